	.target	sm_80

	.elftype	@"ET_EXEC"


//--------------------- .note.nv.tkinfo           --------------------------
	.section	.note.nv.tkinfo,"",@"SHT_NOTE"
	.sectionflags	@"SHF_NOTE_NV_TKINFO"
	.tkinfo
        /*0018*/ 	.word	0x00000002
        /*0030*/ 	.string	""
        /*0030*/ 	.string	"ptxas"
        /*0030*/ 	.string	"Cuda compilation tools, release 13.0, V13.0.88"
        /*0030*/ 	.string	"Build cuda_13.0.r13.0/compiler.36424714_0"
        /*0030*/ 	.string	"-arch sm_80 -m 64 "



//--------------------- .note.nv.cuinfo           --------------------------
	.section	.note.nv.cuinfo,"",@"SHT_NOTE"
	.sectionflags	@"SHF_NOTE_NV_CUINFO"
        /*0018*/ 	.short	0x0002
        /*001a*/ 	.short	0x0050
        /*001c*/ 	.short	0x0082
	.zero		2


//--------------------- .nv.info                  --------------------------
	.section	.nv.info,"",@"SHT_CUDA_INFO"
	.align	4


	//----- nvinfo : EIATTR_REGCOUNT
	.align		4
        /*0000*/ 	.byte	0x04, 0x2f
        /*0002*/ 	.short	(.L_12 - .L_11)
	.align		4
.L_11:
        /*0004*/ 	.word	index@(_ZN7cutlass13device_kernelIN5flash19enable_sm80_to_sm89INS1_16FlashAttnFwdSm80INS1_25CollectiveMainloopFwdSm80ILi8ELi2ELb0EN4cute5tupleIJNS5_1CILi128EEENS7_ILi64EEENS7_ILi192EEEEEELi192ENS_10bfloat16_tEfNS_4arch4Sm80ELb1ELb0ELb1ELb1ELb0ELb1ELb1ELb1EEENS1_21CollectiveEpilogueFwdINS6_IJS8_SA_S9_EEENS6_IJNS7_ILi1EEESI_SI_EEESC_SE_Li256ELb1ELb1ELb1ELb0EEENS1_36VarlenDynamicPersistentTileSchedulerILi128ELi64ELi256ELi256ELb1ELb1ELb0ELb1ELb1ELb1EEEEEEEEEvNT_6ParamsE)
        /*0008*/ 	.word	0x000000ff


	//----- nvinfo : EIATTR_FRAME_SIZE
	.align		4
.L_12:
        /*000c*/ 	.byte	0x04, 0x11
        /*000e*/ 	.short	(.L_14 - .L_13)
	.align		4
.L_13:
        /*0010*/ 	.word	index@($__internal_51_$__cuda_sm70_votesync_ballot)
        /*0014*/ 	.word	0x00000000


	//----- nvinfo : EIATTR_FRAME_SIZE
	.align		4
.L_14:
        /*0018*/ 	.byte	0x04, 0x11
        /*001a*/ 	.short	(.L_16 - .L_15)
	.align		4
.L_15:
        /*001c*/ 	.word	index@($__internal_50_$__cuda_sm70_shflsync_up_p)
        /*0020*/ 	.word	0x00000000


	//----- nvinfo : EIATTR_FRAME_SIZE
	.align		4
.L_16:
        /*0024*/ 	.byte	0x04, 0x11
        /*0026*/ 	.short	(.L_18 - .L_17)
	.align		4
.L_17:
        /*0028*/ 	.word	index@($__internal_49_$__cuda_sm70_shflsync_idx_p)
        /*002c*/ 	.word	0x00000000


	//----- nvinfo : EIATTR_FRAME_SIZE
	.align		4
.L_18:
        /*0030*/ 	.byte	0x04, 0x11
        /*0032*/ 	.short	(.L_20 - .L_19)
	.align		4
.L_19:
        /*0034*/ 	.word	index@($__internal_48_$__cuda_sm70_shflsync_bfly_p)
        /*0038*/ 	.word	0x00000000


	//----- nvinfo : EIATTR_FRAME_SIZE
	.align		4
.L_20:
        /*003c*/ 	.byte	0x04, 0x11
        /*003e*/ 	.short	(.L_22 - .L_21)
	.align		4
.L_21:
        /*0040*/ 	.word	index@(_ZN7cutlass13device_kernelIN5flash19enable_sm80_to_sm89INS1_16FlashAttnFwdSm80INS1_25CollectiveMainloopFwdSm80ILi8ELi2ELb0EN4cute5tupleIJNS5_1CILi128EEENS7_ILi64EEENS7_ILi192EEEEEELi192ENS_10bfloat16_tEfNS_4arch4Sm80ELb1ELb0ELb1ELb1ELb0ELb1ELb1ELb1EEENS1_21CollectiveEpilogueFwdINS6_IJS8_SA_S9_EEENS6_IJNS7_ILi1EEESI_SI_EEESC_SE_Li256ELb1ELb1ELb1ELb0EEENS1_36VarlenDynamicPersistentTileSchedulerILi128ELi64ELi256ELi256ELb1ELb1ELb0ELb1ELb1ELb1EEEEEEEEEvNT_6ParamsE)
        /*0044*/ 	.word	0x00000000


	//----- nvinfo : EIATTR_REGCOUNT
	.align		4
.L_22:
        /*0048*/ 	.byte	0x04, 0x2f
        /*004a*/ 	.short	(.L_24 - .L_23)
	.align		4
.L_23:
        /*004c*/ 	.word	index@(_ZN7cutlass13device_kernelIN5flash19enable_sm80_to_sm89INS1_16FlashAttnFwdSm80INS1_25CollectiveMainloopFwdSm80ILi8ELi2ELb0EN4cute5tupleIJNS5_1CILi128EEENS7_ILi64EEENS7_ILi192EEEEEELi192ENS_10bfloat16_tEfNS_4arch4Sm80ELb1ELb0ELb1ELb1ELb0ELb0ELb1ELb1EEENS1_21CollectiveEpilogueFwdINS6_IJS8_SA_S9_EEENS6_IJNS7_ILi1EEESI_SI_EEESC_SE_Li256ELb1ELb1ELb1ELb0EEENS1_36VarlenDynamicPersistentTileSchedulerILi128ELi64ELi256ELi256ELb1ELb1ELb0ELb1ELb1ELb1EEEEEEEEEvNT_6ParamsE)
        /*0050*/ 	.word	0x000000ff


	//----- nvinfo : EIATTR_FRAME_SIZE
	.align		4
.L_24:
        /*0054*/ 	.byte	0x04, 0x11
        /*0056*/ 	.short	(.L_26 - .L_25)
	.align		4
.L_25:
        /*0058*/ 	.word	index@($__internal_47_$__cuda_sm70_votesync_ballot)
        /*005c*/ 	.word	0x00000000


	//----- nvinfo : EIATTR_FRAME_SIZE
	.align		4
.L_26:
        /*0060*/ 	.byte	0x04, 0x11
        /*0062*/ 	.short	(.L_28 - .L_27)
	.align		4
.L_27:
        /*0064*/ 	.word	index@($__internal_46_$__cuda_sm70_shflsync_up_p)
        /*0068*/ 	.word	0x00000000


	//----- nvinfo : EIATTR_FRAME_SIZE
	.align		4
.L_28:
        /*006c*/ 	.byte	0x04, 0x11
        /*006e*/ 	.short	(.L_30 - .L_29)
	.align		4
.L_29:
        /*0070*/ 	.word	index@($__internal_45_$__cuda_sm70_shflsync_idx_p)
        /*0074*/ 	.word	0x00000000


	//----- nvinfo : EIATTR_FRAME_SIZE
	.align		4
.L_30:
        /*0078*/ 	.byte	0x04, 0x11
        /*007a*/ 	.short	(.L_32 - .L_31)
	.align		4
.L_31:
        /*007c*/ 	.word	index@($__internal_44_$__cuda_sm70_shflsync_bfly_p)
        /*0080*/ 	.word	0x00000000


	//----- nvinfo : EIATTR_FRAME_SIZE
	.align		4
.L_32:
        /*0084*/ 	.byte	0x04, 0x11
        /*0086*/ 	.short	(.L_34 - .L_33)
	.align		4
.L_33:
        /*0088*/ 	.word	index@(_ZN7cutlass13device_kernelIN5flash19enable_sm80_to_sm89INS1_16FlashAttnFwdSm80INS1_25CollectiveMainloopFwdSm80ILi8ELi2ELb0EN4cute5tupleIJNS5_1CILi128EEENS7_ILi64EEENS7_ILi192EEEEEELi192ENS_10bfloat16_tEfNS_4arch4Sm80ELb1ELb0ELb1ELb1ELb0ELb0ELb1ELb1EEENS1_21CollectiveEpilogueFwdINS6_IJS8_SA_S9_EEENS6_IJNS7_ILi1EEESI_SI_EEESC_SE_Li256ELb1ELb1ELb1ELb0EEENS1_36VarlenDynamicPersistentTileSchedulerILi128ELi64ELi256ELi256ELb1ELb1ELb0ELb1ELb1ELb1EEEEEEEEEvNT_6ParamsE)
        /*008c*/ 	.word	0x00000000


	//----- nvinfo : EIATTR_REGCOUNT
	.align		4
.L_34:
        /*0090*/ 	.byte	0x04, 0x2f
        /*0092*/ 	.short	(.L_36 - .L_35)
	.align		4
.L_35:
        /*0094*/ 	.word	index@(_ZN7cutlass13device_kernelIN5flash19enable_sm80_to_sm89INS1_16FlashAttnFwdSm80INS1_25CollectiveMainloopFwdSm80ILi8ELi2ELb1EN4cute5tupleIJNS5_1CILi128EEENS7_ILi96EEENS7_ILi192EEEEEELi192ENS_10bfloat16_tEfNS_4arch4Sm80ELb1ELb0ELb1ELb0ELb0ELb0ELb1ELb1EEENS1_21CollectiveEpilogueFwdINS6_IJS8_SA_S9_EEENS6_IJNS7_ILi1EEESI_SI_EEESC_SE_Li256ELb0ELb1ELb1ELb0EEENS1_30DynamicPersistentTileSchedulerILi256ELi256ELb1ELb1ELb0EEEEEEEEEvNT_6ParamsE)
        /*0098*/ 	.word	0x000000ff


	//----- nvinfo : EIATTR_FRAME_SIZE
	.align		4
.L_36:
        /*009c*/ 	.byte	0x04, 0x11
        /*009e*/ 	.short	(.L_38 - .L_37)
	.align		4
.L_37:
        /*00a0*/ 	.word	index@($__internal_43_$__cuda_sm70_shflsync_idx_p)
        /*00a4*/ 	.word	0x00000000


	//----- nvinfo : EIATTR_FRAME_SIZE
	.align		4
.L_38:
        /*00a8*/ 	.byte	0x04, 0x11
        /*00aa*/ 	.short	(.L_40 - .L_39)
	.align		4
.L_39:
        /*00ac*/ 	.word	index@($__internal_42_$__cuda_sm70_shflsync_bfly_p)
        /*00b0*/ 	.word	0x00000000


	//----- nvinfo : EIATTR_FRAME_SIZE
	.align		4
.L_40:
        /*00b4*/ 	.byte	0x04, 0x11
        /*00b6*/ 	.short	(.L_42 - .L_41)
	.align		4
.L_41:
        /*00b8*/ 	.word	index@(_ZN7cutlass13device_kernelIN5flash19enable_sm80_to_sm89INS1_16FlashAttnFwdSm80INS1_25CollectiveMainloopFwdSm80ILi8ELi2ELb1EN4cute5tupleIJNS5_1CILi128EEENS7_ILi96EEENS7_ILi192EEEEEELi192ENS_10bfloat16_tEfNS_4arch4Sm80ELb1ELb0ELb1ELb0ELb0ELb0ELb1ELb1EEENS1_21CollectiveEpilogueFwdINS6_IJS8_SA_S9_EEENS6_IJNS7_ILi1EEESI_SI_EEESC_SE_Li256ELb0ELb1ELb1ELb0EEENS1_30DynamicPersistentTileSchedulerILi256ELi256ELb1ELb1ELb0EEEEEEEEEvNT_6ParamsE)
        /*00bc*/ 	.word	0x00000088


	//----- nvinfo : EIATTR_REGCOUNT
	.align		4
.L_42:
        /*00c0*/ 	.byte	0x04, 0x2f
        /*00c2*/ 	.short	(.L_44 - .L_43)
	.align		4
.L_43:
        /*00c4*/ 	.word	index@(_ZN7cutlass13device_kernelIN5flash19enable_sm80_to_sm89INS1_16FlashAttnFwdSm80INS1_25CollectiveMainloopFwdSm80ILi8ELi2ELb0EN4cute5tupleIJNS5_1CILi128EEENS7_ILi64EEENS7_ILi192EEEEEELi192ENS_10bfloat16_tEfNS_4arch4Sm80ELb0ELb1ELb1ELb1ELb0ELb1ELb1ELb1EEENS1_21CollectiveEpilogueFwdINS6_IJS8_SA_S9_EEENS6_IJNS7_ILi1EEESI_SI_EEESC_SE_Li256ELb1ELb1ELb1ELb0EEENS1_36VarlenDynamicPersistentTileSchedulerILi128ELi64ELi256ELi256ELb1ELb1ELb0ELb1ELb0ELb1EEEEEEEEEvNT_6ParamsE)
        /*00c8*/ 	.word	0x000000ff


	//----- nvinfo : EIATTR_FRAME_SIZE
	.align		4
.L_44:
        /*00cc*/ 	.byte	0x04, 0x11
        /*00ce*/ 	.short	(.L_46 - .L_45)
	.align		4
.L_45:
        /*00d0*/ 	.word	index@($__internal_41_$__cuda_sm70_votesync_ballot)
        /*00d4*/ 	.word	0x00000000


	//----- nvinfo : EIATTR_FRAME_SIZE
	.align		4
.L_46:
        /*00d8*/ 	.byte	0x04, 0x11
        /*00da*/ 	.short	(.L_48 - .L_47)
	.align		4
.L_47:
        /*00dc*/ 	.word	index@($__internal_40_$__cuda_sm70_shflsync_up_p)
        /*00e0*/ 	.word	0x00000000


	//----- nvinfo : EIATTR_FRAME_SIZE
	.align		4
.L_48:
        /*00e4*/ 	.byte	0x04, 0x11
        /*00e6*/ 	.short	(.L_50 - .L_49)
	.align		4
.L_49:
        /*00e8*/ 	.word	index@($__internal_39_$__cuda_sm70_shflsync_idx_p)
        /*00ec*/ 	.word	0x00000000


	//----- nvinfo : EIATTR_FRAME_SIZE
	.align		4
.L_50:
        /*00f0*/ 	.byte	0x04, 0x11
        /*00f2*/ 	.short	(.L_52 - .L_51)
	.align		4
.L_51:
        /*00f4*/ 	.word	index@($__internal_38_$__cuda_sm70_shflsync_bfly_p)
        /*00f8*/ 	.word	0x00000000


	//----- nvinfo : EIATTR_FRAME_SIZE
	.align		4
.L_52:
        /*00fc*/ 	.byte	0x04, 0x11
        /*00fe*/ 	.short	(.L_54 - .L_53)
	.align		4
.L_53:
        /*0100*/ 	.word	index@($_ZN7cutlass13device_kernelIN5flash19enable_sm80_to_sm89INS1_16FlashAttnFwdSm80INS1_25CollectiveMainloopFwdSm80ILi8ELi2ELb0EN4cute5tupleIJNS5_1CILi128EEENS7_ILi64EEENS7_ILi192EEEEEELi192ENS_10bfloat16_tEfNS_4arch4Sm80ELb0ELb1ELb1ELb1ELb0ELb1ELb1ELb1EEENS1_21CollectiveEpilogueFwdINS6_IJS8_SA_S9_EEENS6_IJNS7_ILi1EEESI_SI_EEESC_SE_Li256ELb1ELb1ELb1ELb0EEENS1_36VarlenDynamicPersistentTileSchedulerILi128ELi64ELi256ELi256ELb1ELb1ELb0ELb1ELb0ELb1EEEEEEEEEvNT_6ParamsE$_ZZN5flash25CollectiveMainloopFwdSm80ILi8ELi2ELb0EN4cute5tupleIJNS1_1CILi128EEENS3_ILi64EEENS3_ILi192EEEEEELi192EN7cutlass10bfloat16_tEfNS8_4arch4Sm80ELb0ELb1ELb1ELb1ELb0ELb1ELb1ELb1EE3mmaINS_16FlashAttnFwdSm80ISC_NS_21CollectiveEpilogueFwdINS2_IJS4_S6_S5_EEENS2_IJNS3_ILi1EEESH_SH_EEES9_SB_Li256ELb1ELb1ELb1ELb0EEENS_36VarlenDynamicPersistentTileSchedulerILi128ELi64ELi256ELi256ELb1ELb1ELb0ELb1ELb0ELb1EEEE13SharedStorageENS1_6TensorINS1_11ArrayEngineIfLm96EEENS1_6LayoutINS2_IJNS2_IJNS3_ILi2EEESS_EEESH_NS3_ILi24EEEEEENS2_IJNS2_IJSH_SS_EEENS3_ILi0EEENS3_ILi4EEEEEEEEEENS_7SoftmaxILi2ELi0EEEEEbRKNSC_6ParamsERT0_RT1_iRKNS_16SeqlenInfoQKNewKILb1ELb1EEENS2_IJiiiiEEERT_ENKUlvE_clEv)
        /*0104*/ 	.word	0x00000000


	//----- nvinfo : EIATTR_FRAME_SIZE
	.align		4
.L_54:
        /*0108*/ 	.byte	0x04, 0x11
        /*010a*/ 	.short	(.L_56 - .L_55)
	.align		4
.L_55:
        /*010c*/ 	.word	index@(_ZN7cutlass13device_kernelIN5flash19enable_sm80_to_sm89INS1_16FlashAttnFwdSm80INS1_25CollectiveMainloopFwdSm80ILi8ELi2ELb0EN4cute5tupleIJNS5_1CILi128EEENS7_ILi64EEENS7_ILi192EEEEEELi192ENS_10bfloat16_tEfNS_4arch4Sm80ELb0ELb1ELb1ELb1ELb0ELb1ELb1ELb1EEENS1_21CollectiveEpilogueFwdINS6_IJS8_SA_S9_EEENS6_IJNS7_ILi1EEESI_SI_EEESC_SE_Li256ELb1ELb1ELb1ELb0EEENS1_36VarlenDynamicPersistentTileSchedulerILi128ELi64ELi256ELi256ELb1ELb1ELb0ELb1ELb0ELb1EEEEEEEEEvNT_6ParamsE)
        /*0110*/ 	.word	0x000000a0


	//----- nvinfo : EIATTR_REGCOUNT
	.align		4
.L_56:
        /*0114*/ 	.byte	0x04, 0x2f
        /*0116*/ 	.short	(.L_58 - .L_57)
	.align		4
.L_57:
        /*0118*/ 	.word	index@(_ZN7cutlass13device_kernelIN5flash19enable_sm80_to_sm89INS1_16FlashAttnFwdSm80INS1_25CollectiveMainloopFwdSm80ILi8ELi2ELb0EN4cute5tupleIJNS5_1CILi128EEENS7_ILi64EEENS7_ILi192EEEEEELi192ENS_10bfloat16_tEfNS_4arch4Sm80ELb0ELb1ELb1ELb1ELb0ELb0ELb1ELb1EEENS1_21CollectiveEpilogueFwdINS6_IJS8_SA_S9_EEENS6_IJNS7_ILi1EEESI_SI_EEESC_SE_Li256ELb1ELb1ELb1ELb0EEENS1_36VarlenDynamicPersistentTileSchedulerILi128ELi64ELi256ELi256ELb1ELb1ELb0ELb1ELb0ELb1EEEEEEEEEvNT_6ParamsE)
        /*011c*/ 	.word	0x000000ff


	//----- nvinfo : EIATTR_FRAME_SIZE
	.align		4
.L_58:
        /*0120*/ 	.byte	0x04, 0x11
        /*0122*/ 	.short	(.L_60 - .L_59)
	.align		4
.L_59:
        /*0124*/ 	.word	index@($__internal_37_$__cuda_sm70_votesync_ballot)
        /*0128*/ 	.word	0x00000000


	//----- nvinfo : EIATTR_FRAME_SIZE
	.align		4
.L_60:
        /*012c*/ 	.byte	0x04, 0x11
        /*012e*/ 	.short	(.L_62 - .L_61)
	.align		4
.L_61:
        /*0130*/ 	.word	index@($__internal_36_$__cuda_sm70_shflsync_up_p)
        /*0134*/ 	.word	0x00000000


	//----- nvinfo : EIATTR_FRAME_SIZE
	.align		4
.L_62:
        /*0138*/ 	.byte	0x04, 0x11
        /*013a*/ 	.short	(.L_64 - .L_63)
	.align		4
.L_63:
        /*013c*/ 	.word	index@($__internal_35_$__cuda_sm70_shflsync_idx_p)
        /*0140*/ 	.word	0x00000000


	//----- nvinfo : EIATTR_FRAME_SIZE
	.align		4
.L_64:
        /*0144*/ 	.byte	0x04, 0x11
        /*0146*/ 	.short	(.L_66 - .L_65)
	.align		4
.L_65:
        /*0148*/ 	.word	index@($__internal_34_$__cuda_sm70_shflsync_bfly_p)
        /*014c*/ 	.word	0x00000000


	//----- nvinfo : EIATTR_FRAME_SIZE
	.align		4
.L_66:
        /*0150*/ 	.byte	0x04, 0x11
        /*0152*/ 	.short	(.L_68 - .L_67)
	.align		4
.L_67:
        /*0154*/ 	.word	index@(_ZN7cutlass13device_kernelIN5flash19enable_sm80_to_sm89INS1_16FlashAttnFwdSm80INS1_25CollectiveMainloopFwdSm80ILi8ELi2ELb0EN4cute5tupleIJNS5_1CILi128EEENS7_ILi64EEENS7_ILi192EEEEEELi192ENS_10bfloat16_tEfNS_4arch4Sm80ELb0ELb1ELb1ELb1ELb0ELb0ELb1ELb1EEENS1_21CollectiveEpilogueFwdINS6_IJS8_SA_S9_EEENS6_IJNS7_ILi1EEESI_SI_EEESC_SE_Li256ELb1ELb1ELb1ELb0EEENS1_36VarlenDynamicPersistentTileSchedulerILi128ELi64ELi256ELi256ELb1ELb1ELb0ELb1ELb0ELb1EEEEEEEEEvNT_6ParamsE)
        /*0158*/ 	.word	0x00000038


	//----- nvinfo : EIATTR_REGCOUNT
	.align		4
.L_68:
        /*015c*/ 	.byte	0x04, 0x2f
        /*015e*/ 	.short	(.L_70 - .L_69)
	.align		4
.L_69:
        /*0160*/ 	.word	index@(_ZN7cutlass13device_kernelIN5flash19enable_sm80_to_sm89INS1_16FlashAttnFwdSm80INS1_25CollectiveMainloopFwdSm80ILi8ELi2ELb0EN4cute5tupleIJNS5_1CILi128EEENS7_ILi64EEENS7_ILi192EEEEEELi192ENS_10bfloat16_tEfNS_4arch4Sm80ELb0ELb1ELb1ELb0ELb0ELb0ELb1ELb1EEENS1_21CollectiveEpilogueFwdINS6_IJS8_SA_S9_EEENS6_IJNS7_ILi1EEESI_SI_EEESC_SE_Li256ELb0ELb1ELb1ELb0EEENS1_19SingleTileSchedulerILb0ELb1ELb1ELi128EEEEEEEEEvNT_6ParamsE)
        /*0164*/ 	.word	0x000000f4


	//----- nvinfo : EIATTR_FRAME_SIZE
	.align		4
.L_70:
        /*0168*/ 	.byte	0x04, 0x11
        /*016a*/ 	.short	(.L_72 - .L_71)
	.align		4
.L_71:
        /*016c*/ 	.word	index@(_ZN7cutlass13device_kernelIN5flash19enable_sm80_to_sm89INS1_16FlashAttnFwdSm80INS1_25CollectiveMainloopFwdSm80ILi8ELi2ELb0EN4cute5tupleIJNS5_1CILi128EEENS7_ILi64EEENS7_ILi192EEEEEELi192ENS_10bfloat16_tEfNS_4arch4Sm80ELb0ELb1ELb1ELb0ELb0ELb0ELb1ELb1EEENS1_21CollectiveEpilogueFwdINS6_IJS8_SA_S9_EEENS6_IJNS7_ILi1EEESI_SI_EEESC_SE_Li256ELb0ELb1ELb1ELb0EEENS1_19SingleTileSchedulerILb0ELb1ELb1ELi128EEEEEEEEEvNT_6ParamsE)
        /*0170*/ 	.word	0x00000000


	//----- nvinfo : EIATTR_REGCOUNT
	.align		4
.L_72:
        /*0174*/ 	.byte	0x04, 0x2f
        /*0176*/ 	.short	(.L_74 - .L_73)
	.align		4
.L_73:
        /*0178*/ 	.word	index@(_ZN7cutlass13device_kernelIN5flash19enable_sm80_to_sm89INS1_16FlashAttnFwdSm80INS1_25CollectiveMainloopFwdSm80ILi8ELi2ELb0EN4cute5tupleIJNS5_1CILi128EEENS7_ILi64EEENS7_ILi192EEEEEELi192ENS_10bfloat16_tEfNS_4arch4Sm80ELb0ELb0ELb1ELb1ELb0ELb1ELb1ELb1EEENS1_21CollectiveEpilogueFwdINS6_IJS8_SA_S9_EEENS6_IJNS7_ILi1EEESI_SI_EEESC_SE_Li256ELb1ELb1ELb1ELb0EEENS1_36VarlenDynamicPersistentTileSchedulerILi128ELi64ELi256ELi256ELb1ELb1ELb0ELb0ELb1ELb1EEEEEEEEEvNT_6ParamsE)
        /*017c*/ 	.word	0x000000fc


	//----- nvinfo : EIATTR_FRAME_SIZE
	.align		4
.L_74:
        /*0180*/ 	.byte	0x04, 0x11
        /*0182*/ 	.short	(.L_76 - .L_75)
	.align		4
.L_75:
        /*0184*/ 	.word	index@($__internal_33_$__cuda_sm70_votesync_ballot)
        /*0188*/ 	.word	0x00000000


	//----- nvinfo : EIATTR_FRAME_SIZE
	.align		4
.L_76:
        /*018c*/ 	.byte	0x04, 0x11
        /*018e*/ 	.short	(.L_78 - .L_77)
	.align		4
.L_77:
        /*0190*/ 	.word	index@($__internal_32_$__cuda_sm70_shflsync_up_p)
        /*0194*/ 	.word	0x00000000


	//----- nvinfo : EIATTR_FRAME_SIZE
	.align		4
.L_78:
        /*0198*/ 	.byte	0x04, 0x11
        /*019a*/ 	.short	(.L_80 - .L_79)
	.align		4
.L_79:
        /*019c*/ 	.word	index@($__internal_31_$__cuda_sm70_shflsync_idx_p)
        /*01a0*/ 	.word	0x00000000


	//----- nvinfo : EIATTR_FRAME_SIZE
	.align		4
.L_80:
        /*01a4*/ 	.byte	0x04, 0x11
        /*01a6*/ 	.short	(.L_82 - .L_81)
	.align		4
.L_81:
        /*01a8*/ 	.word	index@($__internal_30_$__cuda_sm70_shflsync_bfly_p)
        /*01ac*/ 	.word	0x00000000


	//----- nvinfo : EIATTR_FRAME_SIZE
	.align		4
.L_82:
        /*01b0*/ 	.byte	0x04, 0x11
        /*01b2*/ 	.short	(.L_84 - .L_83)
	.align		4
.L_83:
        /*01b4*/ 	.word	index@(_ZN7cutlass13device_kernelIN5flash19enable_sm80_to_sm89INS1_16FlashAttnFwdSm80INS1_25CollectiveMainloopFwdSm80ILi8ELi2ELb0EN4cute5tupleIJNS5_1CILi128EEENS7_ILi64EEENS7_ILi192EEEEEELi192ENS_10bfloat16_tEfNS_4arch4Sm80ELb0ELb0ELb1ELb1ELb0ELb1ELb1ELb1EEENS1_21CollectiveEpilogueFwdINS6_IJS8_SA_S9_EEENS6_IJNS7_ILi1EEESI_SI_EEESC_SE_Li256ELb1ELb1ELb1ELb0EEENS1_36VarlenDynamicPersistentTileSchedulerILi128ELi64ELi256ELi256ELb1ELb1ELb0ELb0ELb1ELb1EEEEEEEEEvNT_6ParamsE)
        /*01b8*/ 	.word	0x00000000


	//----- nvinfo : EIATTR_REGCOUNT
	.align		4
.L_84:
        /*01bc*/ 	.byte	0x04, 0x2f
        /*01be*/ 	.short	(.L_86 - .L_85)
	.align		4
.L_85:
        /*01c0*/ 	.word	index@(_ZN7cutlass13device_kernelIN5flash19enable_sm80_to_sm89INS1_16FlashAttnFwdSm80INS1_25CollectiveMainloopFwdSm80ILi8ELi2ELb0EN4cute5tupleIJNS5_1CILi128EEENS7_ILi64EEENS7_ILi192EEEEEELi192ENS_10bfloat16_tEfNS_4arch4Sm80ELb0ELb0ELb1ELb1ELb0ELb0ELb1ELb1EEENS1_21CollectiveEpilogueFwdINS6_IJS8_SA_S9_EEENS6_IJNS7_ILi1EEESI_SI_EEESC_SE_Li256ELb1ELb1ELb1ELb0EEENS1_36VarlenDynamicPersistentTileSchedulerILi128ELi64ELi256ELi256ELb1ELb1ELb0ELb0ELb1ELb1EEEEEEEEEvNT_6ParamsE)
        /*01c4*/ 	.word	0x000000ff


	//----- nvinfo : EIATTR_FRAME_SIZE
	.align		4
.L_86:
        /*01c8*/ 	.byte	0x04, 0x11
        /*01ca*/ 	.short	(.L_88 - .L_87)
	.align		4
.L_87:
        /*01cc*/ 	.word	index@($__internal_29_$__cuda_sm70_votesync_ballot)
        /*01d0*/ 	.word	0x00000000


	//----- nvinfo : EIATTR_FRAME_SIZE
	.align		4
.L_88:
        /*01d4*/ 	.byte	0x04, 0x11
        /*01d6*/ 	.short	(.L_90 - .L_89)
	.align		4
.L_89:
        /*01d8*/ 	.word	index@($__internal_28_$__cuda_sm70_shflsync_up_p)
        /*01dc*/ 	.word	0x00000000


	//----- nvinfo : EIATTR_FRAME_SIZE
	.align		4
.L_90:
        /*01e0*/ 	.byte	0x04, 0x11
        /*01e2*/ 	.short	(.L_92 - .L_91)
	.align		4
.L_91:
        /*01e4*/ 	.word	index@($__internal_27_$__cuda_sm70_shflsync_idx_p)
        /*01e8*/ 	.word	0x00000000


	//----- nvinfo : EIATTR_FRAME_SIZE
	.align		4
.L_92:
        /*01ec*/ 	.byte	0x04, 0x11
        /*01ee*/ 	.short	(.L_94 - .L_93)
	.align		4
.L_93:
        /*01f0*/ 	.word	index@($__internal_26_$__cuda_sm70_shflsync_bfly_p)
        /*01f4*/ 	.word	0x00000000


	//----- nvinfo : EIATTR_FRAME_SIZE
	.align		4
.L_94:
        /*01f8*/ 	.byte	0x04, 0x11
        /*01fa*/ 	.short	(.L_96 - .L_95)
	.align		4
.L_95:
        /*01fc*/ 	.word	index@(_ZN7cutlass13device_kernelIN5flash19enable_sm80_to_sm89INS1_16FlashAttnFwdSm80INS1_25CollectiveMainloopFwdSm80ILi8ELi2ELb0EN4cute5tupleIJNS5_1CILi128EEENS7_ILi64EEENS7_ILi192EEEEEELi192ENS_10bfloat16_tEfNS_4arch4Sm80ELb0ELb0ELb1ELb1ELb0ELb0ELb1ELb1EEENS1_21CollectiveEpilogueFwdINS6_IJS8_SA_S9_EEENS6_IJNS7_ILi1EEESI_SI_EEESC_SE_Li256ELb1ELb1ELb1ELb0EEENS1_36VarlenDynamicPersistentTileSchedulerILi128ELi64ELi256ELi256ELb1ELb1ELb0ELb0ELb1ELb1EEEEEEEEEvNT_6ParamsE)
        /*0200*/ 	.word	0x00000038


	//----- nvinfo : EIATTR_REGCOUNT
	.align		4
.L_96:
        /*0204*/ 	.byte	0x04, 0x2f
        /*0206*/ 	.short	(.L_98 - .L_97)
	.align		4
.L_97:
        /*0208*/ 	.word	index@(_ZN7cutlass13device_kernelIN5flash19enable_sm80_to_sm89INS1_16FlashAttnFwdSm80INS1_25CollectiveMainloopFwdSm80ILi8ELi2ELb1EN4cute5tupleIJNS5_1CILi128EEENS7_ILi96EEENS7_ILi192EEEEEELi192ENS_10bfloat16_tEfNS_4arch4Sm80ELb0ELb0ELb1ELb0ELb0ELb0ELb1ELb1EEENS1_21CollectiveEpilogueFwdINS6_IJS8_SA_S9_EEENS6_IJNS7_ILi1EEESI_SI_EEESC_SE_Li256ELb0ELb1ELb1ELb0EEENS1_19SingleTileSchedulerILb0ELb1ELb1ELi128EEEEEEEEEvNT_6ParamsE)
        /*020c*/ 	.word	0x000000ff


	//----- nvinfo : EIATTR_FRAME_SIZE
	.align		4
.L_98:
        /*0210*/ 	.byte	0x04, 0x11
        /*0212*/ 	.short	(.L_100 - .L_99)
	.align		4
.L_99:
        /*0214*/ 	.word	index@(_ZN7cutlass13device_kernelIN5flash19enable_sm80_to_sm89INS1_16FlashAttnFwdSm80INS1_25CollectiveMainloopFwdSm80ILi8ELi2ELb1EN4cute5tupleIJNS5_1CILi128EEENS7_ILi96EEENS7_ILi192EEEEEELi192ENS_10bfloat16_tEfNS_4arch4Sm80ELb0ELb0ELb1ELb0ELb0ELb0ELb1ELb1EEENS1_21CollectiveEpilogueFwdINS6_IJS8_SA_S9_EEENS6_IJNS7_ILi1EEESI_SI_EEESC_SE_Li256ELb0ELb1ELb1ELb0EEENS1_19SingleTileSchedulerILb0ELb1ELb1ELi128EEEEEEEEEvNT_6ParamsE)
        /*0218*/ 	.word	0x00000038


	//----- nvinfo : EIATTR_REGCOUNT
	.align		4
.L_100:
        /*021c*/ 	.byte	0x04, 0x2f
        /*021e*/ 	.short	(.L_102 - .L_101)
	.align		4
.L_101:
        /*0220*/ 	.word	index@(_ZN7cutlass13device_kernelIN5flash19enable_sm80_to_sm89INS1_16FlashAttnFwdSm80INS1_25CollectiveMainloopFwdSm80ILi8ELi1ELb0EN4cute5tupleIJNS5_1CILi128EEENS7_ILi64EEENS7_ILi192EEEEEELi192ENS_10bfloat16_tEfNS_4arch4Sm80ELb1ELb0ELb1ELb1ELb0ELb1ELb1ELb1EEENS1_21CollectiveEpilogueFwdINS6_IJS8_SA_S9_EEENS6_IJNS7_ILi1EEESI_SI_EEESC_SE_Li256ELb1ELb1ELb1ELb0EEENS1_36VarlenDynamicPersistentTileSchedulerILi128ELi64ELi256ELi256ELb1ELb1ELb0ELb1ELb1ELb1EEEEEEEEEvNT_6ParamsE)
        /*0224*/ 	.word	0x000000ff


	//----- nvinfo : EIATTR_FRAME_SIZE
	.align		4
.L_102:
        /*0228*/ 	.byte	0x04, 0x11
        /*022a*/ 	.short	(.L_104 - .L_103)
	.align		4
.L_103:
        /*022c*/ 	.word	index@($__internal_25_$__cuda_sm70_votesync_ballot)
        /*0230*/ 	.word	0x00000000


	//----- nvinfo : EIATTR_FRAME_SIZE
	.align		4
.L_104:
        /*0234*/ 	.byte	0x04, 0x11
        /*0236*/ 	.short	(.L_106 - .L_105)
	.align		4
.L_105:
        /*0238*/ 	.word	index@($__internal_24_$__cuda_sm70_shflsync_up_p)
        /*023c*/ 	.word	0x00000000


	//----- nvinfo : EIATTR_FRAME_SIZE
	.align		4
.L_106:
        /*0240*/ 	.byte	0x04, 0x11
        /*0242*/ 	.short	(.L_108 - .L_107)
	.align		4
.L_107:
        /*0244*/ 	.word	index@($__internal_23_$__cuda_sm70_shflsync_idx_p)
        /*0248*/ 	.word	0x00000000


	//----- nvinfo : EIATTR_FRAME_SIZE
	.align		4
.L_108:
        /*024c*/ 	.byte	0x04, 0x11
        /*024e*/ 	.short	(.L_110 - .L_109)
	.align		4
.L_109:
        /*0250*/ 	.word	index@($__internal_22_$__cuda_sm70_shflsync_bfly_p)
        /*0254*/ 	.word	0x00000000


	//----- nvinfo : EIATTR_FRAME_SIZE
	.align		4
.L_110:
        /*0258*/ 	.byte	0x04, 0x11
        /*025a*/ 	.short	(.L_112 - .L_111)
	.align		4
.L_111:
        /*025c*/ 	.word	index@(_ZN7cutlass13device_kernelIN5flash19enable_sm80_to_sm89INS1_16FlashAttnFwdSm80INS1_25CollectiveMainloopFwdSm80ILi8ELi1ELb0EN4cute5tupleIJNS5_1CILi128EEENS7_ILi64EEENS7_ILi192EEEEEELi192ENS_10bfloat16_tEfNS_4arch4Sm80ELb1ELb0ELb1ELb1ELb0ELb1ELb1ELb1EEENS1_21CollectiveEpilogueFwdINS6_IJS8_SA_S9_EEENS6_IJNS7_ILi1EEESI_SI_EEESC_SE_Li256ELb1ELb1ELb1ELb0EEENS1_36VarlenDynamicPersistentTileSchedulerILi128ELi64ELi256ELi256ELb1ELb1ELb0ELb1ELb1ELb1EEEEEEEEEvNT_6ParamsE)
        /*0260*/ 	.word	0x00000050


	//----- nvinfo : EIATTR_REGCOUNT
	.align		4
.L_112:
        /*0264*/ 	.byte	0x04, 0x2f
        /*0266*/ 	.short	(.L_114 - .L_113)
	.align		4
.L_113:
        /*0268*/ 	.word	index@(_ZN7cutlass13device_kernelIN5flash19enable_sm80_to_sm89INS1_16FlashAttnFwdSm80INS1_25CollectiveMainloopFwdSm80ILi8ELi1ELb0EN4cute5tupleIJNS5_1CILi128EEENS7_ILi64EEENS7_ILi192EEEEEELi192ENS_10bfloat16_tEfNS_4arch4Sm80ELb1ELb0ELb1ELb1ELb0ELb0ELb1ELb1EEENS1_21CollectiveEpilogueFwdINS6_IJS8_SA_S9_EEENS6_IJNS7_ILi1EEESI_SI_EEESC_SE_Li256ELb1ELb1ELb1ELb0EEENS1_36VarlenDynamicPersistentTileSchedulerILi128ELi64ELi256ELi256ELb1ELb1ELb0ELb1ELb1ELb1EEEEEEEEEvNT_6ParamsE)
        /*026c*/ 	.word	0x000000ff


	//----- nvinfo : EIATTR_FRAME_SIZE
	.align		4
.L_114:
        /*0270*/ 	.byte	0x04, 0x11
        /*0272*/ 	.short	(.L_116 - .L_115)
	.align		4
.L_115:
        /*0274*/ 	.word	index@($__internal_21_$__cuda_sm70_votesync_ballot)
        /*0278*/ 	.word	0x00000000


	//----- nvinfo : EIATTR_FRAME_SIZE
	.align		4
.L_116:
        /*027c*/ 	.byte	0x04, 0x11
        /*027e*/ 	.short	(.L_118 - .L_117)
	.align		4
.L_117:
        /*0280*/ 	.word	index@($__internal_20_$__cuda_sm70_shflsync_up_p)
        /*0284*/ 	.word	0x00000000


	//----- nvinfo : EIATTR_FRAME_SIZE
	.align		4
.L_118:
        /*0288*/ 	.byte	0x04, 0x11
        /*028a*/ 	.short	(.L_120 - .L_119)
	.align		4
.L_119:
        /*028c*/ 	.word	index@($__internal_19_$__cuda_sm70_shflsync_idx_p)
        /*0290*/ 	.word	0x00000000


	//----- nvinfo : EIATTR_FRAME_SIZE
	.align		4
.L_120:
        /*0294*/ 	.byte	0x04, 0x11
        /*0296*/ 	.short	(.L_122 - .L_121)
	.align		4
.L_121:
        /*0298*/ 	.word	index@($__internal_18_$__cuda_sm70_shflsync_bfly_p)
        /*029c*/ 	.word	0x00000000


	//----- nvinfo : EIATTR_FRAME_SIZE
	.align		4
.L_122:
        /*02a0*/ 	.byte	0x04, 0x11
        /*02a2*/ 	.short	(.L_124 - .L_123)
	.align		4
.L_123:
        /*02a4*/ 	.word	index@(_ZN7cutlass13device_kernelIN5flash19enable_sm80_to_sm89INS1_16FlashAttnFwdSm80INS1_25CollectiveMainloopFwdSm80ILi8ELi1ELb0EN4cute5tupleIJNS5_1CILi128EEENS7_ILi64EEENS7_ILi192EEEEEELi192ENS_10bfloat16_tEfNS_4arch4Sm80ELb1ELb0ELb1ELb1ELb0ELb0ELb1ELb1EEENS1_21CollectiveEpilogueFwdINS6_IJS8_SA_S9_EEENS6_IJNS7_ILi1EEESI_SI_EEESC_SE_Li256ELb1ELb1ELb1ELb0EEENS1_36VarlenDynamicPersistentTileSchedulerILi128ELi64ELi256ELi256ELb1ELb1ELb0ELb1ELb1ELb1EEEEEEEEEvNT_6ParamsE)
        /*02a8*/ 	.word	0x00000050


	//----- nvinfo : EIATTR_REGCOUNT
	.align		4
.L_124:
        /*02ac*/ 	.byte	0x04, 0x2f
        /*02ae*/ 	.short	(.L_126 - .L_125)
	.align		4
.L_125:
        /*02b0*/ 	.word	index@(_ZN7cutlass13device_kernelIN5flash19enable_sm80_to_sm89INS1_16FlashAttnFwdSm80INS1_25CollectiveMainloopFwdSm80ILi8ELi1ELb1EN4cute5tupleIJNS5_1CILi128EEENS7_ILi96EEENS7_ILi192EEEEEELi192ENS_10bfloat16_tEfNS_4arch4Sm80ELb1ELb0ELb1ELb0ELb0ELb0ELb1ELb1EEENS1_21CollectiveEpilogueFwdINS6_IJS8_SA_S9_EEENS6_IJNS7_ILi1EEESI_SI_EEESC_SE_Li256ELb0ELb1ELb1ELb0EEENS1_30DynamicPersistentTileSchedulerILi256ELi256ELb1ELb1ELb0EEEEEEEEEvNT_6ParamsE)
        /*02b4*/ 	.word	0x000000ff


	//----- nvinfo : EIATTR_FRAME_SIZE
	.align		4
.L_126:
        /*02b8*/ 	.byte	0x04, 0x11
        /*02ba*/ 	.short	(.L_128 - .L_127)
	.align		4
.L_127:
        /*02bc*/ 	.word	index@($__internal_17_$__cuda_sm70_shflsync_idx_p)
        /*02c0*/ 	.word	0x00000000


	//----- nvinfo : EIATTR_FRAME_SIZE
	.align		4
.L_128:
        /*02c4*/ 	.byte	0x04, 0x11
        /*02c6*/ 	.short	(.L_130 - .L_129)
	.align		4
.L_129:
        /*02c8*/ 	.word	index@($__internal_16_$__cuda_sm70_shflsync_bfly_p)
        /*02cc*/ 	.word	0x00000000


	//----- nvinfo : EIATTR_FRAME_SIZE
	.align		4
.L_130:
        /*02d0*/ 	.byte	0x04, 0x11
        /*02d2*/ 	.short	(.L_132 - .L_131)
	.align		4
.L_131:
        /*02d4*/ 	.word	index@(_ZN7cutlass13device_kernelIN5flash19enable_sm80_to_sm89INS1_16FlashAttnFwdSm80INS1_25CollectiveMainloopFwdSm80ILi8ELi1ELb1EN4cute5tupleIJNS5_1CILi128EEENS7_ILi96EEENS7_ILi192EEEEEELi192ENS_10bfloat16_tEfNS_4arch4Sm80ELb1ELb0ELb1ELb0ELb0ELb0ELb1ELb1EEENS1_21CollectiveEpilogueFwdINS6_IJS8_SA_S9_EEENS6_IJNS7_ILi1EEESI_SI_EEESC_SE_Li256ELb0ELb1ELb1ELb0EEENS1_30DynamicPersistentTileSchedulerILi256ELi256ELb1ELb1ELb0EEEEEEEEEvNT_6ParamsE)
        /*02d8*/ 	.word	0x000000a8


	//----- nvinfo : EIATTR_REGCOUNT
	.align		4
.L_132:
        /*02dc*/ 	.byte	0x04, 0x2f
        /*02de*/ 	.short	(.L_134 - .L_133)
	.align		4
.L_133:
        /*02e0*/ 	.word	index@(_ZN7cutlass13device_kernelIN5flash19enable_sm80_to_sm89INS1_16FlashAttnFwdSm80INS1_25CollectiveMainloopFwdSm80ILi8ELi1ELb0EN4cute5tupleIJNS5_1CILi128EEENS7_ILi64EEENS7_ILi192EEEEEELi192ENS_10bfloat16_tEfNS_4arch4Sm80ELb0ELb1ELb1ELb1ELb0ELb1ELb1ELb1EEENS1_21CollectiveEpilogueFwdINS6_IJS8_SA_S9_EEENS6_IJNS7_ILi1EEESI_SI_EEESC_SE_Li256ELb1ELb1ELb1ELb0EEENS1_36VarlenDynamicPersistentTileSchedulerILi128ELi64ELi256ELi256ELb1ELb1ELb0ELb1ELb0ELb1EEEEEEEEEvNT_6ParamsE)
        /*02e4*/ 	.word	0x000000ff


	//----- nvinfo : EIATTR_FRAME_SIZE
	.align		4
.L_134:
        /*02e8*/ 	.byte	0x04, 0x11
        /*02ea*/ 	.short	(.L_136 - .L_135)
	.align		4
.L_135:
        /*02ec*/ 	.word	index@($__internal_15_$__cuda_sm70_votesync_ballot)
        /*02f0*/ 	.word	0x00000000


	//----- nvinfo : EIATTR_FRAME_SIZE
	.align		4
.L_136:
        /*02f4*/ 	.byte	0x04, 0x11
        /*02f6*/ 	.short	(.L_138 - .L_137)
	.align		4
.L_137:
        /*02f8*/ 	.word	index@($__internal_14_$__cuda_sm70_shflsync_up_p)
        /*02fc*/ 	.word	0x00000000


	//----- nvinfo : EIATTR_FRAME_SIZE
	.align		4
.L_138:
        /*0300*/ 	.byte	0x04, 0x11
        /*0302*/ 	.short	(.L_140 - .L_139)
	.align		4
.L_139:
        /*0304*/ 	.word	index@($__internal_13_$__cuda_sm70_shflsync_idx_p)
        /*0308*/ 	.word	0x00000000


	//----- nvinfo : EIATTR_FRAME_SIZE
	.align		4
.L_140:
        /*030c*/ 	.byte	0x04, 0x11
        /*030e*/ 	.short	(.L_142 - .L_141)
	.align		4
.L_141:
        /*0310*/ 	.word	index@($__internal_12_$__cuda_sm70_shflsync_bfly_p)
        /*0314*/ 	.word	0x00000000


	//----- nvinfo : EIATTR_FRAME_SIZE
	.align		4
.L_142:
        /*0318*/ 	.byte	0x04, 0x11
        /*031a*/ 	.short	(.L_144 - .L_143)
	.align		4
.L_143:
        /*031c*/ 	.word	index@(_ZN7cutlass13device_kernelIN5flash19enable_sm80_to_sm89INS1_16FlashAttnFwdSm80INS1_25CollectiveMainloopFwdSm80ILi8ELi1ELb0EN4cute5tupleIJNS5_1CILi128EEENS7_ILi64EEENS7_ILi192EEEEEELi192ENS_10bfloat16_tEfNS_4arch4Sm80ELb0ELb1ELb1ELb1ELb0ELb1ELb1ELb1EEENS1_21CollectiveEpilogueFwdINS6_IJS8_SA_S9_EEENS6_IJNS7_ILi1EEESI_SI_EEESC_SE_Li256ELb1ELb1ELb1ELb0EEENS1_36VarlenDynamicPersistentTileSchedulerILi128ELi64ELi256ELi256ELb1ELb1ELb0ELb1ELb0ELb1EEEEEEEEEvNT_6ParamsE)
        /*0320*/ 	.word	0x00000058


	//----- nvinfo : EIATTR_REGCOUNT
	.align		4
.L_144:
        /*0324*/ 	.byte	0x04, 0x2f
        /*0326*/ 	.short	(.L_146 - .L_145)
	.align		4
.L_145:
        /*0328*/ 	.word	index@(_ZN7cutlass13device_kernelIN5flash19enable_sm80_to_sm89INS1_16FlashAttnFwdSm80INS1_25CollectiveMainloopFwdSm80ILi8ELi1ELb0EN4cute5tupleIJNS5_1CILi128EEENS7_ILi64EEENS7_ILi192EEEEEELi192ENS_10bfloat16_tEfNS_4arch4Sm80ELb0ELb1ELb1ELb1ELb0ELb0ELb1ELb1EEENS1_21CollectiveEpilogueFwdINS6_IJS8_SA_S9_EEENS6_IJNS7_ILi1EEESI_SI_EEESC_SE_Li256ELb1ELb1ELb1ELb0EEENS1_36VarlenDynamicPersistentTileSchedulerILi128ELi64ELi256ELi256ELb1ELb1ELb0ELb1ELb0ELb1EEEEEEEEEvNT_6ParamsE)
        /*032c*/ 	.word	0x000000ff


	//----- nvinfo : EIATTR_FRAME_SIZE
	.align		4
.L_146:
        /*0330*/ 	.byte	0x04, 0x11
        /*0332*/ 	.short	(.L_148 - .L_147)
	.align		4
.L_147:
        /*0334*/ 	.word	index@($__internal_11_$__cuda_sm70_votesync_ballot)
        /*0338*/ 	.word	0x00000000


	//----- nvinfo : EIATTR_FRAME_SIZE
	.align		4
.L_148:
        /*033c*/ 	.byte	0x04, 0x11
        /*033e*/ 	.short	(.L_150 - .L_149)
	.align		4
.L_149:
        /*0340*/ 	.word	index@($__internal_10_$__cuda_sm70_shflsync_up_p)
        /*0344*/ 	.word	0x00000000


	//----- nvinfo : EIATTR_FRAME_SIZE
	.align		4
.L_150:
        /*0348*/ 	.byte	0x04, 0x11
        /*034a*/ 	.short	(.L_152 - .L_151)
	.align		4
.L_151:
        /*034c*/ 	.word	index@($__internal_9_$__cuda_sm70_shflsync_idx_p)
        /*0350*/ 	.word	0x00000000


	//----- nvinfo : EIATTR_FRAME_SIZE
	.align		4
.L_152:
        /*0354*/ 	.byte	0x04, 0x11
        /*0356*/ 	.short	(.L_154 - .L_153)
	.align		4
.L_153:
        /*0358*/ 	.word	index@($__internal_8_$__cuda_sm70_shflsync_bfly_p)
        /*035c*/ 	.word	0x00000000


	//----- nvinfo : EIATTR_FRAME_SIZE
	.align		4
.L_154:
        /*0360*/ 	.byte	0x04, 0x11
        /*0362*/ 	.short	(.L_156 - .L_155)
	.align		4
.L_155:
        /*0364*/ 	.word	index@(_ZN7cutlass13device_kernelIN5flash19enable_sm80_to_sm89INS1_16FlashAttnFwdSm80INS1_25CollectiveMainloopFwdSm80ILi8ELi1ELb0EN4cute5tupleIJNS5_1CILi128EEENS7_ILi64EEENS7_ILi192EEEEEELi192ENS_10bfloat16_tEfNS_4arch4Sm80ELb0ELb1ELb1ELb1ELb0ELb0ELb1ELb1EEENS1_21CollectiveEpilogueFwdINS6_IJS8_SA_S9_EEENS6_IJNS7_ILi1EEESI_SI_EEESC_SE_Li256ELb1ELb1ELb1ELb0EEENS1_36VarlenDynamicPersistentTileSchedulerILi128ELi64ELi256ELi256ELb1ELb1ELb0ELb1ELb0ELb1EEEEEEEEEvNT_6ParamsE)
        /*0368*/ 	.word	0x00000040


	//----- nvinfo : EIATTR_REGCOUNT
	.align		4
.L_156:
        /*036c*/ 	.byte	0x04, 0x2f
        /*036e*/ 	.short	(.L_158 - .L_157)
	.align		4
.L_157:
        /*0370*/ 	.word	index@(_ZN7cutlass13device_kernelIN5flash19enable_sm80_to_sm89INS1_16FlashAttnFwdSm80INS1_25CollectiveMainloopFwdSm80ILi8ELi1ELb0EN4cute5tupleIJNS5_1CILi128EEENS7_ILi64EEENS7_ILi192EEEEEELi192ENS_10bfloat16_tEfNS_4arch4Sm80ELb0ELb1ELb1ELb0ELb0ELb0ELb1ELb1EEENS1_21CollectiveEpilogueFwdINS6_IJS8_SA_S9_EEENS6_IJNS7_ILi1EEESI_SI_EEESC_SE_Li256ELb0ELb1ELb1ELb0EEENS1_19SingleTileSchedulerILb0ELb1ELb1ELi128EEEEEEEEEvNT_6ParamsE)
        /*0374*/ 	.word	0x000000ff


	//----- nvinfo : EIATTR_FRAME_SIZE
	.align		4
.L_158:
        /*0378*/ 	.byte	0x04, 0x11
        /*037a*/ 	.short	(.L_160 - .L_159)
	.align		4
.L_159:
        /*037c*/ 	.word	index@(_ZN7cutlass13device_kernelIN5flash19enable_sm80_to_sm89INS1_16FlashAttnFwdSm80INS1_25CollectiveMainloopFwdSm80ILi8ELi1ELb0EN4cute5tupleIJNS5_1CILi128EEENS7_ILi64EEENS7_ILi192EEEEEELi192ENS_10bfloat16_tEfNS_4arch4Sm80ELb0ELb1ELb1ELb0ELb0ELb0ELb1ELb1EEENS1_21CollectiveEpilogueFwdINS6_IJS8_SA_S9_EEENS6_IJNS7_ILi1EEESI_SI_EEESC_SE_Li256ELb0ELb1ELb1ELb0EEENS1_19SingleTileSchedulerILb0ELb1ELb1ELi128EEEEEEEEEvNT_6ParamsE)
        /*0380*/ 	.word	0x00000000


	//----- nvinfo : EIATTR_REGCOUNT
	.align		4
.L_160:
        /*0384*/ 	.byte	0x04, 0x2f
        /*0386*/ 	.short	(.L_162 - .L_161)
	.align		4
.L_161:
        /*0388*/ 	.word	index@(_ZN7cutlass13device_kernelIN5flash19enable_sm80_to_sm89INS1_16FlashAttnFwdSm80INS1_25CollectiveMainloopFwdSm80ILi8ELi1ELb0EN4cute5tupleIJNS5_1CILi128EEENS7_ILi64EEENS7_ILi192EEEEEELi192ENS_10bfloat16_tEfNS_4arch4Sm80ELb0ELb0ELb1ELb1ELb0ELb1ELb1ELb1EEENS1_21CollectiveEpilogueFwdINS6_IJS8_SA_S9_EEENS6_IJNS7_ILi1EEESI_SI_EEESC_SE_Li256ELb1ELb1ELb1ELb0EEENS1_36VarlenDynamicPersistentTileSchedulerILi128ELi64ELi256ELi256ELb1ELb1ELb0ELb0ELb1ELb1EEEEEEEEEvNT_6ParamsE)
        /*038c*/ 	.word	0x000000ff


	//----- nvinfo : EIATTR_FRAME_SIZE
	.align		4
.L_162:
        /*0390*/ 	.byte	0x04, 0x11
        /*0392*/ 	.short	(.L_164 - .L_163)
	.align		4
.L_163:
        /*0394*/ 	.word	index@($__internal_7_$__cuda_sm70_votesync_ballot)
        /*0398*/ 	.word	0x00000000


	//----- nvinfo : EIATTR_FRAME_SIZE
	.align		4
.L_164:
        /*039c*/ 	.byte	0x04, 0x11
        /*039e*/ 	.short	(.L_166 - .L_165)
	.align		4
.L_165:
        /*03a0*/ 	.word	index@($__internal_6_$__cuda_sm70_shflsync_up_p)
        /*03a4*/ 	.word	0x00000000


	//----- nvinfo : EIATTR_FRAME_SIZE
	.align		4
.L_166:
        /*03a8*/ 	.byte	0x04, 0x11
        /*03aa*/ 	.short	(.L_168 - .L_167)
	.align		4
.L_167:
        /*03ac*/ 	.word	index@($__internal_5_$__cuda_sm70_shflsync_idx_p)
        /*03b0*/ 	.word	0x00000000


	//----- nvinfo : EIATTR_FRAME_SIZE
	.align		4
.L_168:
        /*03b4*/ 	.byte	0x04, 0x11
        /*03b6*/ 	.short	(.L_170 - .L_169)
	.align		4
.L_169:
        /*03b8*/ 	.word	index@($__internal_4_$__cuda_sm70_shflsync_bfly_p)
        /*03bc*/ 	.word	0x00000000


	//----- nvinfo : EIATTR_FRAME_SIZE
	.align		4
.L_170:
        /*03c0*/ 	.byte	0x04, 0x11
        /*03c2*/ 	.short	(.L_172 - .L_171)
	.align		4
.L_171:
        /*03c4*/ 	.word	index@(_ZN7cutlass13device_kernelIN5flash19enable_sm80_to_sm89INS1_16FlashAttnFwdSm80INS1_25CollectiveMainloopFwdSm80ILi8ELi1ELb0EN4cute5tupleIJNS5_1CILi128EEENS7_ILi64EEENS7_ILi192EEEEEELi192ENS_10bfloat16_tEfNS_4arch4Sm80ELb0ELb0ELb1ELb1ELb0ELb1ELb1ELb1EEENS1_21CollectiveEpilogueFwdINS6_IJS8_SA_S9_EEENS6_IJNS7_ILi1EEESI_SI_EEESC_SE_Li256ELb1ELb1ELb1ELb0EEENS1_36VarlenDynamicPersistentTileSchedulerILi128ELi64ELi256ELi256ELb1ELb1ELb0ELb0ELb1ELb1EEEEEEEEEvNT_6ParamsE)
        /*03c8*/ 	.word	0x00000058


	//----- nvinfo : EIATTR_REGCOUNT
	.align		4
.L_172:
        /*03cc*/ 	.byte	0x04, 0x2f
        /*03ce*/ 	.short	(.L_174 - .L_173)
	.align		4
.L_173:
        /*03d0*/ 	.word	index@(_ZN7cutlass13device_kernelIN5flash19enable_sm80_to_sm89INS1_16FlashAttnFwdSm80INS1_25CollectiveMainloopFwdSm80ILi8ELi1ELb0EN4cute5tupleIJNS5_1CILi128EEENS7_ILi64EEENS7_ILi192EEEEEELi192ENS_10bfloat16_tEfNS_4arch4Sm80ELb0ELb0ELb1ELb1ELb0ELb0ELb1ELb1EEENS1_21CollectiveEpilogueFwdINS6_IJS8_SA_S9_EEENS6_IJNS7_ILi1EEESI_SI_EEESC_SE_Li256ELb1ELb1ELb1ELb0EEENS1_36VarlenDynamicPersistentTileSchedulerILi128ELi64ELi256ELi256ELb1ELb1ELb0ELb0ELb1ELb1EEEEEEEEEvNT_6ParamsE)
        /*03d4*/ 	.word	0x000000ff


	//----- nvinfo : EIATTR_FRAME_SIZE
	.align		4
.L_174:
        /*03d8*/ 	.byte	0x04, 0x11
        /*03da*/ 	.short	(.L_176 - .L_175)
	.align		4
.L_175:
        /*03dc*/ 	.word	index@($__internal_3_$__cuda_sm70_votesync_ballot)
        /*03e0*/ 	.word	0x00000000


	//----- nvinfo : EIATTR_FRAME_SIZE
	.align		4
.L_176:
        /*03e4*/ 	.byte	0x04, 0x11
        /*03e6*/ 	.short	(.L_178 - .L_177)
	.align		4
.L_177:
        /*03e8*/ 	.word	index@($__internal_2_$__cuda_sm70_shflsync_up_p)
        /*03ec*/ 	.word	0x00000000


	//----- nvinfo : EIATTR_FRAME_SIZE
	.align		4
.L_178:
        /*03f0*/ 	.byte	0x04, 0x11
        /*03f2*/ 	.short	(.L_180 - .L_179)
	.align		4
.L_179:
        /*03f4*/ 	.word	index@($__internal_1_$__cuda_sm70_shflsync_idx_p)
        /*03f8*/ 	.word	0x00000000


	//----- nvinfo : EIATTR_FRAME_SIZE
	.align		4
.L_180:
        /*03fc*/ 	.byte	0x04, 0x11
        /*03fe*/ 	.short	(.L_182 - .L_181)
	.align		4
.L_181:
        /*0400*/ 	.word	index@($__internal_0_$__cuda_sm70_shflsync_bfly_p)
        /*0404*/ 	.word	0x00000000


	//----- nvinfo : EIATTR_FRAME_SIZE
	.align		4
.L_182:
        /*0408*/ 	.byte	0x04, 0x11
        /*040a*/ 	.short	(.L_184 - .L_183)
	.align		4
.L_183:
        /*040c*/ 	.word	index@(_ZN7cutlass13device_kernelIN5flash19enable_sm80_to_sm89INS1_16FlashAttnFwdSm80INS1_25CollectiveMainloopFwdSm80ILi8ELi1ELb0EN4cute5tupleIJNS5_1CILi128EEENS7_ILi64EEENS7_ILi192EEEEEELi192ENS_10bfloat16_tEfNS_4arch4Sm80ELb0ELb0ELb1ELb1ELb0ELb0ELb1ELb1EEENS1_21CollectiveEpilogueFwdINS6_IJS8_SA_S9_EEENS6_IJNS7_ILi1EEESI_SI_EEESC_SE_Li256ELb1ELb1ELb1ELb0EEENS1_36VarlenDynamicPersistentTileSchedulerILi128ELi64ELi256ELi256ELb1ELb1ELb0ELb0ELb1ELb1EEEEEEEEEvNT_6ParamsE)
        /*0410*/ 	.word	0x00000040


	//----- nvinfo : EIATTR_REGCOUNT
	.align		4
.L_184:
        /*0414*/ 	.byte	0x04, 0x2f
        /*0416*/ 	.short	(.L_186 - .L_185)
	.align		4
.L_185:
        /*0418*/ 	.word	index@(_ZN7cutlass13device_kernelIN5flash19enable_sm80_to_sm89INS1_16FlashAttnFwdSm80INS1_25CollectiveMainloopFwdSm80ILi8ELi1ELb1EN4cute5tupleIJNS5_1CILi128EEENS7_ILi96EEENS7_ILi192EEEEEELi192ENS_10bfloat16_tEfNS_4arch4Sm80ELb0ELb0ELb1ELb0ELb0ELb0ELb1ELb1EEENS1_21CollectiveEpilogueFwdINS6_IJS8_SA_S9_EEENS6_IJNS7_ILi1EEESI_SI_EEESC_SE_Li256ELb0ELb1ELb1ELb0EEENS1_19SingleTileSchedulerILb0ELb1ELb1ELi128EEEEEEEEEvNT_6ParamsE)
        /*041c*/ 	.word	0x000000ff


	//----- nvinfo : EIATTR_FRAME_SIZE
	.align		4
.L_186:
        /*0420*/ 	.byte	0x04, 0x11
        /*0422*/ 	.short	(.L_188 - .L_187)
	.align		4
.L_187:
        /*0424*/ 	.word	index@(_ZN7cutlass13device_kernelIN5flash19enable_sm80_to_sm89INS1_16FlashAttnFwdSm80INS1_25CollectiveMainloopFwdSm80ILi8ELi1ELb1EN4cute5tupleIJNS5_1CILi128EEENS7_ILi96EEENS7_ILi192EEEEEELi192ENS_10bfloat16_tEfNS_4arch4Sm80ELb0ELb0ELb1ELb0ELb0ELb0ELb1ELb1EEENS1_21CollectiveEpilogueFwdINS6_IJS8_SA_S9_EEENS6_IJNS7_ILi1EEESI_SI_EEESC_SE_Li256ELb0ELb1ELb1ELb0EEENS1_19SingleTileSchedulerILb0ELb1ELb1ELi128EEEEEEEEEvNT_6ParamsE)
        /*0428*/ 	.word	0x00000048


	//----- nvinfo : EIATTR_MIN_STACK_SIZE
	.align		4
.L_188:
        /*042c*/ 	.byte	0x04, 0x12
        /*042e*/ 	.short	(.L_190 - .L_189)
	.align		4
.L_189:
        /*0430*/ 	.word	index@(_ZN7cutlass13device_kernelIN5flash19enable_sm80_to_sm89INS1_16FlashAttnFwdSm80INS1_25CollectiveMainloopFwdSm80ILi8ELi1ELb1EN4cute5tupleIJNS5_1CILi128EEENS7_ILi96EEENS7_ILi192EEEEEELi192ENS_10bfloat16_tEfNS_4arch4Sm80ELb0ELb0ELb1ELb0ELb0ELb0ELb1ELb1EEENS1_21CollectiveEpilogueFwdINS6_IJS8_SA_S9_EEENS6_IJNS7_ILi1EEESI_SI_EEESC_SE_Li256ELb0ELb1ELb1ELb0EEENS1_19SingleTileSchedulerILb0ELb1ELb1ELi128EEEEEEEEEvNT_6ParamsE)
        /*0434*/ 	.word	0x00000048


	//----- nvinfo : EIATTR_MIN_STACK_SIZE
	.align		4
.L_190:
        /*0438*/ 	.byte	0x04, 0x12
        /*043a*/ 	.short	(.L_192 - .L_191)
	.align		4
.L_191:
        /*043c*/ 	.word	index@(_ZN7cutlass13device_kernelIN5flash19enable_sm80_to_sm89INS1_16FlashAttnFwdSm80INS1_25CollectiveMainloopFwdSm80ILi8ELi1ELb0EN4cute5tupleIJNS5_1CILi128EEENS7_ILi64EEENS7_ILi192EEEEEELi192ENS_10bfloat16_tEfNS_4arch4Sm80ELb0ELb0ELb1ELb1ELb0ELb0ELb1ELb1EEENS1_21CollectiveEpilogueFwdINS6_IJS8_SA_S9_EEENS6_IJNS7_ILi1EEESI_SI_EEESC_SE_Li256ELb1ELb1ELb1ELb0EEENS1_36VarlenDynamicPersistentTileSchedulerILi128ELi64ELi256ELi256ELb1ELb1ELb0ELb0ELb1ELb1EEEEEEEEEvNT_6ParamsE)
        /*0440*/ 	.word	0x00000040


	//----- nvinfo : EIATTR_MIN_STACK_SIZE
	.align		4
.L_192:
        /*0444*/ 	.byte	0x04, 0x12
        /*0446*/ 	.short	(.L_194 - .L_193)
	.align		4
.L_193:
        /*0448*/ 	.word	index@(_ZN7cutlass13device_kernelIN5flash19enable_sm80_to_sm89INS1_16FlashAttnFwdSm80INS1_25CollectiveMainloopFwdSm80ILi8ELi1ELb0EN4cute5tupleIJNS5_1CILi128EEENS7_ILi64EEENS7_ILi192EEEEEELi192ENS_10bfloat16_tEfNS_4arch4Sm80ELb0ELb0ELb1ELb1ELb0ELb1ELb1ELb1EEENS1_21CollectiveEpilogueFwdINS6_IJS8_SA_S9_EEENS6_IJNS7_ILi1EEESI_SI_EEESC_SE_Li256ELb1ELb1ELb1ELb0EEENS1_36VarlenDynamicPersistentTileSchedulerILi128ELi64ELi256ELi256ELb1ELb1ELb0ELb0ELb1ELb1EEEEEEEEEvNT_6ParamsE)
        /*044c*/ 	.word	0x00000058


	//----- nvinfo : EIATTR_MIN_STACK_SIZE
	.align		4
.L_194:
        /*0450*/ 	.byte	0x04, 0x12
        /*0452*/ 	.short	(.L_196 - .L_195)
	.align		4
.L_195:
        /*0454*/ 	.word	index@(_ZN7cutlass13device_kernelIN5flash19enable_sm80_to_sm89INS1_16FlashAttnFwdSm80INS1_25CollectiveMainloopFwdSm80ILi8ELi1ELb0EN4cute5tupleIJNS5_1CILi128EEENS7_ILi64EEENS7_ILi192EEEEEELi192ENS_10bfloat16_tEfNS_4arch4Sm80ELb0ELb1ELb1ELb0ELb0ELb0ELb1ELb1EEENS1_21CollectiveEpilogueFwdINS6_IJS8_SA_S9_EEENS6_IJNS7_ILi1EEESI_SI_EEESC_SE_Li256ELb0ELb1ELb1ELb0EEENS1_19SingleTileSchedulerILb0ELb1ELb1ELi128EEEEEEEEEvNT_6ParamsE)
        /*0458*/ 	.word	0x00000000


	//----- nvinfo : EIATTR_MIN_STACK_SIZE
	.align		4
.L_196:
        /*045c*/ 	.byte	0x04, 0x12
        /*045e*/ 	.short	(.L_198 - .L_197)
	.align		4
.L_197:
        /*0460*/ 	.word	index@(_ZN7cutlass13device_kernelIN5flash19enable_sm80_to_sm89INS1_16FlashAttnFwdSm80INS1_25CollectiveMainloopFwdSm80ILi8ELi1ELb0EN4cute5tupleIJNS5_1CILi128EEENS7_ILi64EEENS7_ILi192EEEEEELi192ENS_10bfloat16_tEfNS_4arch4Sm80ELb0ELb1ELb1ELb1ELb0ELb0ELb1ELb1EEENS1_21CollectiveEpilogueFwdINS6_IJS8_SA_S9_EEENS6_IJNS7_ILi1EEESI_SI_EEESC_SE_Li256ELb1ELb1ELb1ELb0EEENS1_36VarlenDynamicPersistentTileSchedulerILi128ELi64ELi256ELi256ELb1ELb1ELb0ELb1ELb0ELb1EEEEEEEEEvNT_6ParamsE)
        /*0464*/ 	.word	0x00000040


	//----- nvinfo : EIATTR_MIN_STACK_SIZE
	.align		4
.L_198:
        /*0468*/ 	.byte	0x04, 0x12
        /*046a*/ 	.short	(.L_200 - .L_199)
	.align		4
.L_199:
        /*046c*/ 	.word	index@(_ZN7cutlass13device_kernelIN5flash19enable_sm80_to_sm89INS1_16FlashAttnFwdSm80INS1_25CollectiveMainloopFwdSm80ILi8ELi1ELb0EN4cute5tupleIJNS5_1CILi128EEENS7_ILi64EEENS7_ILi192EEEEEELi192ENS_10bfloat16_tEfNS_4arch4Sm80ELb0ELb1ELb1ELb1ELb0ELb1ELb1ELb1EEENS1_21CollectiveEpilogueFwdINS6_IJS8_SA_S9_EEENS6_IJNS7_ILi1EEESI_SI_EEESC_SE_Li256ELb1ELb1ELb1ELb0EEENS1_36VarlenDynamicPersistentTileSchedulerILi128ELi64ELi256ELi256ELb1ELb1ELb0ELb1ELb0ELb1EEEEEEEEEvNT_6ParamsE)
        /*0470*/ 	.word	0x00000058


	//----- nvinfo : EIATTR_MIN_STACK_SIZE
	.align		4
.L_200:
        /*0474*/ 	.byte	0x04, 0x12
        /*0476*/ 	.short	(.L_202 - .L_201)
	.align		4
.L_201:
        /*0478*/ 	.word	index@(_ZN7cutlass13device_kernelIN5flash19enable_sm80_to_sm89INS1_16FlashAttnFwdSm80INS1_25CollectiveMainloopFwdSm80ILi8ELi1ELb1EN4cute5tupleIJNS5_1CILi128EEENS7_ILi96EEENS7_ILi192EEEEEELi192ENS_10bfloat16_tEfNS_4arch4Sm80ELb1ELb0ELb1ELb0ELb0ELb0ELb1ELb1EEENS1_21CollectiveEpilogueFwdINS6_IJS8_SA_S9_EEENS6_IJNS7_ILi1EEESI_SI_EEESC_SE_Li256ELb0ELb1ELb1ELb0EEENS1_30DynamicPersistentTileSchedulerILi256ELi256ELb1ELb1ELb0EEEEEEEEEvNT_6ParamsE)
        /*047c*/ 	.word	0x000000a8


	//----- nvinfo : EIATTR_MIN_STACK_SIZE
	.align		4
.L_202:
        /*0480*/ 	.byte	0x04, 0x12
        /*0482*/ 	.short	(.L_204 - .L_203)
	.align		4
.L_203:
        /*0484*/ 	.word	index@(_ZN7cutlass13device_kernelIN5flash19enable_sm80_to_sm89INS1_16FlashAttnFwdSm80INS1_25CollectiveMainloopFwdSm80ILi8ELi1ELb0EN4cute5tupleIJNS5_1CILi128EEENS7_ILi64EEENS7_ILi192EEEEEELi192ENS_10bfloat16_tEfNS_4arch4Sm80ELb1ELb0ELb1ELb1ELb0ELb0ELb1ELb1EEENS1_21CollectiveEpilogueFwdINS6_IJS8_SA_S9_EEENS6_IJNS7_ILi1EEESI_SI_EEESC_SE_Li256ELb1ELb1ELb1ELb0EEENS1_36VarlenDynamicPersistentTileSchedulerILi128ELi64ELi256ELi256ELb1ELb1ELb0ELb1ELb1ELb1EEEEEEEEEvNT_6ParamsE)
        /*0488*/ 	.word	0x00000050


	//----- nvinfo : EIATTR_MIN_STACK_SIZE
	.align		4
.L_204:
        /*048c*/ 	.byte	0x04, 0x12
        /*048e*/ 	.short	(.L_206 - .L_205)
	.align		4
.L_205:
        /*0490*/ 	.word	index@(_ZN7cutlass13device_kernelIN5flash19enable_sm80_to_sm89INS1_16FlashAttnFwdSm80INS1_25CollectiveMainloopFwdSm80ILi8ELi1ELb0EN4cute5tupleIJNS5_1CILi128EEENS7_ILi64EEENS7_ILi192EEEEEELi192ENS_10bfloat16_tEfNS_4arch4Sm80ELb1ELb0ELb1ELb1ELb0ELb1ELb1ELb1EEENS1_21CollectiveEpilogueFwdINS6_IJS8_SA_S9_EEENS6_IJNS7_ILi1EEESI_SI_EEESC_SE_Li256ELb1ELb1ELb1ELb0EEENS1_36VarlenDynamicPersistentTileSchedulerILi128ELi64ELi256ELi256ELb1ELb1ELb0ELb1ELb1ELb1EEEEEEEEEvNT_6ParamsE)
        /*0494*/ 	.word	0x00000050


	//----- nvinfo : EIATTR_MIN_STACK_SIZE
	.align		4
.L_206:
        /*0498*/ 	.byte	0x04, 0x12
        /*049a*/ 	.short	(.L_208 - .L_207)
	.align		4
.L_207:
        /*049c*/ 	.word	index@(_ZN7cutlass13device_kernelIN5flash19enable_sm80_to_sm89INS1_16FlashAttnFwdSm80INS1_25CollectiveMainloopFwdSm80ILi8ELi2ELb1EN4cute5tupleIJNS5_1CILi128EEENS7_ILi96EEENS7_ILi192EEEEEELi192ENS_10bfloat16_tEfNS_4arch4Sm80ELb0ELb0ELb1ELb0ELb0ELb0ELb1ELb1EEENS1_21CollectiveEpilogueFwdINS6_IJS8_SA_S9_EEENS6_IJNS7_ILi1EEESI_SI_EEESC_SE_Li256ELb0ELb1ELb1ELb0EEENS1_19SingleTileSchedulerILb0ELb1ELb1ELi128EEEEEEEEEvNT_6ParamsE)
        /*04a0*/ 	.word	0x00000038


	//----- nvinfo : EIATTR_MIN_STACK_SIZE
	.align		4
.L_208:
        /*04a4*/ 	.byte	0x04, 0x12
        /*04a6*/ 	.short	(.L_210 - .L_209)
	.align		4
.L_209:
        /*04a8*/ 	.word	index@(_ZN7cutlass13device_kernelIN5flash19enable_sm80_to_sm89INS1_16FlashAttnFwdSm80INS1_25CollectiveMainloopFwdSm80ILi8ELi2ELb0EN4cute5tupleIJNS5_1CILi128EEENS7_ILi64EEENS7_ILi192EEEEEELi192ENS_10bfloat16_tEfNS_4arch4Sm80ELb0ELb0ELb1ELb1ELb0ELb0ELb1ELb1EEENS1_21CollectiveEpilogueFwdINS6_IJS8_SA_S9_EEENS6_IJNS7_ILi1EEESI_SI_EEESC_SE_Li256ELb1ELb1ELb1ELb0EEENS1_36VarlenDynamicPersistentTileSchedulerILi128ELi64ELi256ELi256ELb1ELb1ELb0ELb0ELb1ELb1EEEEEEEEEvNT_6ParamsE)
        /*04ac*/ 	.word	0x00000038


	//----- nvinfo : EIATTR_MIN_STACK_SIZE
	.align		4
.L_210:
        /*04b0*/ 	.byte	0x04, 0x12
        /*04b2*/ 	.short	(.L_212 - .L_211)
	.align		4
.L_211:
        /*04b4*/ 	.word	index@(_ZN7cutlass13device_kernelIN5flash19enable_sm80_to_sm89INS1_16FlashAttnFwdSm80INS1_25CollectiveMainloopFwdSm80ILi8ELi2ELb0EN4cute5tupleIJNS5_1CILi128EEENS7_ILi64EEENS7_ILi192EEEEEELi192ENS_10bfloat16_tEfNS_4arch4Sm80ELb0ELb0ELb1ELb1ELb0ELb1ELb1ELb1EEENS1_21CollectiveEpilogueFwdINS6_IJS8_SA_S9_EEENS6_IJNS7_ILi1EEESI_SI_EEESC_SE_Li256ELb1ELb1ELb1ELb0EEENS1_36VarlenDynamicPersistentTileSchedulerILi128ELi64ELi256ELi256ELb1ELb1ELb0ELb0ELb1ELb1EEEEEEEEEvNT_6ParamsE)
        /*04b8*/ 	.word	0x00000000


	//----- nvinfo : EIATTR_MIN_STACK_SIZE
	.align		4
.L_212:
        /*04bc*/ 	.byte	0x04, 0x12
        /*04be*/ 	.short	(.L_214 - .L_213)
	.align		4
.L_213:
        /*04c0*/ 	.word	index@(_ZN7cutlass13device_kernelIN5flash19enable_sm80_to_sm89INS1_16FlashAttnFwdSm80INS1_25CollectiveMainloopFwdSm80ILi8ELi2ELb0EN4cute5tupleIJNS5_1CILi128EEENS7_ILi64EEENS7_ILi192EEEEEELi192ENS_10bfloat16_tEfNS_4arch4Sm80ELb0ELb1ELb1ELb0ELb0ELb0ELb1ELb1EEENS1_21CollectiveEpilogueFwdINS6_IJS8_SA_S9_EEENS6_IJNS7_ILi1EEESI_SI_EEESC_SE_Li256ELb0ELb1ELb1ELb0EEENS1_19SingleTileSchedulerILb0ELb1ELb1ELi128EEEEEEEEEvNT_6ParamsE)
        /*04c4*/ 	.word	0x00000000


	//----- nvinfo : EIATTR_MIN_STACK_SIZE
	.align		4
.L_214:
        /*04c8*/ 	.byte	0x04, 0x12
        /*04ca*/ 	.short	(.L_216 - .L_215)
	.align		4
.L_215:
        /*04cc*/ 	.word	index@(_ZN7cutlass13device_kernelIN5flash19enable_sm80_to_sm89INS1_16FlashAttnFwdSm80INS1_25CollectiveMainloopFwdSm80ILi8ELi2ELb0EN4cute5tupleIJNS5_1CILi128EEENS7_ILi64EEENS7_ILi192EEEEEELi192ENS_10bfloat16_tEfNS_4arch4Sm80ELb0ELb1ELb1ELb1ELb0ELb0ELb1ELb1EEENS1_21CollectiveEpilogueFwdINS6_IJS8_SA_S9_EEENS6_IJNS7_ILi1EEESI_SI_EEESC_SE_Li256ELb1ELb1ELb1ELb0EEENS1_36VarlenDynamicPersistentTileSchedulerILi128ELi64ELi256ELi256ELb1ELb1ELb0ELb1ELb0ELb1EEEEEEEEEvNT_6ParamsE)
        /*04d0*/ 	.word	0x00000038


	//----- nvinfo : EIATTR_MIN_STACK_SIZE
	.align		4
.L_216:
        /*04d4*/ 	.byte	0x04, 0x12
        /*04d6*/ 	.short	(.L_218 - .L_217)
	.align		4
.L_217:
        /*04d8*/ 	.word	index@(_ZN7cutlass13device_kernelIN5flash19enable_sm80_to_sm89INS1_16FlashAttnFwdSm80INS1_25CollectiveMainloopFwdSm80ILi8ELi2ELb0EN4cute5tupleIJNS5_1CILi128EEENS7_ILi64EEENS7_ILi192EEEEEELi192ENS_10bfloat16_tEfNS_4arch4Sm80ELb0ELb1ELb1ELb1ELb0ELb1ELb1ELb1EEENS1_21CollectiveEpilogueFwdINS6_IJS8_SA_S9_EEENS6_IJNS7_ILi1EEESI_SI_EEESC_SE_Li256ELb1ELb1ELb1ELb0EEENS1_36VarlenDynamicPersistentTileSchedulerILi128ELi64ELi256ELi256ELb1ELb1ELb0ELb1ELb0ELb1EEEEEEEEEvNT_6ParamsE)
        /*04dc*/ 	.word	0x000000a0


	//----- nvinfo : EIATTR_MIN_STACK_SIZE
	.align		4
.L_218:
        /*04e0*/ 	.byte	0x04, 0x12
        /*04e2*/ 	.short	(.L_220 - .L_219)
	.align		4
.L_219:
        /*04e4*/ 	.word	index@(_ZN7cutlass13device_kernelIN5flash19enable_sm80_to_sm89INS1_16FlashAttnFwdSm80INS1_25CollectiveMainloopFwdSm80ILi8ELi2ELb1EN4cute5tupleIJNS5_1CILi128EEENS7_ILi96EEENS7_ILi192EEEEEELi192ENS_10bfloat16_tEfNS_4arch4Sm80ELb1ELb0ELb1ELb0ELb0ELb0ELb1ELb1EEENS1_21CollectiveEpilogueFwdINS6_IJS8_SA_S9_EEENS6_IJNS7_ILi1EEESI_SI_EEESC_SE_Li256ELb0ELb1ELb1ELb0EEENS1_30DynamicPersistentTileSchedulerILi256ELi256ELb1ELb1ELb0EEEEEEEEEvNT_6ParamsE)
        /*04e8*/ 	.word	0x00000088


	//----- nvinfo : EIATTR_MIN_STACK_SIZE
	.align		4
.L_220:
        /*04ec*/ 	.byte	0x04, 0x12
        /*04ee*/ 	.short	(.L_222 - .L_221)
	.align		4
.L_221:
        /*04f0*/ 	.word	index@(_ZN7cutlass13device_kernelIN5flash19enable_sm80_to_sm89INS1_16FlashAttnFwdSm80INS1_25CollectiveMainloopFwdSm80ILi8ELi2ELb0EN4cute5tupleIJNS5_1CILi128EEENS7_ILi64EEENS7_ILi192EEEEEELi192ENS_10bfloat16_tEfNS_4arch4Sm80ELb1ELb0ELb1ELb1ELb0ELb0ELb1ELb1EEENS1_21CollectiveEpilogueFwdINS6_IJS8_SA_S9_EEENS6_IJNS7_ILi1EEESI_SI_EEESC_SE_Li256ELb1ELb1ELb1ELb0EEENS1_36VarlenDynamicPersistentTileSchedulerILi128ELi64ELi256ELi256ELb1ELb1ELb0ELb1ELb1ELb1EEEEEEEEEvNT_6ParamsE)
        /*04f4*/ 	.word	0x00000000


	//----- nvinfo : EIATTR_MIN_STACK_SIZE
	.align		4
.L_222:
        /*04f8*/ 	.byte	0x04, 0x12
        /*04fa*/ 	.short	(.L_224 - .L_223)
	.align		4
.L_223:
        /*04fc*/ 	.word	index@(_ZN7cutlass13device_kernelIN5flash19enable_sm80_to_sm89INS1_16FlashAttnFwdSm80INS1_25CollectiveMainloopFwdSm80ILi8ELi2ELb0EN4cute5tupleIJNS5_1CILi128EEENS7_ILi64EEENS7_ILi192EEEEEELi192ENS_10bfloat16_tEfNS_4arch4Sm80ELb1ELb0ELb1ELb1ELb0ELb1ELb1ELb1EEENS1_21CollectiveEpilogueFwdINS6_IJS8_SA_S9_EEENS6_IJNS7_ILi1EEESI_SI_EEESC_SE_Li256ELb1ELb1ELb1ELb0EEENS1_36VarlenDynamicPersistentTileSchedulerILi128ELi64ELi256ELi256ELb1ELb1ELb0ELb1ELb1ELb1EEEEEEEEEvNT_6ParamsE)
        /*0500*/ 	.word	0x00000000
.L_224:


//--------------------- .nv.info._ZN7cutlass13device_kernelIN5flash19enable_sm80_to_sm89INS1_16FlashAttnFwdSm80INS1_25CollectiveMainloopFwdSm80ILi8ELi1ELb1EN4cute5tupleIJNS5_1CILi128EEENS7_ILi96EEENS7_ILi192EEEEEELi192ENS_10bfloat16_tEfNS_4arch4Sm80ELb0ELb0ELb1ELb0ELb0ELb0ELb1ELb1EEENS1_21CollectiveEpilogueFwdINS6_IJS8_SA_S9_EEENS6_IJNS7_ILi1EEESI_SI_EEESC_SE_Li256ELb0ELb1ELb1ELb0EEENS1_19SingleTileSchedulerILb0ELb1ELb1ELi128EEEEEEEEEvNT_6ParamsE --------------------------
	.section	.nv.info._ZN7cutlass13device_kernelIN5flash19enable_sm80_to_sm89INS1_16FlashAttnFwdSm80INS1_25CollectiveMainloopFwdSm80ILi8ELi1ELb1EN4cute5tupleIJNS5_1CILi128EEENS7_ILi96EEENS7_ILi192EEEEEELi192ENS_10bfloat16_tEfNS_4arch4Sm80ELb0ELb0ELb1ELb0ELb0ELb0ELb1ELb1EEENS1_21CollectiveEpilogueFwdINS6_IJS8_SA_S9_EEENS6_IJNS7_ILi1EEESI_SI_EEESC_SE_Li256ELb0ELb1ELb1ELb0EEENS1_19SingleTileSchedulerILb0ELb1ELb1ELi128EEEEEEEEEvNT_6ParamsE,"",@"SHT_CUDA_INFO"
	.sectionflags	@""
	.align	4


	//----- nvinfo : EIATTR_CUDA_API_VERSION
	.align		4
        /*0000*/ 	.byte	0x04, 0x37
        /*0002*/ 	.short	(.L_226 - .L_225)
.L_225:
        /*0004*/ 	.word	0x00000082


	//----- nvinfo : EIATTR_SW2861232_WAR
	.align		4
.L_226:
        /*0008*/ 	.byte	0x01, 0x35
	.zero		2


	//----- nvinfo : EIATTR_PARAM_CBANK
	.align		4
        /*000c*/ 	.byte	0x04, 0x0a
        /*000e*/ 	.short	(.L_228 - .L_227)
	.align		4
.L_227:
        /*0010*/ 	.word	index@(.nv.constant0._ZN7cutlass13device_kernelIN5flash19enable_sm80_to_sm89INS1_16FlashAttnFwdSm80INS1_25CollectiveMainloopFwdSm80ILi8ELi1ELb1EN4cute5tupleIJNS5_1CILi128EEENS7_ILi96EEENS7_ILi192EEEEEELi192ENS_10bfloat16_tEfNS_4arch4Sm80ELb0ELb0ELb1ELb0ELb0ELb0ELb1ELb1EEENS1_21CollectiveEpilogueFwdINS6_IJS8_SA_S9_EEENS6_IJNS7_ILi1EEESI_SI_EEESC_SE_Li256ELb0ELb1ELb1ELb0EEENS1_19SingleTileSchedulerILb0ELb1ELb1ELi128EEEEEEEEEvNT_6ParamsE)
        /*0014*/ 	.short	0x0160
        /*0016*/ 	.short	0x0418


	//----- nvinfo : EIATTR_CBANK_PARAM_SIZE
	.align		4
.L_228:
        /*0018*/ 	.byte	0x03, 0x19
        /*001a*/ 	.short	0x0418


	//----- nvinfo : EIATTR_KPARAM_INFO
	.align		4
        /*001c*/ 	.byte	0x04, 0x17
        /*001e*/ 	.short	(.L_230 - .L_229)
.L_229:
        /*0020*/ 	.word	0x00000000
        /*0024*/ 	.short	0x0000
        /*0026*/ 	.short	0x0000
        /*0028*/ 	.byte	0x00, 0xf0, 0x61, 0x10


	//----- nvinfo : EIATTR_MAXREG_COUNT
	.align		4
.L_230:
        /*002c*/ 	.byte	0x03, 0x1b
        /*002e*/ 	.short	0x00ff


	//----- nvinfo : EIATTR_NUM_BARRIERS
	.align		4
        /*0030*/ 	.byte	0x02, 0x4c
        /*0032*/ 	.byte	0x02
	.zero		1


	//----- nvinfo : EIATTR_ANNOTATIONS
	.align		4
        /*0034*/ 	.byte	0x04, 0x55
        /*0036*/ 	.short	(.L_232 - .L_231)


	//   ....[0]....
.L_231:
        /*0038*/ 	.word	0x00000001
        /*003c*/ 	.byte	0x70, 0x11, 0x00, 0x00, 0x01, 0x00, 0x00, 0x00, 0xe0, 0x13, 0x00, 0x00, 0x01, 0x00, 0x00, 0x00
        /* <DEDUP_REMOVED lines=12> */
        /*010c*/ 	.byte	0x10, 0xa1, 0x00, 0x00, 0x01, 0x00, 0x00, 0x00, 0x20, 0xa1, 0x00, 0x00


	//----- nvinfo : EIATTR_MERCURY_ISA_VERSION
	.align		4
.L_232:
        /*0118*/ 	.byte	0x03, 0x5f
        /*011a*/ 	.short	0x0000


	//----- nvinfo : EIATTR_COOP_GROUP_MASK_REGIDS
	.align		4
        /*011c*/ 	.byte	0x04, 0x29
        /*011e*/ 	.short	(.L_234 - .L_233)


	//   ....[0]....
.L_233:
        /*0120*/ 	.word	0xffffffff


	//   ....[1]....
        /*0124*/ 	.word	0xffffffff


	//   ....[2]....
        /*0128*/ 	.word	0xffffffff


	//   ....[3]....
        /*012c*/ 	.word	0xffffffff


	//   ....[4]....
        /*0130*/ 	.word	0xffffffff


	//   ....[5]....
        /*0134*/ 	.word	0xffffffff


	//   ....[6]....
        /*0138*/ 	.word	0xffffffff


	//   ....[7]....
        /*013c*/ 	.word	0xffffffff


	//   ....[8]....
        /*0140*/ 	.word	0xffffffff


	//   ....[9]....
        /*0144*/ 	.word	0xffffffff


	//   ....[10]....
        /*0148*/ 	.word	0xffffffff


	//   ....[11]....
        /*014c*/ 	.word	0xffffffff


	//   ....[12]....
        /*0150*/ 	.word	0xffffffff


	//   ....[13]....
        /*0154*/ 	.word	0xffffffff


	//   ....[14]....
        /*0158*/ 	.word	0xffffffff


	//   ....[15]....
        /*015c*/ 	.word	0xffffffff


	//   ....[16]....
        /*0160*/ 	.word	0xffffffff


	//   ....[17]....
        /*0164*/ 	.word	0xffffffff


	//   ....[18]....
        /*0168*/ 	.word	0xffffffff


	//   ....[19]....
        /*016c*/ 	.word	0xffffffff


	//   ....[20]....
        /*0170*/ 	.word	0xffffffff


	//   ....[21]....
        /*0174*/ 	.word	0xffffffff


	//   ....[22]....
        /*0178*/ 	.word	0xffffffff


	//   ....[23]....
        /*017c*/ 	.word	0xffffffff


	//   ....[24]....
        /*0180*/ 	.word	0xffffffff


	//   ....[25]....
        /*0184*/ 	.word	0xffffffff


	//   ....[26]....
        /*0188*/ 	.word	0xffffffff


	//   ....[27]....
        /*018c*/ 	.word	0xffffffff


	//   ....[28]....
        /*0190*/ 	.word	0xffffffff


	//----- nvinfo : EIATTR_COOP_GROUP_INSTR_OFFSETS
	.align		4
.L_234:
        /*0194*/ 	.byte	0x04, 0x28
        /*0196*/ 	.short	(.L_236 - .L_235)


	//   ....[0]....
.L_235:
        /*0198*/ 	.word	0x00000060


	//   ....[1]....
        /*019c*/ 	.word	0x00000d80


	//   ....[2]....
        /*01a0*/ 	.word	0x00000db0


	//   ....[3]....
        /*01a4*/ 	.word	0x00000e90


	//   ....[4]....
        /*01a8*/ 	.word	0x00000ed0


	//   ....[5]....
        /*01ac*/ 	.word	0x00000f90


	//   ....[6]....
        /*01b0*/ 	.word	0x00000fc0


	//   ....[7]....
        /*01b4*/ 	.word	0x00001000


	//   ....[8]....
        /*01b8*/ 	.word	0x00001020


	//   ....[9]....
        /*01bc*/ 	.word	0x00003d30


	//   ....[10]....
        /*01c0*/ 	.word	0x00003e00


	//   ....[11]....
        /*01c4*/ 	.word	0x00003e10


	//   ....[12]....
        /*01c8*/ 	.word	0x00003e60


	//   ....[13]....
        /*01cc*/ 	.word	0x00007b50


	//   ....[14]....
        /*01d0*/ 	.word	0x00007bb0


	//   ....[15]....
        /*01d4*/ 	.word	0x00007bd0


	//   ....[16]....
        /*01d8*/ 	.word	0x00007bf0


	//   ....[17]....
        /*01dc*/ 	.word	0x0000a160


	//   ....[18]....
        /*01e0*/ 	.word	0x0000a170


	//   ....[19]....
        /*01e4*/ 	.word	0x0000a1a0


	//   ....[20]....
        /*01e8*/ 	.word	0x0000a1c0


	//   ....[21]....
        /*01ec*/ 	.word	0x0000aea0


	//   ....[22]....
        /*01f0*/ 	.word	0x0000aee0


	//   ....[23]....
        /*01f4*/ 	.word	0x0000af10


	//   ....[24]....
        /*01f8*/ 	.word	0x0000af40


	//   ....[25]....
        /*01fc*/ 	.word	0x0000b030


	//   ....[26]....
        /*0200*/ 	.word	0x0000b040


	//   ....[27]....
        /*0204*/ 	.word	0x0000b950


	//   ....[28]....
        /*0208*/ 	.word	0x0000b960


	//----- nvinfo : EIATTR_EXIT_INSTR_OFFSETS
	.align		4
.L_236:
        /*020c*/ 	.byte	0x04, 0x1c
        /*020e*/ 	.short	(.L_238 - .L_237)


	//   ....[0]....
.L_237:
        /*0210*/ 	.word	0x000001c0


	//   ....[1]....
        /*0214*/ 	.word	0x0000b970


	//   ....[2]....
        /*0218*/ 	.word	0x0000c210


	//   ....[3]....
        /*021c*/ 	.word	0x0000c260


	//   ....[4]....
        /*0220*/ 	.word	0x0000c290


	//   ....[5]....
        /*0224*/ 	.word	0x0000c2f0


	//   ....[6]....
        /*0228*/ 	.word	0x0000c580


	//----- nvinfo : EIATTR_CTAIDZ_USED
	.align		4
.L_238:
        /*022c*/ 	.byte	0x01, 0x04
	.zero		2


	//----- nvinfo : EIATTR_MAX_THREADS
	.align		4
        /*0230*/ 	.byte	0x04, 0x05
        /*0232*/ 	.short	(.L_240 - .L_239)
.L_239:
        /*0234*/ 	.word	0x00000100
        /*0238*/ 	.word	0x00000001
        /*023c*/ 	.word	0x00000001


	//----- nvinfo : EIATTR_CRS_STACK_SIZE
	.align		4
.L_240:
        /*0240*/ 	.byte	0x04, 0x1e
        /*0242*/ 	.short	(.L_242 - .L_241)
.L_241:
        /*0244*/ 	.word	0x00000000
.L_242:


//--------------------- .nv.info._ZN7cutlass13device_kernelIN5flash19enable_sm80_to_sm89INS1_16FlashAttnFwdSm80INS1_25CollectiveMainloopFwdSm80ILi8ELi1ELb0EN4cute5tupleIJNS5_1CILi128EEENS7_ILi64EEENS7_ILi192EEEEEELi192ENS_10bfloat16_tEfNS_4arch4Sm80ELb0ELb0ELb1ELb1ELb0ELb0ELb1ELb1EEENS1_21CollectiveEpilogueFwdINS6_IJS8_SA_S9_EEENS6_IJNS7_ILi1EEESI_SI_EEESC_SE_Li256ELb1ELb1ELb1ELb0EEENS1_36VarlenDynamicPersistentTileSchedulerILi128ELi64ELi256ELi256ELb1ELb1ELb0ELb0ELb1ELb1EEEEEEEEEvNT_6ParamsE --------------------------
	.section	.nv.info._ZN7cutlass13device_kernelIN5flash19enable_sm80_to_sm89INS1_16FlashAttnFwdSm80INS1_25CollectiveMainloopFwdSm80ILi8ELi1ELb0EN4cute5tupleIJNS5_1CILi128EEENS7_ILi64EEENS7_ILi192EEEEEELi192ENS_10bfloat16_tEfNS_4arch4Sm80ELb0ELb0ELb1ELb1ELb0ELb0ELb1ELb1EEENS1_21CollectiveEpilogueFwdINS6_IJS8_SA_S9_EEENS6_IJNS7_ILi1EEESI_SI_EEESC_SE_Li256ELb1ELb1ELb1ELb0EEENS1_36VarlenDynamicPersistentTileSchedulerILi128ELi64ELi256ELi256ELb1ELb1ELb0ELb0ELb1ELb1EEEEEEEEEvNT_6ParamsE,"",@"SHT_CUDA_INFO"
	.sectionflags	@""
	.align	4


	//----- nvinfo : EIATTR_CUDA_API_VERSION
	.align		4
        /*0000*/ 	.byte	0x04, 0x37
        /*0002*/ 	.short	(.L_244 - .L_243)
.L_243:
        /*0004*/ 	.word	0x00000082


	//----- nvinfo : EIATTR_SW2861232_WAR
	.align		4
.L_244:
        /*0008*/ 	.byte	0x01, 0x35
	.zero		2


	//----- nvinfo : EIATTR_PARAM_CBANK
	.align		4
        /*000c*/ 	.byte	0x04, 0x0a
        /*000e*/ 	.short	(.L_246 - .L_245)
	.align		4
.L_245:
        /*0010*/ 	.word	index@(.nv.constant0._ZN7cutlass13device_kernelIN5flash19enable_sm80_to_sm89INS1_16FlashAttnFwdSm80INS1_25CollectiveMainloopFwdSm80ILi8ELi1ELb0EN4cute5tupleIJNS5_1CILi128EEENS7_ILi64EEENS7_ILi192EEEEEELi192ENS_10bfloat16_tEfNS_4arch4Sm80ELb0ELb0ELb1ELb1ELb0ELb0ELb1ELb1EEENS1_21CollectiveEpilogueFwdINS6_IJS8_SA_S9_EEENS6_IJNS7_ILi1EEESI_SI_EEESC_SE_Li256ELb1ELb1ELb1ELb0EEENS1_36VarlenDynamicPersistentTileSchedulerILi128ELi64ELi256ELi256ELb1ELb1ELb0ELb0ELb1ELb1EEEEEEEEEvNT_6ParamsE)
        /*0014*/ 	.short	0x0160
        /*0016*/ 	.short	0x0438


	//----- nvinfo : EIATTR_CBANK_PARAM_SIZE
	.align		4
.L_246:
        /*0018*/ 	.byte	0x03, 0x19
        /*001a*/ 	.short	0x0438


	//----- nvinfo : EIATTR_KPARAM_INFO
	.align		4
        /*001c*/ 	.byte	0x04, 0x17
        /*001e*/ 	.short	(.L_248 - .L_247)
.L_247:
        /*0020*/ 	.word	0x00000000
        /*0024*/ 	.short	0x0000
        /*0026*/ 	.short	0x0000
        /*0028*/ 	.byte	0x00, 0xf0, 0xe1, 0x10


	//----- nvinfo : EIATTR_MAXREG_COUNT
	.align		4
.L_248:
        /*002c*/ 	.byte	0x03, 0x1b
        /*002e*/ 	.short	0x00ff


	//----- nvinfo : EIATTR_NUM_BARRIERS
	.align		4
        /*0030*/ 	.byte	0x02, 0x4c
        /*0032*/ 	.byte	0x06
	.zero		1


	//----- nvinfo : EIATTR_ANNOTATIONS
	.align		4
        /*0034*/ 	.byte	0x04, 0x55
        /*0036*/ 	.short	(.L_250 - .L_249)


	//   ....[0]....
.L_249:
        /* <DEDUP_REMOVED lines=25> */


	//----- nvinfo : EIATTR_MERCURY_ISA_VERSION
	.align		4
.L_250:
        /*01b8*/ 	.byte	0x03, 0x5f
        /*01ba*/ 	.short	0x0000


	//----- nvinfo : EIATTR_INT_WARP_WIDE_INSTR_OFFSETS
	.align		4
        /*01bc*/ 	.byte	0x04, 0x31
        /*01be*/ 	.short	(.L_252 - .L_251)


	//   ....[0]....
.L_251:
        /*01c0*/ 	.word	0x000089a0


	//   ....[1]....
        /*01c4*/ 	.word	0x00008a20


	//----- nvinfo : EIATTR_COOP_GROUP_MASK_REGIDS
	.align		4
.L_252:
        /*01c8*/ 	.byte	0x04, 0x29
        /*01ca*/ 	.short	(.L_254 - .L_253)


	//   ....[0]....
.L_253:
        /*01cc*/ 	.word	0xffffffff


	//   ....[1]....
        /*01d0*/ 	.word	0xffffffff


	//   ....[2]....
        /*01d4*/ 	.word	0xffffffff


	//   ....[3]....
        /*01d8*/ 	.word	0xffffffff


	//   ....[4]....
        /*01dc*/ 	.word	0xffffffff


	//   ....[5]....
        /*01e0*/ 	.word	0xffffffff


	//   ....[6]....
        /*01e4*/ 	.word	0xffffffff


	//   ....[7]....
        /*01e8*/ 	.word	0xffffffff


	//   ....[8]....
        /*01ec*/ 	.word	0xffffffff


	//   ....[9]....
        /*01f0*/ 	.word	0xffffffff


	//   ....[10]....
        /*01f4*/ 	.word	0xffffffff


	//   ....[11]....
        /*01f8*/ 	.word	0xffffffff


	//   ....[12]....
        /*01fc*/ 	.word	0xffffffff


	//   ....[13]....
        /*0200*/ 	.word	0xffffffff


	//   ....[14]....
        /*0204*/ 	.word	0xffffffff


	//   ....[15]....
        /*0208*/ 	.word	0xffffffff


	//   ....[16]....
        /*020c*/ 	.word	0xffffffff


	//   ....[17]....
        /*0210*/ 	.word	0xffffffff


	//   ....[18]....
        /*0214*/ 	.word	0xffffffff


	//   ....[19]....
        /*0218*/ 	.word	0xffffffff


	//   ....[20]....
        /*021c*/ 	.word	0xffffffff


	//   ....[21]....
        /*0220*/ 	.word	0xffffffff


	//   ....[22]....
        /*0224*/ 	.word	0xffffffff


	//   ....[23]....
        /*0228*/ 	.word	0xffffffff


	//   ....[24]....
        /*022c*/ 	.word	0xffffffff


	//   ....[25]....
        /*0230*/ 	.word	0xffffffff


	//   ....[26]....
        /*0234*/ 	.word	0xffffffff


	//   ....[27]....
        /*0238*/ 	.word	0xffffffff


	//   ....[28]....
        /*023c*/ 	.word	0xffffffff


	//   ....[29]....
        /*0240*/ 	.word	0xffffffff


	//   ....[30]....
        /*0244*/ 	.word	0xffffffff


	//   ....[31]....
        /*0248*/ 	.word	0xffffffff


	//   ....[32]....
        /*024c*/ 	.word	0xffffffff


	//   ....[33]....
        /*0250*/ 	.word	0xffffffff


	//   ....[34]....
        /*0254*/ 	.word	0xffffffff


	//   ....[35]....
        /*0258*/ 	.word	0xffffffff


	//   ....[36]....
        /*025c*/ 	.word	0xffffffff


	//   ....[37]....
        /*0260*/ 	.word	0xffffffff


	//   ....[38]....
        /*0264*/ 	.word	0xffffffff


	//   ....[39]....
        /*0268*/ 	.word	0xffffffff


	//   ....[40]....
        /*026c*/ 	.word	0xffffffff


	//   ....[41]....
        /*0270*/ 	.word	0xffffffff


	//   ....[42]....
        /*0274*/ 	.word	0xffffffff


	//   ....[43]....
        /*0278*/ 	.word	0xffffffff


	//   ....[44]....
        /*027c*/ 	.word	0xffffffff


	//   ....[45]....
        /*0280*/ 	.word	0xffffffff


	//   ....[46]....
        /*0284*/ 	.word	0xffffffff


	//   ....[47]....
        /*0288*/ 	.word	0xffffffff


	//   ....[48]....
        /*028c*/ 	.word	0xffffffff


	//   ....[49]....
        /*0290*/ 	.word	0xffffffff


	//   ....[50]....
        /*0294*/ 	.word	0xffffffff


	//   ....[51]....
        /*0298*/ 	.word	0xffffffff


	//   ....[52]....
        /*029c*/ 	.word	0xffffffff


	//   ....[53]....
        /*02a0*/ 	.word	0xffffffff


	//   ....[54]....
        /*02a4*/ 	.word	0xffffffff


	//   ....[55]....
        /*02a8*/ 	.word	0xffffffff


	//   ....[56]....
        /*02ac*/ 	.word	0xffffffff


	//   ....[57]....
        /*02b0*/ 	.word	0xffffffff


	//   ....[58]....
        /*02b4*/ 	.word	0xffffffff


	//   ....[59]....
        /*02b8*/ 	.word	0xffffffff


	//   ....[60]....
        /*02bc*/ 	.word	0xffffffff


	//   ....[61]....
        /*02c0*/ 	.word	0xffffffff


	//   ....[62]....
        /*02c4*/ 	.word	0xffffffff


	//   ....[63]....
        /*02c8*/ 	.word	0xffffffff


	//   ....[64]....
        /*02cc*/ 	.word	0xffffffff


	//   ....[65]....
        /*02d0*/ 	.word	0xffffffff


	//   ....[66]....
        /*02d4*/ 	.word	0xffffffff


	//   ....[67]....
        /*02d8*/ 	.word	0xffffffff


	//   ....[68]....
        /*02dc*/ 	.word	0xffffffff


	//   ....[69]....
        /*02e0*/ 	.word	0xffffffff


	//   ....[70]....
        /*02e4*/ 	.word	0xffffffff


	//   ....[71]....
        /*02e8*/ 	.word	0xffffffff


	//   ....[72]....
        /*02ec*/ 	.word	0xffffffff


	//   ....[73]....
        /*02f0*/ 	.word	0xffffffff


	//   ....[74]....
        /*02f4*/ 	.word	0xffffffff


	//   ....[75]....
        /*02f8*/ 	.word	0xffffffff


	//   ....[76]....
        /*02fc*/ 	.word	0xffffffff


	//   ....[77]....
        /*0300*/ 	.word	0xffffffff


	//   ....[78]....
        /*0304*/ 	.word	0xffffffff


	//   ....[79]....
        /*0308*/ 	.word	0xffffffff


	//   ....[80]....
        /*030c*/ 	.word	0xffffffff


	//   ....[81]....
        /*0310*/ 	.word	0xffffffff


	//   ....[82]....
        /*0314*/ 	.word	0xffffffff


	//   ....[83]....
        /*0318*/ 	.word	0xffffffff


	//   ....[84]....
        /*031c*/ 	.word	0xffffffff


	//   ....[85]....
        /*0320*/ 	.word	0xffffffff


	//   ....[86]....
        /*0324*/ 	.word	0xffffffff


	//   ....[87]....
        /*0328*/ 	.word	0xffffffff


	//   ....[88]....
        /*032c*/ 	.word	0xffffffff


	//   ....[89]....
        /*0330*/ 	.word	0xffffffff


	//   ....[90]....
        /*0334*/ 	.word	0xffffffff


	//   ....[91]....
        /*0338*/ 	.word	0xffffffff


	//   ....[92]....
        /*033c*/ 	.word	0xffffffff


	//   ....[93]....
        /*0340*/ 	.word	0xffffffff


	//   ....[94]....
        /*0344*/ 	.word	0xffffffff


	//   ....[95]....
        /*0348*/ 	.word	0xffffffff


	//   ....[96]....
        /*034c*/ 	.word	0xffffffff


	//   ....[97]....
        /*0350*/ 	.word	0xffffffff


	//   ....[98]....
        /*0354*/ 	.word	0xffffffff


	//   ....[99]....
        /*0358*/ 	.word	0xffffffff


	//   ....[100]....
        /*035c*/ 	.word	0xffffffff


	//   ....[101]....
        /*0360*/ 	.word	0xffffffff


	//   ....[102]....
        /*0364*/ 	.word	0xffffffff


	//   ....[103]....
        /*0368*/ 	.word	0xffffffff


	//   ....[104]....
        /*036c*/ 	.word	0xffffffff


	//   ....[105]....
        /*0370*/ 	.word	0xffffffff


	//   ....[106]....
        /*0374*/ 	.word	0xffffffff


	//   ....[107]....
        /*0378*/ 	.word	0xffffffff


	//   ....[108]....
        /*037c*/ 	.word	0xffffffff


	//   ....[109]....
        /*0380*/ 	.word	0xffffffff


	//   ....[110]....
        /*0384*/ 	.word	0xffffffff


	//   ....[111]....
        /*0388*/ 	.word	0xffffffff


	//   ....[112]....
        /*038c*/ 	.word	0xffffffff


	//   ....[113]....
        /*0390*/ 	.word	0xffffffff


	//   ....[114]....
        /*0394*/ 	.word	0xffffffff


	//   ....[115]....
        /*0398*/ 	.word	0xffffffff


	//   ....[116]....
        /*039c*/ 	.word	0xffffffff


	//   ....[117]....
        /*03a0*/ 	.word	0xffffffff


	//   ....[118]....
        /*03a4*/ 	.word	0xffffffff


	//   ....[119]....
        /*03a8*/ 	.word	0xffffffff


	//   ....[120]....
        /*03ac*/ 	.word	0xffffffff


	//   ....[121]....
        /*03b0*/ 	.word	0xffffffff


	//   ....[122]....
        /*03b4*/ 	.word	0xffffffff


	//   ....[123]....
        /*03b8*/ 	.word	0xffffffff


	//   ....[124]....
        /*03bc*/ 	.word	0xffffffff


	//   ....[125]....
        /*03c0*/ 	.word	0xffffffff


	//   ....[126]....
        /*03c4*/ 	.word	0xffffffff


	//   ....[127]....
        /*03c8*/ 	.word	0xffffffff


	//   ....[128]....
        /*03cc*/ 	.word	0xffffffff


	//   ....[129]....
        /*03d0*/ 	.word	0xffffffff


	//   ....[130]....
        /*03d4*/ 	.word	0xffffffff


	//   ....[131]....
        /*03d8*/ 	.word	0xffffffff


	//   ....[132]....
        /*03dc*/ 	.word	0xffffffff


	//   ....[133]....
        /*03e0*/ 	.word	0xffffffff


	//   ....[134]....
        /*03e4*/ 	.word	0xffffffff


	//   ....[135]....
        /*03e8*/ 	.word	0xffffffff


	//   ....[136]....
        /*03ec*/ 	.word	0xffffffff


	//   ....[137]....
        /*03f0*/ 	.word	0xffffffff


	//   ....[138]....
        /*03f4*/ 	.word	0xffffffff


	//----- nvinfo : EIATTR_COOP_GROUP_INSTR_OFFSETS
	.align		4
.L_254:
        /*03f8*/ 	.byte	0x04, 0x28
        /*03fa*/ 	.short	(.L_256 - .L_255)


	//   ....[0]....
.L_255:
        /*03fc*/ 	.word	0x00000050


	//   ....[1]....
        /*0400*/ 	.word	0x000001e0


	//   ....[2]....
        /*0404*/ 	.word	0x00000210


	//   ....[3]....
        /*0408*/ 	.word	0x00000240


	//   ....[4]....
        /*040c*/ 	.word	0x00000270


	//   ....[5]....
        /*0410*/ 	.word	0x000002a0


	//   ....[6]....
        /*0414*/ 	.word	0x000002d0


	//   ....[7]....
        /*0418*/ 	.word	0x00000440


	//   ....[8]....
        /*041c*/ 	.word	0x00000480


	//   ....[9]....
        /*0420*/ 	.word	0x000004b0


	//   ....[10]....
        /*0424*/ 	.word	0x000004e0


	//   ....[11]....
        /*0428*/ 	.word	0x00000510


	//   ....[12]....
        /*042c*/ 	.word	0x00000540


	//   ....[13]....
        /*0430*/ 	.word	0x000005d0


	//   ....[14]....
        /*0434*/ 	.word	0x00000600


	//   ....[15]....
        /*0438*/ 	.word	0x00000610


	//   ....[16]....
        /*043c*/ 	.word	0x00000680


	//   ....[17]....
        /*0440*/ 	.word	0x00002420


	//   ....[18]....
        /*0444*/ 	.word	0x00002440


	//   ....[19]....
        /*0448*/ 	.word	0x00002580


	//   ....[20]....
        /*044c*/ 	.word	0x00002590


	//   ....[21]....
        /*0450*/ 	.word	0x000026d0


	//   ....[22]....
        /*0454*/ 	.word	0x000026f0


	//   ....[23]....
        /*0458*/ 	.word	0x00002830


	//   ....[24]....
        /*045c*/ 	.word	0x00002840


	//   ....[25]....
        /*0460*/ 	.word	0x00004270


	//   ....[26]....
        /*0464*/ 	.word	0x00004310


	//   ....[27]....
        /*0468*/ 	.word	0x00004330


	//   ....[28]....
        /*046c*/ 	.word	0x00004350


	//   ....[29]....
        /*0470*/ 	.word	0x00006790


	//   ....[30]....
        /*0474*/ 	.word	0x000067b0


	//   ....[31]....
        /*0478*/ 	.word	0x000067d0


	//   ....[32]....
        /*047c*/ 	.word	0x000067f0


	//   ....[33]....
        /*0480*/ 	.word	0x00008190


	//   ....[34]....
        /*0484*/ 	.word	0x000081a0


	//   ....[35]....
        /*0488*/ 	.word	0x000081d0


	//   ....[36]....
        /*048c*/ 	.word	0x000081e0


	//   ....[37]....
        /*0490*/ 	.word	0x00009620


	//   ....[38]....
        /*0494*/ 	.word	0x00009640


	//   ....[39]....
        /*0498*/ 	.word	0x00009650


	//   ....[40]....
        /*049c*/ 	.word	0x00009660


	//   ....[41]....
        /*04a0*/ 	.word	0x00009a20


	//   ....[42]....
        /*04a4*/ 	.word	0x00009a40


	//   ....[43]....
        /*04a8*/ 	.word	0x00009b70


	//   ....[44]....
        /*04ac*/ 	.word	0x00009b80


	//   ....[45]....
        /*04b0*/ 	.word	0x00009cc0


	//   ....[46]....
        /*04b4*/ 	.word	0x00009ce0


	//   ....[47]....
        /*04b8*/ 	.word	0x00009e20


	//   ....[48]....
        /*04bc*/ 	.word	0x00009e30


	//   ....[49]....
        /*04c0*/ 	.word	0x0000a160


	//   ....[50]....
        /*04c4*/ 	.word	0x0000a180


	//   ....[51]....
        /*04c8*/ 	.word	0x0000ab30


	//   ....[52]....
        /*04cc*/ 	.word	0x0000ab40


	//   ....[53]....
        /*04d0*/ 	.word	0x0000ba20


	//   ....[54]....
        /*04d4*/ 	.word	0x0000ba40


	//   ....[55]....
        /*04d8*/ 	.word	0x0000bb80


	//   ....[56]....
        /*04dc*/ 	.word	0x0000bb90


	//   ....[57]....
        /*04e0*/ 	.word	0x0000bcd0


	//   ....[58]....
        /*04e4*/ 	.word	0x0000bcf0


	//   ....[59]....
        /*04e8*/ 	.word	0x0000be30


	//   ....[60]....
        /*04ec*/ 	.word	0x0000be40


	//   ....[61]....
        /*04f0*/ 	.word	0x0000c020


	//   ....[62]....
        /*04f4*/ 	.word	0x0000c040


	//   ....[63]....
        /*04f8*/ 	.word	0x0000c160


	//   ....[64]....
        /*04fc*/ 	.word	0x0000c1a0


	//   ....[65]....
        /*0500*/ 	.word	0x0000c1d0


	//   ....[66]....
        /*0504*/ 	.word	0x0000c200


	//   ....[67]....
        /*0508*/ 	.word	0x0000c230


	//   ....[68]....
        /*050c*/ 	.word	0x0000c260


	//   ....[69]....
        /*0510*/ 	.word	0x0000c3b0


	//   ....[70]....
        /*0514*/ 	.word	0x0000c3f0


	//   ....[71]....
        /*0518*/ 	.word	0x0000c420


	//   ....[72]....
        /*051c*/ 	.word	0x0000c450


	//   ....[73]....
        /*0520*/ 	.word	0x0000c480


	//   ....[74]....
        /*0524*/ 	.word	0x0000c4b0


	//   ....[75]....
        /*0528*/ 	.word	0x0000c540


	//   ....[76]....
        /*052c*/ 	.word	0x0000c570


	//   ....[77]....
        /*0530*/ 	.word	0x0000c580


	//   ....[78]....
        /*0534*/ 	.word	0x0000c5e0


	//   ....[79]....
        /*0538*/ 	.word	0x0000cb20


	//   ....[80]....
        /*053c*/ 	.word	0x0000cb80


	//   ....[81]....
        /*0540*/ 	.word	0x0000cbd0


	//   ....[82]....
        /*0544*/ 	.word	0x0000cc20


	//   ....[83]....
        /*0548*/ 	.word	0x0000cc70


	//   ....[84]....
        /*054c*/ 	.word	0x0000cce0


	//   ....[85]....
        /*0550*/ 	.word	0x0000cd20


	//   ....[86]....
        /*0554*/ 	.word	0x0000cd90


	//   ....[87]....
        /*0558*/ 	.word	0x0000ce00


	//   ....[88]....
        /*055c*/ 	.word	0x0000ce60


	//   ....[89]....
        /*0560*/ 	.word	0x0000ced0


	//   ....[90]....
        /*0564*/ 	.word	0x0000cf40


	//   ....[91]....
        /*0568*/ 	.word	0x0000cfa0


	//   ....[92]....
        /*056c*/ 	.word	0x0000d000


	//   ....[93]....
        /*0570*/ 	.word	0x0000d060


	//   ....[94]....
        /*0574*/ 	.word	0x0000d0d0


	//   ....[95]....
        /*0578*/ 	.word	0x0000d130


	//   ....[96]....
        /*057c*/ 	.word	0x0000d190


	//   ....[97]....
        /*0580*/ 	.word	0x0000d200


	//   ....[98]....
        /*0584*/ 	.word	0x0000d250


	//   ....[99]....
        /*0588*/ 	.word	0x0000d2a0


	//   ....[100]....
        /*058c*/ 	.word	0x0000d2f0


	//   ....[101]....
        /*0590*/ 	.word	0x0000d360


	//   ....[102]....
        /*0594*/ 	.word	0x0000d3d0


	//   ....[103]....
        /*0598*/ 	.word	0x0000d430


	//   ....[104]....
        /*059c*/ 	.word	0x0000d490


	//   ....[105]....
        /*05a0*/ 	.word	0x0000d4f0


	//   ....[106]....
        /*05a4*/ 	.word	0x0000d560


	//   ....[107]....
        /*05a8*/ 	.word	0x0000d5c0


	//   ....[108]....
        /*05ac*/ 	.word	0x0000d620


	//   ....[109]....
        /*05b0*/ 	.word	0x0000d680


	//   ....[110]....
        /*05b4*/ 	.word	0x0000d6f0


	//   ....[111]....
        /*05b8*/ 	.word	0x0000d750


	//   ....[112]....
        /*05bc*/ 	.word	0x0000d7b0


	//   ....[113]....
        /*05c0*/ 	.word	0x0000d810


	//   ....[114]....
        /*05c4*/ 	.word	0x0000d880


	//   ....[115]....
        /*05c8*/ 	.word	0x0000d8e0


	//   ....[116]....
        /*05cc*/ 	.word	0x0000d940


	//   ....[117]....
        /*05d0*/ 	.word	0x0000d9a0


	//   ....[118]....
        /*05d4*/ 	.word	0x0000da10


	//   ....[119]....
        /*05d8*/ 	.word	0x0000da70


	//   ....[120]....
        /*05dc*/ 	.word	0x0000dad0


	//   ....[121]....
        /*05e0*/ 	.word	0x0000db30


	//   ....[122]....
        /*05e4*/ 	.word	0x0000dba0


	//   ....[123]....
        /*05e8*/ 	.word	0x0000dbf0


	//   ....[124]....
        /*05ec*/ 	.word	0x0000dc30


	//   ....[125]....
        /*05f0*/ 	.word	0x0000dc80


	//   ....[126]....
        /*05f4*/ 	.word	0x0000dcd0


	//   ....[127]....
        /*05f8*/ 	.word	0x0000dd20


	//   ....[128]....
        /*05fc*/ 	.word	0x0000dd90


	//   ....[129]....
        /*0600*/ 	.word	0x0000ddd0


	//   ....[130]....
        /*0604*/ 	.word	0x0000de20


	//   ....[131]....
        /*0608*/ 	.word	0x0000de70


	//   ....[132]....
        /*060c*/ 	.word	0x0000dec0


	//   ....[133]....
        /*0610*/ 	.word	0x0000df10


	//   ....[134]....
        /*0614*/ 	.word	0x0000df80


	//   ....[135]....
        /*0618*/ 	.word	0x0000dfc0


	//   ....[136]....
        /*061c*/ 	.word	0x0000e030


	//   ....[137]....
        /*0620*/ 	.word	0x0000e090


	//   ....[138]....
        /*0624*/ 	.word	0x0000e0f0


	//----- nvinfo : EIATTR_EXIT_INSTR_OFFSETS
	.align		4
.L_256:
        /*0628*/ 	.byte	0x04, 0x1c
        /*062a*/ 	.short	(.L_258 - .L_257)


	//   ....[0]....
.L_257:
        /*062c*/ 	.word	0x00000b40


	//   ....[1]....
        /*0630*/ 	.word	0x0000cae0


	//----- nvinfo : EIATTR_MAX_THREADS
	.align		4
.L_258:
        /*0634*/ 	.byte	0x04, 0x05
        /*0636*/ 	.short	(.L_260 - .L_259)
.L_259:
        /*0638*/ 	.word	0x00000100
        /*063c*/ 	.word	0x00000001
        /*0640*/ 	.word	0x00000001


	//----- nvinfo : EIATTR_CRS_STACK_SIZE
	.align		4
.L_260:
        /*0644*/ 	.byte	0x04, 0x1e
        /*0646*/ 	.short	(.L_262 - .L_261)
.L_261:
        /*0648*/ 	.word	0x00000000
.L_262:


//--------------------- .nv.info._ZN7cutlass13device_kernelIN5flash19enable_sm80_to_sm89INS1_16FlashAttnFwdSm80INS1_25CollectiveMainloopFwdSm80ILi8ELi1ELb0EN4cute5tupleIJNS5_1CILi128EEENS7_ILi64EEENS7_ILi192EEEEEELi192ENS_10bfloat16_tEfNS_4arch4Sm80ELb0ELb0ELb1ELb1ELb0ELb1ELb1ELb1EEENS1_21CollectiveEpilogueFwdINS6_IJS8_SA_S9_EEENS6_IJNS7_ILi1EEESI_SI_EEESC_SE_Li256ELb1ELb1ELb1ELb0EEENS1_36VarlenDynamicPersistentTileSchedulerILi128ELi64ELi256ELi256ELb1ELb1ELb0ELb0ELb1ELb1EEEEEEEEEvNT_6ParamsE --------------------------
	.section	.nv.info._ZN7cutlass13device_kernelIN5flash19enable_sm80_to_sm89INS1_16FlashAttnFwdSm80INS1_25CollectiveMainloopFwdSm80ILi8ELi1ELb0EN4cute5tupleIJNS5_1CILi128EEENS7_ILi64EEENS7_ILi192EEEEEELi192ENS_10bfloat16_tEfNS_4arch4Sm80ELb0ELb0ELb1ELb1ELb0ELb1ELb1ELb1EEENS1_21CollectiveEpilogueFwdINS6_IJS8_SA_S9_EEENS6_IJNS7_ILi1EEESI_SI_EEESC_SE_Li256ELb1ELb1ELb1ELb0EEENS1_36VarlenDynamicPersistentTileSchedulerILi128ELi64ELi256ELi256ELb1ELb1ELb0ELb0ELb1ELb1EEEEEEEEEvNT_6ParamsE,"",@"SHT_CUDA_INFO"
	.sectionflags	@""
	.align	4


	//----- nvinfo : EIATTR_CUDA_API_VERSION
	.align		4
        /*0000*/ 	.byte	0x04, 0x37
        /*0002*/ 	.short	(.L_264 - .L_263)
.L_263:
        /*0004*/ 	.word	0x00000082


	//----- nvinfo : EIATTR_SW2861232_WAR
	.align		4
.L_264:
        /*0008*/ 	.byte	0x01, 0x35
	.zero		2


	//----- nvinfo : EIATTR_PARAM_CBANK
	.align		4
        /*000c*/ 	.byte	0x04, 0x0a
        /*000e*/ 	.short	(.L_266 - .L_265)
	.align		4
.L_265:
        /*0010*/ 	.word	index@(.nv.constant0._ZN7cutlass13device_kernelIN5flash19enable_sm80_to_sm89INS1_16FlashAttnFwdSm80INS1_25CollectiveMainloopFwdSm80ILi8ELi1ELb0EN4cute5tupleIJNS5_1CILi128EEENS7_ILi64EEENS7_ILi192EEEEEELi192ENS_10bfloat16_tEfNS_4arch4Sm80ELb0ELb0ELb1ELb1ELb0ELb1ELb1ELb1EEENS1_21CollectiveEpilogueFwdINS6_IJS8_SA_S9_EEENS6_IJNS7_ILi1EEESI_SI_EEESC_SE_Li256ELb1ELb1ELb1ELb0EEENS1_36VarlenDynamicPersistentTileSchedulerILi128ELi64ELi256ELi256ELb1ELb1ELb0ELb0ELb1ELb1EEEEEEEEEvNT_6ParamsE)
        /*0014*/ 	.short	0x0160
        /*0016*/ 	.short	0x0438


	//----- nvinfo : EIATTR_CBANK_PARAM_SIZE
	.align		4
.L_266:
        /*0018*/ 	.byte	0x03, 0x19
        /*001a*/ 	.short	0x0438


	//----- nvinfo : EIATTR_KPARAM_INFO
	.align		4
        /*001c*/ 	.byte	0x04, 0x17
        /*001e*/ 	.short	(.L_268 - .L_267)
.L_267:
        /*0020*/ 	.word	0x00000000
        /*0024*/ 	.short	0x0000
        /*0026*/ 	.short	0x0000
        /*0028*/ 	.byte	0x00, 0xf0, 0xe1, 0x10


	//----- nvinfo : EIATTR_MAXREG_COUNT
	.align		4
.L_268:
        /*002c*/ 	.byte	0x03, 0x1b
        /*002e*/ 	.short	0x00ff


	//----- nvinfo : EIATTR_NUM_BARRIERS
	.align		4
        /*0030*/ 	.byte	0x02, 0x4c
        /*0032*/ 	.byte	0x06
	.zero		1


	//----- nvinfo : EIATTR_ANNOTATIONS
	.align		4
        /*0034*/ 	.byte	0x04, 0x55
        /*0036*/ 	.short	(.L_270 - .L_269)


	//   ....[0]....
.L_269:
        /* <DEDUP_REMOVED lines=30> */
        /*020c*/ 	.byte	0x90, 0x70, 0x01, 0x00


	//----- nvinfo : EIATTR_MERCURY_ISA_VERSION
	.align		4
.L_270:
        /*0210*/ 	.byte	0x03, 0x5f
        /*0212*/ 	.short	0x0000


	//----- nvinfo : EIATTR_INT_WARP_WIDE_INSTR_OFFSETS
	.align		4
        /*0214*/ 	.byte	0x04, 0x31
        /*0216*/ 	.short	(.L_272 - .L_271)


	//   ....[0]....
.L_271:
        /*0218*/ 	.word	0x00013a80


	//   ....[1]....
        /*021c*/ 	.word	0x00013b00


	//----- nvinfo : EIATTR_COOP_GROUP_MASK_REGIDS
	.align		4
.L_272:
        /*0220*/ 	.byte	0x04, 0x29
        /*0222*/ 	.short	(.L_274 - .L_273)


	//   ....[0]....
.L_273:
        /*0224*/ 	.word	0xffffffff


	//   ....[1]....
        /*0228*/ 	.word	0xffffffff


	//   ....[2]....
        /*022c*/ 	.word	0xffffffff


	//   ....[3]....
        /*0230*/ 	.word	0xffffffff


	//   ....[4]....
        /*0234*/ 	.word	0xffffffff


	//   ....[5]....
        /*0238*/ 	.word	0xffffffff


	//   ....[6]....
        /*023c*/ 	.word	0xffffffff


	//   ....[7]....
        /*0240*/ 	.word	0xffffffff


	//   ....[8]....
        /*0244*/ 	.word	0xffffffff


	//   ....[9]....
        /*0248*/ 	.word	0xffffffff


	//   ....[10]....
        /*024c*/ 	.word	0xffffffff


	//   ....[11]....
        /*0250*/ 	.word	0xffffffff


	//   ....[12]....
        /*0254*/ 	.word	0xffffffff


	//   ....[13]....
        /*0258*/ 	.word	0xffffffff


	//   ....[14]....
        /*025c*/ 	.word	0xffffffff


	//   ....[15]....
        /*0260*/ 	.word	0xffffffff


	//   ....[16]....
        /*0264*/ 	.word	0xffffffff


	//   ....[17]....
        /*0268*/ 	.word	0xffffffff


	//   ....[18]....
        /*026c*/ 	.word	0xffffffff


	//   ....[19]....
        /*0270*/ 	.word	0xffffffff


	//   ....[20]....
        /*0274*/ 	.word	0xffffffff


	//   ....[21]....
        /*0278*/ 	.word	0xffffffff


	//   ....[22]....
        /*027c*/ 	.word	0xffffffff


	//   ....[23]....
        /*0280*/ 	.word	0xffffffff


	//   ....[24]....
        /*0284*/ 	.word	0xffffffff


	//   ....[25]....
        /*0288*/ 	.word	0xffffffff


	//   ....[26]....
        /*028c*/ 	.word	0xffffffff


	//   ....[27]....
        /*0290*/ 	.word	0xffffffff


	//   ....[28]....
        /*0294*/ 	.word	0xffffffff


	//   ....[29]....
        /*0298*/ 	.word	0xffffffff


	//   ....[30]....
        /*029c*/ 	.word	0xffffffff


	//   ....[31]....
        /*02a0*/ 	.word	0xffffffff


	//   ....[32]....
        /*02a4*/ 	.word	0xffffffff


	//   ....[33]....
        /*02a8*/ 	.word	0xffffffff


	//   ....[34]....
        /*02ac*/ 	.word	0xffffffff


	//   ....[35]....
        /*02b0*/ 	.word	0xffffffff


	//   ....[36]....
        /*02b4*/ 	.word	0xffffffff


	//   ....[37]....
        /*02b8*/ 	.word	0xffffffff


	//   ....[38]....
        /*02bc*/ 	.word	0xffffffff


	//   ....[39]....
        /*02c0*/ 	.word	0xffffffff


	//   ....[40]....
        /*02c4*/ 	.word	0xffffffff


	//   ....[41]....
        /*02c8*/ 	.word	0xffffffff


	//   ....[42]....
        /*02cc*/ 	.word	0xffffffff


	//   ....[43]....
        /*02d0*/ 	.word	0xffffffff


	//   ....[44]....
        /*02d4*/ 	.word	0xffffffff


	//   ....[45]....
        /*02d8*/ 	.word	0xffffffff


	//   ....[46]....
        /*02dc*/ 	.word	0xffffffff


	//   ....[47]....
        /*02e0*/ 	.word	0xffffffff


	//   ....[48]....
        /*02e4*/ 	.word	0xffffffff


	//   ....[49]....
        /*02e8*/ 	.word	0xffffffff


	//   ....[50]....
        /*02ec*/ 	.word	0xffffffff


	//   ....[51]....
        /*02f0*/ 	.word	0xffffffff


	//   ....[52]....
        /*02f4*/ 	.word	0xffffffff


	//   ....[53]....
        /*02f8*/ 	.word	0xffffffff


	//   ....[54]....
        /*02fc*/ 	.word	0xffffffff


	//   ....[55]....
        /*0300*/ 	.word	0xffffffff


	//   ....[56]....
        /*0304*/ 	.word	0xffffffff


	//   ....[57]....
        /*0308*/ 	.word	0xffffffff


	//   ....[58]....
        /*030c*/ 	.word	0xffffffff


	//   ....[59]....
        /*0310*/ 	.word	0xffffffff


	//   ....[60]....
        /*0314*/ 	.word	0xffffffff


	//   ....[61]....
        /*0318*/ 	.word	0xffffffff


	//   ....[62]....
        /*031c*/ 	.word	0xffffffff


	//   ....[63]....
        /*0320*/ 	.word	0xffffffff


	//   ....[64]....
        /*0324*/ 	.word	0xffffffff


	//   ....[65]....
        /*0328*/ 	.word	0xffffffff


	//   ....[66]....
        /*032c*/ 	.word	0xffffffff


	//   ....[67]....
        /*0330*/ 	.word	0xffffffff


	//   ....[68]....
        /*0334*/ 	.word	0xffffffff


	//   ....[69]....
        /*0338*/ 	.word	0xffffffff


	//   ....[70]....
        /*033c*/ 	.word	0xffffffff


	//   ....[71]....
        /*0340*/ 	.word	0xffffffff


	//   ....[72]....
        /*0344*/ 	.word	0xffffffff


	//   ....[73]....
        /*0348*/ 	.word	0xffffffff


	//   ....[74]....
        /*034c*/ 	.word	0xffffffff


	//   ....[75]....
        /*0350*/ 	.word	0xffffffff


	//   ....[76]....
        /*0354*/ 	.word	0xffffffff


	//   ....[77]....
        /*0358*/ 	.word	0xffffffff


	//   ....[78]....
        /*035c*/ 	.word	0xffffffff


	//   ....[79]....
        /*0360*/ 	.word	0xffffffff


	//   ....[80]....
        /*0364*/ 	.word	0xffffffff


	//   ....[81]....
        /*0368*/ 	.word	0xffffffff


	//   ....[82]....
        /*036c*/ 	.word	0xffffffff


	//   ....[83]....
        /*0370*/ 	.word	0xffffffff


	//   ....[84]....
        /*0374*/ 	.word	0xffffffff


	//   ....[85]....
        /*0378*/ 	.word	0xffffffff


	//   ....[86]....
        /*037c*/ 	.word	0xffffffff


	//   ....[87]....
        /*0380*/ 	.word	0xffffffff


	//   ....[88]....
        /*0384*/ 	.word	0xffffffff


	//   ....[89]....
        /*0388*/ 	.word	0xffffffff


	//   ....[90]....
        /*038c*/ 	.word	0xffffffff


	//   ....[91]....
        /*0390*/ 	.word	0xffffffff


	//   ....[92]....
        /*0394*/ 	.word	0xffffffff


	//   ....[93]....
        /*0398*/ 	.word	0xffffffff


	//   ....[94]....
        /*039c*/ 	.word	0xffffffff


	//   ....[95]....
        /*03a0*/ 	.word	0xffffffff


	//   ....[96]....
        /*03a4*/ 	.word	0xffffffff


	//   ....[97]....
        /*03a8*/ 	.word	0xffffffff


	//   ....[98]....
        /*03ac*/ 	.word	0xffffffff


	//   ....[99]....
        /*03b0*/ 	.word	0xffffffff


	//   ....[100]....
        /*03b4*/ 	.word	0xffffffff


	//   ....[101]....
        /*03b8*/ 	.word	0xffffffff


	//   ....[102]....
        /*03bc*/ 	.word	0xffffffff


	//   ....[103]....
        /*03c0*/ 	.word	0xffffffff


	//   ....[104]....
        /*03c4*/ 	.word	0xffffffff


	//   ....[105]....
        /*03c8*/ 	.word	0xffffffff


	//   ....[106]....
        /*03cc*/ 	.word	0xffffffff


	//   ....[107]....
        /*03d0*/ 	.word	0xffffffff


	//   ....[108]....
        /*03d4*/ 	.word	0xffffffff


	//   ....[109]....
        /*03d8*/ 	.word	0xffffffff


	//   ....[110]....
        /*03dc*/ 	.word	0xffffffff


	//   ....[111]....
        /*03e0*/ 	.word	0xffffffff


	//   ....[112]....
        /*03e4*/ 	.word	0xffffffff


	//   ....[113]....
        /*03e8*/ 	.word	0xffffffff


	//   ....[114]....
        /*03ec*/ 	.word	0xffffffff


	//   ....[115]....
        /*03f0*/ 	.word	0xffffffff


	//   ....[116]....
        /*03f4*/ 	.word	0xffffffff


	//   ....[117]....
        /*03f8*/ 	.word	0xffffffff


	//   ....[118]....
        /*03fc*/ 	.word	0xffffffff


	//   ....[119]....
        /*0400*/ 	.word	0xffffffff


	//   ....[120]....
        /*0404*/ 	.word	0xffffffff


	//   ....[121]....
        /*0408*/ 	.word	0xffffffff


	//   ....[122]....
        /*040c*/ 	.word	0xffffffff


	//   ....[123]....
        /*0410*/ 	.word	0xffffffff


	//   ....[124]....
        /*0414*/ 	.word	0xffffffff


	//   ....[125]....
        /*0418*/ 	.word	0xffffffff


	//   ....[126]....
        /*041c*/ 	.word	0xffffffff


	//   ....[127]....
        /*0420*/ 	.word	0xffffffff


	//   ....[128]....
        /*0424*/ 	.word	0xffffffff


	//   ....[129]....
        /*0428*/ 	.word	0xffffffff


	//   ....[130]....
        /*042c*/ 	.word	0xffffffff


	//   ....[131]....
        /*0430*/ 	.word	0xffffffff


	//   ....[132]....
        /*0434*/ 	.word	0xffffffff


	//   ....[133]....
        /*0438*/ 	.word	0xffffffff


	//   ....[134]....
        /*043c*/ 	.word	0xffffffff


	//   ....[135]....
        /*0440*/ 	.word	0xffffffff


	//   ....[136]....
        /*0444*/ 	.word	0xffffffff


	//   ....[137]....
        /*0448*/ 	.word	0xffffffff


	//   ....[138]....
        /*044c*/ 	.word	0xffffffff


	//   ....[139]....
        /*0450*/ 	.word	0xffffffff


	//   ....[140]....
        /*0454*/ 	.word	0xffffffff


	//   ....[141]....
        /*0458*/ 	.word	0xffffffff


	//   ....[142]....
        /*045c*/ 	.word	0xffffffff


	//   ....[143]....
        /*0460*/ 	.word	0xffffffff


	//   ....[144]....
        /*0464*/ 	.word	0xffffffff


	//   ....[145]....
        /*0468*/ 	.word	0xffffffff


	//   ....[146]....
        /*046c*/ 	.word	0xffffffff


	//----- nvinfo : EIATTR_COOP_GROUP_INSTR_OFFSETS
	.align		4
.L_274:
        /*0470*/ 	.byte	0x04, 0x28
        /*0472*/ 	.short	(.L_276 - .L_275)


	//   ....[0]....
.L_275:
        /*0474*/ 	.word	0x00000050


	//   ....[1]....
        /*0478*/ 	.word	0x000001f0


	//   ....[2]....
        /*047c*/ 	.word	0x00000220


	//   ....[3]....
        /*0480*/ 	.word	0x00000250


	//   ....[4]....
        /*0484*/ 	.word	0x00000280


	//   ....[5]....
        /*0488*/ 	.word	0x000002b0


	//   ....[6]....
        /*048c*/ 	.word	0x000002e0


	//   ....[7]....
        /*0490*/ 	.word	0x00000450


	//   ....[8]....
        /*0494*/ 	.word	0x00000490


	//   ....[9]....
        /*0498*/ 	.word	0x000004c0


	//   ....[10]....
        /*049c*/ 	.word	0x000004f0


	//   ....[11]....
        /*04a0*/ 	.word	0x00000520


	//   ....[12]....
        /*04a4*/ 	.word	0x00000550


	//   ....[13]....
        /*04a8*/ 	.word	0x000005e0


	//   ....[14]....
        /*04ac*/ 	.word	0x00000610


	//   ....[15]....
        /*04b0*/ 	.word	0x00000630


	//   ....[16]....
        /*04b4*/ 	.word	0x00000690


	//   ....[17]....
        /*04b8*/ 	.word	0x00007a20


	//   ....[18]....
        /*04bc*/ 	.word	0x00007a40


	//   ....[19]....
        /*04c0*/ 	.word	0x00007b90


	//   ....[20]....
        /*04c4*/ 	.word	0x00007ba0


	//   ....[21]....
        /*04c8*/ 	.word	0x00007cd0


	//   ....[22]....
        /*04cc*/ 	.word	0x00007cf0


	//   ....[23]....
        /*04d0*/ 	.word	0x00007e20


	//   ....[24]....
        /*04d4*/ 	.word	0x00007e30


	//   ....[25]....
        /*04d8*/ 	.word	0x00008310


	//   ....[26]....
        /*04dc*/ 	.word	0x00008350


	//   ....[27]....
        /*04e0*/ 	.word	0x00008390


	//   ....[28]....
        /*04e4*/ 	.word	0x000083d0


	//   ....[29]....
        /*04e8*/ 	.word	0x0000ad00


	//   ....[30]....
        /*04ec*/ 	.word	0x0000ad40


	//   ....[31]....
        /*04f0*/ 	.word	0x0000ad80


	//   ....[32]....
        /*04f4*/ 	.word	0x0000adc0


	//   ....[33]....
        /*04f8*/ 	.word	0x0000f1c0


	//   ....[34]....
        /*04fc*/ 	.word	0x0000f250


	//   ....[35]....
        /*0500*/ 	.word	0x0000f270


	//   ....[36]....
        /*0504*/ 	.word	0x0000f290


	//   ....[37]....
        /*0508*/ 	.word	0x00011850


	//   ....[38]....
        /*050c*/ 	.word	0x00011870


	//   ....[39]....
        /*0510*/ 	.word	0x00011890


	//   ....[40]....
        /*0514*/ 	.word	0x000118b0


	//   ....[41]....
        /*0518*/ 	.word	0x00013270


	//   ....[42]....
        /*051c*/ 	.word	0x00013280


	//   ....[43]....
        /*0520*/ 	.word	0x000132b0


	//   ....[44]....
        /*0524*/ 	.word	0x000132c0


	//   ....[45]....
        /*0528*/ 	.word	0x00014810


	//   ....[46]....
        /*052c*/ 	.word	0x00014820


	//   ....[47]....
        /*0530*/ 	.word	0x00014840


	//   ....[48]....
        /*0534*/ 	.word	0x00014860


	//   ....[49]....
        /*0538*/ 	.word	0x00014c30


	//   ....[50]....
        /*053c*/ 	.word	0x00014c50


	//   ....[51]....
        /*0540*/ 	.word	0x00014da0


	//   ....[52]....
        /*0544*/ 	.word	0x00014db0


	//   ....[53]....
        /*0548*/ 	.word	0x00014ee0


	//   ....[54]....
        /*054c*/ 	.word	0x00014f00


	//   ....[55]....
        /*0550*/ 	.word	0x00015030


	//   ....[56]....
        /*0554*/ 	.word	0x00015040


	//   ....[57]....
        /*0558*/ 	.word	0x00015370


	//   ....[58]....
        /*055c*/ 	.word	0x00015390


	//   ....[59]....
        /*0560*/ 	.word	0x00015d70


	//   ....[60]....
        /*0564*/ 	.word	0x00015d80


	//   ....[61]....
        /*0568*/ 	.word	0x00016b60


	//   ....[62]....
        /*056c*/ 	.word	0x00016b80


	//   ....[63]....
        /*0570*/ 	.word	0x00016ce0


	//   ....[64]....
        /*0574*/ 	.word	0x00016cf0


	//   ....[65]....
        /*0578*/ 	.word	0x00016e20


	//   ....[66]....
        /*057c*/ 	.word	0x00016e40


	//   ....[67]....
        /*0580*/ 	.word	0x00016f70


	//   ....[68]....
        /*0584*/ 	.word	0x00016f80


	//   ....[69]....
        /*0588*/ 	.word	0x00017150


	//   ....[70]....
        /*058c*/ 	.word	0x00017170


	//   ....[71]....
        /*0590*/ 	.word	0x00017290


	//   ....[72]....
        /*0594*/ 	.word	0x000172d0


	//   ....[73]....
        /*0598*/ 	.word	0x00017300


	//   ....[74]....
        /*059c*/ 	.word	0x00017330


	//   ....[75]....
        /*05a0*/ 	.word	0x00017360


	//   ....[76]....
        /*05a4*/ 	.word	0x00017390


	//   ....[77]....
        /*05a8*/ 	.word	0x000174e0


	//   ....[78]....
        /*05ac*/ 	.word	0x00017520


	//   ....[79]....
        /*05b0*/ 	.word	0x00017550


	//   ....[80]....
        /*05b4*/ 	.word	0x00017580


	//   ....[81]....
        /*05b8*/ 	.word	0x000175b0


	//   ....[82]....
        /*05bc*/ 	.word	0x000175e0


	//   ....[83]....
        /*05c0*/ 	.word	0x00017670


	//   ....[84]....
        /*05c4*/ 	.word	0x000176a0


	//   ....[85]....
        /*05c8*/ 	.word	0x000176b0


	//   ....[86]....
        /*05cc*/ 	.word	0x00017710


	//   ....[87]....
        /*05d0*/ 	.word	0x00017c40


	//   ....[88]....
        /*05d4*/ 	.word	0x00017ca0


	//   ....[89]....
        /*05d8*/ 	.word	0x00017d00


	//   ....[90]....
        /*05dc*/ 	.word	0x00017d60


	//   ....[91]....
        /*05e0*/ 	.word	0x00017dc0


	//   ....[92]....
        /*05e4*/ 	.word	0x00017e30


	//   ....[93]....
        /*05e8*/ 	.word	0x00017e70


	//   ....[94]....
        /*05ec*/ 	.word	0x00017ee0


	//   ....[95]....
        /*05f0*/ 	.word	0x00017f50


	//   ....[96]....
        /*05f4*/ 	.word	0x00017fb0


	//   ....[97]....
        /*05f8*/ 	.word	0x00018020


	//   ....[98]....
        /*05fc*/ 	.word	0x00018090


	//   ....[99]....
        /*0600*/ 	.word	0x000180f0


	//   ....[100]....
        /*0604*/ 	.word	0x00018150


	//   ....[101]....
        /*0608*/ 	.word	0x000181b0


	//   ....[102]....
        /*060c*/ 	.word	0x00018220


	//   ....[103]....
        /*0610*/ 	.word	0x00018280


	//   ....[104]....
        /*0614*/ 	.word	0x000182e0


	//   ....[105]....
        /*0618*/ 	.word	0x00018350


	//   ....[106]....
        /*061c*/ 	.word	0x000183a0


	//   ....[107]....
        /*0620*/ 	.word	0x000183f0


	//   ....[108]....
        /*0624*/ 	.word	0x00018440


	//   ....[109]....
        /*0628*/ 	.word	0x000184b0


	//   ....[110]....
        /*062c*/ 	.word	0x00018520


	//   ....[111]....
        /*0630*/ 	.word	0x00018580


	//   ....[112]....
        /*0634*/ 	.word	0x000185e0


	//   ....[113]....
        /*0638*/ 	.word	0x00018640


	//   ....[114]....
        /*063c*/ 	.word	0x000186b0


	//   ....[115]....
        /*0640*/ 	.word	0x00018710


	//   ....[116]....
        /*0644*/ 	.word	0x00018770


	//   ....[117]....
        /*0648*/ 	.word	0x000187d0


	//   ....[118]....
        /*064c*/ 	.word	0x00018840


	//   ....[119]....
        /*0650*/ 	.word	0x000188a0


	//   ....[120]....
        /*0654*/ 	.word	0x00018900


	//   ....[121]....
        /*0658*/ 	.word	0x00018960


	//   ....[122]....
        /*065c*/ 	.word	0x000189d0


	//   ....[123]....
        /*0660*/ 	.word	0x00018a30


	//   ....[124]....
        /*0664*/ 	.word	0x00018a90


	//   ....[125]....
        /*0668*/ 	.word	0x00018af0


	//   ....[126]....
        /*066c*/ 	.word	0x00018b60


	//   ....[127]....
        /*0670*/ 	.word	0x00018bc0


	//   ....[128]....
        /*0674*/ 	.word	0x00018c20


	//   ....[129]....
        /*0678*/ 	.word	0x00018c80


	//   ....[130]....
        /*067c*/ 	.word	0x00018cf0


	//   ....[131]....
        /*0680*/ 	.word	0x00018d50


	//   ....[132]....
        /*0684*/ 	.word	0x00018da0


	//   ....[133]....
        /*0688*/ 	.word	0x00018e00


	//   ....[134]....
        /*068c*/ 	.word	0x00018e60


	//   ....[135]....
        /*0690*/ 	.word	0x00018ec0


	//   ....[136]....
        /*0694*/ 	.word	0x00018f30


	//   ....[137]....
        /*0698*/ 	.word	0x00018f70


	//   ....[138]....
        /*069c*/ 	.word	0x00018fc0


	//   ....[139]....
        /*06a0*/ 	.word	0x00019010


	//   ....[140]....
        /*06a4*/ 	.word	0x00019070


	//   ....[141]....
        /*06a8*/ 	.word	0x000190d0


	//   ....[142]....
        /*06ac*/ 	.word	0x00019140


	//   ....[143]....
        /*06b0*/ 	.word	0x00019180


	//   ....[144]....
        /*06b4*/ 	.word	0x000191f0


	//   ....[145]....
        /*06b8*/ 	.word	0x00019250


	//   ....[146]....
        /*06bc*/ 	.word	0x000192b0


	//----- nvinfo : EIATTR_EXIT_INSTR_OFFSETS
	.align		4
.L_276:
        /*06c0*/ 	.byte	0x04, 0x1c
        /*06c2*/ 	.short	(.L_278 - .L_277)


	//   ....[0]....
.L_277:
        /*06c4*/ 	.word	0x00000b50


	//   ....[1]....
        /*06c8*/ 	.word	0x00017c00


	//----- nvinfo : EIATTR_MAX_THREADS
	.align		4
.L_278:
        /*06cc*/ 	.byte	0x04, 0x05
        /*06ce*/ 	.short	(.L_280 - .L_279)
.L_279:
        /*06d0*/ 	.word	0x00000100
        /*06d4*/ 	.word	0x00000001
        /*06d8*/ 	.word	0x00000001


	//----- nvinfo : EIATTR_CRS_STACK_SIZE
	.align		4
.L_280:
        /*06dc*/ 	.byte	0x04, 0x1e
        /*06de*/ 	.short	(.L_282 - .L_281)
.L_281:
        /*06e0*/ 	.word	0x00000000
.L_282:


//--------------------- .nv.info._ZN7cutlass13device_kernelIN5flash19enable_sm80_to_sm89INS1_16FlashAttnFwdSm80INS1_25CollectiveMainloopFwdSm80ILi8ELi1ELb0EN4cute5tupleIJNS5_1CILi128EEENS7_ILi64EEENS7_ILi192EEEEEELi192ENS_10bfloat16_tEfNS_4arch4Sm80ELb0ELb1ELb1ELb0ELb0ELb0ELb1ELb1EEENS1_21CollectiveEpilogueFwdINS6_IJS8_SA_S9_EEENS6_IJNS7_ILi1EEESI_SI_EEESC_SE_Li256ELb0ELb1ELb1ELb0EEENS1_19SingleTileSchedulerILb0ELb1ELb1ELi128EEEEEEEEEvNT_6ParamsE --------------------------
	.section	.nv.info._ZN7cutlass13device_kernelIN5flash19enable_sm80_to_sm89INS1_16FlashAttnFwdSm80INS1_25CollectiveMainloopFwdSm80ILi8ELi1ELb0EN4cute5tupleIJNS5_1CILi128EEENS7_ILi64EEENS7_ILi192EEEEEELi192ENS_10bfloat16_tEfNS_4arch4Sm80ELb0ELb1ELb1ELb0ELb0ELb0ELb1ELb1EEENS1_21CollectiveEpilogueFwdINS6_IJS8_SA_S9_EEENS6_IJNS7_ILi1EEESI_SI_EEESC_SE_Li256ELb0ELb1ELb1ELb0EEENS1_19SingleTileSchedulerILb0ELb1ELb1ELi128EEEEEEEEEvNT_6ParamsE,"",@"SHT_CUDA_INFO"
	.sectionflags	@""
	.align	4


	//----- nvinfo : EIATTR_CUDA_API_VERSION
	.align		4
        /*0000*/ 	.byte	0x04, 0x37
        /*0002*/ 	.short	(.L_284 - .L_283)
.L_283:
        /*0004*/ 	.word	0x00000082


	//----- nvinfo : EIATTR_SW2861232_WAR
	.align		4
.L_284:
        /*0008*/ 	.byte	0x01, 0x35
	.zero		2


	//----- nvinfo : EIATTR_PARAM_CBANK
	.align		4
        /*000c*/ 	.byte	0x04, 0x0a
        /*000e*/ 	.short	(.L_286 - .L_285)
	.align		4
.L_285:
        /*0010*/ 	.word	index@(.nv.constant0._ZN7cutlass13device_kernelIN5flash19enable_sm80_to_sm89INS1_16FlashAttnFwdSm80INS1_25CollectiveMainloopFwdSm80ILi8ELi1ELb0EN4cute5tupleIJNS5_1CILi128EEENS7_ILi64EEENS7_ILi192EEEEEELi192ENS_10bfloat16_tEfNS_4arch4Sm80ELb0ELb1ELb1ELb0ELb0ELb0ELb1ELb1EEENS1_21CollectiveEpilogueFwdINS6_IJS8_SA_S9_EEENS6_IJNS7_ILi1EEESI_SI_EEESC_SE_Li256ELb0ELb1ELb1ELb0EEENS1_19SingleTileSchedulerILb0ELb1ELb1ELi128EEEEEEEEEvNT_6ParamsE)
        /*0014*/ 	.short	0x0160
        /*0016*/ 	.short	0x0418


	//----- nvinfo : EIATTR_CBANK_PARAM_SIZE
	.align		4
.L_286:
        /*0018*/ 	.byte	0x03, 0x19
        /*001a*/ 	.short	0x0418


	//----- nvinfo : EIATTR_KPARAM_INFO
	.align		4
        /*001c*/ 	.byte	0x04, 0x17
        /*001e*/ 	.short	(.L_288 - .L_287)
.L_287:
        /*0020*/ 	.word	0x00000000
        /*0024*/ 	.short	0x0000
        /*0026*/ 	.short	0x0000
        /*0028*/ 	.byte	0x00, 0xf0, 0x61, 0x10


	//----- nvinfo : EIATTR_MAXREG_COUNT
	.align		4
.L_288:
        /*002c*/ 	.byte	0x03, 0x1b
        /*002e*/ 	.short	0x00ff


	//----- nvinfo : EIATTR_NUM_BARRIERS
	.align		4
        /*0030*/ 	.byte	0x02, 0x4c
        /*0032*/ 	.byte	0x02
	.zero		1


	//----- nvinfo : EIATTR_MERCURY_ISA_VERSION
	.align		4
        /*0034*/ 	.byte	0x03, 0x5f
        /*0036*/ 	.short	0x0000


	//----- nvinfo : EIATTR_COOP_GROUP_MASK_REGIDS
	.align		4
        /*0038*/ 	.byte	0x04, 0x29
        /*003a*/ 	.short	(.L_290 - .L_289)


	//   ....[0]....
.L_289:
        /*003c*/ 	.word	0xffffffff


	//   ....[1]....
        /*0040*/ 	.word	0xffffffff


	//   ....[2]....
        /*0044*/ 	.word	0xffffffff


	//   ....[3]....
        /*0048*/ 	.word	0xffffffff


	//   ....[4]....
        /*004c*/ 	.word	0xffffffff


	//   ....[5]....
        /*0050*/ 	.word	0xffffffff


	//   ....[6]....
        /*0054*/ 	.word	0xffffffff


	//   ....[7]....
        /*0058*/ 	.word	0xffffffff


	//   ....[8]....
        /*005c*/ 	.word	0xffffffff


	//   ....[9]....
        /*0060*/ 	.word	0xffffffff


	//   ....[10]....
        /*0064*/ 	.word	0xffffffff


	//   ....[11]....
        /*0068*/ 	.word	0xffffffff


	//   ....[12]....
        /*006c*/ 	.word	0xffffffff


	//   ....[13]....
        /*0070*/ 	.word	0xffffffff


	//   ....[14]....
        /*0074*/ 	.word	0xffffffff


	//   ....[15]....
        /*0078*/ 	.word	0xffffffff


	//   ....[16]....
        /*007c*/ 	.word	0xffffffff


	//   ....[17]....
        /*0080*/ 	.word	0xffffffff


	//   ....[18]....
        /*0084*/ 	.word	0xffffffff


	//   ....[19]....
        /*0088*/ 	.word	0xffffffff


	//   ....[20]....
        /*008c*/ 	.word	0xffffffff


	//   ....[21]....
        /*0090*/ 	.word	0xffffffff


	//   ....[22]....
        /*0094*/ 	.word	0xffffffff


	//   ....[23]....
        /*0098*/ 	.word	0xffffffff


	//   ....[24]....
        /*009c*/ 	.word	0xffffffff


	//   ....[25]....
        /*00a0*/ 	.word	0xffffffff


	//   ....[26]....
        /*00a4*/ 	.word	0xffffffff


	//   ....[27]....
        /*00a8*/ 	.word	0xffffffff


	//   ....[28]....
        /*00ac*/ 	.word	0xffffffff


	//   ....[29]....
        /*00b0*/ 	.word	0xffffffff


	//   ....[30]....
        /*00b4*/ 	.word	0xffffffff


	//   ....[31]....
        /*00b8*/ 	.word	0xffffffff


	//   ....[32]....
        /*00bc*/ 	.word	0xffffffff


	//   ....[33]....
        /*00c0*/ 	.word	0xffffffff


	//   ....[34]....
        /*00c4*/ 	.word	0xffffffff


	//   ....[35]....
        /*00c8*/ 	.word	0xffffffff


	//   ....[36]....
        /*00cc*/ 	.word	0xffffffff


	//   ....[37]....
        /*00d0*/ 	.word	0xffffffff


	//   ....[38]....
        /*00d4*/ 	.word	0xffffffff


	//   ....[39]....
        /*00d8*/ 	.word	0xffffffff


	//   ....[40]....
        /*00dc*/ 	.word	0xffffffff


	//   ....[41]....
        /*00e0*/ 	.word	0xffffffff


	//   ....[42]....
        /*00e4*/ 	.word	0xffffffff


	//----- nvinfo : EIATTR_COOP_GROUP_INSTR_OFFSETS
	.align		4
.L_290:
        /*00e8*/ 	.byte	0x04, 0x28
        /*00ea*/ 	.short	(.L_292 - .L_291)


	//   ....[0]....
.L_291:
        /*00ec*/ 	.word	0x00000050


	//   ....[1]....
        /*00f0*/ 	.word	0x00001360


	//   ....[2]....
        /*00f4*/ 	.word	0x00001450


	//   ....[3]....
        /*00f8*/ 	.word	0x00001710


	//   ....[4]....
        /*00fc*/ 	.word	0x00001740


	//   ....[5]....
        /*0100*/ 	.word	0x00001880


	//   ....[6]....
        /*0104*/ 	.word	0x000018b0


	//   ....[7]....
        /*0108*/ 	.word	0x000019e0


	//   ....[8]....
        /*010c*/ 	.word	0x00001a20


	//   ....[9]....
        /*0110*/ 	.word	0x00003030


	//   ....[10]....
        /*0114*/ 	.word	0x00003410


	//   ....[11]....
        /*0118*/ 	.word	0x00004000


	//   ....[12]....
        /*011c*/ 	.word	0x00004160


	//   ....[13]....
        /*0120*/ 	.word	0x00004170


	//   ....[14]....
        /*0124*/ 	.word	0x000041c0


	//   ....[15]....
        /*0128*/ 	.word	0x00006690


	//   ....[16]....
        /*012c*/ 	.word	0x00006a50


	//   ....[17]....
        /*0130*/ 	.word	0x000072a0


	//   ....[18]....
        /*0134*/ 	.word	0x00007470


	//   ....[19]....
        /*0138*/ 	.word	0x000074c0


	//   ....[20]....
        /*013c*/ 	.word	0x00007550


	//   ....[21]....
        /*0140*/ 	.word	0x0000a2f0


	//   ....[22]....
        /*0144*/ 	.word	0x0000a310


	//   ....[23]....
        /*0148*/ 	.word	0x0000a330


	//   ....[24]....
        /*014c*/ 	.word	0x0000a350


	//   ....[25]....
        /*0150*/ 	.word	0x0000d110


	//   ....[26]....
        /*0154*/ 	.word	0x0000d4a0


	//   ....[27]....
        /*0158*/ 	.word	0x0000dc20


	//   ....[28]....
        /*015c*/ 	.word	0x0000de00


	//   ....[29]....
        /*0160*/ 	.word	0x0000de40


	//   ....[30]....
        /*0164*/ 	.word	0x0000dec0


	//   ....[31]....
        /*0168*/ 	.word	0x0000f590


	//   ....[32]....
        /*016c*/ 	.word	0x0000f5c0


	//   ....[33]....
        /*0170*/ 	.word	0x0000f600


	//   ....[34]....
        /*0174*/ 	.word	0x0000f610


	//   ....[35]....
        /*0178*/ 	.word	0x00010320


	//   ....[36]....
        /*017c*/ 	.word	0x00010360


	//   ....[37]....
        /*0180*/ 	.word	0x00010380


	//   ....[38]....
        /*0184*/ 	.word	0x000103b0


	//   ....[39]....
        /*0188*/ 	.word	0x00010420


	//   ....[40]....
        /*018c*/ 	.word	0x00010490


	//   ....[41]....
        /*0190*/ 	.word	0x00010da0


	//   ....[42]....
        /*0194*/ 	.word	0x00010db0


	//----- nvinfo : EIATTR_EXIT_INSTR_OFFSETS
	.align		4
.L_292:
        /*0198*/ 	.byte	0x04, 0x1c
        /*019a*/ 	.short	(.L_294 - .L_293)


	//   ....[0]....
.L_293:
        /*019c*/ 	.word	0x000001b0


	//   ....[1]....
        /*01a0*/ 	.word	0x00010dc0


	//   ....[2]....
        /*01a4*/ 	.word	0x00011660


	//   ....[3]....
        /*01a8*/ 	.word	0x000116b0


	//   ....[4]....
        /*01ac*/ 	.word	0x000116e0


	//   ....[5]....
        /*01b0*/ 	.word	0x00011740


	//   ....[6]....
        /*01b4*/ 	.word	0x000119d0


	//----- nvinfo : EIATTR_CTAIDZ_USED
	.align		4
.L_294:
        /*01b8*/ 	.byte	0x01, 0x04
	.zero		2


	//----- nvinfo : EIATTR_MAX_THREADS
	.align		4
        /*01bc*/ 	.byte	0x04, 0x05
        /*01be*/ 	.short	(.L_296 - .L_295)
.L_295:
        /*01c0*/ 	.word	0x00000100
        /*01c4*/ 	.word	0x00000001
        /*01c8*/ 	.word	0x00000001


	//----- nvinfo : EIATTR_CRS_STACK_SIZE
	.align		4
.L_296:
        /*01cc*/ 	.byte	0x04, 0x1e
        /*01ce*/ 	.short	(.L_298 - .L_297)
.L_297:
        /*01d0*/ 	.word	0x00000000
.L_298:


//--------------------- .nv.info._ZN7cutlass13device_kernelIN5flash19enable_sm80_to_sm89INS1_16FlashAttnFwdSm80INS1_25CollectiveMainloopFwdSm80ILi8ELi1ELb0EN4cute5tupleIJNS5_1CILi128EEENS7_ILi64EEENS7_ILi192EEEEEELi192ENS_10bfloat16_tEfNS_4arch4Sm80ELb0ELb1ELb1ELb1ELb0ELb0ELb1ELb1EEENS1_21CollectiveEpilogueFwdINS6_IJS8_SA_S9_EEENS6_IJNS7_ILi1EEESI_SI_EEESC_SE_Li256ELb1ELb1ELb1ELb0EEENS1_36VarlenDynamicPersistentTileSchedulerILi128ELi64ELi256ELi256ELb1ELb1ELb0ELb1ELb0ELb1EEEEEEEEEvNT_6ParamsE --------------------------
	.section	.nv.info._ZN7cutlass13device_kernelIN5flash19enable_sm80_to_sm89INS1_16FlashAttnFwdSm80INS1_25CollectiveMainloopFwdSm80ILi8ELi1ELb0EN4cute5tupleIJNS5_1CILi128EEENS7_ILi64EEENS7_ILi192EEEEEELi192ENS_10bfloat16_tEfNS_4arch4Sm80ELb0ELb1ELb1ELb1ELb0ELb0ELb1ELb1EEENS1_21CollectiveEpilogueFwdINS6_IJS8_SA_S9_EEENS6_IJNS7_ILi1EEESI_SI_EEESC_SE_Li256ELb1ELb1ELb1ELb0EEENS1_36VarlenDynamicPersistentTileSchedulerILi128ELi64ELi256ELi256ELb1ELb1ELb0ELb1ELb0ELb1EEEEEEEEEvNT_6ParamsE,"",@"SHT_CUDA_INFO"
	.sectionflags	@""
	.align	4


	//----- nvinfo : EIATTR_CUDA_API_VERSION
	.align		4
        /*0000*/ 	.byte	0x04, 0x37
        /*0002*/ 	.short	(.L_300 - .L_299)
.L_299:
        /*0004*/ 	.word	0x00000082


	//----- nvinfo : EIATTR_SW2861232_WAR
	.align		4
.L_300:
        /*0008*/ 	.byte	0x01, 0x35
	.zero		2


	//----- nvinfo : EIATTR_PARAM_CBANK
	.align		4
        /*000c*/ 	.byte	0x04, 0x0a
        /*000e*/ 	.short	(.L_302 - .L_301)
	.align		4
.L_301:
        /*0010*/ 	.word	index@(.nv.constant0._ZN7cutlass13device_kernelIN5flash19enable_sm80_to_sm89INS1_16FlashAttnFwdSm80INS1_25CollectiveMainloopFwdSm80ILi8ELi1ELb0EN4cute5tupleIJNS5_1CILi128EEENS7_ILi64EEENS7_ILi192EEEEEELi192ENS_10bfloat16_tEfNS_4arch4Sm80ELb0ELb1ELb1ELb1ELb0ELb0ELb1ELb1EEENS1_21CollectiveEpilogueFwdINS6_IJS8_SA_S9_EEENS6_IJNS7_ILi1EEESI_SI_EEESC_SE_Li256ELb1ELb1ELb1ELb0EEENS1_36VarlenDynamicPersistentTileSchedulerILi128ELi64ELi256ELi256ELb1ELb1ELb0ELb1ELb0ELb1EEEEEEEEEvNT_6ParamsE)
        /*0014*/ 	.short	0x0160
        /*0016*/ 	.short	0x0438


	//----- nvinfo : EIATTR_CBANK_PARAM_SIZE
	.align		4
.L_302:
        /*0018*/ 	.byte	0x03, 0x19
        /*001a*/ 	.short	0x0438


	//----- nvinfo : EIATTR_KPARAM_INFO
	.align		4
        /*001c*/ 	.byte	0x04, 0x17
        /*001e*/ 	.short	(.L_304 - .L_303)
.L_303:
        /*0020*/ 	.word	0x00000000
        /*0024*/ 	.short	0x0000
        /*0026*/ 	.short	0x0000
        /*0028*/ 	.byte	0x00, 0xf0, 0xe1, 0x10


	//----- nvinfo : EIATTR_MAXREG_COUNT
	.align		4
.L_304:
        /*002c*/ 	.byte	0x03, 0x1b
        /*002e*/ 	.short	0x00ff


	//----- nvinfo : EIATTR_NUM_BARRIERS
	.align		4
        /*0030*/ 	.byte	0x02, 0x4c
        /*0032*/ 	.byte	0x06
	.zero		1


	//----- nvinfo : EIATTR_ANNOTATIONS
	.align		4
        /*0034*/ 	.byte	0x04, 0x55
        /*0036*/ 	.short	(.L_306 - .L_305)


	//   ....[0]....
.L_305:
        /* <DEDUP_REMOVED lines=31> */


	//----- nvinfo : EIATTR_MERCURY_ISA_VERSION
	.align		4
.L_306:
        /*0210*/ 	.byte	0x03, 0x5f
        /*0212*/ 	.short	0x0000


	//----- nvinfo : EIATTR_INT_WARP_WIDE_INSTR_OFFSETS
	.align		4
        /*0214*/ 	.byte	0x04, 0x31
        /*0216*/ 	.short	(.L_308 - .L_307)


	//   ....[0]....
.L_307:
        /*0218*/ 	.word	0x00010ec0


	//   ....[1]....
        /*021c*/ 	.word	0x00010f40


	//----- nvinfo : EIATTR_COOP_GROUP_MASK_REGIDS
	.align		4
.L_308:
        /*0220*/ 	.byte	0x04, 0x29
        /*0222*/ 	.short	(.L_310 - .L_309)


	//   ....[0]....
.L_309:
        /*0224*/ 	.word	0xffffffff


	//   ....[1]....
        /*0228*/ 	.word	0xffffffff


	//   ....[2]....
        /*022c*/ 	.word	0xffffffff


	//   ....[3]....
        /*0230*/ 	.word	0xffffffff


	//   ....[4]....
        /*0234*/ 	.word	0xffffffff


	//   ....[5]....
        /*0238*/ 	.word	0xffffffff


	//   ....[6]....
        /*023c*/ 	.word	0xffffffff


	//   ....[7]....
        /*0240*/ 	.word	0xffffffff


	//   ....[8]....
        /*0244*/ 	.word	0xffffffff


	//   ....[9]....
        /*0248*/ 	.word	0xffffffff


	//   ....[10]....
        /*024c*/ 	.word	0xffffffff


	//   ....[11]....
        /*0250*/ 	.word	0xffffffff


	//   ....[12]....
        /*0254*/ 	.word	0xffffffff


	//   ....[13]....
        /*0258*/ 	.word	0xffffffff


	//   ....[14]....
        /*025c*/ 	.word	0xffffffff


	//   ....[15]....
        /*0260*/ 	.word	0xffffffff


	//   ....[16]....
        /*0264*/ 	.word	0xffffffff


	//   ....[17]....
        /*0268*/ 	.word	0xffffffff


	//   ....[18]....
        /*026c*/ 	.word	0xffffffff


	//   ....[19]....
        /*0270*/ 	.word	0xffffffff


	//   ....[20]....
        /*0274*/ 	.word	0xffffffff


	//   ....[21]....
        /*0278*/ 	.word	0xffffffff


	//   ....[22]....
        /*027c*/ 	.word	0xffffffff


	//   ....[23]....
        /*0280*/ 	.word	0xffffffff


	//   ....[24]....
        /*0284*/ 	.word	0xffffffff


	//   ....[25]....
        /*0288*/ 	.word	0xffffffff


	//   ....[26]....
        /*028c*/ 	.word	0xffffffff


	//   ....[27]....
        /*0290*/ 	.word	0xffffffff


	//   ....[28]....
        /*0294*/ 	.word	0xffffffff


	//   ....[29]....
        /*0298*/ 	.word	0xffffffff


	//   ....[30]....
        /*029c*/ 	.word	0xffffffff


	//   ....[31]....
        /*02a0*/ 	.word	0xffffffff


	//   ....[32]....
        /*02a4*/ 	.word	0xffffffff


	//   ....[33]....
        /*02a8*/ 	.word	0xffffffff


	//   ....[34]....
        /*02ac*/ 	.word	0xffffffff


	//   ....[35]....
        /*02b0*/ 	.word	0xffffffff


	//   ....[36]....
        /*02b4*/ 	.word	0xffffffff


	//   ....[37]....
        /*02b8*/ 	.word	0xffffffff


	//   ....[38]....
        /*02bc*/ 	.word	0xffffffff


	//   ....[39]....
        /*02c0*/ 	.word	0xffffffff


	//   ....[40]....
        /*02c4*/ 	.word	0xffffffff


	//   ....[41]....
        /*02c8*/ 	.word	0xffffffff


	//   ....[42]....
        /*02cc*/ 	.word	0xffffffff


	//   ....[43]....
        /*02d0*/ 	.word	0xffffffff


	//   ....[44]....
        /*02d4*/ 	.word	0xffffffff


	//   ....[45]....
        /*02d8*/ 	.word	0xffffffff


	//   ....[46]....
        /*02dc*/ 	.word	0xffffffff


	//   ....[47]....
        /*02e0*/ 	.word	0xffffffff


	//   ....[48]....
        /*02e4*/ 	.word	0xffffffff


	//   ....[49]....
        /*02e8*/ 	.word	0xffffffff


	//   ....[50]....
        /*02ec*/ 	.word	0xffffffff


	//   ....[51]....
        /*02f0*/ 	.word	0xffffffff


	//   ....[52]....
        /*02f4*/ 	.word	0xffffffff


	//   ....[53]....
        /*02f8*/ 	.word	0xffffffff


	//   ....[54]....
        /*02fc*/ 	.word	0xffffffff


	//   ....[55]....
        /*0300*/ 	.word	0xffffffff


	//   ....[56]....
        /*0304*/ 	.word	0xffffffff


	//   ....[57]....
        /*0308*/ 	.word	0xffffffff


	//   ....[58]....
        /*030c*/ 	.word	0xffffffff


	//   ....[59]....
        /*0310*/ 	.word	0xffffffff


	//   ....[60]....
        /*0314*/ 	.word	0xffffffff


	//   ....[61]....
        /*0318*/ 	.word	0xffffffff


	//   ....[62]....
        /*031c*/ 	.word	0xffffffff


	//   ....[63]....
        /*0320*/ 	.word	0xffffffff


	//   ....[64]....
        /*0324*/ 	.word	0xffffffff


	//   ....[65]....
        /*0328*/ 	.word	0xffffffff


	//   ....[66]....
        /*032c*/ 	.word	0xffffffff


	//   ....[67]....
        /*0330*/ 	.word	0xffffffff


	//   ....[68]....
        /*0334*/ 	.word	0xffffffff


	//   ....[69]....
        /*0338*/ 	.word	0xffffffff


	//   ....[70]....
        /*033c*/ 	.word	0xffffffff


	//   ....[71]....
        /*0340*/ 	.word	0xffffffff


	//   ....[72]....
        /*0344*/ 	.word	0xffffffff


	//   ....[73]....
        /*0348*/ 	.word	0xffffffff


	//   ....[74]....
        /*034c*/ 	.word	0xffffffff


	//   ....[75]....
        /*0350*/ 	.word	0xffffffff


	//   ....[76]....
        /*0354*/ 	.word	0xffffffff


	//   ....[77]....
        /*0358*/ 	.word	0xffffffff


	//   ....[78]....
        /*035c*/ 	.word	0xffffffff


	//   ....[79]....
        /*0360*/ 	.word	0xffffffff


	//   ....[80]....
        /*0364*/ 	.word	0xffffffff


	//   ....[81]....
        /*0368*/ 	.word	0xffffffff


	//   ....[82]....
        /*036c*/ 	.word	0xffffffff


	//   ....[83]....
        /*0370*/ 	.word	0xffffffff


	//   ....[84]....
        /*0374*/ 	.word	0xffffffff


	//   ....[85]....
        /*0378*/ 	.word	0xffffffff


	//   ....[86]....
        /*037c*/ 	.word	0xffffffff


	//   ....[87]....
        /*0380*/ 	.word	0xffffffff


	//   ....[88]....
        /*0384*/ 	.word	0xffffffff


	//   ....[89]....
        /*0388*/ 	.word	0xffffffff


	//   ....[90]....
        /*038c*/ 	.word	0xffffffff


	//   ....[91]....
        /*0390*/ 	.word	0xffffffff


	//   ....[92]....
        /*0394*/ 	.word	0xffffffff


	//   ....[93]....
        /*0398*/ 	.word	0xffffffff


	//   ....[94]....
        /*039c*/ 	.word	0xffffffff


	//   ....[95]....
        /*03a0*/ 	.word	0xffffffff


	//   ....[96]....
        /*03a4*/ 	.word	0xffffffff


	//   ....[97]....
        /*03a8*/ 	.word	0xffffffff


	//   ....[98]....
        /*03ac*/ 	.word	0xffffffff


	//   ....[99]....
        /*03b0*/ 	.word	0xffffffff


	//   ....[100]....
        /*03b4*/ 	.word	0xffffffff


	//   ....[101]....
        /*03b8*/ 	.word	0xffffffff


	//   ....[102]....
        /*03bc*/ 	.word	0xffffffff


	//   ....[103]....
        /*03c0*/ 	.word	0xffffffff


	//   ....[104]....
        /*03c4*/ 	.word	0xffffffff


	//   ....[105]....
        /*03c8*/ 	.word	0xffffffff


	//   ....[106]....
        /*03cc*/ 	.word	0xffffffff


	//   ....[107]....
        /*03d0*/ 	.word	0xffffffff


	//   ....[108]....
        /*03d4*/ 	.word	0xffffffff


	//   ....[109]....
        /*03d8*/ 	.word	0xffffffff


	//   ....[110]....
        /*03dc*/ 	.word	0xffffffff


	//   ....[111]....
        /*03e0*/ 	.word	0xffffffff


	//   ....[112]....
        /*03e4*/ 	.word	0xffffffff


	//   ....[113]....
        /*03e8*/ 	.word	0xffffffff


	//   ....[114]....
        /*03ec*/ 	.word	0xffffffff


	//   ....[115]....
        /*03f0*/ 	.word	0xffffffff


	//   ....[116]....
        /*03f4*/ 	.word	0xffffffff


	//   ....[117]....
        /*03f8*/ 	.word	0xffffffff


	//   ....[118]....
        /*03fc*/ 	.word	0xffffffff


	//   ....[119]....
        /*0400*/ 	.word	0xffffffff


	//   ....[120]....
        /*0404*/ 	.word	0xffffffff


	//   ....[121]....
        /*0408*/ 	.word	0xffffffff


	//   ....[122]....
        /*040c*/ 	.word	0xffffffff


	//   ....[123]....
        /*0410*/ 	.word	0xffffffff


	//   ....[124]....
        /*0414*/ 	.word	0xffffffff


	//   ....[125]....
        /*0418*/ 	.word	0xffffffff


	//   ....[126]....
        /*041c*/ 	.word	0xffffffff


	//   ....[127]....
        /*0420*/ 	.word	0xffffffff


	//   ....[128]....
        /*0424*/ 	.word	0xffffffff


	//   ....[129]....
        /*0428*/ 	.word	0xffffffff


	//   ....[130]....
        /*042c*/ 	.word	0xffffffff


	//   ....[131]....
        /*0430*/ 	.word	0xffffffff


	//   ....[132]....
        /*0434*/ 	.word	0xffffffff


	//   ....[133]....
        /*0438*/ 	.word	0xffffffff


	//   ....[134]....
        /*043c*/ 	.word	0xffffffff


	//   ....[135]....
        /*0440*/ 	.word	0xffffffff


	//   ....[136]....
        /*0444*/ 	.word	0xffffffff


	//   ....[137]....
        /*0448*/ 	.word	0xffffffff


	//   ....[138]....
        /*044c*/ 	.word	0xffffffff


	//   ....[139]....
        /*0450*/ 	.word	0xffffffff


	//   ....[140]....
        /*0454*/ 	.word	0xffffffff


	//   ....[141]....
        /*0458*/ 	.word	0xffffffff


	//   ....[142]....
        /*045c*/ 	.word	0xffffffff


	//   ....[143]....
        /*0460*/ 	.word	0xffffffff


	//   ....[144]....
        /*0464*/ 	.word	0xffffffff


	//   ....[145]....
        /*0468*/ 	.word	0xffffffff


	//   ....[146]....
        /*046c*/ 	.word	0xffffffff


	//   ....[147]....
        /*0470*/ 	.word	0xffffffff


	//   ....[148]....
        /*0474*/ 	.word	0xffffffff


	//   ....[149]....
        /*0478*/ 	.word	0xffffffff


	//   ....[150]....
        /*047c*/ 	.word	0xffffffff


	//   ....[151]....
        /*0480*/ 	.word	0xffffffff


	//   ....[152]....
        /*0484*/ 	.word	0xffffffff


	//----- nvinfo : EIATTR_COOP_GROUP_INSTR_OFFSETS
	.align		4
.L_310:
        /*0488*/ 	.byte	0x04, 0x28
        /*048a*/ 	.short	(.L_312 - .L_311)


	//   ....[0]....
.L_311:
        /*048c*/ 	.word	0x00000050


	//   ....[1]....
        /*0490*/ 	.word	0x000001e0


	//   ....[2]....
        /*0494*/ 	.word	0x00000210


	//   ....[3]....
        /*0498*/ 	.word	0x00000240


	//   ....[4]....
        /*049c*/ 	.word	0x00000270


	//   ....[5]....
        /*04a0*/ 	.word	0x000002a0


	//   ....[6]....
        /*04a4*/ 	.word	0x000002d0


	//   ....[7]....
        /*04a8*/ 	.word	0x00000430


	//   ....[8]....
        /*04ac*/ 	.word	0x00000470


	//   ....[9]....
        /*04b0*/ 	.word	0x000004a0


	//   ....[10]....
        /*04b4*/ 	.word	0x000004d0


	//   ....[11]....
        /*04b8*/ 	.word	0x00000500


	//   ....[12]....
        /*04bc*/ 	.word	0x00000530


	//   ....[13]....
        /*04c0*/ 	.word	0x000005c0


	//   ....[14]....
        /*04c4*/ 	.word	0x00000600


	//   ....[15]....
        /*04c8*/ 	.word	0x00000620


	//   ....[16]....
        /*04cc*/ 	.word	0x00000680


	//   ....[17]....
        /*04d0*/ 	.word	0x00002bd0


	//   ....[18]....
        /*04d4*/ 	.word	0x00002bf0


	//   ....[19]....
        /*04d8*/ 	.word	0x00002d90


	//   ....[20]....
        /*04dc*/ 	.word	0x00002da0


	//   ....[21]....
        /*04e0*/ 	.word	0x00002f40


	//   ....[22]....
        /*04e4*/ 	.word	0x00002f60


	//   ....[23]....
        /*04e8*/ 	.word	0x00003100


	//   ....[24]....
        /*04ec*/ 	.word	0x00003110


	//   ....[25]....
        /*04f0*/ 	.word	0x00004750


	//   ....[26]....
        /*04f4*/ 	.word	0x00004930


	//   ....[27]....
        /*04f8*/ 	.word	0x00005060


	//   ....[28]....
        /*04fc*/ 	.word	0x00005320


	//   ....[29]....
        /*0500*/ 	.word	0x00005330


	//   ....[30]....
        /*0504*/ 	.word	0x00005380


	//   ....[31]....
        /*0508*/ 	.word	0x00007a50


	//   ....[32]....
        /*050c*/ 	.word	0x00007c90


	//   ....[33]....
        /*0510*/ 	.word	0x000084d0


	//   ....[34]....
        /*0514*/ 	.word	0x00008630


	//   ....[35]....
        /*0518*/ 	.word	0x000086a0


	//   ....[36]....
        /*051c*/ 	.word	0x00008740


	//   ....[37]....
        /*0520*/ 	.word	0x0000b3a0


	//   ....[38]....
        /*0524*/ 	.word	0x0000b3c0


	//   ....[39]....
        /*0528*/ 	.word	0x0000b3f0


	//   ....[40]....
        /*052c*/ 	.word	0x0000b450


	//   ....[41]....
        /*0530*/ 	.word	0x0000e290


	//   ....[42]....
        /*0534*/ 	.word	0x0000e4d0


	//   ....[43]....
        /*0538*/ 	.word	0x0000ed10


	//   ....[44]....
        /*053c*/ 	.word	0x0000ee70


	//   ....[45]....
        /*0540*/ 	.word	0x0000eee0


	//   ....[46]....
        /*0544*/ 	.word	0x0000ef80


	//   ....[47]....
        /*0548*/ 	.word	0x000106a0


	//   ....[48]....
        /*054c*/ 	.word	0x000106d0


	//   ....[49]....
        /*0550*/ 	.word	0x000106e0


	//   ....[50]....
        /*0554*/ 	.word	0x00010710


	//   ....[51]....
        /*0558*/ 	.word	0x00011b30


	//   ....[52]....
        /*055c*/ 	.word	0x00011b50


	//   ....[53]....
        /*0560*/ 	.word	0x00011b60


	//   ....[54]....
        /*0564*/ 	.word	0x00011b70


	//   ....[55]....
        /*0568*/ 	.word	0x00011f30


	//   ....[56]....
        /*056c*/ 	.word	0x00011f50


	//   ....[57]....
        /*0570*/ 	.word	0x00012090


	//   ....[58]....
        /*0574*/ 	.word	0x000120a0


	//   ....[59]....
        /*0578*/ 	.word	0x000121f0


	//   ....[60]....
        /*057c*/ 	.word	0x00012210


	//   ....[61]....
        /*0580*/ 	.word	0x00012360


	//   ....[62]....
        /*0584*/ 	.word	0x00012370


	//   ....[63]....
        /*0588*/ 	.word	0x000126b0


	//   ....[64]....
        /*058c*/ 	.word	0x000126d0


	//   ....[65]....
        /*0590*/ 	.word	0x00013030


	//   ....[66]....
        /*0594*/ 	.word	0x00013040


	//   ....[67]....
        /*0598*/ 	.word	0x00013e20


	//   ....[68]....
        /*059c*/ 	.word	0x00013e40


	//   ....[69]....
        /*05a0*/ 	.word	0x00013f90


	//   ....[70]....
        /*05a4*/ 	.word	0x00013fa0


	//   ....[71]....
        /*05a8*/ 	.word	0x000140f0


	//   ....[72]....
        /*05ac*/ 	.word	0x00014110


	//   ....[73]....
        /*05b0*/ 	.word	0x00014260


	//   ....[74]....
        /*05b4*/ 	.word	0x00014270


	//   ....[75]....
        /*05b8*/ 	.word	0x00014460


	//   ....[76]....
        /*05bc*/ 	.word	0x00014480


	//   ....[77]....
        /*05c0*/ 	.word	0x000145a0


	//   ....[78]....
        /*05c4*/ 	.word	0x000145e0


	//   ....[79]....
        /*05c8*/ 	.word	0x00014610


	//   ....[80]....
        /*05cc*/ 	.word	0x00014640


	//   ....[81]....
        /*05d0*/ 	.word	0x00014670


	//   ....[82]....
        /*05d4*/ 	.word	0x000146a0


	//   ....[83]....
        /*05d8*/ 	.word	0x000147f0


	//   ....[84]....
        /*05dc*/ 	.word	0x00014830


	//   ....[85]....
        /*05e0*/ 	.word	0x00014860


	//   ....[86]....
        /*05e4*/ 	.word	0x00014890


	//   ....[87]....
        /*05e8*/ 	.word	0x000148c0


	//   ....[88]....
        /*05ec*/ 	.word	0x000148f0


	//   ....[89]....
        /*05f0*/ 	.word	0x00014980


	//   ....[90]....
        /*05f4*/ 	.word	0x000149c0


	//   ....[91]....
        /*05f8*/ 	.word	0x000149d0


	//   ....[92]....
        /*05fc*/ 	.word	0x00014a30


	//   ....[93]....
        /*0600*/ 	.word	0x000153e0


	//   ....[94]....
        /*0604*/ 	.word	0x00015440


	//   ....[95]....
        /*0608*/ 	.word	0x00015490


	//   ....[96]....
        /*060c*/ 	.word	0x000154e0


	//   ....[97]....
        /*0610*/ 	.word	0x00015530


	//   ....[98]....
        /*0614*/ 	.word	0x000155a0


	//   ....[99]....
        /*0618*/ 	.word	0x000155e0


	//   ....[100]....
        /*061c*/ 	.word	0x00015650


	//   ....[101]....
        /*0620*/ 	.word	0x000156c0


	//   ....[102]....
        /*0624*/ 	.word	0x00015720


	//   ....[103]....
        /*0628*/ 	.word	0x00015790


	//   ....[104]....
        /*062c*/ 	.word	0x00015800


	//   ....[105]....
        /*0630*/ 	.word	0x00015860


	//   ....[106]....
        /*0634*/ 	.word	0x000158c0


	//   ....[107]....
        /*0638*/ 	.word	0x00015920


	//   ....[108]....
        /*063c*/ 	.word	0x00015990


	//   ....[109]....
        /*0640*/ 	.word	0x000159f0


	//   ....[110]....
        /*0644*/ 	.word	0x00015a50


	//   ....[111]....
        /*0648*/ 	.word	0x00015aa0


	//   ....[112]....
        /*064c*/ 	.word	0x00015b00


	//   ....[113]....
        /*0650*/ 	.word	0x00015b50


	//   ....[114]....
        /*0654*/ 	.word	0x00015ba0


	//   ....[115]....
        /*0658*/ 	.word	0x00015c10


	//   ....[116]....
        /*065c*/ 	.word	0x00015c80


	//   ....[117]....
        /*0660*/ 	.word	0x00015ce0


	//   ....[118]....
        /*0664*/ 	.word	0x00015d40


	//   ....[119]....
        /*0668*/ 	.word	0x00015da0


	//   ....[120]....
        /*066c*/ 	.word	0x00015e10


	//   ....[121]....
        /*0670*/ 	.word	0x00015e70


	//   ....[122]....
        /*0674*/ 	.word	0x00015ed0


	//   ....[123]....
        /*0678*/ 	.word	0x00015f30


	//   ....[124]....
        /*067c*/ 	.word	0x00015fa0


	//   ....[125]....
        /*0680*/ 	.word	0x00016000


	//   ....[126]....
        /*0684*/ 	.word	0x00016060


	//   ....[127]....
        /*0688*/ 	.word	0x000160c0


	//   ....[128]....
        /*068c*/ 	.word	0x00016130


	//   ....[129]....
        /*0690*/ 	.word	0x00016190


	//   ....[130]....
        /*0694*/ 	.word	0x000161f0


	//   ....[131]....
        /*0698*/ 	.word	0x00016250


	//   ....[132]....
        /*069c*/ 	.word	0x000162c0


	//   ....[133]....
        /*06a0*/ 	.word	0x00016320


	//   ....[134]....
        /*06a4*/ 	.word	0x00016380


	//   ....[135]....
        /*06a8*/ 	.word	0x000163e0


	//   ....[136]....
        /*06ac*/ 	.word	0x00016450


	//   ....[137]....
        /*06b0*/ 	.word	0x000164a0


	//   ....[138]....
        /*06b4*/ 	.word	0x000164e0


	//   ....[139]....
        /*06b8*/ 	.word	0x00016530


	//   ....[140]....
        /*06bc*/ 	.word	0x00016580


	//   ....[141]....
        /*06c0*/ 	.word	0x000165d0


	//   ....[142]....
        /*06c4*/ 	.word	0x00016640


	//   ....[143]....
        /*06c8*/ 	.word	0x00016680


	//   ....[144]....
        /*06cc*/ 	.word	0x000166d0


	//   ....[145]....
        /*06d0*/ 	.word	0x00016720


	//   ....[146]....
        /*06d4*/ 	.word	0x00016770


	//   ....[147]....
        /*06d8*/ 	.word	0x000167c0


	//   ....[148]....
        /*06dc*/ 	.word	0x00016830


	//   ....[149]....
        /*06e0*/ 	.word	0x00016870


	//   ....[150]....
        /*06e4*/ 	.word	0x000168e0


	//   ....[151]....
        /*06e8*/ 	.word	0x00016940


	//   ....[152]....
        /*06ec*/ 	.word	0x000169a0


	//----- nvinfo : EIATTR_EXIT_INSTR_OFFSETS
	.align		4
.L_312:
        /*06f0*/ 	.byte	0x04, 0x1c
        /*06f2*/ 	.short	(.L_314 - .L_313)


	//   ....[0]....
.L_313:
        /*06f4*/ 	.word	0x00000fe0


	//   ....[1]....
        /*06f8*/ 	.word	0x000153a0


	//----- nvinfo : EIATTR_MAX_THREADS
	.align		4
.L_314:
        /*06fc*/ 	.byte	0x04, 0x05
        /*06fe*/ 	.short	(.L_316 - .L_315)
.L_315:
        /*0700*/ 	.word	0x00000100
        /*0704*/ 	.word	0x00000001
        /*0708*/ 	.word	0x00000001


	//----- nvinfo : EIATTR_CRS_STACK_SIZE
	.align		4
.L_316:
        /*070c*/ 	.byte	0x04, 0x1e
        /*070e*/ 	.short	(.L_318 - .L_317)
.L_317:
        /*0710*/ 	.word	0x00000000
.L_318:


//--------------------- .nv.info._ZN7cutlass13device_kernelIN5flash19enable_sm80_to_sm89INS1_16FlashAttnFwdSm80INS1_25CollectiveMainloopFwdSm80ILi8ELi1ELb0EN4cute5tupleIJNS5_1CILi128EEENS7_ILi64EEENS7_ILi192EEEEEELi192ENS_10bfloat16_tEfNS_4arch4Sm80ELb0ELb1ELb1ELb1ELb0ELb1ELb1ELb1EEENS1_21CollectiveEpilogueFwdINS6_IJS8_SA_S9_EEENS6_IJNS7_ILi1EEESI_SI_EEESC_SE_Li256ELb1ELb1ELb1ELb0EEENS1_36VarlenDynamicPersistentTileSchedulerILi128ELi64ELi256ELi256ELb1ELb1ELb0ELb1ELb0ELb1EEEEEEEEEvNT_6ParamsE --------------------------
	.section	.nv.info._ZN7cutlass13device_kernelIN5flash19enable_sm80_to_sm89INS1_16FlashAttnFwdSm80INS1_25CollectiveMainloopFwdSm80ILi8ELi1ELb0EN4cute5tupleIJNS5_1CILi128EEENS7_ILi64EEENS7_ILi192EEEEEELi192ENS_10bfloat16_tEfNS_4arch4Sm80ELb0ELb1ELb1ELb1ELb0ELb1ELb1ELb1EEENS1_21CollectiveEpilogueFwdINS6_IJS8_SA_S9_EEENS6_IJNS7_ILi1EEESI_SI_EEESC_SE_Li256ELb1ELb1ELb1ELb0EEENS1_36VarlenDynamicPersistentTileSchedulerILi128ELi64ELi256ELi256ELb1ELb1ELb0ELb1ELb0ELb1EEEEEEEEEvNT_6ParamsE,"",@"SHT_CUDA_INFO"
	.sectionflags	@""
	.align	4


	//----- nvinfo : EIATTR_CUDA_API_VERSION
	.align		4
        /*0000*/ 	.byte	0x04, 0x37
        /*0002*/ 	.short	(.L_320 - .L_319)
.L_319:
        /*0004*/ 	.word	0x00000082


	//----- nvinfo : EIATTR_SW2861232_WAR
	.align		4
.L_320:
        /*0008*/ 	.byte	0x01, 0x35
	.zero		2


	//----- nvinfo : EIATTR_PARAM_CBANK
	.align		4
        /*000c*/ 	.byte	0x04, 0x0a
        /*000e*/ 	.short	(.L_322 - .L_321)
	.align		4
.L_321:
        /*0010*/ 	.word	index@(.nv.constant0._ZN7cutlass13device_kernelIN5flash19enable_sm80_to_sm89INS1_16FlashAttnFwdSm80INS1_25CollectiveMainloopFwdSm80ILi8ELi1ELb0EN4cute5tupleIJNS5_1CILi128EEENS7_ILi64EEENS7_ILi192EEEEEELi192ENS_10bfloat16_tEfNS_4arch4Sm80ELb0ELb1ELb1ELb1ELb0ELb1ELb1ELb1EEENS1_21CollectiveEpilogueFwdINS6_IJS8_SA_S9_EEENS6_IJNS7_ILi1EEESI_SI_EEESC_SE_Li256ELb1ELb1ELb1ELb0EEENS1_36VarlenDynamicPersistentTileSchedulerILi128ELi64ELi256ELi256ELb1ELb1ELb0ELb1ELb0ELb1EEEEEEEEEvNT_6ParamsE)
        /*0014*/ 	.short	0x0160
        /*0016*/ 	.short	0x0438


	//----- nvinfo : EIATTR_CBANK_PARAM_SIZE
	.align		4
.L_322:
        /*0018*/ 	.byte	0x03, 0x19
        /*001a*/ 	.short	0x0438


	//----- nvinfo : EIATTR_KPARAM_INFO
	.align		4
        /*001c*/ 	.byte	0x04, 0x17
        /*001e*/ 	.short	(.L_324 - .L_323)
.L_323:
        /*0020*/ 	.word	0x00000000
        /*0024*/ 	.short	0x0000
        /*0026*/ 	.short	0x0000
        /*0028*/ 	.byte	0x00, 0xf0, 0xe1, 0x10


	//----- nvinfo : EIATTR_MAXREG_COUNT
	.align		4
.L_324:
        /*002c*/ 	.byte	0x03, 0x1b
        /*002e*/ 	.short	0x00ff


	//----- nvinfo : EIATTR_NUM_BARRIERS
	.align		4
        /*0030*/ 	.byte	0x02, 0x4c
        /*0032*/ 	.byte	0x06
	.zero		1


	//----- nvinfo : EIATTR_ANNOTATIONS
	.align		4
        /*0034*/ 	.byte	0x04, 0x55
        /*0036*/ 	.short	(.L_326 - .L_325)


	//   ....[0]....
.L_325:
        /* <DEDUP_REMOVED lines=57> */


	//----- nvinfo : EIATTR_MERCURY_ISA_VERSION
	.align		4
.L_326:
        /*03b8*/ 	.byte	0x03, 0x5f
        /*03ba*/ 	.short	0x0000


	//----- nvinfo : EIATTR_INT_WARP_WIDE_INSTR_OFFSETS
	.align		4
        /*03bc*/ 	.byte	0x04, 0x31
        /*03be*/ 	.short	(.L_328 - .L_327)


	//   ....[0]....
.L_327:
        /*03c0*/ 	.word	0x0001daa0


	//   ....[1]....
        /*03c4*/ 	.word	0x0001db20


	//----- nvinfo : EIATTR_COOP_GROUP_MASK_REGIDS
	.align		4
.L_328:
        /*03c8*/ 	.byte	0x04, 0x29
        /*03ca*/ 	.short	(.L_330 - .L_329)


	//   ....[0]....
.L_329:
        /*03cc*/ 	.word	0xffffffff


	//   ....[1]....
        /*03d0*/ 	.word	0xffffffff


	//   ....[2]....
        /*03d4*/ 	.word	0xffffffff


	//   ....[3]....
        /*03d8*/ 	.word	0xffffffff


	//   ....[4]....
        /*03dc*/ 	.word	0xffffffff


	//   ....[5]....
        /*03e0*/ 	.word	0xffffffff


	//   ....[6]....
        /*03e4*/ 	.word	0xffffffff


	//   ....[7]....
        /*03e8*/ 	.word	0xffffffff


	//   ....[8]....
        /*03ec*/ 	.word	0xffffffff


	//   ....[9]....
        /*03f0*/ 	.word	0xffffffff


	//   ....[10]....
        /*03f4*/ 	.word	0xffffffff


	//   ....[11]....
        /*03f8*/ 	.word	0xffffffff


	//   ....[12]....
        /*03fc*/ 	.word	0xffffffff


	//   ....[13]....
        /*0400*/ 	.word	0xffffffff


	//   ....[14]....
        /*0404*/ 	.word	0xffffffff


	//   ....[15]....
        /*0408*/ 	.word	0xffffffff


	//   ....[16]....
        /*040c*/ 	.word	0xffffffff


	//   ....[17]....
        /*0410*/ 	.word	0xffffffff


	//   ....[18]....
        /*0414*/ 	.word	0xffffffff


	//   ....[19]....
        /*0418*/ 	.word	0xffffffff


	//   ....[20]....
        /*041c*/ 	.word	0xffffffff


	//   ....[21]....
        /*0420*/ 	.word	0xffffffff


	//   ....[22]....
        /*0424*/ 	.word	0xffffffff


	//   ....[23]....
        /*0428*/ 	.word	0xffffffff


	//   ....[24]....
        /*042c*/ 	.word	0xffffffff


	//   ....[25]....
        /*0430*/ 	.word	0xffffffff


	//   ....[26]....
        /*0434*/ 	.word	0xffffffff


	//   ....[27]....
        /*0438*/ 	.word	0xffffffff


	//   ....[28]....
        /*043c*/ 	.word	0xffffffff


	//   ....[29]....
        /*0440*/ 	.word	0xffffffff


	//   ....[30]....
        /*0444*/ 	.word	0xffffffff


	//   ....[31]....
        /*0448*/ 	.word	0xffffffff


	//   ....[32]....
        /*044c*/ 	.word	0xffffffff


	//   ....[33]....
        /*0450*/ 	.word	0xffffffff


	//   ....[34]....
        /*0454*/ 	.word	0xffffffff


	//   ....[35]....
        /*0458*/ 	.word	0xffffffff


	//   ....[36]....
        /*045c*/ 	.word	0xffffffff


	//   ....[37]....
        /*0460*/ 	.word	0xffffffff


	//   ....[38]....
        /*0464*/ 	.word	0xffffffff


	//   ....[39]....
        /*0468*/ 	.word	0xffffffff


	//   ....[40]....
        /*046c*/ 	.word	0xffffffff


	//   ....[41]....
        /*0470*/ 	.word	0xffffffff


	//   ....[42]....
        /*0474*/ 	.word	0xffffffff


	//   ....[43]....
        /*0478*/ 	.word	0xffffffff


	//   ....[44]....
        /*047c*/ 	.word	0xffffffff


	//   ....[45]....
        /*0480*/ 	.word	0xffffffff


	//   ....[46]....
        /*0484*/ 	.word	0xffffffff


	//   ....[47]....
        /*0488*/ 	.word	0xffffffff


	//   ....[48]....
        /*048c*/ 	.word	0xffffffff


	//   ....[49]....
        /*0490*/ 	.word	0xffffffff


	//   ....[50]....
        /*0494*/ 	.word	0xffffffff


	//   ....[51]....
        /*0498*/ 	.word	0xffffffff


	//   ....[52]....
        /*049c*/ 	.word	0xffffffff


	//   ....[53]....
        /*04a0*/ 	.word	0xffffffff


	//   ....[54]....
        /*04a4*/ 	.word	0xffffffff


	//   ....[55]....
        /*04a8*/ 	.word	0xffffffff


	//   ....[56]....
        /*04ac*/ 	.word	0xffffffff


	//   ....[57]....
        /*04b0*/ 	.word	0xffffffff


	//   ....[58]....
        /*04b4*/ 	.word	0xffffffff


	//   ....[59]....
        /*04b8*/ 	.word	0xffffffff


	//   ....[60]....
        /*04bc*/ 	.word	0xffffffff


	//   ....[61]....
        /*04c0*/ 	.word	0xffffffff


	//   ....[62]....
        /*04c4*/ 	.word	0xffffffff


	//   ....[63]....
        /*04c8*/ 	.word	0xffffffff


	//   ....[64]....
        /*04cc*/ 	.word	0xffffffff


	//   ....[65]....
        /*04d0*/ 	.word	0xffffffff


	//   ....[66]....
        /*04d4*/ 	.word	0xffffffff


	//   ....[67]....
        /*04d8*/ 	.word	0xffffffff


	//   ....[68]....
        /*04dc*/ 	.word	0xffffffff


	//   ....[69]....
        /*04e0*/ 	.word	0xffffffff


	//   ....[70]....
        /*04e4*/ 	.word	0xffffffff


	//   ....[71]....
        /*04e8*/ 	.word	0xffffffff


	//   ....[72]....
        /*04ec*/ 	.word	0xffffffff


	//   ....[73]....
        /*04f0*/ 	.word	0xffffffff


	//   ....[74]....
        /*04f4*/ 	.word	0xffffffff


	//   ....[75]....
        /*04f8*/ 	.word	0xffffffff


	//   ....[76]....
        /*04fc*/ 	.word	0xffffffff


	//   ....[77]....
        /*0500*/ 	.word	0xffffffff


	//   ....[78]....
        /*0504*/ 	.word	0xffffffff


	//   ....[79]....
        /*0508*/ 	.word	0xffffffff


	//   ....[80]....
        /*050c*/ 	.word	0xffffffff


	//   ....[81]....
        /*0510*/ 	.word	0xffffffff


	//   ....[82]....
        /*0514*/ 	.word	0xffffffff


	//   ....[83]....
        /*0518*/ 	.word	0xffffffff


	//   ....[84]....
        /*051c*/ 	.word	0xffffffff


	//   ....[85]....
        /*0520*/ 	.word	0xffffffff


	//   ....[86]....
        /*0524*/ 	.word	0xffffffff


	//   ....[87]....
        /*0528*/ 	.word	0xffffffff


	//   ....[88]....
        /*052c*/ 	.word	0xffffffff


	//   ....[89]....
        /*0530*/ 	.word	0xffffffff


	//   ....[90]....
        /*0534*/ 	.word	0xffffffff


	//   ....[91]....
        /*0538*/ 	.word	0xffffffff


	//   ....[92]....
        /*053c*/ 	.word	0xffffffff


	//   ....[93]....
        /*0540*/ 	.word	0xffffffff


	//   ....[94]....
        /*0544*/ 	.word	0xffffffff


	//   ....[95]....
        /*0548*/ 	.word	0xffffffff


	//   ....[96]....
        /*054c*/ 	.word	0xffffffff


	//   ....[97]....
        /*0550*/ 	.word	0xffffffff


	//   ....[98]....
        /*0554*/ 	.word	0xffffffff


	//   ....[99]....
        /*0558*/ 	.word	0xffffffff


	//   ....[100]....
        /*055c*/ 	.word	0xffffffff


	//   ....[101]....
        /*0560*/ 	.word	0xffffffff


	//   ....[102]....
        /*0564*/ 	.word	0xffffffff


	//   ....[103]....
        /*0568*/ 	.word	0xffffffff


	//   ....[104]....
        /*056c*/ 	.word	0xffffffff


	//   ....[105]....
        /*0570*/ 	.word	0xffffffff


	//   ....[106]....
        /*0574*/ 	.word	0xffffffff


	//   ....[107]....
        /*0578*/ 	.word	0xffffffff


	//   ....[108]....
        /*057c*/ 	.word	0xffffffff


	//   ....[109]....
        /*0580*/ 	.word	0xffffffff


	//   ....[110]....
        /*0584*/ 	.word	0xffffffff


	//   ....[111]....
        /*0588*/ 	.word	0xffffffff


	//   ....[112]....
        /*058c*/ 	.word	0xffffffff


	//   ....[113]....
        /*0590*/ 	.word	0xffffffff


	//   ....[114]....
        /*0594*/ 	.word	0xffffffff


	//   ....[115]....
        /*0598*/ 	.word	0xffffffff


	//   ....[116]....
        /*059c*/ 	.word	0xffffffff


	//   ....[117]....
        /*05a0*/ 	.word	0xffffffff


	//   ....[118]....
        /*05a4*/ 	.word	0xffffffff


	//   ....[119]....
        /*05a8*/ 	.word	0xffffffff


	//   ....[120]....
        /*05ac*/ 	.word	0xffffffff


	//   ....[121]....
        /*05b0*/ 	.word	0xffffffff


	//   ....[122]....
        /*05b4*/ 	.word	0xffffffff


	//   ....[123]....
        /*05b8*/ 	.word	0xffffffff


	//   ....[124]....
        /*05bc*/ 	.word	0xffffffff


	//   ....[125]....
        /*05c0*/ 	.word	0xffffffff


	//   ....[126]....
        /*05c4*/ 	.word	0xffffffff


	//   ....[127]....
        /*05c8*/ 	.word	0xffffffff


	//   ....[128]....
        /*05cc*/ 	.word	0xffffffff


	//   ....[129]....
        /*05d0*/ 	.word	0xffffffff


	//   ....[130]....
        /*05d4*/ 	.word	0xffffffff


	//   ....[131]....
        /*05d8*/ 	.word	0xffffffff


	//   ....[132]....
        /*05dc*/ 	.word	0xffffffff


	//   ....[133]....
        /*05e0*/ 	.word	0xffffffff


	//   ....[134]....
        /*05e4*/ 	.word	0xffffffff


	//   ....[135]....
        /*05e8*/ 	.word	0xffffffff


	//   ....[136]....
        /*05ec*/ 	.word	0xffffffff


	//   ....[137]....
        /*05f0*/ 	.word	0xffffffff


	//   ....[138]....
        /*05f4*/ 	.word	0xffffffff


	//   ....[139]....
        /*05f8*/ 	.word	0xffffffff


	//   ....[140]....
        /*05fc*/ 	.word	0xffffffff


	//   ....[141]....
        /*0600*/ 	.word	0xffffffff


	//   ....[142]....
        /*0604*/ 	.word	0xffffffff


	//   ....[143]....
        /*0608*/ 	.word	0xffffffff


	//   ....[144]....
        /*060c*/ 	.word	0xffffffff


	//   ....[145]....
        /*0610*/ 	.word	0xffffffff


	//   ....[146]....
        /*0614*/ 	.word	0xffffffff


	//   ....[147]....
        /*0618*/ 	.word	0xffffffff


	//   ....[148]....
        /*061c*/ 	.word	0xffffffff


	//   ....[149]....
        /*0620*/ 	.word	0xffffffff


	//   ....[150]....
        /*0624*/ 	.word	0xffffffff


	//   ....[151]....
        /*0628*/ 	.word	0xffffffff


	//   ....[152]....
        /*062c*/ 	.word	0xffffffff


	//   ....[153]....
        /*0630*/ 	.word	0xffffffff


	//   ....[154]....
        /*0634*/ 	.word	0xffffffff


	//   ....[155]....
        /*0638*/ 	.word	0xffffffff


	//   ....[156]....
        /*063c*/ 	.word	0xffffffff


	//   ....[157]....
        /*0640*/ 	.word	0xffffffff


	//   ....[158]....
        /*0644*/ 	.word	0xffffffff


	//   ....[159]....
        /*0648*/ 	.word	0xffffffff


	//   ....[160]....
        /*064c*/ 	.word	0xffffffff


	//   ....[161]....
        /*0650*/ 	.word	0xffffffff


	//   ....[162]....
        /*0654*/ 	.word	0xffffffff


	//   ....[163]....
        /*0658*/ 	.word	0xffffffff


	//   ....[164]....
        /*065c*/ 	.word	0xffffffff


	//   ....[165]....
        /*0660*/ 	.word	0xffffffff


	//   ....[166]....
        /*0664*/ 	.word	0xffffffff


	//   ....[167]....
        /*0668*/ 	.word	0xffffffff


	//   ....[168]....
        /*066c*/ 	.word	0xffffffff


	//----- nvinfo : EIATTR_COOP_GROUP_INSTR_OFFSETS
	.align		4
.L_330:
        /*0670*/ 	.byte	0x04, 0x28
        /*0672*/ 	.short	(.L_332 - .L_331)


	//   ....[0]....
.L_331:
        /*0674*/ 	.word	0x00000050


	//   ....[1]....
        /*0678*/ 	.word	0x00000210


	//   ....[2]....
        /*067c*/ 	.word	0x00000240


	//   ....[3]....
        /*0680*/ 	.word	0x00000270


	//   ....[4]....
        /*0684*/ 	.word	0x000002a0


	//   ....[5]....
        /*0688*/ 	.word	0x000002d0


	//   ....[6]....
        /*068c*/ 	.word	0x00000300


	//   ....[7]....
        /*0690*/ 	.word	0x00000470


	//   ....[8]....
        /*0694*/ 	.word	0x000004b0


	//   ....[9]....
        /*0698*/ 	.word	0x000004e0


	//   ....[10]....
        /*069c*/ 	.word	0x00000510


	//   ....[11]....
        /*06a0*/ 	.word	0x00000540


	//   ....[12]....
        /*06a4*/ 	.word	0x00000570


	//   ....[13]....
        /*06a8*/ 	.word	0x00000600


	//   ....[14]....
        /*06ac*/ 	.word	0x00000650


	//   ....[15]....
        /*06b0*/ 	.word	0x00000670


	//   ....[16]....
        /*06b4*/ 	.word	0x000006d0


	//   ....[17]....
        /*06b8*/ 	.word	0x00008580


	//   ....[18]....
        /*06bc*/ 	.word	0x000085a0


	//   ....[19]....
        /*06c0*/ 	.word	0x00008720


	//   ....[20]....
        /*06c4*/ 	.word	0x00008730


	//   ....[21]....
        /*06c8*/ 	.word	0x00008890


	//   ....[22]....
        /*06cc*/ 	.word	0x000088b0


	//   ....[23]....
        /*06d0*/ 	.word	0x00008a10


	//   ....[24]....
        /*06d4*/ 	.word	0x00008a20


	//   ....[25]....
        /*06d8*/ 	.word	0x00009180


	//   ....[26]....
        /*06dc*/ 	.word	0x000091a0


	//   ....[27]....
        /*06e0*/ 	.word	0x000091b0


	//   ....[28]....
        /*06e4*/ 	.word	0x000091c0


	//   ....[29]....
        /*06e8*/ 	.word	0x00009630


	//   ....[30]....
        /*06ec*/ 	.word	0x000098a0


	//   ....[31]....
        /*06f0*/ 	.word	0x000098e0


	//   ....[32]....
        /*06f4*/ 	.word	0x00009900


	//   ....[33]....
        /*06f8*/ 	.word	0x0000c790


	//   ....[34]....
        /*06fc*/ 	.word	0x0000c830


	//   ....[35]....
        /*0700*/ 	.word	0x0000c850


	//   ....[36]....
        /*0704*/ 	.word	0x0000c860


	//   ....[37]....
        /*0708*/ 	.word	0x0000cb00


	//   ....[38]....
        /*070c*/ 	.word	0x0000cd70


	//   ....[39]....
        /*0710*/ 	.word	0x0000cdb0


	//   ....[40]....
        /*0714*/ 	.word	0x0000cdf0


	//   ....[41]....
        /*0718*/ 	.word	0x000110d0


	//   ....[42]....
        /*071c*/ 	.word	0x000112a0


	//   ....[43]....
        /*0720*/ 	.word	0x00011b30


	//   ....[44]....
        /*0724*/ 	.word	0x00011c90


	//   ....[45]....
        /*0728*/ 	.word	0x00011ca0


	//   ....[46]....
        /*072c*/ 	.word	0x00011cf0


	//   ....[47]....
        /*0730*/ 	.word	0x000145a0


	//   ....[48]....
        /*0734*/ 	.word	0x000147e0


	//   ....[49]....
        /*0738*/ 	.word	0x00015020


	//   ....[50]....
        /*073c*/ 	.word	0x00015180


	//   ....[51]....
        /*0740*/ 	.word	0x000151f0


	//   ....[52]....
        /*0744*/ 	.word	0x00015290


	//   ....[53]....
        /*0748*/ 	.word	0x00017f30


	//   ....[54]....
        /*074c*/ 	.word	0x00017f50


	//   ....[55]....
        /*0750*/ 	.word	0x00017f80


	//   ....[56]....
        /*0754*/ 	.word	0x00017fe0


	//   ....[57]....
        /*0758*/ 	.word	0x0001ae60


	//   ....[58]....
        /*075c*/ 	.word	0x0001b0a0


	//   ....[59]....
        /*0760*/ 	.word	0x0001b8e0


	//   ....[60]....
        /*0764*/ 	.word	0x0001ba40


	//   ....[61]....
        /*0768*/ 	.word	0x0001bab0


	//   ....[62]....
        /*076c*/ 	.word	0x0001bb50


	//   ....[63]....
        /*0770*/ 	.word	0x0001d270


	//   ....[64]....
        /*0774*/ 	.word	0x0001d2a0


	//   ....[65]....
        /*0778*/ 	.word	0x0001d2b0


	//   ....[66]....
        /*077c*/ 	.word	0x0001d2e0


	//   ....[67]....
        /*0780*/ 	.word	0x0001e820


	//   ....[68]....
        /*0784*/ 	.word	0x0001e830


	//   ....[69]....
        /*0788*/ 	.word	0x0001e850


	//   ....[70]....
        /*078c*/ 	.word	0x0001e870


	//   ....[71]....
        /*0790*/ 	.word	0x0001ec30


	//   ....[72]....
        /*0794*/ 	.word	0x0001ec50


	//   ....[73]....
        /*0798*/ 	.word	0x0001edb0


	//   ....[74]....
        /*079c*/ 	.word	0x0001edc0


	//   ....[75]....
        /*07a0*/ 	.word	0x0001ef00


	//   ....[76]....
        /*07a4*/ 	.word	0x0001ef20


	//   ....[77]....
        /*07a8*/ 	.word	0x0001f060


	//   ....[78]....
        /*07ac*/ 	.word	0x0001f070


	//   ....[79]....
        /*07b0*/ 	.word	0x0001f3b0


	//   ....[80]....
        /*07b4*/ 	.word	0x0001f3d0


	//   ....[81]....
        /*07b8*/ 	.word	0x0001fd10


	//   ....[82]....
        /*07bc*/ 	.word	0x0001fd20


	//   ....[83]....
        /*07c0*/ 	.word	0x00020ae0


	//   ....[84]....
        /*07c4*/ 	.word	0x00020b00


	//   ....[85]....
        /*07c8*/ 	.word	0x00020c70


	//   ....[86]....
        /*07cc*/ 	.word	0x00020c80


	//   ....[87]....
        /*07d0*/ 	.word	0x00020dc0


	//   ....[88]....
        /*07d4*/ 	.word	0x00020de0


	//   ....[89]....
        /*07d8*/ 	.word	0x00020f20


	//   ....[90]....
        /*07dc*/ 	.word	0x00020f30


	//   ....[91]....
        /*07e0*/ 	.word	0x00021130


	//   ....[92]....
        /*07e4*/ 	.word	0x00021150


	//   ....[93]....
        /*07e8*/ 	.word	0x00021280


	//   ....[94]....
        /*07ec*/ 	.word	0x000212c0


	//   ....[95]....
        /*07f0*/ 	.word	0x000212f0


	//   ....[96]....
        /*07f4*/ 	.word	0x00021320


	//   ....[97]....
        /*07f8*/ 	.word	0x00021350


	//   ....[98]....
        /*07fc*/ 	.word	0x00021380


	//   ....[99]....
        /*0800*/ 	.word	0x000214e0


	//   ....[100]....
        /*0804*/ 	.word	0x00021520


	//   ....[101]....
        /*0808*/ 	.word	0x00021550


	//   ....[102]....
        /*080c*/ 	.word	0x00021580


	//   ....[103]....
        /*0810*/ 	.word	0x000215b0


	//   ....[104]....
        /*0814*/ 	.word	0x000215e0


	//   ....[105]....
        /*0818*/ 	.word	0x00021670


	//   ....[106]....
        /*081c*/ 	.word	0x000216d0


	//   ....[107]....
        /*0820*/ 	.word	0x000216e0


	//   ....[108]....
        /*0824*/ 	.word	0x00021740


	//   ....[109]....
        /*0828*/ 	.word	0x00022190


	//   ....[110]....
        /*082c*/ 	.word	0x000221f0


	//   ....[111]....
        /*0830*/ 	.word	0x00022250


	//   ....[112]....
        /*0834*/ 	.word	0x000222b0


	//   ....[113]....
        /*0838*/ 	.word	0x00022310


	//   ....[114]....
        /*083c*/ 	.word	0x00022380


	//   ....[115]....
        /*0840*/ 	.word	0x000223d0


	//   ....[116]....
        /*0844*/ 	.word	0x00022440


	//   ....[117]....
        /*0848*/ 	.word	0x000224b0


	//   ....[118]....
        /*084c*/ 	.word	0x00022510


	//   ....[119]....
        /*0850*/ 	.word	0x00022580


	//   ....[120]....
        /*0854*/ 	.word	0x000225f0


	//   ....[121]....
        /*0858*/ 	.word	0x00022660


	//   ....[122]....
        /*085c*/ 	.word	0x000226c0


	//   ....[123]....
        /*0860*/ 	.word	0x00022730


	//   ....[124]....
        /*0864*/ 	.word	0x000227a0


	//   ....[125]....
        /*0868*/ 	.word	0x00022810


	//   ....[126]....
        /*086c*/ 	.word	0x00022870


	//   ....[127]....
        /*0870*/ 	.word	0x000228d0


	//   ....[128]....
        /*0874*/ 	.word	0x00022930


	//   ....[129]....
        /*0878*/ 	.word	0x00022980


	//   ....[130]....
        /*087c*/ 	.word	0x000229d0


	//   ....[131]....
        /*0880*/ 	.word	0x00022a40


	//   ....[132]....
        /*0884*/ 	.word	0x00022ab0


	//   ....[133]....
        /*0888*/ 	.word	0x00022b20


	//   ....[134]....
        /*088c*/ 	.word	0x00022b80


	//   ....[135]....
        /*0890*/ 	.word	0x00022bf0


	//   ....[136]....
        /*0894*/ 	.word	0x00022c60


	//   ....[137]....
        /*0898*/ 	.word	0x00022cd0


	//   ....[138]....
        /*089c*/ 	.word	0x00022d30


	//   ....[139]....
        /*08a0*/ 	.word	0x00022da0


	//   ....[140]....
        /*08a4*/ 	.word	0x00022e10


	//   ....[141]....
        /*08a8*/ 	.word	0x00022e80


	//   ....[142]....
        /*08ac*/ 	.word	0x00022ee0


	//   ....[143]....
        /*08b0*/ 	.word	0x00022f50


	//   ....[144]....
        /*08b4*/ 	.word	0x00022fc0


	//   ....[145]....
        /*08b8*/ 	.word	0x00023030


	//   ....[146]....
        /*08bc*/ 	.word	0x00023090


	//   ....[147]....
        /*08c0*/ 	.word	0x00023100


	//   ....[148]....
        /*08c4*/ 	.word	0x00023170


	//   ....[149]....
        /*08c8*/ 	.word	0x000231e0


	//   ....[150]....
        /*08cc*/ 	.word	0x00023240


	//   ....[151]....
        /*08d0*/ 	.word	0x000232b0


	//   ....[152]....
        /*08d4*/ 	.word	0x00023320


	//   ....[153]....
        /*08d8*/ 	.word	0x00023380


	//   ....[154]....
        /*08dc*/ 	.word	0x000233d0


	//   ....[155]....
        /*08e0*/ 	.word	0x00023430


	//   ....[156]....
        /*08e4*/ 	.word	0x00023490


	//   ....[157]....
        /*08e8*/ 	.word	0x000234f0


	//   ....[158]....
        /*08ec*/ 	.word	0x00023560


	//   ....[159]....
        /*08f0*/ 	.word	0x000235b0


	//   ....[160]....
        /*08f4*/ 	.word	0x00023600


	//   ....[161]....
        /*08f8*/ 	.word	0x00023650


	//   ....[162]....
        /*08fc*/ 	.word	0x000236b0


	//   ....[163]....
        /*0900*/ 	.word	0x00023710


	//   ....[164]....
        /*0904*/ 	.word	0x00023780


	//   ....[165]....
        /*0908*/ 	.word	0x000237d0


	//   ....[166]....
        /*090c*/ 	.word	0x00023840


	//   ....[167]....
        /*0910*/ 	.word	0x000238a0


	//   ....[168]....
        /*0914*/ 	.word	0x00023910


	//----- nvinfo : EIATTR_EXIT_INSTR_OFFSETS
	.align		4
.L_332:
        /*0918*/ 	.byte	0x04, 0x1c
        /*091a*/ 	.short	(.L_334 - .L_333)


	//   ....[0]....
.L_333:
        /*091c*/ 	.word	0x000010f0


	//   ....[1]....
        /*0920*/ 	.word	0x00022150


	//----- nvinfo : EIATTR_MAX_THREADS
	.align		4
.L_334:
        /*0924*/ 	.byte	0x04, 0x05
        /*0926*/ 	.short	(.L_336 - .L_335)
.L_335:
        /*0928*/ 	.word	0x00000100
        /*092c*/ 	.word	0x00000001
        /*0930*/ 	.word	0x00000001


	//----- nvinfo : EIATTR_CRS_STACK_SIZE
	.align		4
.L_336:
        /*0934*/ 	.byte	0x04, 0x1e
        /*0936*/ 	.short	(.L_338 - .L_337)
.L_337:
        /*0938*/ 	.word	0x00000000
.L_338:


//--------------------- .nv.info._ZN7cutlass13device_kernelIN5flash19enable_sm80_to_sm89INS1_16FlashAttnFwdSm80INS1_25CollectiveMainloopFwdSm80ILi8ELi1ELb1EN4cute5tupleIJNS5_1CILi128EEENS7_ILi96EEENS7_ILi192EEEEEELi192ENS_10bfloat16_tEfNS_4arch4Sm80ELb1ELb0ELb1ELb0ELb0ELb0ELb1ELb1EEENS1_21CollectiveEpilogueFwdINS6_IJS8_SA_S9_EEENS6_IJNS7_ILi1EEESI_SI_EEESC_SE_Li256ELb0ELb1ELb1ELb0EEENS1_30DynamicPersistentTileSchedulerILi256ELi256ELb1ELb1ELb0EEEEEEEEEvNT_6ParamsE --------------------------
	.section	.nv.info._ZN7cutlass13device_kernelIN5flash19enable_sm80_to_sm89INS1_16FlashAttnFwdSm80INS1_25CollectiveMainloopFwdSm80ILi8ELi1ELb1EN4cute5tupleIJNS5_1CILi128EEENS7_ILi96EEENS7_ILi192EEEEEELi192ENS_10bfloat16_tEfNS_4arch4Sm80ELb1ELb0ELb1ELb0ELb0ELb0ELb1ELb1EEENS1_21CollectiveEpilogueFwdINS6_IJS8_SA_S9_EEENS6_IJNS7_ILi1EEESI_SI_EEESC_SE_Li256ELb0ELb1ELb1ELb0EEENS1_30DynamicPersistentTileSchedulerILi256ELi256ELb1ELb1ELb0EEEEEEEEEvNT_6ParamsE,"",@"SHT_CUDA_INFO"
	.sectionflags	@""
	.align	4


	//----- nvinfo : EIATTR_CUDA_API_VERSION
	.align		4
        /*0000*/ 	.byte	0x04, 0x37
        /*0002*/ 	.short	(.L_340 - .L_339)
.L_339:
        /*0004*/ 	.word	0x00000082


	//----- nvinfo : EIATTR_SW2861232_WAR
	.align		4
.L_340:
        /*0008*/ 	.byte	0x01, 0x35
	.zero		2


	//----- nvinfo : EIATTR_PARAM_CBANK
	.align		4
        /*000c*/ 	.byte	0x04, 0x0a
        /*000e*/ 	.short	(.L_342 - .L_341)
	.align		4
.L_341:
        /*0010*/ 	.word	index@(.nv.constant0._ZN7cutlass13device_kernelIN5flash19enable_sm80_to_sm89INS1_16FlashAttnFwdSm80INS1_25CollectiveMainloopFwdSm80ILi8ELi1ELb1EN4cute5tupleIJNS5_1CILi128EEENS7_ILi96EEENS7_ILi192EEEEEELi192ENS_10bfloat16_tEfNS_4arch4Sm80ELb1ELb0ELb1ELb0ELb0ELb0ELb1ELb1EEENS1_21CollectiveEpilogueFwdINS6_IJS8_SA_S9_EEENS6_IJNS7_ILi1EEESI_SI_EEESC_SE_Li256ELb0ELb1ELb1ELb0EEENS1_30DynamicPersistentTileSchedulerILi256ELi256ELb1ELb1ELb0EEEEEEEEEvNT_6ParamsE)
        /*0014*/ 	.short	0x0160
        /*0016*/ 	.short	0x0428


	//----- nvinfo : EIATTR_CBANK_PARAM_SIZE
	.align		4
.L_342:
        /*0018*/ 	.byte	0x03, 0x19
        /*001a*/ 	.short	0x0428


	//----- nvinfo : EIATTR_KPARAM_INFO
	.align		4
        /*001c*/ 	.byte	0x04, 0x17
        /*001e*/ 	.short	(.L_344 - .L_343)
.L_343:
        /*0020*/ 	.word	0x00000000
        /*0024*/ 	.short	0x0000
        /*0026*/ 	.short	0x0000
        /*0028*/ 	.byte	0x00, 0xf0, 0xa1, 0x10


	//----- nvinfo : EIATTR_MAXREG_COUNT
	.align		4
.L_344:
        /*002c*/ 	.byte	0x03, 0x1b
        /*002e*/ 	.short	0x00ff


	//----- nvinfo : EIATTR_NUM_BARRIERS
	.align		4
        /*0030*/ 	.byte	0x02, 0x4c
        /*0032*/ 	.byte	0x06
	.zero		1


	//----- nvinfo : EIATTR_ANNOTATIONS
	.align		4
        /*0034*/ 	.byte	0x04, 0x55
        /*0036*/ 	.short	(.L_346 - .L_345)


	//   ....[0]....
.L_345:
        /* <DEDUP_REMOVED lines=62> */


	//----- nvinfo : EIATTR_MERCURY_ISA_VERSION
	.align		4
.L_346:
        /*0408*/ 	.byte	0x03, 0x5f
        /*040a*/ 	.short	0x0000


	//----- nvinfo : EIATTR_INT_WARP_WIDE_INSTR_OFFSETS
	.align		4
        /*040c*/ 	.byte	0x04, 0x31
        /*040e*/ 	.short	(.L_348 - .L_347)


	//   ....[0]....
.L_347:
        /*0410*/ 	.word	0x00010520


	//   ....[1]....
        /*0414*/ 	.word	0x000105a0


	//----- nvinfo : EIATTR_COOP_GROUP_MASK_REGIDS
	.align		4
.L_348:
        /*0418*/ 	.byte	0x04, 0x29
        /*041a*/ 	.short	(.L_350 - .L_349)


	//   ....[0]....
.L_349:
        /*041c*/ 	.word	0xffffffff


	//   ....[1]....
        /*0420*/ 	.word	0xffffffff


	//   ....[2]....
        /*0424*/ 	.word	0xffffffff


	//   ....[3]....
        /*0428*/ 	.word	0xffffffff


	//   ....[4]....
        /*042c*/ 	.word	0xffffffff


	//   ....[5]....
        /*0430*/ 	.word	0xffffffff


	//   ....[6]....
        /*0434*/ 	.word	0xffffffff


	//   ....[7]....
        /*0438*/ 	.word	0xffffffff


	//   ....[8]....
        /*043c*/ 	.word	0xffffffff


	//   ....[9]....
        /*0440*/ 	.word	0xffffffff


	//   ....[10]....
        /*0444*/ 	.word	0xffffffff


	//   ....[11]....
        /*0448*/ 	.word	0xffffffff


	//   ....[12]....
        /*044c*/ 	.word	0xffffffff


	//   ....[13]....
        /*0450*/ 	.word	0xffffffff


	//   ....[14]....
        /*0454*/ 	.word	0xffffffff


	//   ....[15]....
        /*0458*/ 	.word	0xffffffff


	//   ....[16]....
        /*045c*/ 	.word	0xffffffff


	//   ....[17]....
        /*0460*/ 	.word	0xffffffff


	//   ....[18]....
        /*0464*/ 	.word	0xffffffff


	//   ....[19]....
        /*0468*/ 	.word	0xffffffff


	//   ....[20]....
        /*046c*/ 	.word	0xffffffff


	//   ....[21]....
        /*0470*/ 	.word	0xffffffff


	//   ....[22]....
        /*0474*/ 	.word	0xffffffff


	//   ....[23]....
        /*0478*/ 	.word	0xffffffff


	//   ....[24]....
        /*047c*/ 	.word	0xffffffff


	//   ....[25]....
        /*0480*/ 	.word	0xffffffff


	//   ....[26]....
        /*0484*/ 	.word	0xffffffff


	//   ....[27]....
        /*0488*/ 	.word	0xffffffff


	//   ....[28]....
        /*048c*/ 	.word	0xffffffff


	//   ....[29]....
        /*0490*/ 	.word	0xffffffff


	//   ....[30]....
        /*0494*/ 	.word	0xffffffff


	//   ....[31]....
        /*0498*/ 	.word	0xffffffff


	//   ....[32]....
        /*049c*/ 	.word	0xffffffff


	//   ....[33]....
        /*04a0*/ 	.word	0xffffffff


	//   ....[34]....
        /*04a4*/ 	.word	0xffffffff


	//   ....[35]....
        /*04a8*/ 	.word	0xffffffff


	//   ....[36]....
        /*04ac*/ 	.word	0xffffffff


	//   ....[37]....
        /*04b0*/ 	.word	0xffffffff


	//   ....[38]....
        /*04b4*/ 	.word	0xffffffff


	//   ....[39]....
        /*04b8*/ 	.word	0xffffffff


	//   ....[40]....
        /*04bc*/ 	.word	0xffffffff


	//   ....[41]....
        /*04c0*/ 	.word	0xffffffff


	//   ....[42]....
        /*04c4*/ 	.word	0xffffffff


	//   ....[43]....
        /*04c8*/ 	.word	0xffffffff


	//   ....[44]....
        /*04cc*/ 	.word	0xffffffff


	//----- nvinfo : EIATTR_COOP_GROUP_INSTR_OFFSETS
	.align		4
.L_350:
        /*04d0*/ 	.byte	0x04, 0x28
        /*04d2*/ 	.short	(.L_352 - .L_351)


	//   ....[0]....
.L_351:
        /*04d4*/ 	.word	0x00000050


	//   ....[1]....
        /*04d8*/ 	.word	0x00000060


	//   ....[2]....
        /*04dc*/ 	.word	0x000018c0


	//   ....[3]....
        /*04e0*/ 	.word	0x000018d0


	//   ....[4]....
        /*04e4*/ 	.word	0x00001990


	//   ....[5]....
        /*04e8*/ 	.word	0x000019b0


	//   ....[6]....
        /*04ec*/ 	.word	0x000019c0


	//   ....[7]....
        /*04f0*/ 	.word	0x000019d0


	//   ....[8]....
        /*04f4*/ 	.word	0x000019e0


	//   ....[9]....
        /*04f8*/ 	.word	0x00001a00


	//   ....[10]....
        /*04fc*/ 	.word	0x000039d0


	//   ....[11]....
        /*0500*/ 	.word	0x000039e0


	//   ....[12]....
        /*0504*/ 	.word	0x00004230


	//   ....[13]....
        /*0508*/ 	.word	0x000043e0


	//   ....[14]....
        /*050c*/ 	.word	0x00004430


	//   ....[15]....
        /*0510*/ 	.word	0x000044a0


	//   ....[16]....
        /*0514*/ 	.word	0x00007770


	//   ....[17]....
        /*0518*/ 	.word	0x00008ae0


	//   ....[18]....
        /*051c*/ 	.word	0x00008c20


	//   ....[19]....
        /*0520*/ 	.word	0x00009180


	//   ....[20]....
        /*0524*/ 	.word	0x00009260


	//   ....[21]....
        /*0528*/ 	.word	0x000092d0


	//   ....[22]....
        /*052c*/ 	.word	0x0000d620


	//   ....[23]....
        /*0530*/ 	.word	0x0000d670


	//   ....[24]....
        /*0534*/ 	.word	0x0000d690


	//   ....[25]....
        /*0538*/ 	.word	0x0000d6b0


	//   ....[26]....
        /*053c*/ 	.word	0x0000fcd0


	//   ....[27]....
        /*0540*/ 	.word	0x0000fd20


	//   ....[28]....
        /*0544*/ 	.word	0x0000fd40


	//   ....[29]....
        /*0548*/ 	.word	0x0000fd60


	//   ....[30]....
        /*054c*/ 	.word	0x000106f0


	//   ....[31]....
        /*0550*/ 	.word	0x00010b40


	//   ....[32]....
        /*0554*/ 	.word	0x00010b50


	//   ....[33]....
        /*0558*/ 	.word	0x00010b80


	//   ....[34]....
        /*055c*/ 	.word	0x00010ba0


	//   ....[35]....
        /*0560*/ 	.word	0x00010ca0


	//   ....[36]....
        /*0564*/ 	.word	0x00010d00


	//   ....[37]....
        /*0568*/ 	.word	0x000115b0


	//   ....[38]....
        /*056c*/ 	.word	0x000115c0


	//   ....[39]....
        /*0570*/ 	.word	0x00011f40


	//   ....[40]....
        /*0574*/ 	.word	0x00012020


	//   ....[41]....
        /*0578*/ 	.word	0x00012080


	//   ....[42]....
        /*057c*/ 	.word	0x000120d0


	//   ....[43]....
        /*0580*/ 	.word	0x00012130


	//   ....[44]....
        /*0584*/ 	.word	0x00012180


	//----- nvinfo : EIATTR_EXIT_INSTR_OFFSETS
	.align		4
.L_352:
        /*0588*/ 	.byte	0x04, 0x1c
        /*058a*/ 	.short	(.L_354 - .L_353)


	//   ....[0]....
.L_353:
        /*058c*/ 	.word	0x000000b0


	//   ....[1]....
        /*0590*/ 	.word	0x00011fe0


	//----- nvinfo : EIATTR_MAX_THREADS
	.align		4
.L_354:
        /*0594*/ 	.byte	0x04, 0x05
        /*0596*/ 	.short	(.L_356 - .L_355)
.L_355:
        /*0598*/ 	.word	0x00000100
        /*059c*/ 	.word	0x00000001
        /*05a0*/ 	.word	0x00000001


	//----- nvinfo : EIATTR_CRS_STACK_SIZE
	.align		4
.L_356:
        /*05a4*/ 	.byte	0x04, 0x1e
        /*05a6*/ 	.short	(.L_358 - .L_357)
.L_357:
        /*05a8*/ 	.word	0x00000000
.L_358:


//--------------------- .nv.info._ZN7cutlass13device_kernelIN5flash19enable_sm80_to_sm89INS1_16FlashAttnFwdSm80INS1_25CollectiveMainloopFwdSm80ILi8ELi1ELb0EN4cute5tupleIJNS5_1CILi128EEENS7_ILi64EEENS7_ILi192EEEEEELi192ENS_10bfloat16_tEfNS_4arch4Sm80ELb1ELb0ELb1ELb1ELb0ELb0ELb1ELb1EEENS1_21CollectiveEpilogueFwdINS6_IJS8_SA_S9_EEENS6_IJNS7_ILi1EEESI_SI_EEESC_SE_Li256ELb1ELb1ELb1ELb0EEENS1_36VarlenDynamicPersistentTileSchedulerILi128ELi64ELi256ELi256ELb1ELb1ELb0ELb1ELb1ELb1EEEEEEEEEvNT_6ParamsE --------------------------
	.section	.nv.info._ZN7cutlass13device_kernelIN5flash19enable_sm80_to_sm89INS1_16FlashAttnFwdSm80INS1_25CollectiveMainloopFwdSm80ILi8ELi1ELb0EN4cute5tupleIJNS5_1CILi128EEENS7_ILi64EEENS7_ILi192EEEEEELi192ENS_10bfloat16_tEfNS_4arch4Sm80ELb1ELb0ELb1ELb1ELb0ELb0ELb1ELb1EEENS1_21CollectiveEpilogueFwdINS6_IJS8_SA_S9_EEENS6_IJNS7_ILi1EEESI_SI_EEESC_SE_Li256ELb1ELb1ELb1ELb0EEENS1_36VarlenDynamicPersistentTileSchedulerILi128ELi64ELi256ELi256ELb1ELb1ELb0ELb1ELb1ELb1EEEEEEEEEvNT_6ParamsE,"",@"SHT_CUDA_INFO"
	.sectionflags	@""
	.align	4


	//----- nvinfo : EIATTR_CUDA_API_VERSION
	.align		4
        /*0000*/ 	.byte	0x04, 0x37
        /*0002*/ 	.short	(.L_360 - .L_359)
.L_359:
        /*0004*/ 	.word	0x00000082


	//----- nvinfo : EIATTR_SW2861232_WAR
	.align		4
.L_360:
        /*0008*/ 	.byte	0x01, 0x35
	.zero		2


	//----- nvinfo : EIATTR_PARAM_CBANK
	.align		4
        /*000c*/ 	.byte	0x04, 0x0a
        /*000e*/ 	.short	(.L_362 - .L_361)
	.align		4
.L_361:
        /*0010*/ 	.word	index@(.nv.constant0._ZN7cutlass13device_kernelIN5flash19enable_sm80_to_sm89INS1_16FlashAttnFwdSm80INS1_25CollectiveMainloopFwdSm80ILi8ELi1ELb0EN4cute5tupleIJNS5_1CILi128EEENS7_ILi64EEENS7_ILi192EEEEEELi192ENS_10bfloat16_tEfNS_4arch4Sm80ELb1ELb0ELb1ELb1ELb0ELb0ELb1ELb1EEENS1_21CollectiveEpilogueFwdINS6_IJS8_SA_S9_EEENS6_IJNS7_ILi1EEESI_SI_EEESC_SE_Li256ELb1ELb1ELb1ELb0EEENS1_36VarlenDynamicPersistentTileSchedulerILi128ELi64ELi256ELi256ELb1ELb1ELb0ELb1ELb1ELb1EEEEEEEEEvNT_6ParamsE)
        /*0014*/ 	.short	0x0160
        /*0016*/ 	.short	0x0438


	//----- nvinfo : EIATTR_CBANK_PARAM_SIZE
	.align		4
.L_362:
        /*0018*/ 	.byte	0x03, 0x19
        /*001a*/ 	.short	0x0438


	//----- nvinfo : EIATTR_KPARAM_INFO
	.align		4
        /*001c*/ 	.byte	0x04, 0x17
        /*001e*/ 	.short	(.L_364 - .L_363)
.L_363:
        /*0020*/ 	.word	0x00000000
        /*0024*/ 	.short	0x0000
        /*0026*/ 	.short	0x0000
        /*0028*/ 	.byte	0x00, 0xf0, 0xe1, 0x10


	//----- nvinfo : EIATTR_MAXREG_COUNT
	.align		4
.L_364:
        /*002c*/ 	.byte	0x03, 0x1b
        /*002e*/ 	.short	0x00ff


	//----- nvinfo : EIATTR_NUM_BARRIERS
	.align		4
        /*0030*/ 	.byte	0x02, 0x4c
        /*0032*/ 	.byte	0x06
	.zero		1


	//----- nvinfo : EIATTR_ANNOTATIONS
	.align		4
        /*0034*/ 	.byte	0x04, 0x55
        /*0036*/ 	.short	(.L_366 - .L_365)


	//   ....[0]....
.L_365:
        /* <DEDUP_REMOVED lines=37> */


	//----- nvinfo : EIATTR_MERCURY_ISA_VERSION
	.align		4
.L_366:
        /*0270*/ 	.byte	0x03, 0x5f
        /*0272*/ 	.short	0x0000


	//----- nvinfo : EIATTR_INT_WARP_WIDE_INSTR_OFFSETS
	.align		4
        /*0274*/ 	.byte	0x04, 0x31
        /*0276*/ 	.short	(.L_368 - .L_367)


	//   ....[0]....
.L_367:
        /*0278*/ 	.word	0x0000c540


	//   ....[1]....
        /*027c*/ 	.word	0x0000c5c0


	//----- nvinfo : EIATTR_COOP_GROUP_MASK_REGIDS
	.align		4
.L_368:
        /*0280*/ 	.byte	0x04, 0x29
        /*0282*/ 	.short	(.L_370 - .L_369)


	//   ....[0]....
.L_369:
        /*0284*/ 	.word	0xffffffff


	//   ....[1]....
        /*0288*/ 	.word	0xffffffff


	//   ....[2]....
        /*028c*/ 	.word	0xffffffff


	//   ....[3]....
        /*0290*/ 	.word	0xffffffff


	//   ....[4]....
        /*0294*/ 	.word	0xffffffff


	//   ....[5]....
        /*0298*/ 	.word	0xffffffff


	//   ....[6]....
        /*029c*/ 	.word	0xffffffff


	//   ....[7]....
        /*02a0*/ 	.word	0xffffffff


	//   ....[8]....
        /*02a4*/ 	.word	0xffffffff


	//   ....[9]....
        /*02a8*/ 	.word	0xffffffff


	//   ....[10]....
        /*02ac*/ 	.word	0xffffffff


	//   ....[11]....
        /*02b0*/ 	.word	0xffffffff


	//   ....[12]....
        /*02b4*/ 	.word	0xffffffff


	//   ....[13]....
        /*02b8*/ 	.word	0xffffffff


	//   ....[14]....
        /*02bc*/ 	.word	0xffffffff


	//   ....[15]....
        /*02c0*/ 	.word	0xffffffff


	//   ....[16]....
        /*02c4*/ 	.word	0xffffffff


	//   ....[17]....
        /*02c8*/ 	.word	0xffffffff


	//   ....[18]....
        /*02cc*/ 	.word	0xffffffff


	//   ....[19]....
        /*02d0*/ 	.word	0xffffffff


	//   ....[20]....
        /*02d4*/ 	.word	0xffffffff


	//   ....[21]....
        /*02d8*/ 	.word	0xffffffff


	//   ....[22]....
        /*02dc*/ 	.word	0xffffffff


	//   ....[23]....
        /*02e0*/ 	.word	0xffffffff


	//   ....[24]....
        /*02e4*/ 	.word	0xffffffff


	//   ....[25]....
        /*02e8*/ 	.word	0xffffffff


	//   ....[26]....
        /*02ec*/ 	.word	0xffffffff


	//   ....[27]....
        /*02f0*/ 	.word	0xffffffff


	//   ....[28]....
        /*02f4*/ 	.word	0xffffffff


	//   ....[29]....
        /*02f8*/ 	.word	0xffffffff


	//   ....[30]....
        /*02fc*/ 	.word	0xffffffff


	//   ....[31]....
        /*0300*/ 	.word	0xffffffff


	//   ....[32]....
        /*0304*/ 	.word	0xffffffff


	//   ....[33]....
        /*0308*/ 	.word	0xffffffff


	//   ....[34]....
        /*030c*/ 	.word	0xffffffff


	//   ....[35]....
        /*0310*/ 	.word	0xffffffff


	//   ....[36]....
        /*0314*/ 	.word	0xffffffff


	//   ....[37]....
        /*0318*/ 	.word	0xffffffff


	//   ....[38]....
        /*031c*/ 	.word	0xffffffff


	//   ....[39]....
        /*0320*/ 	.word	0xffffffff


	//   ....[40]....
        /*0324*/ 	.word	0xffffffff


	//   ....[41]....
        /*0328*/ 	.word	0xffffffff


	//   ....[42]....
        /*032c*/ 	.word	0xffffffff


	//   ....[43]....
        /*0330*/ 	.word	0xffffffff


	//   ....[44]....
        /*0334*/ 	.word	0xffffffff


	//   ....[45]....
        /*0338*/ 	.word	0xffffffff


	//   ....[46]....
        /*033c*/ 	.word	0xffffffff


	//   ....[47]....
        /*0340*/ 	.word	0xffffffff


	//   ....[48]....
        /*0344*/ 	.word	0xffffffff


	//   ....[49]....
        /*0348*/ 	.word	0xffffffff


	//   ....[50]....
        /*034c*/ 	.word	0xffffffff


	//   ....[51]....
        /*0350*/ 	.word	0xffffffff


	//   ....[52]....
        /*0354*/ 	.word	0xffffffff


	//   ....[53]....
        /*0358*/ 	.word	0xffffffff


	//   ....[54]....
        /*035c*/ 	.word	0xffffffff


	//   ....[55]....
        /*0360*/ 	.word	0xffffffff


	//   ....[56]....
        /*0364*/ 	.word	0xffffffff


	//   ....[57]....
        /*0368*/ 	.word	0xffffffff


	//   ....[58]....
        /*036c*/ 	.word	0xffffffff


	//   ....[59]....
        /*0370*/ 	.word	0xffffffff


	//   ....[60]....
        /*0374*/ 	.word	0xffffffff


	//   ....[61]....
        /*0378*/ 	.word	0xffffffff


	//   ....[62]....
        /*037c*/ 	.word	0xffffffff


	//   ....[63]....
        /*0380*/ 	.word	0xffffffff


	//   ....[64]....
        /*0384*/ 	.word	0xffffffff


	//   ....[65]....
        /*0388*/ 	.word	0xffffffff


	//   ....[66]....
        /*038c*/ 	.word	0xffffffff


	//   ....[67]....
        /*0390*/ 	.word	0xffffffff


	//   ....[68]....
        /*0394*/ 	.word	0xffffffff


	//   ....[69]....
        /*0398*/ 	.word	0xffffffff


	//   ....[70]....
        /*039c*/ 	.word	0xffffffff


	//   ....[71]....
        /*03a0*/ 	.word	0xffffffff


	//   ....[72]....
        /*03a4*/ 	.word	0xffffffff


	//   ....[73]....
        /*03a8*/ 	.word	0xffffffff


	//   ....[74]....
        /*03ac*/ 	.word	0xffffffff


	//   ....[75]....
        /*03b0*/ 	.word	0xffffffff


	//   ....[76]....
        /*03b4*/ 	.word	0xffffffff


	//   ....[77]....
        /*03b8*/ 	.word	0xffffffff


	//   ....[78]....
        /*03bc*/ 	.word	0xffffffff


	//   ....[79]....
        /*03c0*/ 	.word	0xffffffff


	//   ....[80]....
        /*03c4*/ 	.word	0xffffffff


	//   ....[81]....
        /*03c8*/ 	.word	0xffffffff


	//   ....[82]....
        /*03cc*/ 	.word	0xffffffff


	//   ....[83]....
        /*03d0*/ 	.word	0xffffffff


	//   ....[84]....
        /*03d4*/ 	.word	0xffffffff


	//   ....[85]....
        /*03d8*/ 	.word	0xffffffff


	//   ....[86]....
        /*03dc*/ 	.word	0xffffffff


	//   ....[87]....
        /*03e0*/ 	.word	0xffffffff


	//   ....[88]....
        /*03e4*/ 	.word	0xffffffff


	//   ....[89]....
        /*03e8*/ 	.word	0xffffffff


	//   ....[90]....
        /*03ec*/ 	.word	0xffffffff


	//   ....[91]....
        /*03f0*/ 	.word	0xffffffff


	//   ....[92]....
        /*03f4*/ 	.word	0xffffffff


	//   ....[93]....
        /*03f8*/ 	.word	0xffffffff


	//   ....[94]....
        /*03fc*/ 	.word	0xffffffff


	//   ....[95]....
        /*0400*/ 	.word	0xffffffff


	//   ....[96]....
        /*0404*/ 	.word	0xffffffff


	//   ....[97]....
        /*0408*/ 	.word	0xffffffff


	//   ....[98]....
        /*040c*/ 	.word	0xffffffff


	//   ....[99]....
        /*0410*/ 	.word	0xffffffff


	//   ....[100]....
        /*0414*/ 	.word	0xffffffff


	//   ....[101]....
        /*0418*/ 	.word	0xffffffff


	//   ....[102]....
        /*041c*/ 	.word	0xffffffff


	//   ....[103]....
        /*0420*/ 	.word	0xffffffff


	//   ....[104]....
        /*0424*/ 	.word	0xffffffff


	//   ....[105]....
        /*0428*/ 	.word	0xffffffff


	//   ....[106]....
        /*042c*/ 	.word	0xffffffff


	//   ....[107]....
        /*0430*/ 	.word	0xffffffff


	//   ....[108]....
        /*0434*/ 	.word	0xffffffff


	//   ....[109]....
        /*0438*/ 	.word	0xffffffff


	//   ....[110]....
        /*043c*/ 	.word	0xffffffff


	//   ....[111]....
        /*0440*/ 	.word	0xffffffff


	//   ....[112]....
        /*0444*/ 	.word	0xffffffff


	//   ....[113]....
        /*0448*/ 	.word	0xffffffff


	//   ....[114]....
        /*044c*/ 	.word	0xffffffff


	//   ....[115]....
        /*0450*/ 	.word	0xffffffff


	//   ....[116]....
        /*0454*/ 	.word	0xffffffff


	//   ....[117]....
        /*0458*/ 	.word	0xffffffff


	//   ....[118]....
        /*045c*/ 	.word	0xffffffff


	//   ....[119]....
        /*0460*/ 	.word	0xffffffff


	//   ....[120]....
        /*0464*/ 	.word	0xffffffff


	//   ....[121]....
        /*0468*/ 	.word	0xffffffff


	//   ....[122]....
        /*046c*/ 	.word	0xffffffff


	//   ....[123]....
        /*0470*/ 	.word	0xffffffff


	//   ....[124]....
        /*0474*/ 	.word	0xffffffff


	//   ....[125]....
        /*0478*/ 	.word	0xffffffff


	//   ....[126]....
        /*047c*/ 	.word	0xffffffff


	//   ....[127]....
        /*0480*/ 	.word	0xffffffff


	//   ....[128]....
        /*0484*/ 	.word	0xffffffff


	//   ....[129]....
        /*0488*/ 	.word	0xffffffff


	//   ....[130]....
        /*048c*/ 	.word	0xffffffff


	//   ....[131]....
        /*0490*/ 	.word	0xffffffff


	//   ....[132]....
        /*0494*/ 	.word	0xffffffff


	//   ....[133]....
        /*0498*/ 	.word	0xffffffff


	//   ....[134]....
        /*049c*/ 	.word	0xffffffff


	//   ....[135]....
        /*04a0*/ 	.word	0xffffffff


	//   ....[136]....
        /*04a4*/ 	.word	0xffffffff


	//   ....[137]....
        /*04a8*/ 	.word	0xffffffff


	//   ....[138]....
        /*04ac*/ 	.word	0xffffffff


	//   ....[139]....
        /*04b0*/ 	.word	0xffffffff


	//   ....[140]....
        /*04b4*/ 	.word	0xffffffff


	//   ....[141]....
        /*04b8*/ 	.word	0xffffffff


	//   ....[142]....
        /*04bc*/ 	.word	0xffffffff


	//   ....[143]....
        /*04c0*/ 	.word	0xffffffff


	//   ....[144]....
        /*04c4*/ 	.word	0xffffffff


	//   ....[145]....
        /*04c8*/ 	.word	0xffffffff


	//   ....[146]....
        /*04cc*/ 	.word	0xffffffff


	//----- nvinfo : EIATTR_COOP_GROUP_INSTR_OFFSETS
	.align		4
.L_370:
        /*04d0*/ 	.byte	0x04, 0x28
        /*04d2*/ 	.short	(.L_372 - .L_371)


	//   ....[0]....
.L_371:
        /*04d4*/ 	.word	0x00000050


	//   ....[1]....
        /*04d8*/ 	.word	0x000001e0


	//   ....[2]....
        /*04dc*/ 	.word	0x00000210


	//   ....[3]....
        /*04e0*/ 	.word	0x00000240


	//   ....[4]....
        /*04e4*/ 	.word	0x00000270


	//   ....[5]....
        /*04e8*/ 	.word	0x000002a0


	//   ....[6]....
        /*04ec*/ 	.word	0x000002d0


	//   ....[7]....
        /*04f0*/ 	.word	0x00000430


	//   ....[8]....
        /*04f4*/ 	.word	0x00000470


	//   ....[9]....
        /*04f8*/ 	.word	0x000004a0


	//   ....[10]....
        /*04fc*/ 	.word	0x000004d0


	//   ....[11]....
        /*0500*/ 	.word	0x00000500


	//   ....[12]....
        /*0504*/ 	.word	0x00000530


	//   ....[13]....
        /*0508*/ 	.word	0x000005c0


	//   ....[14]....
        /*050c*/ 	.word	0x00000600


	//   ....[15]....
        /*0510*/ 	.word	0x00000620


	//   ....[16]....
        /*0514*/ 	.word	0x00000680


	//   ....[17]....
        /*0518*/ 	.word	0x00002900


	//   ....[18]....
        /*051c*/ 	.word	0x00002920


	//   ....[19]....
        /*0520*/ 	.word	0x00002a90


	//   ....[20]....
        /*0524*/ 	.word	0x00002aa0


	//   ....[21]....
        /*0528*/ 	.word	0x00002c10


	//   ....[22]....
        /*052c*/ 	.word	0x00002c30


	//   ....[23]....
        /*0530*/ 	.word	0x00002da0


	//   ....[24]....
        /*0534*/ 	.word	0x00002db0


	//   ....[25]....
        /*0538*/ 	.word	0x000043c0


	//   ....[26]....
        /*053c*/ 	.word	0x000043d0


	//   ....[27]....
        /*0540*/ 	.word	0x000049b0


	//   ....[28]....
        /*0544*/ 	.word	0x00004a90


	//   ....[29]....
        /*0548*/ 	.word	0x00004aa0


	//   ....[30]....
        /*054c*/ 	.word	0x00004ad0


	//   ....[31]....
        /*0550*/ 	.word	0x00006ca0


	//   ....[32]....
        /*0554*/ 	.word	0x00006cb0


	//   ....[33]....
        /*0558*/ 	.word	0x000073a0


	//   ....[34]....
        /*055c*/ 	.word	0x00007530


	//   ....[35]....
        /*0560*/ 	.word	0x00007580


	//   ....[36]....
        /*0564*/ 	.word	0x00007690


	//   ....[37]....
        /*0568*/ 	.word	0x0000a2e0


	//   ....[38]....
        /*056c*/ 	.word	0x0000a300


	//   ....[39]....
        /*0570*/ 	.word	0x0000a320


	//   ....[40]....
        /*0574*/ 	.word	0x0000a340


	//   ....[41]....
        /*0578*/ 	.word	0x0000bd20


	//   ....[42]....
        /*057c*/ 	.word	0x0000bd50


	//   ....[43]....
        /*0580*/ 	.word	0x0000bd60


	//   ....[44]....
        /*0584*/ 	.word	0x0000bd90


	//   ....[45]....
        /*0588*/ 	.word	0x0000d1d0


	//   ....[46]....
        /*058c*/ 	.word	0x0000d1f0


	//   ....[47]....
        /*0590*/ 	.word	0x0000d210


	//   ....[48]....
        /*0594*/ 	.word	0x0000d220


	//   ....[49]....
        /*0598*/ 	.word	0x0000d5e0


	//   ....[50]....
        /*059c*/ 	.word	0x0000d600


	//   ....[51]....
        /*05a0*/ 	.word	0x0000d740


	//   ....[52]....
        /*05a4*/ 	.word	0x0000d750


	//   ....[53]....
        /*05a8*/ 	.word	0x0000d8a0


	//   ....[54]....
        /*05ac*/ 	.word	0x0000d8c0


	//   ....[55]....
        /*05b0*/ 	.word	0x0000da10


	//   ....[56]....
        /*05b4*/ 	.word	0x0000da20


	//   ....[57]....
        /*05b8*/ 	.word	0x0000dd70


	//   ....[58]....
        /*05bc*/ 	.word	0x0000dd90


	//   ....[59]....
        /*05c0*/ 	.word	0x0000e6f0


	//   ....[60]....
        /*05c4*/ 	.word	0x0000e700


	//   ....[61]....
        /*05c8*/ 	.word	0x0000f530


	//   ....[62]....
        /*05cc*/ 	.word	0x0000f550


	//   ....[63]....
        /*05d0*/ 	.word	0x0000f6a0


	//   ....[64]....
        /*05d4*/ 	.word	0x0000f6b0


	//   ....[65]....
        /*05d8*/ 	.word	0x0000f800


	//   ....[66]....
        /*05dc*/ 	.word	0x0000f820


	//   ....[67]....
        /*05e0*/ 	.word	0x0000f970


	//   ....[68]....
        /*05e4*/ 	.word	0x0000f980


	//   ....[69]....
        /*05e8*/ 	.word	0x0000fb70


	//   ....[70]....
        /*05ec*/ 	.word	0x0000fb90


	//   ....[71]....
        /*05f0*/ 	.word	0x0000fcb0


	//   ....[72]....
        /*05f4*/ 	.word	0x0000fcf0


	//   ....[73]....
        /*05f8*/ 	.word	0x0000fd20


	//   ....[74]....
        /*05fc*/ 	.word	0x0000fd50


	//   ....[75]....
        /*0600*/ 	.word	0x0000fd80


	//   ....[76]....
        /*0604*/ 	.word	0x0000fdb0


	//   ....[77]....
        /*0608*/ 	.word	0x0000ff00


	//   ....[78]....
        /*060c*/ 	.word	0x0000ff40


	//   ....[79]....
        /*0610*/ 	.word	0x0000ff70


	//   ....[80]....
        /*0614*/ 	.word	0x0000ffa0


	//   ....[81]....
        /*0618*/ 	.word	0x0000ffd0


	//   ....[82]....
        /*061c*/ 	.word	0x00010000


	//   ....[83]....
        /*0620*/ 	.word	0x00010090


	//   ....[84]....
        /*0624*/ 	.word	0x000100d0


	//   ....[85]....
        /*0628*/ 	.word	0x000100e0


	//   ....[86]....
        /*062c*/ 	.word	0x00010140


	//   ....[87]....
        /*0630*/ 	.word	0x00010af0


	//   ....[88]....
        /*0634*/ 	.word	0x00010b50


	//   ....[89]....
        /*0638*/ 	.word	0x00010ba0


	//   ....[90]....
        /*063c*/ 	.word	0x00010bf0


	//   ....[91]....
        /*0640*/ 	.word	0x00010c40


	//   ....[92]....
        /*0644*/ 	.word	0x00010cb0


	//   ....[93]....
        /*0648*/ 	.word	0x00010cf0


	//   ....[94]....
        /*064c*/ 	.word	0x00010d60


	//   ....[95]....
        /*0650*/ 	.word	0x00010dd0


	//   ....[96]....
        /*0654*/ 	.word	0x00010e30


	//   ....[97]....
        /*0658*/ 	.word	0x00010ea0


	//   ....[98]....
        /*065c*/ 	.word	0x00010f10


	//   ....[99]....
        /*0660*/ 	.word	0x00010f70


	//   ....[100]....
        /*0664*/ 	.word	0x00010fd0


	//   ....[101]....
        /*0668*/ 	.word	0x00011030


	//   ....[102]....
        /*066c*/ 	.word	0x000110a0


	//   ....[103]....
        /*0670*/ 	.word	0x00011100


	//   ....[104]....
        /*0674*/ 	.word	0x00011160


	//   ....[105]....
        /*0678*/ 	.word	0x000111b0


	//   ....[106]....
        /*067c*/ 	.word	0x00011210


	//   ....[107]....
        /*0680*/ 	.word	0x00011260


	//   ....[108]....
        /*0684*/ 	.word	0x000112b0


	//   ....[109]....
        /*0688*/ 	.word	0x00011320


	//   ....[110]....
        /*068c*/ 	.word	0x00011390


	//   ....[111]....
        /*0690*/ 	.word	0x000113f0


	//   ....[112]....
        /*0694*/ 	.word	0x00011450


	//   ....[113]....
        /*0698*/ 	.word	0x000114b0


	//   ....[114]....
        /*069c*/ 	.word	0x00011520


	//   ....[115]....
        /*06a0*/ 	.word	0x00011580


	//   ....[116]....
        /*06a4*/ 	.word	0x000115e0


	//   ....[117]....
        /*06a8*/ 	.word	0x00011640


	//   ....[118]....
        /*06ac*/ 	.word	0x000116b0


	//   ....[119]....
        /*06b0*/ 	.word	0x00011710


	//   ....[120]....
        /*06b4*/ 	.word	0x00011770


	//   ....[121]....
        /*06b8*/ 	.word	0x000117d0


	//   ....[122]....
        /*06bc*/ 	.word	0x00011840


	//   ....[123]....
        /*06c0*/ 	.word	0x000118a0


	//   ....[124]....
        /*06c4*/ 	.word	0x00011900


	//   ....[125]....
        /*06c8*/ 	.word	0x00011960


	//   ....[126]....
        /*06cc*/ 	.word	0x000119d0


	//   ....[127]....
        /*06d0*/ 	.word	0x00011a30


	//   ....[128]....
        /*06d4*/ 	.word	0x00011a90


	//   ....[129]....
        /*06d8*/ 	.word	0x00011af0


	//   ....[130]....
        /*06dc*/ 	.word	0x00011b60


	//   ....[131]....
        /*06e0*/ 	.word	0x00011bb0


	//   ....[132]....
        /*06e4*/ 	.word	0x00011bf0


	//   ....[133]....
        /*06e8*/ 	.word	0x00011c40


	//   ....[134]....
        /*06ec*/ 	.word	0x00011c90


	//   ....[135]....
        /*06f0*/ 	.word	0x00011ce0


	//   ....[136]....
        /*06f4*/ 	.word	0x00011d50


	//   ....[137]....
        /*06f8*/ 	.word	0x00011d90


	//   ....[138]....
        /*06fc*/ 	.word	0x00011de0


	//   ....[139]....
        /*0700*/ 	.word	0x00011e30


	//   ....[140]....
        /*0704*/ 	.word	0x00011e80


	//   ....[141]....
        /*0708*/ 	.word	0x00011ed0


	//   ....[142]....
        /*070c*/ 	.word	0x00011f40


	//   ....[143]....
        /*0710*/ 	.word	0x00011f80


	//   ....[144]....
        /*0714*/ 	.word	0x00011ff0


	//   ....[145]....
        /*0718*/ 	.word	0x00012050


	//   ....[146]....
        /*071c*/ 	.word	0x000120b0


	//----- nvinfo : EIATTR_EXIT_INSTR_OFFSETS
	.align		4
.L_372:
        /*0720*/ 	.byte	0x04, 0x1c
        /*0722*/ 	.short	(.L_374 - .L_373)


	//   ....[0]....
.L_373:
        /*0724*/ 	.word	0x00000fe0


	//   ....[1]....
        /*0728*/ 	.word	0x00010ab0


	//----- nvinfo : EIATTR_MAX_THREADS
	.align		4
.L_374:
        /*072c*/ 	.byte	0x04, 0x05
        /*072e*/ 	.short	(.L_376 - .L_375)
.L_375:
        /*0730*/ 	.word	0x00000100
        /*0734*/ 	.word	0x00000001
        /*0738*/ 	.word	0x00000001


	//----- nvinfo : EIATTR_CRS_STACK_SIZE
	.align		4
.L_376:
        /*073c*/ 	.byte	0x04, 0x1e
        /*073e*/ 	.short	(.L_378 - .L_377)
.L_377:
        /*0740*/ 	.word	0x00000000
.L_378:


//--------------------- .nv.info._ZN7cutlass13device_kernelIN5flash19enable_sm80_to_sm89INS1_16FlashAttnFwdSm80INS1_25CollectiveMainloopFwdSm80ILi8ELi1ELb0EN4cute5tupleIJNS5_1CILi128EEENS7_ILi64EEENS7_ILi192EEEEEELi192ENS_10bfloat16_tEfNS_4arch4Sm80ELb1ELb0ELb1ELb1ELb0ELb1ELb1ELb1EEENS1_21CollectiveEpilogueFwdINS6_IJS8_SA_S9_EEENS6_IJNS7_ILi1EEESI_SI_EEESC_SE_Li256ELb1ELb1ELb1ELb0EEENS1_36VarlenDynamicPersistentTileSchedulerILi128ELi64ELi256ELi256ELb1ELb1ELb0ELb1ELb1ELb1EEEEEEEEEvNT_6ParamsE --------------------------
	.section	.nv.info._ZN7cutlass13device_kernelIN5flash19enable_sm80_to_sm89INS1_16FlashAttnFwdSm80INS1_25CollectiveMainloopFwdSm80ILi8ELi1ELb0EN4cute5tupleIJNS5_1CILi128EEENS7_ILi64EEENS7_ILi192EEEEEELi192ENS_10bfloat16_tEfNS_4arch4Sm80ELb1ELb0ELb1ELb1ELb0ELb1ELb1ELb1EEENS1_21CollectiveEpilogueFwdINS6_IJS8_SA_S9_EEENS6_IJNS7_ILi1EEESI_SI_EEESC_SE_Li256ELb1ELb1ELb1ELb0EEENS1_36VarlenDynamicPersistentTileSchedulerILi128ELi64ELi256ELi256ELb1ELb1ELb0ELb1ELb1ELb1EEEEEEEEEvNT_6ParamsE,"",@"SHT_CUDA_INFO"
	.sectionflags	@""
	.align	4


	//----- nvinfo : EIATTR_CUDA_API_VERSION
	.align		4
        /*0000*/ 	.byte	0x04, 0x37
        /*0002*/ 	.short	(.L_380 - .L_379)
.L_379:
        /*0004*/ 	.word	0x00000082


	//----- nvinfo : EIATTR_SW2861232_WAR
	.align		4
.L_380:
        /*0008*/ 	.byte	0x01, 0x35
	.zero		2


	//----- nvinfo : EIATTR_PARAM_CBANK
	.align		4
        /*000c*/ 	.byte	0x04, 0x0a
        /*000e*/ 	.short	(.L_382 - .L_381)
	.align		4
.L_381:
        /*0010*/ 	.word	index@(.nv.constant0._ZN7cutlass13device_kernelIN5flash19enable_sm80_to_sm89INS1_16FlashAttnFwdSm80INS1_25CollectiveMainloopFwdSm80ILi8ELi1ELb0EN4cute5tupleIJNS5_1CILi128EEENS7_ILi64EEENS7_ILi192EEEEEELi192ENS_10bfloat16_tEfNS_4arch4Sm80ELb1ELb0ELb1ELb1ELb0ELb1ELb1ELb1EEENS1_21CollectiveEpilogueFwdINS6_IJS8_SA_S9_EEENS6_IJNS7_ILi1EEESI_SI_EEESC_SE_Li256ELb1ELb1ELb1ELb0EEENS1_36VarlenDynamicPersistentTileSchedulerILi128ELi64ELi256ELi256ELb1ELb1ELb0ELb1ELb1ELb1EEEEEEEEEvNT_6ParamsE)
        /*0014*/ 	.short	0x0160
        /*0016*/ 	.short	0x0438


	//----- nvinfo : EIATTR_CBANK_PARAM_SIZE
	.align		4
.L_382:
        /*0018*/ 	.byte	0x03, 0x19
        /*001a*/ 	.short	0x0438


	//----- nvinfo : EIATTR_KPARAM_INFO
	.align		4
        /*001c*/ 	.byte	0x04, 0x17
        /*001e*/ 	.short	(.L_384 - .L_383)
.L_383:
        /*0020*/ 	.word	0x00000000
        /*0024*/ 	.short	0x0000
        /*0026*/ 	.short	0x0000
        /*0028*/ 	.byte	0x00, 0xf0, 0xe1, 0x10


	//----- nvinfo : EIATTR_MAXREG_COUNT
	.align		4
.L_384:
        /*002c*/ 	.byte	0x03, 0x1b
        /*002e*/ 	.short	0x00ff


	//----- nvinfo : EIATTR_NUM_BARRIERS
	.align		4
        /*0030*/ 	.byte	0x02, 0x4c
        /*0032*/ 	.byte	0x06
	.zero		1


	//----- nvinfo : EIATTR_ANNOTATIONS
	.align		4
        /*0034*/ 	.byte	0x04, 0x55
        /*0036*/ 	.short	(.L_386 - .L_385)


	//   ....[0]....
.L_385:
        /* <DEDUP_REMOVED lines=32> */


	//----- nvinfo : EIATTR_MERCURY_ISA_VERSION
	.align		4
.L_386:
        /*0228*/ 	.byte	0x03, 0x5f
        /*022a*/ 	.short	0x0000


	//----- nvinfo : EIATTR_INT_WARP_WIDE_INSTR_OFFSETS
	.align		4
        /*022c*/ 	.byte	0x04, 0x31
        /*022e*/ 	.short	(.L_388 - .L_387)


	//   ....[0]....
.L_387:
        /*0230*/ 	.word	0x00018c90


	//   ....[1]....
        /*0234*/ 	.word	0x00018d10


	//----- nvinfo : EIATTR_COOP_GROUP_MASK_REGIDS
	.align		4
.L_388:
        /*0238*/ 	.byte	0x04, 0x29
        /*023a*/ 	.short	(.L_390 - .L_389)


	//   ....[0]....
.L_389:
        /*023c*/ 	.word	0xffffffff


	//   ....[1]....
        /*0240*/ 	.word	0xffffffff


	//   ....[2]....
        /*0244*/ 	.word	0xffffffff


	//   ....[3]....
        /*0248*/ 	.word	0xffffffff


	//   ....[4]....
        /*024c*/ 	.word	0xffffffff


	//   ....[5]....
        /*0250*/ 	.word	0xffffffff


	//   ....[6]....
        /*0254*/ 	.word	0xffffffff


	//   ....[7]....
        /*0258*/ 	.word	0xffffffff


	//   ....[8]....
        /*025c*/ 	.word	0xffffffff


	//   ....[9]....
        /*0260*/ 	.word	0xffffffff


	//   ....[10]....
        /*0264*/ 	.word	0xffffffff


	//   ....[11]....
        /*0268*/ 	.word	0xffffffff


	//   ....[12]....
        /*026c*/ 	.word	0xffffffff


	//   ....[13]....
        /*0270*/ 	.word	0xffffffff


	//   ....[14]....
        /*0274*/ 	.word	0xffffffff


	//   ....[15]....
        /*0278*/ 	.word	0xffffffff


	//   ....[16]....
        /*027c*/ 	.word	0xffffffff


	//   ....[17]....
        /*0280*/ 	.word	0xffffffff


	//   ....[18]....
        /*0284*/ 	.word	0xffffffff


	//   ....[19]....
        /*0288*/ 	.word	0xffffffff


	//   ....[20]....
        /*028c*/ 	.word	0xffffffff


	//   ....[21]....
        /*0290*/ 	.word	0xffffffff


	//   ....[22]....
        /*0294*/ 	.word	0xffffffff


	//   ....[23]....
        /*0298*/ 	.word	0xffffffff


	//   ....[24]....
        /*029c*/ 	.word	0xffffffff


	//   ....[25]....
        /*02a0*/ 	.word	0xffffffff


	//   ....[26]....
        /*02a4*/ 	.word	0xffffffff


	//   ....[27]....
        /*02a8*/ 	.word	0xffffffff


	//   ....[28]....
        /*02ac*/ 	.word	0xffffffff


	//   ....[29]....
        /*02b0*/ 	.word	0xffffffff


	//   ....[30]....
        /*02b4*/ 	.word	0xffffffff


	//   ....[31]....
        /*02b8*/ 	.word	0xffffffff


	//   ....[32]....
        /*02bc*/ 	.word	0xffffffff


	//   ....[33]....
        /*02c0*/ 	.word	0xffffffff


	//   ....[34]....
        /*02c4*/ 	.word	0xffffffff


	//   ....[35]....
        /*02c8*/ 	.word	0xffffffff


	//   ....[36]....
        /*02cc*/ 	.word	0xffffffff


	//   ....[37]....
        /*02d0*/ 	.word	0xffffffff


	//   ....[38]....
        /*02d4*/ 	.word	0xffffffff


	//   ....[39]....
        /*02d8*/ 	.word	0xffffffff


	//   ....[40]....
        /*02dc*/ 	.word	0xffffffff


	//   ....[41]....
        /*02e0*/ 	.word	0xffffffff


	//   ....[42]....
        /*02e4*/ 	.word	0xffffffff


	//   ....[43]....
        /*02e8*/ 	.word	0xffffffff


	//   ....[44]....
        /*02ec*/ 	.word	0xffffffff


	//   ....[45]....
        /*02f0*/ 	.word	0xffffffff


	//   ....[46]....
        /*02f4*/ 	.word	0xffffffff


	//   ....[47]....
        /*02f8*/ 	.word	0xffffffff


	//   ....[48]....
        /*02fc*/ 	.word	0xffffffff


	//   ....[49]....
        /*0300*/ 	.word	0xffffffff


	//   ....[50]....
        /*0304*/ 	.word	0xffffffff


	//   ....[51]....
        /*0308*/ 	.word	0xffffffff


	//   ....[52]....
        /*030c*/ 	.word	0xffffffff


	//   ....[53]....
        /*0310*/ 	.word	0xffffffff


	//   ....[54]....
        /*0314*/ 	.word	0xffffffff


	//   ....[55]....
        /*0318*/ 	.word	0xffffffff


	//   ....[56]....
        /*031c*/ 	.word	0xffffffff


	//   ....[57]....
        /*0320*/ 	.word	0xffffffff


	//   ....[58]....
        /*0324*/ 	.word	0xffffffff


	//   ....[59]....
        /*0328*/ 	.word	0xffffffff


	//   ....[60]....
        /*032c*/ 	.word	0xffffffff


	//   ....[61]....
        /*0330*/ 	.word	0xffffffff


	//   ....[62]....
        /*0334*/ 	.word	0xffffffff


	//   ....[63]....
        /*0338*/ 	.word	0xffffffff


	//   ....[64]....
        /*033c*/ 	.word	0xffffffff


	//   ....[65]....
        /*0340*/ 	.word	0xffffffff


	//   ....[66]....
        /*0344*/ 	.word	0xffffffff


	//   ....[67]....
        /*0348*/ 	.word	0xffffffff


	//   ....[68]....
        /*034c*/ 	.word	0xffffffff


	//   ....[69]....
        /*0350*/ 	.word	0xffffffff


	//   ....[70]....
        /*0354*/ 	.word	0xffffffff


	//   ....[71]....
        /*0358*/ 	.word	0xffffffff


	//   ....[72]....
        /*035c*/ 	.word	0xffffffff


	//   ....[73]....
        /*0360*/ 	.word	0xffffffff


	//   ....[74]....
        /*0364*/ 	.word	0xffffffff


	//   ....[75]....
        /*0368*/ 	.word	0xffffffff


	//   ....[76]....
        /*036c*/ 	.word	0xffffffff


	//   ....[77]....
        /*0370*/ 	.word	0xffffffff


	//   ....[78]....
        /*0374*/ 	.word	0xffffffff


	//   ....[79]....
        /*0378*/ 	.word	0xffffffff


	//   ....[80]....
        /*037c*/ 	.word	0xffffffff


	//   ....[81]....
        /*0380*/ 	.word	0xffffffff


	//   ....[82]....
        /*0384*/ 	.word	0xffffffff


	//   ....[83]....
        /*0388*/ 	.word	0xffffffff


	//   ....[84]....
        /*038c*/ 	.word	0xffffffff


	//   ....[85]....
        /*0390*/ 	.word	0xffffffff


	//   ....[86]....
        /*0394*/ 	.word	0xffffffff


	//   ....[87]....
        /*0398*/ 	.word	0xffffffff


	//   ....[88]....
        /*039c*/ 	.word	0xffffffff


	//   ....[89]....
        /*03a0*/ 	.word	0xffffffff


	//   ....[90]....
        /*03a4*/ 	.word	0xffffffff


	//   ....[91]....
        /*03a8*/ 	.word	0xffffffff


	//   ....[92]....
        /*03ac*/ 	.word	0xffffffff


	//   ....[93]....
        /*03b0*/ 	.word	0xffffffff


	//   ....[94]....
        /*03b4*/ 	.word	0xffffffff


	//   ....[95]....
        /*03b8*/ 	.word	0xffffffff


	//   ....[96]....
        /*03bc*/ 	.word	0xffffffff


	//   ....[97]....
        /*03c0*/ 	.word	0xffffffff


	//   ....[98]....
        /*03c4*/ 	.word	0xffffffff


	//   ....[99]....
        /*03c8*/ 	.word	0xffffffff


	//   ....[100]....
        /*03cc*/ 	.word	0xffffffff


	//   ....[101]....
        /*03d0*/ 	.word	0xffffffff


	//   ....[102]....
        /*03d4*/ 	.word	0xffffffff


	//   ....[103]....
        /*03d8*/ 	.word	0xffffffff


	//   ....[104]....
        /*03dc*/ 	.word	0xffffffff


	//   ....[105]....
        /*03e0*/ 	.word	0xffffffff


	//   ....[106]....
        /*03e4*/ 	.word	0xffffffff


	//   ....[107]....
        /*03e8*/ 	.word	0xffffffff


	//   ....[108]....
        /*03ec*/ 	.word	0xffffffff


	//   ....[109]....
        /*03f0*/ 	.word	0xffffffff


	//   ....[110]....
        /*03f4*/ 	.word	0xffffffff


	//   ....[111]....
        /*03f8*/ 	.word	0xffffffff


	//   ....[112]....
        /*03fc*/ 	.word	0xffffffff


	//   ....[113]....
        /*0400*/ 	.word	0xffffffff


	//   ....[114]....
        /*0404*/ 	.word	0xffffffff


	//   ....[115]....
        /*0408*/ 	.word	0xffffffff


	//   ....[116]....
        /*040c*/ 	.word	0xffffffff


	//   ....[117]....
        /*0410*/ 	.word	0xffffffff


	//   ....[118]....
        /*0414*/ 	.word	0xffffffff


	//   ....[119]....
        /*0418*/ 	.word	0xffffffff


	//   ....[120]....
        /*041c*/ 	.word	0xffffffff


	//   ....[121]....
        /*0420*/ 	.word	0xffffffff


	//   ....[122]....
        /*0424*/ 	.word	0xffffffff


	//   ....[123]....
        /*0428*/ 	.word	0xffffffff


	//   ....[124]....
        /*042c*/ 	.word	0xffffffff


	//   ....[125]....
        /*0430*/ 	.word	0xffffffff


	//   ....[126]....
        /*0434*/ 	.word	0xffffffff


	//   ....[127]....
        /*0438*/ 	.word	0xffffffff


	//   ....[128]....
        /*043c*/ 	.word	0xffffffff


	//   ....[129]....
        /*0440*/ 	.word	0xffffffff


	//   ....[130]....
        /*0444*/ 	.word	0xffffffff


	//   ....[131]....
        /*0448*/ 	.word	0xffffffff


	//   ....[132]....
        /*044c*/ 	.word	0xffffffff


	//   ....[133]....
        /*0450*/ 	.word	0xffffffff


	//   ....[134]....
        /*0454*/ 	.word	0xffffffff


	//   ....[135]....
        /*0458*/ 	.word	0xffffffff


	//   ....[136]....
        /*045c*/ 	.word	0xffffffff


	//   ....[137]....
        /*0460*/ 	.word	0xffffffff


	//   ....[138]....
        /*0464*/ 	.word	0xffffffff


	//   ....[139]....
        /*0468*/ 	.word	0xffffffff


	//   ....[140]....
        /*046c*/ 	.word	0xffffffff


	//   ....[141]....
        /*0470*/ 	.word	0xffffffff


	//   ....[142]....
        /*0474*/ 	.word	0xffffffff


	//   ....[143]....
        /*0478*/ 	.word	0xffffffff


	//   ....[144]....
        /*047c*/ 	.word	0xffffffff


	//   ....[145]....
        /*0480*/ 	.word	0xffffffff


	//   ....[146]....
        /*0484*/ 	.word	0xffffffff


	//   ....[147]....
        /*0488*/ 	.word	0xffffffff


	//   ....[148]....
        /*048c*/ 	.word	0xffffffff


	//   ....[149]....
        /*0490*/ 	.word	0xffffffff


	//   ....[150]....
        /*0494*/ 	.word	0xffffffff


	//   ....[151]....
        /*0498*/ 	.word	0xffffffff


	//   ....[152]....
        /*049c*/ 	.word	0xffffffff


	//   ....[153]....
        /*04a0*/ 	.word	0xffffffff


	//   ....[154]....
        /*04a4*/ 	.word	0xffffffff


	//   ....[155]....
        /*04a8*/ 	.word	0xffffffff


	//   ....[156]....
        /*04ac*/ 	.word	0xffffffff


	//   ....[157]....
        /*04b0*/ 	.word	0xffffffff


	//   ....[158]....
        /*04b4*/ 	.word	0xffffffff


	//   ....[159]....
        /*04b8*/ 	.word	0xffffffff


	//   ....[160]....
        /*04bc*/ 	.word	0xffffffff


	//   ....[161]....
        /*04c0*/ 	.word	0xffffffff


	//   ....[162]....
        /*04c4*/ 	.word	0xffffffff


	//----- nvinfo : EIATTR_COOP_GROUP_INSTR_OFFSETS
	.align		4
.L_390:
        /*04c8*/ 	.byte	0x04, 0x28
        /*04ca*/ 	.short	(.L_392 - .L_391)


	//   ....[0]....
.L_391:
        /*04cc*/ 	.word	0x00000050


	//   ....[1]....
        /*04d0*/ 	.word	0x000001f0


	//   ....[2]....
        /*04d4*/ 	.word	0x00000220


	//   ....[3]....
        /*04d8*/ 	.word	0x00000250


	//   ....[4]....
        /*04dc*/ 	.word	0x00000280


	//   ....[5]....
        /*04e0*/ 	.word	0x000002b0


	//   ....[6]....
        /*04e4*/ 	.word	0x000002e0


	//   ....[7]....
        /*04e8*/ 	.word	0x00000450


	//   ....[8]....
        /*04ec*/ 	.word	0x00000490


	//   ....[9]....
        /*04f0*/ 	.word	0x000004c0


	//   ....[10]....
        /*04f4*/ 	.word	0x000004f0


	//   ....[11]....
        /*04f8*/ 	.word	0x00000520


	//   ....[12]....
        /*04fc*/ 	.word	0x00000550


	//   ....[13]....
        /*0500*/ 	.word	0x000005e0


	//   ....[14]....
        /*0504*/ 	.word	0x00000620


	//   ....[15]....
        /*0508*/ 	.word	0x00000640


	//   ....[16]....
        /*050c*/ 	.word	0x000006a0


	//   ....[17]....
        /*0510*/ 	.word	0x00007eb0


	//   ....[18]....
        /*0514*/ 	.word	0x00007ed0


	//   ....[19]....
        /*0518*/ 	.word	0x00008030


	//   ....[20]....
        /*051c*/ 	.word	0x00008040


	//   ....[21]....
        /*0520*/ 	.word	0x00008170


	//   ....[22]....
        /*0524*/ 	.word	0x00008190


	//   ....[23]....
        /*0528*/ 	.word	0x000082c0


	//   ....[24]....
        /*052c*/ 	.word	0x000082d0


	//   ....[25]....
        /*0530*/ 	.word	0x000089c0


	//   ....[26]....
        /*0534*/ 	.word	0x00008a00


	//   ....[27]....
        /*0538*/ 	.word	0x00008a40


	//   ....[28]....
        /*053c*/ 	.word	0x00008a50


	//   ....[29]....
        /*0540*/ 	.word	0x00008ec0


	//   ....[30]....
        /*0544*/ 	.word	0x00009130


	//   ....[31]....
        /*0548*/ 	.word	0x00009170


	//   ....[32]....
        /*054c*/ 	.word	0x00009180


	//   ....[33]....
        /*0550*/ 	.word	0x0000bf90


	//   ....[34]....
        /*0554*/ 	.word	0x0000c060


	//   ....[35]....
        /*0558*/ 	.word	0x0000c0a0


	//   ....[36]....
        /*055c*/ 	.word	0x0000c0e0


	//   ....[37]....
        /*0560*/ 	.word	0x0000c390


	//   ....[38]....
        /*0564*/ 	.word	0x0000c600


	//   ....[39]....
        /*0568*/ 	.word	0x0000c640


	//   ....[40]....
        /*056c*/ 	.word	0x0000c680


	//   ....[41]....
        /*0570*/ 	.word	0x00010950


	//   ....[42]....
        /*0574*/ 	.word	0x00010960


	//   ....[43]....
        /*0578*/ 	.word	0x00010f40


	//   ....[44]....
        /*057c*/ 	.word	0x00011020


	//   ....[45]....
        /*0580*/ 	.word	0x00011030


	//   ....[46]....
        /*0584*/ 	.word	0x00011060


	//   ....[47]....
        /*0588*/ 	.word	0x000133d0


	//   ....[48]....
        /*058c*/ 	.word	0x000133e0


	//   ....[49]....
        /*0590*/ 	.word	0x00013ac0


	//   ....[50]....
        /*0594*/ 	.word	0x00013c60


	//   ....[51]....
        /*0598*/ 	.word	0x00013cb0


	//   ....[52]....
        /*059c*/ 	.word	0x00013dd0


	//   ....[53]....
        /*05a0*/ 	.word	0x00016a20


	//   ....[54]....
        /*05a4*/ 	.word	0x00016a40


	//   ....[55]....
        /*05a8*/ 	.word	0x00016a60


	//   ....[56]....
        /*05ac*/ 	.word	0x00016a80


	//   ....[57]....
        /*05b0*/ 	.word	0x00018470


	//   ....[58]....
        /*05b4*/ 	.word	0x000184a0


	//   ....[59]....
        /*05b8*/ 	.word	0x000184b0


	//   ....[60]....
        /*05bc*/ 	.word	0x000184e0


	//   ....[61]....
        /*05c0*/ 	.word	0x00019a20


	//   ....[62]....
        /*05c4*/ 	.word	0x00019a30


	//   ....[63]....
        /*05c8*/ 	.word	0x00019a50


	//   ....[64]....
        /*05cc*/ 	.word	0x00019a70


	//   ....[65]....
        /*05d0*/ 	.word	0x00019e30


	//   ....[66]....
        /*05d4*/ 	.word	0x00019e50


	//   ....[67]....
        /*05d8*/ 	.word	0x00019fa0


	//   ....[68]....
        /*05dc*/ 	.word	0x00019fb0


	//   ....[69]....
        /*05e0*/ 	.word	0x0001a0e0


	//   ....[70]....
        /*05e4*/ 	.word	0x0001a100


	//   ....[71]....
        /*05e8*/ 	.word	0x0001a230


	//   ....[72]....
        /*05ec*/ 	.word	0x0001a240


	//   ....[73]....
        /*05f0*/ 	.word	0x0001a570


	//   ....[74]....
        /*05f4*/ 	.word	0x0001a590


	//   ....[75]....
        /*05f8*/ 	.word	0x0001aed0


	//   ....[76]....
        /*05fc*/ 	.word	0x0001aee0


	//   ....[77]....
        /*0600*/ 	.word	0x0001bcc0


	//   ....[78]....
        /*0604*/ 	.word	0x0001bce0


	//   ....[79]....
        /*0608*/ 	.word	0x0001be40


	//   ....[80]....
        /*060c*/ 	.word	0x0001be50


	//   ....[81]....
        /*0610*/ 	.word	0x0001bf80


	//   ....[82]....
        /*0614*/ 	.word	0x0001bfa0


	//   ....[83]....
        /*0618*/ 	.word	0x0001c0d0


	//   ....[84]....
        /*061c*/ 	.word	0x0001c0e0


	//   ....[85]....
        /*0620*/ 	.word	0x0001c2b0


	//   ....[86]....
        /*0624*/ 	.word	0x0001c2d0


	//   ....[87]....
        /*0628*/ 	.word	0x0001c3f0


	//   ....[88]....
        /*062c*/ 	.word	0x0001c430


	//   ....[89]....
        /*0630*/ 	.word	0x0001c460


	//   ....[90]....
        /*0634*/ 	.word	0x0001c490


	//   ....[91]....
        /*0638*/ 	.word	0x0001c4c0


	//   ....[92]....
        /*063c*/ 	.word	0x0001c4f0


	//   ....[93]....
        /*0640*/ 	.word	0x0001c640


	//   ....[94]....
        /*0644*/ 	.word	0x0001c680


	//   ....[95]....
        /*0648*/ 	.word	0x0001c6b0


	//   ....[96]....
        /*064c*/ 	.word	0x0001c6e0


	//   ....[97]....
        /*0650*/ 	.word	0x0001c710


	//   ....[98]....
        /*0654*/ 	.word	0x0001c740


	//   ....[99]....
        /*0658*/ 	.word	0x0001c7d0


	//   ....[100]....
        /*065c*/ 	.word	0x0001c810


	//   ....[101]....
        /*0660*/ 	.word	0x0001c820


	//   ....[102]....
        /*0664*/ 	.word	0x0001c880


	//   ....[103]....
        /*0668*/ 	.word	0x0001d220


	//   ....[104]....
        /*066c*/ 	.word	0x0001d280


	//   ....[105]....
        /*0670*/ 	.word	0x0001d2e0


	//   ....[106]....
        /*0674*/ 	.word	0x0001d340


	//   ....[107]....
        /*0678*/ 	.word	0x0001d3a0


	//   ....[108]....
        /*067c*/ 	.word	0x0001d410


	//   ....[109]....
        /*0680*/ 	.word	0x0001d460


	//   ....[110]....
        /*0684*/ 	.word	0x0001d4d0


	//   ....[111]....
        /*0688*/ 	.word	0x0001d540


	//   ....[112]....
        /*068c*/ 	.word	0x0001d5a0


	//   ....[113]....
        /*0690*/ 	.word	0x0001d610


	//   ....[114]....
        /*0694*/ 	.word	0x0001d680


	//   ....[115]....
        /*0698*/ 	.word	0x0001d6f0


	//   ....[116]....
        /*069c*/ 	.word	0x0001d750


	//   ....[117]....
        /*06a0*/ 	.word	0x0001d7c0


	//   ....[118]....
        /*06a4*/ 	.word	0x0001d830


	//   ....[119]....
        /*06a8*/ 	.word	0x0001d8a0


	//   ....[120]....
        /*06ac*/ 	.word	0x0001d900


	//   ....[121]....
        /*06b0*/ 	.word	0x0001d960


	//   ....[122]....
        /*06b4*/ 	.word	0x0001d9c0


	//   ....[123]....
        /*06b8*/ 	.word	0x0001da10


	//   ....[124]....
        /*06bc*/ 	.word	0x0001da60


	//   ....[125]....
        /*06c0*/ 	.word	0x0001dad0


	//   ....[126]....
        /*06c4*/ 	.word	0x0001db40


	//   ....[127]....
        /*06c8*/ 	.word	0x0001dbb0


	//   ....[128]....
        /*06cc*/ 	.word	0x0001dc10


	//   ....[129]....
        /*06d0*/ 	.word	0x0001dc80


	//   ....[130]....
        /*06d4*/ 	.word	0x0001dcf0


	//   ....[131]....
        /*06d8*/ 	.word	0x0001dd60


	//   ....[132]....
        /*06dc*/ 	.word	0x0001ddc0


	//   ....[133]....
        /*06e0*/ 	.word	0x0001de30


	//   ....[134]....
        /*06e4*/ 	.word	0x0001dea0


	//   ....[135]....
        /*06e8*/ 	.word	0x0001df10


	//   ....[136]....
        /*06ec*/ 	.word	0x0001df70


	//   ....[137]....
        /*06f0*/ 	.word	0x0001dfe0


	//   ....[138]....
        /*06f4*/ 	.word	0x0001e050


	//   ....[139]....
        /*06f8*/ 	.word	0x0001e0c0


	//   ....[140]....
        /*06fc*/ 	.word	0x0001e120


	//   ....[141]....
        /*0700*/ 	.word	0x0001e190


	//   ....[142]....
        /*0704*/ 	.word	0x0001e200


	//   ....[143]....
        /*0708*/ 	.word	0x0001e270


	//   ....[144]....
        /*070c*/ 	.word	0x0001e2d0


	//   ....[145]....
        /*0710*/ 	.word	0x0001e340


	//   ....[146]....
        /*0714*/ 	.word	0x0001e3b0


	//   ....[147]....
        /*0718*/ 	.word	0x0001e410


	//   ....[148]....
        /*071c*/ 	.word	0x0001e460


	//   ....[149]....
        /*0720*/ 	.word	0x0001e4c0


	//   ....[150]....
        /*0724*/ 	.word	0x0001e520


	//   ....[151]....
        /*0728*/ 	.word	0x0001e580


	//   ....[152]....
        /*072c*/ 	.word	0x0001e5f0


	//   ....[153]....
        /*0730*/ 	.word	0x0001e640


	//   ....[154]....
        /*0734*/ 	.word	0x0001e690


	//   ....[155]....
        /*0738*/ 	.word	0x0001e6e0


	//   ....[156]....
        /*073c*/ 	.word	0x0001e740


	//   ....[157]....
        /*0740*/ 	.word	0x0001e7a0


	//   ....[158]....
        /*0744*/ 	.word	0x0001e810


	//   ....[159]....
        /*0748*/ 	.word	0x0001e860


	//   ....[160]....
        /*074c*/ 	.word	0x0001e8d0


	//   ....[161]....
        /*0750*/ 	.word	0x0001e930


	//   ....[162]....
        /*0754*/ 	.word	0x0001e9a0


	//----- nvinfo : EIATTR_EXIT_INSTR_OFFSETS
	.align		4
.L_392:
        /*0758*/ 	.byte	0x04, 0x1c
        /*075a*/ 	.short	(.L_394 - .L_393)


	//   ....[0]....
.L_393:
        /*075c*/ 	.word	0x00001000


	//   ....[1]....
        /*0760*/ 	.word	0x0001d1e0


	//----- nvinfo : EIATTR_MAX_THREADS
	.align		4
.L_394:
        /*0764*/ 	.byte	0x04, 0x05
        /*0766*/ 	.short	(.L_396 - .L_395)
.L_395:
        /*0768*/ 	.word	0x00000100
        /*076c*/ 	.word	0x00000001
        /*0770*/ 	.word	0x00000001


	//----- nvinfo : EIATTR_CRS_STACK_SIZE
	.align		4
.L_396:
        /*0774*/ 	.byte	0x04, 0x1e
        /*0776*/ 	.short	(.L_398 - .L_397)
.L_397:
        /*0778*/ 	.word	0x00000000
.L_398:


//--------------------- .nv.info._ZN7cutlass13device_kernelIN5flash19enable_sm80_to_sm89INS1_16FlashAttnFwdSm80INS1_25CollectiveMainloopFwdSm80ILi8ELi2ELb1EN4cute5tupleIJNS5_1CILi128EEENS7_ILi96EEENS7_ILi192EEEEEELi192ENS_10bfloat16_tEfNS_4arch4Sm80ELb0ELb0ELb1ELb0ELb0ELb0ELb1ELb1EEENS1_21CollectiveEpilogueFwdINS6_IJS8_SA_S9_EEENS6_IJNS7_ILi1EEESI_SI_EEESC_SE_Li256ELb0ELb1ELb1ELb0EEENS1_19SingleTileSchedulerILb0ELb1ELb1ELi128EEEEEEEEEvNT_6ParamsE --------------------------
	.section	.nv.info._ZN7cutlass13device_kernelIN5flash19enable_sm80_to_sm89INS1_16FlashAttnFwdSm80INS1_25CollectiveMainloopFwdSm80ILi8ELi2ELb1EN4cute5tupleIJNS5_1CILi128EEENS7_ILi96EEENS7_ILi192EEEEEELi192ENS_10bfloat16_tEfNS_4arch4Sm80ELb0ELb0ELb1ELb0ELb0ELb0ELb1ELb1EEENS1_21CollectiveEpilogueFwdINS6_IJS8_SA_S9_EEENS6_IJNS7_ILi1EEESI_SI_EEESC_SE_Li256ELb0ELb1ELb1ELb0EEENS1_19SingleTileSchedulerILb0ELb1ELb1ELi128EEEEEEEEEvNT_6ParamsE,"",@"SHT_CUDA_INFO"
	.sectionflags	@""
	.align	4


	//----- nvinfo : EIATTR_CUDA_API_VERSION
	.align		4
        /*0000*/ 	.byte	0x04, 0x37
        /*0002*/ 	.short	(.L_400 - .L_399)
.L_399:
        /*0004*/ 	.word	0x00000082


	//----- nvinfo : EIATTR_SW2861232_WAR
	.align		4
.L_400:
        /*0008*/ 	.byte	0x01, 0x35
	.zero		2


	//----- nvinfo : EIATTR_PARAM_CBANK
	.align		4
        /*000c*/ 	.byte	0x04, 0x0a
        /*000e*/ 	.short	(.L_402 - .L_401)
	.align		4
.L_401:
        /*0010*/ 	.word	index@(.nv.constant0._ZN7cutlass13device_kernelIN5flash19enable_sm80_to_sm89INS1_16FlashAttnFwdSm80INS1_25CollectiveMainloopFwdSm80ILi8ELi2ELb1EN4cute5tupleIJNS5_1CILi128EEENS7_ILi96EEENS7_ILi192EEEEEELi192ENS_10bfloat16_tEfNS_4arch4Sm80ELb0ELb0ELb1ELb0ELb0ELb0ELb1ELb1EEENS1_21CollectiveEpilogueFwdINS6_IJS8_SA_S9_EEENS6_IJNS7_ILi1EEESI_SI_EEESC_SE_Li256ELb0ELb1ELb1ELb0EEENS1_19SingleTileSchedulerILb0ELb1ELb1ELi128EEEEEEEEEvNT_6ParamsE)
        /*0014*/ 	.short	0x0160
        /*0016*/ 	.short	0x0418


	//----- nvinfo : EIATTR_CBANK_PARAM_SIZE
	.align		4
.L_402:
        /*0018*/ 	.byte	0x03, 0x19
        /*001a*/ 	.short	0x0418


	//----- nvinfo : EIATTR_KPARAM_INFO
	.align		4
        /*001c*/ 	.byte	0x04, 0x17
        /*001e*/ 	.short	(.L_404 - .L_403)
.L_403:
        /*0020*/ 	.word	0x00000000
        /*0024*/ 	.short	0x0000
        /*0026*/ 	.short	0x0000
        /*0028*/ 	.byte	0x00, 0xf0, 0x61, 0x10


	//----- nvinfo : EIATTR_MAXREG_COUNT
	.align		4
.L_404:
        /*002c*/ 	.byte	0x03, 0x1b
        /*002e*/ 	.short	0x00ff


	//----- nvinfo : EIATTR_NUM_BARRIERS
	.align		4
        /*0030*/ 	.byte	0x02, 0x4c
        /*0032*/ 	.byte	0x02
	.zero		1


	//----- nvinfo : EIATTR_ANNOTATIONS
	.align		4
        /*0034*/ 	.byte	0x04, 0x55
        /*0036*/ 	.short	(.L_406 - .L_405)


	//   ....[0]....
.L_405:
        /* <DEDUP_REMOVED lines=12> */


	//----- nvinfo : EIATTR_MERCURY_ISA_VERSION
	.align		4
.L_406:
        /*00e8*/ 	.byte	0x03, 0x5f
        /*00ea*/ 	.short	0x0000


	//----- nvinfo : EIATTR_COOP_GROUP_MASK_REGIDS
	.align		4
        /*00ec*/ 	.byte	0x04, 0x29
        /*00ee*/ 	.short	(.L_408 - .L_407)


	//   ....[0]....
.L_407:
        /*00f0*/ 	.word	0xffffffff


	//   ....[1]....
        /*00f4*/ 	.word	0xffffffff


	//   ....[2]....
        /*00f8*/ 	.word	0xffffffff


	//   ....[3]....
        /*00fc*/ 	.word	0xffffffff


	//   ....[4]....
        /*0100*/ 	.word	0xffffffff


	//   ....[5]....
        /*0104*/ 	.word	0xffffffff


	//   ....[6]....
        /*0108*/ 	.word	0xffffffff


	//   ....[7]....
        /*010c*/ 	.word	0xffffffff


	//   ....[8]....
        /*0110*/ 	.word	0xffffffff


	//   ....[9]....
        /*0114*/ 	.word	0xffffffff


	//   ....[10]....
        /*0118*/ 	.word	0xffffffff


	//   ....[11]....
        /*011c*/ 	.word	0xffffffff


	//   ....[12]....
        /*0120*/ 	.word	0xffffffff


	//   ....[13]....
        /*0124*/ 	.word	0xffffffff


	//   ....[14]....
        /*0128*/ 	.word	0xffffffff


	//   ....[15]....
        /*012c*/ 	.word	0xffffffff


	//   ....[16]....
        /*0130*/ 	.word	0xffffffff


	//   ....[17]....
        /*0134*/ 	.word	0xffffffff


	//   ....[18]....
        /*0138*/ 	.word	0xffffffff


	//   ....[19]....
        /*013c*/ 	.word	0xffffffff


	//   ....[20]....
        /*0140*/ 	.word	0xffffffff


	//   ....[21]....
        /*0144*/ 	.word	0xffffffff


	//   ....[22]....
        /*0148*/ 	.word	0xffffffff


	//   ....[23]....
        /*014c*/ 	.word	0xffffffff


	//   ....[24]....
        /*0150*/ 	.word	0xffffffff


	//   ....[25]....
        /*0154*/ 	.word	0xffffffff


	//   ....[26]....
        /*0158*/ 	.word	0xffffffff


	//   ....[27]....
        /*015c*/ 	.word	0xffffffff


	//   ....[28]....
        /*0160*/ 	.word	0xffffffff


	//----- nvinfo : EIATTR_COOP_GROUP_INSTR_OFFSETS
	.align		4
.L_408:
        /*0164*/ 	.byte	0x04, 0x28
        /*0166*/ 	.short	(.L_410 - .L_409)


	//   ....[0]....
.L_409:
        /*0168*/ 	.word	0x00000060


	//   ....[1]....
        /*016c*/ 	.word	0x00000ec0


	//   ....[2]....
        /*0170*/ 	.word	0x00000f00


	//   ....[3]....
        /*0174*/ 	.word	0x00000f90


	//   ....[4]....
        /*0178*/ 	.word	0x00001060


	//   ....[5]....
        /*017c*/ 	.word	0x00001180


	//   ....[6]....
        /*0180*/ 	.word	0x000011c0


	//   ....[7]....
        /*0184*/ 	.word	0x000012a0


	//   ....[8]....
        /*0188*/ 	.word	0x00001320


	//   ....[9]....
        /*018c*/ 	.word	0x00003d20


	//   ....[10]....
        /*0190*/ 	.word	0x00003de0


	//   ....[11]....
        /*0194*/ 	.word	0x00003df0


	//   ....[12]....
        /*0198*/ 	.word	0x00003e40


	//   ....[13]....
        /*019c*/ 	.word	0x00007aa0


	//   ....[14]....
        /*01a0*/ 	.word	0x00007b30


	//   ....[15]....
        /*01a4*/ 	.word	0x00007db0


	//   ....[16]....
        /*01a8*/ 	.word	0x00007e00


	//   ....[17]....
        /*01ac*/ 	.word	0x0000a1d0


	//   ....[18]....
        /*01b0*/ 	.word	0x0000a1e0


	//   ....[19]....
        /*01b4*/ 	.word	0x0000a210


	//   ....[20]....
        /*01b8*/ 	.word	0x0000a230


	//   ....[21]....
        /*01bc*/ 	.word	0x0000af10


	//   ....[22]....
        /*01c0*/ 	.word	0x0000af50


	//   ....[23]....
        /*01c4*/ 	.word	0x0000af80


	//   ....[24]....
        /*01c8*/ 	.word	0x0000afb0


	//   ....[25]....
        /*01cc*/ 	.word	0x0000b0a0


	//   ....[26]....
        /*01d0*/ 	.word	0x0000b0b0


	//   ....[27]....
        /*01d4*/ 	.word	0x0000b9c0


	//   ....[28]....
        /*01d8*/ 	.word	0x0000b9d0


	//----- nvinfo : EIATTR_EXIT_INSTR_OFFSETS
	.align		4
.L_410:
        /*01dc*/ 	.byte	0x04, 0x1c
        /*01de*/ 	.short	(.L_412 - .L_411)


	//   ....[0]....
.L_411:
        /*01e0*/ 	.word	0x000001c0


	//   ....[1]....
        /*01e4*/ 	.word	0x0000b9e0


	//   ....[2]....
        /*01e8*/ 	.word	0x0000c280


	//   ....[3]....
        /*01ec*/ 	.word	0x0000c2d0


	//   ....[4]....
        /*01f0*/ 	.word	0x0000c300


	//   ....[5]....
        /*01f4*/ 	.word	0x0000c360


	//   ....[6]....
        /*01f8*/ 	.word	0x0000c5f0


	//----- nvinfo : EIATTR_CTAIDZ_USED
	.align		4
.L_412:
        /*01fc*/ 	.byte	0x01, 0x04
	.zero		2


	//----- nvinfo : EIATTR_MAX_THREADS
	.align		4
        /*0200*/ 	.byte	0x04, 0x05
        /*0202*/ 	.short	(.L_414 - .L_413)
.L_413:
        /*0204*/ 	.word	0x00000100
        /*0208*/ 	.word	0x00000001
        /*020c*/ 	.word	0x00000001


	//----- nvinfo : EIATTR_CRS_STACK_SIZE
	.align		4
.L_414:
        /*0210*/ 	.byte	0x04, 0x1e
        /*0212*/ 	.short	(.L_416 - .L_415)
.L_415:
        /*0214*/ 	.word	0x00000000
.L_416:


//--------------------- .nv.info._ZN7cutlass13device_kernelIN5flash19enable_sm80_to_sm89INS1_16FlashAttnFwdSm80INS1_25CollectiveMainloopFwdSm80ILi8ELi2ELb0EN4cute5tupleIJNS5_1CILi128EEENS7_ILi64EEENS7_ILi192EEEEEELi192ENS_10bfloat16_tEfNS_4arch4Sm80ELb0ELb0ELb1ELb1ELb0ELb0ELb1ELb1EEENS1_21CollectiveEpilogueFwdINS6_IJS8_SA_S9_EEENS6_IJNS7_ILi1EEESI_SI_EEESC_SE_Li256ELb1ELb1ELb1ELb0EEENS1_36VarlenDynamicPersistentTileSchedulerILi128ELi64ELi256ELi256ELb1ELb1ELb0ELb0ELb1ELb1EEEEEEEEEvNT_6ParamsE --------------------------
	.section	.nv.info._ZN7cutlass13device_kernelIN5flash19enable_sm80_to_sm89INS1_16FlashAttnFwdSm80INS1_25CollectiveMainloopFwdSm80ILi8ELi2ELb0EN4cute5tupleIJNS5_1CILi128EEENS7_ILi64EEENS7_ILi192EEEEEELi192ENS_10bfloat16_tEfNS_4arch4Sm80ELb0ELb0ELb1ELb1ELb0ELb0ELb1ELb1EEENS1_21CollectiveEpilogueFwdINS6_IJS8_SA_S9_EEENS6_IJNS7_ILi1EEESI_SI_EEESC_SE_Li256ELb1ELb1ELb1ELb0EEENS1_36VarlenDynamicPersistentTileSchedulerILi128ELi64ELi256ELi256ELb1ELb1ELb0ELb0ELb1ELb1EEEEEEEEEvNT_6ParamsE,"",@"SHT_CUDA_INFO"
	.sectionflags	@""
	.align	4


	//----- nvinfo : EIATTR_CUDA_API_VERSION
	.align		4
        /*0000*/ 	.byte	0x04, 0x37
        /*0002*/ 	.short	(.L_418 - .L_417)
.L_417:
        /*0004*/ 	.word	0x00000082


	//----- nvinfo : EIATTR_SW2861232_WAR
	.align		4
.L_418:
        /*0008*/ 	.byte	0x01, 0x35
	.zero		2


	//----- nvinfo : EIATTR_PARAM_CBANK
	.align		4
        /*000c*/ 	.byte	0x04, 0x0a
        /*000e*/ 	.short	(.L_420 - .L_419)
	.align		4
.L_419:
        /*0010*/ 	.word	index@(.nv.constant0._ZN7cutlass13device_kernelIN5flash19enable_sm80_to_sm89INS1_16FlashAttnFwdSm80INS1_25CollectiveMainloopFwdSm80ILi8ELi2ELb0EN4cute5tupleIJNS5_1CILi128EEENS7_ILi64EEENS7_ILi192EEEEEELi192ENS_10bfloat16_tEfNS_4arch4Sm80ELb0ELb0ELb1ELb1ELb0ELb0ELb1ELb1EEENS1_21CollectiveEpilogueFwdINS6_IJS8_SA_S9_EEENS6_IJNS7_ILi1EEESI_SI_EEESC_SE_Li256ELb1ELb1ELb1ELb0EEENS1_36VarlenDynamicPersistentTileSchedulerILi128ELi64ELi256ELi256ELb1ELb1ELb0ELb0ELb1ELb1EEEEEEEEEvNT_6ParamsE)
        /*0014*/ 	.short	0x0160
        /*0016*/ 	.short	0x0438


	//----- nvinfo : EIATTR_CBANK_PARAM_SIZE
	.align		4
.L_420:
        /*0018*/ 	.byte	0x03, 0x19
        /*001a*/ 	.short	0x0438


	//----- nvinfo : EIATTR_KPARAM_INFO
	.align		4
        /*001c*/ 	.byte	0x04, 0x17
        /*001e*/ 	.short	(.L_422 - .L_421)
.L_421:
        /*0020*/ 	.word	0x00000000
        /*0024*/ 	.short	0x0000
        /*0026*/ 	.short	0x0000
        /*0028*/ 	.byte	0x00, 0xf0, 0xe1, 0x10


	//----- nvinfo : EIATTR_MAXREG_COUNT
	.align		4
.L_422:
        /*002c*/ 	.byte	0x03, 0x1b
        /*002e*/ 	.short	0x00ff


	//----- nvinfo : EIATTR_NUM_BARRIERS
	.align		4
        /*0030*/ 	.byte	0x02, 0x4c
        /*0032*/ 	.byte	0x06
	.zero		1


	//----- nvinfo : EIATTR_ANNOTATIONS
	.align		4
        /*0034*/ 	.byte	0x04, 0x55
        /*0036*/ 	.short	(.L_424 - .L_423)


	//   ....[0]....
.L_423:
        /* <DEDUP_REMOVED lines=15> */


	//----- nvinfo : EIATTR_MERCURY_ISA_VERSION
	.align		4
.L_424:
        /*0118*/ 	.byte	0x03, 0x5f
        /*011a*/ 	.short	0x0000


	//----- nvinfo : EIATTR_INT_WARP_WIDE_INSTR_OFFSETS
	.align		4
        /*011c*/ 	.byte	0x04, 0x31
        /*011e*/ 	.short	(.L_426 - .L_425)


	//   ....[0]....
.L_425:
        /*0120*/ 	.word	0x00008990


	//   ....[1]....
        /*0124*/ 	.word	0x00008a10


	//----- nvinfo : EIATTR_COOP_GROUP_MASK_REGIDS
	.align		4
.L_426:
        /*0128*/ 	.byte	0x04, 0x29
        /*012a*/ 	.short	(.L_428 - .L_427)


	//   ....[0]....
.L_427:
        /*012c*/ 	.word	0xffffffff


	//   ....[1]....
        /*0130*/ 	.word	0xffffffff


	//   ....[2]....
        /*0134*/ 	.word	0xffffffff


	//   ....[3]....
        /*0138*/ 	.word	0xffffffff


	//   ....[4]....
        /*013c*/ 	.word	0xffffffff


	//   ....[5]....
        /*0140*/ 	.word	0xffffffff


	//   ....[6]....
        /*0144*/ 	.word	0xffffffff


	//   ....[7]....
        /*0148*/ 	.word	0xffffffff


	//   ....[8]....
        /*014c*/ 	.word	0xffffffff


	//   ....[9]....
        /*0150*/ 	.word	0xffffffff


	//   ....[10]....
        /*0154*/ 	.word	0xffffffff


	//   ....[11]....
        /*0158*/ 	.word	0xffffffff


	//   ....[12]....
        /*015c*/ 	.word	0xffffffff


	//   ....[13]....
        /*0160*/ 	.word	0xffffffff


	//   ....[14]....
        /*0164*/ 	.word	0xffffffff


	//   ....[15]....
        /*0168*/ 	.word	0xffffffff


	//   ....[16]....
        /*016c*/ 	.word	0xffffffff


	//   ....[17]....
        /*0170*/ 	.word	0xffffffff


	//   ....[18]....
        /*0174*/ 	.word	0xffffffff


	//   ....[19]....
        /*0178*/ 	.word	0xffffffff


	//   ....[20]....
        /*017c*/ 	.word	0xffffffff


	//   ....[21]....
        /*0180*/ 	.word	0xffffffff


	//   ....[22]....
        /*0184*/ 	.word	0xffffffff


	//   ....[23]....
        /*0188*/ 	.word	0xffffffff


	//   ....[24]....
        /*018c*/ 	.word	0xffffffff


	//   ....[25]....
        /*0190*/ 	.word	0xffffffff


	//   ....[26]....
        /*0194*/ 	.word	0xffffffff


	//   ....[27]....
        /*0198*/ 	.word	0xffffffff


	//   ....[28]....
        /*019c*/ 	.word	0xffffffff


	//   ....[29]....
        /*01a0*/ 	.word	0xffffffff


	//   ....[30]....
        /*01a4*/ 	.word	0xffffffff


	//   ....[31]....
        /*01a8*/ 	.word	0xffffffff


	//   ....[32]....
        /*01ac*/ 	.word	0xffffffff


	//   ....[33]....
        /*01b0*/ 	.word	0xffffffff


	//   ....[34]....
        /*01b4*/ 	.word	0xffffffff


	//   ....[35]....
        /*01b8*/ 	.word	0xffffffff


	//   ....[36]....
        /*01bc*/ 	.word	0xffffffff


	//   ....[37]....
        /*01c0*/ 	.word	0xffffffff


	//   ....[38]....
        /*01c4*/ 	.word	0xffffffff


	//   ....[39]....
        /*01c8*/ 	.word	0xffffffff


	//   ....[40]....
        /*01cc*/ 	.word	0xffffffff


	//   ....[41]....
        /*01d0*/ 	.word	0xffffffff


	//   ....[42]....
        /*01d4*/ 	.word	0xffffffff


	//   ....[43]....
        /*01d8*/ 	.word	0xffffffff


	//   ....[44]....
        /*01dc*/ 	.word	0xffffffff


	//   ....[45]....
        /*01e0*/ 	.word	0xffffffff


	//   ....[46]....
        /*01e4*/ 	.word	0xffffffff


	//   ....[47]....
        /*01e8*/ 	.word	0xffffffff


	//   ....[48]....
        /*01ec*/ 	.word	0xffffffff


	//   ....[49]....
        /*01f0*/ 	.word	0xffffffff


	//   ....[50]....
        /*01f4*/ 	.word	0xffffffff


	//   ....[51]....
        /*01f8*/ 	.word	0xffffffff


	//   ....[52]....
        /*01fc*/ 	.word	0xffffffff


	//   ....[53]....
        /*0200*/ 	.word	0xffffffff


	//   ....[54]....
        /*0204*/ 	.word	0xffffffff


	//   ....[55]....
        /*0208*/ 	.word	0xffffffff


	//   ....[56]....
        /*020c*/ 	.word	0xffffffff


	//   ....[57]....
        /*0210*/ 	.word	0xffffffff


	//   ....[58]....
        /*0214*/ 	.word	0xffffffff


	//   ....[59]....
        /*0218*/ 	.word	0xffffffff


	//   ....[60]....
        /*021c*/ 	.word	0xffffffff


	//   ....[61]....
        /*0220*/ 	.word	0xffffffff


	//   ....[62]....
        /*0224*/ 	.word	0xffffffff


	//   ....[63]....
        /*0228*/ 	.word	0xffffffff


	//   ....[64]....
        /*022c*/ 	.word	0xffffffff


	//   ....[65]....
        /*0230*/ 	.word	0xffffffff


	//   ....[66]....
        /*0234*/ 	.word	0xffffffff


	//   ....[67]....
        /*0238*/ 	.word	0xffffffff


	//   ....[68]....
        /*023c*/ 	.word	0xffffffff


	//   ....[69]....
        /*0240*/ 	.word	0xffffffff


	//   ....[70]....
        /*0244*/ 	.word	0xffffffff


	//   ....[71]....
        /*0248*/ 	.word	0xffffffff


	//   ....[72]....
        /*024c*/ 	.word	0xffffffff


	//   ....[73]....
        /*0250*/ 	.word	0xffffffff


	//   ....[74]....
        /*0254*/ 	.word	0xffffffff


	//   ....[75]....
        /*0258*/ 	.word	0xffffffff


	//   ....[76]....
        /*025c*/ 	.word	0xffffffff


	//   ....[77]....
        /*0260*/ 	.word	0xffffffff


	//   ....[78]....
        /*0264*/ 	.word	0xffffffff


	//   ....[79]....
        /*0268*/ 	.word	0xffffffff


	//   ....[80]....
        /*026c*/ 	.word	0xffffffff


	//   ....[81]....
        /*0270*/ 	.word	0xffffffff


	//   ....[82]....
        /*0274*/ 	.word	0xffffffff


	//   ....[83]....
        /*0278*/ 	.word	0xffffffff


	//   ....[84]....
        /*027c*/ 	.word	0xffffffff


	//   ....[85]....
        /*0280*/ 	.word	0xffffffff


	//   ....[86]....
        /*0284*/ 	.word	0xffffffff


	//   ....[87]....
        /*0288*/ 	.word	0xffffffff


	//   ....[88]....
        /*028c*/ 	.word	0xffffffff


	//   ....[89]....
        /*0290*/ 	.word	0xffffffff


	//   ....[90]....
        /*0294*/ 	.word	0xffffffff


	//   ....[91]....
        /*0298*/ 	.word	0xffffffff


	//   ....[92]....
        /*029c*/ 	.word	0xffffffff


	//   ....[93]....
        /*02a0*/ 	.word	0xffffffff


	//   ....[94]....
        /*02a4*/ 	.word	0xffffffff


	//   ....[95]....
        /*02a8*/ 	.word	0xffffffff


	//   ....[96]....
        /*02ac*/ 	.word	0xffffffff


	//   ....[97]....
        /*02b0*/ 	.word	0xffffffff


	//   ....[98]....
        /*02b4*/ 	.word	0xffffffff


	//   ....[99]....
        /*02b8*/ 	.word	0xffffffff


	//   ....[100]....
        /*02bc*/ 	.word	0xffffffff


	//   ....[101]....
        /*02c0*/ 	.word	0xffffffff


	//   ....[102]....
        /*02c4*/ 	.word	0xffffffff


	//   ....[103]....
        /*02c8*/ 	.word	0xffffffff


	//   ....[104]....
        /*02cc*/ 	.word	0xffffffff


	//   ....[105]....
        /*02d0*/ 	.word	0xffffffff


	//   ....[106]....
        /*02d4*/ 	.word	0xffffffff


	//   ....[107]....
        /*02d8*/ 	.word	0xffffffff


	//   ....[108]....
        /*02dc*/ 	.word	0xffffffff


	//   ....[109]....
        /*02e0*/ 	.word	0xffffffff


	//   ....[110]....
        /*02e4*/ 	.word	0xffffffff


	//   ....[111]....
        /*02e8*/ 	.word	0xffffffff


	//   ....[112]....
        /*02ec*/ 	.word	0xffffffff


	//   ....[113]....
        /*02f0*/ 	.word	0xffffffff


	//   ....[114]....
        /*02f4*/ 	.word	0xffffffff


	//   ....[115]....
        /*02f8*/ 	.word	0xffffffff


	//   ....[116]....
        /*02fc*/ 	.word	0xffffffff


	//   ....[117]....
        /*0300*/ 	.word	0xffffffff


	//   ....[118]....
        /*0304*/ 	.word	0xffffffff


	//   ....[119]....
        /*0308*/ 	.word	0xffffffff


	//   ....[120]....
        /*030c*/ 	.word	0xffffffff


	//   ....[121]....
        /*0310*/ 	.word	0xffffffff


	//   ....[122]....
        /*0314*/ 	.word	0xffffffff


	//   ....[123]....
        /*0318*/ 	.word	0xffffffff


	//   ....[124]....
        /*031c*/ 	.word	0xffffffff


	//   ....[125]....
        /*0320*/ 	.word	0xffffffff


	//   ....[126]....
        /*0324*/ 	.word	0xffffffff


	//   ....[127]....
        /*0328*/ 	.word	0xffffffff


	//   ....[128]....
        /*032c*/ 	.word	0xffffffff


	//   ....[129]....
        /*0330*/ 	.word	0xffffffff


	//   ....[130]....
        /*0334*/ 	.word	0xffffffff


	//   ....[131]....
        /*0338*/ 	.word	0xffffffff


	//   ....[132]....
        /*033c*/ 	.word	0xffffffff


	//   ....[133]....
        /*0340*/ 	.word	0xffffffff


	//   ....[134]....
        /*0344*/ 	.word	0xffffffff


	//   ....[135]....
        /*0348*/ 	.word	0xffffffff


	//   ....[136]....
        /*034c*/ 	.word	0xffffffff


	//   ....[137]....
        /*0350*/ 	.word	0xffffffff


	//   ....[138]....
        /*0354*/ 	.word	0xffffffff


	//----- nvinfo : EIATTR_COOP_GROUP_INSTR_OFFSETS
	.align		4
.L_428:
        /*0358*/ 	.byte	0x04, 0x28
        /*035a*/ 	.short	(.L_430 - .L_429)


	//   ....[0]....
.L_429:
        /*035c*/ 	.word	0x00000050


	//   ....[1]....
        /*0360*/ 	.word	0x000001e0


	//   ....[2]....
        /*0364*/ 	.word	0x00000210


	//   ....[3]....
        /*0368*/ 	.word	0x00000240


	//   ....[4]....
        /*036c*/ 	.word	0x00000270


	//   ....[5]....
        /*0370*/ 	.word	0x000002a0


	//   ....[6]....
        /*0374*/ 	.word	0x000002d0


	//   ....[7]....
        /*0378*/ 	.word	0x00000440


	//   ....[8]....
        /*037c*/ 	.word	0x00000480


	//   ....[9]....
        /*0380*/ 	.word	0x000004b0


	//   ....[10]....
        /*0384*/ 	.word	0x000004e0


	//   ....[11]....
        /*0388*/ 	.word	0x00000510


	//   ....[12]....
        /*038c*/ 	.word	0x00000540


	//   ....[13]....
        /*0390*/ 	.word	0x000005d0


	//   ....[14]....
        /*0394*/ 	.word	0x00000600


	//   ....[15]....
        /*0398*/ 	.word	0x00000620


	//   ....[16]....
        /*039c*/ 	.word	0x00000680


	//   ....[17]....
        /*03a0*/ 	.word	0x00002170


	//   ....[18]....
        /*03a4*/ 	.word	0x00002190


	//   ....[19]....
        /*03a8*/ 	.word	0x000022c0


	//   ....[20]....
        /*03ac*/ 	.word	0x000022d0


	//   ....[21]....
        /*03b0*/ 	.word	0x00002400


	//   ....[22]....
        /*03b4*/ 	.word	0x00002420


	//   ....[23]....
        /*03b8*/ 	.word	0x00002550


	//   ....[24]....
        /*03bc*/ 	.word	0x00002560


	//   ....[25]....
        /*03c0*/ 	.word	0x00004110


	//   ....[26]....
        /*03c4*/ 	.word	0x000041a0


	//   ....[27]....
        /*03c8*/ 	.word	0x000041c0


	//   ....[28]....
        /*03cc*/ 	.word	0x000041e0


	//   ....[29]....
        /*03d0*/ 	.word	0x000066d0


	//   ....[30]....
        /*03d4*/ 	.word	0x00006760


	//   ....[31]....
        /*03d8*/ 	.word	0x000067b0


	//   ....[32]....
        /*03dc*/ 	.word	0x000067e0


	//   ....[33]....
        /*03e0*/ 	.word	0x00008180


	//   ....[34]....
        /*03e4*/ 	.word	0x000081b0


	//   ....[35]....
        /*03e8*/ 	.word	0x000081c0


	//   ....[36]....
        /*03ec*/ 	.word	0x000081f0


	//   ....[37]....
        /*03f0*/ 	.word	0x000095e0


	//   ....[38]....
        /*03f4*/ 	.word	0x000095f0


	//   ....[39]....
        /*03f8*/ 	.word	0x00009610


	//   ....[40]....
        /*03fc*/ 	.word	0x00009620


	//   ....[41]....
        /*0400*/ 	.word	0x000099a0


	//   ....[42]....
        /*0404*/ 	.word	0x000099c0


	//   ....[43]....
        /*0408*/ 	.word	0x00009ae0


	//   ....[44]....
        /*040c*/ 	.word	0x00009af0


	//   ....[45]....
        /*0410*/ 	.word	0x00009c20


	//   ....[46]....
        /*0414*/ 	.word	0x00009c40


	//   ....[47]....
        /*0418*/ 	.word	0x00009d70


	//   ....[48]....
        /*041c*/ 	.word	0x00009d80


	//   ....[49]....
        /*0420*/ 	.word	0x0000a0a0


	//   ....[50]....
        /*0424*/ 	.word	0x0000a0c0


	//   ....[51]....
        /*0428*/ 	.word	0x0000aa30


	//   ....[52]....
        /*042c*/ 	.word	0x0000aa40


	//   ....[53]....
        /*0430*/ 	.word	0x0000b7f0


	//   ....[54]....
        /*0434*/ 	.word	0x0000b810


	//   ....[55]....
        /*0438*/ 	.word	0x0000b940


	//   ....[56]....
        /*043c*/ 	.word	0x0000b950


	//   ....[57]....
        /*0440*/ 	.word	0x0000ba80


	//   ....[58]....
        /*0444*/ 	.word	0x0000baa0


	//   ....[59]....
        /*0448*/ 	.word	0x0000bbd0


	//   ....[60]....
        /*044c*/ 	.word	0x0000bbe0


	//   ....[61]....
        /*0450*/ 	.word	0x0000bda0


	//   ....[62]....
        /*0454*/ 	.word	0x0000bdc0


	//   ....[63]....
        /*0458*/ 	.word	0x0000bee0


	//   ....[64]....
        /*045c*/ 	.word	0x0000bf20


	//   ....[65]....
        /*0460*/ 	.word	0x0000bf50


	//   ....[66]....
        /*0464*/ 	.word	0x0000bf80


	//   ....[67]....
        /*0468*/ 	.word	0x0000bfb0


	//   ....[68]....
        /*046c*/ 	.word	0x0000bfe0


	//   ....[69]....
        /*0470*/ 	.word	0x0000c130


	//   ....[70]....
        /*0474*/ 	.word	0x0000c170


	//   ....[71]....
        /*0478*/ 	.word	0x0000c1a0


	//   ....[72]....
        /*047c*/ 	.word	0x0000c1d0


	//   ....[73]....
        /*0480*/ 	.word	0x0000c200


	//   ....[74]....
        /*0484*/ 	.word	0x0000c230


	//   ....[75]....
        /*0488*/ 	.word	0x0000c2c0


	//   ....[76]....
        /*048c*/ 	.word	0x0000c2f0


	//   ....[77]....
        /*0490*/ 	.word	0x0000c300


	//   ....[78]....
        /*0494*/ 	.word	0x0000c360


	//   ....[79]....
        /*0498*/ 	.word	0x0000c890


	//   ....[80]....
        /*049c*/ 	.word	0x0000c8f0


	//   ....[81]....
        /*04a0*/ 	.word	0x0000c940


	//   ....[82]....
        /*04a4*/ 	.word	0x0000c990


	//   ....[83]....
        /*04a8*/ 	.word	0x0000c9e0


	//   ....[84]....
        /*04ac*/ 	.word	0x0000ca50


	//   ....[85]....
        /*04b0*/ 	.word	0x0000ca90


	//   ....[86]....
        /*04b4*/ 	.word	0x0000cb00


	//   ....[87]....
        /*04b8*/ 	.word	0x0000cb70


	//   ....[88]....
        /*04bc*/ 	.word	0x0000cbd0


	//   ....[89]....
        /*04c0*/ 	.word	0x0000cc40


	//   ....[90]....
        /*04c4*/ 	.word	0x0000ccb0


	//   ....[91]....
        /*04c8*/ 	.word	0x0000cd10


	//   ....[92]....
        /*04cc*/ 	.word	0x0000cd70


	//   ....[93]....
        /*04d0*/ 	.word	0x0000cdd0


	//   ....[94]....
        /*04d4*/ 	.word	0x0000ce40


	//   ....[95]....
        /*04d8*/ 	.word	0x0000cea0


	//   ....[96]....
        /*04dc*/ 	.word	0x0000cf00


	//   ....[97]....
        /*04e0*/ 	.word	0x0000cf50


	//   ....[98]....
        /*04e4*/ 	.word	0x0000cfb0


	//   ....[99]....
        /*04e8*/ 	.word	0x0000d000


	//   ....[100]....
        /*04ec*/ 	.word	0x0000d050


	//   ....[101]....
        /*04f0*/ 	.word	0x0000d0c0


	//   ....[102]....
        /*04f4*/ 	.word	0x0000d130


	//   ....[103]....
        /*04f8*/ 	.word	0x0000d190


	//   ....[104]....
        /*04fc*/ 	.word	0x0000d1f0


	//   ....[105]....
        /*0500*/ 	.word	0x0000d250


	//   ....[106]....
        /*0504*/ 	.word	0x0000d2c0


	//   ....[107]....
        /*0508*/ 	.word	0x0000d320


	//   ....[108]....
        /*050c*/ 	.word	0x0000d380


	//   ....[109]....
        /*0510*/ 	.word	0x0000d3e0


	//   ....[110]....
        /*0514*/ 	.word	0x0000d450


	//   ....[111]....
        /*0518*/ 	.word	0x0000d4b0


	//   ....[112]....
        /*051c*/ 	.word	0x0000d510


	//   ....[113]....
        /*0520*/ 	.word	0x0000d570


	//   ....[114]....
        /*0524*/ 	.word	0x0000d5e0


	//   ....[115]....
        /*0528*/ 	.word	0x0000d640


	//   ....[116]....
        /*052c*/ 	.word	0x0000d6a0


	//   ....[117]....
        /*0530*/ 	.word	0x0000d700


	//   ....[118]....
        /*0534*/ 	.word	0x0000d770


	//   ....[119]....
        /*0538*/ 	.word	0x0000d7d0


	//   ....[120]....
        /*053c*/ 	.word	0x0000d830


	//   ....[121]....
        /*0540*/ 	.word	0x0000d890


	//   ....[122]....
        /*0544*/ 	.word	0x0000d900


	//   ....[123]....
        /*0548*/ 	.word	0x0000d950


	//   ....[124]....
        /*054c*/ 	.word	0x0000d990


	//   ....[125]....
        /*0550*/ 	.word	0x0000d9e0


	//   ....[126]....
        /*0554*/ 	.word	0x0000da30


	//   ....[127]....
        /*0558*/ 	.word	0x0000da80


	//   ....[128]....
        /*055c*/ 	.word	0x0000daf0


	//   ....[129]....
        /*0560*/ 	.word	0x0000db30


	//   ....[130]....
        /*0564*/ 	.word	0x0000db80


	//   ....[131]....
        /*0568*/ 	.word	0x0000dbd0


	//   ....[132]....
        /*056c*/ 	.word	0x0000dc20


	//   ....[133]....
        /*0570*/ 	.word	0x0000dc70


	//   ....[134]....
        /*0574*/ 	.word	0x0000dce0


	//   ....[135]....
        /*0578*/ 	.word	0x0000dd20


	//   ....[136]....
        /*057c*/ 	.word	0x0000dd90


	//   ....[137]....
        /*0580*/ 	.word	0x0000ddf0


	//   ....[138]....
        /*0584*/ 	.word	0x0000de50


	//----- nvinfo : EIATTR_EXIT_INSTR_OFFSETS
	.align		4
.L_430:
        /*0588*/ 	.byte	0x04, 0x1c
        /*058a*/ 	.short	(.L_432 - .L_431)


	//   ....[0]....
.L_431:
        /*058c*/ 	.word	0x00000b40


	//   ....[1]....
        /*0590*/ 	.word	0x0000c850


	//----- nvinfo : EIATTR_MAX_THREADS
	.align		4
.L_432:
        /*0594*/ 	.byte	0x04, 0x05
        /*0596*/ 	.short	(.L_434 - .L_433)
.L_433:
        /*0598*/ 	.word	0x00000100
        /*059c*/ 	.word	0x00000001
        /*05a0*/ 	.word	0x00000001


	//----- nvinfo : EIATTR_CRS_STACK_SIZE
	.align		4
.L_434:
        /*05a4*/ 	.byte	0x04, 0x1e
        /*05a6*/ 	.short	(.L_436 - .L_435)
.L_435:
        /*05a8*/ 	.word	0x00000000
.L_436:


//--------------------- .nv.info._ZN7cutlass13device_kernelIN5flash19enable_sm80_to_sm89INS1_16FlashAttnFwdSm80INS1_25CollectiveMainloopFwdSm80ILi8ELi2ELb0EN4cute5tupleIJNS5_1CILi128EEENS7_ILi64EEENS7_ILi192EEEEEELi192ENS_10bfloat16_tEfNS_4arch4Sm80ELb0ELb0ELb1ELb1ELb0ELb1ELb1ELb1EEENS1_21CollectiveEpilogueFwdINS6_IJS8_SA_S9_EEENS6_IJNS7_ILi1EEESI_SI_EEESC_SE_Li256ELb1ELb1ELb1ELb0EEENS1_36VarlenDynamicPersistentTileSchedulerILi128ELi64ELi256ELi256ELb1ELb1ELb0ELb0ELb1ELb1EEEEEEEEEvNT_6ParamsE --------------------------
	.section	.nv.info._ZN7cutlass13device_kernelIN5flash19enable_sm80_to_sm89INS1_16FlashAttnFwdSm80INS1_25CollectiveMainloopFwdSm80ILi8ELi2ELb0EN4cute5tupleIJNS5_1CILi128EEENS7_ILi64EEENS7_ILi192EEEEEELi192ENS_10bfloat16_tEfNS_4arch4Sm80ELb0ELb0ELb1ELb1ELb0ELb1ELb1ELb1EEENS1_21CollectiveEpilogueFwdINS6_IJS8_SA_S9_EEENS6_IJNS7_ILi1EEESI_SI_EEESC_SE_Li256ELb1ELb1ELb1ELb0EEENS1_36VarlenDynamicPersistentTileSchedulerILi128ELi64ELi256ELi256ELb1ELb1ELb0ELb0ELb1ELb1EEEEEEEEEvNT_6ParamsE,"",@"SHT_CUDA_INFO"
	.sectionflags	@""
	.align	4


	//----- nvinfo : EIATTR_CUDA_API_VERSION
	.align		4
        /*0000*/ 	.byte	0x04, 0x37
        /*0002*/ 	.short	(.L_438 - .L_437)
.L_437:
        /*0004*/ 	.word	0x00000082


	//----- nvinfo : EIATTR_SW2861232_WAR
	.align		4
.L_438:
        /*0008*/ 	.byte	0x01, 0x35
	.zero		2


	//----- nvinfo : EIATTR_PARAM_CBANK
	.align		4
        /*000c*/ 	.byte	0x04, 0x0a
        /*000e*/ 	.short	(.L_440 - .L_439)
	.align		4
.L_439:
        /*0010*/ 	.word	index@(.nv.constant0._ZN7cutlass13device_kernelIN5flash19enable_sm80_to_sm89INS1_16FlashAttnFwdSm80INS1_25CollectiveMainloopFwdSm80ILi8ELi2ELb0EN4cute5tupleIJNS5_1CILi128EEENS7_ILi64EEENS7_ILi192EEEEEELi192ENS_10bfloat16_tEfNS_4arch4Sm80ELb0ELb0ELb1ELb1ELb0ELb1ELb1ELb1EEENS1_21CollectiveEpilogueFwdINS6_IJS8_SA_S9_EEENS6_IJNS7_ILi1EEESI_SI_EEESC_SE_Li256ELb1ELb1ELb1ELb0EEENS1_36VarlenDynamicPersistentTileSchedulerILi128ELi64ELi256ELi256ELb1ELb1ELb0ELb0ELb1ELb1EEEEEEEEEvNT_6ParamsE)
        /*0014*/ 	.short	0x0160
        /*0016*/ 	.short	0x0438


	//----- nvinfo : EIATTR_CBANK_PARAM_SIZE
	.align		4
.L_440:
        /*0018*/ 	.byte	0x03, 0x19
        /*001a*/ 	.short	0x0438


	//----- nvinfo : EIATTR_KPARAM_INFO
	.align		4
        /*001c*/ 	.byte	0x04, 0x17
        /*001e*/ 	.short	(.L_442 - .L_441)
.L_441:
        /*0020*/ 	.word	0x00000000
        /*0024*/ 	.short	0x0000
        /*0026*/ 	.short	0x0000
        /*0028*/ 	.byte	0x00, 0xf0, 0xe1, 0x10


	//----- nvinfo : EIATTR_MAXREG_COUNT
	.align		4
.L_442:
        /*002c*/ 	.byte	0x03, 0x1b
        /*002e*/ 	.short	0x00ff


	//----- nvinfo : EIATTR_NUM_BARRIERS
	.align		4
        /*0030*/ 	.byte	0x02, 0x4c
        /*0032*/ 	.byte	0x06
	.zero		1


	//----- nvinfo : EIATTR_MERCURY_ISA_VERSION
	.align		4
        /*0034*/ 	.byte	0x03, 0x5f
        /*0036*/ 	.short	0x0000


	//----- nvinfo : EIATTR_INT_WARP_WIDE_INSTR_OFFSETS
	.align		4
        /*0038*/ 	.byte	0x04, 0x31
        /*003a*/ 	.short	(.L_444 - .L_443)


	//   ....[0]....
.L_443:
        /*003c*/ 	.word	0x00013810


	//   ....[1]....
        /*0040*/ 	.word	0x000138b0


	//----- nvinfo : EIATTR_COOP_GROUP_MASK_REGIDS
	.align		4
.L_444:
        /*0044*/ 	.byte	0x04, 0x29
        /*0046*/ 	.short	(.L_446 - .L_445)


	//   ....[0]....
.L_445:
        /*0048*/ 	.word	0xffffffff


	//   ....[1]....
        /*004c*/ 	.word	0xffffffff


	//   ....[2]....
        /*0050*/ 	.word	0xffffffff


	//   ....[3]....
        /*0054*/ 	.word	0xffffffff


	//   ....[4]....
        /*0058*/ 	.word	0xffffffff


	//   ....[5]....
        /*005c*/ 	.word	0xffffffff


	//   ....[6]....
        /*0060*/ 	.word	0xffffffff


	//   ....[7]....
        /*0064*/ 	.word	0xffffffff


	//   ....[8]....
        /*0068*/ 	.word	0xffffffff


	//   ....[9]....
        /*006c*/ 	.word	0xffffffff


	//   ....[10]....
        /*0070*/ 	.word	0xffffffff


	//   ....[11]....
        /*0074*/ 	.word	0xffffffff


	//   ....[12]....
        /*0078*/ 	.word	0xffffffff


	//   ....[13]....
        /*007c*/ 	.word	0xffffffff


	//   ....[14]....
        /*0080*/ 	.word	0xffffffff


	//   ....[15]....
        /*0084*/ 	.word	0xffffffff


	//   ....[16]....
        /*0088*/ 	.word	0xffffffff


	//   ....[17]....
        /*008c*/ 	.word	0xffffffff


	//   ....[18]....
        /*0090*/ 	.word	0xffffffff


	//   ....[19]....
        /*0094*/ 	.word	0xffffffff


	//   ....[20]....
        /*0098*/ 	.word	0xffffffff


	//   ....[21]....
        /*009c*/ 	.word	0xffffffff


	//   ....[22]....
        /*00a0*/ 	.word	0xffffffff


	//   ....[23]....
        /*00a4*/ 	.word	0xffffffff


	//   ....[24]....
        /*00a8*/ 	.word	0xffffffff


	//   ....[25]....
        /*00ac*/ 	.word	0xffffffff


	//   ....[26]....
        /*00b0*/ 	.word	0xffffffff


	//   ....[27]....
        /*00b4*/ 	.word	0xffffffff


	//   ....[28]....
        /*00b8*/ 	.word	0xffffffff


	//   ....[29]....
        /*00bc*/ 	.word	0xffffffff


	//   ....[30]....
        /*00c0*/ 	.word	0xffffffff


	//   ....[31]....
        /*00c4*/ 	.word	0xffffffff


	//   ....[32]....
        /*00c8*/ 	.word	0xffffffff


	//   ....[33]....
        /*00cc*/ 	.word	0xffffffff


	//   ....[34]....
        /*00d0*/ 	.word	0xffffffff


	//   ....[35]....
        /*00d4*/ 	.word	0xffffffff


	//   ....[36]....
        /*00d8*/ 	.word	0xffffffff


	//   ....[37]....
        /*00dc*/ 	.word	0xffffffff


	//   ....[38]....
        /*00e0*/ 	.word	0xffffffff


	//   ....[39]....
        /*00e4*/ 	.word	0xffffffff


	//   ....[40]....
        /*00e8*/ 	.word	0xffffffff


	//   ....[41]....
        /*00ec*/ 	.word	0xffffffff


	//   ....[42]....
        /*00f0*/ 	.word	0xffffffff


	//   ....[43]....
        /*00f4*/ 	.word	0xffffffff


	//   ....[44]....
        /*00f8*/ 	.word	0xffffffff


	//   ....[45]....
        /*00fc*/ 	.word	0xffffffff


	//   ....[46]....
        /*0100*/ 	.word	0xffffffff


	//   ....[47]....
        /*0104*/ 	.word	0xffffffff


	//   ....[48]....
        /*0108*/ 	.word	0xffffffff


	//   ....[49]....
        /*010c*/ 	.word	0xffffffff


	//   ....[50]....
        /*0110*/ 	.word	0xffffffff


	//   ....[51]....
        /*0114*/ 	.word	0xffffffff


	//   ....[52]....
        /*0118*/ 	.word	0xffffffff


	//   ....[53]....
        /*011c*/ 	.word	0xffffffff


	//   ....[54]....
        /*0120*/ 	.word	0xffffffff


	//   ....[55]....
        /*0124*/ 	.word	0xffffffff


	//   ....[56]....
        /*0128*/ 	.word	0xffffffff


	//   ....[57]....
        /*012c*/ 	.word	0xffffffff


	//   ....[58]....
        /*0130*/ 	.word	0xffffffff


	//   ....[59]....
        /*0134*/ 	.word	0xffffffff


	//   ....[60]....
        /*0138*/ 	.word	0xffffffff


	//   ....[61]....
        /*013c*/ 	.word	0xffffffff


	//   ....[62]....
        /*0140*/ 	.word	0xffffffff


	//   ....[63]....
        /*0144*/ 	.word	0xffffffff


	//   ....[64]....
        /*0148*/ 	.word	0xffffffff


	//   ....[65]....
        /*014c*/ 	.word	0xffffffff


	//   ....[66]....
        /*0150*/ 	.word	0xffffffff


	//   ....[67]....
        /*0154*/ 	.word	0xffffffff


	//   ....[68]....
        /*0158*/ 	.word	0xffffffff


	//   ....[69]....
        /*015c*/ 	.word	0xffffffff


	//   ....[70]....
        /*0160*/ 	.word	0xffffffff


	//   ....[71]....
        /*0164*/ 	.word	0xffffffff


	//   ....[72]....
        /*0168*/ 	.word	0xffffffff


	//   ....[73]....
        /*016c*/ 	.word	0xffffffff


	//   ....[74]....
        /*0170*/ 	.word	0xffffffff


	//   ....[75]....
        /*0174*/ 	.word	0xffffffff


	//   ....[76]....
        /*0178*/ 	.word	0xffffffff


	//   ....[77]....
        /*017c*/ 	.word	0xffffffff


	//   ....[78]....
        /*0180*/ 	.word	0xffffffff


	//   ....[79]....
        /*0184*/ 	.word	0xffffffff


	//   ....[80]....
        /*0188*/ 	.word	0xffffffff


	//   ....[81]....
        /*018c*/ 	.word	0xffffffff


	//   ....[82]....
        /*0190*/ 	.word	0xffffffff


	//   ....[83]....
        /*0194*/ 	.word	0xffffffff


	//   ....[84]....
        /*0198*/ 	.word	0xffffffff


	//   ....[85]....
        /*019c*/ 	.word	0xffffffff


	//   ....[86]....
        /*01a0*/ 	.word	0xffffffff


	//   ....[87]....
        /*01a4*/ 	.word	0xffffffff


	//   ....[88]....
        /*01a8*/ 	.word	0xffffffff


	//   ....[89]....
        /*01ac*/ 	.word	0xffffffff


	//   ....[90]....
        /*01b0*/ 	.word	0xffffffff


	//   ....[91]....
        /*01b4*/ 	.word	0xffffffff


	//   ....[92]....
        /*01b8*/ 	.word	0xffffffff


	//   ....[93]....
        /*01bc*/ 	.word	0xffffffff


	//   ....[94]....
        /*01c0*/ 	.word	0xffffffff


	//   ....[95]....
        /*01c4*/ 	.word	0xffffffff


	//   ....[96]....
        /*01c8*/ 	.word	0xffffffff


	//   ....[97]....
        /*01cc*/ 	.word	0xffffffff


	//   ....[98]....
        /*01d0*/ 	.word	0xffffffff


	//   ....[99]....
        /*01d4*/ 	.word	0xffffffff


	//   ....[100]....
        /*01d8*/ 	.word	0xffffffff


	//   ....[101]....
        /*01dc*/ 	.word	0xffffffff


	//   ....[102]....
        /*01e0*/ 	.word	0xffffffff


	//   ....[103]....
        /*01e4*/ 	.word	0xffffffff


	//   ....[104]....
        /*01e8*/ 	.word	0xffffffff


	//   ....[105]....
        /*01ec*/ 	.word	0xffffffff


	//   ....[106]....
        /*01f0*/ 	.word	0xffffffff


	//   ....[107]....
        /*01f4*/ 	.word	0xffffffff


	//   ....[108]....
        /*01f8*/ 	.word	0xffffffff


	//   ....[109]....
        /*01fc*/ 	.word	0xffffffff


	//   ....[110]....
        /*0200*/ 	.word	0xffffffff


	//   ....[111]....
        /*0204*/ 	.word	0xffffffff


	//   ....[112]....
        /*0208*/ 	.word	0xffffffff


	//   ....[113]....
        /*020c*/ 	.word	0xffffffff


	//   ....[114]....
        /*0210*/ 	.word	0xffffffff


	//   ....[115]....
        /*0214*/ 	.word	0xffffffff


	//   ....[116]....
        /*0218*/ 	.word	0xffffffff


	//   ....[117]....
        /*021c*/ 	.word	0xffffffff


	//   ....[118]....
        /*0220*/ 	.word	0xffffffff


	//   ....[119]....
        /*0224*/ 	.word	0xffffffff


	//   ....[120]....
        /*0228*/ 	.word	0xffffffff


	//   ....[121]....
        /*022c*/ 	.word	0xffffffff


	//   ....[122]....
        /*0230*/ 	.word	0xffffffff


	//   ....[123]....
        /*0234*/ 	.word	0xffffffff


	//   ....[124]....
        /*0238*/ 	.word	0xffffffff


	//   ....[125]....
        /*023c*/ 	.word	0xffffffff


	//   ....[126]....
        /*0240*/ 	.word	0xffffffff


	//   ....[127]....
        /*0244*/ 	.word	0xffffffff


	//   ....[128]....
        /*0248*/ 	.word	0xffffffff


	//   ....[129]....
        /*024c*/ 	.word	0xffffffff


	//   ....[130]....
        /*0250*/ 	.word	0xffffffff


	//   ....[131]....
        /*0254*/ 	.word	0xffffffff


	//   ....[132]....
        /*0258*/ 	.word	0xffffffff


	//   ....[133]....
        /*025c*/ 	.word	0xffffffff


	//   ....[134]....
        /*0260*/ 	.word	0xffffffff


	//   ....[135]....
        /*0264*/ 	.word	0xffffffff


	//   ....[136]....
        /*0268*/ 	.word	0xffffffff


	//   ....[137]....
        /*026c*/ 	.word	0xffffffff


	//   ....[138]....
        /*0270*/ 	.word	0xffffffff


	//   ....[139]....
        /*0274*/ 	.word	0xffffffff


	//   ....[140]....
        /*0278*/ 	.word	0xffffffff


	//   ....[141]....
        /*027c*/ 	.word	0xffffffff


	//   ....[142]....
        /*0280*/ 	.word	0xffffffff


	//   ....[143]....
        /*0284*/ 	.word	0xffffffff


	//   ....[144]....
        /*0288*/ 	.word	0xffffffff


	//   ....[145]....
        /*028c*/ 	.word	0xffffffff


	//   ....[146]....
        /*0290*/ 	.word	0xffffffff


	//----- nvinfo : EIATTR_COOP_GROUP_INSTR_OFFSETS
	.align		4
.L_446:
        /*0294*/ 	.byte	0x04, 0x28
        /*0296*/ 	.short	(.L_448 - .L_447)


	//   ....[0]....
.L_447:
        /*0298*/ 	.word	0x00000080


	//   ....[1]....
        /*029c*/ 	.word	0x00000210


	//   ....[2]....
        /*02a0*/ 	.word	0x00000240


	//   ....[3]....
        /*02a4*/ 	.word	0x00000270


	//   ....[4]....
        /*02a8*/ 	.word	0x000002a0


	//   ....[5]....
        /*02ac*/ 	.word	0x000002d0


	//   ....[6]....
        /*02b0*/ 	.word	0x00000300


	//   ....[7]....
        /*02b4*/ 	.word	0x00000460


	//   ....[8]....
        /*02b8*/ 	.word	0x000004a0


	//   ....[9]....
        /*02bc*/ 	.word	0x000004d0


	//   ....[10]....
        /*02c0*/ 	.word	0x00000500


	//   ....[11]....
        /*02c4*/ 	.word	0x00000530


	//   ....[12]....
        /*02c8*/ 	.word	0x00000560


	//   ....[13]....
        /*02cc*/ 	.word	0x000005f0


	//   ....[14]....
        /*02d0*/ 	.word	0x00000620


	//   ....[15]....
        /*02d4*/ 	.word	0x00000640


	//   ....[16]....
        /*02d8*/ 	.word	0x000006a0


	//   ....[17]....
        /*02dc*/ 	.word	0x00007530


	//   ....[18]....
        /*02e0*/ 	.word	0x00007550


	//   ....[19]....
        /*02e4*/ 	.word	0x000076a0


	//   ....[20]....
        /*02e8*/ 	.word	0x000076b0


	//   ....[21]....
        /*02ec*/ 	.word	0x000077e0


	//   ....[22]....
        /*02f0*/ 	.word	0x00007800


	//   ....[23]....
        /*02f4*/ 	.word	0x00007930


	//   ....[24]....
        /*02f8*/ 	.word	0x00007940


	//   ....[25]....
        /*02fc*/ 	.word	0x000081d0


	//   ....[26]....
        /*0300*/ 	.word	0x00008210


	//   ....[27]....
        /*0304*/ 	.word	0x00008250


	//   ....[28]....
        /*0308*/ 	.word	0x00008290


	//   ....[29]....
        /*030c*/ 	.word	0x0000ac30


	//   ....[30]....
        /*0310*/ 	.word	0x0000ac80


	//   ....[31]....
        /*0314*/ 	.word	0x0000acc0


	//   ....[32]....
        /*0318*/ 	.word	0x0000ad00


	//   ....[33]....
        /*031c*/ 	.word	0x0000f050


	//   ....[34]....
        /*0320*/ 	.word	0x0000f090


	//   ....[35]....
        /*0324*/ 	.word	0x0000f0b0


	//   ....[36]....
        /*0328*/ 	.word	0x0000f0e0


	//   ....[37]....
        /*032c*/ 	.word	0x000115b0


	//   ....[38]....
        /*0330*/ 	.word	0x000115e0


	//   ....[39]....
        /*0334*/ 	.word	0x00011600


	//   ....[40]....
        /*0338*/ 	.word	0x00011620


	//   ....[41]....
        /*033c*/ 	.word	0x00013000


	//   ....[42]....
        /*0340*/ 	.word	0x00013030


	//   ....[43]....
        /*0344*/ 	.word	0x00013040


	//   ....[44]....
        /*0348*/ 	.word	0x00013070


	//   ....[45]....
        /*034c*/ 	.word	0x00014620


	//   ....[46]....
        /*0350*/ 	.word	0x00014650


	//   ....[47]....
        /*0354*/ 	.word	0x00014680


	//   ....[48]....
        /*0358*/ 	.word	0x00014690


	//   ....[49]....
        /*035c*/ 	.word	0x000149f0


	//   ....[50]....
        /*0360*/ 	.word	0x00014a10


	//   ....[51]....
        /*0364*/ 	.word	0x00014b60


	//   ....[52]....
        /*0368*/ 	.word	0x00014b70


	//   ....[53]....
        /*036c*/ 	.word	0x00014ca0


	//   ....[54]....
        /*0370*/ 	.word	0x00014cc0


	//   ....[55]....
        /*0374*/ 	.word	0x00014df0


	//   ....[56]....
        /*0378*/ 	.word	0x00014e00


	//   ....[57]....
        /*037c*/ 	.word	0x00015120


	//   ....[58]....
        /*0380*/ 	.word	0x00015140


	//   ....[59]....
        /*0384*/ 	.word	0x00015ab0


	//   ....[60]....
        /*0388*/ 	.word	0x00015ac0


	//   ....[61]....
        /*038c*/ 	.word	0x00016830


	//   ....[62]....
        /*0390*/ 	.word	0x00016850


	//   ....[63]....
        /*0394*/ 	.word	0x000169b0


	//   ....[64]....
        /*0398*/ 	.word	0x000169c0


	//   ....[65]....
        /*039c*/ 	.word	0x00016af0


	//   ....[66]....
        /*03a0*/ 	.word	0x00016b10


	//   ....[67]....
        /*03a4*/ 	.word	0x00016c40


	//   ....[68]....
        /*03a8*/ 	.word	0x00016c50


	//   ....[69]....
        /*03ac*/ 	.word	0x00016e00


	//   ....[70]....
        /*03b0*/ 	.word	0x00016e20


	//   ....[71]....
        /*03b4*/ 	.word	0x00016f40


	//   ....[72]....
        /*03b8*/ 	.word	0x00016f80


	//   ....[73]....
        /*03bc*/ 	.word	0x00016fb0


	//   ....[74]....
        /*03c0*/ 	.word	0x00016fe0


	//   ....[75]....
        /*03c4*/ 	.word	0x00017010


	//   ....[76]....
        /*03c8*/ 	.word	0x00017040


	//   ....[77]....
        /*03cc*/ 	.word	0x00017190


	//   ....[78]....
        /*03d0*/ 	.word	0x000171d0


	//   ....[79]....
        /*03d4*/ 	.word	0x00017200


	//   ....[80]....
        /*03d8*/ 	.word	0x00017230


	//   ....[81]....
        /*03dc*/ 	.word	0x00017260


	//   ....[82]....
        /*03e0*/ 	.word	0x00017290


	//   ....[83]....
        /*03e4*/ 	.word	0x00017320


	//   ....[84]....
        /*03e8*/ 	.word	0x00017350


	//   ....[85]....
        /*03ec*/ 	.word	0x00017360


	//   ....[86]....
        /*03f0*/ 	.word	0x000173c0


	//   ....[87]....
        /*03f4*/ 	.word	0x00017880


	//   ....[88]....
        /*03f8*/ 	.word	0x000178c0


	//   ....[89]....
        /*03fc*/ 	.word	0x00017910


	//   ....[90]....
        /*0400*/ 	.word	0x00017960


	//   ....[91]....
        /*0404*/ 	.word	0x000179b0


	//   ....[92]....
        /*0408*/ 	.word	0x00017a20


	//   ....[93]....
        /*040c*/ 	.word	0x00017a60


	//   ....[94]....
        /*0410*/ 	.word	0x00017ac0


	//   ....[95]....
        /*0414*/ 	.word	0x00017b30


	//   ....[96]....
        /*0418*/ 	.word	0x00017b90


	//   ....[97]....
        /*041c*/ 	.word	0x00017c00


	//   ....[98]....
        /*0420*/ 	.word	0x00017c70


	//   ....[99]....
        /*0424*/ 	.word	0x00017cd0


	//   ....[100]....
        /*0428*/ 	.word	0x00017d30


	//   ....[101]....
        /*042c*/ 	.word	0x00017d90


	//   ....[102]....
        /*0430*/ 	.word	0x00017e00


	//   ....[103]....
        /*0434*/ 	.word	0x00017e60


	//   ....[104]....
        /*0438*/ 	.word	0x00017ec0


	//   ....[105]....
        /*043c*/ 	.word	0x00017f00


	//   ....[106]....
        /*0440*/ 	.word	0x00017f40


	//   ....[107]....
        /*0444*/ 	.word	0x00017f90


	//   ....[108]....
        /*0448*/ 	.word	0x00017fe0


	//   ....[109]....
        /*044c*/ 	.word	0x00018040


	//   ....[110]....
        /*0450*/ 	.word	0x000180b0


	//   ....[111]....
        /*0454*/ 	.word	0x00018110


	//   ....[112]....
        /*0458*/ 	.word	0x00018170


	//   ....[113]....
        /*045c*/ 	.word	0x000181d0


	//   ....[114]....
        /*0460*/ 	.word	0x00018240


	//   ....[115]....
        /*0464*/ 	.word	0x000182a0


	//   ....[116]....
        /*0468*/ 	.word	0x00018300


	//   ....[117]....
        /*046c*/ 	.word	0x00018360


	//   ....[118]....
        /*0470*/ 	.word	0x000183d0


	//   ....[119]....
        /*0474*/ 	.word	0x00018430


	//   ....[120]....
        /*0478*/ 	.word	0x00018490


	//   ....[121]....
        /*047c*/ 	.word	0x000184f0


	//   ....[122]....
        /*0480*/ 	.word	0x00018560


	//   ....[123]....
        /*0484*/ 	.word	0x000185c0


	//   ....[124]....
        /*0488*/ 	.word	0x00018620


	//   ....[125]....
        /*048c*/ 	.word	0x00018680


	//   ....[126]....
        /*0490*/ 	.word	0x000186f0


	//   ....[127]....
        /*0494*/ 	.word	0x00018750


	//   ....[128]....
        /*0498*/ 	.word	0x000187b0


	//   ....[129]....
        /*049c*/ 	.word	0x00018810


	//   ....[130]....
        /*04a0*/ 	.word	0x00018880


	//   ....[131]....
        /*04a4*/ 	.word	0x000188d0


	//   ....[132]....
        /*04a8*/ 	.word	0x00018910


	//   ....[133]....
        /*04ac*/ 	.word	0x00018960


	//   ....[134]....
        /*04b0*/ 	.word	0x000189b0


	//   ....[135]....
        /*04b4*/ 	.word	0x00018a00


	//   ....[136]....
        /*04b8*/ 	.word	0x00018a70


	//   ....[137]....
        /*04bc*/ 	.word	0x00018ac0


	//   ....[138]....
        /*04c0*/ 	.word	0x00018b10


	//   ....[139]....
        /*04c4*/ 	.word	0x00018b60


	//   ....[140]....
        /*04c8*/ 	.word	0x00018bb0


	//   ....[141]....
        /*04cc*/ 	.word	0x00018c00


	//   ....[142]....
        /*04d0*/ 	.word	0x00018c70


	//   ....[143]....
        /*04d4*/ 	.word	0x00018cb0


	//   ....[144]....
        /*04d8*/ 	.word	0x00018d10


	//   ....[145]....
        /*04dc*/ 	.word	0x00018d70


	//   ....[146]....
        /*04e0*/ 	.word	0x00018dd0


	//----- nvinfo : EIATTR_EXIT_INSTR_OFFSETS
	.align		4
.L_448:
        /*04e4*/ 	.byte	0x04, 0x1c
        /*04e6*/ 	.short	(.L_450 - .L_449)


	//   ....[0]....
.L_449:
        /*04e8*/ 	.word	0x00000af0


	//   ....[1]....
        /*04ec*/ 	.word	0x00017850


	//----- nvinfo : EIATTR_MAX_THREADS
	.align		4
.L_450:
        /*04f0*/ 	.byte	0x04, 0x05
        /*04f2*/ 	.short	(.L_452 - .L_451)
.L_451:
        /*04f4*/ 	.word	0x00000100
        /*04f8*/ 	.word	0x00000001
        /*04fc*/ 	.word	0x00000001


	//----- nvinfo : EIATTR_CRS_STACK_SIZE
	.align		4
.L_452:
        /*0500*/ 	.byte	0x04, 0x1e
        /*0502*/ 	.short	(.L_454 - .L_453)
.L_453:
        /*0504*/ 	.word	0x00000000
.L_454:


//--------------------- .nv.info._ZN7cutlass13device_kernelIN5flash19enable_sm80_to_sm89INS1_16FlashAttnFwdSm80INS1_25CollectiveMainloopFwdSm80ILi8ELi2ELb0EN4cute5tupleIJNS5_1CILi128EEENS7_ILi64EEENS7_ILi192EEEEEELi192ENS_10bfloat16_tEfNS_4arch4Sm80ELb0ELb1ELb1ELb0ELb0ELb0ELb1ELb1EEENS1_21CollectiveEpilogueFwdINS6_IJS8_SA_S9_EEENS6_IJNS7_ILi1EEESI_SI_EEESC_SE_Li256ELb0ELb1ELb1ELb0EEENS1_19SingleTileSchedulerILb0ELb1ELb1ELi128EEEEEEEEEvNT_6ParamsE --------------------------
	.section	.nv.info._ZN7cutlass13device_kernelIN5flash19enable_sm80_to_sm89INS1_16FlashAttnFwdSm80INS1_25CollectiveMainloopFwdSm80ILi8ELi2ELb0EN4cute5tupleIJNS5_1CILi128EEENS7_ILi64EEENS7_ILi192EEEEEELi192ENS_10bfloat16_tEfNS_4arch4Sm80ELb0ELb1ELb1ELb0ELb0ELb0ELb1ELb1EEENS1_21CollectiveEpilogueFwdINS6_IJS8_SA_S9_EEENS6_IJNS7_ILi1EEESI_SI_EEESC_SE_Li256ELb0ELb1ELb1ELb0EEENS1_19SingleTileSchedulerILb0ELb1ELb1ELi128EEEEEEEEEvNT_6ParamsE,"",@"SHT_CUDA_INFO"
	.sectionflags	@""
	.align	4


	//----- nvinfo : EIATTR_CUDA_API_VERSION
	.align		4
        /*0000*/ 	.byte	0x04, 0x37
        /*0002*/ 	.short	(.L_456 - .L_455)
.L_455:
        /*0004*/ 	.word	0x00000082


	//----- nvinfo : EIATTR_SW2861232_WAR
	.align		4
.L_456:
        /*0008*/ 	.byte	0x01, 0x35
	.zero		2


	//----- nvinfo : EIATTR_PARAM_CBANK
	.align		4
        /*000c*/ 	.byte	0x04, 0x0a
        /*000e*/ 	.short	(.L_458 - .L_457)
	.align		4
.L_457:
        /*0010*/ 	.word	index@(.nv.constant0._ZN7cutlass13device_kernelIN5flash19enable_sm80_to_sm89INS1_16FlashAttnFwdSm80INS1_25CollectiveMainloopFwdSm80ILi8ELi2ELb0EN4cute5tupleIJNS5_1CILi128EEENS7_ILi64EEENS7_ILi192EEEEEELi192ENS_10bfloat16_tEfNS_4arch4Sm80ELb0ELb1ELb1ELb0ELb0ELb0ELb1ELb1EEENS1_21CollectiveEpilogueFwdINS6_IJS8_SA_S9_EEENS6_IJNS7_ILi1EEESI_SI_EEESC_SE_Li256ELb0ELb1ELb1ELb0EEENS1_19SingleTileSchedulerILb0ELb1ELb1ELi128EEEEEEEEEvNT_6ParamsE)
        /*0014*/ 	.short	0x0160
        /*0016*/ 	.short	0x0418


	//----- nvinfo : EIATTR_CBANK_PARAM_SIZE
	.align		4
.L_458:
        /*0018*/ 	.byte	0x03, 0x19
        /*001a*/ 	.short	0x0418


	//----- nvinfo : EIATTR_KPARAM_INFO
	.align		4
        /*001c*/ 	.byte	0x04, 0x17
        /*001e*/ 	.short	(.L_460 - .L_459)
.L_459:
        /*0020*/ 	.word	0x00000000
        /*0024*/ 	.short	0x0000
        /*0026*/ 	.short	0x0000
        /*0028*/ 	.byte	0x00, 0xf0, 0x61, 0x10


	//----- nvinfo : EIATTR_MAXREG_COUNT
	.align		4
.L_460:
        /*002c*/ 	.byte	0x03, 0x1b
        /*002e*/ 	.short	0x00ff


	//----- nvinfo : EIATTR_NUM_BARRIERS
	.align		4
        /*0030*/ 	.byte	0x02, 0x4c
        /*0032*/ 	.byte	0x02
	.zero		1


	//----- nvinfo : EIATTR_MERCURY_ISA_VERSION
	.align		4
        /*0034*/ 	.byte	0x03, 0x5f
        /*0036*/ 	.short	0x0000


	//----- nvinfo : EIATTR_COOP_GROUP_MASK_REGIDS
	.align		4
        /*0038*/ 	.byte	0x04, 0x29
        /*003a*/ 	.short	(.L_462 - .L_461)


	//   ....[0]....
.L_461:
        /*003c*/ 	.word	0xffffffff


	//   ....[1]....
        /*0040*/ 	.word	0xffffffff


	//   ....[2]....
        /*0044*/ 	.word	0xffffffff


	//   ....[3]....
        /*0048*/ 	.word	0xffffffff


	//   ....[4]....
        /*004c*/ 	.word	0xffffffff


	//   ....[5]....
        /*0050*/ 	.word	0xffffffff


	//   ....[6]....
        /*0054*/ 	.word	0xffffffff


	//   ....[7]....
        /*0058*/ 	.word	0xffffffff


	//   ....[8]....
        /*005c*/ 	.word	0xffffffff


	//   ....[9]....
        /*0060*/ 	.word	0xffffffff


	//   ....[10]....
        /*0064*/ 	.word	0xffffffff


	//   ....[11]....
        /*0068*/ 	.word	0xffffffff


	//   ....[12]....
        /*006c*/ 	.word	0xffffffff


	//   ....[13]....
        /*0070*/ 	.word	0xffffffff


	//   ....[14]....
        /*0074*/ 	.word	0xffffffff


	//   ....[15]....
        /*0078*/ 	.word	0xffffffff


	//   ....[16]....
        /*007c*/ 	.word	0xffffffff


	//   ....[17]....
        /*0080*/ 	.word	0xffffffff


	//   ....[18]....
        /*0084*/ 	.word	0xffffffff


	//   ....[19]....
        /*0088*/ 	.word	0xffffffff


	//   ....[20]....
        /*008c*/ 	.word	0xffffffff


	//   ....[21]....
        /*0090*/ 	.word	0xffffffff


	//   ....[22]....
        /*0094*/ 	.word	0xffffffff


	//   ....[23]....
        /*0098*/ 	.word	0xffffffff


	//   ....[24]....
        /*009c*/ 	.word	0xffffffff


	//   ....[25]....
        /*00a0*/ 	.word	0xffffffff


	//   ....[26]....
        /*00a4*/ 	.word	0xffffffff


	//   ....[27]....
        /*00a8*/ 	.word	0xffffffff


	//   ....[28]....
        /*00ac*/ 	.word	0xffffffff


	//   ....[29]....
        /*00b0*/ 	.word	0xffffffff


	//   ....[30]....
        /*00b4*/ 	.word	0xffffffff


	//   ....[31]....
        /*00b8*/ 	.word	0xffffffff


	//   ....[32]....
        /*00bc*/ 	.word	0xffffffff


	//   ....[33]....
        /*00c0*/ 	.word	0xffffffff


	//   ....[34]....
        /*00c4*/ 	.word	0xffffffff


	//   ....[35]....
        /*00c8*/ 	.word	0xffffffff


	//   ....[36]....
        /*00cc*/ 	.word	0xffffffff


	//   ....[37]....
        /*00d0*/ 	.word	0xffffffff


	//   ....[38]....
        /*00d4*/ 	.word	0xffffffff


	//   ....[39]....
        /*00d8*/ 	.word	0xffffffff


	//   ....[40]....
        /*00dc*/ 	.word	0xffffffff


	//   ....[41]....
        /*00e0*/ 	.word	0xffffffff


	//   ....[42]....
        /*00e4*/ 	.word	0xffffffff


	//----- nvinfo : EIATTR_COOP_GROUP_INSTR_OFFSETS
	.align		4
.L_462:
        /*00e8*/ 	.byte	0x04, 0x28
        /*00ea*/ 	.short	(.L_464 - .L_463)


	//   ....[0]....
.L_463:
        /*00ec*/ 	.word	0x00000050


	//   ....[1]....
        /*00f0*/ 	.word	0x000013e0


	//   ....[2]....
        /*00f4*/ 	.word	0x00001410


	//   ....[3]....
        /*00f8*/ 	.word	0x00001730


	//   ....[4]....
        /*00fc*/ 	.word	0x00001760


	//   ....[5]....
        /*0100*/ 	.word	0x000018b0


	//   ....[6]....
        /*0104*/ 	.word	0x000018e0


	//   ....[7]....
        /*0108*/ 	.word	0x00001a20


	//   ....[8]....
        /*010c*/ 	.word	0x00001a60


	//   ....[9]....
        /*0110*/ 	.word	0x00002ff0


	//   ....[10]....
        /*0114*/ 	.word	0x00003320


	//   ....[11]....
        /*0118*/ 	.word	0x00003f30


	//   ....[12]....
        /*011c*/ 	.word	0x00004070


	//   ....[13]....
        /*0120*/ 	.word	0x00004080


	//   ....[14]....
        /*0124*/ 	.word	0x000040d0


	//   ....[15]....
        /*0128*/ 	.word	0x000063a0


	//   ....[16]....
        /*012c*/ 	.word	0x00006830


	//   ....[17]....
        /*0130*/ 	.word	0x000071b0


	//   ....[18]....
        /*0134*/ 	.word	0x000072b0


	//   ....[19]....
        /*0138*/ 	.word	0x000072c0


	//   ....[20]....
        /*013c*/ 	.word	0x000072e0


	//   ....[21]....
        /*0140*/ 	.word	0x0000a440


	//   ....[22]....
        /*0144*/ 	.word	0x0000a490


	//   ....[23]....
        /*0148*/ 	.word	0x0000a4a0


	//   ....[24]....
        /*014c*/ 	.word	0x0000a4c0


	//   ....[25]....
        /*0150*/ 	.word	0x0000cf10


	//   ....[26]....
        /*0154*/ 	.word	0x0000d3f0


	//   ....[27]....
        /*0158*/ 	.word	0x0000dcf0


	//   ....[28]....
        /*015c*/ 	.word	0x0000de50


	//   ....[29]....
        /*0160*/ 	.word	0x0000de60


	//   ....[30]....
        /*0164*/ 	.word	0x0000dec0


	//   ....[31]....
        /*0168*/ 	.word	0x0000f910


	//   ....[32]....
        /*016c*/ 	.word	0x0000f940


	//   ....[33]....
        /*0170*/ 	.word	0x0000f980


	//   ....[34]....
        /*0174*/ 	.word	0x0000f990


	//   ....[35]....
        /*0178*/ 	.word	0x000106b0


	//   ....[36]....
        /*017c*/ 	.word	0x00010700


	//   ....[37]....
        /*0180*/ 	.word	0x00010730


	//   ....[38]....
        /*0184*/ 	.word	0x00010760


	//   ....[39]....
        /*0188*/ 	.word	0x000107d0


	//   ....[40]....
        /*018c*/ 	.word	0x00010820


	//   ....[41]....
        /*0190*/ 	.word	0x00011120


	//   ....[42]....
        /*0194*/ 	.word	0x00011130


	//----- nvinfo : EIATTR_EXIT_INSTR_OFFSETS
	.align		4
.L_464:
        /*0198*/ 	.byte	0x04, 0x1c
        /*019a*/ 	.short	(.L_466 - .L_465)


	//   ....[0]....
.L_465:
        /*019c*/ 	.word	0x000001b0


	//   ....[1]....
        /*01a0*/ 	.word	0x00011140


	//   ....[2]....
        /*01a4*/ 	.word	0x000119e0


	//   ....[3]....
        /*01a8*/ 	.word	0x00011a30


	//   ....[4]....
        /*01ac*/ 	.word	0x00011a60


	//   ....[5]....
        /*01b0*/ 	.word	0x00011ac0


	//   ....[6]....
        /*01b4*/ 	.word	0x00011d50


	//----- nvinfo : EIATTR_CTAIDZ_USED
	.align		4
.L_466:
        /*01b8*/ 	.byte	0x01, 0x04
	.zero		2


	//----- nvinfo : EIATTR_MAX_THREADS
	.align		4
        /*01bc*/ 	.byte	0x04, 0x05
        /*01be*/ 	.short	(.L_468 - .L_467)
.L_467:
        /*01c0*/ 	.word	0x00000100
        /*01c4*/ 	.word	0x00000001
        /*01c8*/ 	.word	0x00000001


	//----- nvinfo : EIATTR_CRS_STACK_SIZE
	.align		4
.L_468:
        /*01cc*/ 	.byte	0x04, 0x1e
        /*01ce*/ 	.short	(.L_470 - .L_469)
.L_469:
        /*01d0*/ 	.word	0x00000000
.L_470:


//--------------------- .nv.info._ZN7cutlass13device_kernelIN5flash19enable_sm80_to_sm89INS1_16FlashAttnFwdSm80INS1_25CollectiveMainloopFwdSm80ILi8ELi2ELb0EN4cute5tupleIJNS5_1CILi128EEENS7_ILi64EEENS7_ILi192EEEEEELi192ENS_10bfloat16_tEfNS_4arch4Sm80ELb0ELb1ELb1ELb1ELb0ELb0ELb1ELb1EEENS1_21CollectiveEpilogueFwdINS6_IJS8_SA_S9_EEENS6_IJNS7_ILi1EEESI_SI_EEESC_SE_Li256ELb1ELb1ELb1ELb0EEENS1_36VarlenDynamicPersistentTileSchedulerILi128ELi64ELi256ELi256ELb1ELb1ELb0ELb1ELb0ELb1EEEEEEEEEvNT_6ParamsE --------------------------
	.section	.nv.info._ZN7cutlass13device_kernelIN5flash19enable_sm80_to_sm89INS1_16FlashAttnFwdSm80INS1_25CollectiveMainloopFwdSm80ILi8ELi2ELb0EN4cute5tupleIJNS5_1CILi128EEENS7_ILi64EEENS7_ILi192EEEEEELi192ENS_10bfloat16_tEfNS_4arch4Sm80ELb0ELb1ELb1ELb1ELb0ELb0ELb1ELb1EEENS1_21CollectiveEpilogueFwdINS6_IJS8_SA_S9_EEENS6_IJNS7_ILi1EEESI_SI_EEESC_SE_Li256ELb1ELb1ELb1ELb0EEENS1_36VarlenDynamicPersistentTileSchedulerILi128ELi64ELi256ELi256ELb1ELb1ELb0ELb1ELb0ELb1EEEEEEEEEvNT_6ParamsE,"",@"SHT_CUDA_INFO"
	.sectionflags	@""
	.align	4


	//----- nvinfo : EIATTR_CUDA_API_VERSION
	.align		4
        /*0000*/ 	.byte	0x04, 0x37
        /*0002*/ 	.short	(.L_472 - .L_471)
.L_471:
        /*0004*/ 	.word	0x00000082


	//----- nvinfo : EIATTR_SW2861232_WAR
	.align		4
.L_472:
        /*0008*/ 	.byte	0x01, 0x35
	.zero		2


	//----- nvinfo : EIATTR_PARAM_CBANK
	.align		4
        /*000c*/ 	.byte	0x04, 0x0a
        /*000e*/ 	.short	(.L_474 - .L_473)
	.align		4
.L_473:
        /*0010*/ 	.word	index@(.nv.constant0._ZN7cutlass13device_kernelIN5flash19enable_sm80_to_sm89INS1_16FlashAttnFwdSm80INS1_25CollectiveMainloopFwdSm80ILi8ELi2ELb0EN4cute5tupleIJNS5_1CILi128EEENS7_ILi64EEENS7_ILi192EEEEEELi192ENS_10bfloat16_tEfNS_4arch4Sm80ELb0ELb1ELb1ELb1ELb0ELb0ELb1ELb1EEENS1_21CollectiveEpilogueFwdINS6_IJS8_SA_S9_EEENS6_IJNS7_ILi1EEESI_SI_EEESC_SE_Li256ELb1ELb1ELb1ELb0EEENS1_36VarlenDynamicPersistentTileSchedulerILi128ELi64ELi256ELi256ELb1ELb1ELb0ELb1ELb0ELb1EEEEEEEEEvNT_6ParamsE)
        /*0014*/ 	.short	0x0160
        /*0016*/ 	.short	0x0438


	//----- nvinfo : EIATTR_CBANK_PARAM_SIZE
	.align		4
.L_474:
        /*0018*/ 	.byte	0x03, 0x19
        /*001a*/ 	.short	0x0438


	//----- nvinfo : EIATTR_KPARAM_INFO
	.align		4
        /*001c*/ 	.byte	0x04, 0x17
        /*001e*/ 	.short	(.L_476 - .L_475)
.L_475:
        /*0020*/ 	.word	0x00000000
        /*0024*/ 	.short	0x0000
        /*0026*/ 	.short	0x0000
        /*0028*/ 	.byte	0x00, 0xf0, 0xe1, 0x10


	//----- nvinfo : EIATTR_MAXREG_COUNT
	.align		4
.L_476:
        /*002c*/ 	.byte	0x03, 0x1b
        /*002e*/ 	.short	0x00ff


	//----- nvinfo : EIATTR_NUM_BARRIERS
	.align		4
        /*0030*/ 	.byte	0x02, 0x4c
        /*0032*/ 	.byte	0x06
	.zero		1


	//----- nvinfo : EIATTR_ANNOTATIONS
	.align		4
        /*0034*/ 	.byte	0x04, 0x55
        /*0036*/ 	.short	(.L_478 - .L_477)


	//   ....[0]....
.L_477:
        /* <DEDUP_REMOVED lines=15> */


	//----- nvinfo : EIATTR_MERCURY_ISA_VERSION
	.align		4
.L_478:
        /*0118*/ 	.byte	0x03, 0x5f
        /*011a*/ 	.short	0x0000


	//----- nvinfo : EIATTR_INT_WARP_WIDE_INSTR_OFFSETS
	.align		4
        /*011c*/ 	.byte	0x04, 0x31
        /*011e*/ 	.short	(.L_480 - .L_479)


	//   ....[0]....
.L_479:
        /*0120*/ 	.word	0x00010bc0


	//   ....[1]....
        /*0124*/ 	.word	0x00010c40


	//----- nvinfo : EIATTR_COOP_GROUP_MASK_REGIDS
	.align		4
.L_480:
        /*0128*/ 	.byte	0x04, 0x29
        /*012a*/ 	.short	(.L_482 - .L_481)


	//   ....[0]....
.L_481:
        /*012c*/ 	.word	0xffffffff


	//   ....[1]....
        /*0130*/ 	.word	0xffffffff


	//   ....[2]....
        /*0134*/ 	.word	0xffffffff


	//   ....[3]....
        /*0138*/ 	.word	0xffffffff


	//   ....[4]....
        /*013c*/ 	.word	0xffffffff


	//   ....[5]....
        /*0140*/ 	.word	0xffffffff


	//   ....[6]....
        /*0144*/ 	.word	0xffffffff


	//   ....[7]....
        /*0148*/ 	.word	0xffffffff


	//   ....[8]....
        /*014c*/ 	.word	0xffffffff


	//   ....[9]....
        /*0150*/ 	.word	0xffffffff


	//   ....[10]....
        /*0154*/ 	.word	0xffffffff


	//   ....[11]....
        /*0158*/ 	.word	0xffffffff


	//   ....[12]....
        /*015c*/ 	.word	0xffffffff


	//   ....[13]....
        /*0160*/ 	.word	0xffffffff


	//   ....[14]....
        /*0164*/ 	.word	0xffffffff


	//   ....[15]....
        /*0168*/ 	.word	0xffffffff


	//   ....[16]....
        /*016c*/ 	.word	0xffffffff


	//   ....[17]....
        /*0170*/ 	.word	0xffffffff


	//   ....[18]....
        /*0174*/ 	.word	0xffffffff


	//   ....[19]....
        /*0178*/ 	.word	0xffffffff


	//   ....[20]....
        /*017c*/ 	.word	0xffffffff


	//   ....[21]....
        /*0180*/ 	.word	0xffffffff


	//   ....[22]....
        /*0184*/ 	.word	0xffffffff


	//   ....[23]....
        /*0188*/ 	.word	0xffffffff


	//   ....[24]....
        /*018c*/ 	.word	0xffffffff


	//   ....[25]....
        /*0190*/ 	.word	0xffffffff


	//   ....[26]....
        /*0194*/ 	.word	0xffffffff


	//   ....[27]....
        /*0198*/ 	.word	0xffffffff


	//   ....[28]....
        /*019c*/ 	.word	0xffffffff


	//   ....[29]....
        /*01a0*/ 	.word	0xffffffff


	//   ....[30]....
        /*01a4*/ 	.word	0xffffffff


	//   ....[31]....
        /*01a8*/ 	.word	0xffffffff


	//   ....[32]....
        /*01ac*/ 	.word	0xffffffff


	//   ....[33]....
        /*01b0*/ 	.word	0xffffffff


	//   ....[34]....
        /*01b4*/ 	.word	0xffffffff


	//   ....[35]....
        /*01b8*/ 	.word	0xffffffff


	//   ....[36]....
        /*01bc*/ 	.word	0xffffffff


	//   ....[37]....
        /*01c0*/ 	.word	0xffffffff


	//   ....[38]....
        /*01c4*/ 	.word	0xffffffff


	//   ....[39]....
        /*01c8*/ 	.word	0xffffffff


	//   ....[40]....
        /*01cc*/ 	.word	0xffffffff


	//   ....[41]....
        /*01d0*/ 	.word	0xffffffff


	//   ....[42]....
        /*01d4*/ 	.word	0xffffffff


	//   ....[43]....
        /*01d8*/ 	.word	0xffffffff


	//   ....[44]....
        /*01dc*/ 	.word	0xffffffff


	//   ....[45]....
        /*01e0*/ 	.word	0xffffffff


	//   ....[46]....
        /*01e4*/ 	.word	0xffffffff


	//   ....[47]....
        /*01e8*/ 	.word	0xffffffff


	//   ....[48]....
        /*01ec*/ 	.word	0xffffffff


	//   ....[49]....
        /*01f0*/ 	.word	0xffffffff


	//   ....[50]....
        /*01f4*/ 	.word	0xffffffff


	//   ....[51]....
        /*01f8*/ 	.word	0xffffffff


	//   ....[52]....
        /*01fc*/ 	.word	0xffffffff


	//   ....[53]....
        /*0200*/ 	.word	0xffffffff


	//   ....[54]....
        /*0204*/ 	.word	0xffffffff


	//   ....[55]....
        /*0208*/ 	.word	0xffffffff


	//   ....[56]....
        /*020c*/ 	.word	0xffffffff


	//   ....[57]....
        /*0210*/ 	.word	0xffffffff


	//   ....[58]....
        /*0214*/ 	.word	0xffffffff


	//   ....[59]....
        /*0218*/ 	.word	0xffffffff


	//   ....[60]....
        /*021c*/ 	.word	0xffffffff


	//   ....[61]....
        /*0220*/ 	.word	0xffffffff


	//   ....[62]....
        /*0224*/ 	.word	0xffffffff


	//   ....[63]....
        /*0228*/ 	.word	0xffffffff


	//   ....[64]....
        /*022c*/ 	.word	0xffffffff


	//   ....[65]....
        /*0230*/ 	.word	0xffffffff


	//   ....[66]....
        /*0234*/ 	.word	0xffffffff


	//   ....[67]....
        /*0238*/ 	.word	0xffffffff


	//   ....[68]....
        /*023c*/ 	.word	0xffffffff


	//   ....[69]....
        /*0240*/ 	.word	0xffffffff


	//   ....[70]....
        /*0244*/ 	.word	0xffffffff


	//   ....[71]....
        /*0248*/ 	.word	0xffffffff


	//   ....[72]....
        /*024c*/ 	.word	0xffffffff


	//   ....[73]....
        /*0250*/ 	.word	0xffffffff


	//   ....[74]....
        /*0254*/ 	.word	0xffffffff


	//   ....[75]....
        /*0258*/ 	.word	0xffffffff


	//   ....[76]....
        /*025c*/ 	.word	0xffffffff


	//   ....[77]....
        /*0260*/ 	.word	0xffffffff


	//   ....[78]....
        /*0264*/ 	.word	0xffffffff


	//   ....[79]....
        /*0268*/ 	.word	0xffffffff


	//   ....[80]....
        /*026c*/ 	.word	0xffffffff


	//   ....[81]....
        /*0270*/ 	.word	0xffffffff


	//   ....[82]....
        /*0274*/ 	.word	0xffffffff


	//   ....[83]....
        /*0278*/ 	.word	0xffffffff


	//   ....[84]....
        /*027c*/ 	.word	0xffffffff


	//   ....[85]....
        /*0280*/ 	.word	0xffffffff


	//   ....[86]....
        /*0284*/ 	.word	0xffffffff


	//   ....[87]....
        /*0288*/ 	.word	0xffffffff


	//   ....[88]....
        /*028c*/ 	.word	0xffffffff


	//   ....[89]....
        /*0290*/ 	.word	0xffffffff


	//   ....[90]....
        /*0294*/ 	.word	0xffffffff


	//   ....[91]....
        /*0298*/ 	.word	0xffffffff


	//   ....[92]....
        /*029c*/ 	.word	0xffffffff


	//   ....[93]....
        /*02a0*/ 	.word	0xffffffff


	//   ....[94]....
        /*02a4*/ 	.word	0xffffffff


	//   ....[95]....
        /*02a8*/ 	.word	0xffffffff


	//   ....[96]....
        /*02ac*/ 	.word	0xffffffff


	//   ....[97]....
        /*02b0*/ 	.word	0xffffffff


	//   ....[98]....
        /*02b4*/ 	.word	0xffffffff


	//   ....[99]....
        /*02b8*/ 	.word	0xffffffff


	//   ....[100]....
        /*02bc*/ 	.word	0xffffffff


	//   ....[101]....
        /*02c0*/ 	.word	0xffffffff


	//   ....[102]....
        /*02c4*/ 	.word	0xffffffff


	//   ....[103]....
        /*02c8*/ 	.word	0xffffffff


	//   ....[104]....
        /*02cc*/ 	.word	0xffffffff


	//   ....[105]....
        /*02d0*/ 	.word	0xffffffff


	//   ....[106]....
        /*02d4*/ 	.word	0xffffffff


	//   ....[107]....
        /*02d8*/ 	.word	0xffffffff


	//   ....[108]....
        /*02dc*/ 	.word	0xffffffff


	//   ....[109]....
        /*02e0*/ 	.word	0xffffffff


	//   ....[110]....
        /*02e4*/ 	.word	0xffffffff


	//   ....[111]....
        /*02e8*/ 	.word	0xffffffff


	//   ....[112]....
        /*02ec*/ 	.word	0xffffffff


	//   ....[113]....
        /*02f0*/ 	.word	0xffffffff


	//   ....[114]....
        /*02f4*/ 	.word	0xffffffff


	//   ....[115]....
        /*02f8*/ 	.word	0xffffffff


	//   ....[116]....
        /*02fc*/ 	.word	0xffffffff


	//   ....[117]....
        /*0300*/ 	.word	0xffffffff


	//   ....[118]....
        /*0304*/ 	.word	0xffffffff


	//   ....[119]....
        /*0308*/ 	.word	0xffffffff


	//   ....[120]....
        /*030c*/ 	.word	0xffffffff


	//   ....[121]....
        /*0310*/ 	.word	0xffffffff


	//   ....[122]....
        /*0314*/ 	.word	0xffffffff


	//   ....[123]....
        /*0318*/ 	.word	0xffffffff


	//   ....[124]....
        /*031c*/ 	.word	0xffffffff


	//   ....[125]....
        /*0320*/ 	.word	0xffffffff


	//   ....[126]....
        /*0324*/ 	.word	0xffffffff


	//   ....[127]....
        /*0328*/ 	.word	0xffffffff


	//   ....[128]....
        /*032c*/ 	.word	0xffffffff


	//   ....[129]....
        /*0330*/ 	.word	0xffffffff


	//   ....[130]....
        /*0334*/ 	.word	0xffffffff


	//   ....[131]....
        /*0338*/ 	.word	0xffffffff


	//   ....[132]....
        /*033c*/ 	.word	0xffffffff


	//   ....[133]....
        /*0340*/ 	.word	0xffffffff


	//   ....[134]....
        /*0344*/ 	.word	0xffffffff


	//   ....[135]....
        /*0348*/ 	.word	0xffffffff


	//   ....[136]....
        /*034c*/ 	.word	0xffffffff


	//   ....[137]....
        /*0350*/ 	.word	0xffffffff


	//   ....[138]....
        /*0354*/ 	.word	0xffffffff


	//   ....[139]....
        /*0358*/ 	.word	0xffffffff


	//   ....[140]....
        /*035c*/ 	.word	0xffffffff


	//   ....[141]....
        /*0360*/ 	.word	0xffffffff


	//   ....[142]....
        /*0364*/ 	.word	0xffffffff


	//   ....[143]....
        /*0368*/ 	.word	0xffffffff


	//   ....[144]....
        /*036c*/ 	.word	0xffffffff


	//   ....[145]....
        /*0370*/ 	.word	0xffffffff


	//   ....[146]....
        /*0374*/ 	.word	0xffffffff


	//   ....[147]....
        /*0378*/ 	.word	0xffffffff


	//   ....[148]....
        /*037c*/ 	.word	0xffffffff


	//   ....[149]....
        /*0380*/ 	.word	0xffffffff


	//   ....[150]....
        /*0384*/ 	.word	0xffffffff


	//   ....[151]....
        /*0388*/ 	.word	0xffffffff


	//   ....[152]....
        /*038c*/ 	.word	0xffffffff


	//----- nvinfo : EIATTR_COOP_GROUP_INSTR_OFFSETS
	.align		4
.L_482:
        /*0390*/ 	.byte	0x04, 0x28
        /*0392*/ 	.short	(.L_484 - .L_483)


	//   ....[0]....
.L_483:
        /*0394*/ 	.word	0x00000050


	//   ....[1]....
        /*0398*/ 	.word	0x000001e0


	//   ....[2]....
        /*039c*/ 	.word	0x00000210


	//   ....[3]....
        /*03a0*/ 	.word	0x00000240


	//   ....[4]....
        /*03a4*/ 	.word	0x00000270


	//   ....[5]....
        /*03a8*/ 	.word	0x000002a0


	//   ....[6]....
        /*03ac*/ 	.word	0x000002d0


	//   ....[7]....
        /*03b0*/ 	.word	0x00000430


	//   ....[8]....
        /*03b4*/ 	.word	0x00000470


	//   ....[9]....
        /*03b8*/ 	.word	0x000004a0


	//   ....[10]....
        /*03bc*/ 	.word	0x000004d0


	//   ....[11]....
        /*03c0*/ 	.word	0x00000500


	//   ....[12]....
        /*03c4*/ 	.word	0x00000530


	//   ....[13]....
        /*03c8*/ 	.word	0x000005c0


	//   ....[14]....
        /*03cc*/ 	.word	0x00000600


	//   ....[15]....
        /*03d0*/ 	.word	0x00000620


	//   ....[16]....
        /*03d4*/ 	.word	0x00000680


	//   ....[17]....
        /*03d8*/ 	.word	0x00002970


	//   ....[18]....
        /*03dc*/ 	.word	0x00002990


	//   ....[19]....
        /*03e0*/ 	.word	0x00002ad0


	//   ....[20]....
        /*03e4*/ 	.word	0x00002ae0


	//   ....[21]....
        /*03e8*/ 	.word	0x00002c20


	//   ....[22]....
        /*03ec*/ 	.word	0x00002c40


	//   ....[23]....
        /*03f0*/ 	.word	0x00002d80


	//   ....[24]....
        /*03f4*/ 	.word	0x00002d90


	//   ....[25]....
        /*03f8*/ 	.word	0x00004510


	//   ....[26]....
        /*03fc*/ 	.word	0x00004750


	//   ....[27]....
        /*0400*/ 	.word	0x00005010


	//   ....[28]....
        /*0404*/ 	.word	0x00005180


	//   ....[29]....
        /*0408*/ 	.word	0x00005190


	//   ....[30]....
        /*040c*/ 	.word	0x000051e0


	//   ....[31]....
        /*0410*/ 	.word	0x000076f0


	//   ....[32]....
        /*0414*/ 	.word	0x00007920


	//   ....[33]....
        /*0418*/ 	.word	0x00008000


	//   ....[34]....
        /*041c*/ 	.word	0x000081c0


	//   ....[35]....
        /*0420*/ 	.word	0x000083e0


	//   ....[36]....
        /*0424*/ 	.word	0x00008420


	//   ....[37]....
        /*0428*/ 	.word	0x0000b170


	//   ....[38]....
        /*042c*/ 	.word	0x0000b200


	//   ....[39]....
        /*0430*/ 	.word	0x0000b250


	//   ....[40]....
        /*0434*/ 	.word	0x0000b280


	//   ....[41]....
        /*0438*/ 	.word	0x0000dd20


	//   ....[42]....
        /*043c*/ 	.word	0x0000df50


	//   ....[43]....
        /*0440*/ 	.word	0x0000e630


	//   ....[44]....
        /*0444*/ 	.word	0x0000e7f0


	//   ....[45]....
        /*0448*/ 	.word	0x0000ea10


	//   ....[46]....
        /*044c*/ 	.word	0x0000ea50


	//   ....[47]....
        /*0450*/ 	.word	0x000103a0


	//   ....[48]....
        /*0454*/ 	.word	0x000103d0


	//   ....[49]....
        /*0458*/ 	.word	0x000103e0


	//   ....[50]....
        /*045c*/ 	.word	0x00010410


	//   ....[51]....
        /*0460*/ 	.word	0x00011820


	//   ....[52]....
        /*0464*/ 	.word	0x00011830


	//   ....[53]....
        /*0468*/ 	.word	0x00011840


	//   ....[54]....
        /*046c*/ 	.word	0x00011850


	//   ....[55]....
        /*0470*/ 	.word	0x00011c20


	//   ....[56]....
        /*0474*/ 	.word	0x00011c40


	//   ....[57]....
        /*0478*/ 	.word	0x00011d60


	//   ....[58]....
        /*047c*/ 	.word	0x00011d70


	//   ....[59]....
        /*0480*/ 	.word	0x00011ea0


	//   ....[60]....
        /*0484*/ 	.word	0x00011ec0


	//   ....[61]....
        /*0488*/ 	.word	0x00011ff0


	//   ....[62]....
        /*048c*/ 	.word	0x00012000


	//   ....[63]....
        /*0490*/ 	.word	0x00012320


	//   ....[64]....
        /*0494*/ 	.word	0x00012340


	//   ....[65]....
        /*0498*/ 	.word	0x00012c80


	//   ....[66]....
        /*049c*/ 	.word	0x00012c90


	//   ....[67]....
        /*04a0*/ 	.word	0x00013a00


	//   ....[68]....
        /*04a4*/ 	.word	0x00013a20


	//   ....[69]....
        /*04a8*/ 	.word	0x00013b50


	//   ....[70]....
        /*04ac*/ 	.word	0x00013b60


	//   ....[71]....
        /*04b0*/ 	.word	0x00013c90


	//   ....[72]....
        /*04b4*/ 	.word	0x00013cb0


	//   ....[73]....
        /*04b8*/ 	.word	0x00013de0


	//   ....[74]....
        /*04bc*/ 	.word	0x00013df0


	//   ....[75]....
        /*04c0*/ 	.word	0x00013fc0


	//   ....[76]....
        /*04c4*/ 	.word	0x00013fe0


	//   ....[77]....
        /*04c8*/ 	.word	0x00014100


	//   ....[78]....
        /*04cc*/ 	.word	0x00014140


	//   ....[79]....
        /*04d0*/ 	.word	0x00014170


	//   ....[80]....
        /*04d4*/ 	.word	0x000141a0


	//   ....[81]....
        /*04d8*/ 	.word	0x000141d0


	//   ....[82]....
        /*04dc*/ 	.word	0x00014200


	//   ....[83]....
        /*04e0*/ 	.word	0x00014350


	//   ....[84]....
        /*04e4*/ 	.word	0x00014390


	//   ....[85]....
        /*04e8*/ 	.word	0x000143c0


	//   ....[86]....
        /*04ec*/ 	.word	0x000143f0


	//   ....[87]....
        /*04f0*/ 	.word	0x00014420


	//   ....[88]....
        /*04f4*/ 	.word	0x00014450


	//   ....[89]....
        /*04f8*/ 	.word	0x000144e0


	//   ....[90]....
        /*04fc*/ 	.word	0x00014520


	//   ....[91]....
        /*0500*/ 	.word	0x00014530


	//   ....[92]....
        /*0504*/ 	.word	0x00014590


	//   ....[93]....
        /*0508*/ 	.word	0x00014f50


	//   ....[94]....
        /*050c*/ 	.word	0x00014fb0


	//   ....[95]....
        /*0510*/ 	.word	0x00015000


	//   ....[96]....
        /*0514*/ 	.word	0x00015050


	//   ....[97]....
        /*0518*/ 	.word	0x000150a0


	//   ....[98]....
        /*051c*/ 	.word	0x00015110


	//   ....[99]....
        /*0520*/ 	.word	0x00015150


	//   ....[100]....
        /*0524*/ 	.word	0x000151c0


	//   ....[101]....
        /*0528*/ 	.word	0x00015230


	//   ....[102]....
        /*052c*/ 	.word	0x00015290


	//   ....[103]....
        /*0530*/ 	.word	0x00015300


	//   ....[104]....
        /*0534*/ 	.word	0x00015370


	//   ....[105]....
        /*0538*/ 	.word	0x000153d0


	//   ....[106]....
        /*053c*/ 	.word	0x00015430


	//   ....[107]....
        /*0540*/ 	.word	0x00015490


	//   ....[108]....
        /*0544*/ 	.word	0x00015500


	//   ....[109]....
        /*0548*/ 	.word	0x00015560


	//   ....[110]....
        /*054c*/ 	.word	0x000155c0


	//   ....[111]....
        /*0550*/ 	.word	0x00015610


	//   ....[112]....
        /*0554*/ 	.word	0x00015670


	//   ....[113]....
        /*0558*/ 	.word	0x000156c0


	//   ....[114]....
        /*055c*/ 	.word	0x00015710


	//   ....[115]....
        /*0560*/ 	.word	0x00015780


	//   ....[116]....
        /*0564*/ 	.word	0x000157f0


	//   ....[117]....
        /*0568*/ 	.word	0x00015850


	//   ....[118]....
        /*056c*/ 	.word	0x000158b0


	//   ....[119]....
        /*0570*/ 	.word	0x00015910


	//   ....[120]....
        /*0574*/ 	.word	0x00015980


	//   ....[121]....
        /*0578*/ 	.word	0x000159e0


	//   ....[122]....
        /*057c*/ 	.word	0x00015a40


	//   ....[123]....
        /*0580*/ 	.word	0x00015aa0


	//   ....[124]....
        /*0584*/ 	.word	0x00015b10


	//   ....[125]....
        /*0588*/ 	.word	0x00015b70


	//   ....[126]....
        /*058c*/ 	.word	0x00015bd0


	//   ....[127]....
        /*0590*/ 	.word	0x00015c30


	//   ....[128]....
        /*0594*/ 	.word	0x00015ca0


	//   ....[129]....
        /*0598*/ 	.word	0x00015d00


	//   ....[130]....
        /*059c*/ 	.word	0x00015d60


	//   ....[131]....
        /*05a0*/ 	.word	0x00015dc0


	//   ....[132]....
        /*05a4*/ 	.word	0x00015e30


	//   ....[133]....
        /*05a8*/ 	.word	0x00015e90


	//   ....[134]....
        /*05ac*/ 	.word	0x00015ef0


	//   ....[135]....
        /*05b0*/ 	.word	0x00015f50


	//   ....[136]....
        /*05b4*/ 	.word	0x00015fc0


	//   ....[137]....
        /*05b8*/ 	.word	0x00016010


	//   ....[138]....
        /*05bc*/ 	.word	0x00016050


	//   ....[139]....
        /*05c0*/ 	.word	0x000160a0


	//   ....[140]....
        /*05c4*/ 	.word	0x000160f0


	//   ....[141]....
        /*05c8*/ 	.word	0x00016140


	//   ....[142]....
        /*05cc*/ 	.word	0x000161b0


	//   ....[143]....
        /*05d0*/ 	.word	0x000161f0


	//   ....[144]....
        /*05d4*/ 	.word	0x00016240


	//   ....[145]....
        /*05d8*/ 	.word	0x00016290


	//   ....[146]....
        /*05dc*/ 	.word	0x000162e0


	//   ....[147]....
        /*05e0*/ 	.word	0x00016330


	//   ....[148]....
        /*05e4*/ 	.word	0x000163a0


	//   ....[149]....
        /*05e8*/ 	.word	0x000163e0


	//   ....[150]....
        /*05ec*/ 	.word	0x00016450


	//   ....[151]....
        /*05f0*/ 	.word	0x000164b0


	//   ....[152]....
        /*05f4*/ 	.word	0x00016510


	//----- nvinfo : EIATTR_EXIT_INSTR_OFFSETS
	.align		4
.L_484:
        /*05f8*/ 	.byte	0x04, 0x1c
        /*05fa*/ 	.short	(.L_486 - .L_485)


	//   ....[0]....
.L_485:
        /*05fc*/ 	.word	0x00000fe0


	//   ....[1]....
        /*0600*/ 	.word	0x00014f10


	//----- nvinfo : EIATTR_MAX_THREADS
	.align		4
.L_486:
        /*0604*/ 	.byte	0x04, 0x05
        /*0606*/ 	.short	(.L_488 - .L_487)
.L_487:
        /*0608*/ 	.word	0x00000100
        /*060c*/ 	.word	0x00000001
        /*0610*/ 	.word	0x00000001


	//----- nvinfo : EIATTR_CRS_STACK_SIZE
	.align		4
.L_488:
        /*0614*/ 	.byte	0x04, 0x1e
        /*0616*/ 	.short	(.L_490 - .L_489)
.L_489:
        /*0618*/ 	.word	0x00000000
.L_490:


//--------------------- .nv.info._ZN7cutlass13device_kernelIN5flash19enable_sm80_to_sm89INS1_16FlashAttnFwdSm80INS1_25CollectiveMainloopFwdSm80ILi8ELi2ELb0EN4cute5tupleIJNS5_1CILi128EEENS7_ILi64EEENS7_ILi192EEEEEELi192ENS_10bfloat16_tEfNS_4arch4Sm80ELb0ELb1ELb1ELb1ELb0ELb1ELb1ELb1EEENS1_21CollectiveEpilogueFwdINS6_IJS8_SA_S9_EEENS6_IJNS7_ILi1EEESI_SI_EEESC_SE_Li256ELb1ELb1ELb1ELb0EEENS1_36VarlenDynamicPersistentTileSchedulerILi128ELi64ELi256ELi256ELb1ELb1ELb0ELb1ELb0ELb1EEEEEEEEEvNT_6ParamsE --------------------------
	.section	.nv.info._ZN7cutlass13device_kernelIN5flash19enable_sm80_to_sm89INS1_16FlashAttnFwdSm80INS1_25CollectiveMainloopFwdSm80ILi8ELi2ELb0EN4cute5tupleIJNS5_1CILi128EEENS7_ILi64EEENS7_ILi192EEEEEELi192ENS_10bfloat16_tEfNS_4arch4Sm80ELb0ELb1ELb1ELb1ELb0ELb1ELb1ELb1EEENS1_21CollectiveEpilogueFwdINS6_IJS8_SA_S9_EEENS6_IJNS7_ILi1EEESI_SI_EEESC_SE_Li256ELb1ELb1ELb1ELb0EEENS1_36VarlenDynamicPersistentTileSchedulerILi128ELi64ELi256ELi256ELb1ELb1ELb0ELb1ELb0ELb1EEEEEEEEEvNT_6ParamsE,"",@"SHT_CUDA_INFO"
	.sectionflags	@""
	.align	4


	//----- nvinfo : EIATTR_CUDA_API_VERSION
	.align		4
        /*0000*/ 	.byte	0x04, 0x37
        /*0002*/ 	.short	(.L_492 - .L_491)
.L_491:
        /*0004*/ 	.word	0x00000082


	//----- nvinfo : EIATTR_SW2861232_WAR
	.align		4
.L_492:
        /*0008*/ 	.byte	0x01, 0x35
	.zero		2


	//----- nvinfo : EIATTR_PARAM_CBANK
	.align		4
        /*000c*/ 	.byte	0x04, 0x0a
        /*000e*/ 	.short	(.L_494 - .L_493)
	.align		4
.L_493:
        /*0010*/ 	.word	index@(.nv.constant0._ZN7cutlass13device_kernelIN5flash19enable_sm80_to_sm89INS1_16FlashAttnFwdSm80INS1_25CollectiveMainloopFwdSm80ILi8ELi2ELb0EN4cute5tupleIJNS5_1CILi128EEENS7_ILi64EEENS7_ILi192EEEEEELi192ENS_10bfloat16_tEfNS_4arch4Sm80ELb0ELb1ELb1ELb1ELb0ELb1ELb1ELb1EEENS1_21CollectiveEpilogueFwdINS6_IJS8_SA_S9_EEENS6_IJNS7_ILi1EEESI_SI_EEESC_SE_Li256ELb1ELb1ELb1ELb0EEENS1_36VarlenDynamicPersistentTileSchedulerILi128ELi64ELi256ELi256ELb1ELb1ELb0ELb1ELb0ELb1EEEEEEEEEvNT_6ParamsE)
        /*0014*/ 	.short	0x0160
        /*0016*/ 	.short	0x0438


	//----- nvinfo : EIATTR_CBANK_PARAM_SIZE
	.align		4
.L_494:
        /*0018*/ 	.byte	0x03, 0x19
        /*001a*/ 	.short	0x0438


	//----- nvinfo : EIATTR_KPARAM_INFO
	.align		4
        /*001c*/ 	.byte	0x04, 0x17
        /*001e*/ 	.short	(.L_496 - .L_495)
.L_495:
        /*0020*/ 	.word	0x00000000
        /*0024*/ 	.short	0x0000
        /*0026*/ 	.short	0x0000
        /*0028*/ 	.byte	0x00, 0xf0, 0xe1, 0x10


	//----- nvinfo : EIATTR_MAXREG_COUNT
	.align		4
.L_496:
        /*002c*/ 	.byte	0x03, 0x1b
        /*002e*/ 	.short	0x00ff


	//----- nvinfo : EIATTR_NUM_BARRIERS
	.align		4
        /*0030*/ 	.byte	0x02, 0x4c
        /*0032*/ 	.byte	0x06
	.zero		1


	//----- nvinfo : EIATTR_ANNOTATIONS
	.align		4
        /*0034*/ 	.byte	0x04, 0x55
        /*0036*/ 	.short	(.L_498 - .L_497)


	//   ....[0]....
.L_497:
        /* <DEDUP_REMOVED lines=20> */


	//----- nvinfo : EIATTR_MERCURY_ISA_VERSION
	.align		4
.L_498:
        /*0160*/ 	.byte	0x03, 0x5f
        /*0162*/ 	.short	0x0000


	//----- nvinfo : EIATTR_INT_WARP_WIDE_INSTR_OFFSETS
	.align		4
        /*0164*/ 	.byte	0x04, 0x31
        /*0166*/ 	.short	(.L_500 - .L_499)


	//   ....[0]....
.L_499:
        /*0168*/ 	.word	0x000179b0


	//   ....[1]....
        /*016c*/ 	.word	0x00017a30


	//----- nvinfo : EIATTR_COOP_GROUP_MASK_REGIDS
	.align		4
.L_500:
        /*0170*/ 	.byte	0x04, 0x29
        /*0172*/ 	.short	(.L_502 - .L_501)


	//   ....[0]....
.L_501:
        /*0174*/ 	.word	0xffffffff


	//   ....[1]....
        /*0178*/ 	.word	0xffffffff


	//   ....[2]....
        /*017c*/ 	.word	0xffffffff


	//   ....[3]....
        /*0180*/ 	.word	0xffffffff


	//   ....[4]....
        /*0184*/ 	.word	0xffffffff


	//   ....[5]....
        /*0188*/ 	.word	0xffffffff


	//   ....[6]....
        /*018c*/ 	.word	0xffffffff


	//   ....[7]....
        /*0190*/ 	.word	0xffffffff


	//   ....[8]....
        /*0194*/ 	.word	0xffffffff


	//   ....[9]....
        /*0198*/ 	.word	0xffffffff


	//   ....[10]....
        /*019c*/ 	.word	0xffffffff


	//   ....[11]....
        /*01a0*/ 	.word	0xffffffff


	//   ....[12]....
        /*01a4*/ 	.word	0xffffffff


	//   ....[13]....
        /*01a8*/ 	.word	0xffffffff


	//   ....[14]....
        /*01ac*/ 	.word	0xffffffff


	//   ....[15]....
        /*01b0*/ 	.word	0xffffffff


	//   ....[16]....
        /*01b4*/ 	.word	0xffffffff


	//   ....[17]....
        /*01b8*/ 	.word	0xffffffff


	//   ....[18]....
        /*01bc*/ 	.word	0xffffffff


	//   ....[19]....
        /*01c0*/ 	.word	0xffffffff


	//   ....[20]....
        /*01c4*/ 	.word	0xffffffff


	//   ....[21]....
        /*01c8*/ 	.word	0xffffffff


	//   ....[22]....
        /*01cc*/ 	.word	0xffffffff


	//   ....[23]....
        /*01d0*/ 	.word	0xffffffff


	//   ....[24]....
        /*01d4*/ 	.word	0xffffffff


	//   ....[25]....
        /*01d8*/ 	.word	0xffffffff


	//   ....[26]....
        /*01dc*/ 	.word	0xffffffff


	//   ....[27]....
        /*01e0*/ 	.word	0xffffffff


	//   ....[28]....
        /*01e4*/ 	.word	0xffffffff


	//   ....[29]....
        /*01e8*/ 	.word	0xffffffff


	//   ....[30]....
        /*01ec*/ 	.word	0xffffffff


	//   ....[31]....
        /*01f0*/ 	.word	0xffffffff


	//   ....[32]....
        /*01f4*/ 	.word	0xffffffff


	//   ....[33]....
        /*01f8*/ 	.word	0xffffffff


	//   ....[34]....
        /*01fc*/ 	.word	0xffffffff


	//   ....[35]....
        /*0200*/ 	.word	0xffffffff


	//   ....[36]....
        /*0204*/ 	.word	0xffffffff


	//   ....[37]....
        /*0208*/ 	.word	0xffffffff


	//   ....[38]....
        /*020c*/ 	.word	0xffffffff


	//   ....[39]....
        /*0210*/ 	.word	0xffffffff


	//   ....[40]....
        /*0214*/ 	.word	0xffffffff


	//   ....[41]....
        /*0218*/ 	.word	0xffffffff


	//   ....[42]....
        /*021c*/ 	.word	0xffffffff


	//   ....[43]....
        /*0220*/ 	.word	0xffffffff


	//   ....[44]....
        /*0224*/ 	.word	0xffffffff


	//   ....[45]....
        /*0228*/ 	.word	0xffffffff


	//   ....[46]....
        /*022c*/ 	.word	0xffffffff


	//   ....[47]....
        /*0230*/ 	.word	0xffffffff


	//   ....[48]....
        /*0234*/ 	.word	0xffffffff


	//   ....[49]....
        /*0238*/ 	.word	0xffffffff


	//   ....[50]....
        /*023c*/ 	.word	0xffffffff


	//   ....[51]....
        /*0240*/ 	.word	0xffffffff


	//   ....[52]....
        /*0244*/ 	.word	0xffffffff


	//   ....[53]....
        /*0248*/ 	.word	0xffffffff


	//   ....[54]....
        /*024c*/ 	.word	0xffffffff


	//   ....[55]....
        /*0250*/ 	.word	0xffffffff


	//   ....[56]....
        /*0254*/ 	.word	0xffffffff


	//   ....[57]....
        /*0258*/ 	.word	0xffffffff


	//   ....[58]....
        /*025c*/ 	.word	0xffffffff


	//   ....[59]....
        /*0260*/ 	.word	0xffffffff


	//   ....[60]....
        /*0264*/ 	.word	0xffffffff


	//   ....[61]....
        /*0268*/ 	.word	0xffffffff


	//   ....[62]....
        /*026c*/ 	.word	0xffffffff


	//   ....[63]....
        /*0270*/ 	.word	0xffffffff


	//   ....[64]....
        /*0274*/ 	.word	0xffffffff


	//   ....[65]....
        /*0278*/ 	.word	0xffffffff


	//   ....[66]....
        /*027c*/ 	.word	0xffffffff


	//   ....[67]....
        /*0280*/ 	.word	0xffffffff


	//   ....[68]....
        /*0284*/ 	.word	0xffffffff


	//   ....[69]....
        /*0288*/ 	.word	0xffffffff


	//   ....[70]....
        /*028c*/ 	.word	0xffffffff


	//   ....[71]....
        /*0290*/ 	.word	0xffffffff


	//   ....[72]....
        /*0294*/ 	.word	0xffffffff


	//   ....[73]....
        /*0298*/ 	.word	0xffffffff


	//   ....[74]....
        /*029c*/ 	.word	0xffffffff


	//   ....[75]....
        /*02a0*/ 	.word	0xffffffff


	//   ....[76]....
        /*02a4*/ 	.word	0xffffffff


	//   ....[77]....
        /*02a8*/ 	.word	0xffffffff


	//   ....[78]....
        /*02ac*/ 	.word	0xffffffff


	//   ....[79]....
        /*02b0*/ 	.word	0xffffffff


	//   ....[80]....
        /*02b4*/ 	.word	0xffffffff


	//   ....[81]....
        /*02b8*/ 	.word	0xffffffff


	//   ....[82]....
        /*02bc*/ 	.word	0xffffffff


	//   ....[83]....
        /*02c0*/ 	.word	0xffffffff


	//   ....[84]....
        /*02c4*/ 	.word	0xffffffff


	//   ....[85]....
        /*02c8*/ 	.word	0xffffffff


	//   ....[86]....
        /*02cc*/ 	.word	0xffffffff


	//   ....[87]....
        /*02d0*/ 	.word	0xffffffff


	//   ....[88]....
        /*02d4*/ 	.word	0xffffffff


	//   ....[89]....
        /*02d8*/ 	.word	0xffffffff


	//   ....[90]....
        /*02dc*/ 	.word	0xffffffff


	//   ....[91]....
        /*02e0*/ 	.word	0xffffffff


	//   ....[92]....
        /*02e4*/ 	.word	0xffffffff


	//   ....[93]....
        /*02e8*/ 	.word	0xffffffff


	//   ....[94]....
        /*02ec*/ 	.word	0xffffffff


	//   ....[95]....
        /*02f0*/ 	.word	0xffffffff


	//   ....[96]....
        /*02f4*/ 	.word	0xffffffff


	//   ....[97]....
        /*02f8*/ 	.word	0xffffffff


	//   ....[98]....
        /*02fc*/ 	.word	0xffffffff


	//   ....[99]....
        /*0300*/ 	.word	0xffffffff


	//   ....[100]....
        /*0304*/ 	.word	0xffffffff


	//   ....[101]....
        /*0308*/ 	.word	0xffffffff


	//   ....[102]....
        /*030c*/ 	.word	0xffffffff


	//   ....[103]....
        /*0310*/ 	.word	0xffffffff


	//   ....[104]....
        /*0314*/ 	.word	0xffffffff


	//   ....[105]....
        /*0318*/ 	.word	0xffffffff


	//   ....[106]....
        /*031c*/ 	.word	0xffffffff


	//   ....[107]....
        /*0320*/ 	.word	0xffffffff


	//   ....[108]....
        /*0324*/ 	.word	0xffffffff


	//   ....[109]....
        /*0328*/ 	.word	0xffffffff


	//   ....[110]....
        /*032c*/ 	.word	0xffffffff


	//   ....[111]....
        /*0330*/ 	.word	0xffffffff


	//   ....[112]....
        /*0334*/ 	.word	0xffffffff


	//   ....[113]....
        /*0338*/ 	.word	0xffffffff


	//   ....[114]....
        /*033c*/ 	.word	0xffffffff


	//   ....[115]....
        /*0340*/ 	.word	0xffffffff


	//   ....[116]....
        /*0344*/ 	.word	0xffffffff


	//   ....[117]....
        /*0348*/ 	.word	0xffffffff


	//   ....[118]....
        /*034c*/ 	.word	0xffffffff


	//   ....[119]....
        /*0350*/ 	.word	0xffffffff


	//   ....[120]....
        /*0354*/ 	.word	0xffffffff


	//   ....[121]....
        /*0358*/ 	.word	0xffffffff


	//   ....[122]....
        /*035c*/ 	.word	0xffffffff


	//   ....[123]....
        /*0360*/ 	.word	0xffffffff


	//   ....[124]....
        /*0364*/ 	.word	0xffffffff


	//   ....[125]....
        /*0368*/ 	.word	0xffffffff


	//   ....[126]....
        /*036c*/ 	.word	0xffffffff


	//   ....[127]....
        /*0370*/ 	.word	0xffffffff


	//   ....[128]....
        /*0374*/ 	.word	0xffffffff


	//   ....[129]....
        /*0378*/ 	.word	0xffffffff


	//   ....[130]....
        /*037c*/ 	.word	0xffffffff


	//   ....[131]....
        /*0380*/ 	.word	0xffffffff


	//   ....[132]....
        /*0384*/ 	.word	0xffffffff


	//   ....[133]....
        /*0388*/ 	.word	0xffffffff


	//   ....[134]....
        /*038c*/ 	.word	0xffffffff


	//   ....[135]....
        /*0390*/ 	.word	0xffffffff


	//   ....[136]....
        /*0394*/ 	.word	0xffffffff


	//   ....[137]....
        /*0398*/ 	.word	0xffffffff


	//   ....[138]....
        /*039c*/ 	.word	0xffffffff


	//   ....[139]....
        /*03a0*/ 	.word	0xffffffff


	//   ....[140]....
        /*03a4*/ 	.word	0xffffffff


	//   ....[141]....
        /*03a8*/ 	.word	0xffffffff


	//   ....[142]....
        /*03ac*/ 	.word	0xffffffff


	//   ....[143]....
        /*03b0*/ 	.word	0xffffffff


	//   ....[144]....
        /*03b4*/ 	.word	0xffffffff


	//   ....[145]....
        /*03b8*/ 	.word	0xffffffff


	//   ....[146]....
        /*03bc*/ 	.word	0xffffffff


	//   ....[147]....
        /*03c0*/ 	.word	0xffffffff


	//   ....[148]....
        /*03c4*/ 	.word	0xffffffff


	//   ....[149]....
        /*03c8*/ 	.word	0xffffffff


	//   ....[150]....
        /*03cc*/ 	.word	0xffffffff


	//   ....[151]....
        /*03d0*/ 	.word	0xffffffff


	//   ....[152]....
        /*03d4*/ 	.word	0xffffffff


	//   ....[153]....
        /*03d8*/ 	.word	0xffffffff


	//   ....[154]....
        /*03dc*/ 	.word	0xffffffff


	//   ....[155]....
        /*03e0*/ 	.word	0xffffffff


	//   ....[156]....
        /*03e4*/ 	.word	0xffffffff


	//   ....[157]....
        /*03e8*/ 	.word	0xffffffff


	//   ....[158]....
        /*03ec*/ 	.word	0xffffffff


	//   ....[159]....
        /*03f0*/ 	.word	0xffffffff


	//   ....[160]....
        /*03f4*/ 	.word	0xffffffff


	//   ....[161]....
        /*03f8*/ 	.word	0xffffffff


	//   ....[162]....
        /*03fc*/ 	.word	0xffffffff


	//   ....[163]....
        /*0400*/ 	.word	0xffffffff


	//   ....[164]....
        /*0404*/ 	.word	0xffffffff


	//   ....[165]....
        /*0408*/ 	.word	0xffffffff


	//   ....[166]....
        /*040c*/ 	.word	0xffffffff


	//   ....[167]....
        /*0410*/ 	.word	0xffffffff


	//   ....[168]....
        /*0414*/ 	.word	0xffffffff


	//   ....[169]....
        /*0418*/ 	.word	0xffffffff


	//   ....[170]....
        /*041c*/ 	.word	0xffffffff


	//   ....[171]....
        /*0420*/ 	.word	0xffffffff


	//   ....[172]....
        /*0424*/ 	.word	0xffffffff


	//   ....[173]....
        /*0428*/ 	.word	0xffffffff


	//   ....[174]....
        /*042c*/ 	.word	0xffffffff


	//   ....[175]....
        /*0430*/ 	.word	0xffffffff


	//   ....[176]....
        /*0434*/ 	.word	0xffffffff


	//   ....[177]....
        /*0438*/ 	.word	0xffffffff


	//   ....[178]....
        /*043c*/ 	.word	0xffffffff


	//   ....[179]....
        /*0440*/ 	.word	0xffffffff


	//   ....[180]....
        /*0444*/ 	.word	0xffffffff


	//   ....[181]....
        /*0448*/ 	.word	0xffffffff


	//   ....[182]....
        /*044c*/ 	.word	0xffffffff


	//   ....[183]....
        /*0450*/ 	.word	0xffffffff


	//   ....[184]....
        /*0454*/ 	.word	0xffffffff


	//----- nvinfo : EIATTR_COOP_GROUP_INSTR_OFFSETS
	.align		4
.L_502:
        /*0458*/ 	.byte	0x04, 0x28
        /*045a*/ 	.short	(.L_504 - .L_503)


	//   ....[0]....
.L_503:
        /*045c*/ 	.word	0x00000060


	//   ....[1]....
        /*0460*/ 	.word	0x00000260


	//   ....[2]....
        /*0464*/ 	.word	0x00000290


	//   ....[3]....
        /*0468*/ 	.word	0x000002c0


	//   ....[4]....
        /*046c*/ 	.word	0x000002f0


	//   ....[5]....
        /*0470*/ 	.word	0x00000320


	//   ....[6]....
        /*0474*/ 	.word	0x00000350


	//   ....[7]....
        /*0478*/ 	.word	0x000004d0


	//   ....[8]....
        /*047c*/ 	.word	0x00000510


	//   ....[9]....
        /*0480*/ 	.word	0x00000540


	//   ....[10]....
        /*0484*/ 	.word	0x00000570


	//   ....[11]....
        /*0488*/ 	.word	0x000005a0


	//   ....[12]....
        /*048c*/ 	.word	0x000005d0


	//   ....[13]....
        /*0490*/ 	.word	0x00000660


	//   ....[14]....
        /*0494*/ 	.word	0x000006a0


	//   ....[15]....
        /*0498*/ 	.word	0x000006c0


	//   ....[16]....
        /*049c*/ 	.word	0x00000720


	//   ....[17]....
        /*04a0*/ 	.word	0x00008b20


	//   ....[18]....
        /*04a4*/ 	.word	0x00008b40


	//   ....[19]....
        /*04a8*/ 	.word	0x00008c70


	//   ....[20]....
        /*04ac*/ 	.word	0x00008c80


	//   ....[21]....
        /*04b0*/ 	.word	0x00008db0


	//   ....[22]....
        /*04b4*/ 	.word	0x00008dd0


	//   ....[23]....
        /*04b8*/ 	.word	0x00008f00


	//   ....[24]....
        /*04bc*/ 	.word	0x00008f10


	//   ....[25]....
        /*04c0*/ 	.word	0x0000a750


	//   ....[26]....
        /*04c4*/ 	.word	0x0000ac00


	//   ....[27]....
        /*04c8*/ 	.word	0x0000b450


	//   ....[28]....
        /*04cc*/ 	.word	0x0000b640


	//   ....[29]....
        /*04d0*/ 	.word	0x0000b660


	//   ....[30]....
        /*04d4*/ 	.word	0x0000b6b0


	//   ....[31]....
        /*04d8*/ 	.word	0x0000db30


	//   ....[32]....
        /*04dc*/ 	.word	0x0000dfa0


	//   ....[33]....
        /*04e0*/ 	.word	0x0000e680


	//   ....[34]....
        /*04e4*/ 	.word	0x0000e780


	//   ....[35]....
        /*04e8*/ 	.word	0x0000ee60


	//   ....[36]....
        /*04ec*/ 	.word	0x0000ef30


	//   ....[37]....
        /*04f0*/ 	.word	0x00011b80


	//   ....[38]....
        /*04f4*/ 	.word	0x00011be0


	//   ....[39]....
        /*04f8*/ 	.word	0x00011bf0


	//   ....[40]....
        /*04fc*/ 	.word	0x00011c60


	//   ....[41]....
        /*0500*/ 	.word	0x00014800


	//   ....[42]....
        /*0504*/ 	.word	0x00014c30


	//   ....[43]....
        /*0508*/ 	.word	0x00015310


	//   ....[44]....
        /*050c*/ 	.word	0x00015410


	//   ....[45]....
        /*0510*/ 	.word	0x00015a20


	//   ....[46]....
        /*0514*/ 	.word	0x00015b30


	//   ....[47]....
        /*0518*/ 	.word	0x00017190


	//   ....[48]....
        /*051c*/ 	.word	0x000171c0


	//   ....[49]....
        /*0520*/ 	.word	0x000171d0


	//   ....[50]....
        /*0524*/ 	.word	0x00017200


	//   ....[51]....
        /*0528*/ 	.word	0x00018740


	//   ....[52]....
        /*052c*/ 	.word	0x00018760


	//   ....[53]....
        /*0530*/ 	.word	0x00018770


	//   ....[54]....
        /*0534*/ 	.word	0x00018780


	//   ....[55]....
        /*0538*/ 	.word	0x00018ae0


	//   ....[56]....
        /*053c*/ 	.word	0x00018b00


	//   ....[57]....
        /*0540*/ 	.word	0x00018c30


	//   ....[58]....
        /*0544*/ 	.word	0x00018c40


	//   ....[59]....
        /*0548*/ 	.word	0x00018d70


	//   ....[60]....
        /*054c*/ 	.word	0x00018d90


	//   ....[61]....
        /*0550*/ 	.word	0x00018ec0


	//   ....[62]....
        /*0554*/ 	.word	0x00018ed0


	//   ....[63]....
        /*0558*/ 	.word	0x000191f0


	//   ....[64]....
        /*055c*/ 	.word	0x00019210


	//   ....[65]....
        /*0560*/ 	.word	0x00019aa0


	//   ....[66]....
        /*0564*/ 	.word	0x00019ab0


	//   ....[67]....
        /*0568*/ 	.word	0x0001aa50


	//   ....[68]....
        /*056c*/ 	.word	0x0001aa70


	//   ....[69]....
        /*0570*/ 	.word	0x0001aba0


	//   ....[70]....
        /*0574*/ 	.word	0x0001abb0


	//   ....[71]....
        /*0578*/ 	.word	0x0001ace0


	//   ....[72]....
        /*057c*/ 	.word	0x0001ad00


	//   ....[73]....
        /*0580*/ 	.word	0x0001ae30


	//   ....[74]....
        /*0584*/ 	.word	0x0001ae40


	//   ....[75]....
        /*0588*/ 	.word	0x0001b030


	//   ....[76]....
        /*058c*/ 	.word	0x0001b050


	//   ....[77]....
        /*0590*/ 	.word	0x0001b170


	//   ....[78]....
        /*0594*/ 	.word	0x0001b1b0


	//   ....[79]....
        /*0598*/ 	.word	0x0001b1e0


	//   ....[80]....
        /*059c*/ 	.word	0x0001b210


	//   ....[81]....
        /*05a0*/ 	.word	0x0001b240


	//   ....[82]....
        /*05a4*/ 	.word	0x0001b270


	//   ....[83]....
        /*05a8*/ 	.word	0x0001b3c0


	//   ....[84]....
        /*05ac*/ 	.word	0x0001b400


	//   ....[85]....
        /*05b0*/ 	.word	0x0001b430


	//   ....[86]....
        /*05b4*/ 	.word	0x0001b460


	//   ....[87]....
        /*05b8*/ 	.word	0x0001b490


	//   ....[88]....
        /*05bc*/ 	.word	0x0001b4c0


	//   ....[89]....
        /*05c0*/ 	.word	0x0001b550


	//   ....[90]....
        /*05c4*/ 	.word	0x0001b590


	//   ....[91]....
        /*05c8*/ 	.word	0x0001b5a0


	//   ....[92]....
        /*05cc*/ 	.word	0x0001b600


	//   ....[93]....
        /*05d0*/ 	.word	0x0001bfe0


	//   ....[94]....
        /*05d4*/ 	.word	0x0001c040


	//   ....[95]....
        /*05d8*/ 	.word	0x0001c090


	//   ....[96]....
        /*05dc*/ 	.word	0x0001c0e0


	//   ....[97]....
        /*05e0*/ 	.word	0x0001c130


	//   ....[98]....
        /*05e4*/ 	.word	0x0001c1b0


	//   ....[99]....
        /*05e8*/ 	.word	0x0001c200


	//   ....[100]....
        /*05ec*/ 	.word	0x0001c270


	//   ....[101]....
        /*05f0*/ 	.word	0x0001c2e0


	//   ....[102]....
        /*05f4*/ 	.word	0x0001c350


	//   ....[103]....
        /*05f8*/ 	.word	0x0001c3d0


	//   ....[104]....
        /*05fc*/ 	.word	0x0001c450


	//   ....[105]....
        /*0600*/ 	.word	0x0001c4d0


	//   ....[106]....
        /*0604*/ 	.word	0x0001c540


	//   ....[107]....
        /*0608*/ 	.word	0x0001c5c0


	//   ....[108]....
        /*060c*/ 	.word	0x0001c640


	//   ....[109]....
        /*0610*/ 	.word	0x0001c6c0


	//   ....[110]....
        /*0614*/ 	.word	0x0001c730


	//   ....[111]....
        /*0618*/ 	.word	0x0001c790


	//   ....[112]....
        /*061c*/ 	.word	0x0001c7f0


	//   ....[113]....
        /*0620*/ 	.word	0x0001c840


	//   ....[114]....
        /*0624*/ 	.word	0x0001c890


	//   ....[115]....
        /*0628*/ 	.word	0x0001c910


	//   ....[116]....
        /*062c*/ 	.word	0x0001c990


	//   ....[117]....
        /*0630*/ 	.word	0x0001ca10


	//   ....[118]....
        /*0634*/ 	.word	0x0001ca80


	//   ....[119]....
        /*0638*/ 	.word	0x0001cb00


	//   ....[120]....
        /*063c*/ 	.word	0x0001cb80


	//   ....[121]....
        /*0640*/ 	.word	0x0001cc00


	//   ....[122]....
        /*0644*/ 	.word	0x0001cc70


	//   ....[123]....
        /*0648*/ 	.word	0x0001ccf0


	//   ....[124]....
        /*064c*/ 	.word	0x0001cd70


	//   ....[125]....
        /*0650*/ 	.word	0x0001cdf0


	//   ....[126]....
        /*0654*/ 	.word	0x0001ce60


	//   ....[127]....
        /*0658*/ 	.word	0x0001cee0


	//   ....[128]....
        /*065c*/ 	.word	0x0001cf60


	//   ....[129]....
        /*0660*/ 	.word	0x0001cfe0


	//   ....[130]....
        /*0664*/ 	.word	0x0001d050


	//   ....[131]....
        /*0668*/ 	.word	0x0001d0d0


	//   ....[132]....
        /*066c*/ 	.word	0x0001d150


	//   ....[133]....
        /*0670*/ 	.word	0x0001d1d0


	//   ....[134]....
        /*0674*/ 	.word	0x0001d240


	//   ....[135]....
        /*0678*/ 	.word	0x0001d2c0


	//   ....[136]....
        /*067c*/ 	.word	0x0001d340


	//   ....[137]....
        /*0680*/ 	.word	0x0001d390


	//   ....[138]....
        /*0684*/ 	.word	0x0001d3d0


	//   ....[139]....
        /*0688*/ 	.word	0x0001d420


	//   ....[140]....
        /*068c*/ 	.word	0x0001d470


	//   ....[141]....
        /*0690*/ 	.word	0x0001d4c0


	//   ....[142]....
        /*0694*/ 	.word	0x0001d540


	//   ....[143]....
        /*0698*/ 	.word	0x0001d590


	//   ....[144]....
        /*069c*/ 	.word	0x0001d5e0


	//   ....[145]....
        /*06a0*/ 	.word	0x0001d630


	//   ....[146]....
        /*06a4*/ 	.word	0x0001d680


	//   ....[147]....
        /*06a8*/ 	.word	0x0001d6d0


	//   ....[148]....
        /*06ac*/ 	.word	0x0001d750


	//   ....[149]....
        /*06b0*/ 	.word	0x0001d7a0


	//   ....[150]....
        /*06b4*/ 	.word	0x0001d820


	//   ....[151]....
        /*06b8*/ 	.word	0x0001d890


	//   ....[152]....
        /*06bc*/ 	.word	0x0001d910


	//   ....[153]....
        /*06c0*/ 	.word	0x0001dd80


	//   ....[154]....
        /*06c4*/ 	.word	0x0001dda0


	//   ....[155]....
        /*06c8*/ 	.word	0x0001ddc0


	//   ....[156]....
        /*06cc*/ 	.word	0x0001ddd0


	//   ....[157]....
        /*06d0*/ 	.word	0x0001e540


	//   ....[158]....
        /*06d4*/ 	.word	0x0001e550


	//   ....[159]....
        /*06d8*/ 	.word	0x0001e560


	//   ....[160]....
        /*06dc*/ 	.word	0x0001e570


	//   ....[161]....
        /*06e0*/ 	.word	0x000218b0


	//   ....[162]....
        /*06e4*/ 	.word	0x000218d0


	//   ....[163]....
        /*06e8*/ 	.word	0x000218f0


	//   ....[164]....
        /*06ec*/ 	.word	0x00021900


	//   ....[165]....
        /*06f0*/ 	.word	0x00021f10


	//   ....[166]....
        /*06f4*/ 	.word	0x00021f20


	//   ....[167]....
        /*06f8*/ 	.word	0x00021f30


	//   ....[168]....
        /*06fc*/ 	.word	0x00021f40


	//   ....[169]....
        /*0700*/ 	.word	0x00025420


	//   ....[170]....
        /*0704*/ 	.word	0x000254a0


	//   ....[171]....
        /*0708*/ 	.word	0x00025520


	//   ....[172]....
        /*070c*/ 	.word	0x00025590


	//   ....[173]....
        /*0710*/ 	.word	0x00025610


	//   ....[174]....
        /*0714*/ 	.word	0x00025680


	//   ....[175]....
        /*0718*/ 	.word	0x000256f0


	//   ....[176]....
        /*071c*/ 	.word	0x00025760


	//   ....[177]....
        /*0720*/ 	.word	0x000257e0


	//   ....[178]....
        /*0724*/ 	.word	0x00025860


	//   ....[179]....
        /*0728*/ 	.word	0x000258e0


	//   ....[180]....
        /*072c*/ 	.word	0x00025950


	//   ....[181]....
        /*0730*/ 	.word	0x000259d0


	//   ....[182]....
        /*0734*/ 	.word	0x00025a40


	//   ....[183]....
        /*0738*/ 	.word	0x00025ac0


	//   ....[184]....
        /*073c*/ 	.word	0x00025b30


	//----- nvinfo : EIATTR_EXIT_INSTR_OFFSETS
	.align		4
.L_504:
        /*0740*/ 	.byte	0x04, 0x1c
        /*0742*/ 	.short	(.L_506 - .L_505)


	//   ....[0]....
.L_505:
        /*0744*/ 	.word	0x000010e0


	//   ....[1]....
        /*0748*/ 	.word	0x0001bfa0


	//----- nvinfo : EIATTR_MAX_THREADS
	.align		4
.L_506:
        /*074c*/ 	.byte	0x04, 0x05
        /*074e*/ 	.short	(.L_508 - .L_507)
.L_507:
        /*0750*/ 	.word	0x00000100
        /*0754*/ 	.word	0x00000001
        /*0758*/ 	.word	0x00000001


	//----- nvinfo : EIATTR_CRS_STACK_SIZE
	.align		4
.L_508:
        /*075c*/ 	.byte	0x04, 0x1e
        /*075e*/ 	.short	(.L_510 - .L_509)
.L_509:
        /*0760*/ 	.word	0x00000000
.L_510:


//--------------------- .nv.info._ZN7cutlass13device_kernelIN5flash19enable_sm80_to_sm89INS1_16FlashAttnFwdSm80INS1_25CollectiveMainloopFwdSm80ILi8ELi2ELb1EN4cute5tupleIJNS5_1CILi128EEENS7_ILi96EEENS7_ILi192EEEEEELi192ENS_10bfloat16_tEfNS_4arch4Sm80ELb1ELb0ELb1ELb0ELb0ELb0ELb1ELb1EEENS1_21CollectiveEpilogueFwdINS6_IJS8_SA_S9_EEENS6_IJNS7_ILi1EEESI_SI_EEESC_SE_Li256ELb0ELb1ELb1ELb0EEENS1_30DynamicPersistentTileSchedulerILi256ELi256ELb1ELb1ELb0EEEEEEEEEvNT_6ParamsE --------------------------
	.section	.nv.info._ZN7cutlass13device_kernelIN5flash19enable_sm80_to_sm89INS1_16FlashAttnFwdSm80INS1_25CollectiveMainloopFwdSm80ILi8ELi2ELb1EN4cute5tupleIJNS5_1CILi128EEENS7_ILi96EEENS7_ILi192EEEEEELi192ENS_10bfloat16_tEfNS_4arch4Sm80ELb1ELb0ELb1ELb0ELb0ELb0ELb1ELb1EEENS1_21CollectiveEpilogueFwdINS6_IJS8_SA_S9_EEENS6_IJNS7_ILi1EEESI_SI_EEESC_SE_Li256ELb0ELb1ELb1ELb0EEENS1_30DynamicPersistentTileSchedulerILi256ELi256ELb1ELb1ELb0EEEEEEEEEvNT_6ParamsE,"",@"SHT_CUDA_INFO"
	.sectionflags	@""
	.align	4


	//----- nvinfo : EIATTR_CUDA_API_VERSION
	.align		4
        /*0000*/ 	.byte	0x04, 0x37
        /*0002*/ 	.short	(.L_512 - .L_511)
.L_511:
        /*0004*/ 	.word	0x00000082


	//----- nvinfo : EIATTR_SW2861232_WAR
	.align		4
.L_512:
        /*0008*/ 	.byte	0x01, 0x35
	.zero		2


	//----- nvinfo : EIATTR_PARAM_CBANK
	.align		4
        /*000c*/ 	.byte	0x04, 0x0a
        /*000e*/ 	.short	(.L_514 - .L_513)
	.align		4
.L_513:
        /*0010*/ 	.word	index@(.nv.constant0._ZN7cutlass13device_kernelIN5flash19enable_sm80_to_sm89INS1_16FlashAttnFwdSm80INS1_25CollectiveMainloopFwdSm80ILi8ELi2ELb1EN4cute5tupleIJNS5_1CILi128EEENS7_ILi96EEENS7_ILi192EEEEEELi192ENS_10bfloat16_tEfNS_4arch4Sm80ELb1ELb0ELb1ELb0ELb0ELb0ELb1ELb1EEENS1_21CollectiveEpilogueFwdINS6_IJS8_SA_S9_EEENS6_IJNS7_ILi1EEESI_SI_EEESC_SE_Li256ELb0ELb1ELb1ELb0EEENS1_30DynamicPersistentTileSchedulerILi256ELi256ELb1ELb1ELb0EEEEEEEEEvNT_6ParamsE)
        /*0014*/ 	.short	0x0160
        /*0016*/ 	.short	0x0428


	//----- nvinfo : EIATTR_CBANK_PARAM_SIZE
	.align		4
.L_514:
        /*0018*/ 	.byte	0x03, 0x19
        /*001a*/ 	.short	0x0428


	//----- nvinfo : EIATTR_KPARAM_INFO
	.align		4
        /*001c*/ 	.byte	0x04, 0x17
        /*001e*/ 	.short	(.L_516 - .L_515)
.L_515:
        /*0020*/ 	.word	0x00000000
        /*0024*/ 	.short	0x0000
        /*0026*/ 	.short	0x0000
        /*0028*/ 	.byte	0x00, 0xf0, 0xa1, 0x10


	//----- nvinfo : EIATTR_MAXREG_COUNT
	.align		4
.L_516:
        /*002c*/ 	.byte	0x03, 0x1b
        /*002e*/ 	.short	0x00ff


	//----- nvinfo : EIATTR_NUM_BARRIERS
	.align		4
        /*0030*/ 	.byte	0x02, 0x4c
        /*0032*/ 	.byte	0x06
	.zero		1


	//----- nvinfo : EIATTR_ANNOTATIONS
	.align		4
        /*0034*/ 	.byte	0x04, 0x55
        /*0036*/ 	.short	(.L_518 - .L_517)


	//   ....[0]....
.L_517:
        /* <DEDUP_REMOVED lines=58> */


	//----- nvinfo : EIATTR_MERCURY_ISA_VERSION
	.align		4
.L_518:
        /*03c0*/ 	.byte	0x03, 0x5f
        /*03c2*/ 	.short	0x0000


	//----- nvinfo : EIATTR_INT_WARP_WIDE_INSTR_OFFSETS
	.align		4
        /*03c4*/ 	.byte	0x04, 0x31
        /*03c6*/ 	.short	(.L_520 - .L_519)


	//   ....[0]....
.L_519:
        /*03c8*/ 	.word	0x0000f510


	//   ....[1]....
        /*03cc*/ 	.word	0x0000f590


	//----- nvinfo : EIATTR_COOP_GROUP_MASK_REGIDS
	.align		4
.L_520:
        /*03d0*/ 	.byte	0x04, 0x29
        /*03d2*/ 	.short	(.L_522 - .L_521)


	//   ....[0]....
.L_521:
        /*03d4*/ 	.word	0xffffffff


	//   ....[1]....
        /*03d8*/ 	.word	0xffffffff


	//   ....[2]....
        /*03dc*/ 	.word	0xffffffff


	//   ....[3]....
        /*03e0*/ 	.word	0xffffffff


	//   ....[4]....
        /*03e4*/ 	.word	0xffffffff


	//   ....[5]....
        /*03e8*/ 	.word	0xffffffff


	//   ....[6]....
        /*03ec*/ 	.word	0xffffffff


	//   ....[7]....
        /*03f0*/ 	.word	0xffffffff


	//   ....[8]....
        /*03f4*/ 	.word	0xffffffff


	//   ....[9]....
        /*03f8*/ 	.word	0xffffffff


	//   ....[10]....
        /*03fc*/ 	.word	0xffffffff


	//   ....[11]....
        /*0400*/ 	.word	0xffffffff


	//   ....[12]....
        /*0404*/ 	.word	0xffffffff


	//   ....[13]....
        /*0408*/ 	.word	0xffffffff


	//   ....[14]....
        /*040c*/ 	.word	0xffffffff


	//   ....[15]....
        /*0410*/ 	.word	0xffffffff


	//   ....[16]....
        /*0414*/ 	.word	0xffffffff


	//   ....[17]....
        /*0418*/ 	.word	0xffffffff


	//   ....[18]....
        /*041c*/ 	.word	0xffffffff


	//   ....[19]....
        /*0420*/ 	.word	0xffffffff


	//   ....[20]....
        /*0424*/ 	.word	0xffffffff


	//   ....[21]....
        /*0428*/ 	.word	0xffffffff


	//   ....[22]....
        /*042c*/ 	.word	0xffffffff


	//   ....[23]....
        /*0430*/ 	.word	0xffffffff


	//   ....[24]....
        /*0434*/ 	.word	0xffffffff


	//   ....[25]....
        /*0438*/ 	.word	0xffffffff


	//   ....[26]....
        /*043c*/ 	.word	0xffffffff


	//   ....[27]....
        /*0440*/ 	.word	0xffffffff


	//   ....[28]....
        /*0444*/ 	.word	0xffffffff


	//   ....[29]....
        /*0448*/ 	.word	0xffffffff


	//   ....[30]....
        /*044c*/ 	.word	0xffffffff


	//   ....[31]....
        /*0450*/ 	.word	0xffffffff


	//   ....[32]....
        /*0454*/ 	.word	0xffffffff


	//   ....[33]....
        /*0458*/ 	.word	0xffffffff


	//   ....[34]....
        /*045c*/ 	.word	0xffffffff


	//   ....[35]....
        /*0460*/ 	.word	0xffffffff


	//   ....[36]....
        /*0464*/ 	.word	0xffffffff


	//   ....[37]....
        /*0468*/ 	.word	0xffffffff


	//   ....[38]....
        /*046c*/ 	.word	0xffffffff


	//   ....[39]....
        /*0470*/ 	.word	0xffffffff


	//   ....[40]....
        /*0474*/ 	.word	0xffffffff


	//   ....[41]....
        /*0478*/ 	.word	0xffffffff


	//   ....[42]....
        /*047c*/ 	.word	0xffffffff


	//   ....[43]....
        /*0480*/ 	.word	0xffffffff


	//----- nvinfo : EIATTR_COOP_GROUP_INSTR_OFFSETS
	.align		4
.L_522:
        /*0484*/ 	.byte	0x04, 0x28
        /*0486*/ 	.short	(.L_524 - .L_523)


	//   ....[0]....
.L_523:
        /*0488*/ 	.word	0x00000050


	//   ....[1]....
        /*048c*/ 	.word	0x00001610


	//   ....[2]....
        /*0490*/ 	.word	0x00001620


	//   ....[3]....
        /*0494*/ 	.word	0x00001650


	//   ....[4]....
        /*0498*/ 	.word	0x00001680


	//   ....[5]....
        /*049c*/ 	.word	0x00001810


	//   ....[6]....
        /*04a0*/ 	.word	0x00001820


	//   ....[7]....
        /*04a4*/ 	.word	0x00001840


	//   ....[8]....
        /*04a8*/ 	.word	0x00001870


	//   ....[9]....
        /*04ac*/ 	.word	0x000036a0


	//   ....[10]....
        /*04b0*/ 	.word	0x000036b0


	//   ....[11]....
        /*04b4*/ 	.word	0x00004200


	//   ....[12]....
        /*04b8*/ 	.word	0x000043d0


	//   ....[13]....
        /*04bc*/ 	.word	0x00004410


	//   ....[14]....
        /*04c0*/ 	.word	0x00004480


	//   ....[15]....
        /*04c4*/ 	.word	0x000076d0


	//   ....[16]....
        /*04c8*/ 	.word	0x000076f0


	//   ....[17]....
        /*04cc*/ 	.word	0x000084c0


	//   ....[18]....
        /*04d0*/ 	.word	0x00008500


	//   ....[19]....
        /*04d4*/ 	.word	0x00008520


	//   ....[20]....
        /*04d8*/ 	.word	0x00008540


	//   ....[21]....
        /*04dc*/ 	.word	0x0000c5a0


	//   ....[22]....
        /*04e0*/ 	.word	0x0000c620


	//   ....[23]....
        /*04e4*/ 	.word	0x0000c780


	//   ....[24]....
        /*04e8*/ 	.word	0x0000c7c0


	//   ....[25]....
        /*04ec*/ 	.word	0x0000ecc0


	//   ....[26]....
        /*04f0*/ 	.word	0x0000ed10


	//   ....[27]....
        /*04f4*/ 	.word	0x0000ed30


	//   ....[28]....
        /*04f8*/ 	.word	0x0000ed50


	//   ....[29]....
        /*04fc*/ 	.word	0x0000f6e0


	//   ....[30]....
        /*0500*/ 	.word	0x0000fb60


	//   ....[31]....
        /*0504*/ 	.word	0x0000fb80


	//   ....[32]....
        /*0508*/ 	.word	0x0000fba0


	//   ....[33]....
        /*050c*/ 	.word	0x0000fbc0


	//   ....[34]....
        /*0510*/ 	.word	0x0000fcc0


	//   ....[35]....
        /*0514*/ 	.word	0x0000fd20


	//   ....[36]....
        /*0518*/ 	.word	0x000105b0


	//   ....[37]....
        /*051c*/ 	.word	0x000105c0


	//   ....[38]....
        /*0520*/ 	.word	0x00010f50


	//   ....[39]....
        /*0524*/ 	.word	0x00011030


	//   ....[40]....
        /*0528*/ 	.word	0x00011090


	//   ....[41]....
        /*052c*/ 	.word	0x000110e0


	//   ....[42]....
        /*0530*/ 	.word	0x00011140


	//   ....[43]....
        /*0534*/ 	.word	0x00011190


	//----- nvinfo : EIATTR_EXIT_INSTR_OFFSETS
	.align		4
.L_524:
        /*0538*/ 	.byte	0x04, 0x1c
        /*053a*/ 	.short	(.L_526 - .L_525)


	//   ....[0]....
.L_525:
        /*053c*/ 	.word	0x000000a0


	//   ....[1]....
        /*0540*/ 	.word	0x00010ff0


	//----- nvinfo : EIATTR_MAX_THREADS
	.align		4
.L_526:
        /*0544*/ 	.byte	0x04, 0x05
        /*0546*/ 	.short	(.L_528 - .L_527)
.L_527:
        /*0548*/ 	.word	0x00000100
        /*054c*/ 	.word	0x00000001
        /*0550*/ 	.word	0x00000001


	//----- nvinfo : EIATTR_CRS_STACK_SIZE
	.align		4
.L_528:
        /*0554*/ 	.byte	0x04, 0x1e
        /*0556*/ 	.short	(.L_530 - .L_529)
.L_529:
        /*0558*/ 	.word	0x00000000
.L_530:


//--------------------- .nv.info._ZN7cutlass13device_kernelIN5flash19enable_sm80_to_sm89INS1_16FlashAttnFwdSm80INS1_25CollectiveMainloopFwdSm80ILi8ELi2ELb0EN4cute5tupleIJNS5_1CILi128EEENS7_ILi64EEENS7_ILi192EEEEEELi192ENS_10bfloat16_tEfNS_4arch4Sm80ELb1ELb0ELb1ELb1ELb0ELb0ELb1ELb1EEENS1_21CollectiveEpilogueFwdINS6_IJS8_SA_S9_EEENS6_IJNS7_ILi1EEESI_SI_EEESC_SE_Li256ELb1ELb1ELb1ELb0EEENS1_36VarlenDynamicPersistentTileSchedulerILi128ELi64ELi256ELi256ELb1ELb1ELb0ELb1ELb1ELb1EEEEEEEEEvNT_6ParamsE --------------------------
	.section	.nv.info._ZN7cutlass13device_kernelIN5flash19enable_sm80_to_sm89INS1_16FlashAttnFwdSm80INS1_25CollectiveMainloopFwdSm80ILi8ELi2ELb0EN4cute5tupleIJNS5_1CILi128EEENS7_ILi64EEENS7_ILi192EEEEEELi192ENS_10bfloat16_tEfNS_4arch4Sm80ELb1ELb0ELb1ELb1ELb0ELb0ELb1ELb1EEENS1_21CollectiveEpilogueFwdINS6_IJS8_SA_S9_EEENS6_IJNS7_ILi1EEESI_SI_EEESC_SE_Li256ELb1ELb1ELb1ELb0EEENS1_36VarlenDynamicPersistentTileSchedulerILi128ELi64ELi256ELi256ELb1ELb1ELb0ELb1ELb1ELb1EEEEEEEEEvNT_6ParamsE,"",@"SHT_CUDA_INFO"
	.sectionflags	@""
	.align	4


	//----- nvinfo : EIATTR_CUDA_API_VERSION
	.align		4
        /*0000*/ 	.byte	0x04, 0x37
        /*0002*/ 	.short	(.L_532 - .L_531)
.L_531:
        /*0004*/ 	.word	0x00000082


	//----- nvinfo : EIATTR_SW2861232_WAR
	.align		4
.L_532:
        /*0008*/ 	.byte	0x01, 0x35
	.zero		2


	//----- nvinfo : EIATTR_PARAM_CBANK
	.align		4
        /*000c*/ 	.byte	0x04, 0x0a
        /*000e*/ 	.short	(.L_534 - .L_533)
	.align		4
.L_533:
        /*0010*/ 	.word	index@(.nv.constant0._ZN7cutlass13device_kernelIN5flash19enable_sm80_to_sm89INS1_16FlashAttnFwdSm80INS1_25CollectiveMainloopFwdSm80ILi8ELi2ELb0EN4cute5tupleIJNS5_1CILi128EEENS7_ILi64EEENS7_ILi192EEEEEELi192ENS_10bfloat16_tEfNS_4arch4Sm80ELb1ELb0ELb1ELb1ELb0ELb0ELb1ELb1EEENS1_21CollectiveEpilogueFwdINS6_IJS8_SA_S9_EEENS6_IJNS7_ILi1EEESI_SI_EEESC_SE_Li256ELb1ELb1ELb1ELb0EEENS1_36VarlenDynamicPersistentTileSchedulerILi128ELi64ELi256ELi256ELb1ELb1ELb0ELb1ELb1ELb1EEEEEEEEEvNT_6ParamsE)
        /*0014*/ 	.short	0x0160
        /*0016*/ 	.short	0x0438


	//----- nvinfo : EIATTR_CBANK_PARAM_SIZE
	.align		4
.L_534:
        /*0018*/ 	.byte	0x03, 0x19
        /*001a*/ 	.short	0x0438


	//----- nvinfo : EIATTR_KPARAM_INFO
	.align		4
        /*001c*/ 	.byte	0x04, 0x17
        /*001e*/ 	.short	(.L_536 - .L_535)
.L_535:
        /*0020*/ 	.word	0x00000000
        /*0024*/ 	.short	0x0000
        /*0026*/ 	.short	0x0000
        /*0028*/ 	.byte	0x00, 0xf0, 0xe1, 0x10


	//----- nvinfo : EIATTR_MAXREG_COUNT
	.align		4
.L_536:
        /*002c*/ 	.byte	0x03, 0x1b
        /*002e*/ 	.short	0x00ff


	//----- nvinfo : EIATTR_NUM_BARRIERS
	.align		4
        /*0030*/ 	.byte	0x02, 0x4c
        /*0032*/ 	.byte	0x06
	.zero		1


	//----- nvinfo : EIATTR_MERCURY_ISA_VERSION
	.align		4
        /*0034*/ 	.byte	0x03, 0x5f
        /*0036*/ 	.short	0x0000


	//----- nvinfo : EIATTR_INT_WARP_WIDE_INSTR_OFFSETS
	.align		4
        /*0038*/ 	.byte	0x04, 0x31
        /*003a*/ 	.short	(.L_538 - .L_537)


	//   ....[0]....
.L_537:
        /*003c*/ 	.word	0x0000c1e0


	//   ....[1]....
        /*0040*/ 	.word	0x0000c280


	//----- nvinfo : EIATTR_COOP_GROUP_MASK_REGIDS
	.align		4
.L_538:
        /*0044*/ 	.byte	0x04, 0x29
        /*0046*/ 	.short	(.L_540 - .L_539)


	//   ....[0]....
.L_539:
        /*0048*/ 	.word	0xffffffff


	//   ....[1]....
        /*004c*/ 	.word	0xffffffff


	//   ....[2]....
        /*0050*/ 	.word	0xffffffff


	//   ....[3]....
        /*0054*/ 	.word	0xffffffff


	//   ....[4]....
        /*0058*/ 	.word	0xffffffff


	//   ....[5]....
        /*005c*/ 	.word	0xffffffff


	//   ....[6]....
        /*0060*/ 	.word	0xffffffff


	//   ....[7]....
        /*0064*/ 	.word	0xffffffff


	//   ....[8]....
        /*0068*/ 	.word	0xffffffff


	//   ....[9]....
        /*006c*/ 	.word	0xffffffff


	//   ....[10]....
        /*0070*/ 	.word	0xffffffff


	//   ....[11]....
        /*0074*/ 	.word	0xffffffff


	//   ....[12]....
        /*0078*/ 	.word	0xffffffff


	//   ....[13]....
        /*007c*/ 	.word	0xffffffff


	//   ....[14]....
        /*0080*/ 	.word	0xffffffff


	//   ....[15]....
        /*0084*/ 	.word	0xffffffff


	//   ....[16]....
        /*0088*/ 	.word	0xffffffff


	//   ....[17]....
        /*008c*/ 	.word	0xffffffff


	//   ....[18]....
        /*0090*/ 	.word	0xffffffff


	//   ....[19]....
        /*0094*/ 	.word	0xffffffff


	//   ....[20]....
        /*0098*/ 	.word	0xffffffff


	//   ....[21]....
        /*009c*/ 	.word	0xffffffff


	//   ....[22]....
        /*00a0*/ 	.word	0xffffffff


	//   ....[23]....
        /*00a4*/ 	.word	0xffffffff


	//   ....[24]....
        /*00a8*/ 	.word	0xffffffff


	//   ....[25]....
        /*00ac*/ 	.word	0xffffffff


	//   ....[26]....
        /*00b0*/ 	.word	0xffffffff


	//   ....[27]....
        /*00b4*/ 	.word	0xffffffff


	//   ....[28]....
        /*00b8*/ 	.word	0xffffffff


	//   ....[29]....
        /*00bc*/ 	.word	0xffffffff


	//   ....[30]....
        /*00c0*/ 	.word	0xffffffff


	//   ....[31]....
        /*00c4*/ 	.word	0xffffffff


	//   ....[32]....
        /*00c8*/ 	.word	0xffffffff


	//   ....[33]....
        /*00cc*/ 	.word	0xffffffff


	//   ....[34]....
        /*00d0*/ 	.word	0xffffffff


	//   ....[35]....
        /*00d4*/ 	.word	0xffffffff


	//   ....[36]....
        /*00d8*/ 	.word	0xffffffff


	//   ....[37]....
        /*00dc*/ 	.word	0xffffffff


	//   ....[38]....
        /*00e0*/ 	.word	0xffffffff


	//   ....[39]....
        /*00e4*/ 	.word	0xffffffff


	//   ....[40]....
        /*00e8*/ 	.word	0xffffffff


	//   ....[41]....
        /*00ec*/ 	.word	0xffffffff


	//   ....[42]....
        /*00f0*/ 	.word	0xffffffff


	//   ....[43]....
        /*00f4*/ 	.word	0xffffffff


	//   ....[44]....
        /*00f8*/ 	.word	0xffffffff


	//   ....[45]....
        /*00fc*/ 	.word	0xffffffff


	//   ....[46]....
        /*0100*/ 	.word	0xffffffff


	//   ....[47]....
        /*0104*/ 	.word	0xffffffff


	//   ....[48]....
        /*0108*/ 	.word	0xffffffff


	//   ....[49]....
        /*010c*/ 	.word	0xffffffff


	//   ....[50]....
        /*0110*/ 	.word	0xffffffff


	//   ....[51]....
        /*0114*/ 	.word	0xffffffff


	//   ....[52]....
        /*0118*/ 	.word	0xffffffff


	//   ....[53]....
        /*011c*/ 	.word	0xffffffff


	//   ....[54]....
        /*0120*/ 	.word	0xffffffff


	//   ....[55]....
        /*0124*/ 	.word	0xffffffff


	//   ....[56]....
        /*0128*/ 	.word	0xffffffff


	//   ....[57]....
        /*012c*/ 	.word	0xffffffff


	//   ....[58]....
        /*0130*/ 	.word	0xffffffff


	//   ....[59]....
        /*0134*/ 	.word	0xffffffff


	//   ....[60]....
        /*0138*/ 	.word	0xffffffff


	//   ....[61]....
        /*013c*/ 	.word	0xffffffff


	//   ....[62]....
        /*0140*/ 	.word	0xffffffff


	//   ....[63]....
        /*0144*/ 	.word	0xffffffff


	//   ....[64]....
        /*0148*/ 	.word	0xffffffff


	//   ....[65]....
        /*014c*/ 	.word	0xffffffff


	//   ....[66]....
        /*0150*/ 	.word	0xffffffff


	//   ....[67]....
        /*0154*/ 	.word	0xffffffff


	//   ....[68]....
        /*0158*/ 	.word	0xffffffff


	//   ....[69]....
        /*015c*/ 	.word	0xffffffff


	//   ....[70]....
        /*0160*/ 	.word	0xffffffff


	//   ....[71]....
        /*0164*/ 	.word	0xffffffff


	//   ....[72]....
        /*0168*/ 	.word	0xffffffff


	//   ....[73]....
        /*016c*/ 	.word	0xffffffff


	//   ....[74]....
        /*0170*/ 	.word	0xffffffff


	//   ....[75]....
        /*0174*/ 	.word	0xffffffff


	//   ....[76]....
        /*0178*/ 	.word	0xffffffff


	//   ....[77]....
        /*017c*/ 	.word	0xffffffff


	//   ....[78]....
        /*0180*/ 	.word	0xffffffff


	//   ....[79]....
        /*0184*/ 	.word	0xffffffff


	//   ....[80]....
        /*0188*/ 	.word	0xffffffff


	//   ....[81]....
        /*018c*/ 	.word	0xffffffff


	//   ....[82]....
        /*0190*/ 	.word	0xffffffff


	//   ....[83]....
        /*0194*/ 	.word	0xffffffff


	//   ....[84]....
        /*0198*/ 	.word	0xffffffff


	//   ....[85]....
        /*019c*/ 	.word	0xffffffff


	//   ....[86]....
        /*01a0*/ 	.word	0xffffffff


	//   ....[87]....
        /*01a4*/ 	.word	0xffffffff


	//   ....[88]....
        /*01a8*/ 	.word	0xffffffff


	//   ....[89]....
        /*01ac*/ 	.word	0xffffffff


	//   ....[90]....
        /*01b0*/ 	.word	0xffffffff


	//   ....[91]....
        /*01b4*/ 	.word	0xffffffff


	//   ....[92]....
        /*01b8*/ 	.word	0xffffffff


	//   ....[93]....
        /*01bc*/ 	.word	0xffffffff


	//   ....[94]....
        /*01c0*/ 	.word	0xffffffff


	//   ....[95]....
        /*01c4*/ 	.word	0xffffffff


	//   ....[96]....
        /*01c8*/ 	.word	0xffffffff


	//   ....[97]....
        /*01cc*/ 	.word	0xffffffff


	//   ....[98]....
        /*01d0*/ 	.word	0xffffffff


	//   ....[99]....
        /*01d4*/ 	.word	0xffffffff


	//   ....[100]....
        /*01d8*/ 	.word	0xffffffff


	//   ....[101]....
        /*01dc*/ 	.word	0xffffffff


	//   ....[102]....
        /*01e0*/ 	.word	0xffffffff


	//   ....[103]....
        /*01e4*/ 	.word	0xffffffff


	//   ....[104]....
        /*01e8*/ 	.word	0xffffffff


	//   ....[105]....
        /*01ec*/ 	.word	0xffffffff


	//   ....[106]....
        /*01f0*/ 	.word	0xffffffff


	//   ....[107]....
        /*01f4*/ 	.word	0xffffffff


	//   ....[108]....
        /*01f8*/ 	.word	0xffffffff


	//   ....[109]....
        /*01fc*/ 	.word	0xffffffff


	//   ....[110]....
        /*0200*/ 	.word	0xffffffff


	//   ....[111]....
        /*0204*/ 	.word	0xffffffff


	//   ....[112]....
        /*0208*/ 	.word	0xffffffff


	//   ....[113]....
        /*020c*/ 	.word	0xffffffff


	//   ....[114]....
        /*0210*/ 	.word	0xffffffff


	//   ....[115]....
        /*0214*/ 	.word	0xffffffff


	//   ....[116]....
        /*0218*/ 	.word	0xffffffff


	//   ....[117]....
        /*021c*/ 	.word	0xffffffff


	//   ....[118]....
        /*0220*/ 	.word	0xffffffff


	//   ....[119]....
        /*0224*/ 	.word	0xffffffff


	//   ....[120]....
        /*0228*/ 	.word	0xffffffff


	//   ....[121]....
        /*022c*/ 	.word	0xffffffff


	//   ....[122]....
        /*0230*/ 	.word	0xffffffff


	//   ....[123]....
        /*0234*/ 	.word	0xffffffff


	//   ....[124]....
        /*0238*/ 	.word	0xffffffff


	//   ....[125]....
        /*023c*/ 	.word	0xffffffff


	//   ....[126]....
        /*0240*/ 	.word	0xffffffff


	//   ....[127]....
        /*0244*/ 	.word	0xffffffff


	//   ....[128]....
        /*0248*/ 	.word	0xffffffff


	//   ....[129]....
        /*024c*/ 	.word	0xffffffff


	//   ....[130]....
        /*0250*/ 	.word	0xffffffff


	//   ....[131]....
        /*0254*/ 	.word	0xffffffff


	//   ....[132]....
        /*0258*/ 	.word	0xffffffff


	//   ....[133]....
        /*025c*/ 	.word	0xffffffff


	//   ....[134]....
        /*0260*/ 	.word	0xffffffff


	//   ....[135]....
        /*0264*/ 	.word	0xffffffff


	//   ....[136]....
        /*0268*/ 	.word	0xffffffff


	//   ....[137]....
        /*026c*/ 	.word	0xffffffff


	//   ....[138]....
        /*0270*/ 	.word	0xffffffff


	//   ....[139]....
        /*0274*/ 	.word	0xffffffff


	//   ....[140]....
        /*0278*/ 	.word	0xffffffff


	//   ....[141]....
        /*027c*/ 	.word	0xffffffff


	//   ....[142]....
        /*0280*/ 	.word	0xffffffff


	//   ....[143]....
        /*0284*/ 	.word	0xffffffff


	//   ....[144]....
        /*0288*/ 	.word	0xffffffff


	//   ....[145]....
        /*028c*/ 	.word	0xffffffff


	//   ....[146]....
        /*0290*/ 	.word	0xffffffff


	//----- nvinfo : EIATTR_COOP_GROUP_INSTR_OFFSETS
	.align		4
.L_540:
        /*0294*/ 	.byte	0x04, 0x28
        /*0296*/ 	.short	(.L_542 - .L_541)


	//   ....[0]....
.L_541:
        /*0298*/ 	.word	0x00000080


	//   ....[1]....
        /*029c*/ 	.word	0x00000210


	//   ....[2]....
        /*02a0*/ 	.word	0x00000240


	//   ....[3]....
        /*02a4*/ 	.word	0x00000270


	//   ....[4]....
        /*02a8*/ 	.word	0x000002a0


	//   ....[5]....
        /*02ac*/ 	.word	0x000002d0


	//   ....[6]....
        /*02b0*/ 	.word	0x00000300


	//   ....[7]....
        /*02b4*/ 	.word	0x00000460


	//   ....[8]....
        /*02b8*/ 	.word	0x000004a0


	//   ....[9]....
        /*02bc*/ 	.word	0x000004d0


	//   ....[10]....
        /*02c0*/ 	.word	0x00000500


	//   ....[11]....
        /*02c4*/ 	.word	0x00000530


	//   ....[12]....
        /*02c8*/ 	.word	0x00000560


	//   ....[13]....
        /*02cc*/ 	.word	0x000005f0


	//   ....[14]....
        /*02d0*/ 	.word	0x00000630


	//   ....[15]....
        /*02d4*/ 	.word	0x00000650


	//   ....[16]....
        /*02d8*/ 	.word	0x000006b0


	//   ....[17]....
        /*02dc*/ 	.word	0x000024d0


	//   ....[18]....
        /*02e0*/ 	.word	0x000024f0


	//   ....[19]....
        /*02e4*/ 	.word	0x00002620


	//   ....[20]....
        /*02e8*/ 	.word	0x00002630


	//   ....[21]....
        /*02ec*/ 	.word	0x00002760


	//   ....[22]....
        /*02f0*/ 	.word	0x00002780


	//   ....[23]....
        /*02f4*/ 	.word	0x000028b0


	//   ....[24]....
        /*02f8*/ 	.word	0x000028c0


	//   ....[25]....
        /*02fc*/ 	.word	0x00003e20


	//   ....[26]....
        /*0300*/ 	.word	0x00003e50


	//   ....[27]....
        /*0304*/ 	.word	0x00004780


	//   ....[28]....
        /*0308*/ 	.word	0x00004810


	//   ....[29]....
        /*030c*/ 	.word	0x00004830


	//   ....[30]....
        /*0310*/ 	.word	0x00004850


	//   ....[31]....
        /*0314*/ 	.word	0x000069b0


	//   ....[32]....
        /*0318*/ 	.word	0x000069f0


	//   ....[33]....
        /*031c*/ 	.word	0x00007160


	//   ....[34]....
        /*0320*/ 	.word	0x00007280


	//   ....[35]....
        /*0324*/ 	.word	0x000072c0


	//   ....[36]....
        /*0328*/ 	.word	0x000073a0


	//   ....[37]....
        /*032c*/ 	.word	0x00009fa0


	//   ....[38]....
        /*0330*/ 	.word	0x00009fd0


	//   ....[39]....
        /*0334*/ 	.word	0x00009ff0


	//   ....[40]....
        /*0338*/ 	.word	0x0000a010


	//   ....[41]....
        /*033c*/ 	.word	0x0000b9e0


	//   ....[42]....
        /*0340*/ 	.word	0x0000ba10


	//   ....[43]....
        /*0344*/ 	.word	0x0000ba20


	//   ....[44]....
        /*0348*/ 	.word	0x0000ba50


	//   ....[45]....
        /*034c*/ 	.word	0x0000cd60


	//   ....[46]....
        /*0350*/ 	.word	0x0000cd80


	//   ....[47]....
        /*0354*/ 	.word	0x0000cda0


	//   ....[48]....
        /*0358*/ 	.word	0x0000cdb0


	//   ....[49]....
        /*035c*/ 	.word	0x0000d110


	//   ....[50]....
        /*0360*/ 	.word	0x0000d130


	//   ....[51]....
        /*0364*/ 	.word	0x0000d250


	//   ....[52]....
        /*0368*/ 	.word	0x0000d260


	//   ....[53]....
        /*036c*/ 	.word	0x0000d390


	//   ....[54]....
        /*0370*/ 	.word	0x0000d3b0


	//   ....[55]....
        /*0374*/ 	.word	0x0000d4e0


	//   ....[56]....
        /*0378*/ 	.word	0x0000d4f0


	//   ....[57]....
        /*037c*/ 	.word	0x0000d820


	//   ....[58]....
        /*0380*/ 	.word	0x0000d840


	//   ....[59]....
        /*0384*/ 	.word	0x0000e180


	//   ....[60]....
        /*0388*/ 	.word	0x0000e190


	//   ....[61]....
        /*038c*/ 	.word	0x0000eeb0


	//   ....[62]....
        /*0390*/ 	.word	0x0000eed0


	//   ....[63]....
        /*0394*/ 	.word	0x0000f000


	//   ....[64]....
        /*0398*/ 	.word	0x0000f010


	//   ....[65]....
        /*039c*/ 	.word	0x0000f140


	//   ....[66]....
        /*03a0*/ 	.word	0x0000f160


	//   ....[67]....
        /*03a4*/ 	.word	0x0000f290


	//   ....[68]....
        /*03a8*/ 	.word	0x0000f2a0


	//   ....[69]....
        /*03ac*/ 	.word	0x0000f450


	//   ....[70]....
        /*03b0*/ 	.word	0x0000f470


	//   ....[71]....
        /*03b4*/ 	.word	0x0000f590


	//   ....[72]....
        /*03b8*/ 	.word	0x0000f5d0


	//   ....[73]....
        /*03bc*/ 	.word	0x0000f600


	//   ....[74]....
        /*03c0*/ 	.word	0x0000f630


	//   ....[75]....
        /*03c4*/ 	.word	0x0000f660


	//   ....[76]....
        /*03c8*/ 	.word	0x0000f690


	//   ....[77]....
        /*03cc*/ 	.word	0x0000f7e0


	//   ....[78]....
        /*03d0*/ 	.word	0x0000f820


	//   ....[79]....
        /*03d4*/ 	.word	0x0000f850


	//   ....[80]....
        /*03d8*/ 	.word	0x0000f880


	//   ....[81]....
        /*03dc*/ 	.word	0x0000f8b0


	//   ....[82]....
        /*03e0*/ 	.word	0x0000f8e0


	//   ....[83]....
        /*03e4*/ 	.word	0x0000f970


	//   ....[84]....
        /*03e8*/ 	.word	0x0000f9b0


	//   ....[85]....
        /*03ec*/ 	.word	0x0000f9c0


	//   ....[86]....
        /*03f0*/ 	.word	0x0000fa20


	//   ....[87]....
        /*03f4*/ 	.word	0x00010320


	//   ....[88]....
        /*03f8*/ 	.word	0x00010380


	//   ....[89]....
        /*03fc*/ 	.word	0x000103d0


	//   ....[90]....
        /*0400*/ 	.word	0x00010420


	//   ....[91]....
        /*0404*/ 	.word	0x00010470


	//   ....[92]....
        /*0408*/ 	.word	0x000104e0


	//   ....[93]....
        /*040c*/ 	.word	0x00010520


	//   ....[94]....
        /*0410*/ 	.word	0x00010580


	//   ....[95]....
        /*0414*/ 	.word	0x000105f0


	//   ....[96]....
        /*0418*/ 	.word	0x00010660


	//   ....[97]....
        /*041c*/ 	.word	0x000106d0


	//   ....[98]....
        /*0420*/ 	.word	0x00010740


	//   ....[99]....
        /*0424*/ 	.word	0x000107b0


	//   ....[100]....
        /*0428*/ 	.word	0x00010810


	//   ....[101]....
        /*042c*/ 	.word	0x00010870


	//   ....[102]....
        /*0430*/ 	.word	0x000108e0


	//   ....[103]....
        /*0434*/ 	.word	0x00010940


	//   ....[104]....
        /*0438*/ 	.word	0x000109a0


	//   ....[105]....
        /*043c*/ 	.word	0x00010a00


	//   ....[106]....
        /*0440*/ 	.word	0x00010a60


	//   ....[107]....
        /*0444*/ 	.word	0x00010ab0


	//   ....[108]....
        /*0448*/ 	.word	0x00010b00


	//   ....[109]....
        /*044c*/ 	.word	0x00010b70


	//   ....[110]....
        /*0450*/ 	.word	0x00010be0


	//   ....[111]....
        /*0454*/ 	.word	0x00010c50


	//   ....[112]....
        /*0458*/ 	.word	0x00010cb0


	//   ....[113]....
        /*045c*/ 	.word	0x00010d10


	//   ....[114]....
        /*0460*/ 	.word	0x00010d80


	//   ....[115]....
        /*0464*/ 	.word	0x00010de0


	//   ....[116]....
        /*0468*/ 	.word	0x00010e40


	//   ....[117]....
        /*046c*/ 	.word	0x00010eb0


	//   ....[118]....
        /*0470*/ 	.word	0x00010f20


	//   ....[119]....
        /*0474*/ 	.word	0x00010f90


	//   ....[120]....
        /*0478*/ 	.word	0x00010ff0


	//   ....[121]....
        /*047c*/ 	.word	0x00011060


	//   ....[122]....
        /*0480*/ 	.word	0x000110d0


	//   ....[123]....
        /*0484*/ 	.word	0x00011140


	//   ....[124]....
        /*0488*/ 	.word	0x000111a0


	//   ....[125]....
        /*048c*/ 	.word	0x00011210


	//   ....[126]....
        /*0490*/ 	.word	0x00011280


	//   ....[127]....
        /*0494*/ 	.word	0x000112f0


	//   ....[128]....
        /*0498*/ 	.word	0x00011350


	//   ....[129]....
        /*049c*/ 	.word	0x000113c0


	//   ....[130]....
        /*04a0*/ 	.word	0x00011430


	//   ....[131]....
        /*04a4*/ 	.word	0x00011480


	//   ....[132]....
        /*04a8*/ 	.word	0x000114d0


	//   ....[133]....
        /*04ac*/ 	.word	0x00011520


	//   ....[134]....
        /*04b0*/ 	.word	0x00011570


	//   ....[135]....
        /*04b4*/ 	.word	0x000115c0


	//   ....[136]....
        /*04b8*/ 	.word	0x00011630


	//   ....[137]....
        /*04bc*/ 	.word	0x00011690


	//   ....[138]....
        /*04c0*/ 	.word	0x000116f0


	//   ....[139]....
        /*04c4*/ 	.word	0x00011740


	//   ....[140]....
        /*04c8*/ 	.word	0x00011790


	//   ....[141]....
        /*04cc*/ 	.word	0x000117e0


	//   ....[142]....
        /*04d0*/ 	.word	0x00011850


	//   ....[143]....
        /*04d4*/ 	.word	0x000118a0


	//   ....[144]....
        /*04d8*/ 	.word	0x00011900


	//   ....[145]....
        /*04dc*/ 	.word	0x00011960


	//   ....[146]....
        /*04e0*/ 	.word	0x000119c0


	//----- nvinfo : EIATTR_EXIT_INSTR_OFFSETS
	.align		4
.L_542:
        /*04e4*/ 	.byte	0x04, 0x1c
        /*04e6*/ 	.short	(.L_544 - .L_543)


	//   ....[0]....
.L_543:
        /*04e8*/ 	.word	0x00000f40


	//   ....[1]....
        /*04ec*/ 	.word	0x000102e0


	//----- nvinfo : EIATTR_MAX_THREADS
	.align		4
.L_544:
        /*04f0*/ 	.byte	0x04, 0x05
        /*04f2*/ 	.short	(.L_546 - .L_545)
.L_545:
        /*04f4*/ 	.word	0x00000100
        /*04f8*/ 	.word	0x00000001
        /*04fc*/ 	.word	0x00000001


	//----- nvinfo : EIATTR_CRS_STACK_SIZE
	.align		4
.L_546:
        /*0500*/ 	.byte	0x04, 0x1e
        /*0502*/ 	.short	(.L_548 - .L_547)
.L_547:
        /*0504*/ 	.word	0x00000000
.L_548:


//--------------------- .nv.info._ZN7cutlass13device_kernelIN5flash19enable_sm80_to_sm89INS1_16FlashAttnFwdSm80INS1_25CollectiveMainloopFwdSm80ILi8ELi2ELb0EN4cute5tupleIJNS5_1CILi128EEENS7_ILi64EEENS7_ILi192EEEEEELi192ENS_10bfloat16_tEfNS_4arch4Sm80ELb1ELb0ELb1ELb1ELb0ELb1ELb1ELb1EEENS1_21CollectiveEpilogueFwdINS6_IJS8_SA_S9_EEENS6_IJNS7_ILi1EEESI_SI_EEESC_SE_Li256ELb1ELb1ELb1ELb0EEENS1_36VarlenDynamicPersistentTileSchedulerILi128ELi64ELi256ELi256ELb1ELb1ELb0ELb1ELb1ELb1EEEEEEEEEvNT_6ParamsE --------------------------
	.section	.nv.info._ZN7cutlass13device_kernelIN5flash19enable_sm80_to_sm89INS1_16FlashAttnFwdSm80INS1_25CollectiveMainloopFwdSm80ILi8ELi2ELb0EN4cute5tupleIJNS5_1CILi128EEENS7_ILi64EEENS7_ILi192EEEEEELi192ENS_10bfloat16_tEfNS_4arch4Sm80ELb1ELb0ELb1ELb1ELb0ELb1ELb1ELb1EEENS1_21CollectiveEpilogueFwdINS6_IJS8_SA_S9_EEENS6_IJNS7_ILi1EEESI_SI_EEESC_SE_Li256ELb1ELb1ELb1ELb0EEENS1_36VarlenDynamicPersistentTileSchedulerILi128ELi64ELi256ELi256ELb1ELb1ELb0ELb1ELb1ELb1EEEEEEEEEvNT_6ParamsE,"",@"SHT_CUDA_INFO"
	.sectionflags	@""
	.align	4


	//----- nvinfo : EIATTR_CUDA_API_VERSION
	.align		4
        /*0000*/ 	.byte	0x04, 0x37
        /*0002*/ 	.short	(.L_550 - .L_549)
.L_549:
        /*0004*/ 	.word	0x00000082


	//----- nvinfo : EIATTR_SW2861232_WAR
	.align		4
.L_550:
        /*0008*/ 	.byte	0x01, 0x35
	.zero		2


	//----- nvinfo : EIATTR_PARAM_CBANK
	.align		4
        /*000c*/ 	.byte	0x04, 0x0a
        /*000e*/ 	.short	(.L_552 - .L_551)
	.align		4
.L_551:
        /*0010*/ 	.word	index@(.nv.constant0._ZN7cutlass13device_kernelIN5flash19enable_sm80_to_sm89INS1_16FlashAttnFwdSm80INS1_25CollectiveMainloopFwdSm80ILi8ELi2ELb0EN4cute5tupleIJNS5_1CILi128EEENS7_ILi64EEENS7_ILi192EEEEEELi192ENS_10bfloat16_tEfNS_4arch4Sm80ELb1ELb0ELb1ELb1ELb0ELb1ELb1ELb1EEENS1_21CollectiveEpilogueFwdINS6_IJS8_SA_S9_EEENS6_IJNS7_ILi1EEESI_SI_EEESC_SE_Li256ELb1ELb1ELb1ELb0EEENS1_36VarlenDynamicPersistentTileSchedulerILi128ELi64ELi256ELi256ELb1ELb1ELb0ELb1ELb1ELb1EEEEEEEEEvNT_6ParamsE)
        /*0014*/ 	.short	0x0160
        /*0016*/ 	.short	0x0438


	//----- nvinfo : EIATTR_CBANK_PARAM_SIZE
	.align		4
.L_552:
        /*0018*/ 	.byte	0x03, 0x19
        /*001a*/ 	.short	0x0438


	//----- nvinfo : EIATTR_KPARAM_INFO
	.align		4
        /*001c*/ 	.byte	0x04, 0x17
        /*001e*/ 	.short	(.L_554 - .L_553)
.L_553:
        /*0020*/ 	.word	0x00000000
        /*0024*/ 	.short	0x0000
        /*0026*/ 	.short	0x0000
        /*0028*/ 	.byte	0x00, 0xf0, 0xe1, 0x10


	//----- nvinfo : EIATTR_MAXREG_COUNT
	.align		4
.L_554:
        /*002c*/ 	.byte	0x03, 0x1b
        /*002e*/ 	.short	0x00ff


	//----- nvinfo : EIATTR_NUM_BARRIERS
	.align		4
        /*0030*/ 	.byte	0x02, 0x4c
        /*0032*/ 	.byte	0x06
	.zero		1


	//----- nvinfo : EIATTR_MERCURY_ISA_VERSION
	.align		4
        /*0034*/ 	.byte	0x03, 0x5f
        /*0036*/ 	.short	0x0000


	//----- nvinfo : EIATTR_INT_WARP_WIDE_INSTR_OFFSETS
	.align		4
        /*0038*/ 	.byte	0x04, 0x31
        /*003a*/ 	.short	(.L_556 - .L_555)


	//   ....[0]....
.L_555:
        /*003c*/ 	.word	0x00018c40


	//   ....[1]....
        /*0040*/ 	.word	0x00018ce0


	//----- nvinfo : EIATTR_COOP_GROUP_MASK_REGIDS
	.align		4
.L_556:
        /*0044*/ 	.byte	0x04, 0x29
        /*0046*/ 	.short	(.L_558 - .L_557)


	//   ....[0]....
.L_557:
        /*0048*/ 	.word	0xffffffff


	//   ....[1]....
        /*004c*/ 	.word	0xffffffff


	//   ....[2]....
        /*0050*/ 	.word	0xffffffff


	//   ....[3]....
        /*0054*/ 	.word	0xffffffff


	//   ....[4]....
        /*0058*/ 	.word	0xffffffff


	//   ....[5]....
        /*005c*/ 	.word	0xffffffff


	//   ....[6]....
        /*0060*/ 	.word	0xffffffff


	//   ....[7]....
        /*0064*/ 	.word	0xffffffff


	//   ....[8]....
        /*0068*/ 	.word	0xffffffff


	//   ....[9]....
        /*006c*/ 	.word	0xffffffff


	//   ....[10]....
        /*0070*/ 	.word	0xffffffff


	//   ....[11]....
        /*0074*/ 	.word	0xffffffff


	//   ....[12]....
        /*0078*/ 	.word	0xffffffff


	//   ....[13]....
        /*007c*/ 	.word	0xffffffff


	//   ....[14]....
        /*0080*/ 	.word	0xffffffff


	//   ....[15]....
        /*0084*/ 	.word	0xffffffff


	//   ....[16]....
        /*0088*/ 	.word	0xffffffff


	//   ....[17]....
        /*008c*/ 	.word	0xffffffff


	//   ....[18]....
        /*0090*/ 	.word	0xffffffff


	//   ....[19]....
        /*0094*/ 	.word	0xffffffff


	//   ....[20]....
        /*0098*/ 	.word	0xffffffff


	//   ....[21]....
        /*009c*/ 	.word	0xffffffff


	//   ....[22]....
        /*00a0*/ 	.word	0xffffffff


	//   ....[23]....
        /*00a4*/ 	.word	0xffffffff


	//   ....[24]....
        /*00a8*/ 	.word	0xffffffff


	//   ....[25]....
        /*00ac*/ 	.word	0xffffffff


	//   ....[26]....
        /*00b0*/ 	.word	0xffffffff


	//   ....[27]....
        /*00b4*/ 	.word	0xffffffff


	//   ....[28]....
        /*00b8*/ 	.word	0xffffffff


	//   ....[29]....
        /*00bc*/ 	.word	0xffffffff


	//   ....[30]....
        /*00c0*/ 	.word	0xffffffff


	//   ....[31]....
        /*00c4*/ 	.word	0xffffffff


	//   ....[32]....
        /*00c8*/ 	.word	0xffffffff


	//   ....[33]....
        /*00cc*/ 	.word	0xffffffff


	//   ....[34]....
        /*00d0*/ 	.word	0xffffffff


	//   ....[35]....
        /*00d4*/ 	.word	0xffffffff


	//   ....[36]....
        /*00d8*/ 	.word	0xffffffff


	//   ....[37]....
        /*00dc*/ 	.word	0xffffffff


	//   ....[38]....
        /*00e0*/ 	.word	0xffffffff


	//   ....[39]....
        /*00e4*/ 	.word	0xffffffff


	//   ....[40]....
        /*00e8*/ 	.word	0xffffffff


	//   ....[41]....
        /*00ec*/ 	.word	0xffffffff


	//   ....[42]....
        /*00f0*/ 	.word	0xffffffff


	//   ....[43]....
        /*00f4*/ 	.word	0xffffffff


	//   ....[44]....
        /*00f8*/ 	.word	0xffffffff


	//   ....[45]....
        /*00fc*/ 	.word	0xffffffff


	//   ....[46]....
        /*0100*/ 	.word	0xffffffff


	//   ....[47]....
        /*0104*/ 	.word	0xffffffff


	//   ....[48]....
        /*0108*/ 	.word	0xffffffff


	//   ....[49]....
        /*010c*/ 	.word	0xffffffff


	//   ....[50]....
        /*0110*/ 	.word	0xffffffff


	//   ....[51]....
        /*0114*/ 	.word	0xffffffff


	//   ....[52]....
        /*0118*/ 	.word	0xffffffff


	//   ....[53]....
        /*011c*/ 	.word	0xffffffff


	//   ....[54]....
        /*0120*/ 	.word	0xffffffff


	//   ....[55]....
        /*0124*/ 	.word	0xffffffff


	//   ....[56]....
        /*0128*/ 	.word	0xffffffff


	//   ....[57]....
        /*012c*/ 	.word	0xffffffff


	//   ....[58]....
        /*0130*/ 	.word	0xffffffff


	//   ....[59]....
        /*0134*/ 	.word	0xffffffff


	//   ....[60]....
        /*0138*/ 	.word	0xffffffff


	//   ....[61]....
        /*013c*/ 	.word	0xffffffff


	//   ....[62]....
        /*0140*/ 	.word	0xffffffff


	//   ....[63]....
        /*0144*/ 	.word	0xffffffff


	//   ....[64]....
        /*0148*/ 	.word	0xffffffff


	//   ....[65]....
        /*014c*/ 	.word	0xffffffff


	//   ....[66]....
        /*0150*/ 	.word	0xffffffff


	//   ....[67]....
        /*0154*/ 	.word	0xffffffff


	//   ....[68]....
        /*0158*/ 	.word	0xffffffff


	//   ....[69]....
        /*015c*/ 	.word	0xffffffff


	//   ....[70]....
        /*0160*/ 	.word	0xffffffff


	//   ....[71]....
        /*0164*/ 	.word	0xffffffff


	//   ....[72]....
        /*0168*/ 	.word	0xffffffff


	//   ....[73]....
        /*016c*/ 	.word	0xffffffff


	//   ....[74]....
        /*0170*/ 	.word	0xffffffff


	//   ....[75]....
        /*0174*/ 	.word	0xffffffff


	//   ....[76]....
        /*0178*/ 	.word	0xffffffff


	//   ....[77]....
        /*017c*/ 	.word	0xffffffff


	//   ....[78]....
        /*0180*/ 	.word	0xffffffff


	//   ....[79]....
        /*0184*/ 	.word	0xffffffff


	//   ....[80]....
        /*0188*/ 	.word	0xffffffff


	//   ....[81]....
        /*018c*/ 	.word	0xffffffff


	//   ....[82]....
        /*0190*/ 	.word	0xffffffff


	//   ....[83]....
        /*0194*/ 	.word	0xffffffff


	//   ....[84]....
        /*0198*/ 	.word	0xffffffff


	//   ....[85]....
        /*019c*/ 	.word	0xffffffff


	//   ....[86]....
        /*01a0*/ 	.word	0xffffffff


	//   ....[87]....
        /*01a4*/ 	.word	0xffffffff


	//   ....[88]....
        /*01a8*/ 	.word	0xffffffff


	//   ....[89]....
        /*01ac*/ 	.word	0xffffffff


	//   ....[90]....
        /*01b0*/ 	.word	0xffffffff


	//   ....[91]....
        /*01b4*/ 	.word	0xffffffff


	//   ....[92]....
        /*01b8*/ 	.word	0xffffffff


	//   ....[93]....
        /*01bc*/ 	.word	0xffffffff


	//   ....[94]....
        /*01c0*/ 	.word	0xffffffff


	//   ....[95]....
        /*01c4*/ 	.word	0xffffffff


	//   ....[96]....
        /*01c8*/ 	.word	0xffffffff


	//   ....[97]....
        /*01cc*/ 	.word	0xffffffff


	//   ....[98]....
        /*01d0*/ 	.word	0xffffffff


	//   ....[99]....
        /*01d4*/ 	.word	0xffffffff


	//   ....[100]....
        /*01d8*/ 	.word	0xffffffff


	//   ....[101]....
        /*01dc*/ 	.word	0xffffffff


	//   ....[102]....
        /*01e0*/ 	.word	0xffffffff


	//   ....[103]....
        /*01e4*/ 	.word	0xffffffff


	//   ....[104]....
        /*01e8*/ 	.word	0xffffffff


	//   ....[105]....
        /*01ec*/ 	.word	0xffffffff


	//   ....[106]....
        /*01f0*/ 	.word	0xffffffff


	//   ....[107]....
        /*01f4*/ 	.word	0xffffffff


	//   ....[108]....
        /*01f8*/ 	.word	0xffffffff


	//   ....[109]....
        /*01fc*/ 	.word	0xffffffff


	//   ....[110]....
        /*0200*/ 	.word	0xffffffff


	//   ....[111]....
        /*0204*/ 	.word	0xffffffff


	//   ....[112]....
        /*0208*/ 	.word	0xffffffff


	//   ....[113]....
        /*020c*/ 	.word	0xffffffff


	//   ....[114]....
        /*0210*/ 	.word	0xffffffff


	//   ....[115]....
        /*0214*/ 	.word	0xffffffff


	//   ....[116]....
        /*0218*/ 	.word	0xffffffff


	//   ....[117]....
        /*021c*/ 	.word	0xffffffff


	//   ....[118]....
        /*0220*/ 	.word	0xffffffff


	//   ....[119]....
        /*0224*/ 	.word	0xffffffff


	//   ....[120]....
        /*0228*/ 	.word	0xffffffff


	//   ....[121]....
        /*022c*/ 	.word	0xffffffff


	//   ....[122]....
        /*0230*/ 	.word	0xffffffff


	//   ....[123]....
        /*0234*/ 	.word	0xffffffff


	//   ....[124]....
        /*0238*/ 	.word	0xffffffff


	//   ....[125]....
        /*023c*/ 	.word	0xffffffff


	//   ....[126]....
        /*0240*/ 	.word	0xffffffff


	//   ....[127]....
        /*0244*/ 	.word	0xffffffff


	//   ....[128]....
        /*0248*/ 	.word	0xffffffff


	//   ....[129]....
        /*024c*/ 	.word	0xffffffff


	//   ....[130]....
        /*0250*/ 	.word	0xffffffff


	//   ....[131]....
        /*0254*/ 	.word	0xffffffff


	//   ....[132]....
        /*0258*/ 	.word	0xffffffff


	//   ....[133]....
        /*025c*/ 	.word	0xffffffff


	//   ....[134]....
        /*0260*/ 	.word	0xffffffff


	//   ....[135]....
        /*0264*/ 	.word	0xffffffff


	//   ....[136]....
        /*0268*/ 	.word	0xffffffff


	//   ....[137]....
        /*026c*/ 	.word	0xffffffff


	//   ....[138]....
        /*0270*/ 	.word	0xffffffff


	//   ....[139]....
        /*0274*/ 	.word	0xffffffff


	//   ....[140]....
        /*0278*/ 	.word	0xffffffff


	//   ....[141]....
        /*027c*/ 	.word	0xffffffff


	//   ....[142]....
        /*0280*/ 	.word	0xffffffff


	//   ....[143]....
        /*0284*/ 	.word	0xffffffff


	//   ....[144]....
        /*0288*/ 	.word	0xffffffff


	//   ....[145]....
        /*028c*/ 	.word	0xffffffff


	//   ....[146]....
        /*0290*/ 	.word	0xffffffff


	//   ....[147]....
        /*0294*/ 	.word	0xffffffff


	//   ....[148]....
        /*0298*/ 	.word	0xffffffff


	//   ....[149]....
        /*029c*/ 	.word	0xffffffff


	//   ....[150]....
        /*02a0*/ 	.word	0xffffffff


	//   ....[151]....
        /*02a4*/ 	.word	0xffffffff


	//   ....[152]....
        /*02a8*/ 	.word	0xffffffff


	//   ....[153]....
        /*02ac*/ 	.word	0xffffffff


	//   ....[154]....
        /*02b0*/ 	.word	0xffffffff


	//   ....[155]....
        /*02b4*/ 	.word	0xffffffff


	//   ....[156]....
        /*02b8*/ 	.word	0xffffffff


	//   ....[157]....
        /*02bc*/ 	.word	0xffffffff


	//   ....[158]....
        /*02c0*/ 	.word	0xffffffff


	//   ....[159]....
        /*02c4*/ 	.word	0xffffffff


	//   ....[160]....
        /*02c8*/ 	.word	0xffffffff


	//   ....[161]....
        /*02cc*/ 	.word	0xffffffff


	//   ....[162]....
        /*02d0*/ 	.word	0xffffffff


	//----- nvinfo : EIATTR_COOP_GROUP_INSTR_OFFSETS
	.align		4
.L_558:
        /*02d4*/ 	.byte	0x04, 0x28
        /*02d6*/ 	.short	(.L_560 - .L_559)


	//   ....[0]....
.L_559:
        /*02d8*/ 	.word	0x00000080


	//   ....[1]....
        /*02dc*/ 	.word	0x00000210


	//   ....[2]....
        /*02e0*/ 	.word	0x00000240


	//   ....[3]....
        /*02e4*/ 	.word	0x00000270


	//   ....[4]....
        /*02e8*/ 	.word	0x000002a0


	//   ....[5]....
        /*02ec*/ 	.word	0x000002d0


	//   ....[6]....
        /*02f0*/ 	.word	0x00000300


	//   ....[7]....
        /*02f4*/ 	.word	0x00000460


	//   ....[8]....
        /*02f8*/ 	.word	0x000004a0


	//   ....[9]....
        /*02fc*/ 	.word	0x000004d0


	//   ....[10]....
        /*0300*/ 	.word	0x00000500


	//   ....[11]....
        /*0304*/ 	.word	0x00000530


	//   ....[12]....
        /*0308*/ 	.word	0x00000560


	//   ....[13]....
        /*030c*/ 	.word	0x000005f0


	//   ....[14]....
        /*0310*/ 	.word	0x00000630


	//   ....[15]....
        /*0314*/ 	.word	0x00000650


	//   ....[16]....
        /*0318*/ 	.word	0x000006b0


	//   ....[17]....
        /*031c*/ 	.word	0x00007ba0


	//   ....[18]....
        /*0320*/ 	.word	0x00007bc0


	//   ....[19]....
        /*0324*/ 	.word	0x00007d10


	//   ....[20]....
        /*0328*/ 	.word	0x00007d20


	//   ....[21]....
        /*032c*/ 	.word	0x00007e50


	//   ....[22]....
        /*0330*/ 	.word	0x00007e70


	//   ....[23]....
        /*0334*/ 	.word	0x00007fa0


	//   ....[24]....
        /*0338*/ 	.word	0x00007fb0


	//   ....[25]....
        /*033c*/ 	.word	0x00008960


	//   ....[26]....
        /*0340*/ 	.word	0x00008a10


	//   ....[27]....
        /*0344*/ 	.word	0x00008a50


	//   ....[28]....
        /*0348*/ 	.word	0x00008a90


	//   ....[29]....
        /*034c*/ 	.word	0x00008f20


	//   ....[30]....
        /*0350*/ 	.word	0x000091e0


	//   ....[31]....
        /*0354*/ 	.word	0x00009220


	//   ....[32]....
        /*0358*/ 	.word	0x00009260


	//   ....[33]....
        /*035c*/ 	.word	0x0000c2a0


	//   ....[34]....
        /*0360*/ 	.word	0x0000c2e0


	//   ....[35]....
        /*0364*/ 	.word	0x0000c320


	//   ....[36]....
        /*0368*/ 	.word	0x0000c340


	//   ....[37]....
        /*036c*/ 	.word	0x0000c5a0


	//   ....[38]....
        /*0370*/ 	.word	0x0000c860


	//   ....[39]....
        /*0374*/ 	.word	0x0000c8a0


	//   ....[40]....
        /*0378*/ 	.word	0x0000c8e0


	//   ....[41]....
        /*037c*/ 	.word	0x00010810


	//   ....[42]....
        /*0380*/ 	.word	0x00010850


	//   ....[43]....
        /*0384*/ 	.word	0x000110f0


	//   ....[44]....
        /*0388*/ 	.word	0x000111e0


	//   ....[45]....
        /*038c*/ 	.word	0x00011220


	//   ....[46]....
        /*0390*/ 	.word	0x00011280


	//   ....[47]....
        /*0394*/ 	.word	0x000133e0


	//   ....[48]....
        /*0398*/ 	.word	0x00013410


	//   ....[49]....
        /*039c*/ 	.word	0x00013be0


	//   ....[50]....
        /*03a0*/ 	.word	0x00013ca0


	//   ....[51]....
        /*03a4*/ 	.word	0x00013cd0


	//   ....[52]....
        /*03a8*/ 	.word	0x00013d60


	//   ....[53]....
        /*03ac*/ 	.word	0x000169d0


	//   ....[54]....
        /*03b0*/ 	.word	0x00016a00


	//   ....[55]....
        /*03b4*/ 	.word	0x00016a20


	//   ....[56]....
        /*03b8*/ 	.word	0x00016a40


	//   ....[57]....
        /*03bc*/ 	.word	0x00018440


	//   ....[58]....
        /*03c0*/ 	.word	0x00018470


	//   ....[59]....
        /*03c4*/ 	.word	0x00018480


	//   ....[60]....
        /*03c8*/ 	.word	0x000184b0


	//   ....[61]....
        /*03cc*/ 	.word	0x000199c0


	//   ....[62]....
        /*03d0*/ 	.word	0x000199e0


	//   ....[63]....
        /*03d4*/ 	.word	0x00019a10


	//   ....[64]....
        /*03d8*/ 	.word	0x00019a30


	//   ....[65]....
        /*03dc*/ 	.word	0x00019dc0


	//   ....[66]....
        /*03e0*/ 	.word	0x00019de0


	//   ....[67]....
        /*03e4*/ 	.word	0x00019f30


	//   ....[68]....
        /*03e8*/ 	.word	0x00019f40


	//   ....[69]....
        /*03ec*/ 	.word	0x0001a070


	//   ....[70]....
        /*03f0*/ 	.word	0x0001a090


	//   ....[71]....
        /*03f4*/ 	.word	0x0001a1c0


	//   ....[72]....
        /*03f8*/ 	.word	0x0001a1d0


	//   ....[73]....
        /*03fc*/ 	.word	0x0001a4f0


	//   ....[74]....
        /*0400*/ 	.word	0x0001a510


	//   ....[75]....
        /*0404*/ 	.word	0x0001ae40


	//   ....[76]....
        /*0408*/ 	.word	0x0001ae50


	//   ....[77]....
        /*040c*/ 	.word	0x0001bbc0


	//   ....[78]....
        /*0410*/ 	.word	0x0001bbe0


	//   ....[79]....
        /*0414*/ 	.word	0x0001bd40


	//   ....[80]....
        /*0418*/ 	.word	0x0001bd50


	//   ....[81]....
        /*041c*/ 	.word	0x0001be80


	//   ....[82]....
        /*0420*/ 	.word	0x0001bea0


	//   ....[83]....
        /*0424*/ 	.word	0x0001bfd0


	//   ....[84]....
        /*0428*/ 	.word	0x0001bfe0


	//   ....[85]....
        /*042c*/ 	.word	0x0001c190


	//   ....[86]....
        /*0430*/ 	.word	0x0001c1b0


	//   ....[87]....
        /*0434*/ 	.word	0x0001c2d0


	//   ....[88]....
        /*0438*/ 	.word	0x0001c310


	//   ....[89]....
        /*043c*/ 	.word	0x0001c340


	//   ....[90]....
        /*0440*/ 	.word	0x0001c370


	//   ....[91]....
        /*0444*/ 	.word	0x0001c3a0


	//   ....[92]....
        /*0448*/ 	.word	0x0001c3d0


	//   ....[93]....
        /*044c*/ 	.word	0x0001c520


	//   ....[94]....
        /*0450*/ 	.word	0x0001c560


	//   ....[95]....
        /*0454*/ 	.word	0x0001c590


	//   ....[96]....
        /*0458*/ 	.word	0x0001c5c0


	//   ....[97]....
        /*045c*/ 	.word	0x0001c5f0


	//   ....[98]....
        /*0460*/ 	.word	0x0001c620


	//   ....[99]....
        /*0464*/ 	.word	0x0001c6b0


	//   ....[100]....
        /*0468*/ 	.word	0x0001c6f0


	//   ....[101]....
        /*046c*/ 	.word	0x0001c700


	//   ....[102]....
        /*0470*/ 	.word	0x0001c760


	//   ....[103]....
        /*0474*/ 	.word	0x0001d050


	//   ....[104]....
        /*0478*/ 	.word	0x0001d090


	//   ....[105]....
        /*047c*/ 	.word	0x0001d0e0


	//   ....[106]....
        /*0480*/ 	.word	0x0001d130


	//   ....[107]....
        /*0484*/ 	.word	0x0001d180


	//   ....[108]....
        /*0488*/ 	.word	0x0001d1f0


	//   ....[109]....
        /*048c*/ 	.word	0x0001d230


	//   ....[110]....
        /*0490*/ 	.word	0x0001d290


	//   ....[111]....
        /*0494*/ 	.word	0x0001d300


	//   ....[112]....
        /*0498*/ 	.word	0x0001d360


	//   ....[113]....
        /*049c*/ 	.word	0x0001d3d0


	//   ....[114]....
        /*04a0*/ 	.word	0x0001d440


	//   ....[115]....
        /*04a4*/ 	.word	0x0001d4a0


	//   ....[116]....
        /*04a8*/ 	.word	0x0001d500


	//   ....[117]....
        /*04ac*/ 	.word	0x0001d560


	//   ....[118]....
        /*04b0*/ 	.word	0x0001d5d0


	//   ....[119]....
        /*04b4*/ 	.word	0x0001d630


	//   ....[120]....
        /*04b8*/ 	.word	0x0001d690


	//   ....[121]....
        /*04bc*/ 	.word	0x0001d6e0


	//   ....[122]....
        /*04c0*/ 	.word	0x0001d730


	//   ....[123]....
        /*04c4*/ 	.word	0x0001d780


	//   ....[124]....
        /*04c8*/ 	.word	0x0001d7c0


	//   ....[125]....
        /*04cc*/ 	.word	0x0001d830


	//   ....[126]....
        /*04d0*/ 	.word	0x0001d8a0


	//   ....[127]....
        /*04d4*/ 	.word	0x0001d900


	//   ....[128]....
        /*04d8*/ 	.word	0x0001d960


	//   ....[129]....
        /*04dc*/ 	.word	0x0001d9c0


	//   ....[130]....
        /*04e0*/ 	.word	0x0001da30


	//   ....[131]....
        /*04e4*/ 	.word	0x0001da90


	//   ....[132]....
        /*04e8*/ 	.word	0x0001daf0


	//   ....[133]....
        /*04ec*/ 	.word	0x0001db50


	//   ....[134]....
        /*04f0*/ 	.word	0x0001dbc0


	//   ....[135]....
        /*04f4*/ 	.word	0x0001dc20


	//   ....[136]....
        /*04f8*/ 	.word	0x0001dc80


	//   ....[137]....
        /*04fc*/ 	.word	0x0001dce0


	//   ....[138]....
        /*0500*/ 	.word	0x0001dd50


	//   ....[139]....
        /*0504*/ 	.word	0x0001ddb0


	//   ....[140]....
        /*0508*/ 	.word	0x0001de10


	//   ....[141]....
        /*050c*/ 	.word	0x0001de70


	//   ....[142]....
        /*0510*/ 	.word	0x0001dee0


	//   ....[143]....
        /*0514*/ 	.word	0x0001df40


	//   ....[144]....
        /*0518*/ 	.word	0x0001dfa0


	//   ....[145]....
        /*051c*/ 	.word	0x0001e000


	//   ....[146]....
        /*0520*/ 	.word	0x0001e070


	//   ....[147]....
        /*0524*/ 	.word	0x0001e0c0


	//   ....[148]....
        /*0528*/ 	.word	0x0001e100


	//   ....[149]....
        /*052c*/ 	.word	0x0001e150


	//   ....[150]....
        /*0530*/ 	.word	0x0001e1a0


	//   ....[151]....
        /*0534*/ 	.word	0x0001e1f0


	//   ....[152]....
        /*0538*/ 	.word	0x0001e260


	//   ....[153]....
        /*053c*/ 	.word	0x0001e2b0


	//   ....[154]....
        /*0540*/ 	.word	0x0001e300


	//   ....[155]....
        /*0544*/ 	.word	0x0001e350


	//   ....[156]....
        /*0548*/ 	.word	0x0001e3a0


	//   ....[157]....
        /*054c*/ 	.word	0x0001e3f0


	//   ....[158]....
        /*0550*/ 	.word	0x0001e460


	//   ....[159]....
        /*0554*/ 	.word	0x0001e4a0


	//   ....[160]....
        /*0558*/ 	.word	0x0001e500


	//   ....[161]....
        /*055c*/ 	.word	0x0001e560


	//   ....[162]....
        /*0560*/ 	.word	0x0001e5c0


	//----- nvinfo : EIATTR_EXIT_INSTR_OFFSETS
	.align		4
.L_560:
        /*0564*/ 	.byte	0x04, 0x1c
        /*0566*/ 	.short	(.L_562 - .L_561)


	//   ....[0]....
.L_561:
        /*0568*/ 	.word	0x00000f30


	//   ....[1]....
        /*056c*/ 	.word	0x0001d020


	//----- nvinfo : EIATTR_MAX_THREADS
	.align		4
.L_562:
        /*0570*/ 	.byte	0x04, 0x05
        /*0572*/ 	.short	(.L_564 - .L_563)
.L_563:
        /*0574*/ 	.word	0x00000100
        /*0578*/ 	.word	0x00000001
        /*057c*/ 	.word	0x00000001


	//----- nvinfo : EIATTR_CRS_STACK_SIZE
	.align		4
.L_564:
        /*0580*/ 	.byte	0x04, 0x1e
        /*0582*/ 	.short	(.L_566 - .L_565)
.L_565:
        /*0584*/ 	.word	0x00000000
.L_566:


//--------------------- .nv.callgraph             --------------------------
	.section	.nv.callgraph,"",@"SHT_CUDA_CALLGRAPH"
	.align	4
	.sectionentsize	8
	.align		4
        /*0000*/ 	.word	0x00000000
	.align		4
        /*0004*/ 	.word	0xffffffff
	.align		4
        /*0008*/ 	.word	0x00000000
	.align		4
        /*000c*/ 	.word	0xfffffffe
	.align		4
        /*0010*/ 	.word	0x00000000
	.align		4
        /*0014*/ 	.word	0xfffffffd
	.align		4
        /*0018*/ 	.word	0x00000000
	.align		4
        /*001c*/ 	.word	0xfffffffc


//--------------------- .nv.rel.action            --------------------------
	.section	.nv.rel.action,"",@"SHT_CUDA_RELOCINFO"
	.align	8
	.sectionentsize	8
        /*0000*/ 	.byte	0x73, 0x00, 0x00, 0x00, 0x00, 0x00, 0x00, 0x00, 0x00, 0x00, 0x00, 0x11, 0x25, 0x00, 0x05, 0x36


//--------------------- .nv.constant4             --------------------------
	.section	.nv.constant4,"a",@progbits
	.align	8
	.align		8
.nv.constant4:
        /*0000*/ 	.dword	_ZN80_INTERNAL_34422cea_44_flash_fwd_hdim192_bf16_split_softcap_sm80_cu_c784774a_33754cuda3std3__45__cpo5beginE
	.align		8
        /*0008*/ 	.dword	_ZN80_INTERNAL_34422cea_44_flash_fwd_hdim192_bf16_split_softcap_sm80_cu_c784774a_33754cuda3std3__45__cpo3endE
	.align		8
        /*0010*/ 	.dword	_ZN80_INTERNAL_34422cea_44_flash_fwd_hdim192_bf16_split_softcap_sm80_cu_c784774a_33754cuda3std3__45__cpo6cbeginE
	.align		8
        /*0018*/ 	.dword	_ZN80_INTERNAL_34422cea_44_flash_fwd_hdim192_bf16_split_softcap_sm80_cu_c784774a_33754cuda3std3__45__cpo4cendE
	.align		8
        /*0020*/ 	.dword	_ZN80_INTERNAL_34422cea_44_flash_fwd_hdim192_bf16_split_softcap_sm80_cu_c784774a_33754cuda3std3__482_GLOBAL__N__34422cea_44_flash_fwd_hdim192_bf16_split_softcap_sm80_cu_c784774a_33756ignoreE
	.align		8
        /*0028*/ 	.dword	_ZN80_INTERNAL_34422cea_44_flash_fwd_hdim192_bf16_split_softcap_sm80_cu_c784774a_33754cuda3std3__419piecewise_constructE
	.align		8
        /*0030*/ 	.dword	_ZN80_INTERNAL_34422cea_44_flash_fwd_hdim192_bf16_split_softcap_sm80_cu_c784774a_33754cuda3std3__48in_placeE
	.align		8
        /*0038*/ 	.dword	_ZN80_INTERNAL_34422cea_44_flash_fwd_hdim192_bf16_split_softcap_sm80_cu_c784774a_33754cuda3std6ranges3__45__cpo4swapE
	.align		8
        /*0040*/ 	.dword	_ZN80_INTERNAL_34422cea_44_flash_fwd_hdim192_bf16_split_softcap_sm80_cu_c784774a_33754cuda3std6ranges3__45__cpo9iter_moveE
	.align		8
        /*0048*/ 	.dword	_ZN80_INTERNAL_34422cea_44_flash_fwd_hdim192_bf16_split_softcap_sm80_cu_c784774a_33754cute7productE
	.align		8
        /*0050*/ 	.dword	_ZN80_INTERNAL_34422cea_44_flash_fwd_hdim192_bf16_split_softcap_sm80_cu_c784774a_33754cute1_E


//--------------------- .nv.constant0._ZN7cutlass13device_kernelIN5flash19enable_sm80_to_sm89INS1_16FlashAttnFwdSm80INS1_25CollectiveMainloopFwdSm80ILi8ELi1ELb1EN4cute5tupleIJNS5_1CILi128EEENS7_ILi96EEENS7_ILi192EEEEEELi192ENS_10bfloat16_tEfNS_4arch4Sm80ELb0ELb0ELb1ELb0ELb0ELb0ELb1ELb1EEENS1_21CollectiveEpilogueFwdINS6_IJS8_SA_S9_EEENS6_IJNS7_ILi1EEESI_SI_EEESC_SE_Li256ELb0ELb1ELb1ELb0EEENS1_19SingleTileSchedulerILb0ELb1ELb1ELi128EEEEEEEEEvNT_6ParamsE --------------------------
	.section	.nv.constant0._ZN7cutlass13device_kernelIN5flash19enable_sm80_to_sm89INS1_16FlashAttnFwdSm80INS1_25CollectiveMainloopFwdSm80ILi8ELi1ELb1EN4cute5tupleIJNS5_1CILi128EEENS7_ILi96EEENS7_ILi192EEEEEELi192ENS_10bfloat16_tEfNS_4arch4Sm80ELb0ELb0ELb1ELb0ELb0ELb0ELb1ELb1EEENS1_21CollectiveEpilogueFwdINS6_IJS8_SA_S9_EEENS6_IJNS7_ILi1EEESI_SI_EEESC_SE_Li256ELb0ELb1ELb1ELb0EEENS1_19SingleTileSchedulerILb0ELb1ELb1ELi128EEEEEEEEEvNT_6ParamsE,"a",@progbits
	.sectionflags	@""
	.align	4
.nv.constant0._ZN7cutlass13device_kernelIN5flash19enable_sm80_to_sm89INS1_16FlashAttnFwdSm80INS1_25CollectiveMainloopFwdSm80ILi8ELi1ELb1EN4cute5tupleIJNS5_1CILi128EEENS7_ILi96EEENS7_ILi192EEEEEELi192ENS_10bfloat16_tEfNS_4arch4Sm80ELb0ELb0ELb1ELb0ELb0ELb0ELb1ELb1EEENS1_21CollectiveEpilogueFwdINS6_IJS8_SA_S9_EEENS6_IJNS7_ILi1EEESI_SI_EEESC_SE_Li256ELb0ELb1ELb1ELb0EEENS1_19SingleTileSchedulerILb0ELb1ELb1ELi128EEEEEEEEEvNT_6ParamsE:
	.zero		1400


//--------------------- .nv.constant0._ZN7cutlass13device_kernelIN5flash19enable_sm80_to_sm89INS1_16FlashAttnFwdSm80INS1_25CollectiveMainloopFwdSm80ILi8ELi1ELb0EN4cute5tupleIJNS5_1CILi128EEENS7_ILi64EEENS7_ILi192EEEEEELi192ENS_10bfloat16_tEfNS_4arch4Sm80ELb0ELb0ELb1ELb1ELb0ELb0ELb1ELb1EEENS1_21CollectiveEpilogueFwdINS6_IJS8_SA_S9_EEENS6_IJNS7_ILi1EEESI_SI_EEESC_SE_Li256ELb1ELb1ELb1ELb0EEENS1_36VarlenDynamicPersistentTileSchedulerILi128ELi64ELi256ELi256ELb1ELb1ELb0ELb0ELb1ELb1EEEEEEEEEvNT_6ParamsE --------------------------
	.section	.nv.constant0._ZN7cutlass13device_kernelIN5flash19enable_sm80_to_sm89INS1_16FlashAttnFwdSm80INS1_25CollectiveMainloopFwdSm80ILi8ELi1ELb0EN4cute5tupleIJNS5_1CILi128EEENS7_ILi64EEENS7_ILi192EEEEEELi192ENS_10bfloat16_tEfNS_4arch4Sm80ELb0ELb0ELb1ELb1ELb0ELb0ELb1ELb1EEENS1_21CollectiveEpilogueFwdINS6_IJS8_SA_S9_EEENS6_IJNS7_ILi1EEESI_SI_EEESC_SE_Li256ELb1ELb1ELb1ELb0EEENS1_36VarlenDynamicPersistentTileSchedulerILi128ELi64ELi256ELi256ELb1ELb1ELb0ELb0ELb1ELb1EEEEEEEEEvNT_6ParamsE,"a",@progbits
	.sectionflags	@""
	.align	4
.nv.constant0._ZN7cutlass13device_kernelIN5flash19enable_sm80_to_sm89INS1_16FlashAttnFwdSm80INS1_25CollectiveMainloopFwdSm80ILi8ELi1ELb0EN4cute5tupleIJNS5_1CILi128EEENS7_ILi64EEENS7_ILi192EEEEEELi192ENS_10bfloat16_tEfNS_4arch4Sm80ELb0ELb0ELb1ELb1ELb0ELb0ELb1ELb1EEENS1_21CollectiveEpilogueFwdINS6_IJS8_SA_S9_EEENS6_IJNS7_ILi1EEESI_SI_EEESC_SE_Li256ELb1ELb1ELb1ELb0EEENS1_36VarlenDynamicPersistentTileSchedulerILi128ELi64ELi256ELi256ELb1ELb1ELb0ELb0ELb1ELb1EEEEEEEEEvNT_6ParamsE:
	.zero		1432


//--------------------- .nv.constant0._ZN7cutlass13device_kernelIN5flash19enable_sm80_to_sm89INS1_16FlashAttnFwdSm80INS1_25CollectiveMainloopFwdSm80ILi8ELi1ELb0EN4cute5tupleIJNS5_1CILi128EEENS7_ILi64EEENS7_ILi192EEEEEELi192ENS_10bfloat16_tEfNS_4arch4Sm80ELb0ELb0ELb1ELb1ELb0ELb1ELb1ELb1EEENS1_21CollectiveEpilogueFwdINS6_IJS8_SA_S9_EEENS6_IJNS7_ILi1EEESI_SI_EEESC_SE_Li256ELb1ELb1ELb1ELb0EEENS1_36VarlenDynamicPersistentTileSchedulerILi128ELi64ELi256ELi256ELb1ELb1ELb0ELb0ELb1ELb1EEEEEEEEEvNT_6ParamsE --------------------------
	.section	.nv.constant0._ZN7cutlass13device_kernelIN5flash19enable_sm80_to_sm89INS1_16FlashAttnFwdSm80INS1_25CollectiveMainloopFwdSm80ILi8ELi1ELb0EN4cute5tupleIJNS5_1CILi128EEENS7_ILi64EEENS7_ILi192EEEEEELi192ENS_10bfloat16_tEfNS_4arch4Sm80ELb0ELb0ELb1ELb1ELb0ELb1ELb1ELb1EEENS1_21CollectiveEpilogueFwdINS6_IJS8_SA_S9_EEENS6_IJNS7_ILi1EEESI_SI_EEESC_SE_Li256ELb1ELb1ELb1ELb0EEENS1_36VarlenDynamicPersistentTileSchedulerILi128ELi64ELi256ELi256ELb1ELb1ELb0ELb0ELb1ELb1EEEEEEEEEvNT_6ParamsE,"a",@progbits
	.sectionflags	@""
	.align	4
.nv.constant0._ZN7cutlass13device_kernelIN5flash19enable_sm80_to_sm89INS1_16FlashAttnFwdSm80INS1_25CollectiveMainloopFwdSm80ILi8ELi1ELb0EN4cute5tupleIJNS5_1CILi128EEENS7_ILi64EEENS7_ILi192EEEEEELi192ENS_10bfloat16_tEfNS_4arch4Sm80ELb0ELb0ELb1ELb1ELb0ELb1ELb1ELb1EEENS1_21CollectiveEpilogueFwdINS6_IJS8_SA_S9_EEENS6_IJNS7_ILi1EEESI_SI_EEESC_SE_Li256ELb1ELb1ELb1ELb0EEENS1_36VarlenDynamicPersistentTileSchedulerILi128ELi64ELi256ELi256ELb1ELb1ELb0ELb0ELb1ELb1EEEEEEEEEvNT_6ParamsE:
	.zero		1432


//--------------------- .nv.constant0._ZN7cutlass13device_kernelIN5flash19enable_sm80_to_sm89INS1_16FlashAttnFwdSm80INS1_25CollectiveMainloopFwdSm80ILi8ELi1ELb0EN4cute5tupleIJNS5_1CILi128EEENS7_ILi64EEENS7_ILi192EEEEEELi192ENS_10bfloat16_tEfNS_4arch4Sm80ELb0ELb1ELb1ELb0ELb0ELb0ELb1ELb1EEENS1_21CollectiveEpilogueFwdINS6_IJS8_SA_S9_EEENS6_IJNS7_ILi1EEESI_SI_EEESC_SE_Li256ELb0ELb1ELb1ELb0EEENS1_19SingleTileSchedulerILb0ELb1ELb1ELi128EEEEEEEEEvNT_6ParamsE --------------------------
	.section	.nv.constant0._ZN7cutlass13device_kernelIN5flash19enable_sm80_to_sm89INS1_16FlashAttnFwdSm80INS1_25CollectiveMainloopFwdSm80ILi8ELi1ELb0EN4cute5tupleIJNS5_1CILi128EEENS7_ILi64EEENS7_ILi192EEEEEELi192ENS_10bfloat16_tEfNS_4arch4Sm80ELb0ELb1ELb1ELb0ELb0ELb0ELb1ELb1EEENS1_21CollectiveEpilogueFwdINS6_IJS8_SA_S9_EEENS6_IJNS7_ILi1EEESI_SI_EEESC_SE_Li256ELb0ELb1ELb1ELb0EEENS1_19SingleTileSchedulerILb0ELb1ELb1ELi128EEEEEEEEEvNT_6ParamsE,"a",@progbits
	.sectionflags	@""
	.align	4
.nv.constant0._ZN7cutlass13device_kernelIN5flash19enable_sm80_to_sm89INS1_16FlashAttnFwdSm80INS1_25CollectiveMainloopFwdSm80ILi8ELi1ELb0EN4cute5tupleIJNS5_1CILi128EEENS7_ILi64EEENS7_ILi192EEEEEELi192ENS_10bfloat16_tEfNS_4arch4Sm80ELb0ELb1ELb1ELb0ELb0ELb0ELb1ELb1EEENS1_21CollectiveEpilogueFwdINS6_IJS8_SA_S9_EEENS6_IJNS7_ILi1EEESI_SI_EEESC_SE_Li256ELb0ELb1ELb1ELb0EEENS1_19SingleTileSchedulerILb0ELb1ELb1ELi128EEEEEEEEEvNT_6ParamsE:
	.zero		1400


//--------------------- .nv.constant0._ZN7cutlass13device_kernelIN5flash19enable_sm80_to_sm89INS1_16FlashAttnFwdSm80INS1_25CollectiveMainloopFwdSm80ILi8ELi1ELb0EN4cute5tupleIJNS5_1CILi128EEENS7_ILi64EEENS7_ILi192EEEEEELi192ENS_10bfloat16_tEfNS_4arch4Sm80ELb0ELb1ELb1ELb1ELb0ELb0ELb1ELb1EEENS1_21CollectiveEpilogueFwdINS6_IJS8_SA_S9_EEENS6_IJNS7_ILi1EEESI_SI_EEESC_SE_Li256ELb1ELb1ELb1ELb0EEENS1_36VarlenDynamicPersistentTileSchedulerILi128ELi64ELi256ELi256ELb1ELb1ELb0ELb1ELb0ELb1EEEEEEEEEvNT_6ParamsE --------------------------
	.section	.nv.constant0._ZN7cutlass13device_kernelIN5flash19enable_sm80_to_sm89INS1_16FlashAttnFwdSm80INS1_25CollectiveMainloopFwdSm80ILi8ELi1ELb0EN4cute5tupleIJNS5_1CILi128EEENS7_ILi64EEENS7_ILi192EEEEEELi192ENS_10bfloat16_tEfNS_4arch4Sm80ELb0ELb1ELb1ELb1ELb0ELb0ELb1ELb1EEENS1_21CollectiveEpilogueFwdINS6_IJS8_SA_S9_EEENS6_IJNS7_ILi1EEESI_SI_EEESC_SE_Li256ELb1ELb1ELb1ELb0EEENS1_36VarlenDynamicPersistentTileSchedulerILi128ELi64ELi256ELi256ELb1ELb1ELb0ELb1ELb0ELb1EEEEEEEEEvNT_6ParamsE,"a",@progbits
	.sectionflags	@""
	.align	4
.nv.constant0._ZN7cutlass13device_kernelIN5flash19enable_sm80_to_sm89INS1_16FlashAttnFwdSm80INS1_25CollectiveMainloopFwdSm80ILi8ELi1ELb0EN4cute5tupleIJNS5_1CILi128EEENS7_ILi64EEENS7_ILi192EEEEEELi192ENS_10bfloat16_tEfNS_4arch4Sm80ELb0ELb1ELb1ELb1ELb0ELb0ELb1ELb1EEENS1_21CollectiveEpilogueFwdINS6_IJS8_SA_S9_EEENS6_IJNS7_ILi1EEESI_SI_EEESC_SE_Li256ELb1ELb1ELb1ELb0EEENS1_36VarlenDynamicPersistentTileSchedulerILi128ELi64ELi256ELi256ELb1ELb1ELb0ELb1ELb0ELb1EEEEEEEEEvNT_6ParamsE:
	.zero		1432


//--------------------- .nv.constant0._ZN7cutlass13device_kernelIN5flash19enable_sm80_to_sm89INS1_16FlashAttnFwdSm80INS1_25CollectiveMainloopFwdSm80ILi8ELi1ELb0EN4cute5tupleIJNS5_1CILi128EEENS7_ILi64EEENS7_ILi192EEEEEELi192ENS_10bfloat16_tEfNS_4arch4Sm80ELb0ELb1ELb1ELb1ELb0ELb1ELb1ELb1EEENS1_21CollectiveEpilogueFwdINS6_IJS8_SA_S9_EEENS6_IJNS7_ILi1EEESI_SI_EEESC_SE_Li256ELb1ELb1ELb1ELb0EEENS1_36VarlenDynamicPersistentTileSchedulerILi128ELi64ELi256ELi256ELb1ELb1ELb0ELb1ELb0ELb1EEEEEEEEEvNT_6ParamsE --------------------------
	.section	.nv.constant0._ZN7cutlass13device_kernelIN5flash19enable_sm80_to_sm89INS1_16FlashAttnFwdSm80INS1_25CollectiveMainloopFwdSm80ILi8ELi1ELb0EN4cute5tupleIJNS5_1CILi128EEENS7_ILi64EEENS7_ILi192EEEEEELi192ENS_10bfloat16_tEfNS_4arch4Sm80ELb0ELb1ELb1ELb1ELb0ELb1ELb1ELb1EEENS1_21CollectiveEpilogueFwdINS6_IJS8_SA_S9_EEENS6_IJNS7_ILi1EEESI_SI_EEESC_SE_Li256ELb1ELb1ELb1ELb0EEENS1_36VarlenDynamicPersistentTileSchedulerILi128ELi64ELi256ELi256ELb1ELb1ELb0ELb1ELb0ELb1EEEEEEEEEvNT_6ParamsE,"a",@progbits
	.sectionflags	@""
	.align	4
.nv.constant0._ZN7cutlass13device_kernelIN5flash19enable_sm80_to_sm89INS1_16FlashAttnFwdSm80INS1_25CollectiveMainloopFwdSm80ILi8ELi1ELb0EN4cute5tupleIJNS5_1CILi128EEENS7_ILi64EEENS7_ILi192EEEEEELi192ENS_10bfloat16_tEfNS_4arch4Sm80ELb0ELb1ELb1ELb1ELb0ELb1ELb1ELb1EEENS1_21CollectiveEpilogueFwdINS6_IJS8_SA_S9_EEENS6_IJNS7_ILi1EEESI_SI_EEESC_SE_Li256ELb1ELb1ELb1ELb0EEENS1_36VarlenDynamicPersistentTileSchedulerILi128ELi64ELi256ELi256ELb1ELb1ELb0ELb1ELb0ELb1EEEEEEEEEvNT_6ParamsE:
	.zero		1432


//--------------------- .nv.constant0._ZN7cutlass13device_kernelIN5flash19enable_sm80_to_sm89INS1_16FlashAttnFwdSm80INS1_25CollectiveMainloopFwdSm80ILi8ELi1ELb1EN4cute5tupleIJNS5_1CILi128EEENS7_ILi96EEENS7_ILi192EEEEEELi192ENS_10bfloat16_tEfNS_4arch4Sm80ELb1ELb0ELb1ELb0ELb0ELb0ELb1ELb1EEENS1_21CollectiveEpilogueFwdINS6_IJS8_SA_S9_EEENS6_IJNS7_ILi1EEESI_SI_EEESC_SE_Li256ELb0ELb1ELb1ELb0EEENS1_30DynamicPersistentTileSchedulerILi256ELi256ELb1ELb1ELb0EEEEEEEEEvNT_6ParamsE --------------------------
	.section	.nv.constant0._ZN7cutlass13device_kernelIN5flash19enable_sm80_to_sm89INS1_16FlashAttnFwdSm80INS1_25CollectiveMainloopFwdSm80ILi8ELi1ELb1EN4cute5tupleIJNS5_1CILi128EEENS7_ILi96EEENS7_ILi192EEEEEELi192ENS_10bfloat16_tEfNS_4arch4Sm80ELb1ELb0ELb1ELb0ELb0ELb0ELb1ELb1EEENS1_21CollectiveEpilogueFwdINS6_IJS8_SA_S9_EEENS6_IJNS7_ILi1EEESI_SI_EEESC_SE_Li256ELb0ELb1ELb1ELb0EEENS1_30DynamicPersistentTileSchedulerILi256ELi256ELb1ELb1ELb0EEEEEEEEEvNT_6ParamsE,"a",@progbits
	.sectionflags	@""
	.align	4
.nv.constant0._ZN7cutlass13device_kernelIN5flash19enable_sm80_to_sm89INS1_16FlashAttnFwdSm80INS1_25CollectiveMainloopFwdSm80ILi8ELi1ELb1EN4cute5tupleIJNS5_1CILi128EEENS7_ILi96EEENS7_ILi192EEEEEELi192ENS_10bfloat16_tEfNS_4arch4Sm80ELb1ELb0ELb1ELb0ELb0ELb0ELb1ELb1EEENS1_21CollectiveEpilogueFwdINS6_IJS8_SA_S9_EEENS6_IJNS7_ILi1EEESI_SI_EEESC_SE_Li256ELb0ELb1ELb1ELb0EEENS1_30DynamicPersistentTileSchedulerILi256ELi256ELb1ELb1ELb0EEEEEEEEEvNT_6ParamsE:
	.zero		1416


//--------------------- .nv.constant0._ZN7cutlass13device_kernelIN5flash19enable_sm80_to_sm89INS1_16FlashAttnFwdSm80INS1_25CollectiveMainloopFwdSm80ILi8ELi1ELb0EN4cute5tupleIJNS5_1CILi128EEENS7_ILi64EEENS7_ILi192EEEEEELi192ENS_10bfloat16_tEfNS_4arch4Sm80ELb1ELb0ELb1ELb1ELb0ELb0ELb1ELb1EEENS1_21CollectiveEpilogueFwdINS6_IJS8_SA_S9_EEENS6_IJNS7_ILi1EEESI_SI_EEESC_SE_Li256ELb1ELb1ELb1ELb0EEENS1_36VarlenDynamicPersistentTileSchedulerILi128ELi64ELi256ELi256ELb1ELb1ELb0ELb1ELb1ELb1EEEEEEEEEvNT_6ParamsE --------------------------
	.section	.nv.constant0._ZN7cutlass13device_kernelIN5flash19enable_sm80_to_sm89INS1_16FlashAttnFwdSm80INS1_25CollectiveMainloopFwdSm80ILi8ELi1ELb0EN4cute5tupleIJNS5_1CILi128EEENS7_ILi64EEENS7_ILi192EEEEEELi192ENS_10bfloat16_tEfNS_4arch4Sm80ELb1ELb0ELb1ELb1ELb0ELb0ELb1ELb1EEENS1_21CollectiveEpilogueFwdINS6_IJS8_SA_S9_EEENS6_IJNS7_ILi1EEESI_SI_EEESC_SE_Li256ELb1ELb1ELb1ELb0EEENS1_36VarlenDynamicPersistentTileSchedulerILi128ELi64ELi256ELi256ELb1ELb1ELb0ELb1ELb1ELb1EEEEEEEEEvNT_6ParamsE,"a",@progbits
	.sectionflags	@""
	.align	4
.nv.constant0._ZN7cutlass13device_kernelIN5flash19enable_sm80_to_sm89INS1_16FlashAttnFwdSm80INS1_25CollectiveMainloopFwdSm80ILi8ELi1ELb0EN4cute5tupleIJNS5_1CILi128EEENS7_ILi64EEENS7_ILi192EEEEEELi192ENS_10bfloat16_tEfNS_4arch4Sm80ELb1ELb0ELb1ELb1ELb0ELb0ELb1ELb1EEENS1_21CollectiveEpilogueFwdINS6_IJS8_SA_S9_EEENS6_IJNS7_ILi1EEESI_SI_EEESC_SE_Li256ELb1ELb1ELb1ELb0EEENS1_36VarlenDynamicPersistentTileSchedulerILi128ELi64ELi256ELi256ELb1ELb1ELb0ELb1ELb1ELb1EEEEEEEEEvNT_6ParamsE:
	.zero		1432


//--------------------- .nv.constant0._ZN7cutlass13device_kernelIN5flash19enable_sm80_to_sm89INS1_16FlashAttnFwdSm80INS1_25CollectiveMainloopFwdSm80ILi8ELi1ELb0EN4cute5tupleIJNS5_1CILi128EEENS7_ILi64EEENS7_ILi192EEEEEELi192ENS_10bfloat16_tEfNS_4arch4Sm80ELb1ELb0ELb1ELb1ELb0ELb1ELb1ELb1EEENS1_21CollectiveEpilogueFwdINS6_IJS8_SA_S9_EEENS6_IJNS7_ILi1EEESI_SI_EEESC_SE_Li256ELb1ELb1ELb1ELb0EEENS1_36VarlenDynamicPersistentTileSchedulerILi128ELi64ELi256ELi256ELb1ELb1ELb0ELb1ELb1ELb1EEEEEEEEEvNT_6ParamsE --------------------------
	.section	.nv.constant0._ZN7cutlass13device_kernelIN5flash19enable_sm80_to_sm89INS1_16FlashAttnFwdSm80INS1_25CollectiveMainloopFwdSm80ILi8ELi1ELb0EN4cute5tupleIJNS5_1CILi128EEENS7_ILi64EEENS7_ILi192EEEEEELi192ENS_10bfloat16_tEfNS_4arch4Sm80ELb1ELb0ELb1ELb1ELb0ELb1ELb1ELb1EEENS1_21CollectiveEpilogueFwdINS6_IJS8_SA_S9_EEENS6_IJNS7_ILi1EEESI_SI_EEESC_SE_Li256ELb1ELb1ELb1ELb0EEENS1_36VarlenDynamicPersistentTileSchedulerILi128ELi64ELi256ELi256ELb1ELb1ELb0ELb1ELb1ELb1EEEEEEEEEvNT_6ParamsE,"a",@progbits
	.sectionflags	@""
	.align	4
.nv.constant0._ZN7cutlass13device_kernelIN5flash19enable_sm80_to_sm89INS1_16FlashAttnFwdSm80INS1_25CollectiveMainloopFwdSm80ILi8ELi1ELb0EN4cute5tupleIJNS5_1CILi128EEENS7_ILi64EEENS7_ILi192EEEEEELi192ENS_10bfloat16_tEfNS_4arch4Sm80ELb1ELb0ELb1ELb1ELb0ELb1ELb1ELb1EEENS1_21CollectiveEpilogueFwdINS6_IJS8_SA_S9_EEENS6_IJNS7_ILi1EEESI_SI_EEESC_SE_Li256ELb1ELb1ELb1ELb0EEENS1_36VarlenDynamicPersistentTileSchedulerILi128ELi64ELi256ELi256ELb1ELb1ELb0ELb1ELb1ELb1EEEEEEEEEvNT_6ParamsE:
	.zero		1432


//--------------------- .nv.constant0._ZN7cutlass13device_kernelIN5flash19enable_sm80_to_sm89INS1_16FlashAttnFwdSm80INS1_25CollectiveMainloopFwdSm80ILi8ELi2ELb1EN4cute5tupleIJNS5_1CILi128EEENS7_ILi96EEENS7_ILi192EEEEEELi192ENS_10bfloat16_tEfNS_4arch4Sm80ELb0ELb0ELb1ELb0ELb0ELb0ELb1ELb1EEENS1_21CollectiveEpilogueFwdINS6_IJS8_SA_S9_EEENS6_IJNS7_ILi1EEESI_SI_EEESC_SE_Li256ELb0ELb1ELb1ELb0EEENS1_19SingleTileSchedulerILb0ELb1ELb1ELi128EEEEEEEEEvNT_6ParamsE --------------------------
	.section	.nv.constant0._ZN7cutlass13device_kernelIN5flash19enable_sm80_to_sm89INS1_16FlashAttnFwdSm80INS1_25CollectiveMainloopFwdSm80ILi8ELi2ELb1EN4cute5tupleIJNS5_1CILi128EEENS7_ILi96EEENS7_ILi192EEEEEELi192ENS_10bfloat16_tEfNS_4arch4Sm80ELb0ELb0ELb1ELb0ELb0ELb0ELb1ELb1EEENS1_21CollectiveEpilogueFwdINS6_IJS8_SA_S9_EEENS6_IJNS7_ILi1EEESI_SI_EEESC_SE_Li256ELb0ELb1ELb1ELb0EEENS1_19SingleTileSchedulerILb0ELb1ELb1ELi128EEEEEEEEEvNT_6ParamsE,"a",@progbits
	.sectionflags	@""
	.align	4
.nv.constant0._ZN7cutlass13device_kernelIN5flash19enable_sm80_to_sm89INS1_16FlashAttnFwdSm80INS1_25CollectiveMainloopFwdSm80ILi8ELi2ELb1EN4cute5tupleIJNS5_1CILi128EEENS7_ILi96EEENS7_ILi192EEEEEELi192ENS_10bfloat16_tEfNS_4arch4Sm80ELb0ELb0ELb1ELb0ELb0ELb0ELb1ELb1EEENS1_21CollectiveEpilogueFwdINS6_IJS8_SA_S9_EEENS6_IJNS7_ILi1EEESI_SI_EEESC_SE_Li256ELb0ELb1ELb1ELb0EEENS1_19SingleTileSchedulerILb0ELb1ELb1ELi128EEEEEEEEEvNT_6ParamsE:
	.zero		1400


//--------------------- .nv.constant0._ZN7cutlass13device_kernelIN5flash19enable_sm80_to_sm89INS1_16FlashAttnFwdSm80INS1_25CollectiveMainloopFwdSm80ILi8ELi2ELb0EN4cute5tupleIJNS5_1CILi128EEENS7_ILi64EEENS7_ILi192EEEEEELi192ENS_10bfloat16_tEfNS_4arch4Sm80ELb0ELb0ELb1ELb1ELb0ELb0ELb1ELb1EEENS1_21CollectiveEpilogueFwdINS6_IJS8_SA_S9_EEENS6_IJNS7_ILi1EEESI_SI_EEESC_SE_Li256ELb1ELb1ELb1ELb0EEENS1_36VarlenDynamicPersistentTileSchedulerILi128ELi64ELi256ELi256ELb1ELb1ELb0ELb0ELb1ELb1EEEEEEEEEvNT_6ParamsE --------------------------
	.section	.nv.constant0._ZN7cutlass13device_kernelIN5flash19enable_sm80_to_sm89INS1_16FlashAttnFwdSm80INS1_25CollectiveMainloopFwdSm80ILi8ELi2ELb0EN4cute5tupleIJNS5_1CILi128EEENS7_ILi64EEENS7_ILi192EEEEEELi192ENS_10bfloat16_tEfNS_4arch4Sm80ELb0ELb0ELb1ELb1ELb0ELb0ELb1ELb1EEENS1_21CollectiveEpilogueFwdINS6_IJS8_SA_S9_EEENS6_IJNS7_ILi1EEESI_SI_EEESC_SE_Li256ELb1ELb1ELb1ELb0EEENS1_36VarlenDynamicPersistentTileSchedulerILi128ELi64ELi256ELi256ELb1ELb1ELb0ELb0ELb1ELb1EEEEEEEEEvNT_6ParamsE,"a",@progbits
	.sectionflags	@""
	.align	4
.nv.constant0._ZN7cutlass13device_kernelIN5flash19enable_sm80_to_sm89INS1_16FlashAttnFwdSm80INS1_25CollectiveMainloopFwdSm80ILi8ELi2ELb0EN4cute5tupleIJNS5_1CILi128EEENS7_ILi64EEENS7_ILi192EEEEEELi192ENS_10bfloat16_tEfNS_4arch4Sm80ELb0ELb0ELb1ELb1ELb0ELb0ELb1ELb1EEENS1_21CollectiveEpilogueFwdINS6_IJS8_SA_S9_EEENS6_IJNS7_ILi1EEESI_SI_EEESC_SE_Li256ELb1ELb1ELb1ELb0EEENS1_36VarlenDynamicPersistentTileSchedulerILi128ELi64ELi256ELi256ELb1ELb1ELb0ELb0ELb1ELb1EEEEEEEEEvNT_6ParamsE:
	.zero		1432


//--------------------- .nv.constant0._ZN7cutlass13device_kernelIN5flash19enable_sm80_to_sm89INS1_16FlashAttnFwdSm80INS1_25CollectiveMainloopFwdSm80ILi8ELi2ELb0EN4cute5tupleIJNS5_1CILi128EEENS7_ILi64EEENS7_ILi192EEEEEELi192ENS_10bfloat16_tEfNS_4arch4Sm80ELb0ELb0ELb1ELb1ELb0ELb1ELb1ELb1EEENS1_21CollectiveEpilogueFwdINS6_IJS8_SA_S9_EEENS6_IJNS7_ILi1EEESI_SI_EEESC_SE_Li256ELb1ELb1ELb1ELb0EEENS1_36VarlenDynamicPersistentTileSchedulerILi128ELi64ELi256ELi256ELb1ELb1ELb0ELb0ELb1ELb1EEEEEEEEEvNT_6ParamsE --------------------------
	.section	.nv.constant0._ZN7cutlass13device_kernelIN5flash19enable_sm80_to_sm89INS1_16FlashAttnFwdSm80INS1_25CollectiveMainloopFwdSm80ILi8ELi2ELb0EN4cute5tupleIJNS5_1CILi128EEENS7_ILi64EEENS7_ILi192EEEEEELi192ENS_10bfloat16_tEfNS_4arch4Sm80ELb0ELb0ELb1ELb1ELb0ELb1ELb1ELb1EEENS1_21CollectiveEpilogueFwdINS6_IJS8_SA_S9_EEENS6_IJNS7_ILi1EEESI_SI_EEESC_SE_Li256ELb1ELb1ELb1ELb0EEENS1_36VarlenDynamicPersistentTileSchedulerILi128ELi64ELi256ELi256ELb1ELb1ELb0ELb0ELb1ELb1EEEEEEEEEvNT_6ParamsE,"a",@progbits
	.sectionflags	@""
	.align	4
.nv.constant0._ZN7cutlass13device_kernelIN5flash19enable_sm80_to_sm89INS1_16FlashAttnFwdSm80INS1_25CollectiveMainloopFwdSm80ILi8ELi2ELb0EN4cute5tupleIJNS5_1CILi128EEENS7_ILi64EEENS7_ILi192EEEEEELi192ENS_10bfloat16_tEfNS_4arch4Sm80ELb0ELb0ELb1ELb1ELb0ELb1ELb1ELb1EEENS1_21CollectiveEpilogueFwdINS6_IJS8_SA_S9_EEENS6_IJNS7_ILi1EEESI_SI_EEESC_SE_Li256ELb1ELb1ELb1ELb0EEENS1_36VarlenDynamicPersistentTileSchedulerILi128ELi64ELi256ELi256ELb1ELb1ELb0ELb0ELb1ELb1EEEEEEEEEvNT_6ParamsE:
	.zero		1432


//--------------------- .nv.constant0._ZN7cutlass13device_kernelIN5flash19enable_sm80_to_sm89INS1_16FlashAttnFwdSm80INS1_25CollectiveMainloopFwdSm80ILi8ELi2ELb0EN4cute5tupleIJNS5_1CILi128EEENS7_ILi64EEENS7_ILi192EEEEEELi192ENS_10bfloat16_tEfNS_4arch4Sm80ELb0ELb1ELb1ELb0ELb0ELb0ELb1ELb1EEENS1_21CollectiveEpilogueFwdINS6_IJS8_SA_S9_EEENS6_IJNS7_ILi1EEESI_SI_EEESC_SE_Li256ELb0ELb1ELb1ELb0EEENS1_19SingleTileSchedulerILb0ELb1ELb1ELi128EEEEEEEEEvNT_6ParamsE --------------------------
	.section	.nv.constant0._ZN7cutlass13device_kernelIN5flash19enable_sm80_to_sm89INS1_16FlashAttnFwdSm80INS1_25CollectiveMainloopFwdSm80ILi8ELi2ELb0EN4cute5tupleIJNS5_1CILi128EEENS7_ILi64EEENS7_ILi192EEEEEELi192ENS_10bfloat16_tEfNS_4arch4Sm80ELb0ELb1ELb1ELb0ELb0ELb0ELb1ELb1EEENS1_21CollectiveEpilogueFwdINS6_IJS8_SA_S9_EEENS6_IJNS7_ILi1EEESI_SI_EEESC_SE_Li256ELb0ELb1ELb1ELb0EEENS1_19SingleTileSchedulerILb0ELb1ELb1ELi128EEEEEEEEEvNT_6ParamsE,"a",@progbits
	.sectionflags	@""
	.align	4
.nv.constant0._ZN7cutlass13device_kernelIN5flash19enable_sm80_to_sm89INS1_16FlashAttnFwdSm80INS1_25CollectiveMainloopFwdSm80ILi8ELi2ELb0EN4cute5tupleIJNS5_1CILi128EEENS7_ILi64EEENS7_ILi192EEEEEELi192ENS_10bfloat16_tEfNS_4arch4Sm80ELb0ELb1ELb1ELb0ELb0ELb0ELb1ELb1EEENS1_21CollectiveEpilogueFwdINS6_IJS8_SA_S9_EEENS6_IJNS7_ILi1EEESI_SI_EEESC_SE_Li256ELb0ELb1ELb1ELb0EEENS1_19SingleTileSchedulerILb0ELb1ELb1ELi128EEEEEEEEEvNT_6ParamsE:
	.zero		1400


//--------------------- .nv.constant0._ZN7cutlass13device_kernelIN5flash19enable_sm80_to_sm89INS1_16FlashAttnFwdSm80INS1_25CollectiveMainloopFwdSm80ILi8ELi2ELb0EN4cute5tupleIJNS5_1CILi128EEENS7_ILi64EEENS7_ILi192EEEEEELi192ENS_10bfloat16_tEfNS_4arch4Sm80ELb0ELb1ELb1ELb1ELb0ELb0ELb1ELb1EEENS1_21CollectiveEpilogueFwdINS6_IJS8_SA_S9_EEENS6_IJNS7_ILi1EEESI_SI_EEESC_SE_Li256ELb1ELb1ELb1ELb0EEENS1_36VarlenDynamicPersistentTileSchedulerILi128ELi64ELi256ELi256ELb1ELb1ELb0ELb1ELb0ELb1EEEEEEEEEvNT_6ParamsE --------------------------
	.section	.nv.constant0._ZN7cutlass13device_kernelIN5flash19enable_sm80_to_sm89INS1_16FlashAttnFwdSm80INS1_25CollectiveMainloopFwdSm80ILi8ELi2ELb0EN4cute5tupleIJNS5_1CILi128EEENS7_ILi64EEENS7_ILi192EEEEEELi192ENS_10bfloat16_tEfNS_4arch4Sm80ELb0ELb1ELb1ELb1ELb0ELb0ELb1ELb1EEENS1_21CollectiveEpilogueFwdINS6_IJS8_SA_S9_EEENS6_IJNS7_ILi1EEESI_SI_EEESC_SE_Li256ELb1ELb1ELb1ELb0EEENS1_36VarlenDynamicPersistentTileSchedulerILi128ELi64ELi256ELi256ELb1ELb1ELb0ELb1ELb0ELb1EEEEEEEEEvNT_6ParamsE,"a",@progbits
	.sectionflags	@""
	.align	4
.nv.constant0._ZN7cutlass13device_kernelIN5flash19enable_sm80_to_sm89INS1_16FlashAttnFwdSm80INS1_25CollectiveMainloopFwdSm80ILi8ELi2ELb0EN4cute5tupleIJNS5_1CILi128EEENS7_ILi64EEENS7_ILi192EEEEEELi192ENS_10bfloat16_tEfNS_4arch4Sm80ELb0ELb1ELb1ELb1ELb0ELb0ELb1ELb1EEENS1_21CollectiveEpilogueFwdINS6_IJS8_SA_S9_EEENS6_IJNS7_ILi1EEESI_SI_EEESC_SE_Li256ELb1ELb1ELb1ELb0EEENS1_36VarlenDynamicPersistentTileSchedulerILi128ELi64ELi256ELi256ELb1ELb1ELb0ELb1ELb0ELb1EEEEEEEEEvNT_6ParamsE:
	.zero		1432


//--------------------- .nv.constant0._ZN7cutlass13device_kernelIN5flash19enable_sm80_to_sm89INS1_16FlashAttnFwdSm80INS1_25CollectiveMainloopFwdSm80ILi8ELi2ELb0EN4cute5tupleIJNS5_1CILi128EEENS7_ILi64EEENS7_ILi192EEEEEELi192ENS_10bfloat16_tEfNS_4arch4Sm80ELb0ELb1ELb1ELb1ELb0ELb1ELb1ELb1EEENS1_21CollectiveEpilogueFwdINS6_IJS8_SA_S9_EEENS6_IJNS7_ILi1EEESI_SI_EEESC_SE_Li256ELb1ELb1ELb1ELb0EEENS1_36VarlenDynamicPersistentTileSchedulerILi128ELi64ELi256ELi256ELb1ELb1ELb0ELb1ELb0ELb1EEEEEEEEEvNT_6ParamsE --------------------------
	.section	.nv.constant0._ZN7cutlass13device_kernelIN5flash19enable_sm80_to_sm89INS1_16FlashAttnFwdSm80INS1_25CollectiveMainloopFwdSm80ILi8ELi2ELb0EN4cute5tupleIJNS5_1CILi128EEENS7_ILi64EEENS7_ILi192EEEEEELi192ENS_10bfloat16_tEfNS_4arch4Sm80ELb0ELb1ELb1ELb1ELb0ELb1ELb1ELb1EEENS1_21CollectiveEpilogueFwdINS6_IJS8_SA_S9_EEENS6_IJNS7_ILi1EEESI_SI_EEESC_SE_Li256ELb1ELb1ELb1ELb0EEENS1_36VarlenDynamicPersistentTileSchedulerILi128ELi64ELi256ELi256ELb1ELb1ELb0ELb1ELb0ELb1EEEEEEEEEvNT_6ParamsE,"a",@progbits
	.sectionflags	@""
	.align	4
.nv.constant0._ZN7cutlass13device_kernelIN5flash19enable_sm80_to_sm89INS1_16FlashAttnFwdSm80INS1_25CollectiveMainloopFwdSm80ILi8ELi2ELb0EN4cute5tupleIJNS5_1CILi128EEENS7_ILi64EEENS7_ILi192EEEEEELi192ENS_10bfloat16_tEfNS_4arch4Sm80ELb0ELb1ELb1ELb1ELb0ELb1ELb1ELb1EEENS1_21CollectiveEpilogueFwdINS6_IJS8_SA_S9_EEENS6_IJNS7_ILi1EEESI_SI_EEESC_SE_Li256ELb1ELb1ELb1ELb0EEENS1_36VarlenDynamicPersistentTileSchedulerILi128ELi64ELi256ELi256ELb1ELb1ELb0ELb1ELb0ELb1EEEEEEEEEvNT_6ParamsE:
	.zero		1432


//--------------------- .nv.constant0._ZN7cutlass13device_kernelIN5flash19enable_sm80_to_sm89INS1_16FlashAttnFwdSm80INS1_25CollectiveMainloopFwdSm80ILi8ELi2ELb1EN4cute5tupleIJNS5_1CILi128EEENS7_ILi96EEENS7_ILi192EEEEEELi192ENS_10bfloat16_tEfNS_4arch4Sm80ELb1ELb0ELb1ELb0ELb0ELb0ELb1ELb1EEENS1_21CollectiveEpilogueFwdINS6_IJS8_SA_S9_EEENS6_IJNS7_ILi1EEESI_SI_EEESC_SE_Li256ELb0ELb1ELb1ELb0EEENS1_30DynamicPersistentTileSchedulerILi256ELi256ELb1ELb1ELb0EEEEEEEEEvNT_6ParamsE --------------------------
	.section	.nv.constant0._ZN7cutlass13device_kernelIN5flash19enable_sm80_to_sm89INS1_16FlashAttnFwdSm80INS1_25CollectiveMainloopFwdSm80ILi8ELi2ELb1EN4cute5tupleIJNS5_1CILi128EEENS7_ILi96EEENS7_ILi192EEEEEELi192ENS_10bfloat16_tEfNS_4arch4Sm80ELb1ELb0ELb1ELb0ELb0ELb0ELb1ELb1EEENS1_21CollectiveEpilogueFwdINS6_IJS8_SA_S9_EEENS6_IJNS7_ILi1EEESI_SI_EEESC_SE_Li256ELb0ELb1ELb1ELb0EEENS1_30DynamicPersistentTileSchedulerILi256ELi256ELb1ELb1ELb0EEEEEEEEEvNT_6ParamsE,"a",@progbits
	.sectionflags	@""
	.align	4
.nv.constant0._ZN7cutlass13device_kernelIN5flash19enable_sm80_to_sm89INS1_16FlashAttnFwdSm80INS1_25CollectiveMainloopFwdSm80ILi8ELi2ELb1EN4cute5tupleIJNS5_1CILi128EEENS7_ILi96EEENS7_ILi192EEEEEELi192ENS_10bfloat16_tEfNS_4arch4Sm80ELb1ELb0ELb1ELb0ELb0ELb0ELb1ELb1EEENS1_21CollectiveEpilogueFwdINS6_IJS8_SA_S9_EEENS6_IJNS7_ILi1EEESI_SI_EEESC_SE_Li256ELb0ELb1ELb1ELb0EEENS1_30DynamicPersistentTileSchedulerILi256ELi256ELb1ELb1ELb0EEEEEEEEEvNT_6ParamsE:
	.zero		1416


//--------------------- .nv.constant0._ZN7cutlass13device_kernelIN5flash19enable_sm80_to_sm89INS1_16FlashAttnFwdSm80INS1_25CollectiveMainloopFwdSm80ILi8ELi2ELb0EN4cute5tupleIJNS5_1CILi128EEENS7_ILi64EEENS7_ILi192EEEEEELi192ENS_10bfloat16_tEfNS_4arch4Sm80ELb1ELb0ELb1ELb1ELb0ELb0ELb1ELb1EEENS1_21CollectiveEpilogueFwdINS6_IJS8_SA_S9_EEENS6_IJNS7_ILi1EEESI_SI_EEESC_SE_Li256ELb1ELb1ELb1ELb0EEENS1_36VarlenDynamicPersistentTileSchedulerILi128ELi64ELi256ELi256ELb1ELb1ELb0ELb1ELb1ELb1EEEEEEEEEvNT_6ParamsE --------------------------
	.section	.nv.constant0._ZN7cutlass13device_kernelIN5flash19enable_sm80_to_sm89INS1_16FlashAttnFwdSm80INS1_25CollectiveMainloopFwdSm80ILi8ELi2ELb0EN4cute5tupleIJNS5_1CILi128EEENS7_ILi64EEENS7_ILi192EEEEEELi192ENS_10bfloat16_tEfNS_4arch4Sm80ELb1ELb0ELb1ELb1ELb0ELb0ELb1ELb1EEENS1_21CollectiveEpilogueFwdINS6_IJS8_SA_S9_EEENS6_IJNS7_ILi1EEESI_SI_EEESC_SE_Li256ELb1ELb1ELb1ELb0EEENS1_36VarlenDynamicPersistentTileSchedulerILi128ELi64ELi256ELi256ELb1ELb1ELb0ELb1ELb1ELb1EEEEEEEEEvNT_6ParamsE,"a",@progbits
	.sectionflags	@""
	.align	4
.nv.constant0._ZN7cutlass13device_kernelIN5flash19enable_sm80_to_sm89INS1_16FlashAttnFwdSm80INS1_25CollectiveMainloopFwdSm80ILi8ELi2ELb0EN4cute5tupleIJNS5_1CILi128EEENS7_ILi64EEENS7_ILi192EEEEEELi192ENS_10bfloat16_tEfNS_4arch4Sm80ELb1ELb0ELb1ELb1ELb0ELb0ELb1ELb1EEENS1_21CollectiveEpilogueFwdINS6_IJS8_SA_S9_EEENS6_IJNS7_ILi1EEESI_SI_EEESC_SE_Li256ELb1ELb1ELb1ELb0EEENS1_36VarlenDynamicPersistentTileSchedulerILi128ELi64ELi256ELi256ELb1ELb1ELb0ELb1ELb1ELb1EEEEEEEEEvNT_6ParamsE:
	.zero		1432


//--------------------- .nv.constant0._ZN7cutlass13device_kernelIN5flash19enable_sm80_to_sm89INS1_16FlashAttnFwdSm80INS1_25CollectiveMainloopFwdSm80ILi8ELi2ELb0EN4cute5tupleIJNS5_1CILi128EEENS7_ILi64EEENS7_ILi192EEEEEELi192ENS_10bfloat16_tEfNS_4arch4Sm80ELb1ELb0ELb1ELb1ELb0ELb1ELb1ELb1EEENS1_21CollectiveEpilogueFwdINS6_IJS8_SA_S9_EEENS6_IJNS7_ILi1EEESI_SI_EEESC_SE_Li256ELb1ELb1ELb1ELb0EEENS1_36VarlenDynamicPersistentTileSchedulerILi128ELi64ELi256ELi256ELb1ELb1ELb0ELb1ELb1ELb1EEEEEEEEEvNT_6ParamsE --------------------------
	.section	.nv.constant0._ZN7cutlass13device_kernelIN5flash19enable_sm80_to_sm89INS1_16FlashAttnFwdSm80INS1_25CollectiveMainloopFwdSm80ILi8ELi2ELb0EN4cute5tupleIJNS5_1CILi128EEENS7_ILi64EEENS7_ILi192EEEEEELi192ENS_10bfloat16_tEfNS_4arch4Sm80ELb1ELb0ELb1ELb1ELb0ELb1ELb1ELb1EEENS1_21CollectiveEpilogueFwdINS6_IJS8_SA_S9_EEENS6_IJNS7_ILi1EEESI_SI_EEESC_SE_Li256ELb1ELb1ELb1ELb0EEENS1_36VarlenDynamicPersistentTileSchedulerILi128ELi64ELi256ELi256ELb1ELb1ELb0ELb1ELb1ELb1EEEEEEEEEvNT_6ParamsE,"a",@progbits
	.sectionflags	@""
	.align	4
.nv.constant0._ZN7cutlass13device_kernelIN5flash19enable_sm80_to_sm89INS1_16FlashAttnFwdSm80INS1_25CollectiveMainloopFwdSm80ILi8ELi2ELb0EN4cute5tupleIJNS5_1CILi128EEENS7_ILi64EEENS7_ILi192EEEEEELi192ENS_10bfloat16_tEfNS_4arch4Sm80ELb1ELb0ELb1ELb1ELb0ELb1ELb1ELb1EEENS1_21CollectiveEpilogueFwdINS6_IJS8_SA_S9_EEENS6_IJNS7_ILi1EEESI_SI_EEESC_SE_Li256ELb1ELb1ELb1ELb0EEENS1_36VarlenDynamicPersistentTileSchedulerILi128ELi64ELi256ELi256ELb1ELb1ELb0ELb1ELb1ELb1EEEEEEEEEvNT_6ParamsE:
	.zero		1432


//--------------------- .text._ZN7cutlass13device_kernelIN5flash19enable_sm80_to_sm89INS1_16FlashAttnFwdSm80INS1_25CollectiveMainloopFwdSm80ILi8ELi1ELb1EN4cute5tupleIJNS5_1CILi128EEENS7_ILi96EEENS7_ILi192EEEEEELi192ENS_10bfloat16_tEfNS_4arch4Sm80ELb0ELb0ELb1ELb0ELb0ELb0ELb1ELb1EEENS1_21CollectiveEpilogueFwdINS6_IJS8_SA_S9_EEENS6_IJNS7_ILi1EEESI_SI_EEESC_SE_Li256ELb0ELb1ELb1ELb0EEENS1_19SingleTileSchedulerILb0ELb1ELb1ELi128EEEEEEEEEvNT_6ParamsE --------------------------
	.section	.text._ZN7cutlass13device_kernelIN5flash19enable_sm80_to_sm89INS1_16FlashAttnFwdSm80INS1_25CollectiveMainloopFwdSm80ILi8ELi1ELb1EN4cute5tupleIJNS5_1CILi128EEENS7_ILi96EEENS7_ILi192EEEEEELi192ENS_10bfloat16_tEfNS_4arch4Sm80ELb0ELb0ELb1ELb0ELb0ELb0ELb1ELb1EEENS1_21CollectiveEpilogueFwdINS6_IJS8_SA_S9_EEENS6_IJNS7_ILi1EEESI_SI_EEESC_SE_Li256ELb0ELb1ELb1ELb0EEENS1_19SingleTileSchedulerILb0ELb1ELb1ELi128EEEEEEEEEvNT_6ParamsE,"ax",@progbits
	.sectioninfo	@"SHI_REGISTERS=255"
	.align	128
.text._ZN7cutlass13device_kernelIN5flash19enable_sm80_to_sm89INS1_16FlashAttnFwdSm80INS1_25CollectiveMainloopFwdSm80ILi8ELi1ELb1EN4cute5tupleIJNS5_1CILi128EEENS7_ILi96EEENS7_ILi192EEEEEELi192ENS_10bfloat16_tEfNS_4arch4Sm80ELb0ELb0ELb1ELb0ELb0ELb0ELb1ELb1EEENS1_21CollectiveEpilogueFwdINS6_IJS8_SA_S9_EEENS6_IJNS7_ILi1EEESI_SI_EEESC_SE_Li256ELb0ELb1ELb1ELb0EEENS1_19SingleTileSchedulerILb0ELb1ELb1ELi128EEEEEEEEEvNT_6ParamsE:
        .type           _ZN7cutlass13device_kernelIN5flash19enable_sm80_to_sm89INS1_16FlashAttnFwdSm80INS1_25CollectiveMainloopFwdSm80ILi8ELi1ELb1EN4cute5tupleIJNS5_1CILi128EEENS7_ILi96EEENS7_ILi192EEEEEELi192ENS_10bfloat16_tEfNS_4arch4Sm80ELb0ELb0ELb1ELb0ELb0ELb0ELb1ELb1EEENS1_21CollectiveEpilogueFwdINS6_IJS8_SA_S9_EEENS6_IJNS7_ILi1EEESI_SI_EEESC_SE_Li256ELb0ELb1ELb1ELb0EEENS1_19SingleTileSchedulerILb0ELb1ELb1ELi128EEEEEEEEEvNT_6ParamsE,@function
        .size           _ZN7cutlass13device_kernelIN5flash19enable_sm80_to_sm89INS1_16FlashAttnFwdSm80INS1_25CollectiveMainloopFwdSm80ILi8ELi1ELb1EN4cute5tupleIJNS5_1CILi128EEENS7_ILi96EEENS7_ILi192EEEEEELi192ENS_10bfloat16_tEfNS_4arch4Sm80ELb0ELb0ELb1ELb0ELb0ELb0ELb1ELb1EEENS1_21CollectiveEpilogueFwdINS6_IJS8_SA_S9_EEENS6_IJNS7_ILi1EEESI_SI_EEESC_SE_Li256ELb0ELb1ELb1ELb0EEENS1_19SingleTileSchedulerILb0ELb1ELb1ELi128EEEEEEEEEvNT_6ParamsE,(.L_x_2467 - _ZN7cutlass13device_kernelIN5flash19enable_sm80_to_sm89INS1_16FlashAttnFwdSm80INS1_25CollectiveMainloopFwdSm80ILi8ELi1ELb1EN4cute5tupleIJNS5_1CILi128EEENS7_ILi96EEENS7_ILi192EEEEEELi192ENS_10bfloat16_tEfNS_4arch4Sm80ELb0ELb0ELb1ELb0ELb0ELb0ELb1ELb1EEENS1_21CollectiveEpilogueFwdINS6_IJS8_SA_S9_EEENS6_IJNS7_ILi1EEESI_SI_EEESC_SE_Li256ELb0ELb1ELb1ELb0EEENS1_19SingleTileSchedulerILb0ELb1ELb1ELi128EEEEEEEEEvNT_6ParamsE)
        .other          _ZN7cutlass13device_kernelIN5flash19enable_sm80_to_sm89INS1_16FlashAttnFwdSm80INS1_25CollectiveMainloopFwdSm80ILi8ELi1ELb1EN4cute5tupleIJNS5_1CILi128EEENS7_ILi96EEENS7_ILi192EEEEEELi192ENS_10bfloat16_tEfNS_4arch4Sm80ELb0ELb0ELb1ELb0ELb0ELb0ELb1ELb1EEENS1_21CollectiveEpilogueFwdINS6_IJS8_SA_S9_EEENS6_IJNS7_ILi1EEESI_SI_EEESC_SE_Li256ELb0ELb1ELb1ELb0EEENS1_19SingleTileSchedulerILb0ELb1ELb1ELi128EEEEEEEEEvNT_6ParamsE,@"STO_CUDA_ENTRY STV_DEFAULT"
_ZN7cutlass13device_kernelIN5flash19enable_sm80_to_sm89INS1_16FlashAttnFwdSm80INS1_25CollectiveMainloopFwdSm80ILi8ELi1ELb1EN4cute5tupleIJNS5_1CILi128EEENS7_ILi96EEENS7_ILi192EEEEEELi192ENS_10bfloat16_tEfNS_4arch4Sm80ELb0ELb0ELb1ELb0ELb0ELb0ELb1ELb1EEENS1_21CollectiveEpilogueFwdINS6_IJS8_SA_S9_EEENS6_IJNS7_ILi1EEESI_SI_EEESC_SE_Li256ELb0ELb1ELb1ELb0EEENS1_19SingleTileSchedulerILb0ELb1ELb1ELi128EEEEEEEEEvNT_6ParamsE:
[----:B------:R-:W-:Y:S02]  /*0000*/  MOV R1, c[0x0][0x28] ;  /* 0x00000a0000017a02 */ /* 0x000fe40000000f00 */
[----:B------:R-:W1:Y:S01]  /*0010*/  S2R R152, SR_TID.X ;  /* 0x0000000000987919 */ /* 0x000e620000002100 */
[----:B------:R-:W2:Y:S01]  /*0020*/  S2UR UR6, SR_CTAID.Y ;  /* 0x00000000000679c3 */ /* 0x000ea20000002600 */
[----:B------:R-:W-:Y:S02]  /*0030*/  IADD3 R1, R1, -0x48, RZ ;  /* 0xffffffb801017810 */ /* 0x000fe40007ffe0ff */
[----:B------:R-:W3:Y:S01]  /*0040*/  S2R R18, SR_CTAID.Z ;  /* 0x0000000000127919 */ /* 0x000ee20000002700 */
[----:B-1----:R-:W-:-:S06]  /*0050*/  SHF.R.U32.HI R0, RZ, 0x5, R152 ;  /* 0x00000005ff007819 */ /* 0x002fcc0000011698 */
[----:B------:R-:W1:Y:S02]  /*0060*/  SHFL.IDX PT, R0, R0, RZ, 0x1f ;  /* 0x00001fff00007589 */ /* 0x000e6400000e0000 */
[----:B-1----:R-:W-:-:S13]  /*0070*/  ISETP.NE.AND P0, PT, R0, RZ, PT ;  /* 0x000000ff0000720c */ /* 0x002fda0003f05270 */
[----:B--2---:R-:W-:Y:S05]  /*0080*/  @!P0 BRA `(.L_x_0) ;  /* 0x0000009000008947 */ /* 0x004fea0003800000 */
[----:B---3--:R-:W-:Y:S01]  /*0090*/  MOV R0, c[0x0][0x550] ;  /* 0x0001540000007a02 */ /* 0x008fe20000000f00 */
[----:B------:R-:W-:-:S03]  /*00a0*/  UMOV UR9, UR6 ;  /* 0x0000000600097c82 */ /* 0x000fc60008000000 */
[----:B------:R-:W-:-:S13]  /*00b0*/  ISETP.NE.AND P0, PT, R0, 0x1, PT ;  /* 0x000000010000780c */ /* 0x000fda0003f05270 */
[----:B------:R-:W-:Y:S05]  /*00c0*/  @!P0 BRA `(.L_x_1) ;  /* 0x000000b000008947 */ /* 0x000fea0003800000 */
[----:B------:R-:W-:Y:S02]  /*00d0*/  ULDC UR4, c[0x0][0x554] ;  /* 0x0001550000047ab9 */ /* 0x000fe40000000800 */
[----:B------:R-:W-:Y:S02]  /*00e0*/  UIMAD.WIDE.U32 UR4, UR6, UR4, URZ ;  /* 0x00000004060472a5 */ /* 0x000fe4000f8e003f */
[----:B------:R-:W-:Y:S02]  /*00f0*/  ULDC UR9, c[0x0][0x558] ;  /* 0x0001560000097ab9 */ /* 0x000fe40000000800 */
[----:B------:R-:W-:Y:S01]  /*0100*/  USHF.R.U32.HI UR9, URZ, UR9, UR5 ;  /* 0x000000093f097299 */ /* 0x000fe20008011605 */
[----:B------:R-:W-:Y:S05]  /*0110*/  BRA `(.L_x_1) ;  /* 0x0000006000007947 */ /* 0x000fea0003800000 */
.L_x_0:
[----:B---3--:R-:W-:Y:S02]  /*0120*/  ULDC.64 UR4, c[0x0][0x550] ;  /* 0x0001540000047ab9 */ /* 0x008fe40000000a00 */
[----:B------:R-:W-:Y:S02]  /*0130*/  UISETP.NE.AND UP0, UPT, UR4, 0x1, UPT ;  /* 0x000000010400788c */ /* 0x000fe4000bf05270 */
[----:B------:R-:W-:-:S02]  /*0140*/  UIMAD.WIDE.U32 UR10, UR6, UR5, URZ ;  /* 0x00000005060a72a5 */ /* 0x000fc4000f8e003f */
[----:B------:R-:W-:Y:S02]  /*0150*/  ULDC UR4, c[0x0][0x558] ;  /* 0x0001560000047ab9 */ /* 0x000fe40000000800 */
[----:B------:R-:W-:-:S05]  /*0160*/  UMOV UR9, UR6 ;  /* 0x0000000600097c82 */ /* 0x000fca0008000000 */
[----:B------:R-:W-:-:S03]  /*0170*/  @UP0 USHF.R.U32.HI UR9, URZ, UR4, UR11 ;  /* 0x000000043f090299 */ /* 0x000fc6000801160b */
.L_x_1:
[----:B------:R-:W-:Y:S01]  /*0180*/  ISETP.GE.AND P0, PT, R18, RZ, PT ;  /* 0x000000ff1200720c */ /* 0x000fe20003f06270 */
[----:B------:R-:W-:Y:S02]  /*0190*/  UIADD3 UR5, -UR9, URZ, URZ ;  /* 0x0000003f09057290 */ /* 0x000fe4000fffe13f */
[----:B------:R-:W-:Y:S02]  /*01a0*/  ULDC UR4, c[0x0][0x550] ;  /* 0x0001540000047ab9 */ /* 0x000fe40000000800 */
[----:B------:R-:W-:-:S08]  /*01b0*/  UIMAD UR6, UR5, UR4, UR6 ;  /* 0x00000004050672a4 */ /* 0x000fd0000f8e0206 */
[----:B------:R-:W-:Y:S05]  /*01c0*/  @!P0 EXIT ;  /* 0x000000000000894d */ /* 0x000fea0003800000 */
[----:B------:R-:W-:Y:S02]  /*01d0*/  ULDC UR4, c[0x0][0x1d0] ;  /* 0x0000740000047ab9 */ /* 0x000fe40000000800 */
[----:B------:R-:W-:Y:S02]  /*01e0*/  UISETP.GE.AND UP0, UPT, UR4, 0x1, UPT ;  /* 0x000000010400788c */ /* 0x000fe4000bf06270 */
[----:B------:R-:W-:Y:S02]  /*01f0*/  UIADD3 UR10, UR4, 0x5f, URZ ;  /* 0x0000005f040a7890 */ /* 0x000fe4000fffe03f */
[----:B------:R-:W-:Y:S02]  /*0200*/  UMOV UR15, URZ ;  /* 0x0000003f000f7c82 */ /* 0x000fe40008000000 */
[----:B------:R-:W-:Y:S01]  /*0210*/  PLOP3.LUT P0, PT, PT, PT, UP0, 0x80, 0x0 ;  /* 0x000000000000781c */ /* 0x000fe20003f0f008 */
[----:B------:R-:W-:-:S04]  /*0220*/  UIMAD.WIDE UR10, UR10, 0x2aaaaaab, URZ ;  /* 0x2aaaaaab0a0a78a5 */ /* 0x000fc8000f8e023f */
[----:B------:R-:W-:-:S04]  /*0230*/  USHF.R.U32.HI UR12, URZ, 0x1f, UR11 ;  /* 0x0000001f3f0c7899 */ /* 0x000fc8000801160b */
[----:B------:R-:W-:-:S04]  /*0240*/  ULEA.HI.SX32 UR12, UR11, UR12, 0x1c ;  /* 0x0000000c0b0c7291 */ /* 0x000fc8000f8fe23f */
[----:B------:R-:W-:Y:S05]  /*0250*/  @!P0 BRA `(.L_x_2) ;  /* 0x0000023000008947 */ /* 0x000fea0003800000 */
[----:B------:R-:W-:Y:S02]  /*0260*/  USHF.R.U32.HI UR4, URZ, 0x10, UR6 ;  /* 0x000000103f047899 */ /* 0x000fe40008011606 */
[----:B------:R-:W-:Y:S02]  /*0270*/  ULDC UR5, c[0x0][0x338] ;  /* 0x0000ce0000057ab9 */ /* 0x000fe40000000800 */
[----:B------:R-:W-:Y:S02]  /*0280*/  UISETP.NE.AND UP0, UPT, UR4, URZ, UPT ;  /* 0x0000003f0400728c */ /* 0x000fe4000bf05270 */
[----:B------:R-:W-:Y:S02]  /*0290*/  UMOV UR14, URZ ;  /* 0x0000003f000e7c82 */ /* 0x000fe40008000000 */
[----:B------:R-:W-:-:S04]  /*02a0*/  USEL UR5, UR4, UR5, UP0 ;  /* 0x0000000504057287 */ /* 0x000fc80008000000 */
[----:B------:R-:W-:Y:S02]  /*02b0*/  UIADD3 UR11, UR12, -0x1, UR5 ;  /* 0xffffffff0c0b7890 */ /* 0x000fe4000fffe005 */
[----:B------:R-:W-:-:S05]  /*02c0*/  IMAD.U32 R3, RZ, RZ, UR5 ;  /* 0x00000005ff037e24 */ /* 0x000fca000f8e00ff */
[----:B------:R-:W-:-:S04]  /*02d0*/  IABS R0, R3 ;  /* 0x0000000300007213 */ /* 0x000fc80000000000 */
[----:B------:R-:W1:Y:S02]  /*02e0*/  R2UR UR10, R0 ;  /* 0x00000000000a73c2 */ /* 0x000e6400000e0000 */
[----:B-1----:R-:W1:Y:S08]  /*02f0*/  I2F.RP R0, UR10 ;  /* 0x0000000a00007d06 */ /* 0x002e700008209400 */
[----:B-1----:R-:W1:Y:S02]  /*0300*/  MUFU.RCP R0, R0 ;  /* 0x0000000000007308 */ /* 0x002e640000001000 */
[----:B-1----:R-:W-:-:S06]  /*0310*/  IADD3 R0, R0, 0xffffffe, RZ ;  /* 0x0ffffffe00007810 */ /* 0x002fcc0007ffe0ff */
[----:B------:R-:W1:Y:S02]  /*0320*/  F2I.FTZ.U32.TRUNC.NTZ R0, R0 ;  /* 0x0000000000007305 */ /* 0x000e64000021f000 */
[----:B-1----:R1:W2:Y:S02]  /*0330*/  R2UR UR15, R0 ;  /* 0x00000000000f73c2 */ /* 0x0022a400000e0000 */
[----:B-1----:R-:W-:Y:S01]  /*0340*/  IMAD.U32 R0, RZ, RZ, UR11 ;  /* 0x0000000bff007e24 */ /* 0x002fe2000f8e00ff */
[----:B--2---:R-:W-:Y:S02]  /*0350*/  UIADD3 UR4, URZ, -UR15, URZ ;  /* 0x8000000f3f047290 */ /* 0x004fe4000fffe03f */
[----:B------:R-:W-:Y:S02]  /*0360*/  ULOP3.LUT UR11, UR11, UR5, URZ, 0x3c, !UPT ;  /* 0x000000050b0b7292 */ /* 0x000fe4000f8e3c3f */
[----:B------:R-:W-:Y:S01]  /*0370*/  IABS R2, R0 ;  /* 0x0000000000027213 */ /* 0x000fe20000000000 */
[----:B------:R-:W-:Y:S01]  /*0380*/  UIMAD UR4, UR4, UR10, URZ ;  /* 0x0000000a040472a4 */ /* 0x000fe2000f8e023f */
[----:B------:R-:W-:-:S02]  /*0390*/  IABS R0, R3 ;  /* 0x0000000300007213 */ /* 0x000fc40000000000 */
[----:B------:R-:W1:Y:S01]  /*03a0*/  R2UR UR8, R2 ;  /* 0x00000000020873c2 */ /* 0x000e6200000e0000 */
[----:B------:R-:W-:Y:S02]  /*03b0*/  UIMAD.WIDE.U32 UR14, UR15, UR4, UR14 ;  /* 0x000000040f0e72a5 */ /* 0x000fe4000f8e000e */
[----:B------:R-:W-:-:S05]  /*03c0*/  IMAD.MOV R0, RZ, RZ, -R0 ;  /* 0x000000ffff007224 */ /* 0x000fca00078e0a00 */
[----:B------:R-:W2:Y:S01]  /*03d0*/  R2UR UR7, R0 ;  /* 0x00000000000773c2 */ /* 0x000ea200000e0000 */
[----:B-1----:R-:W-:-:S04]  /*03e0*/  UIMAD.WIDE.U32 UR14, UR15, UR8, URZ ;  /* 0x000000080f0e72a5 */ /* 0x002fc8000f8e003f */
[----:B--2---:R-:W-:-:S04]  /*03f0*/  UIMAD UR7, UR15, UR7, UR8 ;  /* 0x000000070f0772a4 */ /* 0x004fc8000f8e0208 */
[----:B------:R-:W-:-:S11]  /*0400*/  UISETP.GT.U32.AND UP0, UPT, UR10, UR7, UPT ;  /* 0x000000070a00728c */ /* 0x000fd6000bf04070 */
[----:B------:R-:W-:Y:S02]  /*0410*/  @!UP0 UIADD3 UR7, UR7, -UR10, URZ ;  /* 0x8000000a07078290 */ /* 0x000fe4000fffe03f */
[----:B------:R-:W-:Y:S02]  /*0420*/  @!UP0 UIADD3 UR15, UR15, 0x1, URZ ;  /* 0x000000010f0f8890 */ /* 0x000fe4000fffe03f */
[----:B------:R-:W-:Y:S02]  /*0430*/  UISETP.GE.U32.AND UP1, UPT, UR7, UR10, UPT ;  /* 0x0000000a0700728c */ /* 0x000fe4000bf26070 */
[----:B------:R-:W-:-:S09]  /*0440*/  UISETP.GE.AND UP0, UPT, UR11, URZ, UPT ;  /* 0x0000003f0b00728c */ /* 0x000fd2000bf06270 */
[----:B------:R-:W-:Y:S02]  /*0450*/  @UP1 UIADD3 UR15, UR15, 0x1, URZ ;  /* 0x000000010f0f1890 */ /* 0x000fe4000fffe03f */
[----:B------:R-:W-:Y:S02]  /*0460*/  UISETP.NE.AND UP1, UPT, UR5, URZ, UPT ;  /* 0x0000003f0500728c */ /* 0x000fe4000bf25270 */
[----:B------:R-:W-:-:S09]  /*0470*/  @!UP0 UIADD3 UR15, -UR15, URZ, URZ ;  /* 0x0000003f0f0f8290 */ /* 0x000fd2000fffe13f */
[----:B------:R-:W-:Y:S02]  /*0480*/  @!UP1 ULOP3.LUT UR15, URZ, UR5, URZ, 0x33, !UPT ;  /* 0x000000053f0f9292 */ /* 0x000fe4000f8e333f */
.L_x_2:
[----:B------:R-:W-:Y:S01]  /*0490*/  ULOP3.LUT UR8, UR6, 0xffff, URZ, 0xc0, !UPT ;  /* 0x0000ffff06087892 */ /* 0x000fe2000f8ec03f */
[----:B------:R-:W-:Y:S01]  /*04a0*/  PLOP3.LUT P2, PT, PT, PT, PT, 0x80, 0x0 ;  /* 0x000000000000781c */ /* 0x000fe20003f4f070 */
[----:B------:R-:W-:Y:S01]  /*04b0*/  ULDC.64 UR10, c[0x0][0x118] ;  /* 0x00004600000a7ab9 */ /* 0x000fe20000000a00 */
[----:B------:R-:W-:Y:S01]  /*04c0*/  CS2R R16, SRZ ;  /* 0x0000000000107805 */ /* 0x000fe2000001ff00 */
[----:B------:R-:W-:Y:S01]  /*04d0*/  UIMAD UR8, UR8, UR15, URZ ;  /* 0x0000000f080872a4 */ /* 0x000fe2000f8e023f */
[----:B------:R-:W-:Y:S01]  /*04e0*/  CS2R R98, SRZ ;  /* 0x0000000000627805 */ /* 0x000fe2000001ff00 */
[----:B------:R-:W-:Y:S01]  /*04f0*/  CS2R R96, SRZ ;  /* 0x0000000000607805 */ /* 0x000fe2000001ff00 */
[----:B------:R-:W-:Y:S01]  /*0500*/  CS2R R94, SRZ ;  /* 0x00000000005e7805 */ /* 0x000fe2000001ff00 */
[----:B------:R-:W-:Y:S01]  /*0510*/  UIADD3 UR15, UR8, UR15, URZ ;  /* 0x0000000f080f7290 */ /* 0x000fe2000fffe03f */
[----:B------:R-:W-:Y:S01]  /*0520*/  CS2R R92, SRZ ;  /* 0x00000000005c7805 */ /* 0x000fe2000001ff00 */
[----:B------:R-:W-:Y:S01]  /*0530*/  CS2R R90, SRZ ;  /* 0x00000000005a7805 */ /* 0x000fe2000001ff00 */
[----:B------:R-:W-:Y:S01]  /*0540*/  CS2R R88, SRZ ;  /* 0x0000000000587805 */ /* 0x000fe2000001ff00 */
[----:B------:R-:W-:Y:S01]  /*0550*/  UISETP.LT.AND UP0, UPT, UR12, UR15, UPT ;  /* 0x0000000f0c00728c */ /* 0x000fe2000bf01270 */
[----:B------:R-:W-:Y:S01]  /*0560*/  CS2R R86, SRZ ;  /* 0x0000000000567805 */ /* 0x000fe2000001ff00 */
[----:B------:R-:W-:Y:S01]  /*0570*/  CS2R R84, SRZ ;  /* 0x0000000000547805 */ /* 0x000fe2000001ff00 */
[----:B------:R-:W-:Y:S01]  /*0580*/  CS2R R82, SRZ ;  /* 0x0000000000527805 */ /* 0x000fe2000001ff00 */
[----:B------:R-:W-:Y:S01]  /*0590*/  USEL UR12, UR12, UR15, UP0 ;  /* 0x0000000f0c0c7287 */ /* 0x000fe20008000000 */
[----:B------:R-:W-:Y:S01]  /*05a0*/  CS2R R80, SRZ ;  /* 0x0000000000507805 */ /* 0x000fe2000001ff00 */
[----:B------:R-:W-:Y:S01]  /*05b0*/  CS2R R78, SRZ ;  /* 0x00000000004e7805 */ /* 0x000fe2000001ff00 */
[----:B------:R-:W-:Y:S01]  /*05c0*/  CS2R R76, SRZ ;  /* 0x00000000004c7805 */ /* 0x000fe2000001ff00 */
[----:B------:R-:W-:Y:S01]  /*05d0*/  UISETP.GT.AND UP0, UPT, UR12, UR8, UPT ;  /* 0x000000080c00728c */ /* 0x000fe2000bf04270 */
[----:B------:R-:W-:Y:S01]  /*05e0*/  CS2R R74, SRZ ;  /* 0x00000000004a7805 */ /* 0x000fe2000001ff00 */
[----:B------:R-:W-:Y:S01]  /*05f0*/  CS2R R72, SRZ ;  /* 0x0000000000487805 */ /* 0x000fe2000001ff00 */
[----:B------:R-:W-:Y:S01]  /*0600*/  CS2R R70, SRZ ;  /* 0x0000000000467805 */ /* 0x000fe2000001ff00 */
[----:B------:R-:W-:Y:S01]  /*0610*/  CS2R R68, SRZ ;  /* 0x0000000000447805 */ /* 0x000fe2000001ff00 */
[----:B------:R-:W-:Y:S01]  /*0620*/  CS2R R66, SRZ ;  /* 0x0000000000427805 */ /* 0x000fe2000001ff00 */
[----:B------:R-:W-:Y:S01]  /*0630*/  PLOP3.LUT P0, PT, PT, PT, UP0, 0x80, 0x0 ;  /* 0x000000000000781c */ /* 0x000fe20003f0f008 */
[----:B------:R-:W-:Y:S01]  /*0640*/  CS2R R64, SRZ ;  /* 0x0000000000407805 */ /* 0x000fe2000001ff00 */
        /* <DEDUP_REMOVED lines=30> */
[----:B------:R-:W-:Y:S05]  /*0830*/  @!P0 BRA `(.L_x_3) ;  /* 0x0000a0a000008947 */ /* 0x000fea0003800000 */
[----:B------:R-:W-:Y:S01]  /*0840*/  ISETP.NE.U32.AND P4, PT, RZ, c[0x0][0x340], PT ;  /* 0x0000d000ff007a0c */ /* 0x000fe20003f85070 */
[----:B------:R-:W1:Y:S01]  /*0850*/  S2R R9, SR_CTAID.X ;  /* 0x0000000000097919 */ /* 0x000e620000002500 */
[----:B------:R-:W-:Y:S01]  /*0860*/  SHF.R.S32.HI R29, RZ, 0x1f, R152 ;  /* 0x0000001fff1d7819 */ /* 0x000fe20000011498 */
[----:B------:R-:W-:Y:S01]  /*0870*/  USHF.R.S32.HI UR13, URZ, 0x1f, UR9 ;  /* 0x0000001f3f0d7899 */ /* 0x000fe20008011409 */
[----:B------:R-:W-:Y:S01]  /*0880*/  ISETP.NE.AND.EX P4, PT, RZ, c[0x0][0x344], PT, P4 ;  /* 0x0000d100ff007a0c */ /* 0x000fe20003f85340 */
[----:B------:R-:W-:-:S12]  /*0890*/  ULDC.64 UR4, c[0x0][0x1b8] ;  /* 0x00006e0000047ab9 */ /* 0x000fd80000000a00 */
[----:B------:R-:W-:-:S04]  /*08a0*/  @P4 IMAD.MOV.U32 R0, RZ, RZ, 0x4 ;  /* 0x00000004ff004424 */ /* 0x000fc800078e00ff */
[----:B------:R-:W-:-:S05]  /*08b0*/  @P4 IMAD.WIDE R2, R18, R0, c[0x0][0x340] ;  /* 0x0000d00012024625 */ /* 0x000fca00078e0200 */
[----:B------:R2:W3:Y:S01]  /*08c0*/  @P4 LDG.E R20, [R2.64] ;  /* 0x0000000a02144981 */ /* 0x0004e2000c1e1900 */
[----:B------:R-:W-:Y:S01]  /*08d0*/  IMAD.MOV.U32 R8, RZ, RZ, c[0x0][0x2c4] ;  /* 0x0000b100ff087624 */ /* 0x000fe200078e00ff */
[----:B------:R-:W-:Y:S01]  /*08e0*/  UIMAD.WIDE.U32 UR6, UR9, UR4, URZ ;  /* 0x00000004090672a5 */ /* 0x000fe2000f8e003f */
[----:B------:R-:W-:Y:S01]  /*08f0*/  SHF.R.S32.HI R11, RZ, 0x1f, R18 ;  /* 0x0000001fff0b7819 */ /* 0x000fe20000011412 */
[----:B------:R-:W-:Y:S01]  /*0900*/  UIMAD UR4, UR13, UR4, URZ ;  /* 0x000000040d0472a4 */ /* 0x000fe2000f8e023f */
[-C--:B------:R-:W-:Y:S01]  /*0910*/  LEA.HI R27, R29, R152.reuse, RZ, 0x4 ;  /* 0x000000981d1b7211 */ /* 0x080fe200078f20ff */
[----:B------:R-:W-:Y:S01]  /*0920*/  UMOV UR16, 0x60 ;  /* 0x0000006000107882 */ /* 0x000fe20000000000 */
[C---:B------:R-:W-:Y:S01]  /*0930*/  ISETP.NE.AND P0, PT, R8.reuse, 0x1, PT ;  /* 0x000000010800780c */ /* 0x040fe20003f05270 */
[----:B------:R-:W-:Y:S01]  /*0940*/  UIMAD UR4, UR9, UR5, UR4 ;  /* 0x00000005090472a4 */ /* 0x000fe2000f8e0204 */
[----:B------:R-:W-:Y:S01]  /*0950*/  IMAD R6, R11, c[0x0][0x1c0], RZ ;  /* 0x000070000b067a24 */ /* 0x000fe200078e02ff */
[CC--:B------:R-:W-:Y:S01]  /*0960*/  LEA.HI R10, R29.reuse, R152.reuse, RZ, 0x6 ;  /* 0x000000981d0a7211 */ /* 0x0c0fe200078f30ff */
[----:B------:R-:W-:Y:S01]  /*0970*/  IMAD R8, R8, c[0x0][0x168], RZ ;  /* 0x00005a0008087a24 */ /* 0x000fe200078e02ff */
[----:B------:R-:W-:Y:S01]  /*0980*/  UIADD3 UR4, UR7, UR4, URZ ;  /* 0x0000000407047290 */ /* 0x000fe2000fffe03f */
[----:B------:R-:W-:Y:S01]  /*0990*/  IMAD R6, R18, c[0x0][0x1c4], R6 ;  /* 0x0000710012067a24 */ /* 0x000fe200078e0206 */
[----:B------:R-:W-:Y:S01]  /*09a0*/  LEA.HI R117, R29, R152, RZ, 0x5 ;  /* 0x000000981d757211 */ /* 0x000fe200078f28ff */
[----:B------:R-:W-:-:S02]  /*09b0*/  IMAD.MOV.U32 R118, RZ, RZ, c[0x0][0x1e0] ;  /* 0x00007800ff767624 */ /* 0x000fc400078e00ff */
[----:B------:R-:W-:Y:S01]  /*09c0*/  IMAD.MOV.U32 R119, RZ, RZ, c[0x0][0x1e4] ;  /* 0x00007900ff777624 */ /* 0x000fe200078e00ff */
[----:B--2---:R-:W-:Y:S01]  /*09d0*/  LEA.HI R2, R29, R152, RZ, 0x3 ;  /* 0x000000981d027211 */ /* 0x004fe200078f18ff */
[----:B------:R-:W-:Y:S02]  /*09e0*/  IMAD.U32 R3, RZ, RZ, UR7 ;  /* 0x00000007ff037e24 */ /* 0x000fe4000f8e00ff */
[----:B------:R-:W-:Y:S01]  /*09f0*/  IMAD.U32 R3, RZ, RZ, UR4 ;  /* 0x00000004ff037e24 */ /* 0x000fe2000f8e00ff */
[----:B------:R-:W-:Y:S01]  /*0a00*/  LOP3.LUT R0, R2, 0xfffffff8, RZ, 0xc0, !PT ;  /* 0xfffffff802007812 */ /* 0x000fe200078ec0ff */
[----:B------:R-:W-:Y:S01]  /*0a10*/  ULDC.64 UR4, c[0x0][0x1e0] ;  /* 0x0000780000047ab9 */ /* 0x000fe20000000a00 */
[----:B------:R-:W-:Y:S01]  /*0a20*/  SHF.R.S32.HI R22, RZ, 0x3, R2 ;  /* 0x00000003ff167819 */ /* 0x000fe20000011402 */
[----:B------:R-:W-:Y:S01]  /*0a30*/  IMAD.U32 R2, RZ, RZ, UR6 ;  /* 0x00000006ff027e24 */ /* 0x000fe2000f8e00ff */
[----:B------:R-:W-:Y:S01]  /*0a40*/  UIMAD.WIDE.U32 UR14, UR16, UR4, URZ ;  /* 0x00000004100e72a5 */ /* 0x000fe2000f8e003f */
[----:B------:R-:W-:Y:S01]  /*0a50*/  IMAD.IADD R24, R152, 0x1, -R0 ;  /* 0x0000000198187824 */ /* 0x000fe200078e0a00 */
[----:B------:R-:W-:Y:S01]  /*0a60*/  SHF.R.S32.HI R28, RZ, 0x1f, R22 ;  /* 0x0000001fff1c7819 */ /* 0x000fe20000011416 */
[----:B------:R-:W-:Y:S01]  /*0a70*/  IMAD.WIDE.U32 R2, R18, c[0x0][0x1c0], R2 ;  /* 0x0000700012027a25 */ /* 0x000fe200078e0002 */
[----:B------:R-:W-:-:S02]  /*0a80*/  ULDC.64 UR6, c[0x0][0x1e8] ;  /* 0x00007a0000067ab9 */ /* 0x000fc40000000a00 */
[----:B------:R-:W-:Y:S01]  /*0a90*/  UIMAD UR6, UR13, UR6, URZ ;  /* 0x000000060d0672a4 */ /* 0x000fe2000f8e023f */
[----:B------:R-:W-:Y:S02]  /*0aa0*/  IMAD R0, R24, 0x20, R22 ;  /* 0x0000002018007824 */ /* 0x000fe400078e0216 */
[----:B------:R-:W-:Y:S01]  /*0ab0*/  IMAD.IADD R3, R3, 0x1, R6 ;  /* 0x0000000103037824 */ /* 0x000fe200078e0206 */
[----:B------:R-:W-:Y:S01]  /*0ac0*/  UIMAD UR6, UR9, UR7, UR6 ;  /* 0x00000007090672a4 */ /* 0x000fe2000f8e0206 */
[----:B-1----:R-:W-:Y:S01]  /*0ad0*/  IMAD R4, R9, 0x80, R0 ;  /* 0x0000008009047824 */ /* 0x002fe200078e0200 */
[----:B------:R-:W-:Y:S01]  /*0ae0*/  UIADD3 UR7, UR12, -0x1, URZ ;  /* 0xffffffff0c077890 */ /* 0x000fe2000fffe03f */
[----:B------:R-:W-:Y:S02]  /*0af0*/  IMAD.U32 R6, RZ, RZ, UR14 ;  /* 0x0000000eff067e24 */ /* 0x000fe4000f8e00ff */
[----:B------:R-:W-:Y:S01]  /*0b00*/  @P0 IMAD.HI.U32 R5, R4, c[0x0][0x2c8], RZ ;  /* 0x0000b20004050a27 */ /* 0x000fe200078e00ff */
[----:B------:R-:W-:-:S02]  /*0b10*/  USHF.R.S32.HI UR17, URZ, 0x1f, UR7 ;  /* 0x0000001f3f117899 */ /* 0x000fc40008011407 */
[----:B------:R-:W-:Y:S01]  /*0b20*/  UISETP.GT.AND UP0, UPT, UR7, UR8, UPT ;  /* 0x000000080700728c */ /* 0x000fe2000bf04270 */
[----:B------:R-:W-:Y:S01]  /*0b30*/  IMAD.MOV.U32 R0, RZ, RZ, R4 ;  /* 0x000000ffff007224 */ /* 0x000fe200078e0004 */
[----:B------:R-:W-:Y:S01]  /*0b40*/  @P0 SHF.R.U32.HI R0, RZ, c[0x0][0x2cc], R5 ;  /* 0x0000b300ff000a19 */ /* 0x000fe20000011605 */
[----:B------:R-:W-:Y:S02]  /*0b50*/  IMAD.MOV.U32 R116, RZ, RZ, R6 ;  /* 0x000000ffff747224 */ /* 0x000fe400078e0006 */
[----:B------:R-:W-:Y:S01]  /*0b60*/  IMAD.SHL.U32 R16, R24, 0x8, RZ ;  /* 0x0000000818107824 */ /* 0x000fe200078e00ff */
[--C-:B------:R-:W-:Y:S01]  /*0b70*/  SHF.R.S32.HI R7, RZ, 0x1f, R0.reuse ;  /* 0x0000001fff077819 */ /* 0x100fe20000011400 */
[----:B------:R-:W-:Y:S02]  /*0b80*/  IMAD.MOV R5, RZ, RZ, -R0 ;  /* 0x000000ffff057224 */ /* 0x000fe400078e0a00 */
[----:B------:R-:W-:Y:S01]  /*0b90*/  IMAD.WIDE.U32 R2, R0, c[0x0][0x1b0], R2 ;  /* 0x00006c0000027a25 */ /* 0x000fe200078e0002 */
[----:B------:R-:W-:-:S02]  /*0ba0*/  SHF.R.S32.HI R17, RZ, 0x1f, R16 ;  /* 0x0000001fff117819 */ /* 0x000fc40000011410 */
[C---:B------:R-:W-:Y:S01]  /*0bb0*/  IADD3 R23, R16.reuse, 0x40, RZ ;  /* 0x0000004010177810 */ /* 0x040fe20007ffe0ff */
[----:B------:R-:W-:Y:S01]  /*0bc0*/  IMAD R4, R5, c[0x0][0x2c4], R4 ;  /* 0x0000b10005047a24 */ /* 0x000fe200078e0204 */
[----:B------:R-:W-:Y:S01]  /*0bd0*/  IADD3 R26, R16, 0x80, RZ ;  /* 0x00000080101a7810 */ /* 0x000fe20007ffe0ff */
[----:B------:R-:W-:Y:S01]  /*0be0*/  IMAD R7, R7, c[0x0][0x1b0], RZ ;  /* 0x00006c0007077a24 */ /* 0x000fe200078e02ff */
[----:B------:R-:W-:Y:S01]  /*0bf0*/  BAR.SYNC.DEFER_BLOCKING 0x0 ;  /* 0x0000000000007b1d */ /* 0x000fe20000010000 */
[----:B------:R-:W-:Y:S02]  /*0c00*/  ISETP.GE.AND P5, PT, R23, c[0x0][0x198], PT ;  /* 0x0000660017007a0c */ /* 0x000fe40003fa6270 */
[----:B------:R-:W-:Y:S01]  /*0c10*/  IMAD R0, R0, c[0x0][0x1b4], R7 ;  /* 0x00006d0000007a24 */ /* 0x000fe200078e0207 */
[----:B------:R-:W-:Y:S01]  /*0c20*/  SHF.R.S32.HI R5, RZ, 0x1f, R4 ;  /* 0x0000001fff057819 */ /* 0x000fe20000011404 */
[----:B------:R-:W-:Y:S02]  /*0c30*/  IMAD.U32 R7, RZ, RZ, UR15 ;  /* 0x0000000fff077e24 */ /* 0x000fe4000f8e00ff */
[----:B------:R-:W-:-:S02]  /*0c40*/  IMAD.IADD R3, R3, 0x1, R0 ;  /* 0x0000000103037824 */ /* 0x000fc400078e0200 */
[----:B------:R-:W-:Y:S02]  /*0c50*/  IMAD R0, R5, c[0x0][0x1a8], RZ ;  /* 0x00006a0005007a24 */ /* 0x000fe400078e02ff */
[----:B------:R-:W-:-:S04]  /*0c60*/  IMAD.WIDE.U32 R2, R4, c[0x0][0x1a8], R2 ;  /* 0x00006a0004027a25 */ /* 0x000fc800078e0002 */
[----:B------:R-:W-:Y:S01]  /*0c70*/  IMAD R0, R4, c[0x0][0x1ac], R0 ;  /* 0x00006b0004007a24 */ /* 0x000fe200078e0200 */
[----:B------:R-:W-:Y:S01]  /*0c80*/  LEA R13, P3, R2, c[0x0][0x160], 0x1 ;  /* 0x00005800020d7a11 */ /* 0x000fe200078608ff */
[----:B------:R-:W-:Y:S01]  /*0c90*/  IMAD R7, R9, 0x80, R22 ;  /* 0x0000008009077824 */ /* 0x000fe200078e0216 */
[----:B------:R-:W-:Y:S01]  /*0ca0*/  SHF.R.S32.HI R9, RZ, 0x4, R27 ;  /* 0x00000004ff097819 */ /* 0x000fe2000001141b */
[----:B------:R-:W-:-:S03]  /*0cb0*/  IMAD.IADD R0, R3, 0x1, R0 ;  /* 0x0000000103007824 */ /* 0x000fc600078e0200 */
[C---:B------:R-:W-:Y:S02]  /*0cc0*/  IADD3 R6, R7.reuse, 0x20, RZ ;  /* 0x0000002007067810 */ /* 0x040fe40007ffe0ff */
[----:B------:R-:W-:Y:S01]  /*0cd0*/  LEA.HI.X R12, R2, c[0x0][0x164], R0, 0x1, P3 ;  /* 0x00005900020c7a11 */ /* 0x000fe200018f0c00 */
[----:B------:R-:W-:Y:S01]  /*0ce0*/  IMAD.SHL.U32 R0, R22, 0x40, RZ ;  /* 0x0000004016007824 */ /* 0x000fe200078e00ff */
[----:B------:R-:W-:Y:S01]  /*0cf0*/  ISETP.GE.AND P1, PT, R6, R8, PT ;  /* 0x000000080600720c */ /* 0x000fe20003f26270 */
[----:B------:R-:W-:Y:S01]  /*0d00*/  IMAD R2, R28, c[0x0][0x1e0], RZ ;  /* 0x000078001c027a24 */ /* 0x000fe200078e02ff */
[C---:B------:R-:W-:Y:S02]  /*0d10*/  IADD3 R5, R7.reuse, 0x40, RZ ;  /* 0x0000004007057810 */ /* 0x040fe40007ffe0ff */
[----:B------:R-:W-:Y:S02]  /*0d20*/  LOP3.LUT R0, R0, 0x1c0, RZ, 0xc0, !PT ;  /* 0x000001c000007812 */ /* 0x000fe400078ec0ff */
[----:B------:R-:W-:-:S02]  /*0d30*/  IADD3 R4, R7, 0x60, RZ ;  /* 0x0000006007047810 */ /* 0x000fc40007ffe0ff */
[----:B------:R-:W-:Y:S02]  /*0d40*/  SHF.R.U32.HI R6, RZ, 0x3, R0 ;  /* 0x00000003ff067819 */ /* 0x000fe40000011600 */
[----:B------:R-:W-:Y:S01]  /*0d50*/  LOP3.LUT R3, R0, 0x38, R16, 0xf8, !PT ;  /* 0x0000003800037812 */ /* 0x000fe200078ef810 */
[----:B------:R-:W-:Y:S01]  /*0d60*/  IMAD R0, R22, c[0x0][0x1e4], R2 ;  /* 0x0000790016007a24 */ /* 0x000fe200078e0202 */
[----:B------:R-:W-:Y:S01]  /*0d70*/  ISETP.GE.AND P6, PT, R7, R8, PT ;  /* 0x000000080700720c */ /* 0x000fe20003fc6270 */
[----:B------:R-:W-:Y:S01]  /*0d80*/  SHFL.IDX PT, R2, R13, RZ, 0x181f ;  /* 0x00181fff0d027589 */ /* 0x000fe200000e0000 */
[----:B------:R-:W-:Y:S02]  /*0d90*/  LOP3.LUT R7, R3, R6, RZ, 0x3c, !PT ;  /* 0x0000000603077212 */ /* 0x000fe400078e3cff */
[-C--:B------:R-:W-:Y:S01]  /*0da0*/  ISETP.GE.AND P2, PT, R5, R8.reuse, PT ;  /* 0x000000080500720c */ /* 0x080fe20003f46270 */
[----:B------:R-:W1:Y:S01]  /*0db0*/  SHFL.IDX PT, R3, R12, RZ, 0x181f ;  /* 0x00181fff0c037589 */ /* 0x000e6200000e0000 */
[----:B------:R-:W-:Y:S01]  /*0dc0*/  ISETP.GE.AND P0, PT, R4, R8, PT ;  /* 0x000000080400720c */ /* 0x000fe20003f06270 */
[----:B------:R-:W-:Y:S01]  /*0dd0*/  IMAD.WIDE.U32 R4, R22, c[0x0][0x1e0], R16 ;  /* 0x0000780016047a25 */ /* 0x000fe200078e0010 */
[----:B------:R-:W-:-:S02]  /*0de0*/  LEA.HI R8, R27, R9, RZ, 0x1 ;  /* 0x000000091b087211 */ /* 0x000fc400078f08ff */
[----:B------:R-:W-:Y:S01]  /*0df0*/  ISETP.GE.AND P3, PT, R16, c[0x0][0x198], PT ;  /* 0x0000660010007a0c */ /* 0x000fe20003f66270 */
[----:B------:R-:W-:Y:S01]  /*0e00*/  IMAD.IADD R5, R5, 0x1, R0 ;  /* 0x0000000105057824 */ /* 0x000fe200078e0200 */
[----:B------:R-:W-:Y:S01]  /*0e10*/  LOP3.LUT R6, R8, 0xfffffffe, RZ, 0xc0, !PT ;  /* 0xfffffffe08067812 */ /* 0x000fe200078ec0ff */
[----:B------:R-:W-:Y:S02]  /*0e20*/  IMAD.U32 R0, RZ, RZ, UR9 ;  /* 0x00000009ff007e24 */ /* 0x000fe4000f8e00ff */
[----:B------:R-:W-:Y:S02]  /*0e30*/  IMAD.SHL.U32 R8, R10, 0x8, RZ ;  /* 0x000000080a087824 */ /* 0x000fe400078e00ff */
[----:B------:R-:W-:Y:S01]  /*0e40*/  IMAD.WIDE.U32 R14, R0, c[0x0][0x1e8], R4 ;  /* 0x00007a00000e7a25 */ /* 0x000fe200078e0004 */
[----:B------:R-:W-:Y:S02]  /*0e50*/  @!P6 SHF.R.S32.HI R4, RZ, 0x1f, R23 ;  /* 0x0000001fff04e819 */ /* 0x000fe40000011417 */
[----:B------:R-:W-:Y:S01]  /*0e60*/  LOP3.LUT R8, R7, 0xfffffe00, R8, 0xf8, !PT ;  /* 0xfffffe0007087812 */ /* 0x000fe200078ef808 */
[----:B------:R-:W-:Y:S01]  /*0e70*/  IMAD.IADD R25, R9, 0x1, -R6 ;  /* 0x0000000109197824 */ /* 0x000fe200078e0a06 */
[----:B------:R-:W-:Y:S01]  /*0e80*/  @!P6 LEA.HI R10, R4, R23, RZ, 0x3 ;  /* 0x00000017040ae211 */ /* 0x000fe200078f18ff */
[----:B------:R-:W2:Y:S01]  /*0e90*/  SHFL.IDX PT, R6, R13, 0x1, 0x181f ;  /* 0x00381f000d067f89 */ /* 0x000ea200000e0000 */
[----:B------:R-:W-:Y:S01]  /*0ea0*/  @!P6 SHF.R.S32.HI R0, RZ, 0x1f, R26 ;  /* 0x0000001fff00e819 */ /* 0x000fe2000001141a */
[----:B------:R-:W-:Y:S01]  /*0eb0*/  IMAD.SHL.U32 R249, R8, 0x2, RZ ;  /* 0x0000000208f97824 */ /* 0x000fe200078e00ff */
[----:B------:R-:W-:Y:S01]  /*0ec0*/  @!P6 LOP3.LUT R10, R10, 0xfffffff8, RZ, 0xc0, !PT ;  /* 0xfffffff80a0ae812 */ /* 0x000fe200078ec0ff */
[----:B------:R-:W4:Y:S01]  /*0ed0*/  SHFL.IDX PT, R7, R12, 0x1, 0x181f ;  /* 0x00381f000c077f89 */ /* 0x000f2200000e0000 */
[----:B------:R-:W-:-:S04]  /*0ee0*/  @!P6 LEA.HI R0, R0, R26, RZ, 0x3 ;  /* 0x0000001a0000e211 */ /* 0x000fc800078f18ff */
[----:B------:R-:W-:-:S05]  /*0ef0*/  @!P6 LOP3.LUT R0, R0, 0xfffffff8, RZ, 0xc0, !PT ;  /* 0xfffffff80000e812 */ /* 0x000fca00078ec0ff */
[----:B-1----:R-:W-:Y:S01]  /*0f00*/  @!P6 IMAD.WIDE R8, R0, 0x2, R2 ;  /* 0x000000020008e825 */ /* 0x002fe200078e0202 */
[----:B------:R-:W-:-:S04]  /*0f10*/  @!P1 SHF.R.S32.HI R0, RZ, 0x1f, R26 ;  /* 0x0000001fff009819 */ /* 0x000fc8000001141a */
[----:B------:R-:W-:-:S04]  /*0f20*/  @!P1 LEA.HI R0, R0, R26, RZ, 0x3 ;  /* 0x0000001a00009211 */ /* 0x000fc800078f18ff */
[----:B------:R-:W-:Y:S02]  /*0f30*/  @!P1 LOP3.LUT R0, R0, 0xfffffff8, RZ, 0xc0, !PT ;  /* 0xfffffff800009812 */ /* 0x000fe400078ec0ff */
[----:B---3--:R-:W-:Y:S01]  /*0f40*/  @P4 SHF.R.S32.HI R21, RZ, 0x1f, R20 ;  /* 0x0000001fff154819 */ /* 0x008fe20000011414 */
[----:B------:R-:W-:Y:S02]  /*0f50*/  @!P4 IMAD.MOV.U32 R20, RZ, RZ, R18 ;  /* 0x000000ffff14c224 */ /* 0x000fe400078e0012 */
[----:B------:R-:W-:Y:S01]  /*0f60*/  @!P4 IMAD.MOV.U32 R21, RZ, RZ, R11 ;  /* 0x000000ffff15c224 */ /* 0x000fe200078e000b */
[----:B------:R-:W-:Y:S01]  /*0f70*/  @!P6 LEA R4, P4, R16, R2, 0x1 ;  /* 0x000000021004e211 */ /* 0x000fe200078808ff */
[----:B------:R-:W-:Y:S02]  /*0f80*/  @!P6 IMAD.WIDE R10, R10, 0x2, R2 ;  /* 0x000000020a0ae825 */ /* 0x000fe400078e0202 */
[----:B------:R-:W-:Y:S01]  /*0f90*/  SHFL.IDX PT, R2, R13, 0x3, 0x181f ;  /* 0x00781f000d027f89 */ /* 0x000fe200000e0000 */
[----:B------:R-:W-:-:S02]  /*0fa0*/  @!P6 LEA.HI.X R5, R16, R3, R17, 0x1, P4 ;  /* 0x000000031005e211 */ /* 0x000fc400020f0c11 */
[----:B------:R-:W-:Y:S01]  /*0fb0*/  ISETP.GE.AND P4, PT, R26, c[0x0][0x198], PT ;  /* 0x000066001a007a0c */ /* 0x000fe20003f86270 */
[----:B------:R-:W-:Y:S04]  /*0fc0*/  SHFL.IDX PT, R3, R12, 0x3, 0x181f ;  /* 0x00781f000c037f89 */ /* 0x000fe800000e0000 */
[----:B------:R1:W-:Y:S04]  /*0fd0*/  @!P6 LDGSTS.E.BYPASS.LTC128B.128 [R249+0x100], [R4.64], !P3 ;  /* 0x0010000004f9efae */ /* 0x0003e8000d901d4a */
[----:B------:R3:W-:Y:S04]  /*0fe0*/  @!P6 LDGSTS.E.BYPASS.LTC128B.128 [R249+0x4100], [R10.64], !P5 ;  /* 0x041000000af9efae */ /* 0x0007e8000e901d4a */
[----:B------:R2:W-:Y:S04]  /*0ff0*/  @!P6 LDGSTS.E.BYPASS.LTC128B.128 [R249+0x8100], [R8.64], !P4 ;  /* 0x0810000008f9efae */ /* 0x0005e8000e101d4a */
[----:B-1----:R1:W5:Y:S01]  /*1000*/  SHFL.IDX PT, R4, R13, 0x2, 0x181f ;  /* 0x00581f000d047f89 */ /* 0x00236200000e0000 */
[----:B---3--:R-:W-:-:S03]  /*1010*/  @!P1 SHF.R.S32.HI R10, RZ, 0x1f, R23 ;  /* 0x0000001fff0a9819 */ /* 0x008fc60000011417 */
[----:B------:R3:W5:Y:S01]  /*1020*/  SHFL.IDX PT, R5, R12, 0x2, 0x181f ;  /* 0x00581f000c057f89 */ /* 0x00076200000e0000 */
[----:B------:R-:W-:Y:S02]  /*1030*/  @!P1 LEA.HI R10, R10, R23, RZ, 0x3 ;  /* 0x000000170a0a9211 */ /* 0x000fe400078f18ff */
[----:B--2---:R-:W-:Y:S02]  /*1040*/  @!P1 LEA R8, P6, R16, R6, 0x1 ;  /* 0x0000000610089211 */ /* 0x004fe400078c08ff */
[----:B------:R-:W-:Y:S02]  /*1050*/  @!P1 LOP3.LUT R10, R10, 0xfffffff8, RZ, 0xc0, !PT ;  /* 0xfffffff80a0a9812 */ /* 0x000fe400078ec0ff */
[----:B----4-:R-:W-:-:S03]  /*1060*/  @!P1 LEA.HI.X R9, R16, R7, R17, 0x1, P6 ;  /* 0x0000000710099211 */ /* 0x010fc600030f0c11 */
[--C-:B------:R-:W-:Y:S02]  /*1070*/  @!P1 IMAD.WIDE R10, R10, 0x2, R6.reuse ;  /* 0x000000020a0a9825 */ /* 0x100fe400078e0206 */
[----:B------:R5:W-:Y:S02]  /*1080*/  @!P1 LDGSTS.E.BYPASS.LTC128B.128 [R249+0x1100], [R8.64], !P3 ;  /* 0x0110000008f99fae */ /* 0x000be4000d901d4a */
[----:B------:R-:W-:Y:S01]  /*1090*/  @!P1 IMAD.WIDE R6, R0, 0x2, R6 ;  /* 0x0000000200069825 */ /* 0x000fe200078e0206 */
[----:B------:R-:W-:Y:S01]  /*10a0*/  @!P0 SHF.R.S32.HI R0, RZ, 0x1f, R23 ;  /* 0x0000001fff008819 */ /* 0x000fe20000011417 */
[----:B------:R2:W-:Y:S01]  /*10b0*/  @!P1 LDGSTS.E.BYPASS.LTC128B.128 [R249+0x5100], [R10.64], !P5 ;  /* 0x051000000af99fae */ /* 0x0005e2000e901d4a */
[----:B-1----:R-:W-:Y:S01]  /*10c0*/  IADD3 R13, R15, UR6, RZ ;  /* 0x000000060f0d7c10 */ /* 0x002fe2000fffe0ff */
[----:B------:R-:W-:Y:S01]  /*10d0*/  UIMAD UR6, UR12, -0x60, UR16 ;  /* 0xffffffa00c0678a4 */ /* 0x000fe2000f8e0210 */
[----:B------:R-:W-:Y:S01]  /*10e0*/  @!P0 SHF.R.S32.HI R15, RZ, 0x1f, R26 ;  /* 0x0000001fff0f8819 */ /* 0x000fe2000001141a */
[----:B------:R1:W-:Y:S01]  /*10f0*/  @!P1 LDGSTS.E.BYPASS.LTC128B.128 [R249+0x9100], [R6.64], !P4 ;  /* 0x0910000006f99fae */ /* 0x0003e2000e101d4a */
[----:B---3--:R-:W-:Y:S01]  /*1100*/  IMAD.MOV.U32 R12, RZ, RZ, R14 ;  /* 0x000000ffff0c7224 */ /* 0x008fe200078e000e */
[----:B------:R-:W-:-:S03]  /*1110*/  UIMAD UR16, UR16, UR5, URZ ;  /* 0x00000005101072a4 */ /* 0x000fc6000f8e023f */
[----:B------:R-:W-:Y:S01]  /*1120*/  IMAD.WIDE.U32 R32, R20, c[0x0][0x1f0], R12 ;  /* 0x00007c0014207a25 */ /* 0x000fe200078e000c */
[----:B------:R-:W-:-:S03]  /*1130*/  UIADD3 UR16, UR15, UR16, URZ ;  /* 0x000000100f107290 */ /* 0x000fc6000fffe03f */
[----:B------:R-:W-:Y:S01]  /*1140*/  IMAD.MOV.U32 R120, RZ, RZ, R32 ;  /* 0x000000ffff787224 */ /* 0x000fe200078e0020 */
[----:B------:R-:W-:Y:S01]  /*1150*/  UIMAD UR4, UR16, UR7, URZ ;  /* 0x00000007100472a4 */ /* 0x000fe2000f8e023f */
[----:B------:R-:W-:Y:S01]  /*1160*/  IMAD.SHL.U32 R13, R119, 0x40, RZ ;  /* 0x00000040770d7824 */ /* 0x000fe200078e00ff */
[----:B------:R3:W-:Y:S02]  /*1170*/  STL.64 [R1+0x28], R32 ;  /* 0x0000282001007387 */ /* 0x0007e40000100a00 */
[----:B------:R-:W-:Y:S01]  /*1180*/  UIMAD UR4, UR17, UR14, UR4 ;  /* 0x0000000e110472a4 */ /* 0x000fe2000f8e0204 */
[----:B-----5:R-:W-:Y:S02]  /*1190*/  @!P2 LEA R8, P6, R16, R4, 0x1 ;  /* 0x000000041008a211 */ /* 0x020fe400078c08ff */
[----:B--2---:R-:W-:Y:S02]  /*11a0*/  @!P2 SHF.R.S32.HI R11, RZ, 0x1f, R23 ;  /* 0x0000001fff0ba819 */ /* 0x004fe40000011417 */
[----:B------:R-:W-:-:S02]  /*11b0*/  @!P2 SHF.R.S32.HI R10, RZ, 0x1f, R26 ;  /* 0x0000001fff0aa819 */ /* 0x000fc4000001141a */
[-C--:B------:R-:W-:Y:S02]  /*11c0*/  @!P2 LEA.HI R14, R11, R23.reuse, RZ, 0x3 ;  /* 0x000000170b0ea211 */ /* 0x080fe400078f18ff */
[-C--:B------:R-:W-:Y:S02]  /*11d0*/  @!P2 LEA.HI R11, R10, R26.reuse, RZ, 0x3 ;  /* 0x0000001a0a0ba211 */ /* 0x080fe400078f18ff */
[----:B------:R-:W-:Y:S02]  /*11e0*/  @!P0 LEA.HI R10, R0, R23, RZ, 0x3 ;  /* 0x00000017000a8211 */ /* 0x000fe400078f18ff */
[----:B------:R-:W-:Y:S02]  /*11f0*/  @!P0 LEA.HI R0, R15, R26, RZ, 0x3 ;  /* 0x0000001a0f008211 */ /* 0x000fe400078f18ff */
[----:B------:R-:W-:Y:S02]  /*1200*/  @!P2 LOP3.LUT R14, R14, 0xfffffff8, RZ, 0xc0, !PT ;  /* 0xfffffff80e0ea812 */ /* 0x000fe400078ec0ff */
[----:B------:R-:W-:-:S02]  /*1210*/  @!P2 LOP3.LUT R11, R11, 0xfffffff8, RZ, 0xc0, !PT ;  /* 0xfffffff80b0ba812 */ /* 0x000fc400078ec0ff */
[----:B------:R-:W-:Y:S01]  /*1220*/  @!P0 LOP3.LUT R18, R10, 0xfffffff8, RZ, 0xc0, !PT ;  /* 0xfffffff80a128812 */ /* 0x000fe200078ec0ff */
[--C-:B------:R-:W-:Y:S01]  /*1230*/  @!P2 IMAD.WIDE R14, R14, 0x2, R4.reuse ;  /* 0x000000020e0ea825 */ /* 0x100fe200078e0204 */
[----:B------:R-:W-:Y:S02]  /*1240*/  @!P0 LOP3.LUT R0, R0, 0xfffffff8, RZ, 0xc0, !PT ;  /* 0xfffffff800008812 */ /* 0x000fe400078ec0ff */
[C---:B-1----:R-:W-:Y:S01]  /*1250*/  @!P0 LEA R6, P1, R16.reuse, R2, 0x1 ;  /* 0x0000000210068211 */ /* 0x042fe200078208ff */
[----:B------:R-:W-:Y:S01]  /*1260*/  @!P2 IMAD.WIDE R10, R11, 0x2, R4 ;  /* 0x000000020b0aa825 */ /* 0x000fe200078e0204 */
[C-C-:B------:R-:W-:Y:S02]  /*1270*/  @!P2 LEA.HI.X R9, R16.reuse, R5, R17.reuse, 0x1, P6 ;  /* 0x000000051009a211 */ /* 0x140fe400030f0c11 */
[----:B------:R-:W-:Y:S01]  /*1280*/  @!P0 LEA.HI.X R7, R16, R3, R17, 0x1, P1 ;  /* 0x0000000310078211 */ /* 0x000fe200008f0c11 */
[--C-:B------:R-:W-:Y:S01]  /*1290*/  @!P0 IMAD.WIDE R4, R18, 0x2, R2.reuse ;  /* 0x0000000212048825 */ /* 0x100fe200078e0202 */
[----:B------:R-:W-:Y:S01]  /*12a0*/  ISETP.GE.AND P6, PT, R16, c[0x0][0x1d4], PT ;  /* 0x0000750010007a0c */ /* 0x000fe20003fc6270 */
[----:B------:R1:W-:Y:S02]  /*12b0*/  @!P2 LDGSTS.E.BYPASS.LTC128B.128 [R249+0x2100], [R8.64], !P3 ;  /* 0x0210000008f9afae */ /* 0x0003e4000d901d4a */
[----:B------:R-:W-:Y:S01]  /*12c0*/  @!P0 IMAD.WIDE R18, R0, 0x2, R2 ;  /* 0x0000000200128825 */ /* 0x000fe200078e0202 */
[----:B------:R-:W-:Y:S01]  /*12d0*/  LOP3.LUT R2, R27, 0xfffffff0, RZ, 0xc0, !PT ;  /* 0xfffffff01b027812 */ /* 0x000fe200078ec0ff */
[----:B------:R2:W-:Y:S02]  /*12e0*/  @!P2 LDGSTS.E.BYPASS.LTC128B.128 [R249+0x6100], [R14.64], !P5 ;  /* 0x061000000ef9afae */ /* 0x0005e4000e901d4a */
[----:B------:R-:W-:-:S02]  /*12f0*/  IMAD.U32 R0, RZ, RZ, UR6 ;  /* 0x00000006ff007e24 */ /* 0x000fc4000f8e00ff */
[----:B------:R4:W-:Y:S01]  /*1300*/  @!P2 LDGSTS.E.BYPASS.LTC128B.128 [R249+0xa100], [R10.64], !P4 ;  /* 0x0a1000000af9afae */ /* 0x0009e2000e101d4a */
[----:B------:R-:W-:-:S03]  /*1310*/  IMAD R3, R21, c[0x0][0x1f0], RZ ;  /* 0x00007c0015037a24 */ /* 0x000fc600078e02ff */
[----:B------:R5:W-:Y:S04]  /*1320*/  @!P0 LDGSTS.E.BYPASS.LTC128B.128 [R249+0x3100], [R6.64], !P3 ;  /* 0x0310000006f98fae */ /* 0x000be8000d901d4a */
[----:B------:R3:W-:Y:S01]  /*1330*/  @!P0 LDGSTS.E.BYPASS.LTC128B.128 [R249+0x7100], [R4.64], !P5 ;  /* 0x0710000004f98fae */ /* 0x0007e2000e901d4a */
[----:B------:R-:W-:-:S03]  /*1340*/  ISETP.GE.AND P5, PT, R23, c[0x0][0x1d4], PT ;  /* 0x0000750017007a0c */ /* 0x000fc60003fa6270 */
[----:B------:R5:W-:Y:S04]  /*1350*/  @!P0 LDGSTS.E.BYPASS.LTC128B.128 [R249+0xb100], [R18.64], !P4 ;  /* 0x0b10000012f98fae */ /* 0x000be8000e101d4a */
[----:B------:R-:W0:Y:S01]  /*1360*/  LDGDEPBAR ;  /* 0x00000000000079af */ /* 0x000e220000000000 */
[----:B-1----:R-:W-:Y:S01]  /*1370*/  IADD3 R9, R0, c[0x0][0x1d0], -R22 ;  /* 0x0000740000097a10 */ /* 0x002fe20007ffe816 */
[----:B------:R-:W-:-:S03]  /*1380*/  IMAD R0, R20, c[0x0][0x1f4], R3 ;  /* 0x00007d0014007a24 */ /* 0x000fc600078e0203 */
[----:B------:R-:W-:Y:S01]  /*1390*/  ISETP.GE.AND P3, PT, R9, 0x1, PT ;  /* 0x000000010900780c */ /* 0x000fe20003f66270 */
[----:B------:R-:W-:Y:S01]  /*13a0*/  IMAD.IADD R121, R33, 0x1, R0 ;  /* 0x0000000121797824 */ /* 0x000fe200078e0200 */
[C---:B------:R-:W-:Y:S01]  /*13b0*/  ISETP.GE.AND P1, PT, R9.reuse, 0x41, PT ;  /* 0x000000410900780c */ /* 0x040fe20003f26270 */
[----:B--2---:R-:W-:Y:S01]  /*13c0*/  IMAD.WIDE.U32 R14, R118, 0x40, RZ ;  /* 0x00000040760e7825 */ /* 0x004fe200078e00ff */
[----:B------:R-:W-:Y:S02]  /*13d0*/  ISETP.GE.AND P2, PT, R9, 0x21, PT ;  /* 0x000000210900780c */ /* 0x000fe40003f46270 */
[----:B------:R-:W-:Y:S01]  /*13e0*/  STL.64 [R1+0x20], R120 ;  /* 0x0000207801007387 */ /* 0x000fe20000100a00 */
[----:B----4-:R-:W-:Y:S02]  /*13f0*/  IMAD.SHL.U32 R11, R25, 0x8, RZ ;  /* 0x00000008190b7824 */ /* 0x010fe400078e00ff */
[----:B---3--:R-:W-:-:S05]  /*1400*/  IMAD.IADD R4, R152, 0x1, -R2 ;  /* 0x0000000198047824 */ /* 0x008fca00078e0a02 */
[----:B------:R-:W-:-:S04]  /*1410*/  SHF.R.S32.HI R2, RZ, 0x1f, R4 ;  /* 0x0000001fff027819 */ /* 0x000fc80000011404 */
[----:B------:R-:W-:Y:S01]  /*1420*/  LEA.HI R12, R2, R4, RZ, 0x3 ;  /* 0x00000004020c7211 */ /* 0x000fe200078f18ff */
[----:B------:R-:W-:-:S03]  /*1430*/  IMAD.WIDE.U32 R2, R116, UR7, R120 ;  /* 0x0000000774027c25 */ /* 0x000fc6000f8e0078 */
[----:B------:R-:W-:Y:S02]  /*1440*/  LOP3.LUT R0, R12, 0xfffffff8, RZ, 0xc0, !PT ;  /* 0xfffffff80c007812 */ /* 0x000fe400078ec0ff */
[----:B------:R-:W-:Y:S01]  /*1450*/  IADD3 R3, R3, UR4, RZ ;  /* 0x0000000403037c10 */ /* 0x000fe2000fffe0ff */
[----:B------:R-:W-:Y:S01]  /*1460*/  ULDC.64 UR4, c[0x0][0x210] ;  /* 0x0000840000047ab9 */ /* 0x000fe20000000a00 */
[----:B-----5:R-:W-:Y:S01]  /*1470*/  @P3 LEA R6, P4, R2, c[0x0][0x1c8], 0x1 ;  /* 0x0000720002063a11 */ /* 0x020fe200078808ff */
[----:B------:R-:W-:Y:S01]  /*1480*/  IMAD.IADD R10, R4, 0x1, -R0 ;  /* 0x00000001040a7824 */ /* 0x000fe200078e0a00 */
[----:B------:R-:W-:Y:S01]  /*1490*/  @P2 LEA R5, P0, R118, R2, 0x5 ;  /* 0x0000000276052211 */ /* 0x000fe200078028ff */
[----:B------:R-:W-:Y:S01]  /*14a0*/  UIMAD UR4, UR13, UR4, URZ ;  /* 0x000000040d0472a4 */ /* 0x000fe2000f8e023f */
[----:B------:R-:W-:Y:S01]  /*14b0*/  @P3 LEA.HI.X R7, R2, c[0x0][0x1cc], R3, 0x1, P4 ;  /* 0x0000730002073a11 */ /* 0x000fe200020f0c03 */
[----:B------:R-:W-:Y:S01]  /*14c0*/  IMAD.SHL.U32 R0, R10, 0x40, RZ ;  /* 0x000000400a007824 */ /* 0x000fe200078e00ff */
[----:B------:R-:W-:Y:S01]  /*14d0*/  @P1 IADD3 R8, P4, R2, R14, RZ ;  /* 0x0000000e02081210 */ /* 0x000fe20007f9e0ff */
[----:B------:R-:W-:Y:S01]  /*14e0*/  UIMAD UR4, UR9, UR5, UR4 ;  /* 0x00000005090472a4 */ /* 0x000fe2000f8e0204 */
[----:B------:R-:W-:Y:S01]  /*14f0*/  @P2 LEA.HI.X R2, R118, R3, R119, 0x5, P0 ;  /* 0x0000000376022211 */ /* 0x000fe200000f2c77 */
[----:B------:R1:W-:Y:S01]  /*1500*/  @P3 LDGSTS.E.BYPASS.LTC128B.128 [R249+0xc100], [R6.64], !P6 ;  /* 0x0c10000006f93fae */ /* 0x0003e2000f101d4a */
[----:B------:R-:W-:-:S02]  /*1510*/  @P1 IADD3.X R13, R3, R15, R13, P4, !PT ;  /* 0x0000000f030d1210 */ /* 0x000fc400027fe40d */
[----:B------:R-:W-:Y:S01]  /*1520*/  ISETP.GE.AND P4, PT, R26, c[0x0][0x1d4], PT ;  /* 0x000075001a007a0c */ /* 0x000fe20003f86270 */
[----:B------:R1:W-:Y:S01]  /*1530*/  @P3 LDGSTS.E.BYPASS.LTC128B.128 [R249+0xf100], [R6.64+0x80], !P5 ;  /* 0x0f10008006f93fae */ /* 0x0003e2000e901d4a */
[----:B------:R-:W-:Y:S02]  /*1540*/  LOP3.LUT R0, R0, 0x1c0, RZ, 0xc0, !PT ;  /* 0x000001c000007812 */ /* 0x000fe400078ec0ff */
[C---:B------:R-:W-:Y:S02]  /*1550*/  @P2 LEA R4, P0, R5.reuse, c[0x0][0x1c8], 0x1 ;  /* 0x0000720005042a11 */ /* 0x040fe400078008ff */
[----:B------:R-:W-:Y:S02]  /*1560*/  LOP3.LUT R3, R0, 0x8, R11, 0xf8, !PT ;  /* 0x0000000800037812 */ /* 0x000fe400078ef80b */
[----:B------:R-:W-:Y:S02]  /*1570*/  @P2 LEA.HI.X R5, R5, c[0x0][0x1cc], R2, 0x1, P0 ;  /* 0x0000730005052a11 */ /* 0x000fe400000f0c02 */
[----:B------:R-:W-:-:S02]  /*1580*/  SHF.R.U32.HI R0, RZ, 0x3, R0 ;  /* 0x00000003ff007819 */ /* 0x000fc40000011600 */
[----:B------:R-:W-:Y:S01]  /*1590*/  @P1 LEA R2, P0, R8, c[0x0][0x1c8], 0x1 ;  /* 0x0000720008021a11 */ /* 0x000fe200078008ff */
[----:B------:R1:W-:Y:S01]  /*15a0*/  @P3 LDGSTS.E.BYPASS.LTC128B.128 [R249+0x12100], [R6.64+0x100], !P4 ;  /* 0x1210010006f93fae */ /* 0x0003e2000e101d4a */
[----:B------:R-:W-:Y:S01]  /*15b0*/  LOP3.LUT R11, R3, R0, RZ, 0x3c, !PT ;  /* 0x00000000030b7212 */ /* 0x000fe200078e3cff */
[----:B------:R-:W-:Y:S01]  /*15c0*/  IMAD.SHL.U32 R0, R24, 0x40, RZ ;  /* 0x0000004018007824 */ /* 0x000fe200078e00ff */
[----:B------:R-:W-:Y:S01]  /*15d0*/  @P1 LEA.HI.X R3, R8, c[0x0][0x1cc], R13, 0x1, P0 ;  /* 0x0000730008031a11 */ /* 0x000fe200000f0c0d */
[----:B------:R2:W-:Y:S01]  /*15e0*/  @P2 LDGSTS.E.BYPASS.LTC128B.128 [R249+0xd100], [R4.64], !P6 ;  /* 0x0d10000004f92fae */ /* 0x0005e2000f101d4a */
[----:B------:R-:W-:Y:S02]  /*15f0*/  LOP3.LUT P0, RZ, R10, 0x2, RZ, 0xc0, !PT ;  /* 0x000000020aff7812 */ /* 0x000fe4000780c0ff */
[----:B------:R-:W-:Y:S01]  /*1600*/  LOP3.LUT R0, R0, 0x1c0, RZ, 0xc0, !PT ;  /* 0x000001c000007812 */ /* 0x000fe200078ec0ff */
[----:B------:R2:W-:Y:S01]  /*1610*/  @P2 LDGSTS.E.BYPASS.LTC128B.128 [R249+0x10100], [R4.64+0x80], !P5 ;  /* 0x1010008004f92fae */ /* 0x0005e2000e901d4a */
[----:B------:R-:W-:-:S03]  /*1620*/  SEL R8, RZ, 0x2, P5 ;  /* 0x00000002ff087807 */ /* 0x000fc60002800000 */
[----:B------:R2:W-:Y:S04]  /*1630*/  @P2 LDGSTS.E.BYPASS.LTC128B.128 [R249+0x13100], [R4.64+0x100], !P4 ;  /* 0x1310010004f92fae */ /* 0x0005e8000e101d4a */
[----:B------:R3:W-:Y:S04]  /*1640*/  @P1 LDGSTS.E.BYPASS.LTC128B.128 [R249+0xe100], [R2.64], !P6 ;  /* 0x0e10000002f91fae */ /* 0x0007e8000f101d4a */
[----:B------:R3:W-:Y:S04]  /*1650*/  @P1 LDGSTS.E.BYPASS.LTC128B.128 [R249+0x11100], [R2.64+0x80], !P5 ;  /* 0x1110008002f91fae */ /* 0x0007e8000e901d4a */
[----:B------:R3:W-:Y:S01]  /*1660*/  @P1 LDGSTS.E.BYPASS.LTC128B.128 [R249+0x14100], [R2.64+0x100], !P4 ;  /* 0x1410010002f91fae */ /* 0x0007e2000e101d4a */
[----:B------:R-:W-:Y:S01]  /*1670*/  LOP3.LUT P1, RZ, R10, 0x4, RZ, 0xc0, !PT ;  /* 0x000000040aff7812 */ /* 0x000fe2000782c0ff */
[----:B-1----:R-:W-:-:S02]  /*1680*/  IMAD.WIDE.U32 R6, R22, c[0x0][0x208], R16 ;  /* 0x0000820016067a25 */ /* 0x002fc400078e0010 */
[----:B------:R-:W0:Y:S02]  /*1690*/  LDGDEPBAR ;  /* 0x00000000000079af */ /* 0x000e240000000000 */
[----:B--2---:R-:W-:Y:S02]  /*16a0*/  IMAD.SHL.U32 R4, R12, 0x40, RZ ;  /* 0x000000400c047824 */ /* 0x004fe400078e00ff */
[----:B------:R-:W-:-:S03]  /*16b0*/  IMAD.SHL.U32 R5, R22, 0x8, RZ ;  /* 0x0000000816057824 */ /* 0x000fc600078e00ff */
[----:B------:R-:W-:Y:S01]  /*16c0*/  LOP3.LUT R4, R11, 0xfffffe00, R4, 0xf8, !PT ;  /* 0xfffffe000b047812 */ /* 0x000fe200078ef804 */
[----:B---3--:R-:W-:Y:S01]  /*16d0*/  IMAD.SHL.U32 R2, R117, 0x20, RZ ;  /* 0x0000002075027824 */ /* 0x008fe200078e00ff */
[----:B------:R-:W-:-:S04]  /*16e0*/  DEPBAR.LE SB0, 0x1 ;  /* 0x000080400000791a */ /* 0x000fc80000000000 */
[----:B------:R-:W-:Y:S02]  /*16f0*/  LOP3.LUT R2, R2, 0x7ffffc00, RZ, 0xc0, !PT ;  /* 0x7ffffc0002027812 */ /* 0x000fe400078ec0ff */
[----:B------:R-:W-:Y:S01]  /*1700*/  LOP3.LUT R3, R0, 0x8, R5, 0xf8, !PT ;  /* 0x0000000800037812 */ /* 0x000fe200078ef805 */
[----:B------:R-:W-:Y:S01]  /*1710*/  IMAD.MOV.U32 R5, RZ, RZ, 0x10 ;  /* 0x00000010ff057424 */ /* 0x000fe200078e00ff */
[----:B------:R-:W-:Y:S01]  /*1720*/  SHF.R.U32.HI R0, RZ, 0x3, R0 ;  /* 0x00000003ff007819 */ /* 0x000fe20000011600 */
[----:B------:R-:W-:Y:S02]  /*1730*/  IMAD.IADD R208, R4, 0x1, R2 ;  /* 0x0000000104d07824 */ /* 0x000fe400078e0202 */
[----:B------:R-:W-:Y:S01]  /*1740*/  IMAD.MOV.U32 R2, RZ, RZ, 0x20 ;  /* 0x00000020ff027424 */ /* 0x000fe200078e00ff */
[----:B------:R-:W-:Y:S02]  /*1750*/  SEL R5, R5, 0xfffffff0, !P0 ;  /* 0xfffffff005057807 */ /* 0x000fe40004000000 */
[C---:B------:R-:W-:Y:S01]  /*1760*/  LEA R216, R208.reuse, 0x100, 0x1 ;  /* 0x00000100d0d87811 */ /* 0x040fe200078e08ff */
[----:B------:R-:W-:Y:S01]  /*1770*/  IMAD.SHL.U32 R208, R208, 0x2, RZ ;  /* 0x00000002d0d07824 */ /* 0x000fe200078e00ff */
[----:B------:R-:W-:Y:S01]  /*1780*/  BAR.SYNC.DEFER_BLOCKING 0x0 ;  /* 0x0000000000007b1d */ /* 0x000fe20000010000 */
[----:B------:R-:W-:-:S02]  /*1790*/  SEL R2, R2, 0xffffffe0, !P1 ;  /* 0xffffffe002027807 */ /* 0x000fc40004800000 */
[--C-:B------:R-:W-:Y:S01]  /*17a0*/  IMAD R212, R5, 0x2, R216.reuse ;  /* 0x0000000205d47824 */ /* 0x100fe200078e02d8 */
[----:B------:R-:W-:Y:S01]  /*17b0*/  LOP3.LUT R0, R3, R0, RZ, 0x3c, !PT ;  /* 0x0000000003007212 */ /* 0x000fe200078e3cff */
[----:B------:R-:W-:Y:S01]  /*17c0*/  IMAD.U32 R3, RZ, RZ, UR9 ;  /* 0x00000009ff037e24 */ /* 0x000fe2000f8e00ff */
[----:B------:R-:W-:Y:S01]  /*17d0*/  LOP3.LUT P0, RZ, R24, 0x2, RZ, 0xc0, !PT ;  /* 0x0000000218ff7812 */ /* 0x000fe2000780c0ff */
[C---:B------:R-:W-:Y:S02]  /*17e0*/  IMAD R216, R2.reuse, 0x2, R216 ;  /* 0x0000000202d87824 */ /* 0x040fe400078e02d8 */
[----:B------:R-:W-:Y:S02]  /*17f0*/  IMAD R220, R2, 0x2, R212 ;  /* 0x0000000202dc7824 */ /* 0x000fe400078e02d4 */
[----:B------:R-:W-:-:S04]  /*1800*/  IMAD R0, R25, 0x200, R0 ;  /* 0x0000020019007824 */ /* 0x000fc800078e0200 */
[----:B------:R-:W-:Y:S02]  /*1810*/  IMAD.SHL.U32 R224, R0, 0x2, RZ ;  /* 0x0000000200e07824 */ /* 0x000fe400078e00ff */
[----:B------:R-:W-:-:S03]  /*1820*/  IMAD R0, R28, c[0x0][0x208], RZ ;  /* 0x000082001c007a24 */ /* 0x000fc600078e02ff */
[----:B------:R-:W-:Y:S01]  /*1830*/  IADD3 R231, R224, 0xc120, RZ ;  /* 0x0000c120e0e77810 */ /* 0x000fe20007ffe0ff */
[----:B------:R-:W-:Y:S01]  /*1840*/  IMAD R0, R22, c[0x0][0x20c], R0 ;  /* 0x0000830016007a24 */ /* 0x000fe200078e0200 */
[----:B------:R-:W-:Y:S03]  /*1850*/  LDSM.16.M88.4 R156, [R208+0x100] ;  /* 0x00010000d09c783b */ /* 0x000fe60000000200 */
[----:B------:R-:W-:Y:S01]  /*1860*/  IMAD.IADD R7, R7, 0x1, R0 ;  /* 0x0000000107077824 */ /* 0x000fe200078e0200 */
[----:B------:R-:W-:Y:S01]  /*1870*/  IADD3 R0, R224, 0xc100, RZ ;  /* 0x0000c100e0007810 */ /* 0x000fe20007ffe0ff */
[----:B------:R-:W-:Y:S02]  /*1880*/  LDSM.16.M88.4 R192, [R208+0x4100] ;  /* 0x00410000d0c0783b */ /* 0x000fe40000000200 */
[----:B------:R-:W-:Y:S01]  /*1890*/  IMAD.WIDE.U32 R6, R3, c[0x0][0x210], R6 ;  /* 0x0000840003067a25 */ /* 0x000fe200078e0006 */
[----:B------:R-:W-:Y:S01]  /*18a0*/  @P0 IADD3 R231, R0, -0x20, RZ ;  /* 0xffffffe000e70810 */ /* 0x000fe20007ffe0ff */
[----:B------:R-:W-:Y:S02]  /*18b0*/  LDSM.16.M88.4 R160, [R212] ;  /* 0x00000000d4a0783b */ /* 0x000fe40000000200 */
[----:B------:R-:W-:Y:S01]  /*18c0*/  IMAD R0, R21, c[0x0][0x218], RZ ;  /* 0x0000860015007a24 */ /* 0x000fe200078e02ff */
[----:B------:R-:W-:Y:S01]  /*18d0*/  IADD3 R7, R7, UR4, RZ ;  /* 0x0000000407077c10 */ /* 0x000fe2000fffe0ff */
[----:B------:R-:W-:Y:S01]  /*18e0*/  ULDC.64 UR4, c[0x0][0x208] ;  /* 0x0000820000047ab9 */ /* 0x000fe20000000a00 */
[----:B------:R-:W-:Y:S01]  /*18f0*/  LDSM.16.M88.4 R196, [R212+0x4000] ;  /* 0x00400000d4c4783b */ /* 0x000fe20000000200 */
[----:B------:R-:W-:Y:S01]  /*1900*/  UIMAD UR18, UR17, UR4, URZ ;  /* 0x00000004111272a4 */ /* 0x000fe2000f8e023f */
[C---:B------:R-:W-:Y:S01]  /*1910*/  IMAD R0, R20.reuse, c[0x0][0x21c], R0 ;  /* 0x0000870014007a24 */ /* 0x040fe200078e0200 */
[----:B------:R-:W-:Y:S01]  /*1920*/  UIMAD.WIDE.U32 UR20, UR7, UR4, URZ ;  /* 0x00000004071472a5 */ /* 0x000fe2000f8e003f */
[----:B------:R-:W-:Y:S01]  /*1930*/  LDSM.16.M88.4 R176, [R216] ;  /* 0x00000000d8b0783b */ /* 0x000fe20000000200 */
[----:B------:R-:W-:Y:S01]  /*1940*/  UIMAD UR18, UR7, UR5, UR18 ;  /* 0x00000005071272a4 */ /* 0x000fe2000f8e0212 */
[----:B------:R-:W-:Y:S01]  /*1950*/  IMAD.WIDE.U32 R32, R20, c[0x0][0x218], R6 ;  /* 0x0000860014207a25 */ /* 0x000fe200078e0006 */
[----:B------:R-:W-:Y:S01]  /*1960*/  USHF.L.U32 UR13, UR4, 0x6, URZ ;  /* 0x00000006040d7899 */ /* 0x000fe2000800063f */
[----:B------:R-:W-:Y:S01]  /*1970*/  LDSM.16.M88.4 R200, [R216+0x4000] ;  /* 0x00400000d8c8783b */ /* 0x000fe20000000200 */
[----:B------:R-:W-:Y:S01]  /*1980*/  UIADD3 UR18, UR21, UR18, URZ ;  /* 0x0000001215127290 */ /* 0x000fe2000fffe03f */
[----:B------:R-:W-:Y:S01]  /*1990*/  IMAD.IADD R31, R33, 0x1, R0 ;  /* 0x00000001211f7824 */ /* 0x000fe200078e0200 */
[----:B------:R-:W-:Y:S01]  /*19a0*/  UMOV UR17, 0x6 ;  /* 0x0000000600117882 */ /* 0x000fe20000000000 */
[----:B------:R-:W-:Y:S01]  /*19b0*/  LDSM.16.M88.4 R188, [R220] ;  /* 0x00000000dcbc783b */ /* 0x000fe20000000200 */
[----:B------:R-:W-:Y:S01]  /*19c0*/  IMAD.U32 R6, RZ, RZ, UR20 ;  /* 0x00000014ff067e24 */ /* 0x000fe2000f8e00ff */
[----:B------:R-:W-:Y:S01]  /*19d0*/  UIMAD UR18, UR18, 0x60, URZ ;  /* 0x00000060121278a4 */ /* 0x000fe2000f8e023f */
[----:B------:R-:W-:Y:S01]  /*19e0*/  IMAD.MOV.U32 R30, RZ, RZ, R32 ;  /* 0x000000ffff1e7224 */ /* 0x000fe200078e0020 */
[----:B------:R-:W-:Y:S01]  /*19f0*/  LDSM.16.M88.4 R204, [R220+0x4000] ;  /* 0x00400000dccc783b */ /* 0x000fe20000000200 */
[----:B------:R-:W-:Y:S01]  /*1a00*/  IMAD.U32 R16, RZ, RZ, UR13 ;  /* 0x0000000dff107e24 */ /* 0x000fe2000f8e00ff */
[----:B------:R-:W-:Y:S01]  /*1a10*/  USHF.L.U64.HI UR17, UR4, UR17, UR5 ;  /* 0x0000001104117299 */ /* 0x000fe20008010205 */
[----:B------:R-:W-:Y:S01]  /*1a20*/  IMAD.WIDE.U32 R10, R6, 0x60, R30 ;  /* 0x00000060060a7825 */ /* 0x000fe200078e001e */
[----:B------:R-:W-:Y:S01]  /*1a30*/  LDSM.16.M88.4 R208, [R208+0x8100] ;  /* 0x00810000d0d0783b */ /* 0x000fe20000000200 */
[----:B------:R-:W-:-:S02]  /*1a40*/  SEL R3, RZ, 0x4, P4 ;  /* 0x00000004ff037807 */ /* 0x000fc40002000000 */
[----:B------:R-:W-:Y:S01]  /*1a50*/  IMAD.U32 R7, RZ, RZ, UR21 ;  /* 0x00000015ff077e24 */ /* 0x000fe2000f8e00ff */
[----:B------:R-:W-:Y:S01]  /*1a60*/  LDSM.16.M88.4 R212, [R212+0x8000] ;  /* 0x00800000d4d4783b */ /* 0x000fe20000000200 */
[----:B------:R-:W-:Y:S02]  /*1a70*/  IADD3 R0, R11, UR18, RZ ;  /* 0x000000120b007c10 */ /* 0x000fe4000fffe0ff */
[C---:B------:R-:W-:Y:S01]  /*1a80*/  LEA R6, P0, R10.reuse, c[0x0][0x1f8], 0x1 ;  /* 0x00007e000a067a11 */ /* 0x040fe200078008ff */
[----:B------:R-:W-:Y:S01]  /*1a90*/  LDSM.16.M88.4 R216, [R216+0x8000] ;  /* 0x00800000d8d8783b */ /* 0x000fe20000000200 */
[----:B------:R-:W-:Y:S02]  /*1aa0*/  IADD3 R248, R231, 0x800, RZ ;  /* 0x00000800e7f87810 */ /* 0x000fe40007ffe0ff */
[----:B------:R-:W-:Y:S01]  /*1ab0*/  LEA.HI.X R7, R10, c[0x0][0x1fc], R0, 0x1, P0 ;  /* 0x00007f000a077a11 */ /* 0x000fe200000f0c00 */
[----:B------:R-:W-:Y:S01]  /*1ac0*/  LDSM.16.M88.4 R220, [R220+0x8000] ;  /* 0x00800000dcdc783b */ /* 0x000fe20000000200 */
[----:B------:R-:W-:-:S02]  /*1ad0*/  IADD3 R16, P1, P0, R16, 0x80, R6 ;  /* 0x0000008010107810 */ /* 0x000fc4000783e006 */
[----:B------:R-:W-:Y:S01]  /*1ae0*/  IADD3 R10, P2, R6, UR13, RZ ;  /* 0x0000000d060a7c10 */ /* 0x000fe2000ff5e0ff */
[----:B------:R-:W-:Y:S01]  /*1af0*/  BAR.SYNC.DEFER_BLOCKING 0x0 ;  /* 0x0000000000007b1d */ /* 0x000fe20000010000 */
[----:B------:R-:W-:Y:S02]  /*1b00*/  IADD3.X R17, RZ, UR17, R7, P1, P0 ;  /* 0x00000011ff117c10 */ /* 0x000fe40008fe0407 */
[----:B------:R-:W-:Y:S02]  /*1b10*/  IADD3.X R11, R7, UR17, RZ, P2, !PT ;  /* 0x00000011070b7c10 */ /* 0x000fe400097fe4ff */
[----:B------:R-:W-:Y:S01]  /*1b20*/  ISETP.LT.OR P2, PT, R9, 0x1, P6 ;  /* 0x000000010900780c */ /* 0x000fe20003741670 */
[----:B------:R-:W-:Y:S01]  /*1b30*/  STL.64 [R1+0x8], R32 ;  /* 0x0000082001007387 */ /* 0x000fe20000100a00 */
[C---:B------:R-:W-:Y:S02]  /*1b40*/  IADD3 R247, R231.reuse, 0x1000, RZ ;  /* 0x00001000e7f77810 */ /* 0x040fe40007ffe0ff */
[C---:B------:R-:W-:Y:S01]  /*1b50*/  IADD3 R246, R231.reuse, 0x1800, RZ ;  /* 0x00001800e7f67810 */ /* 0x040fe20007ffe0ff */
[----:B------:R-:W-:Y:S01]  /*1b60*/  STL.64 [R1], R30 ;  /* 0x0000001e01007387 */ /* 0x000fe20000100a00 */
[----:B------:R-:W-:-:S02]  /*1b70*/  IADD3 R245, R231, 0x2000, RZ ;  /* 0x00002000e7f57810 */ /* 0x000fc40007ffe0ff */
[C---:B------:R-:W-:Y:S02]  /*1b80*/  IADD3 R244, R231.reuse, 0x2800, RZ ;  /* 0x00002800e7f47810 */ /* 0x040fe40007ffe0ff */
[C---:B------:R-:W-:Y:S02]  /*1b90*/  IADD3 R243, R231.reuse, 0x3000, RZ ;  /* 0x00003000e7f37810 */ /* 0x040fe40007ffe0ff */
[C---:B------:R-:W-:Y:S02]  /*1ba0*/  IADD3 R242, R231.reuse, 0x3800, RZ ;  /* 0x00003800e7f27810 */ /* 0x040fe40007ffe0ff */
[C---:B------:R-:W-:Y:S02]  /*1bb0*/  IADD3 R241, R231.reuse, 0x4000, RZ ;  /* 0x00004000e7f17810 */ /* 0x040fe40007ffe0ff */
[C---:B------:R-:W-:Y:S02]  /*1bc0*/  IADD3 R240, R231.reuse, 0x4800, RZ ;  /* 0x00004800e7f07810 */ /* 0x040fe40007ffe0ff */
[----:B------:R-:W-:Y:S01]  /*1bd0*/  IADD3 R239, R231, 0x5000, RZ ;  /* 0x00005000e7ef7810 */ /* 0x000fe20007ffe0ff */
[----:B------:R-:W-:-:S04]  /*1be0*/  DEPBAR.LE SB0, 0x0 ;  /* 0x000080000000791a */ /* 0x000fc80000000000 */
[----:B------:R-:W-:Y:S01]  /*1bf0*/  BAR.SYNC.DEFER_BLOCKING 0x0 ;  /* 0x0000000000007b1d */ /* 0x000fe20000010000 */
[C---:B------:R-:W-:Y:S02]  /*1c00*/  IADD3 R238, R231.reuse, 0x5800, RZ ;  /* 0x00005800e7ee7810 */ /* 0x040fe40007ffe0ff */
[C---:B------:R-:W-:Y:S02]  /*1c10*/  IADD3 R237, R231.reuse, 0x6000, RZ ;  /* 0x00006000e7ed7810 */ /* 0x040fe40007ffe0ff */
[C---:B------:R-:W-:Y:S02]  /*1c20*/  IADD3 R236, R231.reuse, 0x6800, RZ ;  /* 0x00006800e7ec7810 */ /* 0x040fe40007ffe0ff */
[C---:B------:R-:W-:Y:S02]  /*1c30*/  IADD3 R235, R231.reuse, 0x7000, RZ ;  /* 0x00007000e7eb7810 */ /* 0x040fe40007ffe0ff */
[C---:B------:R-:W-:Y:S02]  /*1c40*/  IADD3 R234, R231.reuse, 0x7800, RZ ;  /* 0x00007800e7ea7810 */ /* 0x040fe40007ffe0ff */
[----:B------:R-:W-:-:S02]  /*1c50*/  IADD3 R233, R231, 0x8000, RZ ;  /* 0x00008000e7e97810 */ /* 0x000fc40007ffe0ff */
[----:B------:R-:W-:Y:S01]  /*1c60*/  IADD3 R232, R231, 0x8800, RZ ;  /* 0x00008800e7e87810 */ /* 0x000fe20007ffe0ff */
[----:B------:R-:W1:Y:S04]  /*1c70*/  LDSM.16.M88.4 R12, [R224+0xc100] ;  /* 0x00c10000e00c783b */ /* 0x000e680000000200 */
[----:B------:R-:W-:Y:S04]  /*1c80*/  LDSM.16.M88.4 R36, [R231] ;  /* 0x00000000e724783b */ /* 0x000fe80000000200 */
[----:B------:R-:W2:Y:S04]  /*1c90*/  LDSM.16.M88.4 R48, [R224+0xc900] ;  /* 0x00c90000e030783b */ /* 0x000ea80000000200 */
[----:B------:R-:W3:Y:S04]  /*1ca0*/  LDSM.16.M88.4 R60, [R231+0x800] ;  /* 0x00080000e73c783b */ /* 0x000ee80000000200 */
[----:B------:R-:W4:Y:S04]  /*1cb0*/  LDSM.16.M88.4 R40, [R224+0xd100] ;  /* 0x00d10000e028783b */ /* 0x000f280000000200 */
[----:B------:R-:W-:Y:S04]  /*1cc0*/  LDSM.16.M88.4 R52, [R224+0xe900] ;  /* 0x00e90000e034783b */ /* 0x000fe80000000200 */
[----:B------:R-:W-:Y:S04]  /*1cd0*/  LDSM.16.M88.4 R56, [R231+0x1000] ;  /* 0x00100000e738783b */ /* 0x000fe80000000200 */
[----:B------:R-:W-:Y:S04]  /*1ce0*/  LDSM.16.M88.4 R64, [R231+0x1800] ;  /* 0x00180000e740783b */ /* 0x000fe80000000200 */
[----:B------:R-:W-:Y:S04]  /*1cf0*/  LDSM.16.M88.4 R68, [R231+0x2000] ;  /* 0x00200000e744783b */ /* 0x000fe80000000200 */
[----:B------:R-:W-:Y:S01]  /*1d00*/  LDSM.16.M88.4 R84, [R231+0x2800] ;  /* 0x00280000e754783b */ /* 0x000fe20000000200 */
[C---:B-1----:R-:W-:Y:S07]  /*1d10*/  HMMA.16816.F32.BF16 R20, R156.reuse, R12, RZ ;  /* 0x0000000c9c14723c */ /* 0x042fee00000418ff */
[----:B------:R-:W-:Y:S01]  /*1d20*/  SEL R12, RZ, 0x1, P6 ;  /* 0x00000001ff0c7807 */ /* 0x000fe20003000000 */
[----:B------:R-:W-:Y:S03]  /*1d30*/  HMMA.16816.F32.BF16 R28, R156, R14, RZ ;  /* 0x0000000e9c1c723c */ /* 0x000fe600000418ff */
[----:B------:R-:W-:-:S04]  /*1d40*/  IADD3 R0, R3, R8, R12 ;  /* 0x0000000803007210 */ /* 0x000fc80007ffe00c */
[----:B------:R-:W-:Y:S01]  /*1d50*/  IMAD.U32 R14, RZ, RZ, UR13 ;  /* 0x0000000dff0e7e24 */ /* 0x000fe2000f8e00ff */
[----:B------:R-:W-:Y:S01]  /*1d60*/  LOP3.LUT P3, RZ, R0, 0x2, RZ, 0xc0, !PT ;  /* 0x0000000200ff7812 */ /* 0x000fe2000786c0ff */
[----:B--2---:R-:W-:Y:S03]  /*1d70*/  HMMA.16816.F32.BF16 R32, R156, R48, RZ ;  /* 0x000000309c20723c */ /* 0x004fe600000418ff */
[----:B------:R-:W-:-:S04]  /*1d80*/  IADD3 R14, P1, P0, R14, 0x100, R6 ;  /* 0x000001000e0e7810 */ /* 0x000fc8000783e006 */
[----:B------:R-:W-:Y:S01]  /*1d90*/  IADD3.X R15, RZ, UR17, R7, P1, P0 ;  /* 0x00000011ff0f7c10 */ /* 0x000fe20008fe0407 */
[----:B------:R-:W-:Y:S01]  /*1da0*/  HMMA.16816.F32.BF16 R92, R160, R36, R20 ;  /* 0x00000024a05c723c */ /* 0x000fe20000041814 */
[----:B------:R-:W-:Y:S01]  /*1db0*/  ISETP.LT.OR P1, PT, R9, 0x1, !P3 ;  /* 0x000000010900780c */ /* 0x000fe20005f21670 */
[----:B------:R-:W1:Y:S01]  /*1dc0*/  LDSM.16.M88.4 R20, [R224+0xd900] ;  /* 0x00d90000e014783b */ /* 0x000e620000000200 */
[----:B------:R-:W-:-:S04]  /*1dd0*/  IADD3 R12, P0, R10, UR13, RZ ;  /* 0x0000000d0a0c7c10 */ /* 0x000fc8000ff1e0ff */
[----:B------:R-:W-:Y:S01]  /*1de0*/  IADD3.X R13, R11, UR17, RZ, P0, !PT ;  /* 0x000000110b0d7c10 */ /* 0x000fe200087fe4ff */
[----:B------:R-:W-:Y:S01]  /*1df0*/  HMMA.16816.F32.BF16 R96, R160, R38, R28 ;  /* 0x00000026a060723c */ /* 0x000fe2000004181c */
[----:B------:R-:W-:Y:S01]  /*1e00*/  LOP3.LUT P0, RZ, R0, 0x4, RZ, 0xc0, !PT ;  /* 0x0000000400ff7812 */ /* 0x000fe2000780c0ff */
[----:B------:R-:W2:Y:S01]  /*1e10*/  LDSM.16.M88.4 R28, [R224+0xe100] ;  /* 0x00e10000e01c783b */ /* 0x000ea20000000200 */
[----:B------:R-:W-:-:S03]  /*1e20*/  IMAD.MOV.U32 R0, RZ, RZ, 0x40 ;  /* 0x00000040ff007424 */ /* 0x000fc600078e00ff */
[----:B------:R-:W-:Y:S01]  /*1e30*/  @!PT LDS RZ, [RZ] ;  /* 0x00000000fffff984 */ /* 0x000fe20000000800 */
[----:B------:R-:W-:Y:S01]  /*1e40*/  @!PT LDS RZ, [RZ] ;  /* 0x00000000fffff984 */ /* 0x000fe20000000800 */
[----:B------:R-:W-:Y:S01]  /*1e50*/  @!PT LDS RZ, [RZ] ;  /* 0x00000000fffff984 */ /* 0x000fe20000000800 */
[----:B------:R1:W-:Y:S01]  /*1e60*/  LDGSTS.E.BYPASS.LTC128B.128 [R249+0x100], [R6.64], !P2 ;  /* 0x0010000006f97fae */ /* 0x0003e2000d101d4a */
[C---:B------:R-:W-:Y:S01]  /*1e70*/  ISETP.LT.OR P2, PT, R9.reuse, 0x1, !P0 ;  /* 0x000000010900780c */ /* 0x040fe20004741670 */
[----:B---3--:R-:W-:Y:S02]  /*1e80*/  HMMA.16816.F32.BF16 R88, R160, R60, R32 ;  /* 0x0000003ca058723c */ /* 0x008fe40000041820 */
[----:B------:R3:W-:Y:S01]  /*1e90*/  LDGSTS.E.BYPASS.LTC128B.128 [R249+0x3100], [R6.64+0x80], !P1 ;  /* 0x0310008006f97fae */ /* 0x0007e2000c901d4a */
[----:B------:R-:W-:-:S05]  /*1ea0*/  ISETP.LT.OR P1, PT, R9, 0x21, P6 ;  /* 0x000000210900780c */ /* 0x000fca0003721670 */
[C---:B----4-:R-:W-:Y:S04]  /*1eb0*/  HMMA.16816.F32.BF16 R44, R156.reuse, R40, RZ ;  /* 0x000000289c2c723c */ /* 0x050fe800000418ff */
[----:B------:R3:W-:Y:S01]  /*1ec0*/  LDGSTS.E.BYPASS.LTC128B.128 [R249+0x6100], [R6.64+0x100], !P2 ;  /* 0x0610010006f97fae */ /* 0x0007e2000d101d4a */
[C---:B------:R-:W-:Y:S02]  /*1ed0*/  ISETP.LT.OR P2, PT, R9.reuse, 0x21, !P3 ;  /* 0x000000210900780c */ /* 0x040fe40005f41670 */
[C---:B------:R-:W-:Y:S01]  /*1ee0*/  ISETP.LT.OR P3, PT, R9.reuse, 0x41, !P3 ;  /* 0x000000410900780c */ /* 0x040fe20005f61670 */
[----:B------:R4:W-:Y:S01]  /*1ef0*/  LDGSTS.E.BYPASS.LTC128B.128 [R249+0x1100], [R10.64], !P1 ;  /* 0x011000000af97fae */ /* 0x0009e2000c901d4a */
[C---:B------:R-:W-:Y:S01]  /*1f00*/  ISETP.LT.OR P1, PT, R9.reuse, 0x21, !P0 ;  /* 0x000000210900780c */ /* 0x040fe20004721670 */
[----:B------:R-:W-:Y:S01]  /*1f10*/  HMMA.16816.F32.BF16 R40, R156, R42, RZ ;  /* 0x0000002a9c28723c */ /* 0x000fe200000418ff */
[----:B------:R-:W-:-:S07]  /*1f20*/  ISETP.LT.OR P0, PT, R9, 0x41, !P0 ;  /* 0x000000410900780c */ /* 0x000fce0004701670 */
[----:B------:R5:W-:Y:S01]  /*1f30*/  LDGSTS.E.BYPASS.LTC128B.128 [R249+0x4100], [R16.64], !P2 ;  /* 0x0410000010f97fae */ /* 0x000be2000d101d4a */
[----:B------:R-:W-:Y:S01]  /*1f40*/  LOP3.LUT P2, RZ, R24, 0x4, RZ, 0xc0, !PT ;  /* 0x0000000418ff7812 */ /* 0x000fe2000784c0ff */
[----:B-1----:R-:W-:Y:S02]  /*1f50*/  HMMA.16816.F32.BF16 R36, R156, R20, RZ ;  /* 0x000000149c24723c */ /* 0x002fe400000418ff */
[----:B------:R1:W-:Y:S01]  /*1f60*/  LDGSTS.E.BYPASS.LTC128B.128 [R249+0x7100], [R14.64], !P1 ;  /* 0x071000000ef97fae */ /* 0x0003e2000c901d4a */
[----:B------:R-:W-:Y:S02]  /*1f70*/  ISETP.LT.OR P1, PT, R9, 0x41, P6 ;  /* 0x000000410900780c */ /* 0x000fe40003721670 */
[----:B------:R-:W-:-:S03]  /*1f80*/  SEL R0, R0, 0xffffffc0, !P2 ;  /* 0xffffffc000007807 */ /* 0x000fc60005000000 */
[----:B------:R-:W-:Y:S02]  /*1f90*/  HMMA.16816.F32.BF16 R32, R156, R22, RZ ;  /* 0x000000169c20723c */ /* 0x000fe400000418ff */
[----:B------:R-:W-:Y:S02]  /*1fa0*/  IMAD.IADD R230, R224, 0x1, R0 ;  /* 0x00000001e0e67824 */ /* 0x000fe400078e0200 */
[----:B------:R-:W-:-:S04]  /*1fb0*/  IMAD.IADD R227, R0, 0x1, R231 ;  /* 0x0000000100e37824 */ /* 0x000fc800078e02e7 */
[C---:B--2---:R-:W-:Y:S01]  /*1fc0*/  HMMA.16816.F32.BF16 R20, R156.reuse, R28, RZ ;  /* 0x0000001c9c14723c */ /* 0x044fe200000418ff */
[----:B------:R1:W-:Y:S04]  /*1fd0*/  LDGSTS.E.BYPASS.LTC128B.128 [R249+0x2100], [R12.64], !P1 ;  /* 0x021000000cf97fae */ /* 0x0003e8000c901d4a */
[----:B------:R1:W-:Y:S03]  /*1fe0*/  LDGSTS.E.BYPASS.LTC128B.128 [R249+0x5100], [R12.64+0x80], !P3 ;  /* 0x051000800cf97fae */ /* 0x0003e6000d901d4a */
[----:B------:R-:W-:Y:S01]  /*1ff0*/  HMMA.16816.F32.BF16 R48, R156, R50, RZ ;  /* 0x000000329c30723c */ /* 0x000fe200000418ff */
[----:B------:R1:W-:Y:S01]  /*2000*/  LDGSTS.E.BYPASS.LTC128B.128 [R249+0x8100], [R12.64+0x100], !P0 ;  /* 0x081001000cf97fae */ /* 0x0003e2000c101d4a */
[----:B------:R-:W-:-:S03]  /*2010*/  PLOP3.LUT P0, PT, PT, PT, UP0, 0x80, 0x0 ;  /* 0x000000000000781c */ /* 0x000fc60003f0f008 */
[----:B------:R-:W2:Y:S03]  /*2020*/  LDSM.16.M88.4 R24, [R230+0xd100] ;  /* 0x00d10000e618783b */ /* 0x000ea60000000200 */
[C---:B-----5:R-:W-:Y:S01]  /*2030*/  HMMA.16816.F32.BF16 R16, R156.reuse, R30, RZ ;  /* 0x0000001e9c10723c */ /* 0x060fe200000418ff */
[----:B------:R-:W5:Y:S04]  /*2040*/  LDSM.16.M88.4 R72, [R230+0xc100] ;  /* 0x00c10000e648783b */ /* 0x000f680000000200 */
[----:B------:R-:W-:Y:S03]  /*2050*/  LDSM.16.M88.4 R76, [R230+0xc900] ;  /* 0x00c90000e64c783b */ /* 0x000fe60000000200 */
[C---:B----4-:R-:W-:Y:S01]  /*2060*/  HMMA.16816.F32.BF16 R8, R156.reuse, R52, RZ ;  /* 0x000000349c08723c */ /* 0x050fe200000418ff */
[----:B------:R-:W-:Y:S04]  /*2070*/  LDSM.16.M88.4 R108, [R227+0x1800] ;  /* 0x00180000e36c783b */ /* 0x000fe80000000200 */
[----:B------:R-:W-:Y:S03]  /*2080*/  LDSM.16.M88.4 R112, [R227+0x2000] ;  /* 0x00200000e370783b */ /* 0x000fe60000000200 */
[----:B------:R-:W-:Y:S01]  /*2090*/  HMMA.16816.F32.BF16 R52, R156, R54, RZ ;  /* 0x000000369c34723c */ /* 0x000fe200000418ff */
[----:B------:R-:W-:Y:S04]  /*20a0*/  LDSM.16.M88.4 R104, [R224+0xf100] ;  /* 0x00f10000e068783b */ /* 0x000fe80000000200 */
[----:B-1----:R-:W1:Y:S03]  /*20b0*/  LDSM.16.M88.4 R12, [R230+0xe100] ;  /* 0x00e10000e60c783b */ /* 0x002e660000000200 */
[C---:B------:R-:W-:Y:S01]  /*20c0*/  HMMA.16816.F32.BF16 R28, R160.reuse, R68, R20 ;  /* 0x00000044a01c723c */ /* 0x040fe20000041814 */
[----:B------:R-:W0:Y:S07]  /*20d0*/  LDGDEPBAR ;  /* 0x00000000000079af */ /* 0x000e2e0000000000 */
[C---:B------:R-:W-:Y:S08]  /*20e0*/  HMMA.16816.F32.BF16 R44, R160.reuse, R56, R44 ;  /* 0x00000038a02c723c */ /* 0x040ff0000004182c */
[C---:B------:R-:W-:Y:S08]  /*20f0*/  HMMA.16816.F32.BF16 R40, R160.reuse, R58, R40 ;  /* 0x0000003aa028723c */ /* 0x040ff00000041828 */
[C---:B------:R-:W-:Y:S01]  /*2100*/  HMMA.16816.F32.BF16 R20, R160.reuse, R70, R16 ;  /* 0x00000046a014723c */ /* 0x040fe20000041810 */
[----:B------:R-:W4:Y:S07]  /*2110*/  LDSM.16.M88.4 R16, [R230+0xd900] ;  /* 0x00d90000e610783b */ /* 0x000f2e0000000200 */
[C---:B------:R-:W-:Y:S01]  /*2120*/  HMMA.16816.F32.BF16 R80, R160.reuse, R62, R48 ;  /* 0x0000003ea050723c */ /* 0x040fe20000041830 */
[----:B------:R-:W1:Y:S04]  /*2130*/  LDSM.16.M88.4 R48, [R230+0xe900] ;  /* 0x00e90000e630783b */ /* 0x000e680000000200 */
[----:B------:R-:W-:Y:S03]  /*2140*/  LDSM.16.M88.4 R60, [R227] ;  /* 0x00000000e33c783b */ /* 0x000fe60000000200 */
[C---:B------:R-:W-:Y:S08]  /*2150*/  HMMA.16816.F32.BF16 R8, R160.reuse, R84, R8 ;  /* 0x00000054a008723c */ /* 0x040ff00000041808 */
[C---:B------:R-:W-:Y:S01]  /*2160*/  HMMA.16816.F32.BF16 R52, R160.reuse, R86, R52 ;  /* 0x00000056a034723c */ /* 0x040fe20000041834 */
[----:B------:R-:W1:Y:S07]  /*2170*/  LDSM.16.M88.4 R84, [R227+0x1000] ;  /* 0x00100000e354783b */ /* 0x000e6e0000000200 */
[C---:B------:R-:W-:Y:S08]  /*2180*/  HMMA.16816.F32.BF16 R36, R160.reuse, R64, R36 ;  /* 0x00000040a024723c */ /* 0x040ff00000041824 */
[----:B------:R-:W-:Y:S08]  /*2190*/  HMMA.16816.F32.BF16 R32, R160, R66, R32 ;  /* 0x00000042a020723c */ /* 0x000ff00000041820 */
[C---:B--2---:R-:W-:Y:S08]  /*21a0*/  HMMA.16816.F32.BF16 R44, R176.reuse, R24, R44 ;  /* 0x00000018b02c723c */ /* 0x044ff0000004182c */
[C---:B------:R-:W-:Y:S08]  /*21b0*/  HMMA.16816.F32.BF16 R40, R176.reuse, R26, R40 ;  /* 0x0000001ab028723c */ /* 0x040ff00000041828 */
[C---:B-----5:R-:W-:Y:S01]  /*21c0*/  HMMA.16816.F32.BF16 R56, R176.reuse, R72, R92 ;  /* 0x00000048b038723c */ /* 0x060fe2000004185c */
[----:B------:R-:W2:Y:S07]  /*21d0*/  LDSM.16.M88.4 R92, [R227+0x800] ;  /* 0x00080000e35c783b */ /* 0x000eae0000000200 */
[C---:B-1----:R-:W-:Y:S01]  /*21e0*/  HMMA.16816.F32.BF16 R24, R176.reuse, R14, R20 ;  /* 0x0000000eb018723c */ /* 0x042fe20000041814 */
[----:B------:R-:W1:Y:S07]  /*21f0*/  LDSM.16.M88.4 R20, [R227+0x2800] ;  /* 0x00280000e314783b */ /* 0x000e6e0000000200 */
[C---:B------:R-:W-:Y:S08]  /*2200*/  HMMA.16816.F32.BF16 R72, R176.reuse, R74, R96 ;  /* 0x0000004ab048723c */ /* 0x040ff00000041860 */
[C---:B----4-:R-:W-:Y:S08]  /*2210*/  HMMA.16816.F32.BF16 R36, R176.reuse, R16, R36 ;  /* 0x00000010b024723c */ /* 0x050ff00000041824 */
[C---:B------:R-:W-:Y:S08]  /*2220*/  HMMA.16816.F32.BF16 R32, R176.reuse, R18, R32 ;  /* 0x00000012b020723c */ /* 0x040ff00000041820 */
[C---:B------:R-:W-:Y:S08]  /*2230*/  HMMA.16816.F32.BF16 R68, R176.reuse, R76, R88 ;  /* 0x0000004cb044723c */ /* 0x040ff00000041858 */
[C---:B------:R-:W-:Y:S08]  /*2240*/  HMMA.16816.F32.BF16 R16, R176.reuse, R48, R8 ;  /* 0x00000030b010723c */ /* 0x040ff00000041808 */
[C---:B------:R-:W-:Y:S08]  /*2250*/  HMMA.16816.F32.BF16 R28, R176.reuse, R12, R28 ;  /* 0x0000000cb01c723c */ /* 0x040ff0000004181c */
[----:B------:R-:W-:Y:S01]  /*2260*/  HMMA.16816.F32.BF16 R12, R176, R50, R52 ;  /* 0x00000032b00c723c */ /* 0x000fe20000041834 */
[----:B------:R-:W4:Y:S07]  /*2270*/  LDSM.16.M88.4 R52, [R224+0x10100] ;  /* 0x01010000e034783b */ /* 0x000f2e0000000200 */
[C---:B------:R-:W-:Y:S01]  /*2280*/  HMMA.16816.F32.BF16 R88, R188.reuse, R84, R44 ;  /* 0x00000054bc58723c */ /* 0x040fe2000004182c */
[----:B------:R-:W5:Y:S07]  /*2290*/  LDSM.16.M88.4 R44, [R224+0xf900] ;  /* 0x00f90000e02c783b */ /* 0x000f6e0000000200 */
[----:B------:R-:W-:Y:S01]  /*22a0*/  HMMA.16816.F32.BF16 R84, R188, R86, R40 ;  /* 0x00000056bc54723c */ /* 0x000fe20000041828 */
[----:B------:R-:W1:Y:S07]  /*22b0*/  LDSM.16.M88.4 R40, [R224+0x11900] ;  /* 0x01190000e028783b */ /* 0x000e6e0000000200 */
[----:B------:R-:W-:Y:S08]  /*22c0*/  HMMA.16816.F32.BF16 R64, R176, R78, R80 ;  /* 0x0000004eb040723c */ /* 0x000ff00000041850 */
[C---:B------:R-:W-:Y:S08]  /*22d0*/  HMMA.16816.F32.BF16 R8, R188.reuse, R60, R56 ;  /* 0x0000003cbc08723c */ /* 0x040ff00000041838 */
[C---:B------:R-:W-:Y:S01]  /*22e0*/  HMMA.16816.F32.BF16 R100, R188.reuse, R62, R72 ;  /* 0x0000003ebc64723c */ /* 0x040fe20000041848 */
[----:B------:R-:W3:Y:S07]  /*22f0*/  LDSM.16.M88.4 R60, [R224+0x11100] ;  /* 0x01110000e03c783b */ /* 0x000eee0000000200 */
[C---:B--2---:R-:W-:Y:S08]  /*2300*/  HMMA.16816.F32.BF16 R96, R188.reuse, R92, R68 ;  /* 0x0000005cbc60723c */ /* 0x044ff00000041844 */
[C---:B------:R-:W-:Y:S01]  /*2310*/  HMMA.16816.F32.BF16 R80, R188.reuse, R108, R36 ;  /* 0x0000006cbc50723c */ /* 0x040fe20000041824 */
[----:B------:R-:W2:Y:S07]  /*2320*/  LDSM.16.M88.4 R36, [R231+0x3000] ;  /* 0x00300000e724783b */ /* 0x000eae0000000200 */
[C---:B-1----:R-:W-:Y:S08]  /*2330*/  HMMA.16816.F32.BF16 R56, R188.reuse, R20, R16 ;  /* 0x00000014bc38723c */ /* 0x042ff00000041810 */
[C---:B------:R-:W-:Y:S01]  /*2340*/  HMMA.16816.F32.BF16 R76, R188.reuse, R110, R32 ;  /* 0x0000006ebc4c723c */ /* 0x040fe20000041820 */
[----:B------:R-:W1:Y:S07]  /*2350*/  LDSM.16.M88.4 R108, [R231+0x3800] ;  /* 0x00380000e76c783b */ /* 0x000e6e0000000200 */
[C---:B------:R-:W-:Y:S01]  /*2360*/  HMMA.16816.F32.BF16 R92, R188.reuse, R94, R64 ;  /* 0x0000005ebc5c723c */ /* 0x040fe20000041840 */
[----:B------:R-:W1:Y:S07]  /*2370*/  LDSM.16.M88.4 R64, [R224+0x10900] ;  /* 0x01090000e040783b */ /* 0x000e6e0000000200 */
[C---:B------:R-:W-:Y:S08]  /*2380*/  HMMA.16816.F32.BF16 R72, R188.reuse, R112, R28 ;  /* 0x00000070bc48723c */ /* 0x040ff0000004181c */
[----:B------:R-:W-:Y:S08]  /*2390*/  HMMA.16816.F32.BF16 R68, R188, R114, R24 ;  /* 0x00000072bc44723c */ /* 0x000ff00000041818 */
[C---:B------:R-:W-:Y:S08]  /*23a0*/  HMMA.16816.F32.BF16 R32, R192.reuse, R104, R8 ;  /* 0x00000068c020723c */ /* 0x040ff00000041808 */
[----:B------:R-:W-:Y:S01]  /*23b0*/  HMMA.16816.F32.BF16 R28, R192, R106, R100 ;  /* 0x0000006ac01c723c */ /* 0x000fe20000041864 */
[----:B------:R-:W1:Y:S04]  /*23c0*/  LDSM.16.M88.4 R100, [R231+0x4000] ;  /* 0x00400000e764783b */ /* 0x000e680000000200 */
[----:B------:R-:W-:Y:S03]  /*23d0*/  LDSM.16.M88.4 R104, [R231+0x4800] ;  /* 0x00480000e768783b */ /* 0x000fe60000000200 */
[----:B------:R-:W-:Y:S08]  /*23e0*/  HMMA.16816.F32.BF16 R48, R188, R22, R12 ;  /* 0x00000016bc30723c */ /* 0x000ff0000004180c */
[C---:B----4-:R-:W-:Y:S08]  /*23f0*/  HMMA.16816.F32.BF16 R16, R192.reuse, R52, R88 ;  /* 0x00000034c010723c */ /* 0x050ff00000041858 */
[C---:B-----5:R-:W-:Y:S08]  /*2400*/  HMMA.16816.F32.BF16 R24, R192.reuse, R44, R96 ;  /* 0x0000002cc018723c */ /* 0x060ff00000041860 */
[C---:B------:R-:W-:Y:S01]  /*2410*/  HMMA.16816.F32.BF16 R12, R192.reuse, R54, R84 ;  /* 0x00000036c00c723c */ /* 0x040fe20000041854 */
[----:B------:R-:W4:Y:S07]  /*2420*/  LDSM.16.M88.4 R84, [R231+0x5000] ;  /* 0x00500000e754783b */ /* 0x000f2e0000000200 */
[C---:B------:R-:W-:Y:S01]  /*2430*/  HMMA.16816.F32.BF16 R88, R192.reuse, R40, R56 ;  /* 0x00000028c058723c */ /* 0x040fe20000041838 */
[----:B------:R-:W5:Y:S07]  /*2440*/  LDSM.16.M88.4 R56, [R230+0xf100] ;  /* 0x00f10000e638783b */ /* 0x000f6e0000000200 */
[C---:B------:R-:W-:Y:S08]  /*2450*/  HMMA.16816.F32.BF16 R20, R192.reuse, R46, R92 ;  /* 0x0000002ec014723c */ /* 0x040ff0000004185c */
[C---:B---3--:R-:W-:Y:S08]  /*2460*/  HMMA.16816.F32.BF16 R92, R192.reuse, R60, R72 ;  /* 0x0000003cc05c723c */ /* 0x048ff00000041848 */
[----:B------:R-:W-:Y:S08]  /*2470*/  HMMA.16816.F32.BF16 R96, R192, R62, R68 ;  /* 0x0000003ec060723c */ /* 0x000ff00000041844 */
[C---:B--2---:R-:W-:Y:S01]  /*2480*/  HMMA.16816.F32.BF16 R52, R196.reuse, R36, R32 ;  /* 0x00000024c434723c */ /* 0x044fe20000041820 */
[----:B------:R-:W-:Y:S07]  /*2490*/  LDSM.16.M88.4 R32, [R230+0x10100] ;  /* 0x01010000e620783b */ /* 0x000fee0000000200 */
[C---:B------:R-:W-:Y:S01]  /*24a0*/  HMMA.16816.F32.BF16 R60, R196.reuse, R38, R28 ;  /* 0x00000026c43c723c */ /* 0x040fe2000004181c */
[----:B------:R-:W-:Y:S04]  /*24b0*/  LDSM.16.M88.4 R28, [R230+0x10900] ;  /* 0x01090000e61c783b */ /* 0x000fe80000000200 */
[----:B------:R-:W-:Y:S03]  /*24c0*/  LDSM.16.M88.4 R36, [R230+0xf900] ;  /* 0x00f90000e624783b */ /* 0x000fe60000000200 */
[----:B-1----:R-:W-:Y:S01]  /*24d0*/  HMMA.16816.F32.BF16 R68, R196, R108, R24 ;  /* 0x0000006cc444723c */ /* 0x002fe20000041818 */
[----:B------:R-:W1:Y:S07]  /*24e0*/  LDSM.16.M88.4 R24, [R230+0x11100] ;  /* 0x01110000e618783b */ /* 0x000e6e0000000200 */
[C---:B------:R-:W-:Y:S08]  /*24f0*/  HMMA.16816.F32.BF16 R8, R192.reuse, R64, R80 ;  /* 0x00000040c008723c */ /* 0x040ff00000041850 */
[C---:B------:R-:W-:Y:S08]  /*2500*/  HMMA.16816.F32.BF16 R80, R192.reuse, R66, R76 ;  /* 0x00000042c050723c */ /* 0x040ff0000004184c */
[----:B------:R-:W-:Y:S01]  /*2510*/  HMMA.16816.F32.BF16 R76, R192, R42, R48 ;  /* 0x0000002ac04c723c */ /* 0x000fe20000041830 */
[----:B------:R-:W2:Y:S07]  /*2520*/  LDSM.16.M88.4 R48, [R231+0x5800] ;  /* 0x00580000e730783b */ /* 0x000eae0000000200 */
[C---:B------:R-:W-:Y:S08]  /*2530*/  HMMA.16816.F32.BF16 R44, R196.reuse, R102, R12 ;  /* 0x00000066c42c723c */ /* 0x040ff0000004180c */
[----:B----4-:R-:W-:Y:S08]  /*2540*/  HMMA.16816.F32.BF16 R12, R196, R84, R92 ;  /* 0x00000054c40c723c */ /* 0x010ff0000004185c */
[C---:B-----5:R-:W-:Y:S08]  /*2550*/  HMMA.16816.F32.BF16 R52, R200.reuse, R56, R52 ;  /* 0x00000038c834723c */ /* 0x060ff00000041834 */
[----:B------:R-:W-:Y:S01]  /*2560*/  HMMA.16816.F32.BF16 R60, R200, R58, R60 ;  /* 0x0000003ac83c723c */ /* 0x000fe2000004183c */
[----:B------:R-:W3:Y:S07]  /*2570*/  LDSM.16.M88.4 R56, [R227+0x3000] ;  /* 0x00300000e338783b */ /* 0x000eee0000000200 */
[C---:B------:R-:W-:Y:S08]  /*2580*/  HMMA.16816.F32.BF16 R72, R196.reuse, R110, R20 ;  /* 0x0000006ec448723c */ /* 0x040ff00000041814 */
[C---:B------:R-:W-:Y:S08]  /*2590*/  HMMA.16816.F32.BF16 R64, R196.reuse, R100, R16 ;  /* 0x00000064c440723c */ /* 0x040ff00000041810 */
[C---:B------:R-:W-:Y:S08]  /*25a0*/  HMMA.16816.F32.BF16 R20, R196.reuse, R104, R8 ;  /* 0x00000068c414723c */ /* 0x040ff00000041808 */
[C---:B------:R-:W-:Y:S01]  /*25b0*/  HMMA.16816.F32.BF16 R16, R196.reuse, R106, R80 ;  /* 0x0000006ac410723c */ /* 0x040fe20000041850 */
[----:B------:R-:W-:Y:S07]  /*25c0*/  LDSM.16.M88.4 R80, [R230+0x11900] ;  /* 0x01190000e650783b */ /* 0x000fee0000000200 */
[----:B------:R-:W-:Y:S08]  /*25d0*/  HMMA.16816.F32.BF16 R8, R196, R86, R96 ;  /* 0x00000056c408723c */ /* 0x000ff00000041860 */
[----:B-1----:R-:W-:Y:S01]  /*25e0*/  HMMA.16816.F32.BF16 R96, R200, R24, R12 ;  /* 0x00000018c860723c */ /* 0x002fe2000004180c */
[----:B------:R-:W1:Y:S07]  /*25f0*/  LDSM.16.M88.4 R12, [R224+0x12100] ;  /* 0x01210000e00c783b */ /* 0x000e6e0000000200 */
[C---:B--2---:R-:W-:Y:S08]  /*2600*/  HMMA.16816.F32.BF16 R40, R196.reuse, R48, R88 ;  /* 0x00000030c428723c */ /* 0x044ff00000041858 */
[----:B------:R-:W-:Y:S08]  /*2610*/  HMMA.16816.F32.BF16 R48, R196, R50, R76 ;  /* 0x00000032c430723c */ /* 0x000ff0000004184c */
[C---:B------:R-:W-:Y:S01]  /*2620*/  HMMA.16816.F32.BF16 R76, R200.reuse, R30, R16 ;  /* 0x0000001ec84c723c */ /* 0x040fe20000041810 */
[----:B------:R-:W2:Y:S07]  /*2630*/  LDSM.16.M88.4 R16, [R227+0x3800] ;  /* 0x00380000e310783b */ /* 0x000eae0000000200 */
[----:B------:R-:W-:Y:S01]  /*2640*/  HMMA.16816.F32.BF16 R92, R200, R26, R8 ;  /* 0x0000001ac85c723c */ /* 0x000fe20000041808 */
[----:B------:R-:W-:Y:S07]  /*2650*/  LDSM.16.M88.4 R24, [R227+0x4000] ;  /* 0x00400000e318783b */ /* 0x000fee0000000200 */
[----:B---3--:R-:W-:Y:S01]  /*2660*/  HMMA.16816.F32.BF16 R8, R204, R56, R52 ;  /* 0x00000038cc08723c */ /* 0x008fe20000041834 */
[----:B------:R-:W-:Y:S07]  /*2670*/  LDSM.16.M88.4 R52, [R231+0x6800] ;  /* 0x00680000e734783b */ /* 0x000fee0000000200 */
[C---:B------:R-:W-:Y:S01]  /*2680*/  HMMA.16816.F32.BF16 R88, R200.reuse, R28, R20 ;  /* 0x0000001cc858723c */ /* 0x040fe20000041814 */
[----:B------:R-:W3:Y:S07]  /*2690*/  LDSM.16.M88.4 R28, [R231+0x6000] ;  /* 0x00600000e71c783b */ /* 0x000eee0000000200 */
[----:B------:R-:W-:Y:S08]  /*26a0*/  HMMA.16816.F32.BF16 R68, R200, R36, R68 ;  /* 0x00000024c844723c */ /* 0x000ff00000041844 */
[----:B------:R-:W-:Y:S01]  /*26b0*/  HMMA.16816.F32.BF16 R20, R204, R58, R60 ;  /* 0x0000003acc14723c */ /* 0x000fe2000004183c */
[----:B------:R-:W-:Y:S07]  /*26c0*/  LDSM.16.M88.4 R60, [R227+0x6800] ;  /* 0x00680000e33c783b */ /* 0x000fee0000000200 */
[C---:B------:R-:W-:Y:S08]  /*26d0*/  HMMA.16816.F32.BF16 R64, R200.reuse, R32, R64 ;  /* 0x00000020c840723c */ /* 0x040ff00000041840 */
[----:B------:R-:W-:Y:S01]  /*26e0*/  HMMA.16816.F32.BF16 R44, R200, R34, R44 ;  /* 0x00000022c82c723c */ /* 0x000fe2000004182c */
[----:B------:R-:W4:Y:S07]  /*26f0*/  LDSM.16.M88.4 R32, [R224+0x12900] ;  /* 0x01290000e020783b */ /* 0x000f2e0000000200 */
[----:B-1----:R-:W-:Y:S08]  /*2700*/  HMMA.16816.F32.BF16 R8, R208, R12, R8 ;  /* 0x0000000cd008723c */ /* 0x002ff00000041808 */
[C---:B------:R-:W-:Y:S08]  /*2710*/  HMMA.16816.F32.BF16 R72, R200.reuse, R38, R72 ;  /* 0x00000026c848723c */ /* 0x040ff00000041848 */
[C---:B------:R-:W-:Y:S01]  /*2720*/  HMMA.16816.F32.BF16 R84, R200.reuse, R80, R40 ;  /* 0x00000050c854723c */ /* 0x040fe20000041828 */
[----:B------:R-:W1:Y:S07]  /*2730*/  LDSM.16.M88.4 R40, [R227+0x4800] ;  /* 0x00480000e328783b */ /* 0x000e6e0000000200 */
[----:B------:R-:W-:Y:S01]  /*2740*/  HMMA.16816.F32.BF16 R80, R200, R82, R48 ;  /* 0x00000052c850723c */ /* 0x000fe20000041830 */
[----:B------:R-:W5:Y:S07]  /*2750*/  LDSM.16.M88.4 R48, [R230+0x12100] ;  /* 0x01210000e630783b */ /* 0x000f6e0000000200 */
[----:B--2---:R-:W-:Y:S08]  /*2760*/  HMMA.16816.F32.BF16 R36, R204, R16, R68 ;  /* 0x00000010cc24723c */ /* 0x004ff00000041844 */
[----:B------:R-:W-:Y:S01]  /*2770*/  HMMA.16816.F32.BF16 R12, R208, R14, R20 ;  /* 0x0000000ed00c723c */ /* 0x000fe20000041814 */
[----:B------:R-:W-:Y:S07]  /*2780*/  LDSM.16.M88.4 R20, [R227+0x5800] ;  /* 0x00580000e314783b */ /* 0x000fee0000000200 */
[----:B---3--:R-:W-:Y:S08]  /*2790*/  HMMA.16816.F32.BF16 R8, R212, R28, R8 ;  /* 0x0000001cd408723c */ /* 0x008ff00000041808 */
[C---:B------:R-:W-:Y:S08]  /*27a0*/  HMMA.16816.F32.BF16 R56, R204.reuse, R18, R72 ;  /* 0x00000012cc38723c */ /* 0x040ff00000041848 */
[C---:B------:R-:W-:Y:S01]  /*27b0*/  HMMA.16816.F32.BF16 R68, R204.reuse, R24, R64 ;  /* 0x00000018cc44723c */ /* 0x040fe20000041840 */
[----:B------:R-:W-:Y:S07]  /*27c0*/  LDSM.16.M88.4 R64, [R227+0x6000] ;  /* 0x00600000e340783b */ /* 0x000fee0000000200 */
[----:B------:R-:W-:Y:S01]  /*27d0*/  HMMA.16816.F32.BF16 R72, R204, R26, R44 ;  /* 0x0000001acc48723c */ /* 0x000fe2000004182c */
[----:B------:R-:W2:Y:S04]  /*27e0*/  LDSM.16.M88.4 R24, [R227+0x5000] ;  /* 0x00500000e318783b */ /* 0x000ea80000000200 */
[----:B------:R-:W-:Y:S03]  /*27f0*/  LDSM.16.M88.4 R44, [R230+0x12900] ;  /* 0x01290000e62c783b */ /* 0x000fe60000000200 */
[----:B----4-:R-:W-:Y:S08]  /*2800*/  HMMA.16816.F32.BF16 R16, R208, R32, R36 ;  /* 0x00000020d010723c */ /* 0x010ff00000041824 */
[C---:B-1----:R-:W-:Y:S08]  /*2810*/  HMMA.16816.F32.BF16 R88, R204.reuse, R40, R88 ;  /* 0x00000028cc58723c */ /* 0x042ff00000041858 */
[----:B------:R-:W-:Y:S01]  /*2820*/  HMMA.16816.F32.BF16 R76, R204, R42, R76 ;  /* 0x0000002acc4c723c */ /* 0x000fe2000004184c */
[----:B------:R-:W1:Y:S07]  /*2830*/  LDSM.16.M88.4 R40, [R224+0x13100] ;  /* 0x01310000e028783b */ /* 0x000e6e0000000200 */
[----:B------:R-:W-:Y:S08]  /*2840*/  HMMA.16816.F32.BF16 R12, R212, R30, R12 ;  /* 0x0000001ed40c723c */ /* 0x000ff0000004180c */
[----:B-----5:R-:W-:Y:S08]  /*2850*/  HMMA.16816.F32.BF16 R8, R216, R48, R8 ;  /* 0x00000030d808723c */ /* 0x020ff00000041808 */
[----:B------:R-:W-:Y:S01]  /*2860*/  HMMA.16816.F32.BF16 R32, R208, R34, R56 ;  /* 0x00000022d020723c */ /* 0x000fe20000041838 */
[----:B------:R-:W-:Y:S07]  /*2870*/  LDSM.16.M88.4 R56, [R227+0x7000] ;  /* 0x00700000e338783b */ /* 0x000fee0000000200 */
[----:B------:R-:W-:Y:S08]  /*2880*/  HMMA.16816.F32.BF16 R28, R212, R52, R16 ;  /* 0x00000034d41c723c */ /* 0x000ff00000041810 */
[C---:B--2---:R-:W-:Y:S08]  /*2890*/  HMMA.16816.F32.BF16 R96, R204.reuse, R24, R96 ;  /* 0x00000018cc60723c */ /* 0x044ff00000041860 */
[----:B------:R-:W-:Y:S08]  /*28a0*/  HMMA.16816.F32.BF16 R92, R204, R26, R92 ;  /* 0x0000001acc5c723c */ /* 0x000ff0000004185c */
[----:B------:R-:W-:Y:S01]  /*28b0*/  HMMA.16816.F32.BF16 R24, R216, R50, R12 ;  /* 0x00000032d818723c */ /* 0x000fe2000004180c */
[----:B------:R-:W2:Y:S07]  /*28c0*/  LDSM.16.M88.4 R48, [R231+0x7000] ;  /* 0x00700000e730783b */ /* 0x000eae0000000200 */
[----:B------:R-:W-:Y:S08]  /*28d0*/  HMMA.16816.F32.BF16 R8, R220, R64, R8 ;  /* 0x00000040dc08723c */ /* 0x000ff00000041808 */
[C---:B------:R-:W-:Y:S08]  /*28e0*/  HMMA.16816.F32.BF16 R84, R204.reuse, R20, R84 ;  /* 0x00000014cc54723c */ /* 0x040ff00000041854 */
[----:B------:R-:W-:Y:S08]  /*28f0*/  HMMA.16816.F32.BF16 R80, R204, R22, R80 ;  /* 0x00000016cc50723c */ /* 0x000ff00000041850 */
[----:B-1----:R-:W-:Y:S01]  /*2900*/  HMMA.16816.F32.BF16 R20, R208, R40, R68 ;  /* 0x00000028d014723c */ /* 0x002fe20000041844 */
[----:B------:R-:W1:Y:S01]  /*2910*/  LDSM.16.M88.4 R68, [R224+0x13900] ;  /* 0x01390000e044783b */ /* 0x000e620000000200 */
[----:B------:R-:W-:-:S04]  /*2920*/  FMUL.FTZ R0, R8, c[0x0][0x320] ;  /* 0x0000c80008007a20 */ /* 0x000fc80000410000 */
[----:B------:R3:W4:Y:S02]  /*2930*/  MUFU.TANH R104, R0 ;  /* 0x0000000000687308 */ /* 0x0007240000002400 */
[----:B------:R-:W-:Y:S01]  /*2940*/  HMMA.16816.F32.BF16 R16, R212, R54, R32 ;  /* 0x00000036d410723c */ /* 0x000fe20000041820 */
[----:B------:R-:W5:Y:S07]  /*2950*/  LDSM.16.M88.4 R52, [R230+0x13100] ;  /* 0x01310000e634783b */ /* 0x000f6e0000000200 */
[----:B------:R-:W-:Y:S01]  /*2960*/  HMMA.16816.F32.BF16 R12, R216, R44, R28 ;  /* 0x0000002cd80c723c */ /* 0x000fe2000004181c */
[----:B---3--:R-:W-:-:S07]  /*2970*/  FMUL.FTZ R0, R9, c[0x0][0x320] ;  /* 0x0000c80009007a20 */ /* 0x008fce0000410000 */
[----:B------:R-:W-:Y:S01]  /*2980*/  HMMA.16816.F32.BF16 R36, R220, R66, R24 ;  /* 0x00000042dc24723c */ /* 0x000fe20000041818 */
[----:B------:R-:W-:Y:S01]  /*2990*/  LDSM.16.M88.4 R64, [R231+0x8000] ;  /* 0x00800000e740783b */ /* 0x000fe20000000200 */
[----:B------:R3:W1:Y:S06]  /*29a0*/  MUFU.TANH R103, R0 ;  /* 0x0000000000677308 */ /* 0x00066c0000002400 */
[----:B------:R-:W-:Y:S01]  /*29b0*/  HMMA.16816.F32.BF16 R32, R208, R42, R72 ;  /* 0x0000002ad020723c */ /* 0x000fe20000041848 */
[----:B------:R-:W4:Y:S07]  /*29c0*/  LDSM.16.M88.4 R40, [R231+0x7800] ;  /* 0x00780000e728783b */ /* 0x000f2e0000000200 */
[----:B--2---:R-:W-:Y:S01]  /*29d0*/  HMMA.16816.F32.BF16 R28, R212, R48, R20 ;  /* 0x00000030d41c723c */ /* 0x004fe20000041814 */
[----:B---3--:R-:W-:-:S04]  /*29e0*/  FMUL.FTZ R0, R10, c[0x0][0x320] ;  /* 0x0000c8000a007a20 */ /* 0x008fc80000410000 */
[----:B------:R2:W3:Y:S03]  /*29f0*/  MUFU.TANH R102, R0 ;  /* 0x0000000000667308 */ /* 0x0004e60000002400 */
[----:B------:R-:W-:Y:S01]  /*2a00*/  HMMA.16816.F32.BF16 R24, R216, R46, R16 ;  /* 0x0000002ed818723c */ /* 0x000fe20000041810 */
[----:B------:R-:W3:Y:S07]  /*2a10*/  LDSM.16.M88.4 R44, [R224+0x14100] ;  /* 0x01410000e02c783b */ /* 0x000eee0000000200 */
[----:B-1----:R-:W-:Y:S01]  /*2a20*/  HMMA.16816.F32.BF16 R20, R208, R68, R88 ;  /* 0x00000044d014723c */ /* 0x002fe20000041858 */
[----:B--2---:R-:W-:-:S07]  /*2a30*/  FMUL.FTZ R0, R11, c[0x0][0x320] ;  /* 0x0000c8000b007a20 */ /* 0x004fce0000410000 */
[----:B------:R-:W-:Y:S01]  /*2a40*/  HMMA.16816.F32.BF16 R8, R220, R60, R12 ;  /* 0x0000003cdc08723c */ /* 0x000fe2000004180c */
[----:B------:R1:W2:Y:S07]  /*2a50*/  MUFU.TANH R101, R0 ;  /* 0x0000000000657308 */ /* 0x0002ae0000002400 */
[----:B------:R-:W-:Y:S01]  /*2a60*/  HMMA.16816.F32.BF16 R16, R212, R50, R32 ;  /* 0x00000032d410723c */ /* 0x000fe20000041820 */
[----:B------:R-:W-:Y:S07]  /*2a70*/  LDSM.16.M88.4 R48, [R227+0x8000] ;  /* 0x00800000e330783b */ /* 0x000fee0000000200 */
[----:B-----5:R-:W-:Y:S01]  /*2a80*/  HMMA.16816.F32.BF16 R12, R216, R52, R28 ;  /* 0x00000034d80c723c */ /* 0x020fe2000004181c */
[----:B-1----:R-:W-:-:S04]  /*2a90*/  FMUL.FTZ R0, R36, c[0x0][0x320] ;  /* 0x0000c80024007a20 */ /* 0x002fc80000410000 */
[----:B------:R1:W1:Y:S03]  /*2aa0*/  MUFU.TANH R100, R0 ;  /* 0x0000000000647308 */ /* 0x0002660000002400 */
[----:B------:R-:W-:Y:S08]  /*2ab0*/  HMMA.16816.F32.BF16 R28, R208, R70, R76 ;  /* 0x00000046d01c723c */ /* 0x000ff0000004184c */
[----:B------:R-:W-:Y:S01]  /*2ac0*/  HMMA.16816.F32.BF16 R32, R220, R62, R24 ;  /* 0x0000003edc20723c */ /* 0x000fe20000041818 */
[----:B------:R-:W-:Y:S01]  /*2ad0*/  LDSM.16.M88.4 R60, [R227+0x7800] ;  /* 0x00780000e33c783b */ /* 0x000fe20000000200 */
[----:B-1----:R-:W-:-:S06]  /*2ae0*/  FMUL.FTZ R0, R37, c[0x0][0x320] ;  /* 0x0000c80025007a20 */ /* 0x002fcc0000410000 */
[----:B----4-:R-:W-:Y:S01]  /*2af0*/  HMMA.16816.F32.BF16 R24, R212, R40, R20 ;  /* 0x00000028d418723c */ /* 0x010fe20000041814 */
[----:B------:R1:W4:Y:S07]  /*2b00*/  MUFU.TANH R91, R0 ;  /* 0x00000000005b7308 */ /* 0x00032e0000002400 */
[----:B------:R-:W-:Y:S01]  /*2b10*/  HMMA.16816.F32.BF16 R20, R216, R54, R16 ;  /* 0x00000036d814723c */ /* 0x000fe20000041810 */
[----:B------:R-:W-:Y:S07]  /*2b20*/  LDSM.16.M88.4 R52, [R224+0x14900] ;  /* 0x01490000e034783b */ /* 0x000fee0000000200 */
[----:B------:R-:W-:Y:S01]  /*2b30*/  HMMA.16816.F32.BF16 R16, R212, R42, R28 ;  /* 0x0000002ad410723c */ /* 0x000fe2000004181c */
[----:B------:R-:W-:Y:S01]  /*2b40*/  LDSM.16.M88.4 R40, [R230+0x14100] ;  /* 0x01410000e628783b */ /* 0x000fe20000000200 */
[----:B-1----:R-:W-:-:S04]  /*2b50*/  FMUL.FTZ R0, R38, c[0x0][0x320] ;  /* 0x0000c80026007a20 */ /* 0x002fc80000410000 */
[----:B------:R1:W1:Y:S02]  /*2b60*/  MUFU.TANH R90, R0 ;  /* 0x00000000005a7308 */ /* 0x0002640000002400 */
[----:B------:R-:W-:Y:S08]  /*2b70*/  HMMA.16816.F32.BF16 R12, R220, R56, R12 ;  /* 0x00000038dc0c723c */ /* 0x000ff0000004180c */
[----:B---3--:R-:W-:Y:S01]  /*2b80*/  HMMA.16816.F32.BF16 R28, R208, R46, R92 ;  /* 0x0000002ed01c723c */ /* 0x008fe2000004185c */
[----:B-1----:R-:W-:-:S02]  /*2b90*/  FMUL.FTZ R0, R39, c[0x0][0x320] ;  /* 0x0000c80027007a20 */ /* 0x002fc40000410000 */
[----:B------:R-:W1:Y:S02]  /*2ba0*/  LDSM.16.M88.4 R36, [R230+0x13900] ;  /* 0x01390000e624783b */ /* 0x000e640000000200 */
[----:B------:R3:W1:Y:S11]  /*2bb0*/  MUFU.TANH R89, R0 ;  /* 0x0000000000597308 */ /* 0x0006760000002400 */
[----:B------:R-:W-:Y:S08]  /*2bc0*/  @!UPT UIADD3 URZ, URZ, URZ, URZ ;  /* 0x0000003f3f3ff290 */ /* 0x000ff0000fffe03f */
[----:B------:R-:W-:Y:S01]  /*2bd0*/  HMMA.16816.F32.BF16 R28, R212, R66, R28 ;  /* 0x00000042d41c723c */ /* 0x000fe2000004181c */
[----:B---3--:R-:W-:-:S04]  /*2be0*/  FMUL.FTZ R0, R8, c[0x0][0x320] ;  /* 0x0000c80008007a20 */ /* 0x008fc80000410000 */
[----:B------:R3:W1:Y:S02]  /*2bf0*/  MUFU.TANH R88, R0 ;  /* 0x0000000000587308 */ /* 0x0006640000002400 */
[----:B---3--:R-:W-:Y:S01]  /*2c00*/  FMUL.FTZ R0, R9, c[0x0][0x320] ;  /* 0x0000c80009007a20 */ /* 0x008fe20000410000 */
[C---:B-1----:R-:W-:Y:S05]  /*2c10*/  HMMA.16816.F32.BF16 R24, R216.reuse, R36, R24 ;  /* 0x00000024d818723c */ /* 0x042fea0000041818 */
[----:B------:R1:W3:Y:S03]  /*2c20*/  MUFU.TANH R76, R0 ;  /* 0x00000000004c7308 */ /* 0x0002e60000002400 */
[C---:B------:R-:W-:Y:S01]  /*2c30*/  HMMA.16816.F32.BF16 R16, R216.reuse, R38, R16 ;  /* 0x00000026d810723c */ /* 0x040fe20000041810 */
[----:B------:R-:W-:Y:S07]  /*2c40*/  LDSM.16.M88.4 R36, [R230+0x14900] ;  /* 0x01490000e624783b */ /* 0x000fee0000000200 */
[----:B------:R-:W-:Y:S01]  /*2c50*/  HMMA.16816.F32.BF16 R28, R216, R42, R28 ;  /* 0x0000002ad81c723c */ /* 0x000fe2000004181c */
[----:B-1----:R-:W-:-:S04]  /*2c60*/  FMUL.FTZ R0, R10, c[0x0][0x320] ;  /* 0x0000c8000a007a20 */ /* 0x002fc80000410000 */
[----:B------:R1:W1:Y:S03]  /*2c70*/  MUFU.TANH R75, R0 ;  /* 0x00000000004b7308 */ /* 0x0002660000002400 */
[----:B------:R-:W-:Y:S01]  /*2c80*/  HMMA.16816.F32.BF16 R24, R220, R60, R24 ;  /* 0x0000003cdc18723c */ /* 0x000fe20000041818 */
[----:B-1----:R-:W-:-:S07]  /*2c90*/  FMUL.FTZ R0, R11, c[0x0][0x320] ;  /* 0x0000c8000b007a20 */ /* 0x002fce0000410000 */
[----:B------:R-:W-:Y:S01]  /*2ca0*/  HMMA.16816.F32.BF16 R8, R208, R44, R96 ;  /* 0x0000002cd008723c */ /* 0x000fe20000041860 */
[----:B------:R-:W1:Y:S01]  /*2cb0*/  LDSM.16.M88.4 R44, [R231+0x8800] ;  /* 0x00880000e72c783b */ /* 0x000e620000000200 */
[----:B------:R5:W1:Y:S11]  /*2cc0*/  MUFU.TANH R74, R0 ;  /* 0x00000000004a7308 */ /* 0x000a760000002400 */
[----:B------:R-:W-:Y:S03]  /*2cd0*/  @!UPT UIADD3 URZ, URZ, URZ, URZ ;  /* 0x0000003f3f3ff290 */ /* 0x000fe6000fffe03f */
[----:B------:R-:W-:Y:S02]  /*2ce0*/  FMUL.FTZ R25, R25, c[0x0][0x320] ;  /* 0x0000c80019197a20 */ /* 0x000fe40000410000 */
[----:B------:R-:W-:Y:S02]  /*2cf0*/  FMUL.FTZ R26, R26, c[0x0][0x320] ;  /* 0x0000c8001a1a7a20 */ /* 0x000fe40000410000 */
[----:B------:R-:W-:Y:S02]  /*2d00*/  FMUL.FTZ R27, R27, c[0x0][0x320] ;  /* 0x0000c8001b1b7a20 */ /* 0x000fe40000410000 */
[----:B-----5:R-:W-:-:S04]  /*2d10*/  FMUL.FTZ R0, R32, c[0x0][0x320] ;  /* 0x0000c80020007a20 */ /* 0x020fc80000410000 */
[----:B------:R5:W1:Y:S01]  /*2d20*/  MUFU.TANH R73, R0 ;  /* 0x0000000000497308 */ /* 0x000a620000002400 */
[----:B------:R-:W-:Y:S01]  /*2d30*/  HMMA.16816.F32.BF16 R8, R212, R64, R8 ;  /* 0x00000040d408723c */ /* 0x000fe20000041808 */
[----:B-----5:R-:W-:-:S06]  /*2d40*/  FMUL.FTZ R0, R33, c[0x0][0x320] ;  /* 0x0000c80021007a20 */ /* 0x020fcc0000410000 */
[----:B------:R5:W1:Y:S11]  /*2d50*/  MUFU.TANH R72, R0 ;  /* 0x0000000000487308 */ /* 0x000a760000002400 */
[----:B------:R-:W-:Y:S06]  /*2d60*/  @!UPT UIADD3 URZ, URZ, URZ, URZ ;  /* 0x0000003f3f3ff290 */ /* 0x000fec000fffe03f */
[----:B------:R-:W-:Y:S01]  /*2d70*/  HMMA.16816.F32.BF16 R8, R216, R40, R8 ;  /* 0x00000028d808723c */ /* 0x000fe20000041808 */
[----:B-----5:R-:W-:-:S04]  /*2d80*/  FMUL.FTZ R0, R34, c[0x0][0x320] ;  /* 0x0000c80022007a20 */ /* 0x020fc80000410000 */
[----:B------:R5:W1:Y:S02]  /*2d90*/  MUFU.TANH R71, R0 ;  /* 0x0000000000477308 */ /* 0x000a640000002400 */
[----:B-----5:R-:W-:Y:S02]  /*2da0*/  FMUL.FTZ R0, R35, c[0x0][0x320] ;  /* 0x0000c80023007a20 */ /* 0x020fe40000410000 */
[----:B------:R-:W-:Y:S04]  /*2db0*/  HMMA.16816.F32.BF16 R32, R220, R58, R20 ;  /* 0x0000003adc20723c */ /* 0x000fe80000041814 */
[----:B------:R5:W1:Y:S04]  /*2dc0*/  MUFU.TANH R70, R0 ;  /* 0x0000000000467308 */ /* 0x000a680000002400 */
[----:B------:R-:W-:Y:S04]  /*2dd0*/  HMMA.16816.F32.BF16 R20, R208, R52, R84 ;  /* 0x00000034d014723c */ /* 0x000fe80000041854 */
[----:B------:R-:W1:Y:S01]  /*2de0*/  MUFU.TANH R53, R26 ;  /* 0x0000001a00357308 */ /* 0x000e620000002400 */
[----:B-----5:R-:W-:-:S07]  /*2df0*/  FMUL.FTZ R0, R12, c[0x0][0x320] ;  /* 0x0000c8000c007a20 */ /* 0x020fce0000410000 */
[----:B------:R-:W1:Y:S08]  /*2e00*/  MUFU.TANH R52, R27 ;  /* 0x0000001b00347308 */ /* 0x000e700000002400 */
[----:B------:R5:W1:Y:S02]  /*2e10*/  MUFU.TANH R69, R0 ;  /* 0x0000000000457308 */ /* 0x000a640000002400 */
[----:B-----5:R-:W-:-:S06]  /*2e20*/  FMUL.FTZ R0, R13, c[0x0][0x320] ;  /* 0x0000c8000d007a20 */ /* 0x020fcc0000410000 */
[----:B------:R5:W1:Y:S02]  /*2e30*/  MUFU.TANH R68, R0 ;  /* 0x0000000000447308 */ /* 0x000a640000002400 */
[----:B-----5:R-:W-:-:S06]  /*2e40*/  FMUL.FTZ R0, R14, c[0x0][0x320] ;  /* 0x0000c8000e007a20 */ /* 0x020fcc0000410000 */
[----:B------:R5:W1:Y:S02]  /*2e50*/  MUFU.TANH R65, R0 ;  /* 0x0000000000417308 */ /* 0x000a640000002400 */
[----:B-----5:R-:W-:Y:S02]  /*2e60*/  FMUL.FTZ R0, R15, c[0x0][0x320] ;  /* 0x0000c8000f007a20 */ /* 0x020fe40000410000 */
[----:B------:R-:W-:Y:S04]  /*2e70*/  HMMA.16816.F32.BF16 R12, R208, R54, R80 ;  /* 0x00000036d00c723c */ /* 0x000fe80000041850 */
[----:B------:R-:W1:Y:S08]  /*2e80*/  MUFU.TANH R54, R25 ;  /* 0x0000001900367308 */ /* 0x000e700000002400 */
[----:B------:R5:W1:Y:S02]  /*2e90*/  MUFU.TANH R64, R0 ;  /* 0x0000000000407308 */ /* 0x000a640000002400 */
[----:B-----5:R-:W-:-:S06]  /*2ea0*/  FMUL.FTZ R0, R32, c[0x0][0x320] ;  /* 0x0000c80020007a20 */ /* 0x020fcc0000410000 */
[----:B------:R5:W1:Y:S02]  /*2eb0*/  MUFU.TANH R60, R0 ;  /* 0x00000000003c7308 */ /* 0x000a640000002400 */
[----:B-----5:R-:W-:-:S06]  /*2ec0*/  FMUL.FTZ R0, R33, c[0x0][0x320] ;  /* 0x0000c80021007a20 */ /* 0x020fcc0000410000 */
[----:B------:R5:W1:Y:S02]  /*2ed0*/  MUFU.TANH R59, R0 ;  /* 0x00000000003b7308 */ /* 0x000a640000002400 */
[----:B-----5:R-:W-:-:S06]  /*2ee0*/  FMUL.FTZ R0, R34, c[0x0][0x320] ;  /* 0x0000c80022007a20 */ /* 0x020fcc0000410000 */
[----:B------:R5:W1:Y:S02]  /*2ef0*/  MUFU.TANH R58, R0 ;  /* 0x00000000003a7308 */ /* 0x000a640000002400 */
[----:B-----5:R-:W-:Y:S02]  /*2f00*/  FMUL.FTZ R0, R35, c[0x0][0x320] ;  /* 0x0000c80023007a20 */ /* 0x020fe40000410000 */
[----:B------:R-:W-:Y:S04]  /*2f10*/  HMMA.16816.F32.BF16 R32, R220, R62, R16 ;  /* 0x0000003edc20723c */ /* 0x000fe80000041810 */
[----:B------:R5:W2:Y:S04]  /*2f20*/  MUFU.TANH R57, R0 ;  /* 0x0000000000397308 */ /* 0x000aa80000002400 */
[----:B-1----:R-:W-:Y:S08]  /*2f30*/  HMMA.16816.F32.BF16 R16, R212, R44, R20 ;  /* 0x0000002cd410723c */ /* 0x002ff00000041814 */
[----:B------:R-:W-:Y:S01]  /*2f40*/  HMMA.16816.F32.BF16 R20, R220, R48, R8 ;  /* 0x00000030dc14723c */ /* 0x000fe20000041808 */
[----:B-----5:R-:W-:-:S02]  /*2f50*/  FMUL.FTZ R0, R24, c[0x0][0x320] ;  /* 0x0000c80018007a20 */ /* 0x020fc40000410000 */
[----:B------:R-:W1:Y:S01]  /*2f60*/  LDSM.16.M88.4 R24, [R227+0x8800] ;  /* 0x00880000e318783b */ /* 0x000e620000000200 */
[----:B------:R-:W-:-:S04]  /*2f70*/  DEPBAR.LE SB0, 0x0 ;  /* 0x000080000000791a */ /* 0x000fc80000000000 */
[----:B------:R-:W-:Y:S01]  /*2f80*/  HMMA.16816.F32.BF16 R8, R212, R46, R12 ;  /* 0x0000002ed408723c */ /* 0x000fe2000004180c */
[----:B------:R-:W-:Y:S01]  /*2f90*/  FMUL.FTZ R32, R32, c[0x0][0x320] ;  /* 0x0000c80020207a20 */ /* 0x000fe20000410000 */
[----:B------:R1:W1:Y:S01]  /*2fa0*/  MUFU.TANH R56, R0 ;  /* 0x0000000000387308 */ /* 0x0002620000002400 */
[----:B------:R-:W-:Y:S02]  /*2fb0*/  FMUL.FTZ R33, R33, c[0x0][0x320] ;  /* 0x0000c80021217a20 */ /* 0x000fe40000410000 */
[----:B------:R-:W-:Y:S02]  /*2fc0*/  FMUL.FTZ R34, R34, c[0x0][0x320] ;  /* 0x0000c80022227a20 */ /* 0x000fe40000410000 */
[----:B------:R-:W-:Y:S01]  /*2fd0*/  FMUL.FTZ R35, R35, c[0x0][0x320] ;  /* 0x0000c80023237a20 */ /* 0x000fe20000410000 */
[----:B------:R-:W-:Y:S02]  /*2fe0*/  HMMA.16816.F32.BF16 R12, R216, R36, R16 ;  /* 0x00000024d80c723c */ /* 0x000fe40000041810 */
[----:B------:R1:W1:Y:S06]  /*2ff0*/  MUFU.TANH R43, R32 ;  /* 0x00000020002b7308 */ /* 0x00026c0000002400 */
[----:B------:R-:W-:Y:S01]  /*3000*/  FMUL.FTZ R20, R20, c[0x0][0x320] ;  /* 0x0000c80014147a20 */ /* 0x000fe20000410000 */
[----:B------:R-:W-:Y:S01]  /*3010*/  HMMA.16816.F32.BF16 R16, R220, R50, R28 ;  /* 0x00000032dc10723c */ /* 0x000fe2000004181c */
[----:B------:R-:W-:Y:S01]  /*3020*/  FMUL.FTZ R21, R21, c[0x0][0x320] ;  /* 0x0000c80015157a20 */ /* 0x000fe20000410000 */
[----:B------:R1:W1:Y:S01]  /*3030*/  MUFU.TANH R42, R33 ;  /* 0x00000021002a7308 */ /* 0x0002620000002400 */
[----:B------:R-:W-:-:S02]  /*3040*/  FMUL.FTZ R22, R22, c[0x0][0x320] ;  /* 0x0000c80016167a20 */ /* 0x000fc40000410000 */
[----:B------:R-:W-:-:S03]  /*3050*/  FMUL.FTZ R23, R23, c[0x0][0x320] ;  /* 0x0000c80017177a20 */ /* 0x000fc60000410000 */
[----:B------:R-:W-:Y:S02]  /*3060*/  HMMA.16816.F32.BF16 R8, R216, R38, R8 ;  /* 0x00000026d808723c */ /* 0x000fe40000041808 */
[----:B------:R2:W2:Y:S08]  /*3070*/  MUFU.TANH R41, R34 ;  /* 0x0000002200297308 */ /* 0x0004b00000002400 */
[----:B------:R2:W2:Y:S01]  /*3080*/  MUFU.TANH R40, R35 ;  /* 0x0000002300287308 */ /* 0x0004a20000002400 */
[----:B-1----:R-:W-:Y:S05]  /*3090*/  HMMA.16816.F32.BF16 R12, R220, R24, R12 ;  /* 0x00000018dc0c723c */ /* 0x002fea000004180c */
[----:B------:R-:W-:-:S02]  /*30a0*/  FMUL.FTZ R16, R16, c[0x0][0x320] ;  /* 0x0000c80010107a20 */ /* 0x000fc40000410000 */
[----:B------:R-:W-:Y:S01]  /*30b0*/  FMUL.FTZ R17, R17, c[0x0][0x320] ;  /* 0x0000c80011117a20 */ /* 0x000fe20000410000 */
[----:B------:R1:W1:Y:S01]  /*30c0*/  MUFU.TANH R37, R20 ;  /* 0x0000001400257308 */ /* 0x0002620000002400 */
[----:B------:R-:W-:Y:S02]  /*30d0*/  FMUL.FTZ R18, R18, c[0x0][0x320] ;  /* 0x0000c80012127a20 */ /* 0x000fe40000410000 */
[----:B------:R-:W-:Y:S02]  /*30e0*/  FMUL.FTZ R19, R19, c[0x0][0x320] ;  /* 0x0000c80013137a20 */ /* 0x000fe40000410000 */
[----:B------:R-:W-:Y:S03]  /*30f0*/  HMMA.16816.F32.BF16 R8, R220, R26, R8 ;  /* 0x0000001adc08723c */ /* 0x000fe60000041808 */
[----:B------:R1:W1:Y:S08]  /*3100*/  MUFU.TANH R33, R16 ;  /* 0x0000001000217308 */ /* 0x0002700000002400 */
[----:B------:R-:W-:Y:S01]  /*3110*/  FMUL.FTZ R12, R12, c[0x0][0x320] ;  /* 0x0000c8000c0c7a20 */ /* 0x000fe20000410000 */
[----:B------:R1:W1:Y:S01]  /*3120*/  MUFU.TANH R32, R17 ;  /* 0x0000001100207308 */ /* 0x0002620000002400 */
[----:B------:R-:W-:-:S02]  /*3130*/  FMUL.FTZ R13, R13, c[0x0][0x320] ;  /* 0x0000c8000d0d7a20 */ /* 0x000fc40000410000 */
[----:B------:R-:W-:Y:S02]  /*3140*/  FMUL.FTZ R14, R14, c[0x0][0x320] ;  /* 0x0000c8000e0e7a20 */ /* 0x000fe40000410000 */
[----:B------:R-:W-:-:S03]  /*3150*/  FMUL.FTZ R15, R15, c[0x0][0x320] ;  /* 0x0000c8000f0f7a20 */ /* 0x000fc60000410000 */
[----:B------:R1:W1:Y:S04]  /*3160*/  MUFU.TANH R30, R18 ;  /* 0x00000012001e7308 */ /* 0x0002680000002400 */
[----:B------:R-:W-:Y:S02]  /*3170*/  FMUL.FTZ R8, R8, c[0x0][0x320] ;  /* 0x0000c80008087a20 */ /* 0x000fe40000410000 */
[----:B------:R-:W-:Y:S02]  /*3180*/  FMUL.FTZ R9, R9, c[0x0][0x320] ;  /* 0x0000c80009097a20 */ /* 0x000fe40000410000 */
[----:B------:R-:W-:Y:S01]  /*3190*/  FMUL.FTZ R10, R10, c[0x0][0x320] ;  /* 0x0000c8000a0a7a20 */ /* 0x000fe20000410000 */
[----:B------:R1:W1:Y:S01]  /*31a0*/  MUFU.TANH R31, R19 ;  /* 0x00000013001f7308 */ /* 0x0002620000002400 */
[----:B------:R-:W-:-:S07]  /*31b0*/  FMUL.FTZ R11, R11, c[0x0][0x320] ;  /* 0x0000c8000b0b7a20 */ /* 0x000fce0000410000 */
[----:B------:R1:W1:Y:S08]  /*31c0*/  MUFU.TANH R36, R21 ;  /* 0x0000001500247308 */ /* 0x0002700000002400 */
        /* <DEDUP_REMOVED lines=9> */
[----:B------:R1:W1:Y:S01]  /*3260*/  MUFU.TANH R24, R11 ;  /* 0x0000000b00187308 */ /* 0x0002620000002400 */
[----:B------:R-:W-:Y:S06]  /*3270*/  BAR.SYNC.DEFER_BLOCKING 0x0 ;  /* 0x0000000000007b1d */ /* 0x000fec0000010000 */
[----:B------:R-:W-:Y:S05]  /*3280*/  @!P0 BRA `(.L_x_4) ;  /* 0x000001e000008947 */ /* 0x000fea0003800000 */
[----:B--234-:R-:W-:Y:S01]  /*3290*/  UIADD3 UR5, UR12, -0x2, URZ ;  /* 0xfffffffe0c057890 */ /* 0x01cfe2000fffe03f */
[C---:B-1----:R-:W-:Y:S01]  /*32a0*/  IMAD.SHL.U32 R10, R118.reuse, 0x40, RZ ;  /* 0x00000040760a7824 */ /* 0x042fe200078e00ff */
[----:B------:R-:W-:-:S02]  /*32b0*/  SHF.L.U64.HI R3, R118, 0x6, R119 ;  /* 0x0000000676037819 */ /* 0x000fc40000010277 */
[----:B------:R-:W-:Y:S02]  /*32c0*/  USHF.R.S32.HI UR4, URZ, 0x1f, UR5 ;  /* 0x0000001f3f047899 */ /* 0x000fe40008011405 */
[----:B------:R-:W-:Y:S01]  /*32d0*/  UIMAD UR16, UR16, UR5, URZ ;  /* 0x00000005101072a4 */ /* 0x000fe2000f8e023f */
[----:B------:R-:W-:-:S03]  /*32e0*/  IMAD.WIDE.U32 R8, R116, UR5, R120 ;  /* 0x0000000574087c25 */ /* 0x000fc6000f8e0078 */
[----:B------:R-:W-:Y:S02]  /*32f0*/  UIMAD UR4, UR4, UR14, UR16 ;  /* 0x0000000e040472a4 */ /* 0x000fe4000f8e0210 */
[----:B------:R-:W-:-:S04]  /*3300*/  LEA R6, P2, R8, c[0x0][0x1c8], 0x1 ;  /* 0x0000720008067a11 */ /* 0x000fc800078408ff */
[----:B------:R-:W-:Y:S02]  /*3310*/  IADD3 R0, R9, UR4, RZ ;  /* 0x0000000409007c10 */ /* 0x000fe4000fffe0ff */
[----:B------:R-:W-:Y:S02]  /*3320*/  IADD3 R14, P1, P0, R10, 0x80, R6 ;  /* 0x000000800a0e7810 */ /* 0x000fe4000783e006 */
[----:B------:R-:W-:Y:S02]  /*3330*/  LEA.HI.X R7, R8, c[0x0][0x1cc], R0, 0x1, P2 ;  /* 0x0000730008077a11 */ /* 0x000fe400010f0c00 */
[C---:B------:R-:W-:Y:S02]  /*3340*/  IADD3 R8, P3, R10.reuse, R6, RZ ;  /* 0x000000060a087210 */ /* 0x040fe40007f7e0ff */
[C-C-:B------:R-:W-:Y:S01]  /*3350*/  IADD3.X R15, R3.reuse, RZ, R7.reuse, P1, P0 ;  /* 0x000000ff030f7210 */ /* 0x140fe20000fe0407 */
[----:B------:R-:W-:Y:S01]  /*3360*/  @!PT LDS RZ, [RZ] ;  /* 0x00000000fffff984 */ /* 0x000fe20000000800 */
[----:B------:R-:W-:Y:S01]  /*3370*/  @!PT LDS RZ, [RZ] ;  /* 0x00000000fffff984 */ /* 0x000fe20000000800 */
[----:B------:R-:W-:Y:S01]  /*3380*/  @!PT LDS RZ, [RZ] ;  /* 0x00000000fffff984 */ /* 0x000fe20000000800 */
[----:B------:R1:W-:Y:S01]  /*3390*/  LDGSTS.E.BYPASS.LTC128B.128 [R249+0xc100], [R6.64], !P6 ;  /* 0x0c10000006f97fae */ /* 0x0003e2000f101d4a */
[----:B------:R-:W-:Y:S01]  /*33a0*/  IADD3 R12, P2, P1, R10, 0x100, R6 ;  /* 0x000001000a0c7810 */ /* 0x000fe2000795e006 */
[C-C-:B------:R-:W-:Y:S01]  /*33b0*/  IMAD.X R9, R3.reuse, 0x1, R7.reuse, P3 ;  /* 0x0000000103097824 */ /* 0x140fe200018e0607 */
[----:B------:R-:W-:Y:S01]  /*33c0*/  IADD3 R10, P0, R8, R10, RZ ;  /* 0x0000000a080a7210 */ /* 0x000fe20007f1e0ff */
[----:B------:R1:W-:Y:S01]  /*33d0*/  LDGSTS.E.BYPASS.LTC128B.128 [R249+0xf100], [R6.64+0x80], !P5 ;  /* 0x0f10008006f97fae */ /* 0x0003e2000e901d4a */
[----:B------:R-:W-:-:S03]  /*33e0*/  IADD3.X R13, R3, RZ, R7, P2, P1 ;  /* 0x000000ff030d7210 */ /* 0x000fc600017e2407 */
[----:B------:R-:W-:Y:S01]  /*33f0*/  IMAD.X R11, R9, 0x1, R3, P0 ;  /* 0x00000001090b7824 */ /* 0x000fe200000e0603 */
[----:B------:R1:W-:Y:S04]  /*3400*/  LDGSTS.E.BYPASS.LTC128B.128 [R249+0x12100], [R6.64+0x100], !P4 ;  /* 0x1210010006f97fae */ /* 0x0003e8000e101d4a */
[----:B------:R1:W-:Y:S04]  /*3410*/  LDGSTS.E.BYPASS.LTC128B.128 [R249+0xd100], [R8.64], !P6 ;  /* 0x0d10000008f97fae */ /* 0x0003e8000f101d4a */
[----:B------:R1:W-:Y:S04]  /*3420*/  LDGSTS.E.BYPASS.LTC128B.128 [R249+0x10100], [R14.64], !P5 ;  /* 0x101000000ef97fae */ /* 0x0003e8000e901d4a */
[----:B------:R1:W-:Y:S04]  /*3430*/  LDGSTS.E.BYPASS.LTC128B.128 [R249+0x13100], [R12.64], !P4 ;  /* 0x131000000cf97fae */ /* 0x0003e8000e101d4a */
[----:B------:R1:W-:Y:S04]  /*3440*/  LDGSTS.E.BYPASS.LTC128B.128 [R249+0xe100], [R10.64], !P6 ;  /* 0x0e1000000af97fae */ /* 0x0003e8000f101d4a */
[----:B------:R1:W-:Y:S04]  /*3450*/  LDGSTS.E.BYPASS.LTC128B.128 [R249+0x11100], [R10.64+0x80], !P5 ;  /* 0x111000800af97fae */ /* 0x0003e8000e901d4a */
[----:B------:R1:W-:Y:S02]  /*3460*/  LDGSTS.E.BYPASS.LTC128B.128 [R249+0x14100], [R10.64+0x100], !P4 ;  /* 0x141001000af97fae */ /* 0x0003e4000e101d4a */
.L_x_4:
[----:B--234-:R-:W-:Y:S01]  /*3470*/  LOP3.LUT R0, R117, 0xffffffe0, RZ, 0xc0, !PT ;  /* 0xffffffe075007812 */ /* 0x01cfe200078ec0ff */
[----:B------:R-:W-:Y:S01]  /*3480*/  ULDC UR4, c[0x0][0x1d0] ;  /* 0x0000740000047ab9 */ /* 0x000fe20000000800 */
[----:B------:R-:W-:Y:S01]  /*3490*/  IMAD.SHL.U32 R225, R4, 0x2, RZ ;  /* 0x0000000204e17824 */ /* 0x000fe200078e00ff */
[----:B------:R-:W-:Y:S01]  /*34a0*/  UIADD3 UR4, UR6, UR4, URZ ;  /* 0x0000000406047290 */ /* 0x000fe2000fffe03f */
[----:B------:R-:W0:Y:S01]  /*34b0*/  LDGDEPBAR ;  /* 0x00000000000079af */ /* 0x000e220000000000 */
[----:B------:R-:W-:Y:S01]  /*34c0*/  IMAD.IADD R0, R152, 0x1, -R0 ;  /* 0x0000000198007824 */ /* 0x000fe200078e0a00 */
[----:B------:R-:W-:Y:S01]  /*34d0*/  UIADD3 UR14, UR12, -0x2, URZ ;  /* 0xfffffffe0c0e7890 */ /* 0x000fe2000fffe03f */
[----:B------:R-:W-:Y:S01]  /*34e0*/  IMAD R226, R5, 0x2, R225 ;  /* 0x0000000205e27824 */ /* 0x000fe200078e02e1 */
[C---:B------:R-:W-:Y:S01]  /*34f0*/  LEA R229, R2.reuse, R225, 0x1 ;  /* 0x000000e102e57211 */ /* 0x040fe200078e08ff */
[----:B-1----:R-:W-:Y:S01]  /*3500*/  IMAD.U32 R6, RZ, RZ, UR4 ;  /* 0x00000004ff067e24 */ /* 0x002fe2000f8e00ff */
[----:B------:R-:W-:Y:S01]  /*3510*/  SHF.R.S32.HI R3, RZ, 0x1f, R0 ;  /* 0x0000001fff037819 */ /* 0x000fe20000011400 */
[----:B------:R-:W-:Y:S01]  /*3520*/  IMAD R228, R2, 0x2, R226 ;  /* 0x0000000202e47824 */ /* 0x000fe200078e02e2 */
[----:B------:R-:W-:Y:S01]  /*3530*/  LDSM.16.MT88.4 R48, [R226+0x3100] ;  /* 0x00310000e230783b */ /* 0x000fe20000004200 */
[----:B------:R-:W-:Y:S01]  /*3540*/  UISETP.GE.AND UP0, UPT, UR14, UR8, UPT ;  /* 0x000000080e00728c */ /* 0x000fe2000bf06270 */
[----:B------:R-:W-:-:S02]  /*3550*/  LEA.HI R3, R3, R0, RZ, 0x2 ;  /* 0x0000000003037211 */ /* 0x000fc400078f10ff */
[----:B------:R-:W-:Y:S02]  /*3560*/  LDSM.16.MT88.4 R84, [R228+0x6100] ;  /* 0x00610000e454783b */ /* 0x000fe40000004200 */
[----:B------:R-:W-:Y:S02]  /*3570*/  LOP3.LUT R3, R3, 0x7ffffffc, RZ, 0xc0, !PT ;  /* 0x7ffffffc03037812 */ /* 0x000fe400078ec0ff */
[----:B------:R-:W-:Y:S03]  /*3580*/  LDSM.16.MT88.4 R96, [R225+0x3900] ;  /* 0x00390000e160783b */ /* 0x000fe60000004200 */
[----:B------:R-:W-:Y:S01]  /*3590*/  IMAD.IADD R0, R0, 0x1, -R3 ;  /* 0x0000000100007824 */ /* 0x000fe200078e0a03 */
[----:B------:R-:W-:Y:S03]  /*35a0*/  LDSM.16.MT88.4 R80, [R228+0x3900] ;  /* 0x00390000e450783b */ /* 0x000fe60000004200 */
[----:B------:R-:W-:Y:S01]  /*35b0*/  IMAD R0, R0, -0x2, R6 ;  /* 0xfffffffe00007824 */ /* 0x000fe200078e0206 */
[----:B------:R-:W-:Y:S04]  /*35c0*/  LDSM.16.MT88.4 R92, [R226+0x3900] ;  /* 0x00390000e25c783b */ /* 0x000fe80000004200 */
[----:B------:R-:W-:-:S02]  /*35d0*/  ISETP.GT.AND P3, PT, R0, RZ, PT ;  /* 0x000000ff0000720c */ /* 0x000fc40003f64270 */
[C---:B------:R-:W-:Y:S02]  /*35e0*/  ISETP.GT.AND P2, PT, R0.reuse, 0x1, PT ;  /* 0x000000010000780c */ /* 0x040fe40003f44270 */
[----:B------:R-:W-:Y:S02]  /*35f0*/  ISETP.GT.AND P1, PT, R0, 0x8, PT ;  /* 0x000000080000780c */ /* 0x000fe40003f24270 */
[----:B------:R-:W-:Y:S02]  /*3600*/  FSEL R7, R104, -INF , P3 ;  /* 0xff80000068077808 */ /* 0x000fe40001800000 */
[----:B------:R-:W-:Y:S02]  /*3610*/  FSEL R8, R103, -INF , P2 ;  /* 0xff80000067087808 */ /* 0x000fe40001000000 */
[----:B------:R-:W-:Y:S02]  /*3620*/  FSEL R9, R100, -INF , P1 ;  /* 0xff80000064097808 */ /* 0x000fe40000800000 */
[----:B------:R-:W-:-:S02]  /*3630*/  ISETP.GT.AND P0, PT, R0, 0x9, PT ;  /* 0x000000090000780c */ /* 0x000fc40003f04270 */
[----:B------:R-:W-:Y:S02]  /*3640*/  FMNMX.FTZ R100, R7, R8, !PT ;  /* 0x0000000807647209 */ /* 0x000fe40007810000 */
[----:B------:R-:W-:Y:S02]  /*3650*/  FSEL R14, R102, -INF , P3 ;  /* 0xff800000660e7808 */ /* 0x000fe40001800000 */
[----:B------:R-:W-:Y:S02]  /*3660*/  ISETP.GT.AND P3, PT, R0, 0x10, PT ;  /* 0x000000100000780c */ /* 0x000fe40003f64270 */
[----:B------:R-:W-:Y:S02]  /*3670*/  FSEL R10, R91, -INF , P0 ;  /* 0xff8000005b0a7808 */ /* 0x000fe40000000000 */
[----:B------:R-:W-:Y:S02]  /*3680*/  FMNMX.FTZ R100, R9, R100, !PT ;  /* 0x0000006409647209 */ /* 0x000fe40007810000 */
[----:B------:R-:W-:-:S02]  /*3690*/  FSEL R15, R101, -INF , P2 ;  /* 0xff800000650f7808 */ /* 0x000fc40001000000 */
[----:B------:R-:W-:Y:S02]  /*36a0*/  ISETP.GT.AND P2, PT, R0, 0x11, PT ;  /* 0x000000110000780c */ /* 0x000fe40003f44270 */
[----:B------:R-:W-:Y:S02]  /*36b0*/  FSEL R11, R88, -INF , P3 ;  /* 0xff800000580b7808 */ /* 0x000fe40001800000 */
[----:B------:R-:W-:Y:S02]  /*36c0*/  FMNMX.FTZ R100, R10, R100, !PT ;  /* 0x000000640a647209 */ /* 0x000fe40007810000 */
[----:B------:R-:W-:Y:S02]  /*36d0*/  FSEL R20, R90, -INF , P1 ;  /* 0xff8000005a147808 */ /* 0x000fe40000800000 */
[----:B------:R-:W-:Y:S02]  /*36e0*/  ISETP.GT.AND P1, PT, R0, 0x18, PT ;  /* 0x000000180000780c */ /* 0x000fe40003f24270 */
[----:B------:R-:W-:-:S02]  /*36f0*/  FSEL R13, R76, -INF , P2 ;  /* 0xff8000004c0d7808 */ /* 0x000fc40001000000 */
[----:B------:R-:W-:Y:S01]  /*3700*/  FMNMX.FTZ R100, R11, R100, !PT ;  /* 0x000000640b647209 */ /* 0x000fe20007810000 */
[----:B------:R-:W-:Y:S01]  /*3710*/  LDSM.16.MT88.4 R76, [R229+0x6100] ;  /* 0x00610000e54c783b */ /* 0x000fe20000004200 */
[----:B------:R-:W-:Y:S02]  /*3720*/  FSEL R21, R89, -INF , P0 ;  /* 0xff80000059157808 */ /* 0x000fe40000000000 */
[----:B------:R-:W-:Y:S01]  /*3730*/  ISETP.GT.AND P0, PT, R0, 0x19, PT ;  /* 0x000000190000780c */ /* 0x000fe20003f04270 */
[----:B------:R-:W-:Y:S01]  /*3740*/  LDSM.16.MT88.4 R88, [R229+0x3900] ;  /* 0x00390000e558783b */ /* 0x000fe20000004200 */
[----:B------:R-:W-:Y:S02]  /*3750*/  FSEL R23, R73, -INF , P1 ;  /* 0xff80000049177808 */ /* 0x000fe40000800000 */
[----:B------:R-:W-:Y:S02]  /*3760*/  FMNMX.FTZ R100, R13, R100, !PT ;  /* 0x000000640d647209 */ /* 0x000fe40007810000 */
[----:B------:R-:W-:-:S02]  /*3770*/  FSEL R28, R75, -INF , P3 ;  /* 0xff8000004b1c7808 */ /* 0x000fc40001800000 */
[----:B------:R-:W-:Y:S02]  /*3780*/  ISETP.GT.AND P3, PT, R0, 0x20, PT ;  /* 0x000000200000780c */ /* 0x000fe40003f64270 */
[----:B------:R-:W-:Y:S02]  /*3790*/  FSEL R22, R72, -INF , P0 ;  /* 0xff80000048167808 */ /* 0x000fe40000000000 */
[----:B------:R-:W-:Y:S02]  /*37a0*/  FMNMX.FTZ R100, R23, R100, !PT ;  /* 0x0000006417647209 */ /* 0x000fe40007810000 */
[----:B------:R-:W-:Y:S02]  /*37b0*/  FSEL R29, R74, -INF , P2 ;  /* 0xff8000004a1d7808 */ /* 0x000fe40001000000 */
[----:B------:R-:W-:Y:S01]  /*37c0*/  ISETP.GT.AND P2, PT, R0, 0x21, PT ;  /* 0x000000210000780c */ /* 0x000fe20003f44270 */
[----:B------:R-:W-:Y:S01]  /*37d0*/  LDSM.16.MT88.4 R72, [R226+0x6100] ;  /* 0x00610000e248783b */ /* 0x000fe20000004200 */
[----:B------:R-:W-:-:S02]  /*37e0*/  FSEL R104, R69, -INF , P3 ;  /* 0xff80000045687808 */ /* 0x000fc40001800000 */
[----:B------:R-:W-:Y:S02]  /*37f0*/  FMNMX.FTZ R100, R22, R100, !PT ;  /* 0x0000006416647209 */ /* 0x000fe40007810000 */
[----:B------:R-:W-:Y:S02]  /*3800*/  FSEL R44, R71, -INF , P1 ;  /* 0xff800000472c7808 */ /* 0x000fe40000800000 */
[----:B------:R-:W-:Y:S02]  /*3810*/  ISETP.GT.AND P1, PT, R0, 0x28, PT ;  /* 0x000000280000780c */ /* 0x000fe40003f24270 */
[----:B------:R-:W-:Y:S02]  /*3820*/  FSEL R103, R68, -INF , P2 ;  /* 0xff80000044677808 */ /* 0x000fe40001000000 */
[----:B------:R-:W-:Y:S02]  /*3830*/  FMNMX.FTZ R100, R104, R100, !PT ;  /* 0x0000006468647209 */ /* 0x000fe40007810000 */
[----:B------:R-:W-:-:S02]  /*3840*/  FMNMX.FTZ R3, R14, R15, !PT ;  /* 0x0000000f0e037209 */ /* 0x000fc40007810000 */
[----:B------:R-:W-:Y:S02]  /*3850*/  FSEL R45, R70, -INF , P0 ;  /* 0xff800000462d7808 */ /* 0x000fe40000000000 */
[----:B------:R-:W-:Y:S02]  /*3860*/  ISETP.GT.AND P0, PT, R0, 0x29, PT ;  /* 0x000000290000780c */ /* 0x000fe40003f04270 */
[----:B------:R-:W-:Y:S02]  /*3870*/  FSEL R102, R60, -INF , P1 ;  /* 0xff8000003c667808 */ /* 0x000fe40000800000 */
[----:B------:R-:W-:Y:S01]  /*3880*/  FMNMX.FTZ R100, R103, R100, !PT ;  /* 0x0000006467647209 */ /* 0x000fe20007810000 */
[----:B------:R-:W-:Y:S01]  /*3890*/  LDSM.16.MT88.4 R60, [R229+0x900] ;  /* 0x00090000e53c783b */ /* 0x000fe20000004200 */
[----:B------:R-:W-:Y:S02]  /*38a0*/  FMNMX.FTZ R3, R20, R3, !PT ;  /* 0x0000000314037209 */ /* 0x000fe40007810000 */
[----:B------:R-:W-:-:S02]  /*38b0*/  FSEL R106, R65, -INF , P3 ;  /* 0xff800000416a7808 */ /* 0x000fc40001800000 */
[----:B------:R-:W-:Y:S02]  /*38c0*/  ISETP.GT.AND P3, PT, R0, 0x30, PT ;  /* 0x000000300000780c */ /* 0x000fe40003f64270 */
[----:B------:R-:W-:Y:S02]  /*38d0*/  FSEL R101, R59, -INF , P0 ;  /* 0xff8000003b657808 */ /* 0x000fe40000000000 */
[----:B------:R-:W-:Y:S02]  /*38e0*/  FMNMX.FTZ R100, R102, R100, !PT ;  /* 0x0000006466647209 */ /* 0x000fe40007810000 */
[----:B------:R-:W-:Y:S02]  /*38f0*/  FMNMX.FTZ R3, R21, R3, !PT ;  /* 0x0000000315037209 */ /* 0x000fe40007810000 */
[----:B------:R-:W-:Y:S02]  /*3900*/  FSEL R105, R64, -INF , P2 ;  /* 0xff80000040697808 */ /* 0x000fe40001000000 */
[----:B------:R-:W-:Y:S01]  /*3910*/  ISETP.GT.AND P2, PT, R0, 0x31, PT ;  /* 0x000000310000780c */ /* 0x000fe20003f44270 */
[----:B------:R-:W-:Y:S01]  /*3920*/  LDSM.16.MT88.4 R64, [R225+0x6100] ;  /* 0x00610000e140783b */ /* 0x000fe20000004200 */
[----:B------:R-:W-:-:S02]  /*3930*/  FSEL R155, R56, -INF , P3 ;  /* 0xff800000389b7808 */ /* 0x000fc40001800000 */
[----:B------:R-:W-:Y:S02]  /*3940*/  FMNMX.FTZ R100, R101, R100, !PT ;  /* 0x0000006465647209 */ /* 0x000fe40007810000 */
[----:B------:R-:W-:Y:S02]  /*3950*/  FMNMX.FTZ R3, R28, R3, !PT ;  /* 0x000000031c037209 */ /* 0x000fe40007810000 */
[----:B------:R-:W-:Y:S02]  /*3960*/  FSEL R107, R58, -INF , P1 ;  /* 0xff8000003a6b7808 */ /* 0x000fe40000800000 */
[----:B------:R-:W-:Y:S02]  /*3970*/  ISETP.GT.AND P1, PT, R0, 0x38, PT ;  /* 0x000000380000780c */ /* 0x000fe40003f24270 */
[----:B------:R-:W-:Y:S02]  /*3980*/  FSEL R154, R54, -INF , P2 ;  /* 0xff800000369a7808 */ /* 0x000fe40001000000 */
[----:B------:R-:W-:-:S02]  /*3990*/  FMNMX.FTZ R100, R155, R100, !PT ;  /* 0x000000649b647209 */ /* 0x000fc40007810000 */
[----:B------:R-:W-:Y:S02]  /*39a0*/  FMNMX.FTZ R3, R29, R3, !PT ;  /* 0x000000031d037209 */ /* 0x000fe40007810000 */
[----:B------:R-:W-:Y:S02]  /*39b0*/  FSEL R112, R57, -INF , P0 ;  /* 0xff80000039707808 */ /* 0x000fe40000000000 */
[----:B------:R-:W-:Y:S01]  /*39c0*/  ISETP.GT.AND P0, PT, R0, 0x39, PT ;  /* 0x000000390000780c */ /* 0x000fe20003f04270 */
[----:B------:R-:W-:Y:S01]  /*39d0*/  LDSM.16.MT88.4 R56, [R229+0x3100] ;  /* 0x00310000e538783b */ /* 0x000fe20000004200 */
[----:B------:R-:W-:Y:S02]  /*39e0*/  FSEL R153, R43, -INF , P1 ;  /* 0xff8000002b997808 */ /* 0x000fe40000800000 */
[----:B------:R-:W-:Y:S02]  /*39f0*/  FMNMX.FTZ R100, R154, R100, !PT ;  /* 0x000000649a647209 */ /* 0x000fe40007810000 */
[----:B------:R-:W-:-:S02]  /*3a00*/  FMNMX.FTZ R3, R44, R3, !PT ;  /* 0x000000032c037209 */ /* 0x000fc40007810000 */
[----:B------:R-:W-:Y:S02]  /*3a10*/  FSEL R167, R53, -INF , P3 ;  /* 0xff80000035a77808 */ /* 0x000fe40001800000 */
[----:B------:R-:W-:Y:S02]  /*3a20*/  ISETP.GT.AND P3, PT, R0, 0x40, PT ;  /* 0x000000400000780c */ /* 0x000fe40003f64270 */
[----:B------:R-:W-:Y:S02]  /*3a30*/  FSEL R152, R42, -INF , P0 ;  /* 0xff8000002a987808 */ /* 0x000fe40000000000 */
[----:B------:R-:W-:Y:S02]  /*3a40*/  FMNMX.FTZ R100, R153, R100, !PT ;  /* 0x0000006499647209 */ /* 0x000fe40007810000 */
[----:B------:R-:W-:Y:S02]  /*3a50*/  FMNMX.FTZ R3, R45, R3, !PT ;  /* 0x000000032d037209 */ /* 0x000fe40007810000 */
[----:B------:R-:W-:-:S02]  /*3a60*/  FSEL R165, R52, -INF , P2 ;  /* 0xff80000034a57808 */ /* 0x000fc40001000000 */
[----:B------:R-:W-:Y:S01]  /*3a70*/  ISETP.GT.AND P2, PT, R0, 0x41, PT ;  /* 0x000000410000780c */ /* 0x000fe20003f44270 */
[----:B------:R-:W-:Y:S01]  /*3a80*/  LDSM.16.MT88.4 R52, [R229+0x100] ;  /* 0x00010000e534783b */ /* 0x000fe20000004200 */
[----:B------:R-:W-:Y:S02]  /*3a90*/  FSEL R171, R37, -INF , P3 ;  /* 0xff80000025ab7808 */ /* 0x000fe40001800000 */
[----:B------:R-:W-:Y:S02]  /*3aa0*/  FMNMX.FTZ R100, R152, R100, !PT ;  /* 0x0000006498647209 */ /* 0x000fe40007810000 */
[----:B------:R-:W-:Y:S02]  /*3ab0*/  FMNMX.FTZ R3, R106, R3, !PT ;  /* 0x000000036a037209 */ /* 0x000fe40007810000 */
[----:B------:R-:W-:Y:S02]  /*3ac0*/  FSEL R166, R41, -INF , P1 ;  /* 0xff80000029a67808 */ /* 0x000fe40000800000 */
[----:B------:R-:W-:-:S02]  /*3ad0*/  ISETP.GT.AND P1, PT, R0, 0x48, PT ;  /* 0x000000480000780c */ /* 0x000fc40003f24270 */
[----:B------:R-:W-:Y:S02]  /*3ae0*/  FSEL R170, R36, -INF , P2 ;  /* 0xff80000024aa7808 */ /* 0x000fe40001000000 */
[----:B------:R-:W-:Y:S02]  /*3af0*/  FMNMX.FTZ R100, R171, R100, !PT ;  /* 0x00000064ab647209 */ /* 0x000fe40007810000 */
[----:B------:R-:W-:Y:S02]  /*3b00*/  FMNMX.FTZ R3, R105, R3, !PT ;  /* 0x0000000369037209 */ /* 0x000fe40007810000 */
[----:B------:R-:W-:Y:S02]  /*3b10*/  FSEL R164, R40, -INF , P0 ;  /* 0xff80000028a47808 */ /* 0x000fe40000000000 */
[----:B------:R-:W-:Y:S02]  /*3b20*/  ISETP.GT.AND P0, PT, R0, 0x49, PT ;  /* 0x000000490000780c */ /* 0x000fe40003f04270 */
        /* <DEDUP_REMOVED lines=17> */
[----:B------:R-:W-:Y:S02]  /*3c40*/  FSEL R181, R18, -INF , P2 ;  /* 0xff80000012b57808 */ /* 0x000fe40001000000 */
[----:B------:R-:W-:Y:S02]  /*3c50*/  FMNMX.FTZ R100, R250, R100, !PT ;  /* 0x00000064fa647209 */ /* 0x000fe40007810000 */
[----:B------:R-:W-:-:S02]  /*3c60*/  ISETP.GT.AND P0, PT, R0, 0x59, PT ;  /* 0x000000590000780c */ /* 0x000fc40003f04270 */
[----:B------:R-:W-:Y:S02]  /*3c70*/  FMNMX.FTZ R0, R165, R3, !PT ;  /* 0x00000003a5007209 */ /* 0x000fe40007810000 */
[----:B------:R-:W-:Y:S02]  /*3c80*/  FSEL R47, R17, -INF , P1 ;  /* 0xff800000112f7808 */ /* 0x000fe40000800000 */
[----:B------:R-:W-:Y:S02]  /*3c90*/  FMNMX.FTZ R100, R181, R100, !PT ;  /* 0x00000064b5647209 */ /* 0x000fe40007810000 */
[----:B------:R-:W-:Y:S01]  /*3ca0*/  FMNMX.FTZ R0, R166, R0, !PT ;  /* 0x00000000a6007209 */ /* 0x000fe20007810000 */
[----:B------:R-:W-:Y:S01]  /*3cb0*/  IMAD.MOV.U32 R2, RZ, RZ, R47 ;  /* 0x000000ffff027224 */ /* 0x000fe200078e002f */
[----:B------:R-:W-:Y:S02]  /*3cc0*/  FSEL R111, R16, -INF , P0 ;  /* 0xff800000106f7808 */ /* 0x000fe40000000000 */
[----:B------:R-:W-:Y:S01]  /*3cd0*/  FMNMX.FTZ R100, R47, R100, !PT ;  /* 0x000000642f647209 */ /* 0x000fe20007810000 */
[----:B------:R-:W-:Y:S01]  /*3ce0*/  LDSM.16.MT88.4 R16, [R225+0x100] ;  /* 0x00010000e110783b */ /* 0x000fe20000004200 */
[----:B------:R-:W-:-:S02]  /*3cf0*/  FMNMX.FTZ R0, R164, R0, !PT ;  /* 0x00000000a4007209 */ /* 0x000fc40007810000 */
[----:B------:R-:W-:Y:S02]  /*3d00*/  FMNMX.FTZ R100, R111, R100, !PT ;  /* 0x000000646f647209 */ /* 0x000fe40007810000 */
[----:B------:R-:W-:Y:S02]  /*3d10*/  FMNMX.FTZ R0, R174, R0, !PT ;  /* 0x00000000ae007209 */ /* 0x000fe40007810000 */
[----:B------:R-:W-:Y:S01]  /*3d20*/  FSEL R180, R27, -INF , P3 ;  /* 0xff8000001bb47808 */ /* 0x000fe20001800000 */
[----:B------:R-:W1:Y:S01]  /*3d30*/  SHFL.BFLY PT, R3, R100, 0x2, 0x1f ;  /* 0x0c401f0064037f89 */ /* 0x000e6200000e0000 */
[----:B------:R-:W-:Y:S02]  /*3d40*/  FMNMX.FTZ R0, R173, R0, !PT ;  /* 0x00000000ad007209 */ /* 0x000fe40007810000 */
[----:B------:R-:W-:Y:S02]  /*3d50*/  FSEL R46, R26, -INF , P2 ;  /* 0xff8000001a2e7808 */ /* 0x000fe40001000000 */
[----:B------:R-:W-:-:S02]  /*3d60*/  FMNMX.FTZ R0, R172, R0, !PT ;  /* 0x00000000ac007209 */ /* 0x000fc40007810000 */
[----:B------:R-:W-:Y:S02]  /*3d70*/  FSEL R132, R25, -INF , P1 ;  /* 0xff80000019847808 */ /* 0x000fe40000800000 */
[----:B------:R-:W-:Y:S02]  /*3d80*/  FMNMX.FTZ R0, R175, R0, !PT ;  /* 0x00000000af007209 */ /* 0x000fe40007810000 */
[----:B------:R-:W-:Y:S02]  /*3d90*/  FSEL R114, R24, -INF , P0 ;  /* 0xff80000018727808 */ /* 0x000fe40000000000 */
[----:B------:R-:W-:Y:S01]  /*3da0*/  FMNMX.FTZ R0, R180, R0, !PT ;  /* 0x00000000b4007209 */ /* 0x000fe20007810000 */
[----:B------:R-:W-:Y:S03]  /*3db0*/  LDSM.16.MT88.4 R24, [R226+0x100] ;  /* 0x00010000e218783b */ /* 0x000fe60000004200 */
[----:B------:R-:W-:-:S04]  /*3dc0*/  FMNMX.FTZ R0, R46, R0, !PT ;  /* 0x000000002e007209 */ /* 0x000fc80007810000 */
[----:B------:R-:W-:Y:S02]  /*3dd0*/  FMNMX.FTZ R0, R132, R0, !PT ;  /* 0x0000000084007209 */ /* 0x000fe40007810000 */
[----:B-1----:R-:W-:Y:S02]  /*3de0*/  FMNMX.FTZ R100, R100, R3, !PT ;  /* 0x0000000364647209 */ /* 0x002fe40007810000 */
[----:B------:R-:W-:-:S03]  /*3df0*/  FMNMX.FTZ R3, R114, R0, !PT ;  /* 0x0000000072037209 */ /* 0x000fc60007810000 */
[----:B------:R-:W1:Y:S04]  /*3e00*/  SHFL.BFLY PT, R0, R100, 0x1, 0x1f ;  /* 0x0c201f0064007f89 */ /* 0x000e6800000e0000 */
[----:B------:R-:W2:Y:S01]  /*3e10*/  SHFL.BFLY PT, R6, R3, 0x2, 0x1f ;  /* 0x0c401f0003067f89 */ /* 0x000ea200000e0000 */
[----:B-1----:R-:W-:Y:S02]  /*3e20*/  FMNMX.FTZ R100, R100, R0, !PT ;  /* 0x0000000064647209 */ /* 0x002fe40007810000 */
[----:B--2---:R-:W-:-:S03]  /*3e30*/  FMNMX.FTZ R3, R3, R6, !PT ;  /* 0x0000000603037209 */ /* 0x004fc60007810000 */
[C---:B------:R-:W-:Y:S01]  /*3e40*/  FMUL.FTZ R12, R100.reuse, c[0x0][0x2d0] ;  /* 0x0000b400640c7a20 */ /* 0x040fe20000410000 */
[----:B------:R-:W-:Y:S01]  /*3e50*/  FSETP.NEU.FTZ.AND P0, PT, R100, -INF , PT ;  /* 0xff8000006400780b */ /* 0x000fe20003f1d000 */
[----:B------:R-:W1:Y:S03]  /*3e60*/  SHFL.BFLY PT, R6, R3, 0x1, 0x1f ;  /* 0x0c201f0003067f89 */ /* 0x000e6600000e0000 */
[----:B------:R-:W-:-:S05]  /*3e70*/  FSEL R12, R12, RZ, P0 ;  /* 0x000000ff0c0c7208 */ /* 0x000fca0000000000 */
[----:B------:R-:W-:-:S04]  /*3e80*/  FFMA.FTZ R0, R7, c[0x0][0x2d0], -R12 ;  /* 0x0000b40007007a23 */ /* 0x000fc8000001080c */
[----:B------:R2:W-:Y:S01]  /*3e90*/  MUFU.EX2 R108, R0 ;  /* 0x00000000006c7308 */ /* 0x0005e20000000800 */
[----:B-1----:R-:W-:Y:S01]  /*3ea0*/  FMNMX.FTZ R3, R3, R6, !PT ;  /* 0x0000000603037209 */ /* 0x002fe20007810000 */
[--C-:B------:R-:W-:Y:S02]  /*3eb0*/  FFMA.FTZ R6, R11, c[0x0][0x2d0], -R12.reuse ;  /* 0x0000b4000b067a23 */ /* 0x100fe4000001080c */
[----:B--2---:R-:W-:Y:S01]  /*3ec0*/  FFMA.FTZ R0, R8, c[0x0][0x2d0], -R12 ;  /* 0x0000b40008007a23 */ /* 0x004fe2000001080c */
[----:B------:R-:W-:-:S03]  /*3ed0*/  FSETP.NEU.FTZ.AND P0, PT, R3, -INF , PT ;  /* 0xff8000000300780b */ /* 0x000fc60003f1d000 */
[----:B------:R1:W-:Y:S08]  /*3ee0*/  MUFU.EX2 R182, R6 ;  /* 0x0000000600b67308 */ /* 0x0003f00000000800 */
[----:B------:R2:W3:Y:S01]  /*3ef0*/  MUFU.EX2 R185, R0 ;  /* 0x0000000000b97308 */ /* 0x0004e20000000800 */
[----:B-1----:R-:W-:-:S07]  /*3f00*/  FFMA.FTZ R6, R13, c[0x0][0x2d0], -R12 ;  /* 0x0000b4000d067a23 */ /* 0x002fce000001080c */
[----:B------:R-:W-:Y:S01]  /*3f10*/  MUFU.EX2 R251, R6 ;  /* 0x0000000600fb7308 */ /* 0x000fe20000000800 */
[----:B--2---:R-:W-:Y:S01]  /*3f20*/  FFMA.FTZ R0, R9, c[0x0][0x2d0], -R12 ;  /* 0x0000b40009007a23 */ /* 0x004fe2000001080c */
[----:B---3--:R-:W-:-:S06]  /*3f30*/  F2FP.BF16.PACK_AB R8, R185, R108 ;  /* 0x0000006cb908723e */ /* 0x008fcc00000010ff */
[----:B------:R1:W-:Y:S02]  /*3f40*/  MUFU.EX2 R187, R0 ;  /* 0x0000000000bb7308 */ /* 0x0003e40000000800 */
[----:B-1----:R-:W-:-:S06]  /*3f50*/  FFMA.FTZ R0, R10, c[0x0][0x2d0], -R12 ;  /* 0x0000b4000a007a23 */ /* 0x002fcc000001080c */
[----:B------:R1:W2:Y:S02]  /*3f60*/  MUFU.EX2 R38, R0 ;  /* 0x0000000000267308 */ /* 0x0002a40000000800 */
[----:B-1----:R-:W-:Y:S01]  /*3f70*/  FMUL.FTZ R0, R3, c[0x0][0x2d0] ;  /* 0x0000b40003007a20 */ /* 0x002fe20000410000 */
[----:B--2---:R-:W-:Y:S02]  /*3f80*/  MOV R13, R38 ;  /* 0x00000026000d7202 */ /* 0x004fe40000000f00 */
[----:B------:R-:W1:Y:S02]  /*3f90*/  LDSM.16.MT88.4 R36, [R225+0x900] ;  /* 0x00090000e124783b */ /* 0x000e640000004200 */
[----:B------:R-:W-:Y:S02]  /*3fa0*/  FSEL R0, R0, RZ, P0 ;  /* 0x000000ff00007208 */ /* 0x000fe40000000000 */
[----:B------:R-:W-:Y:S02]  /*3fb0*/  F2FP.BF16.PACK_AB R10, R13, R187 ;  /* 0x000000bb0d0a723e */ /* 0x000fe400000010ff */
[----:B------:R-:W-:Y:S01]  /*3fc0*/  PLOP3.LUT P0, PT, PT, PT, UP0, 0x80, 0x0 ;  /* 0x000000000000781c */ /* 0x000fe20003f0f008 */
[----:B------:R-:W-:-:S04]  /*3fd0*/  FFMA.FTZ R4, R14, c[0x0][0x2d0], -R0 ;  /* 0x0000b4000e047a23 */ /* 0x000fc80000010800 */
[----:B------:R2:W-:Y:S02]  /*3fe0*/  MUFU.EX2 R186, R4 ;  /* 0x0000000400ba7308 */ /* 0x0005e40000000800 */
[----:B--2---:R-:W-:Y:S01]  /*3ff0*/  FFMA.FTZ R4, R15, c[0x0][0x2d0], -R0 ;  /* 0x0000b4000f047a23 */ /* 0x004fe20000010800 */
[----:B------:R-:W-:-:S05]  /*4000*/  MOV R15, R46 ;  /* 0x0000002e000f7202 */ /* 0x000fca0000000f00 */
[----:B------:R2:W3:Y:S02]  /*4010*/  MUFU.EX2 R110, R4 ;  /* 0x00000004006e7308 */ /* 0x0004e40000000800 */
[----:B--2---:R-:W-:Y:S01]  /*4020*/  FFMA.FTZ R4, R20, c[0x0][0x2d0], -R0 ;  /* 0x0000b40014047a23 */ /* 0x004fe20000010800 */
[----:B---3--:R-:W-:-:S05]  /*4030*/  F2FP.BF16.PACK_AB R9, R110, R186 ;  /* 0x000000ba6e09723e */ /* 0x008fca00000010ff */
[----:B------:R2:W-:Y:S02]  /*4040*/  MUFU.EX2 R133, R4 ;  /* 0x0000000400857308 */ /* 0x0005e40000000800 */
[----:B--2---:R-:W-:-:S06]  /*4050*/  FFMA.FTZ R4, R21, c[0x0][0x2d0], -R0 ;  /* 0x0000b40015047a23 */ /* 0x004fcc0000010800 */
[----:B------:R2:W3:Y:S02]  /*4060*/  MUFU.EX2 R183, R4 ;  /* 0x0000000400b77308 */ /* 0x0004e40000000800 */
[----:B--2---:R-:W-:Y:S01]  /*4070*/  FFMA.FTZ R4, R23, c[0x0][0x2d0], -R12 ;  /* 0x0000b40017047a23 */ /* 0x004fe2000001080c */
[----:B---3--:R-:W-:-:S05]  /*4080*/  F2FP.BF16.PACK_AB R11, R183, R133 ;  /* 0x00000085b70b723e */ /* 0x008fca00000010ff */
[----:B------:R2:W-:Y:S02]  /*4090*/  MUFU.EX2 R14, R4 ;  /* 0x00000004000e7308 */ /* 0x0005e40000000800 */
[C---:B------:R-:W-:Y:S08]  /*40a0*/  HMMA.16816.F32.BF16 R40, R8.reuse, R16, RZ ;  /* 0x000000100828723c */ /* 0x040ff000000418ff */
[----:B------:R-:W-:Y:S01]  /*40b0*/  HMMA.16816.F32.BF16 R68, R8, R64, RZ ;  /* 0x000000400844723c */ /* 0x000fe200000418ff */
[----:B--2---:R-:W-:-:S04]  /*40c0*/  FFMA.FTZ R4, R22, c[0x0][0x2d0], -R12 ;  /* 0x0000b40016047a23 */ /* 0x004fc8000001080c */
[----:B------:R2:W3:Y:S03]  /*40d0*/  MUFU.EX2 R115, R4 ;  /* 0x0000000400737308 */ /* 0x0004e60000000800 */
[C---:B------:R-:W-:Y:S08]  /*40e0*/  HMMA.16816.F32.BF16 R20, R8.reuse, R24, RZ ;  /* 0x000000180814723c */ /* 0x040ff000000418ff */
[----:B------:R-:W-:Y:S01]  /*40f0*/  HMMA.16816.F32.BF16 R64, R8, R66, RZ ;  /* 0x000000420840723c */ /* 0x000fe200000418ff */
[----:B--2---:R-:W-:Y:S01]  /*4100*/  FFMA.FTZ R4, R28, c[0x0][0x2d0], -R0 ;  /* 0x0000b4001c047a23 */ /* 0x004fe20000010800 */
[----:B---3--:R-:W-:-:S03]  /*4110*/  F2FP.BF16.PACK_AB R6, R115, R14 ;  /* 0x0000000e7306723e */ /* 0x008fc600000010ff */
[----:B------:R2:W-:Y:S02]  /*4120*/  MUFU.EX2 R113, R4 ;  /* 0x0000000400717308 */ /* 0x0005e40000000800 */
[--C-:B--2---:R-:W-:Y:S02]  /*4130*/  FFMA.FTZ R4, R29, c[0x0][0x2d0], -R0.reuse ;  /* 0x0000b4001d047a23 */ /* 0x104fe40000010800 */
[C---:B------:R-:W-:Y:S04]  /*4140*/  HMMA.16816.F32.BF16 R28, R8.reuse, R18, RZ ;  /* 0x00000012081c723c */ /* 0x040fe800000418ff */
[----:B------:R2:W3:Y:S04]  /*4150*/  MUFU.EX2 R252, R4 ;  /* 0x0000000400fc7308 */ /* 0x0004e80000000800 */
[C---:B------:R-:W-:Y:S08]  /*4160*/  HMMA.16816.F32.BF16 R16, R8.reuse, R26, RZ ;  /* 0x0000001a0810723c */ /* 0x040ff000000418ff */
[----:B------:R-:W-:Y:S01]  /*4170*/  HMMA.16816.F32.BF16 R24, R8, R54, RZ ;  /* 0x000000360818723c */ /* 0x000fe200000418ff */
[----:B--2---:R-:W-:Y:S01]  /*4180*/  FFMA.FTZ R4, R44, c[0x0][0x2d0], -R0 ;  /* 0x0000b4002c047a23 */ /* 0x004fe20000010800 */
[----:B---3--:R-:W-:-:S03]  /*4190*/  F2FP.BF16.PACK_AB R5, R252, R113 ;  /* 0x00000071fc05723e */ /* 0x008fc600000010ff */
[----:B------:R2:W-:Y:S02]  /*41a0*/  MUFU.EX2 R184, R4 ;  /* 0x0000000400b87308 */ /* 0x0005e40000000800 */
[----:B--2---:R-:W-:Y:S02]  /*41b0*/  FFMA.FTZ R4, R45, c[0x0][0x2d0], -R0 ;  /* 0x0000b4002d047a23 */ /* 0x004fe40000010800 */
[----:B------:R-:W2:Y:S04]  /*41c0*/  LDSM.16.MT88.4 R44, [R228+0x100] ;  /* 0x00010000e42c783b */ /* 0x000ea80000004200 */
[----:B------:R3:W4:Y:S02]  /*41d0*/  MUFU.EX2 R109, R4 ;  /* 0x00000004006d7308 */ /* 0x0007240000000800 */
[----:B---3--:R-:W-:-:S02]  /*41e0*/  F2FP.BF16.PACK_AB R4, R251, R182 ;  /* 0x000000b6fb04723e */ /* 0x008fc400000010ff */
[----:B----4-:R-:W-:-:S07]  /*41f0*/  F2FP.BF16.PACK_AB R7, R109, R184 ;  /* 0x000000b86d07723e */ /* 0x010fce00000010ff */
[C---:B-1----:R-:W-:Y:S08]  /*4200*/  HMMA.16816.F32.BF16 R148, R4.reuse, R36, R40 ;  /* 0x000000240494723c */ /* 0x042ff00000041828 */
[C---:B------:R-:W-:Y:S01]  /*4210*/  HMMA.16816.F32.BF16 R144, R4.reuse, R38, R28 ;  /* 0x000000260490723c */ /* 0x040fe2000004181c */
[----:B------:R-:W1:Y:S07]  /*4220*/  LDSM.16.MT88.4 R36, [R225+0x3100] ;  /* 0x00310000e124783b */ /* 0x000e6e0000004200 */
[C---:B------:R-:W-:Y:S08]  /*4230*/  HMMA.16816.F32.BF16 R140, R4.reuse, R32, R20 ;  /* 0x00000020048c723c */ /* 0x040ff00000041814 */
[----:B------:R-:W-:Y:S01]  /*4240*/  HMMA.16816.F32.BF16 R136, R4, R34, R16 ;  /* 0x000000220488723c */ /* 0x000fe20000041810 */
[----:B------:R-:W3:Y:S07]  /*4250*/  LDSM.16.MT88.4 R32, [R228+0x900] ;  /* 0x00090000e420783b */ /* 0x000eee0000004200 */
[C---:B------:R-:W-:Y:S01]  /*4260*/  HMMA.16816.F32.BF16 R28, R8.reuse, R52, RZ ;  /* 0x00000034081c723c */ /* 0x040fe200000418ff */
[----:B------:R-:W4:Y:S07]  /*4270*/  LDSM.16.MT88.4 R52, [R228+0x3100] ;  /* 0x00310000e434783b */ /* 0x000f2e0000004200 */
[C---:B--2---:R-:W-:Y:S08]  /*4280*/  HMMA.16816.F32.BF16 R20, R8.reuse, R44, RZ ;  /* 0x0000002c0814723c */ /* 0x044ff000000418ff */
[C---:B------:R-:W-:Y:S08]  /*4290*/  HMMA.16816.F32.BF16 R16, R8.reuse, R46, RZ ;  /* 0x0000002e0810723c */ /* 0x040ff000000418ff */
[C---:B-1----:R-:W-:Y:S08]  /*42a0*/  HMMA.16816.F32.BF16 R44, R8.reuse, R36, RZ ;  /* 0x00000024082c723c */ /* 0x042ff000000418ff */
[----:B------:R-:W-:Y:S08]  /*42b0*/  HMMA.16816.F32.BF16 R40, R8, R38, RZ ;  /* 0x000000260828723c */ /* 0x000ff000000418ff */
[----:B---3--:R-:W-:Y:S08]  /*42c0*/  HMMA.16816.F32.BF16 R128, R4, R32, R20 ;  /* 0x000000200480723c */ /* 0x008ff00000041814 */
[----:B----4-:R-:W-:Y:S08]  /*42d0*/  HMMA.16816.F32.BF16 R20, R8, R52, RZ ;  /* 0x000000340814723c */ /* 0x010ff000000418ff */
[C---:B------:R-:W-:Y:S08]  /*42e0*/  HMMA.16816.F32.BF16 R120, R4.reuse, R60, R28 ;  /* 0x0000003c0478723c */ /* 0x040ff0000004181c */
[C---:B------:R-:W-:Y:S08]  /*42f0*/  HMMA.16816.F32.BF16 R124, R4.reuse, R62, R24 ;  /* 0x0000003e047c723c */ /* 0x040ff00000041818 */
[----:B------:R-:W-:Y:S08]  /*4300*/  HMMA.16816.F32.BF16 R116, R4, R34, R16 ;  /* 0x000000220474723c */ /* 0x000ff00000041810 */
[C---:B------:R-:W-:Y:S08]  /*4310*/  HMMA.16816.F32.BF16 R36, R8.reuse, R48, RZ ;  /* 0x000000300824723c */ /* 0x040ff000000418ff */
        /* <DEDUP_REMOVED lines=9> */
[----:B------:R-:W-:Y:S07]  /*43b0*/  HMMA.16816.F32.BF16 R76, R8, R86, RZ ;  /* 0x00000056084c723c */ /* 0x000fee00000418ff */
[----:B------:R-:W-:Y:S01]  /*43c0*/  IMAD.MOV.U32 R8, RZ, RZ, R133 ;  /* 0x000000ffff087224 */ /* 0x000fe200078e0085 */
[----:B------:R-:W-:Y:S01]  /*43d0*/  MOV R10, R111 ;  /* 0x0000006f000a7202 */ /* 0x000fe20000000f00 */
[----:B------:R-:W-:Y:S01]  /*43e0*/  IMAD.MOV.U32 R9, RZ, RZ, R132 ;  /* 0x000000ffff097224 */ /* 0x000fe200078e0084 */
[----:B------:R-:W-:Y:S01]  /*43f0*/  HMMA.16816.F32.BF16 R84, R4, R88, R28 ;  /* 0x000000580454723c */ /* 0x000fe2000004181c */
[----:B------:R-:W-:-:S06]  /*4400*/  IMAD.MOV.U32 R11, RZ, RZ, R110 ;  /* 0x000000ffff0b7224 */ /* 0x000fcc00078e006e */
[----:B------:R-:W-:Y:S01]  /*4410*/  MOV R29, R8 ;  /* 0x00000008001d7202 */ /* 0x000fe20000000f00 */
[----:B------:R-:W-:Y:S01]  /*4420*/  HMMA.16816.F32.BF16 R132, R4, R96, R44 ;  /* 0x000000600484723c */ /* 0x000fe2000004182c */
[----:B------:R-:W-:-:S06]  /*4430*/  IMAD.MOV.U32 R30, RZ, RZ, R9 ;  /* 0x000000ffff1e7224 */ /* 0x000fcc00078e0009 */
[----:B------:R-:W-:Y:S01]  /*4440*/  IMAD.MOV.U32 R46, RZ, RZ, R109 ;  /* 0x000000ffff2e7224 */ /* 0x000fe200078e006d */
[----:B------:R-:W-:Y:S01]  /*4450*/  MOV R47, R108 ;  /* 0x0000006c002f7202 */ /* 0x000fe20000000f00 */
[----:B------:R-:W-:Y:S01]  /*4460*/  HMMA.16816.F32.BF16 R88, R4, R90, R24 ;  /* 0x0000005a0458723c */ /* 0x000fe20000041818 */
[----:B------:R-:W1:Y:S01]  /*4470*/  LDSM.16.MT88.4 R24, [R228+0x6900] ;  /* 0x00690000e418783b */ /* 0x000e620000004200 */
[----:B------:R-:W-:Y:S02]  /*4480*/  IMAD.MOV.U32 R31, RZ, RZ, R46 ;  /* 0x000000ffff1f7224 */ /* 0x000fe400078e002e */
[----:B------:R-:W-:-:S04]  /*4490*/  IMAD.MOV.U32 R28, RZ, RZ, R47 ;  /* 0x000000ffff1c7224 */ /* 0x000fc800078e002f */
[C---:B------:R-:W-:Y:S08]  /*44a0*/  HMMA.16816.F32.BF16 R108, R4.reuse, R98, R40 ;  /* 0x00000062046c723c */ /* 0x040ff00000041828 */
[C---:B------:R-:W-:Y:S01]  /*44b0*/  HMMA.16816.F32.BF16 R40, R4.reuse, R80, R20 ;  /* 0x000000500428723c */ /* 0x040fe20000041814 */
[----:B------:R-:W2:Y:S06]  /*44c0*/  LDSM.16.MT88.4 R20, [R225+0x6900] ;  /* 0x00690000e114783b */ /* 0x000eac0000004200 */
[----:B------:R-:W-:Y:S01]  /*44d0*/  IMAD.MOV.U32 R80, RZ, RZ, R10 ;  /* 0x000000ffff507224 */ /* 0x000fe200078e000a */
[----:B------:R-:W-:Y:S01]  /*44e0*/  MOV R81, R11 ;  /* 0x0000000b00517202 */ /* 0x000fe20000000f00 */
[C---:B------:R-:W-:Y:S01]  /*44f0*/  HMMA.16816.F32.BF16 R96, R4.reuse, R92, R36 ;  /* 0x0000005c0460723c */ /* 0x040fe20000041824 */
[----:B------:R-:W3:Y:S07]  /*4500*/  LDSM.16.MT88.4 R8, [R229+0x6900] ;  /* 0x00690000e508783b */ /* 0x000eee0000004200 */
[C---:B------:R-:W-:Y:S01]  /*4510*/  HMMA.16816.F32.BF16 R36, R4.reuse, R82, R16 ;  /* 0x000000520424723c */ /* 0x040fe20000041810 */
[----:B------:R-:W4:Y:S06]  /*4520*/  LDSM.16.MT88.4 R16, [R226+0x6900] ;  /* 0x00690000e210783b */ /* 0x000f2c0000004200 */
[----:B------:R-:W-:Y:S01]  /*4530*/  IMAD.MOV.U32 R82, RZ, RZ, R2 ;  /* 0x000000ffff527224 */ /* 0x000fe200078e0002 */
[----:B------:R-:W-:Y:S01]  /*4540*/  HMMA.16816.F32.BF16 R92, R4, R94, R32 ;  /* 0x0000005e045c723c */ /* 0x000fe20000041820 */
[----:B------:R-:W-:-:S07]  /*4550*/  FFMA.FTZ R2, R104, c[0x0][0x2d0], -R12 ;  /* 0x0000b40068027a23 */ /* 0x000fce000001080c */
[C---:B-1----:R-:W-:Y:S08]  /*4560*/  HMMA.16816.F32.BF16 R32, R4.reuse, R24, R72 ;  /* 0x000000180420723c */ /* 0x042ff00000041848 */
[C---:B--2---:R-:W-:Y:S07]  /*4570*/  HMMA.16816.F32.BF16 R68, R4.reuse, R20, R68 ;  /* 0x000000140444723c */ /* 0x044fee0000041844 */
[----:B------:R-:W-:Y:S01]  /*4580*/  IMAD.MOV.U32 R20, RZ, RZ, R14 ;  /* 0x000000ffff147224 */ /* 0x000fe200078e000e */
[----:B------:R-:W-:Y:S01]  /*4590*/  MOV R21, R113 ;  /* 0x0000007100157202 */ /* 0x000fe20000000f00 */
[----:B------:R1:W-:Y:S01]  /*45a0*/  MUFU.EX2 R14, R2 ;  /* 0x00000002000e7308 */ /* 0x0003e20000000800 */
[C---:B---3--:R-:W-:Y:S07]  /*45b0*/  HMMA.16816.F32.BF16 R44, R4.reuse, R8, R52 ;  /* 0x00000008042c723c */ /* 0x048fee0000041834 */
[----:B------:R-:W-:Y:S01]  /*45c0*/  MOV R55, R28 ;  /* 0x0000001c00377202 */ /* 0x000fe20000000f00 */
[----:B------:R-:W-:Y:S01]  /*45d0*/  IMAD.MOV.U32 R54, RZ, RZ, R29 ;  /* 0x000000ffff367224 */ /* 0x000fe200078e001d */
[----:B------:R-:W-:Y:S01]  /*45e0*/  MOV R52, R31 ;  /* 0x0000001f00347202 */ /* 0x000fe20000000f00 */
[----:B------:R-:W-:Y:S01]  /*45f0*/  IMAD.MOV.U32 R53, RZ, RZ, R30 ;  /* 0x000000ffff357224 */ /* 0x000fe200078e001e */
[----:B------:R-:W-:Y:S01]  /*4600*/  HMMA.16816.F32.BF16 R64, R4, R22, R64 ;  /* 0x000000160440723c */ /* 0x000fe20000041840 */
[----:B-1----:R-:W-:-:S04]  /*4610*/  FFMA.FTZ R2, R103, c[0x0][0x2d0], -R12 ;  /* 0x0000b40067027a23 */ /* 0x002fc8000001080c */
[----:B------:R1:W2:Y:S03]  /*4620*/  MUFU.EX2 R83, R2 ;  /* 0x0000000200537308 */ /* 0x0002a60000000800 */
[C---:B------:R-:W-:Y:S01]  /*4630*/  HMMA.16816.F32.BF16 R28, R4.reuse, R26, R76 ;  /* 0x0000001a041c723c */ /* 0x040fe2000004184c */
[----:B------:R-:W3:Y:S06]  /*4640*/  LDSM.16.MT88.4 R24, [R225+0x1100] ;  /* 0x00110000e118783b */ /* 0x000eec0000004200 */
[----:B------:R-:W-:Y:S01]  /*4650*/  IMAD.MOV.U32 R76, RZ, RZ, R20 ;  /* 0x000000ffff4c7224 */ /* 0x000fe200078e0014 */
[----:B----4-:R-:W-:Y:S01]  /*4660*/  HMMA.16816.F32.BF16 R60, R4, R16, R60 ;  /* 0x00000010043c723c */ /* 0x010fe2000004183c */
[----:B------:R-:W-:Y:S01]  /*4670*/  IMAD.MOV.U32 R77, RZ, RZ, R21 ;  /* 0x000000ffff4d7224 */ /* 0x000fe200078e0015 */
[----:B------:R-:W-:Y:S01]  /*4680*/  MOV R78, R252 ;  /* 0x000000fc004e7202 */ /* 0x000fe20000000f00 */
[----:B------:R-:W-:Y:S01]  /*4690*/  LDSM.16.MT88.4 R20, [R226+0x1100] ;  /* 0x00110000e214783b */ /* 0x000fe20000004200 */
[----:B------:R-:W-:-:S02]  /*46a0*/  IMAD.MOV.U32 R79, RZ, RZ, R251 ;  /* 0x000000ffff4f7224 */ /* 0x000fc400078e00fb */
[----:B-1----:R-:W-:Y:S02]  /*46b0*/  FFMA.FTZ R2, R102, c[0x0][0x2d0], -R12 ;  /* 0x0000b40066027a23 */ /* 0x002fe4000001080c */
[C---:B------:R-:W-:Y:S01]  /*46c0*/  HMMA.16816.F32.BF16 R56, R4.reuse, R18, R56 ;  /* 0x000000120438723c */ /* 0x040fe20000041838 */
[----:B------:R-:W1:Y:S01]  /*46d0*/  LDSM.16.MT88.4 R16, [R229+0x1100] ;  /* 0x00110000e510783b */ /* 0x000e620000004200 */
[----:B------:R4:W-:Y:S06]  /*46e0*/  MUFU.EX2 R113, R2 ;  /* 0x0000000200717308 */ /* 0x0009ec0000000800 */
[----:B------:R-:W-:Y:S01]  /*46f0*/  HMMA.16816.F32.BF16 R48, R4, R10, R48 ;  /* 0x0000000a0430723c */ /* 0x000fe20000041830 */
[----:B------:R-:W5:Y:S06]  /*4700*/  LDSM.16.MT88.4 R8, [R228+0x1100] ;  /* 0x00110000e408783b */ /* 0x000f6c0000004200 */
[----:B------:R-:W-:-:S02]  /*4710*/  FFMA.FTZ R4, R107, c[0x0][0x2d0], -R0 ;  /* 0x0000b4006b047a23 */ /* 0x000fc40000010800 */
[----:B----4-:R-:W-:Y:S02]  /*4720*/  FFMA.FTZ R2, R101, c[0x0][0x2d0], -R12 ;  /* 0x0000b40065027a23 */ /* 0x010fe4000001080c */
[----:B------:R4:W-:Y:S01]  /*4730*/  MUFU.EX2 R251, R4 ;  /* 0x0000000400fb7308 */ /* 0x0009e20000000800 */
[----:B--2---:R-:W-:Y:S02]  /*4740*/  IMAD.MOV.U32 R101, RZ, RZ, R83 ;  /* 0x000000ffff657224 */ /* 0x004fe400078e0053 */
[----:B------:R-:W-:-:S05]  /*4750*/  IMAD.MOV.U32 R83, RZ, RZ, R80 ;  /* 0x000000ffff537224 */ /* 0x000fca00078e0050 */
[----:B------:R2:W1:Y:S01]  /*4760*/  MUFU.EX2 R80, R2 ;  /* 0x0000000200507308 */ /* 0x0004620000000800 */
[----:B----4-:R-:W-:Y:S01]  /*4770*/  F2FP.BF16.PACK_AB R4, R101, R14 ;  /* 0x0000000e6504723e */ /* 0x010fe200000010ff */
[----:B--2---:R-:W-:Y:S01]  /*4780*/  FFMA.FTZ R2, R106, c[0x0][0x2d0], -R0 ;  /* 0x0000b4006a027a23 */ /* 0x004fe20000010800 */
[----:B-1----:R-:W-:-:S05]  /*4790*/  F2FP.BF16.PACK_AB R6, R80, R113 ;  /* 0x000000715006723e */ /* 0x002fca00000010ff */
[----:B------:R1:W-:Y:S02]  /*47a0*/  MUFU.EX2 R103, R2 ;  /* 0x0000000200677308 */ /* 0x0003e40000000800 */
[----:B-1----:R-:W-:-:S06]  /*47b0*/  FFMA.FTZ R2, R105, c[0x0][0x2d0], -R0 ;  /* 0x0000b40069027a23 */ /* 0x002fcc0000010800 */
[----:B------:R1:W2:Y:S02]  /*47c0*/  MUFU.EX2 R102, R2 ;  /* 0x0000000200667308 */ /* 0x0002a40000000800 */
[----:B-1----:R-:W-:Y:S01]  /*47d0*/  FFMA.FTZ R2, R112, c[0x0][0x2d0], -R0 ;  /* 0x0000b40070027a23 */ /* 0x002fe20000010800 */
[----:B--2---:R-:W-:-:S05]  /*47e0*/  F2FP.BF16.PACK_AB R5, R102, R103 ;  /* 0x000000676605723e */ /* 0x004fca00000010ff */
[----:B------:R-:W1:Y:S02]  /*47f0*/  MUFU.EX2 R252, R2 ;  /* 0x0000000200fc7308 */ /* 0x000e640000000800 */
[----:B-1----:R-:W-:Y:S01]  /*4800*/  F2FP.BF16.PACK_AB R7, R252, R251 ;  /* 0x000000fbfc07723e */ /* 0x002fe200000010ff */
[----:B------:R-:W-:-:S06]  /*4810*/  IMAD.MOV.U32 R2, RZ, RZ, R82 ;  /* 0x000000ffff027224 */ /* 0x000fcc00078e0052 */
[C---:B---3--:R-:W-:Y:S07]  /*4820*/  HMMA.16816.F32.BF16 R104, R4.reuse, R24, R148 ;  /* 0x000000180468723c */ /* 0x048fee0000041894 */
[----:B------:R-:W-:Y:S01]  /*4830*/  MOV R151, R83 ;  /* 0x0000005300977202 */ /* 0x000fe20000000f00 */
[----:B------:R-:W-:Y:S01]  /*4840*/  HMMA.16816.F32.BF16 R72, R4, R26, R144 ;  /* 0x0000001a0448723c */ /* 0x000fe20000041890 */
[----:B------:R-:W1:Y:S01]  /*4850*/  LDSM.16.MT88.4 R24, [R225+0x4100] ;  /* 0x00410000e118783b */ /* 0x000e620000004200 */
[----:B------:R-:W-:-:S02]  /*4860*/  IMAD.MOV.U32 R149, RZ, RZ, R81 ;  /* 0x000000ffff957224 */ /* 0x000fc400078e0051 */
[----:B------:R-:W-:Y:S02]  /*4870*/  IMAD.MOV.U32 R150, RZ, RZ, R53 ;  /* 0x000000ffff967224 */ /* 0x000fe400078e0035 */
[----:B------:R-:W-:Y:S01]  /*4880*/  IMAD.MOV.U32 R148, RZ, RZ, R78 ;  /* 0x000000ffff947224 */ /* 0x000fe200078e004e */
[----:B------:R-:W-:Y:S01]  /*4890*/  MOV R146, R114 ;  /* 0x0000007200927202 */ /* 0x000fe20000000f00 */
[----:B------:R-:W-:Y:S01]  /*48a0*/  IMAD.MOV.U32 R147, RZ, RZ, R115 ;  /* 0x000000ffff937224 */ /* 0x000fe200078e0073 */
[----:B------:R-:W-:Y:S01]  /*48b0*/  HMMA.16816.F32.BF16 R120, R4, R16, R120 ;  /* 0x000000100478723c */ /* 0x000fe20000041878 */
[----:B------:R-:W-:Y:S02]  /*48c0*/  IMAD.MOV.U32 R145, RZ, RZ, R113 ;  /* 0x000000ffff917224 */ /* 0x000fe400078e0071 */
[----:B------:R-:W-:-:S05]  /*48d0*/  IMAD.MOV.U32 R144, RZ, RZ, R80 ;  /* 0x000000ffff907224 */ /* 0x000fca00078e0050 */
[C---:B------:R-:W-:Y:S07]  /*48e0*/  HMMA.16816.F32.BF16 R112, R4.reuse, R20, R140 ;  /* 0x000000140470723c */ /* 0x040fee000004188c */
[----:B------:R-:W-:Y:S01]  /*48f0*/  IMAD.MOV.U32 R141, RZ, RZ, R2 ;  /* 0x000000ffff8d7224 */ /* 0x000fe200078e0002 */
[----:B------:R-:W-:Y:S01]  /*4900*/  HMMA.16816.F32.BF16 R80, R4, R22, R136 ;  /* 0x000000160450723c */ /* 0x000fe20000041888 */
[----:B------:R-:W2:Y:S01]  /*4910*/  LDSM.16.MT88.4 R20, [R226+0x4100] ;  /* 0x00410000e214783b */ /* 0x000ea20000004200 */
[----:B------:R-:W-:Y:S01]  /*4920*/  FFMA.FTZ R2, R155, c[0x0][0x2d0], -R12 ;  /* 0x0000b4009b027a23 */ /* 0x000fe2000001080c */
[----:B------:R-:W-:Y:S01]  /*4930*/  MOV R143, R77 ;  /* 0x0000004d008f7202 */ /* 0x000fe20000000f00 */
[----:B------:R-:W-:-:S02]  /*4940*/  IMAD.MOV.U32 R155, RZ, RZ, R185 ;  /* 0x000000ffff9b7224 */ /* 0x000fc400078e00b9 */
[----:B------:R3:W-:Y:S01]  /*4950*/  MUFU.EX2 R185, R2 ;  /* 0x0000000200b97308 */ /* 0x0007e20000000800 */
[----:B------:R-:W-:Y:S01]  /*4960*/  MOV R137, R150 ;  /* 0x0000009600897202 */ /* 0x000fe20000000f00 */
[C---:B------:R-:W-:Y:S01]  /*4970*/  HMMA.16816.F32.BF16 R124, R4.reuse, R18, R124 ;  /* 0x00000012047c723c */ /* 0x040fe2000004187c */
[----:B------:R-:W4:Y:S01]  /*4980*/  LDSM.16.MT88.4 R16, [R229+0x4100] ;  /* 0x00410000e510783b */ /* 0x000f220000004200 */
[----:B------:R-:W-:Y:S01]  /*4990*/  IMAD.MOV.U32 R150, RZ, RZ, R187 ;  /* 0x000000ffff967224 */ /* 0x000fe200078e00bb */
[----:B------:R-:W-:Y:S01]  /*49a0*/  MOV R139, R52 ;  /* 0x00000034008b7202 */ /* 0x000fe20000000f00 */
[----:B------:R-:W-:Y:S01]  /*49b0*/  IMAD.MOV.U32 R142, RZ, RZ, R76 ;  /* 0x000000ffff8e7224 */ /* 0x000fe200078e004c */
[----:B------:R-:W-:Y:S01]  /*49c0*/  MOV R136, R151 ;  /* 0x0000009700887202 */ /* 0x000fe20000000f00 */
[----:B------:R-:W-:Y:S01]  /*49d0*/  IMAD.MOV.U32 R151, RZ, RZ, R79 ;  /* 0x000000ffff977224 */ /* 0x000fe200078e004f */
[----:B------:R-:W-:Y:S01]  /*49e0*/  MOV R138, R55 ;  /* 0x00000037008a7202 */ /* 0x000fe20000000f00 */
[----:B-----5:R-:W-:Y:S01]  /*49f0*/  HMMA.16816.F32.BF16 R128, R4, R8, R128 ;  /* 0x000000080480723c */ /* 0x020fe20000041880 */
[----:B------:R-:W-:-:S02]  /*4a00*/  IMAD.MOV.U32 R140, RZ, RZ, R54 ;  /* 0x000000ffff8c7224 */ /* 0x000fc400078e0036 */
[----:B---3--:R-:W-:-:S05]  /*4a10*/  FFMA.FTZ R2, R154, c[0x0][0x2d0], -R12 ;  /* 0x0000b4009a027a23 */ /* 0x008fca000001080c */
[C---:B------:R-:W-:Y:S01]  /*4a20*/  HMMA.16816.F32.BF16 R116, R4.reuse, R10, R116 ;  /* 0x0000000a0474723c */ /* 0x040fe20000041874 */
[----:B------:R-:W3:Y:S01]  /*4a30*/  LDSM.16.MT88.4 R8, [R228+0x4100] ;  /* 0x00410000e408783b */ /* 0x000ee20000004200 */
[----:B------:R5:W-:Y:S01]  /*4a40*/  MUFU.EX2 R187, R2 ;  /* 0x0000000200bb7308 */ /* 0x000be20000000800 */
[----:B------:R-:W-:Y:S02]  /*4a50*/  IMAD.MOV.U32 R154, RZ, RZ, R138 ;  /* 0x000000ffff9a7224 */ /* 0x000fe400078e008a */
[----:B------:R-:W-:Y:S01]  /*4a60*/  IMAD.MOV.U32 R138, RZ, RZ, R141 ;  /* 0x000000ffff8a7224 */ /* 0x000fe200078e008d */
[----:B------:R-:W-:Y:S02]  /*4a70*/  MOV R141, R184 ;  /* 0x000000b8008d7202 */ /* 0x000fe40000000f00 */
[C---:B-1----:R-:W-:Y:S08]  /*4a80*/  HMMA.16816.F32.BF16 R132, R4.reuse, R24, R132 ;  /* 0x000000180484723c */ /* 0x042ff00000041884 */
[----:B------:R-:W-:Y:S01]  /*4a90*/  HMMA.16816.F32.BF16 R108, R4, R26, R108 ;  /* 0x0000001a046c723c */ /* 0x000fe2000004186c */
[----:B------:R-:W1:Y:S01]  /*4aa0*/  LDSM.16.MT88.4 R24, [R228+0x7100] ;  /* 0x00710000e418783b */ /* 0x000e620000004200 */
[----:B-----5:R-:W-:-:S02]  /*4ab0*/  FFMA.FTZ R2, R153, c[0x0][0x2d0], -R12 ;  /* 0x0000b40099027a23 */ /* 0x020fc4000001080c */
[----:B------:R-:W-:Y:S02]  /*4ac0*/  IMAD.MOV.U32 R153, RZ, RZ, R186 ;  /* 0x000000ffff997224 */ /* 0x000fe400078e00ba */
[----:B------:R5:W-:Y:S02]  /*4ad0*/  MUFU.EX2 R186, R2 ;  /* 0x0000000200ba7308 */ /* 0x000be40000000800 */
[C---:B--2---:R-:W-:Y:S08]  /*4ae0*/  HMMA.16816.F32.BF16 R96, R4.reuse, R20, R96 ;  /* 0x000000140460723c */ /* 0x044ff00000041860 */
[----:B------:R-:W-:Y:S01]  /*4af0*/  HMMA.16816.F32.BF16 R92, R4, R22, R92 ;  /* 0x00000016045c723c */ /* 0x000fe2000004185c */
[----:B------:R-:W2:Y:S01]  /*4b00*/  LDSM.16.MT88.4 R20, [R225+0x7100] ;  /* 0x00710000e114783b */ /* 0x000ea20000004200 */
[----:B-----5:R-:W-:Y:S01]  /*4b10*/  FFMA.FTZ R2, R152, c[0x0][0x2d0], -R12 ;  /* 0x0000b40098027a23 */ /* 0x020fe2000001080c */
[----:B------:R-:W-:-:S05]  /*4b20*/  MOV R152, R139 ;  /* 0x0000008b00987202 */ /* 0x000fca0000000f00 */
[C---:B----4-:R-:W-:Y:S01]  /*4b30*/  HMMA.16816.F32.BF16 R84, R4.reuse, R16, R84 ;  /* 0x000000100454723c */ /* 0x050fe20000041854 */
[----:B------:R-:W-:Y:S02]  /*4b40*/  IMAD.MOV.U32 R139, RZ, RZ, R250 ;  /* 0x000000ffff8b7224 */ /* 0x000fe400078e00fa */
[----:B------:R4:W5:Y:S05]  /*4b50*/  MUFU.EX2 R250, R2 ;  /* 0x0000000200fa7308 */ /* 0x00096a0000000800 */
[C---:B------:R-:W-:Y:S01]  /*4b60*/  HMMA.16816.F32.BF16 R88, R4.reuse, R18, R88 ;  /* 0x000000120458723c */ /* 0x040fe20000041858 */
[----:B------:R-:W5:Y:S07]  /*4b70*/  LDSM.16.MT88.4 R16, [R226+0x7100] ;  /* 0x00710000e210783b */ /* 0x000f6e0000004200 */
[----:B---3--:R-:W-:Y:S01]  /*4b80*/  HMMA.16816.F32.BF16 R40, R4, R8, R40 ;  /* 0x000000080428723c */ /* 0x008fe20000041828 */
[----:B----4-:R-:W-:-:S04]  /*4b90*/  FFMA.FTZ R2, R167, c[0x0][0x2d0], -R0 ;  /* 0x0000b400a7027a23 */ /* 0x010fc80000010800 */
[----:B------:R3:W-:Y:S03]  /*4ba0*/  MUFU.EX2 R167, R2 ;  /* 0x0000000200a77308 */ /* 0x0007e60000000800 */
[C---:B------:R-:W-:Y:S01]  /*4bb0*/  HMMA.16816.F32.BF16 R36, R4.reuse, R10, R36 ;  /* 0x0000000a0424723c */ /* 0x040fe20000041824 */
[----:B------:R-:W4:Y:S07]  /*4bc0*/  LDSM.16.MT88.4 R8, [R229+0x7100] ;  /* 0x00710000e508783b */ /* 0x000f2e0000004200 */
[----:B-1----:R-:W-:Y:S01]  /*4bd0*/  HMMA.16816.F32.BF16 R32, R4, R24, R32 ;  /* 0x000000180420723c */ /* 0x002fe20000041820 */
[----:B---3--:R-:W-:-:S07]  /*4be0*/  FFMA.FTZ R2, R165, c[0x0][0x2d0], -R0 ;  /* 0x0000b400a5027a23 */ /* 0x008fce0000010800 */
[C---:B------:R-:W-:Y:S01]  /*4bf0*/  HMMA.16816.F32.BF16 R28, R4.reuse, R26, R28 ;  /* 0x0000001a041c723c */ /* 0x040fe2000004181c */
[----:B------:R-:W1:Y:S01]  /*4c00*/  LDSM.16.MT88.4 R24, [R225+0x1900] ;  /* 0x00190000e118783b */ /* 0x000e620000004200 */
[----:B------:R3:W1:Y:S06]  /*4c10*/  MUFU.EX2 R184, R2 ;  /* 0x0000000200b87308 */ /* 0x00066c0000000800 */
[C---:B--2---:R-:W-:Y:S08]  /*4c20*/  HMMA.16816.F32.BF16 R76, R4.reuse, R20, R68 ;  /* 0x00000014044c723c */ /* 0x044ff00000041844 */
[----:B------:R-:W-:Y:S01]  /*4c30*/  HMMA.16816.F32.BF16 R64, R4, R22, R64 ;  /* 0x000000160440723c */ /* 0x000fe20000041840 */
[----:B------:R-:W2:Y:S01]  /*4c40*/  LDSM.16.MT88.4 R20, [R226+0x1900] ;  /* 0x00190000e214783b */ /* 0x000ea20000004200 */
[----:B---3--:R-:W-:-:S02]  /*4c50*/  FFMA.FTZ R2, R164, c[0x0][0x2d0], -R0 ;  /* 0x0000b400a4027a23 */ /* 0x008fc40000010800 */
[----:B------:R-:W-:-:S04]  /*4c60*/  IMAD.MOV.U32 R164, RZ, RZ, R136 ;  /* 0x000000ffffa47224 */ /* 0x000fc800078e0088 */
[C---:B-----5:R-:W-:Y:S08]  /*4c70*/  HMMA.16816.F32.BF16 R60, R4.reuse, R16, R60 ;  /* 0x00000010043c723c */ /* 0x060ff0000004183c */
[C---:B------:R-:W-:Y:S01]  /*4c80*/  HMMA.16816.F32.BF16 R52, R4.reuse, R18, R56 ;  /* 0x000000120434723c */ /* 0x040fe20000041838 */
[----:B------:R-:W3:Y:S07]  /*4c90*/  LDSM.16.MT88.4 R16, [R229+0x1900] ;  /* 0x00190000e510783b */ /* 0x000eee0000004200 */
[C---:B----4-:R-:W-:Y:S08]  /*4ca0*/  HMMA.16816.F32.BF16 R44, R4.reuse, R8, R44 ;  /* 0x00000008042c723c */ /* 0x050ff0000004182c */
[----:B------:R-:W-:Y:S01]  /*4cb0*/  HMMA.16816.F32.BF16 R48, R4, R10, R48 ;  /* 0x0000000a0430723c */ /* 0x000fe20000041830 */
[----:B------:R-:W4:Y:S06]  /*4cc0*/  LDSM.16.MT88.4 R8, [R228+0x1900] ;  /* 0x00190000e408783b */ /* 0x000f2c0000004200 */
[----:B------:R-:W-:Y:S01]  /*4cd0*/  FFMA.FTZ R4, R166, c[0x0][0x2d0], -R0 ;  /* 0x0000b400a6047a23 */ /* 0x000fe20000010800 */
[----:B------:R-:W-:Y:S01]  /*4ce0*/  F2FP.BF16.PACK_AB R6, R250, R186 ;  /* 0x000000bafa06723e */ /* 0x000fe200000010ff */
[----:B------:R5:W-:Y:S01]  /*4cf0*/  MUFU.EX2 R166, R2 ;  /* 0x0000000200a67308 */ /* 0x000be20000000800 */
[----:B-1----:R-:W-:-:S07]  /*4d00*/  F2FP.BF16.PACK_AB R5, R184, R167 ;  /* 0x000000a7b805723e */ /* 0x002fce00000010ff */
[----:B------:R1:W1:Y:S01]  /*4d10*/  MUFU.EX2 R165, R4 ;  /* 0x0000000400a57308 */ /* 0x0002620000000800 */
[----:B-----5:R-:W-:Y:S01]  /*4d20*/  IMAD.MOV.U32 R2, RZ, RZ, R137 ;  /* 0x000000ffff027224 */ /* 0x020fe200078e0089 */
[----:B-1----:R-:W-:Y:S02]  /*4d30*/  F2FP.BF16.PACK_AB R4, R187, R185 ;  /* 0x000000b9bb04723e */ /* 0x002fe400000010ff */
[----:B------:R-:W-:-:S07]  /*4d40*/  F2FP.BF16.PACK_AB R7, R166, R165 ;  /* 0x000000a5a607723e */ /* 0x000fce00000010ff */
[C---:B------:R-:W-:Y:S08]  /*4d50*/  HMMA.16816.F32.BF16 R104, R4.reuse, R24, R104 ;  /* 0x000000180468723c */ /* 0x040ff00000041868 */
[C---:B------:R-:W-:Y:S01]  /*4d60*/  HMMA.16816.F32.BF16 R56, R4.reuse, R26, R72 ;  /* 0x0000001a0438723c */ /* 0x040fe20000041848 */
[----:B------:R-:W1:Y:S07]  /*4d70*/  LDSM.16.MT88.4 R24, [R225+0x4900] ;  /* 0x00490000e118783b */ /* 0x000e6e0000004200 */
[C---:B--2---:R-:W-:Y:S08]  /*4d80*/  HMMA.16816.F32.BF16 R112, R4.reuse, R20, R112 ;  /* 0x000000140470723c */ /* 0x044ff00000041870 */
[C---:B------:R-:W-:Y:S01]  /*4d90*/  HMMA.16816.F32.BF16 R68, R4.reuse, R22, R80 ;  /* 0x000000160444723c */ /* 0x040fe20000041850 */
[----:B------:R-:W2:Y:S07]  /*4da0*/  LDSM.16.MT88.4 R20, [R226+0x4900] ;  /* 0x00490000e214783b */ /* 0x000eae0000004200 */
[C---:B---3--:R-:W-:Y:S08]  /*4db0*/  HMMA.16816.F32.BF16 R72, R4.reuse, R18, R124 ;  /* 0x000000120448723c */ /* 0x048ff0000004187c */
[C---:B----4-:R-:W-:Y:S08]  /*4dc0*/  HMMA.16816.F32.BF16 R128, R4.reuse, R8, R128 ;  /* 0x000000080480723c */ /* 0x050ff00000041880 */
[C---:B------:R-:W-:Y:S01]  /*4dd0*/  HMMA.16816.F32.BF16 R124, R4.reuse, R10, R116 ;  /* 0x0000000a047c723c */ /* 0x040fe20000041874 */
[----:B------:R-:W3:Y:S06]  /*4de0*/  LDSM.16.MT88.4 R8, [R228+0x4900] ;  /* 0x00490000e408783b */ /* 0x000eec0000004200 */
[----:B------:R-:W-:Y:S01]  /*4df0*/  MOV R118, R138 ;  /* 0x0000008a00767202 */ /* 0x000fe20000000f00 */
[----:B------:R-:W-:Y:S01]  /*4e00*/  IMAD.MOV.U32 R119, RZ, RZ, R139 ;  /* 0x000000ffff777224 */ /* 0x000fe200078e008b */
[C---:B------:R-:W-:Y:S01]  /*4e10*/  HMMA.16816.F32.BF16 R120, R4.reuse, R16, R120 ;  /* 0x000000100478723c */ /* 0x040fe20000041878 */
[----:B------:R-:W4:Y:S07]  /*4e20*/  LDSM.16.MT88.4 R16, [R229+0x4900] ;  /* 0x00490000e510783b */ /* 0x000f2e0000004200 */
[C---:B-1----:R-:W-:Y:S07]  /*4e30*/  HMMA.16816.F32.BF16 R136, R4.reuse, R24, R132 ;  /* 0x000000180488723c */ /* 0x042fee0000041884 */
[----:B------:R-:W-:Y:S01]  /*4e40*/  IMAD.MOV.U32 R133, RZ, RZ, R2 ;  /* 0x000000ffff857224 */ /* 0x000fe200078e0002 */
[----:B------:R-:W-:Y:S01]  /*4e50*/  MOV R132, R164 ;  /* 0x000000a400847202 */ /* 0x000fe20000000f00 */
[----:B------:R-:W-:Y:S01]  /*4e60*/  IMAD.MOV.U32 R134, RZ, RZ, R152 ;  /* 0x000000ffff867224 */ /* 0x000fe200078e0098 */
[----:B------:R-:W-:Y:S01]  /*4e70*/  MOV R2, R154 ;  /* 0x0000009a00027202 */ /* 0x000fe20000000f00 */
[----:B------:R-:W-:Y:S01]  /*4e80*/  IMAD.MOV.U32 R135, RZ, RZ, R153 ;  /* 0x000000ffff877224 */ /* 0x000fe200078e0099 */
[----:B------:R-:W-:Y:S01]  /*4e90*/  MOV R153, R145 ;  /* 0x0000009100997202 */ /* 0x000fe20000000f00 */
[----:B------:R-:W-:Y:S01]  /*4ea0*/  IMAD.MOV.U32 R164, RZ, RZ, R155 ;  /* 0x000000ffffa47224 */ /* 0x000fe200078e009b */
[----:B--2---:R-:W-:Y:S01]  /*4eb0*/  HMMA.16816.F32.BF16 R80, R4, R22, R92 ;  /* 0x000000160450723c */ /* 0x004fe2000004185c */
[----:B------:R-:W-:-:S02]  /*4ec0*/  IMAD.MOV.U32 R152, RZ, RZ, R144 ;  /* 0x000000ffff987224 */ /* 0x000fc400078e0090 */
[----:B------:R-:W-:Y:S02]  /*4ed0*/  IMAD.MOV.U32 R154, RZ, RZ, R146 ;  /* 0x000000ffff9a7224 */ /* 0x000fe400078e0092 */
[----:B------:R-:W-:-:S03]  /*4ee0*/  IMAD.MOV.U32 R155, RZ, RZ, R147 ;  /* 0x000000ffff9b7224 */ /* 0x000fc600078e0093 */
[C---:B------:R-:W-:Y:S01]  /*4ef0*/  HMMA.16816.F32.BF16 R144, R4.reuse, R20, R96 ;  /* 0x000000140490723c */ /* 0x040fe20000041860 */
[----:B------:R-:W1:Y:S07]  /*4f00*/  LDSM.16.MT88.4 R20, [R225+0x7900] ;  /* 0x00790000e114783b */ /* 0x000e6e0000004200 */
[C---:B---3--:R-:W-:Y:S07]  /*4f10*/  HMMA.16816.F32.BF16 R92, R4.reuse, R8, R40 ;  /* 0x00000008045c723c */ /* 0x048fee0000041828 */
[----:B------:R-:W-:Y:S01]  /*4f20*/  MOV R42, R118 ;  /* 0x00000076002a7202 */ /* 0x000fe20000000f00 */
[----:B------:R-:W-:Y:S01]  /*4f30*/  IMAD.MOV.U32 R43, RZ, RZ, R119 ;  /* 0x000000ffff2b7224 */ /* 0x000fe200078e0077 */
[C---:B------:R-:W-:Y:S01]  /*4f40*/  HMMA.16816.F32.BF16 R108, R4.reuse, R26, R108 ;  /* 0x0000001a046c723c */ /* 0x040fe2000004186c */
[----:B------:R-:W-:Y:S07]  /*4f50*/  LDSM.16.MT88.4 R24, [R228+0x7900] ;  /* 0x00790000e418783b */ /* 0x000fee0000004200 */
[C---:B------:R-:W-:Y:S01]  /*4f60*/  HMMA.16816.F32.BF16 R116, R4.reuse, R10, R36 ;  /* 0x0000000a0474723c */ /* 0x040fe20000041824 */
[----:B------:R-:W2:Y:S07]  /*4f70*/  LDSM.16.MT88.4 R8, [R229+0x7900] ;  /* 0x00790000e508783b */ /* 0x000eae0000004200 */
[C---:B----4-:R-:W-:Y:S08]  /*4f80*/  HMMA.16816.F32.BF16 R84, R4.reuse, R16, R84 ;  /* 0x000000100454723c */ /* 0x050ff00000041854 */
[C---:B-1----:R-:W-:Y:S08]  /*4f90*/  HMMA.16816.F32.BF16 R96, R4.reuse, R20, R76 ;  /* 0x000000140460723c */ /* 0x042ff0000004184c */
[C---:B------:R-:W-:Y:S01]  /*4fa0*/  HMMA.16816.F32.BF16 R76, R4.reuse, R22, R64 ;  /* 0x00000016044c723c */ /* 0x040fe20000041840 */
[----:B------:R-:W-:Y:S06]  /*4fb0*/  LDSM.16.MT88.4 R20, [R225+0x2100] ;  /* 0x00210000e114783b */ /* 0x000fec0000004200 */
[----:B------:R-:W-:Y:S01]  /*4fc0*/  IMAD.MOV.U32 R67, RZ, RZ, R42 ;  /* 0x000000ffff437224 */ /* 0x000fe200078e002a */
[----:B------:R-:W-:Y:S01]  /*4fd0*/  MOV R66, R43 ;  /* 0x0000002b00427202 */ /* 0x000fe20000000f00 */
[----:B------:R-:W-:Y:S01]  /*4fe0*/  IMAD.MOV.U32 R65, RZ, RZ, R134 ;  /* 0x000000ffff417224 */ /* 0x000fe200078e0086 */
[----:B------:R-:W-:Y:S01]  /*4ff0*/  HMMA.16816.F32.BF16 R88, R4, R18, R88 ;  /* 0x000000120458723c */ /* 0x000fe20000041858 */
[----:B------:R-:W-:Y:S01]  /*5000*/  IMAD.MOV.U32 R134, RZ, RZ, R154 ;  /* 0x000000ffff867224 */ /* 0x000fe200078e009a */
[----:B------:R-:W1:Y:S01]  /*5010*/  LDSM.16.MT88.4 R16, [R226+0x7900] ;  /* 0x00790000e210783b */ /* 0x000e620000004200 */
[----:B------:R-:W-:-:S02]  /*5020*/  IMAD.MOV.U32 R64, RZ, RZ, R135 ;  /* 0x000000ffff407224 */ /* 0x000fc400078e0087 */
[----:B------:R-:W-:-:S03]  /*5030*/  IMAD.MOV.U32 R135, RZ, RZ, R155 ;  /* 0x000000ffff877224 */ /* 0x000fc600078e009b */
[C---:B--2---:R-:W-:Y:S07]  /*5040*/  HMMA.16816.F32.BF16 R40, R4.reuse, R8, R44 ;  /* 0x000000080428723c */ /* 0x044fee000004182c */
[----:B------:R-:W-:Y:S01]  /*5050*/  MOV R47, R2 ;  /* 0x00000002002f7202 */ /* 0x000fe20000000f00 */
[----:B------:R-:W-:Y:S01]  /*5060*/  FFMA.FTZ R2, R171, c[0x0][0x2d0], -R12 ;  /* 0x0000b400ab027a23 */ /* 0x000fe2000001080c */
[----:B------:R-:W-:Y:S01]  /*5070*/  HMMA.16816.F32.BF16 R32, R4, R24, R32 ;  /* 0x000000180420723c */ /* 0x000fe20000041820 */
[----:B------:R-:W-:Y:S01]  /*5080*/  IMAD.MOV.U32 R45, RZ, RZ, R152 ;  /* 0x000000ffff2d7224 */ /* 0x000fe200078e0098 */
[----:B------:R-:W-:Y:S01]  /*5090*/  MOV R44, R153 ;  /* 0x00000099002c7202 */ /* 0x000fe20000000f00 */
[----:B------:R2:W-:Y:S01]  /*50a0*/  MUFU.EX2 R152, R2 ;  /* 0x0000000200987308 */ /* 0x0005e20000000800 */
[----:B------:R-:W-:-:S02]  /*50b0*/  IMAD.MOV.U32 R46, RZ, RZ, R164 ;  /* 0x000000ffff2e7224 */ /* 0x000fc400078e00a4 */
[----:B------:R-:W-:Y:S01]  /*50c0*/  IMAD.MOV.U32 R171, RZ, RZ, R103 ;  /* 0x000000ffffab7224 */ /* 0x000fe200078e0067 */
[----:B------:R-:W-:Y:S01]  /*50d0*/  MOV R24, R101 ;  /* 0x0000006500187202 */ /* 0x000fe20000000f00 */
[----:B------:R-:W-:Y:S01]  /*50e0*/  IMAD.MOV.U32 R25, RZ, RZ, R102 ;  /* 0x000000ffff197224 */ /* 0x000fe200078e0066 */
[C---:B------:R-:W-:Y:S01]  /*50f0*/  HMMA.16816.F32.BF16 R48, R4.reuse, R10, R48 ;  /* 0x0000000a0430723c */ /* 0x040fe20000041830 */
[----:B------:R-:W3:Y:S07]  /*5100*/  LDSM.16.MT88.4 R8, [R229+0x2100] ;  /* 0x00210000e508783b */ /* 0x000eee0000004200 */
[----:B------:R-:W-:Y:S01]  /*5110*/  HMMA.16816.F32.BF16 R28, R4, R26, R28 ;  /* 0x0000001a041c723c */ /* 0x000fe2000004181c */
[----:B--2---:R-:W-:Y:S01]  /*5120*/  FFMA.FTZ R2, R170, c[0x0][0x2d0], -R12 ;  /* 0x0000b400aa027a23 */ /* 0x004fe2000001080c */
[----:B------:R-:W-:-:S03]  /*5130*/  MOV R170, R66 ;  /* 0x0000004200aa7202 */ /* 0x000fc60000000f00 */
[----:B------:R2:W4:Y:S03]  /*5140*/  MUFU.EX2 R154, R2 ;  /* 0x00000002009a7308 */ /* 0x0005260000000800 */
[C---:B-1----:R-:W-:Y:S08]  /*5150*/  HMMA.16816.F32.BF16 R60, R4.reuse, R16, R60 ;  /* 0x00000010043c723c */ /* 0x042ff0000004183c */
[----:B------:R-:W-:Y:S01]  /*5160*/  HMMA.16816.F32.BF16 R52, R4, R18, R52 ;  /* 0x000000120434723c */ /* 0x000fe20000041834 */
[----:B------:R-:W1:Y:S01]  /*5170*/  LDSM.16.MT88.4 R16, [R226+0x2100] ;  /* 0x00210000e210783b */ /* 0x000e620000004200 */
[----:B--2---:R-:W-:-:S05]  /*5180*/  FFMA.FTZ R2, R169, c[0x0][0x2d0], -R12 ;  /* 0x0000b400a9027a23 */ /* 0x004fca000001080c */
[----:B----4-:R-:W-:Y:S01]  /*5190*/  F2FP.BF16.PACK_AB R4, R154, R152 ;  /* 0x000000989a04723e */ /* 0x010fe200000010ff */
[----:B------:R-:W-:Y:S01]  /*51a0*/  IMAD.MOV.U32 R169, RZ, RZ, R65 ;  /* 0x000000ffffa97224 */ /* 0x000fe200078e0041 */
[----:B------:R2:W-:Y:S02]  /*51b0*/  MUFU.EX2 R155, R2 ;  /* 0x00000002009b7308 */ /* 0x0005e40000000800 */
[----:B--2---:R-:W-:Y:S02]  /*51c0*/  FFMA.FTZ R2, R168, c[0x0][0x2d0], -R12 ;  /* 0x0000b400a8027a23 */ /* 0x004fe4000001080c */
[----:B------:R-:W-:-:S04]  /*51d0*/  IMAD.MOV.U32 R168, RZ, RZ, R64 ;  /* 0x000000ffffa87224 */ /* 0x000fc800078e0040 */
[----:B------:R2:W4:Y:S02]  /*51e0*/  MUFU.EX2 R164, R2 ;  /* 0x0000000200a47308 */ /* 0x0005240000000800 */
[----:B--2---:R-:W-:Y:S01]  /*51f0*/  FFMA.FTZ R2, R174, c[0x0][0x2d0], -R0 ;  /* 0x0000b400ae027a23 */ /* 0x004fe20000010800 */
[----:B----4-:R-:W-:Y:S02]  /*5200*/  F2FP.BF16.PACK_AB R6, R164, R155 ;  /* 0x0000009ba406723e */ /* 0x010fe400000010ff */
[----:B------:R-:W-:-:S03]  /*5210*/  MOV R174, R47 ;  /* 0x0000002f00ae7202 */ /* 0x000fc60000000f00 */
[----:B------:R2:W-:Y:S02]  /*5220*/  MUFU.EX2 R102, R2 ;  /* 0x0000000200667308 */ /* 0x0005e40000000800 */
[----:B--2---:R-:W-:Y:S02]  /*5230*/  FFMA.FTZ R2, R173, c[0x0][0x2d0], -R0 ;  /* 0x0000b400ad027a23 */ /* 0x004fe40000010800 */
[----:B------:R-:W-:-:S04]  /*5240*/  IMAD.MOV.U32 R173, RZ, RZ, R46 ;  /* 0x000000ffffad7224 */ /* 0x000fc800078e002e */
[----:B------:R2:W4:Y:S02]  /*5250*/  MUFU.EX2 R153, R2 ;  /* 0x0000000200997308 */ /* 0x0005240000000800 */
[----:B--2---:R-:W-:Y:S01]  /*5260*/  FFMA.FTZ R2, R172, c[0x0][0x2d0], -R0 ;  /* 0x0000b400ac027a23 */ /* 0x004fe20000010800 */
[----:B----4-:R-:W-:Y:S01]  /*5270*/  F2FP.BF16.PACK_AB R5, R153, R102 ;  /* 0x000000669905723e */ /* 0x010fe200000010ff */
[----:B------:R-:W-:-:S04]  /*5280*/  IMAD.MOV.U32 R172, RZ, RZ, R45 ;  /* 0x000000ffffac7224 */ /* 0x000fc800078e002d */
[----:B------:R2:W-:Y:S02]  /*5290*/  MUFU.EX2 R101, R2 ;  /* 0x0000000200657308 */ /* 0x0005e40000000800 */
[----:B--2---:R-:W-:Y:S01]  /*52a0*/  FFMA.FTZ R2, R175, c[0x0][0x2d0], -R0 ;  /* 0x0000b400af027a23 */ /* 0x004fe20000010800 */
[----:B------:R-:W-:-:S05]  /*52b0*/  MOV R175, R44 ;  /* 0x0000002c00af7202 */ /* 0x000fca0000000f00 */
[----:B------:R-:W2:Y:S02]  /*52c0*/  MUFU.EX2 R103, R2 ;  /* 0x0000000200677308 */ /* 0x000ea40000000800 */
[----:B--2---:R-:W-:Y:S01]  /*52d0*/  F2FP.BF16.PACK_AB R7, R103, R101 ;  /* 0x000000656707723e */ /* 0x004fe200000010ff */
[----:B------:R-:W-:-:S06]  /*52e0*/  IMAD.MOV.U32 R2, RZ, RZ, R25 ;  /* 0x000000ffff027224 */ /* 0x000fcc00078e0019 */
[C---:B------:R-:W-:Y:S08]  /*52f0*/  HMMA.16816.F32.BF16 R104, R4.reuse, R20, R104 ;  /* 0x000000140468723c */ /* 0x040ff00000041868 */
[C---:B------:R-:W-:Y:S01]  /*5300*/  HMMA.16816.F32.BF16 R36, R4.reuse, R22, R56 ;  /* 0x000000160424723c */ /* 0x040fe20000041838 */
[----:B------:R-:W2:Y:S06]  /*5310*/  LDSM.16.MT88.4 R20, [R225+0x5100] ;  /* 0x00510000e114783b */ /* 0x000eac0000004200 */
[----:B------:R-:W-:Y:S01]  /*5320*/  MOV R57, R171 ;  /* 0x000000ab00397202 */ /* 0x000fe20000000f00 */
[----:B------:R-:W-:Y:S01]  /*5330*/  IMAD.MOV.U32 R171, RZ, RZ, R67 ;  /* 0x000000ffffab7224 */ /* 0x000fe200078e0043 */
[----:B---3--:R-:W-:Y:S01]  /*5340*/  HMMA.16816.F32.BF16 R120, R4, R8, R120 ;  /* 0x000000080478723c */ /* 0x008fe20000041878 */
[----:B------:R-:W-:-:S02]  /*5350*/  IMAD.MOV.U32 R56, RZ, RZ, R24 ;  /* 0x000000ffff387224 */ /* 0x000fc400078e0018 */
[----:B------:R-:W3:Y:S01]  /*5360*/  LDSM.16.MT88.4 R24, [R228+0x2100] ;  /* 0x00210000e418783b */ /* 0x000ee20000004200 */
[----:B------:R-:W-:Y:S02]  /*5370*/  IMAD.MOV.U32 R59, RZ, RZ, R168 ;  /* 0x000000ffff3b7224 */ /* 0x000fe400078e00a8 */
[----:B------:R-:W-:Y:S02]  /*5380*/  IMAD.MOV.U32 R58, RZ, RZ, R169 ;  /* 0x000000ffff3a7224 */ /* 0x000fe400078e00a9 */
[C---:B------:R-:W-:Y:S01]  /*5390*/  HMMA.16816.F32.BF16 R64, R4.reuse, R10, R72 ;  /* 0x0000000a0440723c */ /* 0x040fe20000041848 */
[----:B------:R-:W4:Y:S07]  /*53a0*/  LDSM.16.MT88.4 R8, [R229+0x5100] ;  /* 0x00510000e508783b */ /* 0x000f2e0000004200 */
[C---:B-1----:R-:W-:Y:S08]  /*53b0*/  HMMA.16816.F32.BF16 R112, R4.reuse, R16, R112 ;  /* 0x000000100470723c */ /* 0x042ff00000041870 */
[C---:B------:R-:W-:Y:S01]  /*53c0*/  HMMA.16816.F32.BF16 R44, R4.reuse, R18, R68 ;  /* 0x00000012042c723c */ /* 0x040fe20000041844 */
[----:B------:R-:W1:Y:S07]  /*53d0*/  LDSM.16.MT88.4 R16, [R226+0x5100] ;  /* 0x00510000e210783b */ /* 0x000e6e0000004200 */
[C---:B--2---:R-:W-:Y:S08]  /*53e0*/  HMMA.16816.F32.BF16 R136, R4.reuse, R20, R136 ;  /* 0x000000140488723c */ /* 0x044ff00000041888 */
[C---:B------:R-:W-:Y:S01]  /*53f0*/  HMMA.16816.F32.BF16 R72, R4.reuse, R22, R108 ;  /* 0x000000160448723c */ /* 0x040fe2000004186c */
[----:B------:R-:W2:Y:S06]  /*5400*/  LDSM.16.MT88.4 R20, [R228+0x5100] ;  /* 0x00510000e414783b */ /* 0x000eac0000004200 */
[----:B------:R-:W-:Y:S01]  /*5410*/  MOV R111, R175 ;  /* 0x000000af006f7202 */ /* 0x000fe20000000f00 */
[----:B---3--:R-:W-:Y:S01]  /*5420*/  HMMA.16816.F32.BF16 R68, R4, R26, R124 ;  /* 0x0000001a0444723c */ /* 0x008fe2000004187c */
[----:B------:R-:W-:Y:S01]  /*5430*/  IMAD.MOV.U32 R110, RZ, RZ, R172 ;  /* 0x000000ffff6e7224 */ /* 0x000fe200078e00ac */
[----:B------:R-:W-:Y:S01]  /*5440*/  MOV R108, R174 ;  /* 0x000000ae006c7202 */ /* 0x000fe20000000f00 */
[----:B------:R-:W-:-:S04]  /*5450*/  IMAD.MOV.U32 R109, RZ, RZ, R173 ;  /* 0x000000ffff6d7224 */ /* 0x000fc800078e00ad */
[----:B------:R-:W-:Y:S01]  /*5460*/  IMAD.MOV.U32 R126, RZ, RZ, R132 ;  /* 0x000000ffff7e7224 */ /* 0x000fe200078e0084 */
[C---:B----4-:R-:W-:Y:S01]  /*5470*/  HMMA.16816.F32.BF16 R84, R4.reuse, R8, R84 ;  /* 0x000000080454723c */ /* 0x050fe20000041854 */
[----:B------:R-:W-:Y:S01]  /*5480*/  MOV R127, R133 ;  /* 0x00000085007f7202 */ /* 0x000fe20000000f00 */
[----:B------:R-:W-:Y:S01]  /*5490*/  IMAD.MOV.U32 R132, RZ, RZ, R134 ;  /* 0x000000ffff847224 */ /* 0x000fe200078e0086 */
[----:B------:R-:W-:Y:S01]  /*54a0*/  MOV R134, R140 ;  /* 0x0000008c00867202 */ /* 0x000fe20000000f00 */
[----:B------:R-:W-:Y:S02]  /*54b0*/  IMAD.MOV.U32 R133, RZ, RZ, R135 ;  /* 0x000000ffff857224 */ /* 0x000fe400078e0087 */
[----:B------:R-:W-:Y:S02]  /*54c0*/  IMAD.MOV.U32 R135, RZ, RZ, R183 ;  /* 0x000000ffff877224 */ /* 0x000fe400078e00b7 */
[----:B------:R-:W-:Y:S01]  /*54d0*/  HMMA.16816.F32.BF16 R88, R4, R10, R88 ;  /* 0x0000000a0458723c */ /* 0x000fe20000041858 */
[----:B------:R-:W3:Y:S01]  /*54e0*/  LDSM.16.MT88.4 R8, [R226+0x8100] ;  /* 0x00810000e208783b */ /* 0x000ee20000004200 */
[----:B------:R-:W-:-:S02]  /*54f0*/  IMAD.MOV.U32 R140, RZ, RZ, R182 ;  /* 0x000000ffff8c7224 */ /* 0x000fc400078e00b6 */
[----:B------:R-:W-:Y:S01]  /*5500*/  IMAD.MOV.U32 R124, RZ, RZ, R2 ;  /* 0x000000ffff7c7224 */ /* 0x000fe200078e0002 */
[----:B------:R-:W-:Y:S01]  /*5510*/  MOV R2, R170 ;  /* 0x000000aa00027202 */ /* 0x000fe20000000f00 */
[----:B------:R-:W-:Y:S02]  /*5520*/  IMAD.MOV.U32 R125, RZ, RZ, R171 ;  /* 0x000000ffff7d7224 */ /* 0x000fe400078e00ab */
[----:B-1----:R-:W-:Y:S02]  /*5530*/  HMMA.16816.F32.BF16 R144, R4, R16, R144 ;  /* 0x000000100490723c */ /* 0x002fe40000041890 */
[----:B------:R-:W-:-:S06]  /*5540*/  FFMA.FTZ R2, R2, c[0x0][0x2d0], -R12 ;  /* 0x0000b40002027a23 */ /* 0x000fcc000001080c */
[C---:B------:R-:W-:Y:S01]  /*5550*/  HMMA.16816.F32.BF16 R80, R4.reuse, R18, R80 ;  /* 0x000000120450723c */ /* 0x040fe20000041850 */
[----:B------:R-:W1:Y:S07]  /*5560*/  LDSM.16.MT88.4 R16, [R225+0x8100] ;  /* 0x00810000e110783b */ /* 0x000e6e0000004200 */
[C---:B--2---:R-:W-:Y:S08]  /*5570*/  HMMA.16816.F32.BF16 R92, R4.reuse, R20, R92 ;  /* 0x00000014045c723c */ /* 0x044ff0000004185c */
[C---:B------:R-:W-:Y:S07]  /*5580*/  HMMA.16816.F32.BF16 R20, R4.reuse, R22, R116 ;  /* 0x000000160414723c */ /* 0x040fee0000041874 */
[----:B------:R-:W-:Y:S01]  /*5590*/  MOV R118, R181 ;  /* 0x000000b500767202 */ /* 0x000fe20000000f00 */
[----:B------:R-:W-:Y:S01]  /*55a0*/  IMAD.MOV.U32 R119, RZ, RZ, R180 ;  /* 0x000000ffff777224 */ /* 0x000fe200078e00b4 */
[----:B---3--:R-:W-:Y:S01]  /*55b0*/  HMMA.16816.F32.BF16 R172, R4, R8, R60 ;  /* 0x0000000804ac723c */ /* 0x008fe2000004183c */
[----:B------:R-:W-:Y:S01]  /*55c0*/  IMAD.MOV.U32 R117, RZ, RZ, R126 ;  /* 0x000000ffff757224 */ /* 0x000fe200078e007e */
[----:B------:R-:W-:Y:S01]  /*55d0*/  MOV R126, R127 ;  /* 0x0000007f007e7202 */ /* 0x000fe20000000f00 */
[----:B------:R-:W-:-:S02]  /*55e0*/  IMAD.MOV.U32 R127, RZ, RZ, R132 ;  /* 0x000000ffff7f7224 */ /* 0x000fc400078e0084 */
[----:B------:R-:W-:Y:S01]  /*55f0*/  IMAD.MOV.U32 R132, RZ, RZ, R133 ;  /* 0x000000ffff847224 */ /* 0x000fe200078e0085 */
[----:B------:R-:W-:Y:S01]  /*5600*/  MOV R133, R134 ;  /* 0x0000008600857202 */ /* 0x000fe20000000f00 */
[----:B------:R-:W-:Y:S01]  /*5610*/  IMAD.MOV.U32 R134, RZ, RZ, R135 ;  /* 0x000000ffff867224 */ /* 0x000fe200078e0087 */
[C---:B------:R-:W-:Y:S01]  /*5620*/  HMMA.16816.F32.BF16 R180, R4.reuse, R10, R52 ;  /* 0x0000000a04b4723c */ /* 0x040fe20000041834 */
[----:B------:R-:W2:Y:S01]  /*5630*/  LDSM.16.MT88.4 R8, [R228+0x8100] ;  /* 0x00810000e408783b */ /* 0x000ea20000004200 */
[----:B------:R-:W-:Y:S01]  /*5640*/  IMAD.MOV.U32 R135, RZ, RZ, R140 ;  /* 0x000000ffff877224 */ /* 0x000fe200078e008c */
[----:B------:R-:W-:Y:S01]  /*5650*/  MOV R140, R141 ;  /* 0x0000008d008c7202 */ /* 0x000fe20000000f00 */
[----:B------:R-:W-:Y:S02]  /*5660*/  IMAD.MOV.U32 R141, RZ, RZ, R142 ;  /* 0x000000ffff8d7224 */ /* 0x000fe400078e008e */
[----:B------:R-:W-:Y:S01]  /*5670*/  IMAD.MOV.U32 R142, RZ, RZ, R143 ;  /* 0x000000ffff8e7224 */ /* 0x000fe200078e008f */
[----:B------:R-:W-:Y:S01]  /*5680*/  MOV R143, R148 ;  /* 0x00000094008f7202 */ /* 0x000fe20000000f00 */
[----:B------:R-:W-:Y:S01]  /*5690*/  IMAD.MOV.U32 R148, RZ, RZ, R151 ;  /* 0x000000ffff947224 */ /* 0x000fe200078e0097 */
[C---:B------:R-:W-:Y:S01]  /*56a0*/  HMMA.16816.F32.BF16 R128, R4.reuse, R24, R128 ;  /* 0x000000180480723c */ /* 0x040fe20000041880 */
[----:B------:R-:W-:Y:S01]  /*56b0*/  IMAD.MOV.U32 R151, RZ, RZ, R13 ;  /* 0x000000ffff977224 */ /* 0x000fe200078e000d */
[----:B------:R-:W3:Y:S01]  /*56c0*/  LDSM.16.MT88.4 R24, [R229+0x8100] ;  /* 0x00810000e518783b */ /* 0x000ee20000004200 */
[----:B------:R4:W-:Y:S05]  /*56d0*/  MUFU.EX2 R13, R2 ;  /* 0x00000002000d7308 */ /* 0x0009ea0000000800 */
[C---:B-1----:R-:W-:Y:S08]  /*56e0*/  HMMA.16816.F32.BF16 R168, R4.reuse, R16, R96 ;  /* 0x0000001004a8723c */ /* 0x042ff00000041860 */
[----:B------:R-:W-:Y:S01]  /*56f0*/  HMMA.16816.F32.BF16 R76, R4, R18, R76 ;  /* 0x00000012044c723c */ /* 0x000fe2000004184c */
[----:B----4-:R-:W-:Y:S01]  /*5700*/  FFMA.FTZ R2, R118, c[0x0][0x2d0], -R12 ;  /* 0x0000b40076027a23 */ /* 0x010fe2000001080c */
[----:B------:R-:W-:Y:S01]  /*5710*/  MOV R118, R119 ;  /* 0x0000007700767202 */ /* 0x000fe20000000f00 */
[----:B------:R-:W-:-:S02]  /*5720*/  IMAD.MOV.U32 R119, RZ, RZ, R108 ;  /* 0x000000ffff777224 */ /* 0x000fc400078e006c */
[----:B------:R-:W-:Y:S01]  /*5730*/  IMAD.MOV.U32 R108, RZ, RZ, R109 ;  /* 0x000000ffff6c7224 */ /* 0x000fe200078e006d */
[----:B------:R-:W-:Y:S01]  /*5740*/  MOV R109, R110 ;  /* 0x0000006e006d7202 */ /* 0x000fe20000000f00 */
[----:B------:R-:W-:Y:S02]  /*5750*/  IMAD.MOV.U32 R110, RZ, RZ, R111 ;  /* 0x000000ffff6e7224 */ /* 0x000fe400078e006f */
[----:B------:R-:W-:Y:S01]  /*5760*/  IMAD.MOV.U32 R111, RZ, RZ, R124 ;  /* 0x000000ffff6f7224 */ /* 0x000fe200078e007c */
[----:B------:R-:W-:Y:S01]  /*5770*/  MOV R124, R56 ;  /* 0x00000038007c7202 */ /* 0x000fe20000000f00 */
[----:B------:R-:W-:Y:S01]  /*5780*/  IMAD.MOV.U32 R56, RZ, RZ, R57 ;  /* 0x000000ffff387224 */ /* 0x000fe200078e0039 */
[----:B------:R-:W-:Y:S01]  /*5790*/  MOV R96, R109 ;  /* 0x0000006d00607202 */ /* 0x000fe20000000f00 */
[----:B------:R-:W-:Y:S01]  /*57a0*/  IMAD.MOV.U32 R57, RZ, RZ, R14 ;  /* 0x000000ffff397224 */ /* 0x000fe200078e000e */
[----:B--2---:R-:W-:Y:S01]  /*57b0*/  HMMA.16816.F32.BF16 R32, R4, R8, R32 ;  /* 0x000000080420723c */ /* 0x004fe20000041820 */
[----:B------:R1:W2:Y:S01]  /*57c0*/  MUFU.EX2 R14, R2 ;  /* 0x00000002000e7308 */ /* 0x0002a20000000800 */
[----:B------:R-:W-:Y:S01]  /*57d0*/  IMAD.MOV.U32 R17, RZ, RZ, R119 ;  /* 0x000000ffff117224 */ /* 0x000fe200078e0077 */
[----:B------:R-:W-:Y:S01]  /*57e0*/  MOV R99, R124 ;  /* 0x0000007c00637202 */ /* 0x000fe20000000f00 */
[----:B------:R-:W-:-:S02]  /*57f0*/  IMAD.MOV.U32 R16, RZ, RZ, R108 ;  /* 0x000000ffff107224 */ /* 0x000fc400078e006c */
[----:B------:R-:W-:Y:S02]  /*5800*/  IMAD.MOV.U32 R97, RZ, RZ, R110 ;  /* 0x000000ffff617224 */ /* 0x000fe400078e006e */
[----:B------:R-:W-:Y:S01]  /*5810*/  IMAD.MOV.U32 R98, RZ, RZ, R111 ;  /* 0x000000ffff627224 */ /* 0x000fe200078e006f */
[----:B------:R-:W-:Y:S01]  /*5820*/  HMMA.16816.F32.BF16 R28, R4, R10, R28 ;  /* 0x0000000a041c723c */ /* 0x000fe2000004181c */
[----:B------:R-:W-:Y:S01]  /*5830*/  LDSM.16.MT88.4 R108, [R225+0x2900] ;  /* 0x00290000e16c783b */ /* 0x000fe20000004200 */
[----:B------:R-:W-:Y:S02]  /*5840*/  IMAD.MOV.U32 R18, RZ, RZ, R148 ;  /* 0x000000ffff127224 */ /* 0x000fe400078e0094 */
[----:B------:R-:W-:-:S03]  /*5850*/  IMAD.MOV.U32 R19, RZ, RZ, R143 ;  /* 0x000000ffff137224 */ /* 0x000fc600078e008f */
[----:B------:R-:W-:Y:S01]  /*5860*/  MOV R10, R57 ;  /* 0x00000039000a7202 */ /* 0x000fe20000000f00 */
[----:B-1----:R-:W-:Y:S01]  /*5870*/  FFMA.FTZ R2, R125, c[0x0][0x2d0], -R12 ;  /* 0x0000b4007d027a23 */ /* 0x002fe2000001080c */
[----:B------:R-:W-:Y:S01]  /*5880*/  MOV R125, R15 ;  /* 0x0000000f007d7202 */ /* 0x000fe20000000f00 */
[C---:B---3--:R-:W-:Y:S01]  /*5890*/  HMMA.16816.F32.BF16 R40, R4.reuse, R24, R40 ;  /* 0x000000180428723c */ /* 0x048fe20000041828 */
[----:B------:R-:W-:Y:S01]  /*58a0*/  IMAD.MOV.U32 R11, RZ, RZ, R56 ;  /* 0x000000ffff0b7224 */ /* 0x000fe200078e0038 */
[----:B------:R1:W-:Y:S05]  /*58b0*/  MUFU.EX2 R15, R2 ;  /* 0x00000002000f7308 */ /* 0x0003ea0000000800 */
[----:B------:R-:W-:Y:S01]  /*58c0*/  IMAD.MOV.U32 R25, RZ, RZ, R96 ;  /* 0x000000ffff197224 */ /* 0x000fe200078e0060 */
[----:B------:R-:W-:Y:S01]  /*58d0*/  HMMA.16816.F32.BF16 R48, R4, R26, R48 ;  /* 0x0000001a0430723c */ /* 0x000fe20000041830 */
[----:B------:R-:W-:Y:S01]  /*58e0*/  IMAD.MOV.U32 R24, RZ, RZ, R97 ;  /* 0x000000ffff187224 */ /* 0x000fe200078e0061 */
[----:B--2---:R-:W-:-:S05]  /*58f0*/  F2FP.BF16.PACK_AB R96, R14, R13 ;  /* 0x0000000d0e60723e */ /* 0x004fca00000010ff */
[----:B------:R-:W-:Y:S01]  /*5900*/  MOV R27, R98 ;  /* 0x00000062001b7202 */ /* 0x000fe20000000f00 */
[----:B------:R-:W-:Y:S02]  /*5910*/  IMAD.MOV.U32 R26, RZ, RZ, R99 ;  /* 0x000000ffff1a7224 */ /* 0x000fe400078e0063 */
[----:B-1----:R-:W-:Y:S02]  /*5920*/  FFMA.FTZ R2, R117, c[0x0][0x2d0], -R12 ;  /* 0x0000b40075027a23 */ /* 0x002fe4000001080c */
[----:B------:R-:W-:Y:S02]  /*5930*/  IMAD.MOV.U32 R4, RZ, RZ, R59 ;  /* 0x000000ffff047224 */ /* 0x000fe400078e003b */
[----:B------:R1:W2:Y:S01]  /*5940*/  MUFU.EX2 R12, R2 ;  /* 0x00000002000c7308 */ /* 0x0002a20000000800 */
[----:B------:R-:W-:Y:S02]  /*5950*/  FADD.FTZ R6, R17, R16 ;  /* 0x0000001011067221 */ /* 0x000fe40000010000 */
[----:B------:R-:W-:-:S02]  /*5960*/  IMAD.MOV.U32 R5, RZ, RZ, R133 ;  /* 0x000000ffff057224 */ /* 0x000fc400078e0085 */
[----:B------:R-:W-:Y:S02]  /*5970*/  IMAD.MOV.U32 R16, RZ, RZ, R141 ;  /* 0x000000ffff107224 */ /* 0x000fe400078e008d */
[----:B------:R-:W-:Y:S02]  /*5980*/  IMAD.MOV.U32 R17, RZ, RZ, R140 ;  /* 0x000000ffff117224 */ /* 0x000fe400078e008c */
[----:B------:R-:W-:Y:S02]  /*5990*/  IMAD.MOV.U32 R7, RZ, RZ, R58 ;  /* 0x000000ffff077224 */ /* 0x000fe400078e003a */
[----:B------:R-:W-:Y:S01]  /*59a0*/  LDSM.16.MT88.4 R56, [R229+0x5900] ;  /* 0x00590000e538783b */ /* 0x000fe20000004200 */
[--C-:B-1----:R-:W-:Y:S01]  /*59b0*/  FFMA.FTZ R2, R118, c[0x0][0x2d0], -R0.reuse ;  /* 0x0000b40076027a23 */ /* 0x102fe20000010800 */
[----:B--2---:R-:W-:Y:S02]  /*59c0*/  F2FP.BF16.PACK_AB R98, R12, R15 ;  /* 0x0000000f0c62723e */ /* 0x004fe400000010ff */
[----:B------:R-:W1:Y:S01]  /*59d0*/  LDSM.16.MT88.4 R116, [R226+0x2900] ;  /* 0x00290000e274783b */ /* 0x000e620000004200 */
[----:B------:R2:W-:Y:S02]  /*59e0*/  MUFU.EX2 R8, R2 ;  /* 0x0000000200087308 */ /* 0x0005e40000000800 */
[----:B--2---:R-:W-:-:S06]  /*59f0*/  FFMA.FTZ R2, R125, c[0x0][0x2d0], -R0 ;  /* 0x0000b4007d027a23 */ /* 0x004fcc0000010800 */
[----:B------:R2:W3:Y:S02]  /*5a00*/  MUFU.EX2 R9, R2 ;  /* 0x0000000200097308 */ /* 0x0004e40000000800 */
[--C-:B--2---:R-:W-:Y:S01]  /*5a10*/  FFMA.FTZ R2, R126, c[0x0][0x2d0], -R0.reuse ;  /* 0x0000b4007e027a23 */ /* 0x104fe20000010800 */
[----:B---3--:R-:W-:Y:S01]  /*5a20*/  F2FP.BF16.PACK_AB R97, R9, R8 ;  /* 0x000000080961723e */ /* 0x008fe200000010ff */
[----:B------:R-:W-:Y:S02]  /*5a30*/  FFMA.FTZ R0, R127, c[0x0][0x2d0], -R0 ;  /* 0x0000b4007f007a23 */ /* 0x000fe40000010800 */
[----:B------:R-:W2:Y:S02]  /*5a40*/  LDSM.16.MT88.4 R124, [R229+0x2900] ;  /* 0x00290000e57c783b */ /* 0x000ea40000004200 */
[----:B------:R-:W-:Y:S08]  /*5a50*/  MUFU.EX2 R2, R2 ;  /* 0x0000000200027308 */ /* 0x000ff00000000800 */
[----:B------:R-:W3:Y:S02]  /*5a60*/  MUFU.EX2 R0, R0 ;  /* 0x0000000000007308 */ /* 0x000ee40000000800 */
[----:B---3--:R-:W-:-:S07]  /*5a70*/  F2FP.BF16.PACK_AB R99, R0, R2 ;  /* 0x000000020063723e */ /* 0x008fce00000010ff */
[C---:B-1----:R-:W-:Y:S08]  /*5a80*/  HMMA.16816.F32.BF16 R112, R96.reuse, R116, R112 ;  /* 0x000000746070723c */ /* 0x042ff00000041870 */
[C---:B------:R-:W-:Y:S07]  /*5a90*/  HMMA.16816.F32.BF16 R116, R96.reuse, R118, R44 ;  /* 0x000000766074723c */ /* 0x040fee000004182c */
[----:B------:R-:W-:Y:S01]  /*5aa0*/  MOV R45, R149 ;  /* 0x00000095002d7202 */ /* 0x000fe20000000f00 */
[----:B------:R-:W-:Y:S01]  /*5ab0*/  IMAD.MOV.U32 R46, RZ, RZ, R150 ;  /* 0x000000ffff2e7224 */ /* 0x000fe200078e0096 */
[----:B------:R-:W-:Y:S01]  /*5ac0*/  HMMA.16816.F32.BF16 R104, R96, R108, R104 ;  /* 0x0000006c6068723c */ /* 0x000fe20000041868 */
[----:B------:R-:W-:-:S02]  /*5ad0*/  MOV R47, R151 ;  /* 0x00000097002f7202 */ /* 0x000fc40000000f00 */
[----:B------:R-:W-:Y:S01]  /*5ae0*/  FADD.FTZ R4, R4, R45 ;  /* 0x0000002d04047221 */ /* 0x000fe20000010000 */
[----:B------:R-:W1:Y:S01]  /*5af0*/  LDSM.16.MT88.4 R148, [R226+0x5900] ;  /* 0x00590000e294783b */ /* 0x000e620000004200 */
[----:B------:R-:W-:Y:S02]  /*5b00*/  FADD.FTZ R6, R46, R6 ;  /* 0x000000062e067221 */ /* 0x000fe40000010000 */
[----:B------:R-:W-:Y:S01]  /*5b10*/  FADD.FTZ R5, R5, R4 ;  /* 0x0000000405057221 */ /* 0x000fe20000010000 */
[----:B------:R-:W-:Y:S01]  /*5b20*/  HMMA.16816.F32.BF16 R108, R96, R110, R36 ;  /* 0x0000006e606c723c */ /* 0x000fe20000041824 */
[----:B------:R-:W-:-:S06]  /*5b30*/  FADD.FTZ R4, R47, R6 ;  /* 0x000000062f047221 */ /* 0x000fcc0000010000 */
[----:B------:R-:W-:Y:S01]  /*5b40*/  IMAD.MOV.U32 R36, RZ, RZ, R134 ;  /* 0x000000ffff247224 */ /* 0x000fe200078e0086 */
[----:B------:R-:W-:Y:S01]  /*5b50*/  MOV R37, R135 ;  /* 0x0000008700257202 */ /* 0x000fe20000000f00 */
[C---:B--2---:R-:W-:Y:S01]  /*5b60*/  HMMA.16816.F32.BF16 R120, R96.reuse, R124, R120 ;  /* 0x0000007c6078723c */ /* 0x044fe20000041878 */
[----:B------:R-:W-:Y:S01]  /*5b70*/  MOV R38, R142 ;  /* 0x0000008e00267202 */ /* 0x000fe20000000f00 */
[----:B------:R-:W-:Y:S01]  /*5b80*/  FADD.FTZ R5, R36, R5 ;  /* 0x0000000524057221 */ /* 0x000fe20000010000 */
[----:B------:R-:W-:Y:S01]  /*5b90*/  MOV R39, R132 ;  /* 0x0000008400277202 */ /* 0x000fe20000000f00 */
[----:B------:R-:W-:Y:S01]  /*5ba0*/  FADD.FTZ R6, R37, R4 ;  /* 0x0000000425067221 */ /* 0x000fe20000010000 */
[----:B------:R-:W2:Y:S01]  /*5bb0*/  LDSM.16.MT88.4 R140, [R225+0x5900] ;  /* 0x00590000e18c783b */ /* 0x000ea20000004200 */
[----:B------:R-:W-:Y:S02]  /*5bc0*/  FADD.FTZ R4, R38, R5 ;  /* 0x0000000526047221 */ /* 0x000fe40000010000 */
[----:B------:R-:W-:Y:S01]  /*5bd0*/  FADD.FTZ R5, R18, R6 ;  /* 0x0000000612057221 */ /* 0x000fe20000010000 */
[----:B------:R-:W3:Y:S01]  /*5be0*/  LDSM.16.MT88.4 R132, [R228+0x2900] ;  /* 0x00290000e484783b */ /* 0x000ee20000004200 */
[----:B------:R-:W-:Y:S01]  /*5bf0*/  FADD.FTZ R4, R19, R4 ;  /* 0x0000000413047221 */ /* 0x000fe20000010000 */
[----:B------:R-:W-:Y:S01]  /*5c00*/  HMMA.16816.F32.BF16 R52, R96, R56, R84 ;  /* 0x000000386034723c */ /* 0x000fe20000041854 */
[----:B------:R-:W-:-:S02]  /*5c10*/  FADD.FTZ R5, R16, R5 ;  /* 0x0000000510057221 */ /* 0x000fc40000010000 */
[----:B------:R-:W-:Y:S02]  /*5c20*/  FADD.FTZ R4, R17, R4 ;  /* 0x0000000411047221 */ /* 0x000fe40000010000 */
[----:B------:R-:W-:Y:S01]  /*5c30*/  FADD.FTZ R5, R39, R5 ;  /* 0x0000000527057221 */ /* 0x000fe20000010000 */
[----:B------:R-:W-:Y:S01]  /*5c40*/  LDSM.16.MT88.4 R16, [R228+0x8900] ;  /* 0x00890000e410783b */ /* 0x000fe20000004200 */
[----:B------:R-:W-:Y:S01]  /*5c50*/  FADD.FTZ R4, R7, R4 ;  /* 0x0000000407047221 */ /* 0x000fe20000010000 */
[----:B------:R-:W-:Y:S01]  /*5c60*/  HMMA.16816.F32.BF16 R124, R96, R126, R64 ;  /* 0x0000007e607c723c */ /* 0x000fe20000041840 */
[----:B------:R-:W-:Y:S01]  /*5c70*/  FADD.FTZ R5, R10, R5 ;  /* 0x000000050a057221 */ /* 0x000fe20000010000 */
[----:B------:R-:W4:Y:S01]  /*5c80*/  LDSM.16.MT88.4 R64, [R228+0x5900] ;  /* 0x00590000e440783b */ /* 0x000f220000004200 */
[----:B------:R-:W-:Y:S02]  /*5c90*/  FADD.FTZ R4, R11, R4 ;  /* 0x000000040b047221 */ /* 0x000fe40000010000 */
[----:B------:R-:W-:-:S02]  /*5ca0*/  FADD.FTZ R5, R26, R5 ;  /* 0x000000051a057221 */ /* 0x000fc40000010000 */
[----:B------:R-:W-:Y:S01]  /*5cb0*/  FADD.FTZ R4, R27, R4 ;  /* 0x000000041b047221 */ /* 0x000fe20000010000 */
[C---:B-1----:R-:W-:Y:S01]  /*5cc0*/  HMMA.16816.F32.BF16 R144, R96.reuse, R148, R144 ;  /* 0x000000946090723c */ /* 0x042fe20000041890 */
[----:B------:R-:W-:Y:S02]  /*5cd0*/  FADD.FTZ R5, R24, R5 ;  /* 0x0000000518057221 */ /* 0x000fe40000010000 */
[----:B------:R-:W-:Y:S02]  /*5ce0*/  FADD.FTZ R4, R251, R4 ;  /* 0x00000004fb047221 */ /* 0x000fe40000010000 */
[----:B------:R-:W-:Y:S02]  /*5cf0*/  FADD.FTZ R5, R25, R5 ;  /* 0x0000000519057221 */ /* 0x000fe40000010000 */
[----:B------:R-:W-:Y:S01]  /*5d00*/  FADD.FTZ R4, R252, R4 ;  /* 0x00000004fc047221 */ /* 0x000fe20000010000 */
[----:B------:R-:W-:Y:S01]  /*5d10*/  HMMA.16816.F32.BF16 R148, R96, R150, R80 ;  /* 0x000000966094723c */ /* 0x000fe20000041850 */
[----:B------:R-:W-:Y:S01]  /*5d20*/  FADD.FTZ R5, R185, R5 ;  /* 0x00000005b9057221 */ /* 0x000fe20000010000 */
[----:B------:R-:W-:Y:S01]  /*5d30*/  LDSM.16.MT88.4 R80, [R226+0x8900] ;  /* 0x00890000e250783b */ /* 0x000fe20000004200 */
[----:B------:R-:W-:-:S02]  /*5d40*/  FADD.FTZ R4, R167, R4 ;  /* 0x00000004a7047221 */ /* 0x000fc40000010000 */
[----:B------:R-:W-:Y:S02]  /*5d50*/  FADD.FTZ R5, R187, R5 ;  /* 0x00000005bb057221 */ /* 0x000fe40000010000 */
[----:B------:R-:W-:Y:S01]  /*5d60*/  FADD.FTZ R4, R184, R4 ;  /* 0x00000004b8047221 */ /* 0x000fe20000010000 */
[C---:B------:R-:W-:Y:S01]  /*5d70*/  HMMA.16816.F32.BF16 R56, R96.reuse, R58, R88 ;  /* 0x0000003a6038723c */ /* 0x040fe20000041858 */
[----:B------:R-:W-:Y:S01]  /*5d80*/  FADD.FTZ R5, R186, R5 ;  /* 0x00000005ba057221 */ /* 0x000fe20000010000 */
[----:B------:R-:W1:Y:S01]  /*5d90*/  LDSM.16.MT88.4 R88, [R229+0x8900] ;  /* 0x00890000e558783b */ /* 0x000e620000004200 */
[----:B------:R-:W-:Y:S02]  /*5da0*/  FADD.FTZ R4, R165, R4 ;  /* 0x00000004a5047221 */ /* 0x000fe40000010000 */
[----:B------:R-:W-:Y:S02]  /*5db0*/  FADD.FTZ R5, R250, R5 ;  /* 0x00000005fa057221 */ /* 0x000fe40000010000 */
[----:B------:R-:W-:Y:S01]  /*5dc0*/  FADD.FTZ R4, R166, R4 ;  /* 0x00000004a6047221 */ /* 0x000fe20000010000 */
[----:B--2---:R-:W-:Y:S01]  /*5dd0*/  HMMA.16816.F32.BF16 R136, R96, R140, R136 ;  /* 0x0000008c6088723c */ /* 0x004fe20000041888 */
[----:B------:R-:W-:-:S02]  /*5de0*/  FADD.FTZ R5, R152, R5 ;  /* 0x0000000598057221 */ /* 0x000fc40000010000 */
[----:B------:R-:W-:Y:S02]  /*5df0*/  FADD.FTZ R4, R102, R4 ;  /* 0x0000000466047221 */ /* 0x000fe40000010000 */
[----:B------:R-:W-:Y:S02]  /*5e00*/  FADD.FTZ R5, R154, R5 ;  /* 0x000000059a057221 */ /* 0x000fe40000010000 */
[----:B------:R-:W-:Y:S01]  /*5e10*/  FADD.FTZ R4, R153, R4 ;  /* 0x0000000499047221 */ /* 0x000fe20000010000 */
[----:B------:R-:W-:Y:S01]  /*5e20*/  HMMA.16816.F32.BF16 R140, R96, R142, R72 ;  /* 0x0000008e608c723c */ /* 0x000fe20000041848 */
[----:B------:R-:W2:Y:S01]  /*5e30*/  LDSM.16.MT88.4 R72, [R225+0x8900] ;  /* 0x00890000e148783b */ /* 0x000ea20000004200 */
[----:B------:R-:W-:Y:S02]  /*5e40*/  FADD.FTZ R6, R155, R5 ;  /* 0x000000059b067221 */ /* 0x000fe40000010000 */
[----:B------:R-:W-:Y:S02]  /*5e50*/  FADD.FTZ R5, R101, R4 ;  /* 0x0000000465057221 */ /* 0x000fe40000010000 */
[----:B------:R-:W-:-:S02]  /*5e60*/  FADD.FTZ R4, R164, R6 ;  /* 0x00000006a4047221 */ /* 0x000fc40000010000 */
[----:B------:R-:W-:Y:S01]  /*5e70*/  FADD.FTZ R5, R103, R5 ;  /* 0x0000000567057221 */ /* 0x000fe20000010000 */
[C---:B---3--:R-:W-:Y:S01]  /*5e80*/  HMMA.16816.F32.BF16 R128, R96.reuse, R132, R128 ;  /* 0x000000846080723c */ /* 0x048fe20000041880 */
[----:B------:R-:W-:Y:S02]  /*5e90*/  FADD.FTZ R4, R13, R4 ;  /* 0x000000040d047221 */ /* 0x000fe40000010000 */
[----:B------:R-:W-:Y:S02]  /*5ea0*/  FADD.FTZ R5, R8, R5 ;  /* 0x0000000508057221 */ /* 0x000fe40000010000 */
[----:B------:R-:W-:Y:S02]  /*5eb0*/  FADD.FTZ R4, R14, R4 ;  /* 0x000000040e047221 */ /* 0x000fe40000010000 */
[----:B------:R-:W-:Y:S01]  /*5ec0*/  FADD.FTZ R5, R9, R5 ;  /* 0x0000000509057221 */ /* 0x000fe20000010000 */
[----:B------:R-:W-:Y:S01]  /*5ed0*/  HMMA.16816.F32.BF16 R132, R96, R134, R68 ;  /* 0x000000866084723c */ /* 0x000fe20000041844 */
[----:B------:R-:W-:-:S02]  /*5ee0*/  FADD.FTZ R4, R15, R4 ;  /* 0x000000040f047221 */ /* 0x000fc40000010000 */
[----:B------:R-:W-:Y:S02]  /*5ef0*/  FADD.FTZ R2, R2, R5 ;  /* 0x0000000502027221 */ /* 0x000fe40000010000 */
[----:B------:R-:W-:Y:S02]  /*5f00*/  FADD.FTZ R4, R12, R4 ;  /* 0x000000040c047221 */ /* 0x000fe40000010000 */
[----:B------:R-:W-:Y:S01]  /*5f10*/  FADD.FTZ R0, R0, R2 ;  /* 0x0000000200007221 */ /* 0x000fe20000010000 */
[C---:B----4-:R-:W-:Y:S04]  /*5f20*/  HMMA.16816.F32.BF16 R60, R96.reuse, R64, R92 ;  /* 0x00000040603c723c */ /* 0x050fe8000004185c */
[----:B------:R3:W-:Y:S04]  /*5f30*/  STL [R1+0x14], R0 ;  /* 0x0000140001007387 */ /* 0x0007e80000100800 */
[----:B------:R3:W-:Y:S01]  /*5f40*/  STL [R1+0x10], R4 ;  /* 0x0000100401007387 */ /* 0x0007e20000100800 */
[C---:B-1----:R-:W-:Y:S08]  /*5f50*/  HMMA.16816.F32.BF16 R84, R96.reuse, R88, R40 ;  /* 0x000000586054723c */ /* 0x042ff00000041828 */
[C---:B--2---:R-:W-:Y:S08]  /*5f60*/  HMMA.16816.F32.BF16 R68, R96.reuse, R72, R168 ;  /* 0x000000486044723c */ /* 0x044ff000000418a8 */
[C---:B------:R-:W-:Y:S08]  /*5f70*/  HMMA.16816.F32.BF16 R72, R96.reuse, R74, R76 ;  /* 0x0000004a6048723c */ /* 0x040ff0000004184c */
[C---:B------:R-:W-:Y:S08]  /*5f80*/  HMMA.16816.F32.BF16 R76, R96.reuse, R80, R172 ;  /* 0x00000050604c723c */ /* 0x040ff000000418ac */
[C---:B------:R-:W-:Y:S08]  /*5f90*/  HMMA.16816.F32.BF16 R64, R96.reuse, R66, R20 ;  /* 0x000000426040723c */ /* 0x040ff00000041814 */
[C---:B------:R-:W-:Y:S08]  /*5fa0*/  HMMA.16816.F32.BF16 R80, R96.reuse, R82, R180 ;  /* 0x000000526050723c */ /* 0x040ff000000418b4 */
[C---:B------:R-:W-:Y:S08]  /*5fb0*/  HMMA.16816.F32.BF16 R88, R96.reuse, R90, R48 ;  /* 0x0000005a6058723c */ /* 0x040ff00000041830 */
[C---:B------:R-:W-:Y:S08]  /*5fc0*/  HMMA.16816.F32.BF16 R92, R96.reuse, R16, R32 ;  /* 0x00000010605c723c */ /* 0x040ff00000041820 */
[----:B------:R-:W-:Y:S01]  /*5fd0*/  HMMA.16816.F32.BF16 R96, R96, R18, R28 ;  /* 0x000000126060723c */ /* 0x000fe2000004181c */
[----:B------:R-:W-:Y:S08]  /*5fe0*/  @!P0 BRA `(.L_x_5) ;  /* 0x0000412000008947 */ /* 0x000ff00003800000 */
[----:B---3--:R-:W2:Y:S01]  /*5ff0*/  LDL.LU.64 R26, [R1] ;  /* 0x00000000011a7983 */ /* 0x008ea20000300a00 */
[----:B------:R-:W-:Y:S01]  /*6000*/  IMAD.MOV.U32 R102, RZ, RZ, R3 ;  /* 0x000000ffff667224 */ /* 0x000fe200078e0003 */
[----:B------:R-:W-:Y:S01]  /*6010*/  ULDC.64 UR6, c[0x0][0x208] ;  /* 0x0000820000067ab9 */ /* 0x000fe20000000a00 */
[----:B------:R-:W-:Y:S01]  /*6020*/  IMAD.MOV.U32 R101, RZ, RZ, R100 ;  /* 0x000000ffff657224 */ /* 0x000fe200078e0064 */
[----:B------:R-:W3:Y:S01]  /*6030*/  LDL.LU.64 R24, [R1+0x8] ;  /* 0x0000080001187983 */ /* 0x000ee20000300a00 */
[----:B------:R-:W-:Y:S01]  /*6040*/  ULDC.64 UR4, c[0x0][0x1e0] ;  /* 0x0000780000047ab9 */ /* 0x000fe20000000a00 */
[----:B--2---:R-:W-:-:S02]  /*6050*/  MOV R3, R27 ;  /* 0x0000001b00037202 */ /* 0x004fc40000000f00 */
[----:B---3--:R-:W-:-:S05]  /*6060*/  MOV R2, R24 ;  /* 0x0000001800027202 */ /* 0x008fca0000000f00 */
[----:B------:R1:W-:Y:S02]  /*6070*/  STL.64 [R1+0x18], R2 ;  /* 0x0000180201007387 */ /* 0x0003e40000100a00 */
.L_x_6:
[----:B-1--4-:R-:W2:Y:S01]  /*6080*/  LDL.64 R2, [R1+0x18] ;  /* 0x0000180001027983 */ /* 0x012ea20000100a00 */
[----:B------:R-:W-:Y:S04]  /*6090*/  DEPBAR.LE SB0, 0x0 ;  /* 0x000080000000791a */ /* 0x000fe80000000000 */
[----:B------:R-:W-:Y:S01]  /*60a0*/  USHF.R.S32.HI UR12, URZ, 0x1f, UR14 ;  /* 0x0000001f3f0c7899 */ /* 0x000fe2000801140e */
[----:B------:R-:W-:Y:S01]  /*60b0*/  BAR.SYNC.DEFER_BLOCKING 0x0 ;  /* 0x0000000000007b1d */ /* 0x000fe20000010000 */
[----:B------:R-:W-:Y:S02]  /*60c0*/  UIMAD.WIDE.U32 UR18, UR14, UR6, URZ ;  /* 0x000000060e1272a5 */ /* 0x000fe4000f8e003f */
[----:B------:R-:W-:Y:S02]  /*60d0*/  UIMAD UR12, UR12, UR6, URZ ;  /* 0x000000060c0c72a4 */ /* 0x000fe4000f8e023f */
[----:B------:R-:W-:Y:S02]  /*60e0*/  UISETP.GT.AND UP0, UPT, UR14, UR8, UPT ;  /* 0x000000080e00728c */ /* 0x000fe4000bf04270 */
[----:B------:R-:W-:Y:S01]  /*60f0*/  UIMAD UR12, UR14, UR7, UR12 ;  /* 0x000000070e0c72a4 */ /* 0x000fe2000f8e020c */
[----:B-----5:R-:W-:Y:S01]  /*6100*/  STL [R1+0x30], R231 ;  /* 0x000030e701007387 */ /* 0x020fe20000100800 */
[----:B------:R-:W-:Y:S02]  /*6110*/  UIADD3 UR14, UR14, -0x1, URZ ;  /* 0xffffffff0e0e7890 */ /* 0x000fe4000fffe03f */
[----:B------:R-:W-:Y:S01]  /*6120*/  UIADD3 UR12, UR19, UR12, URZ ;  /* 0x0000000c130c7290 */ /* 0x000fe2000fffe03f */
[----:B------:R-:W-:Y:S03]  /*6130*/  STL [R1+0x34], R248 ;  /* 0x000034f801007387 */ /* 0x000fe60000100800 */
[----:B------:R-:W-:Y:S01]  /*6140*/  UIMAD UR12, UR12, 0x60, URZ ;  /* 0x000000600c0c78a4 */ /* 0x000fe2000f8e023f */
[----:B------:R-:W-:Y:S01]  /*6150*/  STL [R1+0x40], R157 ;  /* 0x0000409d01007387 */ /* 0x000fe20000100800 */
[----:B------:R-:W-:Y:S03]  /*6160*/  @UP0 USHF.L.U64.HI UR15, UR4, 0x6, UR5 ;  /* 0x00000006040f0899 */ /* 0x000fe60008010205 */
[----:B------:R-:W-:Y:S04]  /*6170*/  STL [R1+0x3c], R158 ;  /* 0x00003c9e01007387 */ /* 0x000fe80000100800 */
[----:B------:R-:W1:Y:S08]  /*6180*/  LDSM.16.M88.4 R8, [R224+0xc100] ;  /* 0x00c10000e008783b */ /* 0x000e700000000200 */
[----:B------:R-:W3:Y:S08]  /*6190*/  LDSM.16.M88.4 R16, [R224+0xc900] ;  /* 0x00c90000e010783b */ /* 0x000ef00000000200 */
[----:B------:R-:W4:Y:S08]  /*61a0*/  LDSM.16.M88.4 R24, [R224+0xd100] ;  /* 0x00d10000e018783b */ /* 0x000f300000000200 */
[----:B------:R-:W4:Y:S08]  /*61b0*/  LDSM.16.M88.4 R32, [R224+0xd900] ;  /* 0x00d90000e020783b */ /* 0x000f300000000200 */
[----:B------:R-:W4:Y:S01]  /*61c0*/  LDSM.16.M88.4 R40, [R224+0xe100] ;  /* 0x00e10000e028783b */ /* 0x000f220000000200 */
[C---:B-1----:R-:W-:Y:S07]  /*61d0*/  HMMA.16816.F32.BF16 R4, R156.reuse, R8, RZ ;  /* 0x000000089c04723c */ /* 0x042fee00000418ff */
[----:B------:R-:W1:Y:S01]  /*61e0*/  LDSM.16.M88.4 R48, [R224+0xe900] ;  /* 0x00e90000e030783b */ /* 0x000e620000000200 */
[C---:B------:R-:W-:Y:S07]  /*61f0*/  HMMA.16816.F32.BF16 R8, R156.reuse, R10, RZ ;  /* 0x0000000a9c08723c */ /* 0x040fee00000418ff */
[----:B------:R-:W1:Y:S01]  /*6200*/  LDSM.16.M88.4 R152, [R231] ;  /* 0x00000000e798783b */ /* 0x000e620000000200 */
[C---:B---3--:R-:W-:Y:S07]  /*6210*/  HMMA.16816.F32.BF16 R12, R156.reuse, R16, RZ ;  /* 0x000000109c0c723c */ /* 0x048fee00000418ff */
[----:B------:R-:W3:Y:S01]  /*6220*/  LDSM.16.M88.4 R164, [R248] ;  /* 0x00000000f8a4783b */ /* 0x000ee20000000200 */
[C---:B------:R-:W-:Y:S07]  /*6230*/  HMMA.16816.F32.BF16 R16, R156.reuse, R18, RZ ;  /* 0x000000129c10723c */ /* 0x040fee00000418ff */
[----:B------:R-:W-:Y:S01]  /*6240*/  LDSM.16.M88.4 R168, [R245] ;  /* 0x00000000f5a8783b */ /* 0x000fe20000000200 */
[C---:B----4-:R-:W-:Y:S07]  /*6250*/  HMMA.16816.F32.BF16 R20, R156.reuse, R24, RZ ;  /* 0x000000189c14723c */ /* 0x050fee00000418ff */
[----:B------:R-:W-:Y:S01]  /*6260*/  LDSM.16.M88.4 R172, [R244] ;  /* 0x00000000f4ac783b */ /* 0x000fe20000000200 */
[C---:B------:R-:W-:Y:S07]  /*6270*/  HMMA.16816.F32.BF16 R24, R156.reuse, R26, RZ ;  /* 0x0000001a9c18723c */ /* 0x040fee00000418ff */
[----:B------:R-:W-:Y:S01]  /*6280*/  STL [R1+0x38], R159 ;  /* 0x0000389f01007387 */ /* 0x000fe20000100800 */
[C---:B------:R-:W-:Y:S08]  /*6290*/  HMMA.16816.F32.BF16 R28, R156.reuse, R32, RZ ;  /* 0x000000209c1c723c */ /* 0x040ff000000418ff */
[C---:B------:R-:W-:Y:S08]  /*62a0*/  HMMA.16816.F32.BF16 R32, R156.reuse, R34, RZ ;  /* 0x000000229c20723c */ /* 0x040ff000000418ff */
[C---:B------:R-:W-:Y:S08]  /*62b0*/  HMMA.16816.F32.BF16 R36, R156.reuse, R40, RZ ;  /* 0x000000289c24723c */ /* 0x040ff000000418ff */
[C---:B------:R-:W-:Y:S08]  /*62c0*/  HMMA.16816.F32.BF16 R40, R156.reuse, R42, RZ ;  /* 0x0000002a9c28723c */ /* 0x040ff000000418ff */
[C---:B-1----:R-:W-:Y:S08]  /*62d0*/  HMMA.16816.F32.BF16 R44, R156.reuse, R48, RZ ;  /* 0x000000309c2c723c */ /* 0x042ff000000418ff */
[----:B------:R-:W-:Y:S08]  /*62e0*/  HMMA.16816.F32.BF16 R48, R156, R50, RZ ;  /* 0x000000329c30723c */ /* 0x000ff000000418ff */
[C---:B------:R-:W-:Y:S07]  /*62f0*/  HMMA.16816.F32.BF16 R4, R160.reuse, R152, R4 ;  /* 0x00000098a004723c */ /* 0x040fee0000041804 */
[----:B------:R-:W-:Y:S01]  /*6300*/  MOV R152, UR18 ;  /* 0x0000001200987c02 */ /* 0x000fe20008000f00 */
[C---:B------:R-:W-:Y:S01]  /*6310*/  HMMA.16816.F32.BF16 R8, R160.reuse, R154, R8 ;  /* 0x0000009aa008723c */ /* 0x040fe20000041808 */
[----:B------:R-:W-:Y:S07]  /*6320*/  @UP0 UIMAD.WIDE.U32 UR18, UR14, UR4, URZ ;  /* 0x000000040e1202a5 */ /* 0x000fee000f8e003f */
[C---:B---3--:R-:W-:Y:S08]  /*6330*/  HMMA.16816.F32.BF16 R12, R160.reuse, R164, R12 ;  /* 0x000000a4a00c723c */ /* 0x048ff0000004180c */
[C---:B------:R-:W-:Y:S01]  /*6340*/  HMMA.16816.F32.BF16 R16, R160.reuse, R166, R16 ;  /* 0x000000a6a010723c */ /* 0x040fe20000041810 */
[----:B------:R-:W-:Y:S03]  /*6350*/  LDSM.16.M88.4 R164, [R246] ;  /* 0x00000000f6a4783b */ /* 0x000fe60000000200 */
[----:B--2---:R-:W-:Y:S05]  /*6360*/  IMAD.WIDE.U32 R152, R152, 0x60, R2 ;  /* 0x0000006098987825 */ /* 0x004fea00078e0002 */
[----:B------:R-:W-:Y:S01]  /*6370*/  IADD3 R0, R153, UR12, RZ ;  /* 0x0000000c99007c10 */ /* 0x000fe2000fffe0ff */
[----:B------:R-:W-:Y:S02]  /*6380*/  @UP0 USHF.R.S32.HI UR12, URZ, 0x1f, UR14 ;  /* 0x0000001f3f0c0899 */ /* 0x000fe4000801140e */
[C---:B------:R-:W-:Y:S02]  /*6390*/  SHF.L.U32 R100, R152.reuse, 0x1, RZ ;  /* 0x0000000198647819 */ /* 0x040fe400000006ff */
[----:B------:R-:W-:Y:S01]  /*63a0*/  SHF.L.U64.HI R0, R152, 0x1, R0 ;  /* 0x0000000198007819 */ /* 0x000fe20000010200 */
[----:B------:R-:W-:Y:S01]  /*63b0*/  @UP0 UIMAD UR12, UR12, UR4, URZ ;  /* 0x000000040c0c02a4 */ /* 0x000fe2000f8e023f */
[C---:B------:R-:W-:Y:S01]  /*63c0*/  IADD3 R2, P0, R100.reuse, c[0x0][0x1f8], RZ ;  /* 0x00007e0064027a10 */ /* 0x040fe20007f1e0ff */
[----:B------:R-:W1:Y:S01]  /*63d0*/  LDSM.16.M88.4 R152, [R247] ;  /* 0x00000000f798783b */ /* 0x000e620000000200 */
[----:B------:R-:W-:Y:S01]  /*63e0*/  IADD3 R180, P1, R100, 0x80, RZ ;  /* 0x0000008064b47810 */ /* 0x000fe20007f3e0ff */
[----:B------:R-:W-:Y:S01]  /*63f0*/  @UP0 UIMAD UR12, UR14, UR5, UR12 ;  /* 0x000000050e0c02a4 */ /* 0x000fe2000f8e020c */
[----:B------:R-:W-:Y:S02]  /*6400*/  IADD3.X R3, R0, c[0x0][0x1fc], RZ, P0, !PT ;  /* 0x00007f0000037a10 */ /* 0x000fe400007fe4ff */
[----:B------:R-:W-:Y:S01]  /*6410*/  IADD3 R180, P0, R180, c[0x0][0x1f8], RZ ;  /* 0x00007e00b4b47a10 */ /* 0x000fe20007f1e0ff */
[----:B------:R-:W-:Y:S01]  /*6420*/  @UP0 UIADD3 UR12, UR19, UR12, URZ ;  /* 0x0000000c130c0290 */ /* 0x000fe2000fffe03f */
[----:B------:R-:W-:Y:S01]  /*6430*/  IADD3 R100, P3, R100, 0x100, RZ ;  /* 0x0000010064647810 */ /* 0x000fe20007f7e0ff */
[----:B------:R-:W-:Y:S01]  /*6440*/  @!PT LDS RZ, [RZ] ;  /* 0x00000000fffff984 */ /* 0x000fe20000000800 */
[----:B------:R-:W-:Y:S01]  /*6450*/  @!PT LDS RZ, [RZ] ;  /* 0x00000000fffff984 */ /* 0x000fe20000000800 */
[----:B------:R-:W-:Y:S01]  /*6460*/  @!PT LDS RZ, [RZ] ;  /* 0x00000000fffff984 */ /* 0x000fe20000000800 */
[----:B------:R2:W-:Y:S01]  /*6470*/  LDGSTS.E.BYPASS.LTC128B.128 [R249+0x100], [R2.64], !P6 ;  /* 0x0010000002f97fae */ /* 0x0005e2000f101d4a */
[--C-:B------:R-:W-:Y:S01]  /*6480*/  IADD3.X R181, RZ, c[0x0][0x1fc], R0.reuse, P0, P1 ;  /* 0x00007f00ffb57a10 */ /* 0x100fe200007e2400 */
[----:B------:R-:W-:Y:S01]  /*6490*/  @UP0 UIMAD UR12, UR12, 0x60, URZ ;  /* 0x000000600c0c08a4 */ /* 0x000fe2000f8e023f */
[----:B------:R-:W-:Y:S04]  /*64a0*/  IADD3 R182, P2, R100, c[0x0][0x1f8], RZ ;  /* 0x00007e0064b67a10 */ /* 0x000fe80007f5e0ff */
[----:B------:R-:W-:Y:S01]  /*64b0*/  IADD3.X R183, RZ, c[0x0][0x1fc], R0, P2, P3 ;  /* 0x00007f00ffb77a10 */ /* 0x000fe200017e6400 */
[----:B------:R3:W-:Y:S08]  /*64c0*/  LDGSTS.E.BYPASS.LTC128B.128 [R249+0x3100], [R180.64], !P5 ;  /* 0x03100000b4f97fae */ /* 0x0007f0000e901d4a */
[----:B------:R4:W-:Y:S01]  /*64d0*/  LDGSTS.E.BYPASS.LTC128B.128 [R249+0x6100], [R182.64], !P4 ;  /* 0x06100000b6f97fae */ /* 0x0009e2000e101d4a */
[----:B--2---:R-:W-:Y:S04]  /*64e0*/  IADD3 R2, P1, R2, UR13, RZ ;  /* 0x0000000d02027c10 */ /* 0x004fe8000ff3e0ff */
[----:B------:R-:W-:Y:S01]  /*64f0*/  IADD3.X R3, R3, UR17, RZ, P1, !PT ;  /* 0x0000001103037c10 */ /* 0x000fe20008ffe4ff */
[C---:B-1----:R-:W-:Y:S03]  /*6500*/  HMMA.16816.F32.BF16 R20, R160.reuse, R152, R20 ;  /* 0x00000098a014723c */ /* 0x042fe60000041814 */
[----:B---3--:R-:W-:Y:S01]  /*6510*/  IADD3 R180, P0, R2, UR13, RZ ;  /* 0x0000000d02b47c10 */ /* 0x008fe2000ff1e0ff */
[----:B------:R1:W-:Y:S03]  /*6520*/  LDGSTS.E.BYPASS.LTC128B.128 [R249+0x1100], [R2.64], !P6 ;  /* 0x0110000002f97fae */ /* 0x0003e6000f101d4a */
[----:B------:R-:W-:Y:S01]  /*6530*/  IADD3.X R181, R3, UR17, RZ, P0, !PT ;  /* 0x0000001103b57c10 */ /* 0x000fe200087fe4ff */
[C---:B------:R-:W-:Y:S01]  /*6540*/  HMMA.16816.F32.BF16 R24, R160.reuse, R154, R24 ;  /* 0x0000009aa018723c */ /* 0x040fe20000041818 */
[----:B------:R-:W-:Y:S03]  /*6550*/  PLOP3.LUT P0, PT, PT, PT, UP0, 0x80, 0x0 ;  /* 0x000000000000781c */ /* 0x000fe60003f0f008 */
[----:B------:R1:W-:Y:S04]  /*6560*/  LDGSTS.E.BYPASS.LTC128B.128 [R249+0x4100], [R2.64+0x80], !P5 ;  /* 0x0410008002f97fae */ /* 0x0003e8000e901d4a */
[C---:B------:R-:W-:Y:S04]  /*6570*/  HMMA.16816.F32.BF16 R28, R160.reuse, R164, R28 ;  /* 0x000000a4a01c723c */ /* 0x040fe8000004181c */
[----:B------:R1:W-:Y:S04]  /*6580*/  LDGSTS.E.BYPASS.LTC128B.128 [R249+0x7100], [R2.64+0x100], !P4 ;  /* 0x0710010002f97fae */ /* 0x0003e8000e101d4a */
[C---:B------:R-:W-:Y:S04]  /*6590*/  HMMA.16816.F32.BF16 R32, R160.reuse, R166, R32 ;  /* 0x000000a6a020723c */ /* 0x040fe80000041820 */
[----:B------:R4:W-:Y:S04]  /*65a0*/  LDGSTS.E.BYPASS.LTC128B.128 [R249+0x2100], [R180.64], !P6 ;  /* 0x02100000b4f97fae */ /* 0x0009e8000f101d4a */
[C---:B------:R-:W-:Y:S04]  /*65b0*/  HMMA.16816.F32.BF16 R36, R160.reuse, R168, R36 ;  /* 0x000000a8a024723c */ /* 0x040fe80000041824 */
[----:B------:R4:W-:Y:S04]  /*65c0*/  LDGSTS.E.BYPASS.LTC128B.128 [R249+0x5100], [R180.64+0x80], !P5 ;  /* 0x05100080b4f97fae */ /* 0x0009e8000e901d4a */
[C---:B------:R-:W-:Y:S04]  /*65d0*/  HMMA.16816.F32.BF16 R40, R160.reuse, R170, R40 ;  /* 0x000000aaa028723c */ /* 0x040fe80000041828 */
[----:B------:R4:W-:Y:S04]  /*65e0*/  LDGSTS.E.BYPASS.LTC128B.128 [R249+0x8100], [R180.64+0x100], !P4 ;  /* 0x08100100b4f97fae */ /* 0x0009e8000e101d4a */
[C---:B------:R-:W-:Y:S04]  /*65f0*/  HMMA.16816.F32.BF16 R44, R160.reuse, R172, R44 ;  /* 0x000000aca02c723c */ /* 0x040fe8000004182c */
[----:B------:R-:W-:Y:S04]  /*6600*/  LDSM.16.M88.4 R152, [R230+0xc900] ;  /* 0x00c90000e698783b */ /* 0x000fe80000000200 */
[----:B------:R-:W-:Y:S04]  /*6610*/  HMMA.16816.F32.BF16 R48, R160, R174, R48 ;  /* 0x000000aea030723c */ /* 0x000fe80000041830 */
[----:B------:R-:W-:Y:S08]  /*6620*/  LDSM.16.M88.4 R184, [R230+0xd100] ;  /* 0x00d10000e6b8783b */ /* 0x000ff00000000200 */
[----:B------:R-:W-:Y:S08]  /*6630*/  LDSM.16.M88.4 R164, [R230+0xd900] ;  /* 0x00d90000e6a4783b */ /* 0x000ff00000000200 */
[----:B----4-:R-:W2:Y:S08]  /*6640*/  LDSM.16.M88.4 R180, [R230+0xc100] ;  /* 0x00c10000e6b4783b */ /* 0x010eb00000000200 */
[----:B------:R-:W0:Y:S08]  /*6650*/  LDGDEPBAR ;  /* 0x00000000000079af */ /* 0x000e300000000000 */
[----:B------:R-:W3:Y:S08]  /*6660*/  LDSM.16.M88.4 R168, [R230+0xe100] ;  /* 0x00e10000e6a8783b */ /* 0x000ef00000000200 */
[----:B------:R-:W4:Y:S01]  /*6670*/  LDSM.16.M88.4 R172, [R230+0xe900] ;  /* 0x00e90000e6ac783b */ /* 0x000f220000000200 */
[C---:B--2---:R-:W-:Y:S08]  /*6680*/  HMMA.16816.F32.BF16 R4, R176.reuse, R180, R4 ;  /* 0x000000b4b004723c */ /* 0x044ff00000041804 */
[C---:B------:R-:W-:Y:S01]  /*6690*/  HMMA.16816.F32.BF16 R8, R176.reuse, R182, R8 ;  /* 0x000000b6b008723c */ /* 0x040fe20000041808 */
[----:B------:R-:W-:Y:S07]  /*66a0*/  LDSM.16.M88.4 R180, [R227+0x800] ;  /* 0x00080000e3b4783b */ /* 0x000fee0000000200 */
[C---:B------:R-:W-:Y:S08]  /*66b0*/  HMMA.16816.F32.BF16 R12, R176.reuse, R152, R12 ;  /* 0x00000098b00c723c */ /* 0x040ff0000004180c */
[C---:B------:R-:W-:Y:S01]  /*66c0*/  HMMA.16816.F32.BF16 R16, R176.reuse, R154, R16 ;  /* 0x0000009ab010723c */ /* 0x040fe20000041810 */
[----:B------:R-:W2:Y:S07]  /*66d0*/  LDSM.16.M88.4 R152, [R227] ;  /* 0x00000000e398783b */ /* 0x000eae0000000200 */
[C---:B------:R-:W-:Y:S08]  /*66e0*/  HMMA.16816.F32.BF16 R20, R176.reuse, R184, R20 ;  /* 0x000000b8b014723c */ /* 0x040ff00000041814 */
[C---:B------:R-:W-:Y:S01]  /*66f0*/  HMMA.16816.F32.BF16 R24, R176.reuse, R186, R24 ;  /* 0x000000bab018723c */ /* 0x040fe20000041818 */
[----:B------:R-:W-:Y:S07]  /*6700*/  LDSM.16.M88.4 R184, [R227+0x1800] ;  /* 0x00180000e3b8783b */ /* 0x000fee0000000200 */
[C---:B------:R-:W-:Y:S08]  /*6710*/  HMMA.16816.F32.BF16 R28, R176.reuse, R164, R28 ;  /* 0x000000a4b01c723c */ /* 0x040ff0000004181c */
[C---:B------:R-:W-:Y:S01]  /*6720*/  HMMA.16816.F32.BF16 R32, R176.reuse, R166, R32 ;  /* 0x000000a6b020723c */ /* 0x040fe20000041820 */
[----:B------:R-:W1:Y:S07]  /*6730*/  LDSM.16.M88.4 R164, [R227+0x1000] ;  /* 0x00100000e3a4783b */ /* 0x000e6e0000000200 */
[C---:B---3--:R-:W-:Y:S08]  /*6740*/  HMMA.16816.F32.BF16 R36, R176.reuse, R168, R36 ;  /* 0x000000a8b024723c */ /* 0x048ff00000041824 */
[C---:B------:R-:W-:Y:S01]  /*6750*/  HMMA.16816.F32.BF16 R40, R176.reuse, R170, R40 ;  /* 0x000000aab028723c */ /* 0x040fe20000041828 */
[----:B------:R-:W3:Y:S07]  /*6760*/  LDSM.16.M88.4 R168, [R227+0x2000] ;  /* 0x00200000e3a8783b */ /* 0x000eee0000000200 */
[C---:B----4-:R-:W-:Y:S08]  /*6770*/  HMMA.16816.F32.BF16 R44, R176.reuse, R172, R44 ;  /* 0x000000acb02c723c */ /* 0x050ff0000004182c */
[----:B------:R-:W-:Y:S01]  /*6780*/  HMMA.16816.F32.BF16 R48, R176, R174, R48 ;  /* 0x000000aeb030723c */ /* 0x000fe20000041830 */
[----:B------:R-:W-:Y:S07]  /*6790*/  LDSM.16.M88.4 R172, [R224+0xf100] ;  /* 0x00f10000e0ac783b */ /* 0x000fee0000000200 */
[C---:B--2---:R-:W-:Y:S08]  /*67a0*/  HMMA.16816.F32.BF16 R4, R188.reuse, R152, R4 ;  /* 0x00000098bc04723c */ /* 0x044ff00000041804 */
[C---:B------:R-:W-:Y:S01]  /*67b0*/  HMMA.16816.F32.BF16 R8, R188.reuse, R154, R8 ;  /* 0x0000009abc08723c */ /* 0x040fe20000041808 */
[----:B------:R-:W2:Y:S07]  /*67c0*/  LDSM.16.M88.4 R152, [R227+0x2800] ;  /* 0x00280000e398783b */ /* 0x000eae0000000200 */
[C---:B------:R-:W-:Y:S08]  /*67d0*/  HMMA.16816.F32.BF16 R12, R188.reuse, R180, R12 ;  /* 0x000000b4bc0c723c */ /* 0x040ff0000004180c */
[C---:B------:R-:W-:Y:S01]  /*67e0*/  HMMA.16816.F32.BF16 R16, R188.reuse, R182, R16 ;  /* 0x000000b6bc10723c */ /* 0x040fe20000041810 */
[----:B------:R-:W-:Y:S07]  /*67f0*/  LDSM.16.M88.4 R180, [R224+0x10100] ;  /* 0x01010000e0b4783b */ /* 0x000fee0000000200 */
[C---:B-1----:R-:W-:Y:S08]  /*6800*/  HMMA.16816.F32.BF16 R20, R188.reuse, R164, R20 ;  /* 0x000000a4bc14723c */ /* 0x042ff00000041814 */
[C---:B------:R-:W-:Y:S01]  /*6810*/  HMMA.16816.F32.BF16 R24, R188.reuse, R166, R24 ;  /* 0x000000a6bc18723c */ /* 0x040fe20000041818 */
[----:B------:R-:W1:Y:S07]  /*6820*/  LDSM.16.M88.4 R164, [R224+0xf900] ;  /* 0x00f90000e0a4783b */ /* 0x000e6e0000000200 */
[C---:B------:R-:W-:Y:S08]  /*6830*/  HMMA.16816.F32.BF16 R28, R188.reuse, R184, R28 ;  /* 0x000000b8bc1c723c */ /* 0x040ff0000004181c */
[C---:B------:R-:W-:Y:S01]  /*6840*/  HMMA.16816.F32.BF16 R32, R188.reuse, R186, R32 ;  /* 0x000000babc20723c */ /* 0x040fe20000041820 */
[----:B------:R-:W-:Y:S07]  /*6850*/  LDSM.16.M88.4 R184, [R224+0x11900] ;  /* 0x01190000e0b8783b */ /* 0x000fee0000000200 */
[C---:B---3--:R-:W-:Y:S08]  /*6860*/  HMMA.16816.F32.BF16 R36, R188.reuse, R168, R36 ;  /* 0x000000a8bc24723c */ /* 0x048ff00000041824 */
[C---:B------:R-:W-:Y:S01]  /*6870*/  HMMA.16816.F32.BF16 R40, R188.reuse, R170, R40 ;  /* 0x000000aabc28723c */ /* 0x040fe20000041828 */
[----:B------:R-:W3:Y:S07]  /*6880*/  LDSM.16.M88.4 R168, [R224+0x10900] ;  /* 0x01090000e0a8783b */ /* 0x000eee0000000200 */
[C---:B--2---:R-:W-:Y:S08]  /*6890*/  HMMA.16816.F32.BF16 R44, R188.reuse, R152, R44 ;  /* 0x00000098bc2c723c */ /* 0x044ff0000004182c */
[----:B------:R-:W-:Y:S01]  /*68a0*/  HMMA.16816.F32.BF16 R48, R188, R154, R48 ;  /* 0x0000009abc30723c */ /* 0x000fe20000041830 */
[----:B------:R-:W2:Y:S07]  /*68b0*/  LDSM.16.M88.4 R152, [R224+0x11100] ;  /* 0x01110000e098783b */ /* 0x000eae0000000200 */
[C---:B------:R-:W-:Y:S08]  /*68c0*/  HMMA.16816.F32.BF16 R4, R192.reuse, R172, R4 ;  /* 0x000000acc004723c */ /* 0x040ff00000041804 */
[C---:B------:R-:W-:Y:S01]  /*68d0*/  HMMA.16816.F32.BF16 R8, R192.reuse, R174, R8 ;  /* 0x000000aec008723c */ /* 0x040fe20000041808 */
[----:B------:R-:W4:Y:S07]  /*68e0*/  LDSM.16.M88.4 R172, [R243] ;  /* 0x00000000f3ac783b */ /* 0x000f2e0000000200 */
[C---:B-1----:R-:W-:Y:S08]  /*68f0*/  HMMA.16816.F32.BF16 R12, R192.reuse, R164, R12 ;  /* 0x000000a4c00c723c */ /* 0x042ff0000004180c */
[C---:B------:R-:W-:Y:S01]  /*6900*/  HMMA.16816.F32.BF16 R16, R192.reuse, R166, R16 ;  /* 0x000000a6c010723c */ /* 0x040fe20000041810 */
[----:B------:R-:W1:Y:S07]  /*6910*/  LDSM.16.M88.4 R164, [R242] ;  /* 0x00000000f2a4783b */ /* 0x000e6e0000000200 */
[C---:B------:R-:W-:Y:S08]  /*6920*/  HMMA.16816.F32.BF16 R20, R192.reuse, R180, R20 ;  /* 0x000000b4c014723c */ /* 0x040ff00000041814 */
[C---:B------:R-:W-:Y:S01]  /*6930*/  HMMA.16816.F32.BF16 R24, R192.reuse, R182, R24 ;  /* 0x000000b6c018723c */ /* 0x040fe20000041818 */
[----:B------:R-:W1:Y:S07]  /*6940*/  LDSM.16.M88.4 R180, [R241] ;  /* 0x00000000f1b4783b */ /* 0x000e6e0000000200 */
[C---:B---3--:R-:W-:Y:S08]  /*6950*/  HMMA.16816.F32.BF16 R28, R192.reuse, R168, R28 ;  /* 0x000000a8c01c723c */ /* 0x048ff0000004181c */
[C---:B------:R-:W-:Y:S01]  /*6960*/  HMMA.16816.F32.BF16 R32, R192.reuse, R170, R32 ;  /* 0x000000aac020723c */ /* 0x040fe20000041820 */
[----:B------:R-:W-:Y:S07]  /*6970*/  LDSM.16.M88.4 R168, [R239] ;  /* 0x00000000efa8783b */ /* 0x000fee0000000200 */
[C---:B--2---:R-:W-:Y:S08]  /*6980*/  HMMA.16816.F32.BF16 R36, R192.reuse, R152, R36 ;  /* 0x00000098c024723c */ /* 0x044ff00000041824 */
[C---:B------:R-:W-:Y:S01]  /*6990*/  HMMA.16816.F32.BF16 R40, R192.reuse, R154, R40 ;  /* 0x0000009ac028723c */ /* 0x040fe20000041828 */
[----:B------:R-:W2:Y:S07]  /*69a0*/  LDSM.16.M88.4 R152, [R240] ;  /* 0x00000000f098783b */ /* 0x000eae0000000200 */
[C---:B------:R-:W-:Y:S08]  /*69b0*/  HMMA.16816.F32.BF16 R44, R192.reuse, R184, R44 ;  /* 0x000000b8c02c723c */ /* 0x040ff0000004182c */
[----:B------:R-:W-:Y:S01]  /*69c0*/  HMMA.16816.F32.BF16 R48, R192, R186, R48 ;  /* 0x000000bac030723c */ /* 0x000fe20000041830 */
[----:B------:R-:W3:Y:S07]  /*69d0*/  LDSM.16.M88.4 R184, [R238] ;  /* 0x00000000eeb8783b */ /* 0x000eee0000000200 */
[C---:B----4-:R-:W-:Y:S08]  /*69e0*/  HMMA.16816.F32.BF16 R4, R196.reuse, R172, R4 ;  /* 0x000000acc404723c */ /* 0x050ff00000041804 */
        /* <DEDUP_REMOVED lines=8> */
[C---:B--2---:R-:W-:Y:S08]  /*6a70*/  HMMA.16816.F32.BF16 R28, R196.reuse, R152, R28 ;  /* 0x00000098c41c723c */ /* 0x044ff0000004181c */
[C---:B------:R-:W-:Y:S01]  /*6a80*/  HMMA.16816.F32.BF16 R32, R196.reuse, R154, R32 ;  /* 0x0000009ac420723c */ /* 0x040fe20000041820 */
[----:B------:R-:W2:Y:S07]  /*6a90*/  LDSM.16.M88.4 R152, [R230+0x10100] ;  /* 0x01010000e698783b */ /* 0x000eae0000000200 */
[C---:B------:R-:W-:Y:S08]  /*6aa0*/  HMMA.16816.F32.BF16 R36, R196.reuse, R168, R36 ;  /* 0x000000a8c424723c */ /* 0x040ff00000041824 */
[C---:B------:R-:W-:Y:S01]  /*6ab0*/  HMMA.16816.F32.BF16 R40, R196.reuse, R170, R40 ;  /* 0x000000aac428723c */ /* 0x040fe20000041828 */
[----:B------:R-:W4:Y:S07]  /*6ac0*/  LDSM.16.M88.4 R168, [R230+0x11100] ;  /* 0x01110000e6a8783b */ /* 0x000f2e0000000200 */
[C---:B---3--:R-:W-:Y:S08]  /*6ad0*/  HMMA.16816.F32.BF16 R44, R196.reuse, R184, R44 ;  /* 0x000000b8c42c723c */ /* 0x048ff0000004182c */
[----:B------:R-:W-:Y:S01]  /*6ae0*/  HMMA.16816.F32.BF16 R48, R196, R186, R48 ;  /* 0x000000bac430723c */ /* 0x000fe20000041830 */
        /* <DEDUP_REMOVED lines=12> */
[----:B------:R-:W3:Y:S07]  /*6bb0*/  LDSM.16.M88.4 R180, [R227+0x4800] ;  /* 0x00480000e3b4783b */ /* 0x000eee0000000200 */
[C---:B----4-:R-:W-:Y:S08]  /*6bc0*/  HMMA.16816.F32.BF16 R36, R200.reuse, R168, R36 ;  /* 0x000000a8c824723c */ /* 0x050ff00000041824 */
[C---:B------:R-:W-:Y:S01]  /*6bd0*/  HMMA.16816.F32.BF16 R40, R200.reuse, R170, R40 ;  /* 0x000000aac828723c */ /* 0x040fe20000041828 */
[----:B------:R-:W4:Y:S07]  /*6be0*/  LDSM.16.M88.4 R168, [R227+0x5000] ;  /* 0x00500000e3a8783b */ /* 0x000f2e0000000200 */
[C---:B-1----:R-:W-:Y:S08]  /*6bf0*/  HMMA.16816.F32.BF16 R44, R200.reuse, R164, R44 ;  /* 0x000000a4c82c723c */ /* 0x042ff0000004182c */
[----:B------:R-:W-:Y:S01]  /*6c00*/  HMMA.16816.F32.BF16 R48, R200, R166, R48 ;  /* 0x000000a6c830723c */ /* 0x000fe20000041830 */
[----:B------:R-:W-:Y:S07]  /*6c10*/  LDSM.16.M88.4 R164, [R224+0x12100] ;  /* 0x01210000e0a4783b */ /* 0x000fee0000000200 */
[C---:B--2---:R-:W-:Y:S08]  /*6c20*/  HMMA.16816.F32.BF16 R4, R204.reuse, R152, R4 ;  /* 0x00000098cc04723c */ /* 0x044ff00000041804 */
[C---:B------:R-:W-:Y:S01]  /*6c30*/  HMMA.16816.F32.BF16 R8, R204.reuse, R154, R8 ;  /* 0x0000009acc08723c */ /* 0x040fe20000041808 */
[----:B------:R-:W1:Y:S07]  /*6c40*/  LDSM.16.M88.4 R152, [R227+0x5800] ;  /* 0x00580000e398783b */ /* 0x000e6e0000000200 */
[C---:B------:R-:W-:Y:S08]  /*6c50*/  HMMA.16816.F32.BF16 R12, R204.reuse, R172, R12 ;  /* 0x000000accc0c723c */ /* 0x040ff0000004180c */
[C---:B------:R-:W-:Y:S01]  /*6c60*/  HMMA.16816.F32.BF16 R16, R204.reuse, R174, R16 ;  /* 0x000000aecc10723c */ /* 0x040fe20000041810 */
[----:B------:R-:W2:Y:S07]  /*6c70*/  LDSM.16.M88.4 R172, [R224+0x12900] ;  /* 0x01290000e0ac783b */ /* 0x000eae0000000200 */
[C---:B------:R-:W-:Y:S08]  /*6c80*/  HMMA.16816.F32.BF16 R20, R204.reuse, R184, R20 ;  /* 0x000000b8cc14723c */ /* 0x040ff00000041814 */
[C---:B------:R-:W-:Y:S01]  /*6c90*/  HMMA.16816.F32.BF16 R24, R204.reuse, R186, R24 ;  /* 0x000000bacc18723c */ /* 0x040fe20000041818 */
[----:B------:R-:W2:Y:S07]  /*6ca0*/  LDSM.16.M88.4 R184, [R224+0x13100] ;  /* 0x01310000e0b8783b */ /* 0x000eae0000000200 */
[C---:B---3--:R-:W-:Y:S08]  /*6cb0*/  HMMA.16816.F32.BF16 R28, R204.reuse, R180, R28 ;  /* 0x000000b4cc1c723c */ /* 0x048ff0000004181c */
[C---:B------:R-:W-:Y:S01]  /*6cc0*/  HMMA.16816.F32.BF16 R32, R204.reuse, R182, R32 ;  /* 0x000000b6cc20723c */ /* 0x040fe20000041820 */
[----:B------:R-:W3:Y:S07]  /*6cd0*/  LDSM.16.M88.4 R180, [R224+0x13900] ;  /* 0x01390000e0b4783b */ /* 0x000eee0000000200 */
[C---:B----4-:R-:W-:Y:S08]  /*6ce0*/  HMMA.16816.F32.BF16 R36, R204.reuse, R168, R36 ;  /* 0x000000a8cc24723c */ /* 0x050ff00000041824 */
[C---:B------:R-:W-:Y:S01]  /*6cf0*/  HMMA.16816.F32.BF16 R40, R204.reuse, R170, R40 ;  /* 0x000000aacc28723c */ /* 0x040fe20000041828 */
[----:B------:R-:W-:Y:S07]  /*6d00*/  LDSM.16.M88.4 R168, [R237] ;  /* 0x00000000eda8783b */ /* 0x000fee0000000200 */
[C---:B-1----:R-:W-:Y:S08]  /*6d10*/  HMMA.16816.F32.BF16 R44, R204.reuse, R152, R44 ;  /* 0x00000098cc2c723c */ /* 0x042ff0000004182c */
[----:B------:R-:W-:Y:S01]  /*6d20*/  HMMA.16816.F32.BF16 R48, R204, R154, R48 ;  /* 0x0000009acc30723c */ /* 0x000fe20000041830 */
[----:B------:R-:W1:Y:S07]  /*6d30*/  LDSM.16.M88.4 R152, [R224+0x14100] ;  /* 0x01410000e098783b */ /* 0x000e6e0000000200 */
[C---:B------:R-:W-:Y:S08]  /*6d40*/  HMMA.16816.F32.BF16 R4, R208.reuse, R164, R4 ;  /* 0x000000a4d004723c */ /* 0x040ff00000041804 */
[C---:B------:R-:W-:Y:S01]  /*6d50*/  HMMA.16816.F32.BF16 R8, R208.reuse, R166, R8 ;  /* 0x000000a6d008723c */ /* 0x040fe20000041808 */
[----:B------:R-:W4:Y:S07]  /*6d60*/  LDSM.16.M88.4 R164, [R224+0x14900] ;  /* 0x01490000e0a4783b */ /* 0x000f2e0000000200 */
[C---:B--2---:R-:W-:Y:S08]  /*6d70*/  HMMA.16816.F32.BF16 R12, R208.reuse, R172, R12 ;  /* 0x000000acd00c723c */ /* 0x044ff0000004180c */
[C---:B------:R-:W-:Y:S01]  /*6d80*/  HMMA.16816.F32.BF16 R16, R208.reuse, R174, R16 ;  /* 0x000000aed010723c */ /* 0x040fe20000041810 */
[----:B------:R-:W2:Y:S07]  /*6d90*/  LDSM.16.M88.4 R172, [R236] ;  /* 0x00000000ecac783b */ /* 0x000eae0000000200 */
[C---:B------:R-:W-:Y:S08]  /*6da0*/  HMMA.16816.F32.BF16 R20, R208.reuse, R184, R20 ;  /* 0x000000b8d014723c */ /* 0x040ff00000041814 */
[C---:B------:R-:W-:Y:S01]  /*6db0*/  HMMA.16816.F32.BF16 R24, R208.reuse, R186, R24 ;  /* 0x000000bad018723c */ /* 0x040fe20000041818 */
[----:B------:R-:W2:Y:S07]  /*6dc0*/  LDSM.16.M88.4 R184, [R235] ;  /* 0x00000000ebb8783b */ /* 0x000eae0000000200 */
[C---:B---3--:R-:W-:Y:S08]  /*6dd0*/  HMMA.16816.F32.BF16 R28, R208.reuse, R180, R28 ;  /* 0x000000b4d01c723c */ /* 0x048ff0000004181c */
[C---:B------:R-:W-:Y:S01]  /*6de0*/  HMMA.16816.F32.BF16 R32, R208.reuse, R182, R32 ;  /* 0x000000b6d020723c */ /* 0x040fe20000041820 */
[----:B------:R-:W-:Y:S07]  /*6df0*/  LDSM.16.M88.4 R180, [R230+0x12900] ;  /* 0x01290000e6b4783b */ /* 0x000fee0000000200 */
[C---:B-1----:R-:W-:Y:S08]  /*6e00*/  HMMA.16816.F32.BF16 R36, R208.reuse, R152, R36 ;  /* 0x00000098d024723c */ /* 0x042ff00000041824 */
[C---:B------:R-:W-:Y:S01]  /*6e10*/  HMMA.16816.F32.BF16 R40, R208.reuse, R154, R40 ;  /* 0x0000009ad028723c */ /* 0x040fe20000041828 */
[----:B------:R-:W1:Y:S07]  /*6e20*/  LDSM.16.M88.4 R152, [R234] ;  /* 0x00000000ea98783b */ /* 0x000e6e0000000200 */
[C---:B----4-:R-:W-:Y:S08]  /*6e30*/  HMMA.16816.F32.BF16 R44, R208.reuse, R164, R44 ;  /* 0x000000a4d02c723c */ /* 0x050ff0000004182c */
[----:B------:R-:W-:Y:S01]  /*6e40*/  HMMA.16816.F32.BF16 R48, R208, R166, R48 ;  /* 0x000000a6d030723c */ /* 0x000fe20000041830 */
[----:B------:R-:W3:Y:S07]  /*6e50*/  LDSM.16.M88.4 R164, [R233] ;  /* 0x00000000e9a4783b */ /* 0x000eee0000000200 */
[C---:B------:R-:W-:Y:S08]  /*6e60*/  HMMA.16816.F32.BF16 R4, R212.reuse, R168, R4 ;  /* 0x000000a8d404723c */ /* 0x040ff00000041804 */
[C---:B------:R-:W-:Y:S01]  /*6e70*/  HMMA.16816.F32.BF16 R8, R212.reuse, R170, R8 ;  /* 0x000000aad408723c */ /* 0x040fe20000041808 */
[----:B------:R-:W4:Y:S07]  /*6e80*/  LDSM.16.M88.4 R168, [R232] ;  /* 0x00000000e8a8783b */ /* 0x000f2e0000000200 */
        /* <DEDUP_REMOVED lines=9> */
[C---:B---3--:R-:W-:Y:S08]  /*6f20*/  HMMA.16816.F32.BF16 R36, R212.reuse, R164, R36 ;  /* 0x000000a4d424723c */ /* 0x048ff00000041824 */
[C---:B------:R-:W-:Y:S01]  /*6f30*/  HMMA.16816.F32.BF16 R40, R212.reuse, R166, R40 ;  /* 0x000000a6d428723c */ /* 0x040fe20000041828 */
[----:B------:R-:W3:Y:S07]  /*6f40*/  LDSM.16.M88.4 R164, [R230+0x13900] ;  /* 0x01390000e6a4783b */ /* 0x000eee0000000200 */
[C---:B----4-:R-:W-:Y:S08]  /*6f50*/  HMMA.16816.F32.BF16 R44, R212.reuse, R168, R44 ;  /* 0x000000a8d42c723c */ /* 0x050ff0000004182c */
[----:B------:R-:W-:Y:S01]  /*6f60*/  HMMA.16816.F32.BF16 R48, R212, R170, R48 ;  /* 0x000000aad430723c */ /* 0x000fe20000041830 */
[----:B------:R-:W4:Y:S07]  /*6f70*/  LDSM.16.M88.4 R168, [R230+0x14100] ;  /* 0x01410000e6a8783b */ /* 0x000f2e0000000200 */
[C---:B--2---:R-:W-:Y:S08]  /*6f80*/  HMMA.16816.F32.BF16 R4, R216.reuse, R172, R4 ;  /* 0x000000acd804723c */ /* 0x044ff00000041804 */
[C---:B------:R-:W-:Y:S01]  /*6f90*/  HMMA.16816.F32.BF16 R8, R216.reuse, R174, R8 ;  /* 0x000000aed808723c */ /* 0x040fe20000041808 */
[----:B------:R-:W2:Y:S07]  /*6fa0*/  LDSM.16.M88.4 R172, [R230+0x14900] ;  /* 0x01490000e6ac783b */ /* 0x000eae0000000200 */
[C---:B------:R-:W-:Y:S08]  /*6fb0*/  HMMA.16816.F32.BF16 R12, R216.reuse, R180, R12 ;  /* 0x000000b4d80c723c */ /* 0x040ff0000004180c */
[C---:B------:R-:W-:Y:S08]  /*6fc0*/  HMMA.16816.F32.BF16 R16, R216.reuse, R182, R16 ;  /* 0x000000b6d810723c */ /* 0x040ff00000041810 */
[C---:B-1----:R-:W-:Y:S08]  /*6fd0*/  HMMA.16816.F32.BF16 R20, R216.reuse, R152, R20 ;  /* 0x00000098d814723c */ /* 0x042ff00000041814 */
[C---:B------:R-:W-:Y:S01]  /*6fe0*/  HMMA.16816.F32.BF16 R24, R216.reuse, R154, R24 ;  /* 0x0000009ad818723c */ /* 0x040fe20000041818 */
[----:B------:R-:W1:Y:S07]  /*6ff0*/  LDSM.16.M88.4 R152, [R227+0x6800] ;  /* 0x00680000e398783b */ /* 0x000e6e0000000200 */
[C---:B---3--:R-:W-:Y:S08]  /*7000*/  HMMA.16816.F32.BF16 R28, R216.reuse, R164, R28 ;  /* 0x000000a4d81c723c */ /* 0x048ff0000004181c */
[C---:B------:R-:W-:Y:S08]  /*7010*/  HMMA.16816.F32.BF16 R32, R216.reuse, R166, R32 ;  /* 0x000000a6d820723c */ /* 0x040ff00000041820 */
[C---:B----4-:R-:W-:Y:S08]  /*7020*/  HMMA.16816.F32.BF16 R36, R216.reuse, R168, R36 ;  /* 0x000000a8d824723c */ /* 0x050ff00000041824 */
[C---:B------:R-:W-:Y:S08]  /*7030*/  HMMA.16816.F32.BF16 R40, R216.reuse, R170, R40 ;  /* 0x000000aad828723c */ /* 0x040ff00000041828 */
[C---:B--2---:R-:W-:Y:S08]  /*7040*/  HMMA.16816.F32.BF16 R44, R216.reuse, R172, R44 ;  /* 0x000000acd82c723c */ /* 0x044ff0000004182c */
[----:B------:R-:W-:Y:S08]  /*7050*/  HMMA.16816.F32.BF16 R48, R216, R174, R48 ;  /* 0x000000aed830723c */ /* 0x000ff00000041830 */
[C---:B------:R-:W-:Y:S08]  /*7060*/  HMMA.16816.F32.BF16 R4, R220.reuse, R184, R4 ;  /* 0x000000b8dc04723c */ /* 0x040ff00000041804 */
[C---:B------:R-:W-:Y:S08]  /*7070*/  HMMA.16816.F32.BF16 R8, R220.reuse, R186, R8 ;  /* 0x000000badc08723c */ /* 0x040ff00000041808 */
[C---:B-1----:R-:W-:Y:S08]  /*7080*/  HMMA.16816.F32.BF16 R12, R220.reuse, R152, R12 ;  /* 0x00000098dc0c723c */ /* 0x042ff0000004180c */
[C---:B------:R-:W-:Y:S04]  /*7090*/  HMMA.16816.F32.BF16 R16, R220.reuse, R154, R16 ;  /* 0x0000009adc10723c */ /* 0x040fe80000041810 */
[----:B------:R-:W-:Y:S02]  /*70a0*/  FMUL.FTZ R4, R4, c[0x0][0x320] ;  /* 0x0000c80004047a20 */ /* 0x000fe40000410000 */
[----:B------:R-:W-:Y:S02]  /*70b0*/  FMUL.FTZ R5, R5, c[0x0][0x320] ;  /* 0x0000c80005057a20 */ /* 0x000fe40000410000 */
[----:B------:R-:W-:Y:S01]  /*70c0*/  FMUL.FTZ R6, R6, c[0x0][0x320] ;  /* 0x0000c80006067a20 */ /* 0x000fe20000410000 */
[----:B------:R-:W-:Y:S03]  /*70d0*/  MUFU.TANH R165, R4 ;  /* 0x0000000400a57308 */ /* 0x000fe60000002400 */
[----:B------:R-:W-:Y:S02]  /*70e0*/  FMUL.FTZ R7, R7, c[0x0][0x320] ;  /* 0x0000c80007077a20 */ /* 0x000fe40000410000 */
[----:B------:R-:W-:Y:S02]  /*70f0*/  FMUL.FTZ R8, R8, c[0x0][0x320] ;  /* 0x0000c80008087a20 */ /* 0x000fe40000410000 */
[----:B------:R-:W-:Y:S02]  /*7100*/  FMUL.FTZ R9, R9, c[0x0][0x320] ;  /* 0x0000c80009097a20 */ /* 0x000fe40000410000 */
[----:B------:R-:W-:Y:S01]  /*7110*/  FMUL.FTZ R10, R10, c[0x0][0x320] ;  /* 0x0000c8000a0a7a20 */ /* 0x000fe20000410000 */
[----:B------:R-:W-:Y:S01]  /*7120*/  MUFU.TANH R167, R5 ;  /* 0x0000000500a77308 */ /* 0x000fe20000002400 */
[----:B------:R-:W-:Y:S02]  /*7130*/  FMUL.FTZ R11, R11, c[0x0][0x320] ;  /* 0x0000c8000b0b7a20 */ /* 0x000fe40000410000 */
        /* <DEDUP_REMOVED lines=8> */
[----:B------:R-:W-:Y:S03]  /*71c0*/  FMUL.FTZ R19, R19, c[0x0][0x320] ;  /* 0x0000c80013137a20 */ /* 0x000fe60000410000 */
[----:B------:R1:W-:Y:S10]  /*71d0*/  MUFU.TANH R171, R7 ;  /* 0x0000000700ab7308 */ /* 0x0003f40000002400 */
[----:B------:R-:W-:Y:S10]  /*71e0*/  MUFU.TANH R166, R8 ;  /* 0x0000000800a67308 */ /* 0x000ff40000002400 */
[----:B------:R-:W-:Y:S01]  /*71f0*/  MUFU.TANH R164, R9 ;  /* 0x0000000900a47308 */ /* 0x000fe20000002400 */
[----:B-1----:R-:W1:Y:S09]  /*7200*/  LDSM.16.M88.4 R4, [R227+0x7000] ;  /* 0x00700000e304783b */ /* 0x002e720000000200 */
[----:B------:R-:W-:Y:S10]  /*7210*/  MUFU.TANH R168, R10 ;  /* 0x0000000a00a87308 */ /* 0x000ff40000002400 */
[----:B------:R2:W-:Y:S10]  /*7220*/  MUFU.TANH R169, R11 ;  /* 0x0000000b00a97308 */ /* 0x0005f40000002400 */
[----:B------:R-:W-:Y:S10]  /*7230*/  MUFU.TANH R173, R13 ;  /* 0x0000000d00ad7308 */ /* 0x000ff40000002400 */
[----:B------:R-:W-:Y:S01]  /*7240*/  MUFU.TANH R180, R14 ;  /* 0x0000000e00b47308 */ /* 0x000fe20000002400 */
[C---:B-1----:R-:W-:Y:S01]  /*7250*/  HMMA.16816.F32.BF16 R20, R220.reuse, R4, R20 ;  /* 0x00000004dc14723c */ /* 0x042fe20000041814 */
[----:B--2---:R-:W1:Y:S08]  /*7260*/  LDSM.16.M88.4 R8, [R227+0x7800] ;  /* 0x00780000e308783b */ /* 0x004e700000000200 */
[----:B------:R-:W-:Y:S01]  /*7270*/  MUFU.TANH R182, R15 ;  /* 0x0000000f00b67308 */ /* 0x000fe20000002400 */
[C---:B------:R-:W-:Y:S01]  /*7280*/  HMMA.16816.F32.BF16 R24, R220.reuse, R6, R24 ;  /* 0x00000006dc18723c */ /* 0x040fe20000041818 */
[----:B------:R-:W2:Y:S08]  /*7290*/  LDSM.16.M88.4 R4, [R227+0x8000] ;  /* 0x00800000e304783b */ /* 0x000eb00000000200 */
[----:B------:R-:W-:Y:S05]  /*72a0*/  MUFU.TANH R172, R12 ;  /* 0x0000000c00ac7308 */ /* 0x000fea0000002400 */
[----:B------:R-:W-:Y:S02]  /*72b0*/  FMUL.FTZ R20, R20, c[0x0][0x320] ;  /* 0x0000c80014147a20 */ /* 0x000fe40000410000 */
[----:B------:R-:W-:Y:S03]  /*72c0*/  FMUL.FTZ R21, R21, c[0x0][0x320] ;  /* 0x0000c80015157a20 */ /* 0x000fe60000410000 */
[----:B------:R-:W-:Y:S01]  /*72d0*/  MUFU.TANH R183, R19 ;  /* 0x0000001300b77308 */ /* 0x000fe20000002400 */
[----:B------:R-:W-:Y:S02]  /*72e0*/  FMUL.FTZ R22, R22, c[0x0][0x320] ;  /* 0x0000c80016167a20 */ /* 0x000fe40000410000 */
[----:B------:R-:W-:Y:S02]  /*72f0*/  FMUL.FTZ R23, R23, c[0x0][0x320] ;  /* 0x0000c80017177a20 */ /* 0x000fe40000410000 */
[----:B------:R-:W-:Y:S02]  /*7300*/  FMUL.FTZ R26, R26, c[0x0][0x320] ;  /* 0x0000c8001a1a7a20 */ /* 0x000fe40000410000 */
[----:B------:R-:W-:Y:S02]  /*7310*/  FMUL.FTZ R27, R27, c[0x0][0x320] ;  /* 0x0000c8001b1b7a20 */ /* 0x000fe40000410000 */
[----:B------:R-:W-:Y:S01]  /*7320*/  FMUL.FTZ R24, R24, c[0x0][0x320] ;  /* 0x0000c80018187a20 */ /* 0x000fe20000410000 */
[----:B------:R-:W-:Y:S01]  /*7330*/  MUFU.TANH R184, R20 ;  /* 0x0000001400b87308 */ /* 0x000fe20000002400 */
[----:B------:R-:W-:Y:S01]  /*7340*/  FMUL.FTZ R25, R25, c[0x0][0x320] ;  /* 0x0000c80019197a20 */ /* 0x000fe20000410000 */
[C---:B-1----:R-:W-:Y:S08]  /*7350*/  HMMA.16816.F32.BF16 R28, R220.reuse, R8, R28 ;  /* 0x00000008dc1c723c */ /* 0x042ff0000004181c */
[----:B------:R-:W-:Y:S01]  /*7360*/  MUFU.TANH R186, R21 ;  /* 0x0000001500ba7308 */ /* 0x000fe20000002400 */
[C---:B------:R-:W-:Y:S01]  /*7370*/  HMMA.16816.F32.BF16 R32, R220.reuse, R10, R32 ;  /* 0x0000000adc20723c */ /* 0x040fe20000041820 */
[----:B------:R-:W1:Y:S01]  /*7380*/  LDSM.16.M88.4 R8, [R227+0x8800] ;  /* 0x00880000e308783b */ /* 0x000e620000000200 */
[----:B------:R-:W-:Y:S06]  /*7390*/  DEPBAR.LE SB0, 0x0 ;  /* 0x000080000000791a */ /* 0x000fec0000000000 */
[C---:B--2---:R-:W-:Y:S01]  /*73a0*/  HMMA.16816.F32.BF16 R36, R220.reuse, R4, R36 ;  /* 0x00000004dc24723c */ /* 0x044fe20000041824 */
[----:B------:R-:W-:Y:S07]  /*73b0*/  BAR.SYNC.DEFER_BLOCKING 0x0 ;  /* 0x0000000000007b1d */ /* 0x000fee0000010000 */
[C---:B------:R-:W-:Y:S04]  /*73c0*/  HMMA.16816.F32.BF16 R40, R220.reuse, R6, R40 ;  /* 0x00000006dc28723c */ /* 0x040fe80000041828 */
[----:B------:R-:W-:Y:S02]  /*73d0*/  FMUL.FTZ R28, R28, c[0x0][0x320] ;  /* 0x0000c8001c1c7a20 */ /* 0x000fe40000410000 */
[----:B------:R-:W-:Y:S02]  /*73e0*/  FMUL.FTZ R29, R29, c[0x0][0x320] ;  /* 0x0000c8001d1d7a20 */ /* 0x000fe40000410000 */
[----:B------:R-:W-:Y:S04]  /*73f0*/  FMUL.FTZ R30, R30, c[0x0][0x320] ;  /* 0x0000c8001e1e7a20 */ /* 0x000fe80000410000 */
[----:B------:R-:W-:Y:S02]  /*7400*/  FMUL.FTZ R31, R31, c[0x0][0x320] ;  /* 0x0000c8001f1f7a20 */ /* 0x000fe40000410000 */
[----:B------:R-:W-:Y:S02]  /*7410*/  FMUL.FTZ R34, R34, c[0x0][0x320] ;  /* 0x0000c80022227a20 */ /* 0x000fe40000410000 */
[----:B------:R-:W-:Y:S01]  /*7420*/  FMUL.FTZ R36, R36, c[0x0][0x320] ;  /* 0x0000c80024247a20 */ /* 0x000fe20000410000 */
[----:B------:R-:W-:Y:S01]  /*7430*/  MUFU.TANH R251, R22 ;  /* 0x0000001600fb7308 */ /* 0x000fe20000002400 */
[----:B------:R-:W-:Y:S02]  /*7440*/  FMUL.FTZ R37, R37, c[0x0][0x320] ;  /* 0x0000c80025257a20 */ /* 0x000fe40000410000 */
[----:B------:R-:W-:Y:S02]  /*7450*/  FMUL.FTZ R38, R38, c[0x0][0x320] ;  /* 0x0000c80026267a20 */ /* 0x000fe40000410000 */
[----:B------:R-:W-:Y:S02]  /*7460*/  FMUL.FTZ R39, R39, c[0x0][0x320] ;  /* 0x0000c80027277a20 */ /* 0x000fe40000410000 */
[----:B------:R-:W-:Y:S01]  /*7470*/  FMUL.FTZ R40, R40, c[0x0][0x320] ;  /* 0x0000c80028287a20 */ /* 0x000fe20000410000 */
[C---:B-1----:R-:W-:Y:S01]  /*7480*/  HMMA.16816.F32.BF16 R44, R220.reuse, R8, R44 ;  /* 0x00000008dc2c723c */ /* 0x042fe2000004182c */
[----:B------:R-:W2:Y:S01]  /*7490*/  LDL.64 R8, [R1+0x28] ;  /* 0x0000280001087983 */ /* 0x000ea20000100a00 */
[----:B------:R-:W1:Y:S01]  /*74a0*/  MUFU.TANH R3, R36 ;  /* 0x0000002400037308 */ /* 0x000e620000002400 */
[----:B------:R-:W-:Y:S02]  /*74b0*/  FMUL.FTZ R35, R35, c[0x0][0x320] ;  /* 0x0000c80023237a20 */ /* 0x000fe40000410000 */
[----:B------:R-:W-:Y:S02]  /*74c0*/  FMUL.FTZ R33, R33, c[0x0][0x320] ;  /* 0x0000c80021217a20 */ /* 0x000fe40000410000 */
[----:B------:R-:W-:Y:S01]  /*74d0*/  FMUL.FTZ R32, R32, c[0x0][0x320] ;  /* 0x0000c80020207a20 */ /* 0x000fe20000410000 */
[----:B------:R-:W-:Y:S01]  /*74e0*/  HMMA.16816.F32.BF16 R48, R220, R10, R48 ;  /* 0x0000000adc30723c */ /* 0x000fe20000041830 */
[----:B------:R-:W3:Y:S03]  /*74f0*/  LDL.64 R10, [R1+0x20] ;  /* 0x00002000010a7983 */ /* 0x000ee60000100a00 */
[----:B------:R-:W-:Y:S01]  /*7500*/  MUFU.TANH R250, R26 ;  /* 0x0000001a00fa7308 */ /* 0x000fe20000002400 */
[----:B------:R-:W-:Y:S02]  /*7510*/  FMUL.FTZ R42, R42, c[0x0][0x320] ;  /* 0x0000c8002a2a7a20 */ /* 0x000fe40000410000 */
[----:B------:R-:W-:Y:S02]  /*7520*/  FMUL.FTZ R41, R41, c[0x0][0x320] ;  /* 0x0000c80029297a20 */ /* 0x000fe40000410000 */
[----:B------:R-:W-:Y:S05]  /*7530*/  FMUL.FTZ R43, R43, c[0x0][0x320] ;  /* 0x0000c8002b2b7a20 */ /* 0x000fea0000410000 */
[----:B------:R1:W-:Y:S02]  /*7540*/  MUFU.TANH R26, R40 ;  /* 0x00000028001a7308 */ /* 0x0003e40000002400 */
[----:B------:R-:W-:Y:S02]  /*7550*/  FMUL.FTZ R46, R46, c[0x0][0x320] ;  /* 0x0000c8002e2e7a20 */ /* 0x000fe40000410000 */
[----:B------:R-:W-:Y:S02]  /*7560*/  FMUL.FTZ R47, R47, c[0x0][0x320] ;  /* 0x0000c8002f2f7a20 */ /* 0x000fe40000410000 */
[----:B------:R-:W-:Y:S02]  /*7570*/  FMUL.FTZ R44, R44, c[0x0][0x320] ;  /* 0x0000c8002c2c7a20 */ /* 0x000fe40000410000 */
[----:B------:R-:W-:Y:S02]  /*7580*/  FMUL.FTZ R45, R45, c[0x0][0x320] ;  /* 0x0000c8002d2d7a20 */ /* 0x000fe40000410000 */
[----:B------:R-:W4:Y:S01]  /*7590*/  MUFU.TANH R0, R37 ;  /* 0x0000002500007308 */ /* 0x000f220000002400 */
[----:B------:R-:W-:Y:S02]  /*75a0*/  FMUL.FTZ R50, R50, c[0x0][0x320] ;  /* 0x0000c80032327a20 */ /* 0x000fe40000410000 */
[----:B------:R-:W-:Y:S02]  /*75b0*/  FMUL.FTZ R49, R49, c[0x0][0x320] ;  /* 0x0000c80031317a20 */ /* 0x000fe40000410000 */
[----:B------:R-:W-:Y:S05]  /*75c0*/  FMUL.FTZ R48, R48, c[0x0][0x320] ;  /* 0x0000c80030307a20 */ /* 0x000fea0000410000 */
[----:B------:R-:W-:Y:S01]  /*75d0*/  MUFU.TANH R175, R17 ;  /* 0x0000001100af7308 */ /* 0x000fe20000002400 */
[----:B-1----:R-:W-:Y:S09]  /*75e0*/  MOV R40, R3 ;  /* 0x0000000300287202 */ /* 0x002ff20000000f00 */
[----:B------:R-:W-:Y:S10]  /*75f0*/  MUFU.TANH R17, R27 ;  /* 0x0000001b00117308 */ /* 0x000ff40000002400 */
[----:B------:R4:W-:Y:S10]  /*7600*/  MUFU.TANH R27, R42 ;  /* 0x0000002a001b7308 */ /* 0x0009f40000002400 */
[----:B------:R-:W1:Y:S10]  /*7610*/  MUFU.TANH R2, R35 ;  /* 0x0000002300027308 */ /* 0x000e740000002400 */
[----:B------:R-:W-:Y:S01]  /*7620*/  MUFU.TANH R3, R41 ;  /* 0x0000002900037308 */ /* 0x000fe20000002400 */
[----:B----4-:R-:W-:Y:S02]  /*7630*/  MOV R42, R0 ;  /* 0x00000000002a7202 */ /* 0x010fe40000000f00 */
[----:B------:R-:W-:Y:S07]  /*7640*/  FMNMX.FTZ R0, R165, R101, !PT ;  /* 0x00000065a5007209 */ /* 0x000fee0007810000 */
[----:B------:R1:W-:Y:S01]  /*7650*/  MUFU.TANH R41, R43 ;  /* 0x0000002b00297308 */ /* 0x0003e20000002400 */
[----:B------:R-:W-:Y:S04]  /*7660*/  FMNMX.FTZ R0, R167, R0, !PT ;  /* 0x00000000a7007209 */ /* 0x000fe80007810000 */
[----:B------:R-:W-:Y:S04]  /*7670*/  FMNMX.FTZ R0, R166, R0, !PT ;  /* 0x00000000a6007209 */ /* 0x000fe80007810000 */
[----:B------:R-:W-:Y:S01]  /*7680*/  FMNMX.FTZ R0, R164, R0, !PT ;  /* 0x00000000a4007209 */ /* 0x000fe20007810000 */
[----:B------:R-:W4:Y:S03]  /*7690*/  MUFU.TANH R174, R16 ;  /* 0x0000001000ae7308 */ /* 0x000f260000002400 */
[----:B------:R-:W-:Y:S04]  /*76a0*/  FMNMX.FTZ R0, R172, R0, !PT ;  /* 0x00000000ac007209 */ /* 0x000fe80007810000 */
[----:B------:R-:W-:Y:S03]  /*76b0*/  FMNMX.FTZ R0, R173, R0, !PT ;  /* 0x00000000ad007209 */ /* 0x000fe60007810000 */
[----:B------:R-:W4:Y:S01]  /*76c0*/  MUFU.TANH R181, R18 ;  /* 0x0000001200b57308 */ /* 0x000f220000002400 */
[----:B-1----:R-:W-:Y:S02]  /*76d0*/  MOV R43, R2 ;  /* 0x00000002002b7202 */ /* 0x002fe40000000f00 */
[----:B------:R-:W-:Y:S04]  /*76e0*/  FMNMX.FTZ R2, R170, R102, !PT ;  /* 0x00000066aa027209 */ /* 0x000fe80007810000 */
[----:B------:R-:W-:Y:S03]  /*76f0*/  FMNMX.FTZ R2, R171, R2, !PT ;  /* 0x00000002ab027209 */ /* 0x000fe60007810000 */
[----:B------:R-:W1:Y:S01]  /*7700*/  MUFU.TANH R248, R23 ;  /* 0x0000001700f87308 */ /* 0x000e620000002400 */
[----:B------:R-:W-:Y:S02]  /*7710*/  FMNMX.FTZ R2, R168, R2, !PT ;  /* 0x00000002a8027209 */ /* 0x000fe40007810000 */
[----:B----4-:R-:W-:Y:S02]  /*7720*/  FMNMX.FTZ R0, R174, R0, !PT ;  /* 0x00000000ae007209 */ /* 0x010fe40007810000 */
[----:B------:R-:W-:Y:S02]  /*7730*/  FMNMX.FTZ R2, R169, R2, !PT ;  /* 0x00000002a9027209 */ /* 0x000fe40007810000 */
[----:B------:R-:W-:Y:S03]  /*7740*/  FMNMX.FTZ R0, R175, R0, !PT ;  /* 0x00000000af007209 */ /* 0x000fe60007810000 */
[----:B------:R1:W4:Y:S01]  /*7750*/  MUFU.TANH R158, R34 ;  /* 0x00000022009e7308 */ /* 0x0003220000002400 */
[----:B------:R-:W-:Y:S02]  /*7760*/  FMNMX.FTZ R2, R180, R2, !PT ;  /* 0x00000002b4027209 */ /* 0x000fe40007810000 */
[----:B------:R-:W-:Y:S02]  /*7770*/  FMNMX.FTZ R0, R184, R0, !PT ;  /* 0x00000000b8007209 */ /* 0x000fe40007810000 */
[----:B------:R-:W-:Y:S02]  /*7780*/  FMNMX.FTZ R2, R182, R2, !PT ;  /* 0x00000002b6027209 */ /* 0x000fe40007810000 */
[----:B------:R-:W-:Y:S02]  /*7790*/  FMNMX.FTZ R0, R186, R0, !PT ;  /* 0x00000000ba007209 */ /* 0x000fe40007810000 */
[----:B------:R-:W-:Y:S01]  /*77a0*/  FMNMX.FTZ R2, R181, R2, !PT ;  /* 0x00000002b5027209 */ /* 0x000fe20007810000 */
[----:B------:R-:W4:Y:S03]  /*77b0*/  MUFU.TANH R185, R24 ;  /* 0x0000001800b97308 */ /* 0x000f260000002400 */
[----:B------:R-:W-:Y:S04]  /*77c0*/  FMNMX.FTZ R2, R183, R2, !PT ;  /* 0x00000002b7027209 */ /* 0x000fe80007810000 */
[----:B------:R-:W-:Y:S03]  /*77d0*/  FMNMX.FTZ R2, R251, R2, !PT ;  /* 0x00000002fb027209 */ /* 0x000fe60007810000 */
[----:B------:R-:W4:Y:S01]  /*77e0*/  MUFU.TANH R231, R28 ;  /* 0x0000001c00e77308 */ /* 0x000f220000002400 */
[----:B-1----:R-:W-:Y:S02]  /*77f0*/  MOV R34, R248 ;  /* 0x000000f800227202 */ /* 0x002fe40000000f00 */
[----:B----4-:R-:W-:Y:S02]  /*7800*/  MOV R35, R158 ;  /* 0x0000009e00237202 */ /* 0x010fe40000000f00 */
[----:B------:R-:W-:Y:S05]  /*7810*/  FMNMX.FTZ R2, R34, R2, !PT ;  /* 0x0000000222027209 */ /* 0x000fea0007810000 */
[----:B------:R1:W-:Y:S01]  /*7820*/  MUFU.TANH R103, R33 ;  /* 0x0000002100677308 */ /* 0x0003e20000002400 */
[----:B------:R-:W-:Y:S02]  /*7830*/  FMNMX.FTZ R2, R250, R2, !PT ;  /* 0x00000002fa027209 */ /* 0x000fe40007810000 */
[----:B------:R-:W-:Y:S02]  /*7840*/  FMNMX.FTZ R0, R185, R0, !PT ;  /* 0x00000000b9007209 */ /* 0x000fe40007810000 */
[----:B------:R-:W-:Y:S05]  /*7850*/  FMNMX.FTZ R2, R17, R2, !PT ;  /* 0x0000000211027209 */ /* 0x000fea0007810000 */
[----:B------:R-:W4:Y:S10]  /*7860*/  MUFU.TANH R187, R25 ;  /* 0x0000001900bb7308 */ /* 0x000f340000002400 */
[----:B------:R-:W4:Y:S01]  /*7870*/  MUFU.TANH R159, R29 ;  /* 0x0000001d009f7308 */ /* 0x000f220000002400 */
[----:B-1----:R-:W-:Y:S09]  /*7880*/  MOV R33, R231 ;  /* 0x000000e700217202 */ /* 0x002ff20000000f00 */
[----:B------:R1:W1:Y:S01]  /*7890*/  MUFU.TANH R157, R32 ;  /* 0x00000020009d7308 */ /* 0x0002620000002400 */
[----:B----4-:R-:W-:Y:S04]  /*78a0*/  FMNMX.FTZ R0, R187, R0, !PT ;  /* 0x00000000bb007209 */ /* 0x010fe80007810000 */
[----:B------:R-:W-:Y:S05]  /*78b0*/  FMNMX.FTZ R0, R33, R0, !PT ;  /* 0x0000000021007209 */ /* 0x000fea0007810000 */
[----:B------:R4:W-:Y:S10]  /*78c0*/  MUFU.TANH R16, R46 ;  /* 0x0000002e00107308 */ /* 0x0009f40000002400 */
[----:B------:R-:W4:Y:S01]  /*78d0*/  MUFU.TANH R154, R30 ;  /* 0x0000001e009a7308 */ /* 0x000f220000002400 */
[----:B-1----:R-:W-:Y:S04]  /*78e0*/  MOV R32, R159 ;  /* 0x0000009f00207202 */ /* 0x002fe80000000f00 */
[----:B------:R-:W-:Y:S05]  /*78f0*/  FMNMX.FTZ R0, R32, R0, !PT ;  /* 0x0000000020007209 */ /* 0x000fea0007810000 */
[----:B------:R1:W-:Y:S01]  /*7900*/  MUFU.TANH R24, R47 ;  /* 0x0000002f00187308 */ /* 0x0003e20000002400 */
[----:B----4-:R-:W-:Y:S04]  /*7910*/  MOV R46, R157 ;  /* 0x0000009d002e7202 */ /* 0x010fe80000000f00 */
[----:B------:R-:W-:Y:S05]  /*7920*/  FMNMX.FTZ R0, R46, R0, !PT ;  /* 0x000000002e007209 */ /* 0x000fea0007810000 */
[----:B------:R-:W4:Y:S01]  /*7930*/  MUFU.TANH R252, R31 ;  /* 0x0000001f00fc7308 */ /* 0x000f220000002400 */
[----:B------:R-:W-:Y:S09]  /*7940*/  FMNMX.FTZ R2, R154, R2, !PT ;  /* 0x000000029a027209 */ /* 0x000ff20007810000 */
[----:B------:R4:W-:Y:S01]  /*7950*/  MUFU.TANH R152, R50 ;  /* 0x0000003200987308 */ /* 0x0009e20000002400 */
[----:B-1----:R-:W-:Y:S04]  /*7960*/  MOV R47, R103 ;  /* 0x00000067002f7202 */ /* 0x002fe80000000f00 */
[----:B------:R-:W-:Y:S05]  /*7970*/  FMNMX.FTZ R0, R47, R0, !PT ;  /* 0x000000002f007209 */ /* 0x000fea0007810000 */
[----:B------:R-:W1:Y:S01]  /*7980*/  MUFU.TANH R6, R44 ;  /* 0x0000002c00067308 */ /* 0x000e620000002400 */
[----:B------:R-:W-:Y:S02]  /*7990*/  FMNMX.FTZ R0, R40, R0, !PT ;  /* 0x0000000028007209 */ /* 0x000fe40007810000 */
[----:B----4-:R-:W-:Y:S04]  /*79a0*/  FMNMX.FTZ R2, R252, R2, !PT ;  /* 0x00000002fc027209 */ /* 0x010fe80007810000 */
[----:B------:R-:W-:Y:S03]  /*79b0*/  FMNMX.FTZ R2, R35, R2, !PT ;  /* 0x0000000223027209 */ /* 0x000fe60007810000 */
[----:B------:R1:W4:Y:S01]  /*79c0*/  MUFU.TANH R44, R45 ;  /* 0x0000002d002c7308 */ /* 0x0003220000002400 */
[----:B------:R-:W-:Y:S02]  /*79d0*/  MOV R50, R3 ;  /* 0x0000000300327202 */ /* 0x000fe40000000f00 */
[----:B------:R-:W-:Y:S02]  /*79e0*/  FMNMX.FTZ R3, R43, R2, !PT ;  /* 0x000000022b037209 */ /* 0x000fe40007810000 */
[----:B------:R-:W-:Y:S01]  /*79f0*/  FMNMX.FTZ R2, R42, R0, !PT ;  /* 0x000000002a027209 */ /* 0x000fe20007810000 */
[----:B------:R-:W-:Y:S04]  /*7a00*/  FMUL.FTZ R0, R51, c[0x0][0x320] ;  /* 0x0000c80033007a20 */ /* 0x000fe80000410000 */
[----:B------:R-:W2:Y:S01]  /*7a10*/  MUFU.TANH R4, R38 ;  /* 0x0000002600047308 */ /* 0x000ea20000002400 */
[----:B------:R-:W-:Y:S02]  /*7a20*/  MOV R51, R17 ;  /* 0x0000001100337202 */ /* 0x000fe40000000f00 */
[----:B------:R-:W-:Y:S07]  /*7a30*/  FMNMX.FTZ R2, R26, R2, !PT ;  /* 0x000000021a027209 */ /* 0x000fee0007810000 */
[----:B------:R2:W-:Y:S01]  /*7a40*/  MUFU.TANH R103, R0 ;  /* 0x0000000000677308 */ /* 0x0005e20000002400 */
[----:B-1----:R-:W-:Y:S02]  /*7a50*/  MOV R45, R6 ;  /* 0x00000006002d7202 */ /* 0x002fe40000000f00 */
[----:B------:R-:W-:Y:S07]  /*7a60*/  MOV R6, UR18 ;  /* 0x0000001200067c02 */ /* 0x000fee0008000f00 */
[----:B------:R1:W-:Y:S10]  /*7a70*/  MUFU.TANH R157, R49 ;  /* 0x00000031009d7308 */ /* 0x0003f40000002400 */
[----:B------:R-:W3:Y:S01]  /*7a80*/  MUFU.TANH R5, R39 ;  /* 0x0000002700057308 */ /* 0x000ee20000002400 */
[----:B--2---:R-:W-:Y:S04]  /*7a90*/  FMNMX.FTZ R0, R50, R2, !PT ;  /* 0x0000000232007209 */ /* 0x004fe80007810000 */
[----:B------:R-:W-:Y:S05]  /*7aa0*/  FMNMX.FTZ R0, R45, R0, !PT ;  /* 0x000000002d007209 */ /* 0x000fea0007810000 */
[----:B------:R3:W2:Y:S01]  /*7ab0*/  MUFU.TANH R25, R48 ;  /* 0x0000003000197308 */ /* 0x0006a20000002400 */
[----:B----4-:R-:W-:Y:S02]  /*7ac0*/  FMNMX.FTZ R0, R44, R0, !PT ;  /* 0x000000002c007209 */ /* 0x010fe40007810000 */
[----:B-1----:R-:W-:Y:S04]  /*7ad0*/  MOV R49, R4 ;  /* 0x0000000400317202 */ /* 0x002fe80000000f00 */
[----:B------:R-:W-:Y:S02]  /*7ae0*/  FMNMX.FTZ R3, R49, R3, !PT ;  /* 0x0000000331037209 */ /* 0x000fe40007810000 */
[----:B---3--:R-:W-:Y:S02]  /*7af0*/  MOV R48, R5 ;  /* 0x0000000500307202 */ /* 0x008fe40000000f00 */
[----:B--2---:R-:W-:Y:S02]  /*7b00*/  FMNMX.FTZ R100, R25, R0, !PT ;  /* 0x0000000019647209 */ /* 0x004fe40007810000 */
[----:B------:R-:W-:Y:S02]  /*7b10*/  FMNMX.FTZ R3, R48, R3, !PT ;  /* 0x0000000330037209 */ /* 0x000fe40007810000 */
[----:B------:R-:W-:Y:S02]  /*7b20*/  FMNMX.FTZ R100, R157, R100, !PT ;  /* 0x000000649d647209 */ /* 0x000fe40007810000 */
[----:B------:R-:W-:Y:S02]  /*7b30*/  FMNMX.FTZ R2, R27, R3, !PT ;  /* 0x000000031b027209 */ /* 0x000fe40007810000 */
[----:B------:R-:W-:Y:S01]  /*7b40*/  @P0 MOV R5, R11 ;  /* 0x0000000b00050202 */ /* 0x000fe20000000f00 */
[----:B------:R-:W1:Y:S01]  /*7b50*/  SHFL.BFLY PT, R3, R100, 0x2, 0x1f ;  /* 0x0c401f0064037f89 */ /* 0x000e6200000e0000 */
[----:B------:R-:W-:Y:S04]  /*7b60*/  FMNMX.FTZ R2, R41, R2, !PT ;  /* 0x0000000229027209 */ /* 0x000fe80007810000 */
[----:B------:R-:W-:Y:S04]  /*7b70*/  FMNMX.FTZ R2, R16, R2, !PT ;  /* 0x0000000210027209 */ /* 0x000fe80007810000 */
[----:B------:R-:W-:Y:S04]  /*7b80*/  FMNMX.FTZ R0, R24, R2, !PT ;  /* 0x0000000218007209 */ /* 0x000fe80007810000 */
[----:B------:R-:W-:Y:S04]  /*7b90*/  FMNMX.FTZ R0, R152, R0, !PT ;  /* 0x0000000098007209 */ /* 0x000fe80007810000 */
[----:B------:R-:W-:Y:S05]  /*7ba0*/  FMNMX.FTZ R0, R103, R0, !PT ;  /* 0x0000000067007209 */ /* 0x000fea0007810000 */
[----:B------:R-:W2:Y:S01]  /*7bb0*/  SHFL.BFLY PT, R2, R0, 0x2, 0x1f ;  /* 0x0c401f0000027f89 */ /* 0x000ea200000e0000 */
[----:B-1----:R-:W-:Y:S07]  /*7bc0*/  FMNMX.FTZ R100, R100, R3, !PT ;  /* 0x0000000364647209 */ /* 0x002fee0007810000 */
[----:B------:R-:W1:Y:S01]  /*7bd0*/  SHFL.BFLY PT, R4, R100, 0x1, 0x1f ;  /* 0x0c201f0064047f89 */ /* 0x000e6200000e0000 */
[----:B--2---:R-:W-:Y:S07]  /*7be0*/  FMNMX.FTZ R0, R0, R2, !PT ;  /* 0x0000000200007209 */ /* 0x004fee0007810000 */
[----:B------:R-:W2:Y:S01]  /*7bf0*/  SHFL.BFLY PT, R3, R0, 0x1, 0x1f ;  /* 0x0c201f0000037f89 */ /* 0x000ea200000e0000 */
[----:B-1----:R-:W-:Y:S05]  /*7c00*/  FMNMX.FTZ R100, R100, R4, !PT ;  /* 0x0000000464647209 */ /* 0x002fea0007810000 */
[C---:B------:R-:W-:Y:S02]  /*7c10*/  FMUL.FTZ R153, R100.reuse, c[0x0][0x2d0] ;  /* 0x0000b40064997a20 */ /* 0x040fe40000410000 */
[----:B------:R-:W-:Y:S02]  /*7c20*/  FADD.FTZ R2, -R100, R101 ;  /* 0x0000006564027221 */ /* 0x000fe40000010100 */
[--C-:B------:R-:W-:Y:S01]  /*7c30*/  FFMA.FTZ R4, R165, c[0x0][0x2d0], -R153.reuse ;  /* 0x0000b400a5047a23 */ /* 0x100fe20000010899 */
[----:B------:R-:W-:Y:S01]  /*7c40*/  MOV R165, R16 ;  /* 0x0000001000a57202 */ /* 0x000fe20000000f00 */
[----:B------:R-:W-:Y:S01]  /*7c50*/  FFMA.FTZ R9, R164, c[0x0][0x2d0], -R153 ;  /* 0x0000b400a4097a23 */ /* 0x000fe20000010899 */
[----:B------:R-:W-:Y:S01]  /*7c60*/  MOV R164, R24 ;  /* 0x0000001800a47202 */ /* 0x000fe20000000f00 */
[----:B------:R1:W-:Y:S01]  /*7c70*/  MUFU.EX2 R18, R4 ;  /* 0x0000000400127308 */ /* 0x0003e20000000800 */
[----:B--2---:R-:W-:Y:S01]  /*7c80*/  FMNMX.FTZ R3, R0, R3, !PT ;  /* 0x0000000300037209 */ /* 0x004fe20007810000 */
[----:B------:R-:W-:Y:S08]  /*7c90*/  FMUL.FTZ R0, R2, c[0x0][0x2d0] ;  /* 0x0000b40002007a20 */ /* 0x000ff00000410000 */
[----:B------:R-:W-:Y:S01]  /*7ca0*/  MUFU.EX2 R231, R9 ;  /* 0x0000000900e77308 */ /* 0x000fe20000000800 */
[----:B------:R-:W-:Y:S04]  /*7cb0*/  FMUL.FTZ R101, R3, c[0x0][0x2d0] ;  /* 0x0000b40003657a20 */ /* 0x000fe80000410000 */
[--C-:B------:R-:W-:Y:S01]  /*7cc0*/  FFMA.FTZ R11, R170, c[0x0][0x2d0], -R101.reuse ;  /* 0x0000b400aa0b7a23 */ /* 0x100fe20000010865 */
[----:B------:R-:W-:Y:S01]  /*7cd0*/  MOV R170, R25 ;  /* 0x0000001900aa7202 */ /* 0x000fe20000000f00 */
[--C-:B------:R-:W-:Y:S03]  /*7ce0*/  FFMA.FTZ R152, R152, c[0x0][0x2d0], -R101.reuse ;  /* 0x0000b40098987a23 */ /* 0x100fe60000010865 */
[----:B------:R2:W3:Y:S01]  /*7cf0*/  MUFU.EX2 R2, R0 ;  /* 0x0000000000027308 */ /* 0x0004e20000000800 */
[----:B------:R-:W-:Y:S02]  /*7d00*/  FFMA.FTZ R164, R164, c[0x0][0x2d0], -R101 ;  /* 0x0000b400a4a47a23 */ /* 0x000fe40000010865 */
[----:B------:R-:W-:Y:S01]  /*7d10*/  FFMA.FTZ R170, R170, c[0x0][0x2d0], -R153 ;  /* 0x0000b400aaaa7a23 */ /* 0x000fe20000010899 */
[----:B-1----:R-:W-:Y:S05]  /*7d20*/  @P0 MOV R4, R8 ;  /* 0x0000000800040202 */ /* 0x002fea0000000f00 */
[----:B------:R-:W-:Y:S01]  /*7d30*/  @P0 IMAD.WIDE.U32 R4, R6, 0x60, R4 ;  /* 0x0000006006040825 */ /* 0x000fe200078e0004 */
[----:B------:R-:W-:Y:S03]  /*7d40*/  MUFU.EX2 R12, R11 ;  /* 0x0000000b000c7308 */ /* 0x000fe60000000800 */
[--C-:B------:R-:W-:Y:S01]  /*7d50*/  FFMA.FTZ R6, R167, c[0x0][0x2d0], -R153.reuse ;  /* 0x0000b400a7067a23 */ /* 0x100fe20000010899 */
[----:B------:R-:W-:Y:S01]  /*7d60*/  @P0 IADD3 R7, R5, UR12, RZ ;  /* 0x0000000c05070c10 */ /* 0x000fe2000fffe0ff */
[----:B------:R-:W-:Y:S01]  /*7d70*/  FFMA.FTZ R5, R166, c[0x0][0x2d0], -R153 ;  /* 0x0000b400a6057a23 */ /* 0x000fe20000010899 */
[----:B------:R-:W-:Y:S01]  /*7d80*/  @UP0 USHF.L.U32 UR12, UR4, 0x6, URZ ;  /* 0x00000006040c0899 */ /* 0x000fe2000800063f */
[----:B------:R-:W-:Y:S02]  /*7d90*/  MOV R166, R27 ;  /* 0x0000001b00a67202 */ /* 0x000fe40000000f00 */
[----:B------:R-:W-:Y:S01]  /*7da0*/  @P0 SHF.L.U64.HI R7, R4, 0x1, R7 ;  /* 0x0000000104070819 */ /* 0x000fe20000010207 */
[----:B------:R1:W-:Y:S01]  /*7db0*/  MUFU.EX2 R158, R6 ;  /* 0x00000006009e7308 */ /* 0x0003e20000000800 */
[----:B------:R-:W-:Y:S01]  /*7dc0*/  MOV R167, R48 ;  /* 0x0000003000a77202 */ /* 0x000fe20000000f00 */
[----:B--2---:R-:W-:Y:S01]  /*7dd0*/  FADD.FTZ R0, -R3, R102 ;  /* 0x0000006603007221 */ /* 0x004fe20000010100 */
[----:B------:R-:W-:Y:S01]  /*7de0*/  MOV R102, R154 ;  /* 0x0000009a00667202 */ /* 0x000fe20000000f00 */
[----:B---3--:R-:W-:Y:S02]  /*7df0*/  FMUL.FTZ R16, R2, R116 ;  /* 0x0000007402107220 */ /* 0x008fe40000410000 */
[----:B------:R-:W-:Y:S04]  /*7e00*/  FMUL.FTZ R0, R0, c[0x0][0x2d0] ;  /* 0x0000b40000007a20 */ /* 0x000fe80000410000 */
[----:B------:R2:W-:Y:S01]  /*7e10*/  MUFU.EX2 R248, R5 ;  /* 0x0000000500f87308 */ /* 0x0005e20000000800 */
[C---:B------:R-:W-:Y:S02]  /*7e20*/  FMUL.FTZ R17, R2.reuse, R117 ;  /* 0x0000007502117220 */ /* 0x040fe40000410000 */
[C---:B------:R-:W-:Y:S01]  /*7e30*/  FMUL.FTZ R24, R2.reuse, R124 ;  /* 0x0000007c02187220 */ /* 0x040fe20000410000 */
[----:B------:R-:W-:Y:S01]  /*7e40*/  MOV R124, R26 ;  /* 0x0000001a007c7202 */ /* 0x000fe20000000f00 */
[C---:B------:R-:W-:Y:S01]  /*7e50*/  FMUL.FTZ R25, R2.reuse, R125 ;  /* 0x0000007d02197220 */ /* 0x040fe20000410000 */
[----:B------:R-:W-:Y:S01]  /*7e60*/  MOV R125, R165 ;  /* 0x000000a5007d7202 */ /* 0x000fe20000000f00 */
[----:B------:R-:W-:Y:S01]  /*7e70*/  FMUL.FTZ R48, R2, R148 ;  /* 0x0000009402307220 */ /* 0x000fe20000410000 */
[----:B------:R-:W-:Y:S01]  /*7e80*/  MOV R148, R102 ;  /* 0x0000006600947202 */ /* 0x000fe20000000f00 */
[----:B------:R-:W-:Y:S01]  /*7e90*/  FFMA.FTZ R102, R172, c[0x0][0x2d0], -R153 ;  /* 0x0000b400ac667a23 */ /* 0x000fe20000010899 */
[----:B------:R-:W3:Y:S01]  /*7ea0*/  MUFU.EX2 R0, R0 ;  /* 0x0000000000007308 */ /* 0x000ee20000000800 */
[----:B------:R-:W-:Y:S01]  /*7eb0*/  MOV R165, R41 ;  /* 0x0000002900a57202 */ /* 0x000fe20000000f00 */
[C---:B------:R-:W-:Y:S01]  /*7ec0*/  FMUL.FTZ R41, R2.reuse, R141 ;  /* 0x0000008d02297220 */ /* 0x040fe20000410000 */
[----:B------:R-:W-:Y:S01]  /*7ed0*/  MOV R141, R252 ;  /* 0x000000fc008d7202 */ /* 0x000fe20000000f00 */
[----:B------:R-:W-:Y:S01]  /*7ee0*/  FMUL.FTZ R52, R2, R52 ;  /* 0x0000003402347220 */ /* 0x000fe20000410000 */
[----:B-1----:R-:W-:Y:S01]  /*7ef0*/  @P0 SHF.L.U32 R6, R4, 0x1, RZ ;  /* 0x0000000104060819 */ /* 0x002fe200000006ff */
[C---:B------:R-:W-:Y:S02]  /*7f00*/  FMUL.FTZ R53, R2.reuse, R53 ;  /* 0x0000003502357220 */ /* 0x040fe40000410000 */
[----:B------:R-:W-:Y:S01]  /*7f10*/  FMUL.FTZ R56, R2, R56 ;  /* 0x0000003802387220 */ /* 0x000fe20000410000 */
[----:B------:R-:W-:Y:S01]  /*7f20*/  @P0 IADD3 R4, P1, R6, c[0x0][0x1c8], RZ ;  /* 0x0000720006040a10 */ /* 0x000fe20007f3e0ff */
[----:B------:R-:W-:Y:S01]  /*7f30*/  FMUL.FTZ R57, R2, R57 ;  /* 0x0000003902397220 */ /* 0x000fe20000410000 */
[----:B------:R-:W-:Y:S01]  /*7f40*/  @P0 IADD3 R8, P2, R6, 0x80, RZ ;  /* 0x0000008006080810 */ /* 0x000fe20007f5e0ff */
[----:B------:R-:W-:Y:S01]  /*7f50*/  FMUL.FTZ R60, R2, R60 ;  /* 0x0000003c023c7220 */ /* 0x000fe20000410000 */
[----:B------:R-:W-:Y:S01]  /*7f60*/  @P0 IADD3 R6, P3, R6, 0x100, RZ ;  /* 0x0000010006060810 */ /* 0x000fe20007f7e0ff */
[C---:B------:R-:W-:Y:S01]  /*7f70*/  FMUL.FTZ R61, R2.reuse, R61 ;  /* 0x0000003d023d7220 */ /* 0x040fe20000410000 */
[----:B--2---:R-:W-:Y:S01]  /*7f80*/  @P0 IADD3.X R5, R7, c[0x0][0x1cc], RZ, P1, !PT ;  /* 0x0000730007050a10 */ /* 0x004fe20000ffe4ff */
[----:B------:R-:W-:Y:S01]  /*7f90*/  FMUL.FTZ R64, R2, R64 ;  /* 0x0000004002407220 */ /* 0x000fe20000410000 */
[----:B------:R-:W-:Y:S01]  /*7fa0*/  @P0 IADD3 R8, P1, R8, c[0x0][0x1c8], RZ ;  /* 0x0000720008080a10 */ /* 0x000fe20007f3e0ff */
[C---:B------:R-:W-:Y:S01]  /*7fb0*/  FMUL.FTZ R65, R2.reuse, R65 ;  /* 0x0000004102417220 */ /* 0x040fe20000410000 */
[----:B------:R-:W-:Y:S01]  /*7fc0*/  MUFU.EX2 R164, R164 ;  /* 0x000000a400a47308 */ /* 0x000fe20000000800 */
[----:B------:R1:W-:Y:S01]  /*7fd0*/  @P0 LDGSTS.E.BYPASS.LTC128B.128 [R249+0xc100], [R4.64], !P6 ;  /* 0x0c10000004f90fae */ /* 0x0003e2000f101d4a */
[--C-:B------:R-:W-:Y:S01]  /*7fe0*/  @P0 IADD3.X R9, RZ, c[0x0][0x1cc], R7.reuse, P1, P2 ;  /* 0x00007300ff090a10 */ /* 0x100fe20000fe4407 */
[----:B------:R-:W-:Y:S01]  /*7ff0*/  FMUL.FTZ R68, R2, R68 ;  /* 0x0000004402447220 */ /* 0x000fe20000410000 */
[----:B------:R-:W-:Y:S01]  /*8000*/  @P0 IADD3 R10, P2, R6, c[0x0][0x1c8], RZ ;  /* 0x00007200060a0a10 */ /* 0x000fe20007f5e0ff */
[C---:B---3--:R-:W-:Y:S02]  /*8010*/  FMUL.FTZ R19, R0.reuse, R119 ;  /* 0x0000007700137220 */ /* 0x048fe40000410000 */
[C---:B------:R-:W-:Y:S01]  /*8020*/  FMUL.FTZ R26, R0.reuse, R126 ;  /* 0x0000007e001a7220 */ /* 0x040fe20000410000 */
[----:B------:R-:W-:Y:S01]  /*8030*/  @P0 IADD3.X R11, RZ, c[0x0][0x1cc], R7, P2, P3 ;  /* 0x00007300ff0b0a10 */ /* 0x000fe200017e6407 */
[----:B------:R2:W-:Y:S01]  /*8040*/  @P0 LDGSTS.E.BYPASS.LTC128B.128 [R249+0xf100], [R8.64], !P5 ;  /* 0x0f10000008f90fae */ /* 0x0005e2000e901d4a */
[C---:B------:R-:W-:Y:S01]  /*8050*/  FMUL.FTZ R27, R0.reuse, R127 ;  /* 0x0000007f001b7220 */ /* 0x040fe20000410000 */
[----:B------:R-:W-:Y:S01]  /*8060*/  MOV R127, R43 ;  /* 0x0000002b007f7202 */ /* 0x000fe20000000f00 */
[C---:B------:R-:W-:Y:S01]  /*8070*/  FMUL.FTZ R43, R0.reuse, R143 ;  /* 0x0000008f002b7220 */ /* 0x040fe20000410000 */
[----:B------:R-:W-:Y:S01]  /*8080*/  MOV R126, R50 ;  /* 0x00000032007e7202 */ /* 0x000fe20000000f00 */
[C---:B------:R-:W-:Y:S01]  /*8090*/  FMUL.FTZ R50, R0.reuse, R150 ;  /* 0x0000009600327220 */ /* 0x040fe20000410000 */
[----:B------:R-:W-:Y:S01]  /*80a0*/  MUFU.EX2 R170, R170 ;  /* 0x000000aa00aa7308 */ /* 0x000fe20000000800 */
[C---:B------:R-:W-:Y:S01]  /*80b0*/  FMUL.FTZ R54, R0.reuse, R54 ;  /* 0x0000003600367220 */ /* 0x040fe20000410000 */
[----:B------:R3:W-:Y:S01]  /*80c0*/  @P0 LDGSTS.E.BYPASS.LTC128B.128 [R249+0x12100], [R10.64], !P4 ;  /* 0x121000000af90fae */ /* 0x0007e2000e101d4a */
[C---:B------:R-:W-:Y:S02]  /*80d0*/  FMUL.FTZ R55, R0.reuse, R55 ;  /* 0x0000003700377220 */ /* 0x040fe40000410000 */
[C---:B------:R-:W-:Y:S02]  /*80e0*/  FMUL.FTZ R58, R0.reuse, R58 ;  /* 0x0000003a003a7220 */ /* 0x040fe40000410000 */
[C---:B------:R-:W-:Y:S02]  /*80f0*/  FMUL.FTZ R59, R0.reuse, R59 ;  /* 0x0000003b003b7220 */ /* 0x040fe40000410000 */
[C---:B------:R-:W-:Y:S02]  /*8100*/  FMUL.FTZ R62, R0.reuse, R62 ;  /* 0x0000003e003e7220 */ /* 0x040fe40000410000 */
[----:B------:R-:W-:Y:S01]  /*8110*/  FMUL.FTZ R63, R0, R63 ;  /* 0x0000003f003f7220 */ /* 0x000fe20000410000 */
[----:B-1----:R-:W-:Y:S01]  /*8120*/  @P0 IADD3 R4, P1, R4, UR12, RZ ;  /* 0x0000000c04040c10 */ /* 0x002fe2000ff3e0ff */
[C---:B------:R-:W-:Y:S02]  /*8130*/  FMUL.FTZ R66, R0.reuse, R66 ;  /* 0x0000004200427220 */ /* 0x040fe40000410000 */
[----:B------:R-:W-:Y:S01]  /*8140*/  FMUL.FTZ R67, R0, R67 ;  /* 0x0000004300437220 */ /* 0x000fe20000410000 */
[----:B------:R-:W-:Y:S01]  /*8150*/  @P0 IADD3.X R5, R5, UR15, RZ, P1, !PT ;  /* 0x0000000f05050c10 */ /* 0x000fe20008ffe4ff */
[----:B------:R-:W-:Y:S01]  /*8160*/  FMUL.FTZ R69, R2, R69 ;  /* 0x0000004502457220 */ /* 0x000fe20000410000 */
[----:B------:R-:W-:Y:S01]  /*8170*/  @P0 IADD3 R6, P2, R4, UR12, RZ ;  /* 0x0000000c04060c10 */ /* 0x000fe2000ff5e0ff */
[----:B------:R-:W-:Y:S02]  /*8180*/  FMUL.FTZ R70, R0, R70 ;  /* 0x0000004600467220 */ /* 0x000fe40000410000 */
[----:B------:R1:W-:Y:S01]  /*8190*/  @P0 LDGSTS.E.BYPASS.LTC128B.128 [R249+0xd100], [R4.64], !P6 ;  /* 0x0d10000004f90fae */ /* 0x0003e2000f101d4a */
[----:B------:R-:W-:Y:S01]  /*81a0*/  @P0 IADD3.X R7, R5, UR15, RZ, P2, !PT ;  /* 0x0000000f05070c10 */ /* 0x000fe200097fe4ff */
[--C-:B--2---:R-:W-:Y:S01]  /*81b0*/  FFMA.FTZ R8, R171, c[0x0][0x2d0], -R101.reuse ;  /* 0x0000b400ab087a23 */ /* 0x104fe20000010865 */
[----:B------:R-:W-:Y:S01]  /*81c0*/  MOV R171, R12 ;  /* 0x0000000c00ab7202 */ /* 0x000fe20000000f00 */
[----:B------:R-:W-:Y:S02]  /*81d0*/  FMUL.FTZ R9, R2, R109 ;  /* 0x0000006d02097220 */ /* 0x000fe40000410000 */
[----:B------:R2:W4:Y:S01]  /*81e0*/  MUFU.EX2 R159, R8 ;  /* 0x00000008009f7308 */ /* 0x0005220000000800 */
[C---:B---3--:R-:W-:Y:S01]  /*81f0*/  FMUL.FTZ R10, R0.reuse, R110 ;  /* 0x0000006e000a7220 */ /* 0x048fe20000410000 */
[----:B------:R1:W-:Y:S01]  /*8200*/  @P0 LDGSTS.E.BYPASS.LTC128B.128 [R249+0x10100], [R4.64+0x80], !P5 ;  /* 0x1010008004f90fae */ /* 0x0003e2000e901d4a */
[C---:B------:R-:W-:Y:S02]  /*8210*/  FMUL.FTZ R11, R0.reuse, R111 ;  /* 0x0000006f000b7220 */ /* 0x040fe40000410000 */
[----:B------:R-:W-:Y:S02]  /*8220*/  FMUL.FTZ R71, R0, R71 ;  /* 0x0000004700477220 */ /* 0x000fe40000410000 */
[C---:B------:R-:W-:Y:S02]  /*8230*/  FMUL.FTZ R72, R2.reuse, R72 ;  /* 0x0000004802487220 */ /* 0x040fe40000410000 */
[----:B------:R-:W-:Y:S01]  /*8240*/  FMUL.FTZ R73, R2, R73 ;  /* 0x0000004902497220 */ /* 0x000fe20000410000 */
[----:B------:R1:W-:Y:S01]  /*8250*/  @P0 LDGSTS.E.BYPASS.LTC128B.128 [R249+0x13100], [R4.64+0x100], !P4 ;  /* 0x1310010004f90fae */ /* 0x0003e2000e101d4a */
[C---:B------:R-:W-:Y:S02]  /*8260*/  FMUL.FTZ R74, R0.reuse, R74 ;  /* 0x0000004a004a7220 */ /* 0x040fe40000410000 */
[----:B------:R-:W-:Y:S02]  /*8270*/  FMUL.FTZ R75, R0, R75 ;  /* 0x0000004b004b7220 */ /* 0x000fe40000410000 */
[C---:B------:R-:W-:Y:S02]  /*8280*/  FMUL.FTZ R76, R2.reuse, R76 ;  /* 0x0000004c024c7220 */ /* 0x040fe40000410000 */
[----:B------:R-:W-:Y:S01]  /*8290*/  FMUL.FTZ R77, R2, R77 ;  /* 0x0000004d024d7220 */ /* 0x000fe20000410000 */
[----:B------:R3:W-:Y:S01]  /*82a0*/  @P0 LDGSTS.E.BYPASS.LTC128B.128 [R249+0xe100], [R6.64], !P6 ;  /* 0x0e10000006f90fae */ /* 0x0007e2000f101d4a */
[C---:B------:R-:W-:Y:S02]  /*82b0*/  FMUL.FTZ R78, R0.reuse, R78 ;  /* 0x0000004e004e7220 */ /* 0x040fe40000410000 */
[----:B------:R-:W-:Y:S02]  /*82c0*/  FMUL.FTZ R79, R0, R79 ;  /* 0x0000004f004f7220 */ /* 0x000fe40000410000 */
[C---:B------:R-:W-:Y:S02]  /*82d0*/  FMUL.FTZ R80, R2.reuse, R80 ;  /* 0x0000005002507220 */ /* 0x040fe40000410000 */
[C---:B--2---:R-:W-:Y:S01]  /*82e0*/  FMUL.FTZ R8, R2.reuse, R108 ;  /* 0x0000006c02087220 */ /* 0x044fe20000410000 */
[----:B------:R3:W-:Y:S01]  /*82f0*/  @P0 LDGSTS.E.BYPASS.LTC128B.128 [R249+0x11100], [R6.64+0x80], !P5 ;  /* 0x1110008006f90fae */ /* 0x0007e2000e901d4a */
[----:B------:R-:W-:Y:S02]  /*8300*/  FMUL.FTZ R81, R2, R81 ;  /* 0x0000005102517220 */ /* 0x000fe40000410000 */
[C---:B------:R-:W-:Y:S02]  /*8310*/  FMUL.FTZ R82, R0.reuse, R82 ;  /* 0x0000005200527220 */ /* 0x040fe40000410000 */
[----:B------:R-:W-:Y:S02]  /*8320*/  FMUL.FTZ R83, R0, R83 ;  /* 0x0000005300537220 */ /* 0x000fe40000410000 */
[C---:B------:R-:W-:Y:S01]  /*8330*/  FMUL.FTZ R84, R2.reuse, R84 ;  /* 0x0000005402547220 */ /* 0x040fe20000410000 */
[----:B------:R3:W-:Y:S01]  /*8340*/  @P0 LDGSTS.E.BYPASS.LTC128B.128 [R249+0x14100], [R6.64+0x100], !P4 ;  /* 0x1410010006f90fae */ /* 0x0007e2000e101d4a */
[----:B------:R-:W-:Y:S02]  /*8350*/  FMUL.FTZ R85, R2, R85 ;  /* 0x0000005502557220 */ /* 0x000fe40000410000 */
[--C-:B-1----:R-:W-:Y:S01]  /*8360*/  FFMA.FTZ R4, R168, c[0x0][0x2d0], -R101.reuse ;  /* 0x0000b400a8047a23 */ /* 0x102fe20000010865 */
[----:B------:R-:W-:Y:S01]  /*8370*/  MOV R168, R49 ;  /* 0x0000003100a87202 */ /* 0x000fe20000000f00 */
[C---:B------:R-:W-:Y:S01]  /*8380*/  FMUL.FTZ R5, R2.reuse, R105 ;  /* 0x0000006902057220 */ /* 0x040fe20000410000 */
[----:B----4-:R-:W-:Y:S01]  /*8390*/  F2FP.BF16.PACK_AB R105, R159, R171 ;  /* 0x000000ab9f69723e */ /* 0x010fe200000010ff */
[----:B------:R1:W-:Y:S01]  /*83a0*/  MUFU.EX2 R155, R4 ;  /* 0x00000004009b7308 */ /* 0x0003e20000000800 */
[----:B------:R-:W2:Y:S01]  /*83b0*/  LDSM.16.MT88.4 R12, [R225+0x100] ;  /* 0x00010000e10c783b */ /* 0x000ea20000004200 */
[----:B------:R-:W-:Y:S01]  /*83c0*/  FMUL.FTZ R49, R2, R149 ;  /* 0x0000009502317220 */ /* 0x000fe20000410000 */
[----:B------:R-:W-:Y:S01]  /*83d0*/  MOV R149, R51 ;  /* 0x0000003300957202 */ /* 0x000fe20000000f00 */
[C---:B------:R-:W-:Y:S01]  /*83e0*/  FMUL.FTZ R51, R0.reuse, R151 ;  /* 0x0000009700337220 */ /* 0x040fe20000410000 */
[----:B------:R-:W-:Y:S01]  /*83f0*/  MOV R151, R251 ;  /* 0x000000fb00977202 */ /* 0x000fe20000000f00 */
[C---:B------:R-:W-:Y:S02]  /*8400*/  FMUL.FTZ R86, R0.reuse, R86 ;  /* 0x0000005600567220 */ /* 0x040fe40000410000 */
[----:B------:R-:W-:Y:S01]  /*8410*/  FMUL.FTZ R87, R0, R87 ;  /* 0x0000005700577220 */ /* 0x000fe20000410000 */
[----:B------:R-:W4:Y:S01]  /*8420*/  LDSM.16.MT88.4 R20, [R226+0x100] ;  /* 0x00010000e214783b */ /* 0x000f220000004200 */
[C---:B------:R-:W-:Y:S02]  /*8430*/  FMUL.FTZ R88, R2.reuse, R88 ;  /* 0x0000005802587220 */ /* 0x040fe40000410000 */
[----:B------:R-:W-:Y:S02]  /*8440*/  FMUL.FTZ R89, R2, R89 ;  /* 0x0000005902597220 */ /* 0x000fe40000410000 */
[C---:B------:R-:W-:Y:S02]  /*8450*/  FMUL.FTZ R90, R0.reuse, R90 ;  /* 0x0000005a005a7220 */ /* 0x040fe40000410000 */
[----:B------:R-:W-:Y:S01]  /*8460*/  FMUL.FTZ R91, R0, R91 ;  /* 0x0000005b005b7220 */ /* 0x000fe20000410000 */
[----:B------:R-:W2:Y:S01]  /*8470*/  LDSM.16.MT88.4 R28, [R229+0x100] ;  /* 0x00010000e51c783b */ /* 0x000ea20000004200 */
[----:B------:R-:W-:Y:S02]  /*8480*/  FMUL.FTZ R92, R2, R92 ;  /* 0x0000005c025c7220 */ /* 0x000fe40000410000 */
[C---:B---3--:R-:W-:Y:S01]  /*8490*/  FMUL.FTZ R6, R0.reuse, R106 ;  /* 0x0000006a00067220 */ /* 0x048fe20000410000 */
[----:B------:R-:W-:Y:S01]  /*84a0*/  F2FP.BF16.PACK_AB R106, R231, R248 ;  /* 0x000000f8e76a723e */ /* 0x000fe200000010ff */
[C---:B------:R-:W-:Y:S02]  /*84b0*/  FMUL.FTZ R7, R0.reuse, R107 ;  /* 0x0000006b00077220 */ /* 0x040fe40000410000 */
[----:B-1----:R-:W-:Y:S01]  /*84c0*/  FFMA.FTZ R4, R169, c[0x0][0x2d0], -R101 ;  /* 0x0000b400a9047a23 */ /* 0x002fe20000010865 */
[----:B------:R-:W-:Y:S01]  /*84d0*/  MOV R169, R18 ;  /* 0x0000001200a97202 */ /* 0x000fe20000000f00 */
[----:B------:R-:W-:Y:S01]  /*84e0*/  FMUL.FTZ R18, R0, R118 ;  /* 0x0000007600127220 */ /* 0x000fe20000410000 */
[----:B------:R-:W1:Y:S01]  /*84f0*/  LDSM.16.MT88.4 R36, [R228+0x100] ;  /* 0x00010000e424783b */ /* 0x000e620000004200 */
[----:B------:R3:W3:Y:S01]  /*8500*/  MUFU.EX2 R154, R4 ;  /* 0x00000004009a7308 */ /* 0x0006e20000000800 */
[----:B------:R-:W-:Y:S02]  /*8510*/  FMUL.FTZ R93, R2, R93 ;  /* 0x0000005d025d7220 */ /* 0x000fe40000410000 */
[C---:B------:R-:W-:Y:S02]  /*8520*/  FMUL.FTZ R94, R0.reuse, R94 ;  /* 0x0000005e005e7220 */ /* 0x040fe40000410000 */
[----:B------:R-:W-:Y:S02]  /*8530*/  FMUL.FTZ R95, R0, R95 ;  /* 0x0000005f005f7220 */ /* 0x000fe40000410000 */
[----:B------:R-:W-:Y:S01]  /*8540*/  LDSM.16.MT88.4 R108, [R226+0x3100] ;  /* 0x00310000e26c783b */ /* 0x000fe20000004200 */
[C---:B------:R-:W-:Y:S02]  /*8550*/  FMUL.FTZ R96, R2.reuse, R96 ;  /* 0x0000006002607220 */ /* 0x040fe40000410000 */
[----:B------:R-:W-:Y:S02]  /*8560*/  FMUL.FTZ R97, R2, R97 ;  /* 0x0000006102617220 */ /* 0x000fe40000410000 */
[C---:B------:R-:W-:Y:S02]  /*8570*/  FMUL.FTZ R98, R0.reuse, R98 ;  /* 0x0000006200627220 */ /* 0x040fe40000410000 */
[----:B------:R-:W-:Y:S01]  /*8580*/  FMUL.FTZ R99, R0, R99 ;  /* 0x0000006300637220 */ /* 0x000fe20000410000 */
[----:B------:R-:W-:Y:S08]  /*8590*/  LDSM.16.MT88.4 R116, [R228+0x3100] ;  /* 0x00310000e474783b */ /* 0x000ff00000004200 */
[----:B------:R-:W0:Y:S01]  /*85a0*/  LDGDEPBAR ;  /* 0x00000000000079af */ /* 0x000e220000000000 */
[----:B---3--:R-:W-:Y:S01]  /*85b0*/  FMUL.FTZ R4, R2, R104 ;  /* 0x0000006802047220 */ /* 0x008fe20000410000 */
[----:B------:R-:W-:Y:S02]  /*85c0*/  F2FP.BF16.PACK_AB R104, R158, R169 ;  /* 0x000000a99e68723e */ /* 0x000fe400000010ff */
[----:B------:R-:W-:Y:S07]  /*85d0*/  F2FP.BF16.PACK_AB R107, R154, R155 ;  /* 0x0000009b9a6b723e */ /* 0x000fee00000010ff */
[C---:B--2---:R-:W-:Y:S07]  /*85e0*/  HMMA.16816.F32.BF16 R4, R104.reuse, R12, R4 ;  /* 0x0000000c6804723c */ /* 0x044fee0000041804 */
[C---:B------:R-:W-:Y:S01]  /*85f0*/  FMUL.FTZ R12, R2.reuse, R112 ;  /* 0x00000070020c7220 */ /* 0x040fe20000410000 */
[C---:B------:R-:W-:Y:S04]  /*8600*/  HMMA.16816.F32.BF16 R8, R104.reuse, R14, R8 ;  /* 0x0000000e6808723c */ /* 0x040fe80000041808 */
[----:B------:R-:W-:Y:S03]  /*8610*/  FMUL.FTZ R13, R2, R113 ;  /* 0x00000071020d7220 */ /* 0x000fe60000410000 */
[C---:B------:R-:W-:Y:S02]  /*8620*/  FMUL.FTZ R14, R0.reuse, R114 ;  /* 0x00000072000e7220 */ /* 0x040fe40000410000 */
[----:B------:R-:W-:Y:S02]  /*8630*/  FMUL.FTZ R15, R0, R115 ;  /* 0x00000073000f7220 */ /* 0x000fe40000410000 */
[----:B------:R-:W-:Y:S05]  /*8640*/  LDSM.16.MT88.4 R112, [R229+0x3100] ;  /* 0x00310000e570783b */ /* 0x000fea0000004200 */
[C---:B----4-:R-:W-:Y:S07]  /*8650*/  HMMA.16816.F32.BF16 R12, R104.reuse, R20, R12 ;  /* 0x00000014680c723c */ /* 0x050fee000004180c */
[C---:B------:R-:W-:Y:S01]  /*8660*/  FMUL.FTZ R20, R2.reuse, R120 ;  /* 0x0000007802147220 */ /* 0x040fe20000410000 */
[C---:B------:R-:W-:Y:S04]  /*8670*/  HMMA.16816.F32.BF16 R16, R104.reuse, R22, R16 ;  /* 0x000000166810723c */ /* 0x040fe80000041810 */
[----:B------:R-:W-:Y:S01]  /*8680*/  FMUL.FTZ R21, R2, R121 ;  /* 0x0000007902157220 */ /* 0x000fe20000410000 */
[----:B------:R-:W-:Y:S02]  /*8690*/  MOV R120, R47 ;  /* 0x0000002f00787202 */ /* 0x000fe40000000f00 */
[C---:B------:R-:W-:Y:S01]  /*86a0*/  FMUL.FTZ R22, R0.reuse, R122 ;  /* 0x0000007a00167220 */ /* 0x040fe20000410000 */
[----:B------:R-:W-:Y:S01]  /*86b0*/  MOV R121, R46 ;  /* 0x0000002e00797202 */ /* 0x000fe20000000f00 */
[----:B------:R-:W-:Y:S03]  /*86c0*/  FMUL.FTZ R23, R0, R123 ;  /* 0x0000007b00177220 */ /* 0x000fe60000410000 */
[----:B------:R-:W-:Y:S02]  /*86d0*/  MOV R122, R45 ;  /* 0x0000002d007a7202 */ /* 0x000fe40000000f00 */
[----:B------:R-:W-:Y:S02]  /*86e0*/  MOV R123, R44 ;  /* 0x0000002c007b7202 */ /* 0x000fe40000000f00 */
[C---:B------:R-:W-:Y:S01]  /*86f0*/  HMMA.16816.F32.BF16 R20, R104.reuse, R28, R20 ;  /* 0x0000001c6814723c */ /* 0x040fe20000041814 */
[----:B------:R-:W2:Y:S06]  /*8700*/  LDSM.16.MT88.4 R44, [R225+0x3100] ;  /* 0x00310000e12c783b */ /* 0x000eac0000004200 */
[C---:B------:R-:W-:Y:S01]  /*8710*/  FMUL.FTZ R28, R2.reuse, R128 ;  /* 0x00000080021c7220 */ /* 0x040fe20000410000 */
[C---:B------:R-:W-:Y:S04]  /*8720*/  HMMA.16816.F32.BF16 R24, R104.reuse, R30, R24 ;  /* 0x0000001e6818723c */ /* 0x040fe80000041818 */
[C---:B------:R-:W-:Y:S01]  /*8730*/  FMUL.FTZ R29, R2.reuse, R129 ;  /* 0x00000081021d7220 */ /* 0x040fe20000410000 */
[----:B------:R-:W-:Y:S01]  /*8740*/  MOV R129, R40 ;  /* 0x0000002800817202 */ /* 0x000fe20000000f00 */
[----:B------:R-:W-:Y:S01]  /*8750*/  FMUL.FTZ R40, R2, R140 ;  /* 0x0000008c02287220 */ /* 0x000fe20000410000 */
[----:B------:R-:W-:Y:S01]  /*8760*/  MOV R128, R42 ;  /* 0x0000002a00807202 */ /* 0x000fe20000000f00 */
[C---:B------:R-:W-:Y:S01]  /*8770*/  FMUL.FTZ R30, R0.reuse, R130 ;  /* 0x00000082001e7220 */ /* 0x040fe20000410000 */
[----:B------:R-:W-:Y:S03]  /*8780*/  MOV R130, R35 ;  /* 0x0000002300827202 */ /* 0x000fe60000000f00 */
[C---:B------:R-:W-:Y:S01]  /*8790*/  FMUL.FTZ R31, R0.reuse, R131 ;  /* 0x00000083001f7220 */ /* 0x040fe20000410000 */
[----:B------:R-:W-:Y:S01]  /*87a0*/  MOV R140, R130 ;  /* 0x00000082008c7202 */ /* 0x000fe20000000f00 */
[C---:B------:R-:W-:Y:S01]  /*87b0*/  FMUL.FTZ R35, R0.reuse, R135 ;  /* 0x0000008700237220 */ /* 0x040fe20000410000 */
[----:B------:R-:W-:Y:S01]  /*87c0*/  MOV R135, R127 ;  /* 0x0000007f00877202 */ /* 0x000fe20000000f00 */
[----:B------:R-:W-:Y:S01]  /*87d0*/  FMUL.FTZ R42, R0, R142 ;  /* 0x0000008e002a7220 */ /* 0x000fe20000410000 */
[----:B------:R-:W-:Y:S02]  /*87e0*/  MOV R127, R122 ;  /* 0x0000007a007f7202 */ /* 0x000fe40000000f00 */
[C---:B-1----:R-:W-:Y:S03]  /*87f0*/  HMMA.16816.F32.BF16 R28, R104.reuse, R36, R28 ;  /* 0x00000024681c723c */ /* 0x042fe6000004181c */
[----:B------:R-:W-:Y:S01]  /*8800*/  MOV R131, R32 ;  /* 0x0000002000837202 */ /* 0x000fe20000000f00 */
[C---:B------:R-:W-:Y:S01]  /*8810*/  FMUL.FTZ R32, R2.reuse, R132 ;  /* 0x0000008402207220 */ /* 0x040fe20000410000 */
[----:B------:R-:W-:Y:S01]  /*8820*/  MOV R132, R33 ;  /* 0x0000002100847202 */ /* 0x000fe20000000f00 */
[----:B------:R-:W-:Y:S01]  /*8830*/  FMUL.FTZ R33, R2, R133 ;  /* 0x0000008502217220 */ /* 0x000fe20000410000 */
[----:B------:R-:W-:Y:S01]  /*8840*/  MOV R133, R34 ;  /* 0x0000002200857202 */ /* 0x000fe20000000f00 */
[----:B------:R-:W-:Y:S01]  /*8850*/  FMUL.FTZ R34, R0, R134 ;  /* 0x0000008600227220 */ /* 0x000fe20000410000 */
[----:B------:R-:W-:Y:S03]  /*8860*/  MOV R134, R129 ;  /* 0x0000008100867202 */ /* 0x000fe60000000f00 */
[C---:B------:R-:W-:Y:S01]  /*8870*/  FMUL.FTZ R37, R2.reuse, R137 ;  /* 0x0000008902257220 */ /* 0x040fe20000410000 */
[----:B------:R-:W-:Y:S01]  /*8880*/  MOV R150, R133 ;  /* 0x0000008500967202 */ /* 0x000fe20000000f00 */
[----:B------:R1:W-:Y:S01]  /*8890*/  MUFU.EX2 R137, R102 ;  /* 0x0000006600897308 */ /* 0x0003e20000000800 */
[C---:B------:R-:W-:Y:S03]  /*88a0*/  HMMA.16816.F32.BF16 R32, R104.reuse, R38, R32 ;  /* 0x000000266820723c */ /* 0x040fe60000041820 */
[----:B------:R-:W-:Y:S01]  /*88b0*/  FMUL.FTZ R36, R2, R136 ;  /* 0x0000008802247220 */ /* 0x000fe20000410000 */
[----:B------:R-:W-:Y:S02]  /*88c0*/  MOV R142, R131 ;  /* 0x00000083008e7202 */ /* 0x000fe40000000f00 */
[----:B------:R-:W-:Y:S01]  /*88d0*/  MOV R133, R120 ;  /* 0x0000007800857202 */ /* 0x000fe20000000f00 */
[C---:B------:R-:W-:Y:S01]  /*88e0*/  FMUL.FTZ R38, R0.reuse, R138 ;  /* 0x0000008a00267220 */ /* 0x040fe20000410000 */
[----:B------:R-:W-:Y:S01]  /*88f0*/  MOV R143, R132 ;  /* 0x00000084008f7202 */ /* 0x000fe20000000f00 */
[----:B------:R-:W-:Y:S03]  /*8900*/  FMUL.FTZ R39, R0, R139 ;  /* 0x0000008b00277220 */ /* 0x000fe60000410000 */
[----:B------:R-:W-:Y:S02]  /*8910*/  MOV R132, R121 ;  /* 0x0000007900847202 */ /* 0x000fe40000000f00 */
[----:B------:R-:W-:Y:S02]  /*8920*/  MOV R129, R128 ;  /* 0x0000008000817202 */ /* 0x000fe40000000f00 */
[C---:B--2---:R-:W-:Y:S03]  /*8930*/  HMMA.16816.F32.BF16 R36, R104.reuse, R44, R36 ;  /* 0x0000002c6824723c */ /* 0x044fe60000041824 */
[----:B------:R-:W-:Y:S02]  /*8940*/  MOV R128, R126 ;  /* 0x0000007e00807202 */ /* 0x000fe40000000f00 */
[----:B------:R-:W-:Y:S01]  /*8950*/  MOV R126, R123 ;  /* 0x0000007b007e7202 */ /* 0x000fe20000000f00 */
[--C-:B-1----:R-:W-:Y:S02]  /*8960*/  FFMA.FTZ R102, R173, c[0x0][0x2d0], -R153.reuse ;  /* 0x0000b400ad667a23 */ /* 0x102fe40000010899 */
[C---:B------:R-:W-:Y:S01]  /*8970*/  HMMA.16816.F32.BF16 R40, R104.reuse, R46, R40 ;  /* 0x0000002e6828723c */ /* 0x040fe20000041828 */
[----:B------:R-:W-:Y:S03]  /*8980*/  LDSM.16.MT88.4 R120, [R229+0x900] ;  /* 0x00090000e578783b */ /* 0x000fe60000004200 */
[C---:B------:R-:W-:Y:S02]  /*8990*/  FMUL.FTZ R45, R2.reuse, R145 ;  /* 0x00000091022d7220 */ /* 0x040fe40000410000 */
[----:B------:R1:W2:Y:S01]  /*89a0*/  MUFU.EX2 R145, R102 ;  /* 0x0000006600917308 */ /* 0x0002a20000000800 */
[----:B------:R-:W-:Y:S02]  /*89b0*/  FMUL.FTZ R44, R2, R144 ;  /* 0x00000090022c7220 */ /* 0x000fe40000410000 */
[C---:B------:R-:W-:Y:S03]  /*89c0*/  FMUL.FTZ R47, R0.reuse, R147 ;  /* 0x00000093002f7220 */ /* 0x040fe60000410000 */
[----:B------:R-:W-:Y:S07]  /*89d0*/  FMUL.FTZ R46, R0, R146 ;  /* 0x00000092002e7220 */ /* 0x000fee0000410000 */
[C---:B------:R-:W-:Y:S08]  /*89e0*/  HMMA.16816.F32.BF16 R44, R104.reuse, R108, R44 ;  /* 0x0000006c682c723c */ /* 0x040ff0000004182c */
[C---:B------:R-:W-:Y:S01]  /*89f0*/  HMMA.16816.F32.BF16 R48, R104.reuse, R110, R48 ;  /* 0x0000006e6830723c */ /* 0x040fe20000041830 */
[----:B------:R-:W3:Y:S03]  /*8a00*/  LDSM.16.MT88.4 R108, [R225+0x6100] ;  /* 0x00610000e16c783b */ /* 0x000ee60000004200 */
[--C-:B-1----:R-:W-:Y:S04]  /*8a10*/  FFMA.FTZ R102, R174, c[0x0][0x2d0], -R153.reuse ;  /* 0x0000b400ae667a23 */ /* 0x102fe80000010899 */
[C---:B------:R-:W-:Y:S01]  /*8a20*/  HMMA.16816.F32.BF16 R52, R104.reuse, R112, R52 ;  /* 0x000000706834723c */ /* 0x040fe20000041834 */
[----:B------:R1:W-:Y:S07]  /*8a30*/  MUFU.EX2 R139, R102 ;  /* 0x00000066008b7308 */ /* 0x0003ee0000000800 */
[C---:B------:R-:W-:Y:S01]  /*8a40*/  HMMA.16816.F32.BF16 R56, R104.reuse, R114, R56 ;  /* 0x000000726838723c */ /* 0x040fe20000041838 */
[----:B------:R-:W4:Y:S07]  /*8a50*/  LDSM.16.MT88.4 R112, [R226+0x6100] ;  /* 0x00610000e270783b */ /* 0x000f2e0000004200 */
[C---:B------:R-:W-:Y:S08]  /*8a60*/  HMMA.16816.F32.BF16 R60, R104.reuse, R116, R60 ;  /* 0x00000074683c723c */ /* 0x040ff0000004183c */
[C---:B------:R-:W-:Y:S01]  /*8a70*/  HMMA.16816.F32.BF16 R64, R104.reuse, R118, R64 ;  /* 0x000000766840723c */ /* 0x040fe20000041840 */
[----:B------:R-:W2:Y:S03]  /*8a80*/  LDSM.16.MT88.4 R116, [R229+0x6100] ;  /* 0x00610000e574783b */ /* 0x000ea60000004200 */
[----:B-1----:R-:W-:Y:S04]  /*8a90*/  FFMA.FTZ R102, R175, c[0x0][0x2d0], -R153 ;  /* 0x0000b400af667a23 */ /* 0x002fe80000010899 */
[----:B------:R1:W1:Y:S01]  /*8aa0*/  MUFU.EX2 R138, R102 ;  /* 0x00000066008a7308 */ /* 0x0002620000000800 */
[C---:B---3--:R-:W-:Y:S08]  /*8ab0*/  HMMA.16816.F32.BF16 R68, R104.reuse, R108, R68 ;  /* 0x0000006c6844723c */ /* 0x048ff00000041844 */
[C---:B------:R-:W-:Y:S01]  /*8ac0*/  HMMA.16816.F32.BF16 R72, R104.reuse, R110, R72 ;  /* 0x0000006e6848723c */ /* 0x040fe20000041848 */
[----:B------:R-:W3:Y:S07]  /*8ad0*/  LDSM.16.MT88.4 R108, [R228+0x6100] ;  /* 0x00610000e46c783b */ /* 0x000eee0000004200 */
[C---:B----4-:R-:W-:Y:S04]  /*8ae0*/  HMMA.16816.F32.BF16 R76, R104.reuse, R112, R76 ;  /* 0x00000070684c723c */ /* 0x050fe8000004184c */
[--C-:B-1----:R-:W-:Y:S04]  /*8af0*/  FFMA.FTZ R102, R180, c[0x0][0x2d0], -R101.reuse ;  /* 0x0000b400b4667a23 */ /* 0x102fe80000010865 */
[C---:B------:R-:W-:Y:S01]  /*8b00*/  HMMA.16816.F32.BF16 R80, R104.reuse, R114, R80 ;  /* 0x000000726850723c */ /* 0x040fe20000041850 */
[----:B------:R-:W1:Y:S01]  /*8b10*/  LDSM.16.MT88.4 R112, [R225+0x900] ;  /* 0x00090000e170783b */ /* 0x000e620000004200 */
[----:B------:R4:W-:Y:S06]  /*8b20*/  MUFU.EX2 R136, R102 ;  /* 0x0000006600887308 */ /* 0x0009ec0000000800 */
[C---:B--2---:R-:W-:Y:S08]  /*8b30*/  HMMA.16816.F32.BF16 R84, R104.reuse, R116, R84 ;  /* 0x000000746854723c */ /* 0x044ff00000041854 */
[C---:B------:R-:W-:Y:S01]  /*8b40*/  HMMA.16816.F32.BF16 R88, R104.reuse, R118, R88 ;  /* 0x000000766858723c */ /* 0x040fe20000041858 */
[----:B------:R-:W2:Y:S07]  /*8b50*/  LDSM.16.MT88.4 R116, [R226+0x900] ;  /* 0x00090000e274783b */ /* 0x000eae0000004200 */
[C---:B---3--:R-:W-:Y:S04]  /*8b60*/  HMMA.16816.F32.BF16 R92, R104.reuse, R108, R92 ;  /* 0x0000006c685c723c */ /* 0x048fe8000004185c */
[--C-:B----4-:R-:W-:Y:S04]  /*8b70*/  FFMA.FTZ R102, R182, c[0x0][0x2d0], -R101.reuse ;  /* 0x0000b400b6667a23 */ /* 0x110fe80000010865 */
[----:B------:R3:W4:Y:S01]  /*8b80*/  MUFU.EX2 R144, R102 ;  /* 0x0000006600907308 */ /* 0x0007220000000800 */
[----:B------:R-:W-:Y:S01]  /*8b90*/  HMMA.16816.F32.BF16 R96, R104, R110, R96 ;  /* 0x0000006e6860723c */ /* 0x000fe20000041860 */
[----:B------:R-:W1:Y:S06]  /*8ba0*/  LDSM.16.MT88.4 R108, [R228+0x900] ;  /* 0x00090000e46c783b */ /* 0x000e6c0000004200 */
[----:B------:R-:W-:Y:S02]  /*8bb0*/  F2FP.BF16.PACK_AB R104, R145, R137 ;  /* 0x000000899168723e */ /* 0x000fe400000010ff */
[----:B------:R-:W-:Y:S03]  /*8bc0*/  F2FP.BF16.PACK_AB R106, R138, R139 ;  /* 0x0000008b8a6a723e */ /* 0x000fe600000010ff */
[--C-:B---3--:R-:W-:Y:S01]  /*8bd0*/  FFMA.FTZ R102, R181, c[0x0][0x2d0], -R101.reuse ;  /* 0x0000b400b5667a23 */ /* 0x108fe20000010865 */
[----:B----4-:R-:W-:Y:S03]  /*8be0*/  F2FP.BF16.PACK_AB R105, R144, R136 ;  /* 0x000000889069723e */ /* 0x010fe600000010ff */
[----:B------:R3:W-:Y:S02]  /*8bf0*/  MUFU.EX2 R252, R102 ;  /* 0x0000006600fc7308 */ /* 0x0007e40000000800 */
[----:B---3--:R-:W-:Y:S08]  /*8c00*/  FFMA.FTZ R102, R183, c[0x0][0x2d0], -R101 ;  /* 0x0000b400b7667a23 */ /* 0x008ff00000010865 */
[----:B------:R3:W4:Y:S02]  /*8c10*/  MUFU.EX2 R251, R102 ;  /* 0x0000006600fb7308 */ /* 0x0007240000000800 */
[--C-:B---3--:R-:W-:Y:S01]  /*8c20*/  FFMA.FTZ R102, R184, c[0x0][0x2d0], -R153.reuse ;  /* 0x0000b400b8667a23 */ /* 0x108fe20000010899 */
[----:B----4-:R-:W-:Y:S07]  /*8c30*/  F2FP.BF16.PACK_AB R107, R251, R252 ;  /* 0x000000fcfb6b723e */ /* 0x010fee00000010ff */
[----:B------:R3:W-:Y:S01]  /*8c40*/  MUFU.EX2 R147, R102 ;  /* 0x0000006600937308 */ /* 0x0007e20000000800 */
[C---:B-1----:R-:W-:Y:S08]  /*8c50*/  HMMA.16816.F32.BF16 R4, R104.reuse, R112, R4 ;  /* 0x000000706804723c */ /* 0x042ff00000041804 */
[C---:B------:R-:W-:Y:S01]  /*8c60*/  HMMA.16816.F32.BF16 R8, R104.reuse, R114, R8 ;  /* 0x000000726808723c */ /* 0x040fe20000041808 */
[----:B------:R-:W1:Y:S07]  /*8c70*/  LDSM.16.MT88.4 R112, [R225+0x3900] ;  /* 0x00390000e170783b */ /* 0x000e6e0000004200 */
[C---:B--2---:R-:W-:Y:S04]  /*8c80*/  HMMA.16816.F32.BF16 R12, R104.reuse, R116, R12 ;  /* 0x00000074680c723c */ /* 0x044fe8000004180c */
[--C-:B---3--:R-:W-:Y:S04]  /*8c90*/  FFMA.FTZ R102, R186, c[0x0][0x2d0], -R153.reuse ;  /* 0x0000b400ba667a23 */ /* 0x108fe80000010899 */
[C---:B------:R-:W-:Y:S01]  /*8ca0*/  HMMA.16816.F32.BF16 R16, R104.reuse, R118, R16 ;  /* 0x000000766810723c */ /* 0x040fe20000041810 */
[----:B------:R2:W3:Y:S01]  /*8cb0*/  MUFU.EX2 R146, R102 ;  /* 0x0000006600927308 */ /* 0x0004e20000000800 */
[----:B------:R-:W4:Y:S06]  /*8cc0*/  LDSM.16.MT88.4 R116, [R226+0x3900] ;  /* 0x00390000e274783b */ /* 0x000f2c0000004200 */
[C---:B------:R-:W-:Y:S08]  /*8cd0*/  HMMA.16816.F32.BF16 R20, R104.reuse, R120, R20 ;  /* 0x000000786814723c */ /* 0x040ff00000041814 */
[C---:B------:R-:W-:Y:S01]  /*8ce0*/  HMMA.16816.F32.BF16 R24, R104.reuse, R122, R24 ;  /* 0x0000007a6818723c */ /* 0x040fe20000041818 */
[----:B------:R-:W3:Y:S07]  /*8cf0*/  LDSM.16.MT88.4 R120, [R229+0x3900] ;  /* 0x00390000e578783b */ /* 0x000eee0000004200 */
[C---:B------:R-:W-:Y:S04]  /*8d00*/  HMMA.16816.F32.BF16 R28, R104.reuse, R108, R28 ;  /* 0x0000006c681c723c */ /* 0x040fe8000004181c */
[--C-:B--2---:R-:W-:Y:S04]  /*8d10*/  FFMA.FTZ R102, R185, c[0x0][0x2d0], -R153.reuse ;  /* 0x0000b400b9667a23 */ /* 0x104fe80000010899 */
[C---:B------:R-:W-:Y:S01]  /*8d20*/  HMMA.16816.F32.BF16 R32, R104.reuse, R110, R32 ;  /* 0x0000006e6820723c */ /* 0x040fe20000041820 */
[----:B------:R2:W-:Y:S01]  /*8d30*/  MUFU.EX2 R131, R102 ;  /* 0x0000006600837308 */ /* 0x0005e20000000800 */
[----:B------:R-:W3:Y:S06]  /*8d40*/  LDSM.16.MT88.4 R108, [R228+0x3900] ;  /* 0x00390000e46c783b */ /* 0x000eec0000004200 */
[C---:B-1----:R-:W-:Y:S08]  /*8d50*/  HMMA.16816.F32.BF16 R36, R104.reuse, R112, R36 ;  /* 0x000000706824723c */ /* 0x042ff00000041824 */
[C---:B------:R-:W-:Y:S01]  /*8d60*/  HMMA.16816.F32.BF16 R40, R104.reuse, R114, R40 ;  /* 0x000000726828723c */ /* 0x040fe20000041828 */
[----:B------:R-:W1:Y:S07]  /*8d70*/  LDSM.16.MT88.4 R112, [R225+0x6900] ;  /* 0x00690000e170783b */ /* 0x000e6e0000004200 */
[C---:B----4-:R-:W-:Y:S04]  /*8d80*/  HMMA.16816.F32.BF16 R44, R104.reuse, R116, R44 ;  /* 0x00000074682c723c */ /* 0x050fe8000004182c */
[----:B--2---:R-:W-:Y:S04]  /*8d90*/  FFMA.FTZ R102, R187, c[0x0][0x2d0], -R153 ;  /* 0x0000b400bb667a23 */ /* 0x004fe80000010899 */
[C---:B------:R-:W-:Y:S01]  /*8da0*/  HMMA.16816.F32.BF16 R48, R104.reuse, R118, R48 ;  /* 0x000000766830723c */ /* 0x040fe20000041830 */
[----:B------:R2:W4:Y:S01]  /*8db0*/  MUFU.EX2 R130, R102 ;  /* 0x0000006600827308 */ /* 0x0005220000000800 */
[----:B------:R-:W4:Y:S06]  /*8dc0*/  LDSM.16.MT88.4 R116, [R226+0x6900] ;  /* 0x00690000e274783b */ /* 0x000f2c0000004200 */
[C---:B---3--:R-:W-:Y:S08]  /*8dd0*/  HMMA.16816.F32.BF16 R52, R104.reuse, R120, R52 ;  /* 0x000000786834723c */ /* 0x048ff00000041834 */
        /* <DEDUP_REMOVED lines=11> */
[--C-:B--2---:R-:W-:Y:S04]  /*8e90*/  FFMA.FTZ R102, R150, c[0x0][0x2d0], -R101.reuse ;  /* 0x0000b40096667a23 */ /* 0x104fe80000010865 */
[C---:B------:R-:W-:Y:S01]  /*8ea0*/  HMMA.16816.F32.BF16 R80, R104.reuse, R118, R80 ;  /* 0x000000766850723c */ /* 0x040fe20000041850 */
[----:B------:R2:W4:Y:S01]  /*8eb0*/  MUFU.EX2 R183, R102 ;  /* 0x0000006600b77308 */ /* 0x0005220000000800 */
[----:B------:R-:W1:Y:S06]  /*8ec0*/  LDSM.16.MT88.4 R116, [R226+0x1100] ;  /* 0x00110000e274783b */ /* 0x000e6c0000004200 */
[C---:B---3--:R-:W-:Y:S08]  /*8ed0*/  HMMA.16816.F32.BF16 R84, R104.reuse, R120, R84 ;  /* 0x000000786854723c */ /* 0x048ff00000041854 */
[C---:B------:R-:W-:Y:S01]  /*8ee0*/  HMMA.16816.F32.BF16 R88, R104.reuse, R122, R88 ;  /* 0x0000007a6858723c */ /* 0x040fe20000041858 */
[----:B------:R-:W3:Y:S07]  /*8ef0*/  LDSM.16.MT88.4 R120, [R229+0x1100] ;  /* 0x00110000e578783b */ /* 0x000eee0000004200 */
[C---:B------:R-:W-:Y:S04]  /*8f00*/  HMMA.16816.F32.BF16 R92, R104.reuse, R108, R92 ;  /* 0x0000006c685c723c */ /* 0x040fe8000004185c */
[--C-:B--2---:R-:W-:Y:S04]  /*8f10*/  FFMA.FTZ R102, R250, c[0x0][0x2d0], -R101.reuse ;  /* 0x0000b400fa667a23 */ /* 0x104fe80000010865 */
[----:B------:R-:W-:Y:S01]  /*8f20*/  HMMA.16816.F32.BF16 R96, R104, R110, R96 ;  /* 0x0000006e6860723c */ /* 0x000fe20000041860 */
[----:B------:R2:W-:Y:S01]  /*8f30*/  MUFU.EX2 R182, R102 ;  /* 0x0000006600b67308 */ /* 0x0005e20000000800 */
[----:B------:R-:W1:Y:S05]  /*8f40*/  LDSM.16.MT88.4 R108, [R228+0x1100] ;  /* 0x00110000e46c783b */ /* 0x000e6a0000004200 */
[----:B------:R-:W-:Y:S02]  /*8f50*/  F2FP.BF16.PACK_AB R104, R146, R147 ;  /* 0x000000939268723e */ /* 0x000fe400000010ff */
[----:B------:R-:W-:Y:S03]  /*8f60*/  F2FP.BF16.PACK_AB R106, R130, R131 ;  /* 0x00000083826a723e */ /* 0x000fe600000010ff */
[----:B----4-:R-:W-:Y:S01]  /*8f70*/  F2FP.BF16.PACK_AB R105, R183, R184 ;  /* 0x000000b8b769723e */ /* 0x010fe200000010ff */
[----:B--2---:R-:W-:Y:S04]  /*8f80*/  FFMA.FTZ R102, R149, c[0x0][0x2d0], -R101 ;  /* 0x0000b40095667a23 */ /* 0x004fe80000010865 */
[----:B------:R2:W4:Y:S02]  /*8f90*/  MUFU.EX2 R181, R102 ;  /* 0x0000006600b57308 */ /* 0x0005240000000800 */
[--C-:B--2---:R-:W-:Y:S01]  /*8fa0*/  FFMA.FTZ R102, R143, c[0x0][0x2d0], -R153.reuse ;  /* 0x0000b4008f667a23 */ /* 0x104fe20000010899 */
[----:B------:R-:W-:Y:S02]  /*8fb0*/  MOV R143, R141 ;  /* 0x0000008d008f7202 */ /* 0x000fe40000000f00 */
[----:B----4-:R-:W-:Y:S05]  /*8fc0*/  F2FP.BF16.PACK_AB R107, R181, R182 ;  /* 0x000000b6b56b723e */ /* 0x010fea00000010ff */
[----:B------:R2:W-:Y:S02]  /*8fd0*/  MUFU.EX2 R141, R102 ;  /* 0x00000066008d7308 */ /* 0x0005e40000000800 */
[C---:B-1----:R-:W-:Y:S08]  /*8fe0*/  HMMA.16816.F32.BF16 R4, R104.reuse, R112, R4 ;  /* 0x000000706804723c */ /* 0x042ff00000041804 */
[C---:B------:R-:W-:Y:S01]  /*8ff0*/  HMMA.16816.F32.BF16 R8, R104.reuse, R114, R8 ;  /* 0x000000726808723c */ /* 0x040fe20000041808 */
[----:B------:R-:W1:Y:S07]  /*9000*/  LDSM.16.MT88.4 R112, [R225+0x4100] ;  /* 0x00410000e170783b */ /* 0x000e6e0000004200 */
[C---:B------:R-:W-:Y:S04]  /*9010*/  HMMA.16816.F32.BF16 R12, R104.reuse, R116, R12 ;  /* 0x00000074680c723c */ /* 0x040fe8000004180c */
[--C-:B--2---:R-:W-:Y:S01]  /*9020*/  FFMA.FTZ R102, R142, c[0x0][0x2d0], -R153.reuse ;  /* 0x0000b4008e667a23 */ /* 0x104fe20000010899 */
[----:B------:R-:W-:Y:S03]  /*9030*/  MOV R142, R140 ;  /* 0x0000008c008e7202 */ /* 0x000fe60000000f00 */
        /* <DEDUP_REMOVED lines=23> */
[--C-:B--2---:R-:W-:Y:S02]  /*91b0*/  FFMA.FTZ R102, R148, c[0x0][0x2d0], -R101.reuse ;  /* 0x0000b40094667a23 */ /* 0x104fe40000010865 */
[----:B------:R-:W-:Y:S02]  /*91c0*/  LDSM.16.MT88.4 R148, [R226+0x5900] ;  /* 0x00590000e294783b */ /* 0x000fe40000004200 */
[C---:B------:R-:W-:Y:S01]  /*91d0*/  HMMA.16816.F32.BF16 R64, R104.reuse, R110, R64 ;  /* 0x0000006e6840723c */ /* 0x040fe20000041840 */
[----:B------:R2:W-:Y:S05]  /*91e0*/  MUFU.EX2 R180, R102 ;  /* 0x0000006600b47308 */ /* 0x0005ea0000000800 */
[----:B------:R-:W3:Y:S02]  /*91f0*/  LDSM.16.MT88.4 R108, [R228+0x7100] ;  /* 0x00710000e46c783b */ /* 0x000ee40000004200 */
        /* <DEDUP_REMOVED lines=19> */
[----:B--2---:R-:W-:Y:S01]  /*9330*/  FFMA.FTZ R102, R135, c[0x0][0x2d0], -R101 ;  /* 0x0000b40087667a23 */ /* 0x004fe20000010865 */
[----:B------:R-:W-:Y:S03]  /*9340*/  MOV R135, R171 ;  /* 0x000000ab00877202 */ /* 0x000fe60000000f00 */
[----:B------:R2:W4:Y:S02]  /*9350*/  MUFU.EX2 R172, R102 ;  /* 0x0000006600ac7308 */ /* 0x0005240000000800 */
[--C-:B--2---:R-:W-:Y:S01]  /*9360*/  FFMA.FTZ R102, R134, c[0x0][0x2d0], -R153.reuse ;  /* 0x0000b40086667a23 */ /* 0x104fe20000010899 */
[----:B----4-:R-:W-:Y:S07]  /*9370*/  F2FP.BF16.PACK_AB R107, R172, R173 ;  /* 0x000000adac6b723e */ /* 0x010fee00000010ff */
[----:B------:R2:W-:Y:S01]  /*9380*/  MUFU.EX2 R250, R102 ;  /* 0x0000006600fa7308 */ /* 0x0005e20000000800 */
[C---:B-1----:R-:W-:Y:S08]  /*9390*/  HMMA.16816.F32.BF16 R4, R104.reuse, R112, R4 ;  /* 0x000000706804723c */ /* 0x042ff00000041804 */
[C---:B------:R-:W-:Y:S01]  /*93a0*/  HMMA.16816.F32.BF16 R8, R104.reuse, R114, R8 ;  /* 0x000000726808723c */ /* 0x040fe20000041808 */
[----:B------:R-:W1:Y:S07]  /*93b0*/  LDSM.16.MT88.4 R112, [R225+0x4900] ;  /* 0x00490000e170783b */ /* 0x000e6e0000004200 */
[C---:B------:R-:W-:Y:S04]  /*93c0*/  HMMA.16816.F32.BF16 R12, R104.reuse, R116, R12 ;  /* 0x00000074680c723c */ /* 0x040fe8000004180c */
[--C-:B--2---:R-:W-:Y:S02]  /*93d0*/  FFMA.FTZ R102, R129, c[0x0][0x2d0], -R153.reuse ;  /* 0x0000b40081667a23 */ /* 0x104fe40000010899 */
[--C-:B------:R-:W-:Y:S02]  /*93e0*/  FFMA.FTZ R129, R126, c[0x0][0x2d0], -R153.reuse ;  /* 0x0000b4007e817a23 */ /* 0x100fe40000010899 */
[C---:B------:R-:W-:Y:S01]  /*93f0*/  HMMA.16816.F32.BF16 R16, R104.reuse, R118, R16 ;  /* 0x000000766810723c */ /* 0x040fe20000041810 */
[----:B------:R2:W4:Y:S01]  /*9400*/  MUFU.EX2 R187, R102 ;  /* 0x0000006600bb7308 */ /* 0x0005220000000800 */
[----:B------:R-:W4:Y:S06]  /*9410*/  LDSM.16.MT88.4 R116, [R226+0x4900] ;  /* 0x00490000e274783b */ /* 0x000f2c0000004200 */
[C---:B---3--:R-:W-:Y:S03]  /*9420*/  HMMA.16816.F32.BF16 R20, R104.reuse, R120, R20 ;  /* 0x000000786814723c */ /* 0x048fe60000041814 */
[----:B------:R3:W-:Y:S05]  /*9430*/  MUFU.EX2 R171, R129 ;  /* 0x0000008100ab7308 */ /* 0x0007ea0000000800 */
[C---:B------:R-:W-:Y:S01]  /*9440*/  HMMA.16816.F32.BF16 R24, R104.reuse, R122, R24 ;  /* 0x0000007a6818723c */ /* 0x040fe20000041818 */
[----:B------:R-:W4:Y:S07]  /*9450*/  LDSM.16.MT88.4 R120, [R229+0x4900] ;  /* 0x00490000e578783b */ /* 0x000f2e0000004200 */
[C---:B------:R-:W-:Y:S04]  /*9460*/  HMMA.16816.F32.BF16 R28, R104.reuse, R108, R28 ;  /* 0x0000006c681c723c */ /* 0x040fe8000004181c */
[--C-:B--2---:R-:W-:Y:S02]  /*9470*/  FFMA.FTZ R102, R124, c[0x0][0x2d0], -R153.reuse ;  /* 0x0000b4007c667a23 */ /* 0x104fe40000010899 */
[----:B------:R-:W2:Y:S02]  /*9480*/  LDL.LU R124, [R1+0x10] ;  /* 0x00001000017c7983 */ /* 0x000ea40000300800 */
[C---:B------:R-:W-:Y:S01]  /*9490*/  HMMA.16816.F32.BF16 R32, R104.reuse, R110, R32 ;  /* 0x0000006e6820723c */ /* 0x040fe20000041820 */
[----:B------:R4:W-:Y:S01]  /*94a0*/  MUFU.EX2 R186, R102 ;  /* 0x0000006600ba7308 */ /* 0x0009e20000000800 */
[----:B------:R-:W4:Y:S02]  /*94b0*/  LDSM.16.MT88.4 R108, [R228+0x4900] ;  /* 0x00490000e46c783b */ /* 0x000f240000004200 */
[----:B---3--:R-:W-:Y:S04]  /*94c0*/  MOV R129, R140 ;  /* 0x0000008c00817202 */ /* 0x008fe80000000f00 */
[C---:B-1----:R-:W-:Y:S08]  /*94d0*/  HMMA.16816.F32.BF16 R36, R104.reuse, R112, R36 ;  /* 0x000000706824723c */ /* 0x042ff00000041824 */
[C---:B------:R-:W-:Y:S01]  /*94e0*/  HMMA.16816.F32.BF16 R40, R104.reuse, R114, R40 ;  /* 0x000000726828723c */ /* 0x040fe20000041828 */
[----:B------:R-:W1:Y:S07]  /*94f0*/  LDSM.16.MT88.4 R112, [R225+0x7900] ;  /* 0x00790000e170783b */ /* 0x000e6e0000004200 */
[C---:B----4-:R-:W-:Y:S04]  /*9500*/  HMMA.16816.F32.BF16 R44, R104.reuse, R116, R44 ;  /* 0x00000074682c723c */ /* 0x050fe8000004182c */
[--C-:B------:R-:W-:Y:S02]  /*9510*/  FFMA.FTZ R102, R128, c[0x0][0x2d0], -R153.reuse ;  /* 0x0000b40080667a23 */ /* 0x100fe40000010899 */
[--C-:B------:R-:W-:Y:S02]  /*9520*/  FFMA.FTZ R128, R127, c[0x0][0x2d0], -R153.reuse ;  /* 0x0000b4007f807a23 */ /* 0x100fe40000010899 */
[C---:B------:R-:W-:Y:S01]  /*9530*/  HMMA.16816.F32.BF16 R48, R104.reuse, R118, R48 ;  /* 0x000000766830723c */ /* 0x040fe20000041830 */
[----:B------:R3:W4:Y:S01]  /*9540*/  MUFU.EX2 R185, R102 ;  /* 0x0000006600b97308 */ /* 0x0007220000000800 */
[----:B------:R-:W4:Y:S02]  /*9550*/  LDSM.16.MT88.4 R116, [R226+0x7900] ;  /* 0x00790000e274783b */ /* 0x000f240000004200 */
[----:B------:R-:W-:Y:S04]  /*9560*/  FFMA.FTZ R153, R157, c[0x0][0x2d0], -R153 ;  /* 0x0000b4009d997a23 */ /* 0x000fe80000010899 */
[C---:B------:R-:W-:Y:S02]  /*9570*/  HMMA.16816.F32.BF16 R52, R104.reuse, R120, R52 ;  /* 0x000000786834723c */ /* 0x040fe40000041834 */
[----:B------:R1:W5:Y:S01]  /*9580*/  LDL.LU R157, [R1+0x40] ;  /* 0x00004000019d7983 */ /* 0x0003620000300800 */
[----:B------:R1:W-:Y:S03]  /*9590*/  MUFU.EX2 R174, R128 ;  /* 0x0000008000ae7308 */ /* 0x0003e60000000800 */
[----:B------:R-:W2:Y:S02]  /*95a0*/  LDL.LU R134, [R1+0x14] ;  /* 0x0000140001867983 */ /* 0x000ea40000300800 */
[C---:B------:R-:W-:Y:S02]  /*95b0*/  HMMA.16816.F32.BF16 R56, R104.reuse, R122, R56 ;  /* 0x0000007a6838723c */ /* 0x040fe40000041838 */
[----:B------:R-:W4:Y:S06]  /*95c0*/  LDSM.16.MT88.4 R120, [R229+0x7900] ;  /* 0x00790000e578783b */ /* 0x000f2c0000004200 */
[C---:B------:R-:W-:Y:S04]  /*95d0*/  HMMA.16816.F32.BF16 R60, R104.reuse, R108, R60 ;  /* 0x0000006c683c723c */ /* 0x040fe8000004183c */
[--C-:B---3--:R-:W-:Y:S04]  /*95e0*/  FFMA.FTZ R102, R168, c[0x0][0x2d0], -R101.reuse ;  /* 0x0000b400a8667a23 */ /* 0x108fe80000010865 */
[C---:B------:R-:W-:Y:S01]  /*95f0*/  HMMA.16816.F32.BF16 R64, R104.reuse, R110, R64 ;  /* 0x0000006e6840723c */ /* 0x040fe20000041840 */
[----:B------:R3:W-:Y:S01]  /*9600*/  MUFU.EX2 R168, R102 ;  /* 0x0000006600a87308 */ /* 0x0007e20000000800 */
[----:B------:R-:W3:Y:S02]  /*9610*/  LDSM.16.MT88.4 R108, [R228+0x7900] ;  /* 0x00790000e46c783b */ /* 0x000ee40000004200 */
[----:B-1----:R-:W-:Y:S04]  /*9620*/  MOV R128, R141 ;  /* 0x0000008d00807202 */ /* 0x002fe80000000f00 */
[C---:B------:R-:W-:Y:S02]  /*9630*/  HMMA.16816.F32.BF16 R68, R104.reuse, R112, R68 ;  /* 0x000000706844723c */ /* 0x040fe40000041844 */
[----:B------:R-:W-:Y:S06]  /*9640*/  LDSM.16.MT88.4 R140, [R225+0x5900] ;  /* 0x00590000e18c783b */ /* 0x000fec0000004200 */
[C---:B------:R-:W-:Y:S02]  /*9650*/  HMMA.16816.F32.BF16 R72, R104.reuse, R114, R72 ;  /* 0x000000726848723c */ /* 0x040fe40000041848 */
[----:B------:R-:W1:Y:S06]  /*9660*/  LDSM.16.MT88.4 R112, [R225+0x2100] ;  /* 0x00210000e170783b */ /* 0x000e6c0000004200 */
[C---:B----4-:R-:W-:Y:S04]  /*9670*/  HMMA.16816.F32.BF16 R76, R104.reuse, R116, R76 ;  /* 0x00000074684c723c */ /* 0x050fe8000004184c */
[--C-:B---3--:R-:W-:Y:S04]  /*9680*/  FFMA.FTZ R102, R167, c[0x0][0x2d0], -R101.reuse ;  /* 0x0000b400a7667a23 */ /* 0x108fe80000010865 */
[C---:B------:R-:W-:Y:S01]  /*9690*/  HMMA.16816.F32.BF16 R80, R104.reuse, R118, R80 ;  /* 0x000000766850723c */ /* 0x040fe20000041850 */
[----:B------:R3:W4:Y:S01]  /*96a0*/  MUFU.EX2 R167, R102 ;  /* 0x0000006600a77308 */ /* 0x0007220000000800 */
[----:B------:R-:W1:Y:S06]  /*96b0*/  LDSM.16.MT88.4 R116, [R226+0x2100] ;  /* 0x00210000e274783b */ /* 0x000e6c0000004200 */
[C---:B------:R-:W-:Y:S08]  /*96c0*/  HMMA.16816.F32.BF16 R84, R104.reuse, R120, R84 ;  /* 0x000000786854723c */ /* 0x040ff00000041854 */
[C---:B------:R-:W-:Y:S01]  /*96d0*/  HMMA.16816.F32.BF16 R88, R104.reuse, R122, R88 ;  /* 0x0000007a6858723c */ /* 0x040fe20000041858 */
[----:B------:R-:W1:Y:S07]  /*96e0*/  LDSM.16.MT88.4 R120, [R229+0x2100] ;  /* 0x00210000e578783b */ /* 0x000e6e0000004200 */
[C---:B------:R-:W-:Y:S04]  /*96f0*/  HMMA.16816.F32.BF16 R92, R104.reuse, R108, R92 ;  /* 0x0000006c685c723c */ /* 0x040fe8000004185c */
[--C-:B---3--:R-:W-:Y:S04]  /*9700*/  FFMA.FTZ R102, R166, c[0x0][0x2d0], -R101.reuse ;  /* 0x0000b400a6667a23 */ /* 0x108fe80000010865 */
[----:B------:R-:W-:Y:S01]  /*9710*/  HMMA.16816.F32.BF16 R96, R104, R110, R96 ;  /* 0x0000006e6860723c */ /* 0x000fe20000041860 */
[----:B------:R3:W-:Y:S01]  /*9720*/  MUFU.EX2 R166, R102 ;  /* 0x0000006600a67308 */ /* 0x0007e20000000800 */
[----:B------:R-:W1:Y:S05]  /*9730*/  LDSM.16.MT88.4 R108, [R228+0x2100] ;  /* 0x00210000e46c783b */ /* 0x000e6a0000004200 */
[----:B------:R-:W-:Y:S02]  /*9740*/  F2FP.BF16.PACK_AB R104, R187, R250 ;  /* 0x000000fabb68723e */ /* 0x000fe400000010ff */
[----:B------:R-:W-:Y:S03]  /*9750*/  F2FP.BF16.PACK_AB R106, R185, R186 ;  /* 0x000000bab96a723e */ /* 0x000fe600000010ff */
[----:B----4-:R-:W-:Y:S01]  /*9760*/  F2FP.BF16.PACK_AB R105, R167, R168 ;  /* 0x000000a8a769723e */ /* 0x010fe200000010ff */
[--C-:B---3--:R-:W-:Y:S04]  /*9770*/  FFMA.FTZ R102, R165, c[0x0][0x2d0], -R101.reuse ;  /* 0x0000b400a5667a23 */ /* 0x108fe80000010865 */
[----:B------:R-:W3:Y:S02]  /*9780*/  MUFU.EX2 R165, R102 ;  /* 0x0000006600a57308 */ /* 0x000ee40000000800 */
[----:B---3--:R-:W-:Y:S01]  /*9790*/  F2FP.BF16.PACK_AB R107, R165, R166 ;  /* 0x000000a6a56b723e */ /* 0x008fe200000010ff */
[--C-:B------:R-:W-:Y:S02]  /*97a0*/  FFMA.FTZ R102, R125, c[0x0][0x2d0], -R101.reuse ;  /* 0x0000b4007d667a23 */ /* 0x100fe40000010865 */
[----:B------:R-:W-:Y:S05]  /*97b0*/  FFMA.FTZ R101, R103, c[0x0][0x2d0], -R101 ;  /* 0x0000b40067657a23 */ /* 0x000fea0000010865 */
[----:B------:R-:W3:Y:S01]  /*97c0*/  MUFU.EX2 R103, R102 ;  /* 0x0000006600677308 */ /* 0x000ee20000000800 */
[C---:B-1----:R-:W-:Y:S08]  /*97d0*/  HMMA.16816.F32.BF16 R4, R104.reuse, R112, R4 ;  /* 0x000000706804723c */ /* 0x042ff00000041804 */
[C---:B------:R-:W-:Y:S01]  /*97e0*/  HMMA.16816.F32.BF16 R8, R104.reuse, R114, R8 ;  /* 0x000000726808723c */ /* 0x040fe20000041808 */
[----:B------:R-:W1:Y:S01]  /*97f0*/  LDSM.16.MT88.4 R112, [R225+0x5100] ;  /* 0x00510000e170783b */ /* 0x000e620000004200 */
[----:B------:R-:W-:Y:S06]  /*9800*/  MUFU.EX2 R101, R101 ;  /* 0x0000006500657308 */ /* 0x000fec0000000800 */
[C---:B------:R-:W-:Y:S04]  /*9810*/  HMMA.16816.F32.BF16 R12, R104.reuse, R116, R12 ;  /* 0x00000074680c723c */ /* 0x040fe8000004180c */
[----:B------:R4:W1:Y:S04]  /*9820*/  MUFU.EX2 R102, R152 ;  /* 0x0000009800667308 */ /* 0x0008680000000800 */
[C---:B------:R-:W-:Y:S01]  /*9830*/  HMMA.16816.F32.BF16 R16, R104.reuse, R118, R16 ;  /* 0x000000766810723c */ /* 0x040fe20000041810 */
[----:B------:R-:W-:Y:S07]  /*9840*/  LDSM.16.MT88.4 R116, [R229+0x5100] ;  /* 0x00510000e574783b */ /* 0x000fee0000004200 */
[C---:B------:R-:W-:Y:S08]  /*9850*/  HMMA.16816.F32.BF16 R20, R104.reuse, R120, R20 ;  /* 0x000000786814723c */ /* 0x040ff00000041814 */
[C---:B------:R-:W-:Y:S01]  /*9860*/  HMMA.16816.F32.BF16 R24, R104.reuse, R122, R24 ;  /* 0x0000007a6818723c */ /* 0x040fe20000041818 */
[----:B------:R-:W-:Y:S03]  /*9870*/  LDSM.16.MT88.4 R120, [R228+0x5100] ;  /* 0x00510000e478783b */ /* 0x000fe60000004200 */
[----:B----4-:R-:W-:Y:S04]  /*9880*/  F2FP.BF16.PACK_AB R152, R171, R174 ;  /* 0x000000aeab98723e */ /* 0x010fe800000010ff */
[C---:B------:R-:W-:Y:S08]  /*9890*/  HMMA.16816.F32.BF16 R28, R104.reuse, R108, R28 ;  /* 0x0000006c681c723c */ /* 0x040ff0000004181c */
[C---:B------:R-:W-:Y:S01]  /*98a0*/  HMMA.16816.F32.BF16 R32, R104.reuse, R110, R32 ;  /* 0x0000006e6820723c */ /* 0x040fe20000041820 */
[----:B------:R-:W-:Y:S07]  /*98b0*/  LDSM.16.MT88.4 R108, [R225+0x8100] ;  /* 0x00810000e16c783b */ /* 0x000fee0000004200 */
[C---:B-1----:R-:W-:Y:S08]  /*98c0*/  HMMA.16816.F32.BF16 R36, R104.reuse, R112, R36 ;  /* 0x000000706824723c */ /* 0x042ff00000041824 */
[C---:B------:R-:W-:Y:S01]  /*98d0*/  HMMA.16816.F32.BF16 R40, R104.reuse, R114, R40 ;  /* 0x000000726828723c */ /* 0x040fe20000041828 */
[----:B------:R-:W-:Y:S03]  /*98e0*/  LDSM.16.MT88.4 R112, [R226+0x8100] ;  /* 0x00810000e270783b */ /* 0x000fe60000004200 */
[----:B--2---:R-:W-:Y:S05]  /*98f0*/  FFMA.FTZ R2, R2, R124, R169 ;  /* 0x0000007c02027223 */ /* 0x004fea00000100a9 */
[----:B------:R-:W1:Y:S01]  /*9900*/  LDSM.16.MT88.4 R124, [R226+0x5100] ;  /* 0x00510000e27c783b */ /* 0x000e620000004200 */
[----:B------:R3:W2:Y:S02]  /*9910*/  MUFU.EX2 R169, R153 ;  /* 0x0000009900a97308 */ /* 0x0006a40000000800 */
[----:B------:R-:W-:Y:S04]  /*9920*/  FADD.FTZ R2, R158, R2 ;  /* 0x000000029e027221 */ /* 0x000fe80000010000 */
[----:B------:R-:W-:Y:S01]  /*9930*/  FADD.FTZ R2, R248, R2 ;  /* 0x00000002f8027221 */ /* 0x000fe20000010000 */
[----:B------:R4:W5:Y:S03]  /*9940*/  LDL.LU R158, [R1+0x3c] ;  /* 0x00003c00019e7983 */ /* 0x0009660000300800 */
[----:B------:R-:W-:Y:S01]  /*9950*/  FADD.FTZ R2, R231, R2 ;  /* 0x00000002e7027221 */ /* 0x000fe20000010000 */
[----:B---3--:R-:W-:Y:S01]  /*9960*/  F2FP.BF16.PACK_AB R153, R164, R103 ;  /* 0x00000067a499723e */ /* 0x008fe200000010ff */
[C---:B-1----:R-:W-:Y:S03]  /*9970*/  HMMA.16816.F32.BF16 R44, R104.reuse, R124, R44 ;  /* 0x0000007c682c723c */ /* 0x042fe6000004182c */
[----:B------:R-:W-:Y:S05]  /*9980*/  FFMA.FTZ R0, R0, R134, R135 ;  /* 0x0000008600007223 */ /* 0x000fea0000010087 */
[C---:B------:R-:W-:Y:S01]  /*9990*/  HMMA.16816.F32.BF16 R48, R104.reuse, R126, R48 ;  /* 0x0000007e6830723c */ /* 0x040fe20000041830 */
[----:B------:R-:W1:Y:S03]  /*99a0*/  LDSM.16.MT88.4 R124, [R229+0x8100] ;  /* 0x00810000e57c783b */ /* 0x000e660000004200 */
[----:B------:R-:W-:Y:S04]  /*99b0*/  FADD.FTZ R0, R159, R0 ;  /* 0x000000009f007221 */ /* 0x000fe80000010000 */
[C---:B------:R-:W-:Y:S01]  /*99c0*/  HMMA.16816.F32.BF16 R52, R104.reuse, R116, R52 ;  /* 0x000000746834723c */ /* 0x040fe20000041834 */
[----:B------:R4:W5:Y:S03]  /*99d0*/  LDL.LU R159, [R1+0x38] ;  /* 0x00003800019f7983 */ /* 0x0009660000300800 */
[----:B------:R-:W-:Y:S01]  /*99e0*/  FADD.FTZ R0, R155, R0 ;  /* 0x000000009b007221 */ /* 0x000fe20000010000 */
[----:B------:R4:W5:Y:S01]  /*99f0*/  LDL.LU R248, [R1+0x34] ;  /* 0x0000340001f87983 */ /* 0x0009620000300800 */
[----:B------:R-:W-:Y:S02]  /*9a00*/  F2FP.BF16.PACK_AB R155, R101, R102 ;  /* 0x00000066659b723e */ /* 0x000fe400000010ff */
[C---:B------:R-:W-:Y:S01]  /*9a10*/  HMMA.16816.F32.BF16 R56, R104.reuse, R118, R56 ;  /* 0x000000766838723c */ /* 0x040fe20000041838 */
[----:B------:R4:W5:Y:S03]  /*9a20*/  LDL.LU R231, [R1+0x30] ;  /* 0x0000300001e77983 */ /* 0x0009660000300800 */
[----:B------:R-:W-:Y:S01]  /*9a30*/  FADD.FTZ R0, R154, R0 ;  /* 0x000000009a007221 */ /* 0x000fe20000010000 */
[----:B------:R-:W3:Y:S01]  /*9a40*/  LDSM.16.MT88.4 R116, [R228+0x8100] ;  /* 0x00810000e474783b */ /* 0x000ee20000004200 */
[----:B--2---:R-:W-:Y:S02]  /*9a50*/  F2FP.BF16.PACK_AB R154, R169, R170 ;  /* 0x000000aaa99a723e */ /* 0x004fe400000010ff */
[C---:B------:R-:W-:Y:S08]  /*9a60*/  HMMA.16816.F32.BF16 R60, R104.reuse, R120, R60 ;  /* 0x00000078683c723c */ /* 0x040ff0000004183c */
[C---:B------:R-:W-:Y:S01]  /*9a70*/  HMMA.16816.F32.BF16 R64, R104.reuse, R122, R64 ;  /* 0x0000007a6840723c */ /* 0x040fe20000041840 */
[----:B------:R-:W-:Y:S07]  /*9a80*/  LDSM.16.MT88.4 R120, [R226+0x2900] ;  /* 0x00290000e278783b */ /* 0x000fee0000004200 */
[C---:B------:R-:W-:Y:S08]  /*9a90*/  HMMA.16816.F32.BF16 R68, R104.reuse, R108, R68 ;  /* 0x0000006c6844723c */ /* 0x040ff00000041844 */
[C---:B------:R-:W-:Y:S01]  /*9aa0*/  HMMA.16816.F32.BF16 R72, R104.reuse, R110, R72 ;  /* 0x0000006e6848723c */ /* 0x040fe20000041848 */
[----:B------:R-:W2:Y:S07]  /*9ab0*/  LDSM.16.MT88.4 R108, [R225+0x2900] ;  /* 0x00290000e16c783b */ /* 0x000eae0000004200 */
[C---:B------:R-:W-:Y:S08]  /*9ac0*/  HMMA.16816.F32.BF16 R76, R104.reuse, R112, R76 ;  /* 0x00000070684c723c */ /* 0x040ff0000004184c */
[C---:B------:R-:W-:Y:S08]  /*9ad0*/  HMMA.16816.F32.BF16 R80, R104.reuse, R114, R80 ;  /* 0x000000726850723c */ /* 0x040ff00000041850 */
[C---:B-1----:R-:W-:Y:S08]  /*9ae0*/  HMMA.16816.F32.BF16 R84, R104.reuse, R124, R84 ;  /* 0x0000007c6854723c */ /* 0x042ff00000041854 */
[C---:B------:R-:W-:Y:S01]  /*9af0*/  HMMA.16816.F32.BF16 R88, R104.reuse, R126, R88 ;  /* 0x0000007e6858723c */ /* 0x040fe20000041858 */
[----:B------:R-:W1:Y:S07]  /*9b00*/  LDSM.16.MT88.4 R124, [R229+0x2900] ;  /* 0x00290000e57c783b */ /* 0x000e6e0000004200 */
[C---:B---3--:R-:W-:Y:S07]  /*9b10*/  HMMA.16816.F32.BF16 R92, R104.reuse, R116, R92 ;  /* 0x00000074685c723c */ /* 0x048fee000004185c */
[----:B------:R-:W-:Y:S01]  /*9b20*/  MOV R116, R133 ;  /* 0x0000008500747202 */ /* 0x000fe20000000f00 */
[----:B------:R-:W-:Y:S04]  /*9b30*/  HMMA.16816.F32.BF16 R96, R104, R118, R96 ;  /* 0x000000766860723c */ /* 0x000fe80000041860 */
[----:B------:R-:W-:Y:S02]  /*9b40*/  MOV R117, R132 ;  /* 0x0000008400757202 */ /* 0x000fe40000000f00 */
[----:B------:R-:W3:Y:S02]  /*9b50*/  LDSM.16.MT88.4 R132, [R228+0x2900] ;  /* 0x00290000e484783b */ /* 0x000ee40000004200 */
[C---:B--2---:R-:W-:Y:S06]  /*9b60*/  HMMA.16816.F32.BF16 R104, R152.reuse, R108, R4 ;  /* 0x0000006c9868723c */ /* 0x044fec0000041804 */
[----:B------:R-:W2:Y:S02]  /*9b70*/  LDSM.16.MT88.4 R4, [R229+0x5900] ;  /* 0x00590000e504783b */ /* 0x000ea40000004200 */
[C---:B------:R-:W-:Y:S06]  /*9b80*/  HMMA.16816.F32.BF16 R108, R152.reuse, R110, R8 ;  /* 0x0000006e986c723c */ /* 0x040fec0000041808 */
[----:B------:R-:W2:Y:S02]  /*9b90*/  LDSM.16.MT88.4 R8, [R228+0x5900] ;  /* 0x00590000e408783b */ /* 0x000ea40000004200 */
[C---:B------:R-:W-:Y:S07]  /*9ba0*/  HMMA.16816.F32.BF16 R112, R152.reuse, R120, R12 ;  /* 0x000000789870723c */ /* 0x040fee000004180c */
[----:B------:R-:W-:Y:S02]  /*9bb0*/  MOV R14, R116 ;  /* 0x00000074000e7202 */ /* 0x000fe40000000f00 */
[----:B------:R-:W-:Y:S02]  /*9bc0*/  MOV R15, R117 ;  /* 0x00000075000f7202 */ /* 0x000fe40000000f00 */
[C---:B------:R-:W-:Y:S01]  /*9bd0*/  HMMA.16816.F32.BF16 R116, R152.reuse, R122, R16 ;  /* 0x0000007a9874723c */ /* 0x040fe20000041810 */
[----:B------:R-:W-:Y:S07]  /*9be0*/  LDSM.16.MT88.4 R16, [R226+0x8900] ;  /* 0x00890000e210783b */ /* 0x000fee0000004200 */
[C---:B-1----:R-:W-:Y:S07]  /*9bf0*/  HMMA.16816.F32.BF16 R120, R152.reuse, R124, R20 ;  /* 0x0000007c9878723c */ /* 0x042fee0000041814 */
[----:B------:R-:W-:Y:S01]  /*9c00*/  MOV R23, R14 ;  /* 0x0000000e00177202 */ /* 0x000fe20000000f00 */
[C---:B------:R-:W-:Y:S04]  /*9c10*/  HMMA.16816.F32.BF16 R124, R152.reuse, R126, R24 ;  /* 0x0000007e987c723c */ /* 0x040fe80000041818 */
[----:B------:R-:W-:Y:S02]  /*9c20*/  MOV R21, R129 ;  /* 0x0000008100157202 */ /* 0x000fe40000000f00 */
[----:B------:R-:W-:Y:S02]  /*9c30*/  MOV R20, R128 ;  /* 0x0000008000147202 */ /* 0x000fe40000000f00 */
[----:B------:R-:W-:Y:S04]  /*9c40*/  MOV R26, R131 ;  /* 0x00000083001a7202 */ /* 0x000fe80000000f00 */
[----:B------:R-:W-:Y:S02]  /*9c50*/  MOV R27, R130 ;  /* 0x00000082001b7202 */ /* 0x000fe40000000f00 */
[C---:B---3--:R-:W-:Y:S03]  /*9c60*/  HMMA.16816.F32.BF16 R128, R152.reuse, R132, R28 ;  /* 0x000000849880723c */ /* 0x048fe6000004181c */
[----:B------:R-:W-:Y:S02]  /*9c70*/  MOV R22, R15 ;  /* 0x0000000f00167202 */ /* 0x000fe40000000f00 */
[----:B------:R-:W1:Y:S01]  /*9c80*/  LDSM.16.MT88.4 R12, [R225+0x8900] ;  /* 0x00890000e10c783b */ /* 0x000e620000004200 */
[----:B------:R-:W-:Y:S02]  /*9c90*/  MOV R24, R147 ;  /* 0x0000009300187202 */ /* 0x000fe40000000f00 */
[C---:B------:R-:W-:Y:S04]  /*9ca0*/  HMMA.16816.F32.BF16 R132, R152.reuse, R134, R32 ;  /* 0x000000869884723c */ /* 0x040fe80000041820 */
[----:B------:R-:W-:Y:S02]  /*9cb0*/  MOV R30, R139 ;  /* 0x0000008b001e7202 */ /* 0x000fe40000000f00 */
[----:B------:R-:W-:Y:S02]  /*9cc0*/  MOV R31, R138 ;  /* 0x0000008a001f7202 */ /* 0x000fe40000000f00 */
[----:B------:R-:W-:Y:S04]  /*9cd0*/  MOV R34, R137 ;  /* 0x0000008900227202 */ /* 0x000fe80000000f00 */
[----:B------:R-:W-:Y:S01]  /*9ce0*/  MOV R35, R136 ;  /* 0x0000008800237202 */ /* 0x000fe20000000f00 */
[----:B------:R-:W-:Y:S01]  /*9cf0*/  FADD.FTZ R2, R34, R2 ;  /* 0x0000000222027221 */ /* 0x000fe20000010000 */
[C---:B------:R-:W-:Y:S03]  /*9d00*/  HMMA.16816.F32.BF16 R136, R152.reuse, R140, R36 ;  /* 0x0000008c9888723c */ /* 0x040fe60000041824 */
[----:B------:R-:W-:Y:S01]  /*9d10*/  MOV R25, R146 ;  /* 0x0000009200197202 */ /* 0x000fe20000000f00 */
[----:B------:R-:W-:Y:S01]  /*9d20*/  FADD.FTZ R0, R35, R0 ;  /* 0x0000000023007221 */ /* 0x000fe20000010000 */
[----:B------:R-:W-:Y:S02]  /*9d30*/  MOV R28, R145 ;  /* 0x00000091001c7202 */ /* 0x000fe40000000f00 */
[----:B------:R-:W-:Y:S01]  /*9d40*/  MOV R29, R144 ;  /* 0x00000090001d7202 */ /* 0x000fe20000000f00 */
[C---:B------:R-:W-:Y:S04]  /*9d50*/  HMMA.16816.F32.BF16 R140, R152.reuse, R142, R40 ;  /* 0x0000008e988c723c */ /* 0x040fe80000041828 */
[----:B------:R-:W-:Y:S02]  /*9d60*/  FADD.FTZ R2, R28, R2 ;  /* 0x000000021c027221 */ /* 0x000fe40000010000 */
[----:B------:R-:W-:Y:S02]  /*9d70*/  FADD.FTZ R0, R29, R0 ;  /* 0x000000001d007221 */ /* 0x000fe40000010000 */
[C---:B------:R-:W-:Y:S04]  /*9d80*/  HMMA.16816.F32.BF16 R144, R152.reuse, R148, R44 ;  /* 0x000000949890723c */ /* 0x040fe8000004182c */
[----:B------:R-:W-:Y:S02]  /*9d90*/  FADD.FTZ R2, R30, R2 ;  /* 0x000000021e027221 */ /* 0x000fe40000010000 */
[----:B------:R-:W-:Y:S02]  /*9da0*/  FADD.FTZ R0, R252, R0 ;  /* 0x00000000fc007221 */ /* 0x000fe40000010000 */
[C---:B------:R-:W-:Y:S04]  /*9db0*/  HMMA.16816.F32.BF16 R148, R152.reuse, R150, R48 ;  /* 0x000000969894723c */ /* 0x040fe80000041830 */
[----:B------:R-:W-:Y:S02]  /*9dc0*/  FADD.FTZ R2, R31, R2 ;  /* 0x000000021f027221 */ /* 0x000fe40000010000 */
[----:B------:R-:W-:Y:S02]  /*9dd0*/  FADD.FTZ R0, R251, R0 ;  /* 0x00000000fb007221 */ /* 0x000fe40000010000 */
[C---:B--2---:R-:W-:Y:S04]  /*9de0*/  HMMA.16816.F32.BF16 R52, R152.reuse, R4, R52 ;  /* 0x000000049834723c */ /* 0x044fe80000041834 */
[----:B------:R-:W-:Y:S02]  /*9df0*/  FADD.FTZ R2, R24, R2 ;  /* 0x0000000218027221 */ /* 0x000fe40000010000 */
[----:B------:R-:W-:Y:S02]  /*9e00*/  FADD.FTZ R0, R184, R0 ;  /* 0x00000000b8007221 */ /* 0x000fe40000010000 */
[C---:B------:R-:W-:Y:S01]  /*9e10*/  HMMA.16816.F32.BF16 R56, R152.reuse, R6, R56 ;  /* 0x000000069838723c */ /* 0x040fe20000041838 */
[----:B------:R-:W2:Y:S03]  /*9e20*/  LDSM.16.MT88.4 R4, [R229+0x8900] ;  /* 0x00890000e504783b */ /* 0x000ea60000004200 */
[----:B------:R-:W-:Y:S02]  /*9e30*/  FADD.FTZ R2, R25, R2 ;  /* 0x0000000219027221 */ /* 0x000fe40000010000 */
[----:B------:R-:W-:Y:S02]  /*9e40*/  FADD.FTZ R0, R183, R0 ;  /* 0x00000000b7007221 */ /* 0x000fe40000010000 */
[C---:B------:R-:W-:Y:S04]  /*9e50*/  HMMA.16816.F32.BF16 R60, R152.reuse, R8, R60 ;  /* 0x00000008983c723c */ /* 0x040fe8000004183c */
[----:B------:R-:W-:Y:S02]  /*9e60*/  FADD.FTZ R2, R26, R2 ;  /* 0x000000021a027221 */ /* 0x000fe40000010000 */
[----:B------:R-:W-:Y:S02]  /*9e70*/  FADD.FTZ R0, R182, R0 ;  /* 0x00000000b6007221 */ /* 0x000fe40000010000 */
[C---:B------:R-:W-:Y:S01]  /*9e80*/  HMMA.16816.F32.BF16 R64, R152.reuse, R10, R64 ;  /* 0x0000000a9840723c */ /* 0x040fe20000041840 */
[----:B------:R-:W3:Y:S03]  /*9e90*/  LDSM.16.MT88.4 R8, [R228+0x8900] ;  /* 0x00890000e408783b */ /* 0x000ee60000004200 */
[----:B------:R-:W-:Y:S02]  /*9ea0*/  FADD.FTZ R2, R27, R2 ;  /* 0x000000021b027221 */ /* 0x000fe40000010000 */
[----:B------:R-:W-:Y:S02]  /*9eb0*/  FADD.FTZ R0, R181, R0 ;  /* 0x00000000b5007221 */ /* 0x000fe40000010000 */
[C---:B-1----:R-:W-:Y:S04]  /*9ec0*/  HMMA.16816.F32.BF16 R68, R152.reuse, R12, R68 ;  /* 0x0000000c9844723c */ /* 0x042fe80000041844 */
        /* <DEDUP_REMOVED lines=14> */
[----:B------:R-:W-:Y:S01]  /*9fb0*/  FADD.FTZ R2, R187, R2 ;  /* 0x00000002bb027221 */ /* 0x000fe20000010000 */
[C---:B------:R-:W-:Y:S03]  /*9fc0*/  HMMA.16816.F32.BF16 R88, R152.reuse, R6, R88 ;  /* 0x000000069858723c */ /* 0x040fe60000041858 */
[----:B------:R-:W-:Y:S02]  /*9fd0*/  FADD.FTZ R0, R167, R0 ;  /* 0x00000000a7007221 */ /* 0x000fe40000010000 */
[----:B------:R-:W-:Y:S02]  /*9fe0*/  FADD.FTZ R2, R186, R2 ;  /* 0x00000002ba027221 */ /* 0x000fe40000010000 */
[----:B------:R-:W-:Y:S01]  /*9ff0*/  FADD.FTZ R0, R166, R0 ;  /* 0x00000000a6007221 */ /* 0x000fe20000010000 */
[C---:B---3--:R-:W-:Y:S04]  /*a000*/  HMMA.16816.F32.BF16 R92, R152.reuse, R8, R92 ;  /* 0x00000008985c723c */ /* 0x048fe8000004185c */
[----:B------:R-:W-:Y:S02]  /*a010*/  FADD.FTZ R2, R185, R2 ;  /* 0x00000002b9027221 */ /* 0x000fe40000010000 */
[----:B------:R-:W-:Y:S02]  /*a020*/  FADD.FTZ R4, R165, R0 ;  /* 0x00000000a5047221 */ /* 0x000fe40000010000 */
[----:B------:R-:W-:Y:S01]  /*a030*/  FADD.FTZ R0, R174, R2 ;  /* 0x00000002ae007221 */ /* 0x000fe20000010000 */
[----:B------:R-:W-:Y:S03]  /*a040*/  HMMA.16816.F32.BF16 R96, R152, R10, R96 ;  /* 0x0000000a9860723c */ /* 0x000fe60000041860 */
[----:B------:R-:W-:Y:S02]  /*a050*/  FADD.FTZ R4, R103, R4 ;  /* 0x0000000467047221 */ /* 0x000fe40000010000 */
[----:B------:R-:W-:Y:S02]  /*a060*/  FADD.FTZ R0, R171, R0 ;  /* 0x00000000ab007221 */ /* 0x000fe40000010000 */
[----:B------:R-:W-:Y:S02]  /*a070*/  FADD.FTZ R4, R164, R4 ;  /* 0x00000004a4047221 */ /* 0x000fe40000010000 */
[----:B------:R-:W-:Y:S03]  /*a080*/  FADD.FTZ R2, R170, R0 ;  /* 0x00000000aa027221 */ /* 0x000fe60000010000 */
[----:B------:R-:W-:Y:S01]  /*a090*/  FADD.FTZ R0, R102, R4 ;  /* 0x0000000466007221 */ /* 0x000fe20000010000 */
[----:B------:R-:W-:Y:S01]  /*a0a0*/  MOV R102, R3 ;  /* 0x0000000300667202 */ /* 0x000fe20000000f00 */
[----:B------:R-:W-:Y:S02]  /*a0b0*/  FADD.FTZ R2, R169, R2 ;  /* 0x00000002a9027221 */ /* 0x000fe40000010000 */
[----:B------:R-:W-:Y:S01]  /*a0c0*/  FADD.FTZ R0, R101, R0 ;  /* 0x0000000065007221 */ /* 0x000fe20000010000 */
[----:B------:R-:W-:Y:S02]  /*a0d0*/  MOV R101, R100 ;  /* 0x0000006400657202 */ /* 0x000fe40000000f00 */
[----:B------:R4:W-:Y:S04]  /*a0e0*/  STL [R1+0x10], R2 ;  /* 0x0000100201007387 */ /* 0x0009e80000100800 */
[----:B------:R4:W-:Y:S01]  /*a0f0*/  STL [R1+0x14], R0 ;  /* 0x0000140001007387 */ /* 0x0009e20000100800 */
[----:B------:R-:W-:-:S05]  /*a100*/  @P0 BRA `(.L_x_6) ;  /* 0xffffbf7000000947 */ /* 0x000fca000383ffff */
.L_x_5:
[----:B---34-:R-:W2:Y:S04]  /*a110*/  LDL.LU R0, [R1+0x10] ;  /* 0x0000100001007983 */ /* 0x018ea80000300800 */
[----:B------:R-:W3:Y:S01]  /*a120*/  LDL.LU R2, [R1+0x14] ;  /* 0x0000140001027983 */ /* 0x000ee20000300800 */
[----:B------:R-:W-:-:S02]  /*a130*/  MOV R16, 0xff800000 ;  /* 0xff80000000107802 */ /* 0x000fc40000000f00 */
[----:B------:R-:W-:Y:S02]  /*a140*/  MOV R17, 0xff800000 ;  /* 0xff80000000117802 */ /* 0x000fe40000000f00 */
[----:B------:R-:W-:Y:S01]  /*a150*/  PLOP3.LUT P2, PT, PT, PT, PT, 0x8, 0x0 ;  /* 0x000000000000781c */ /* 0x000fe20003f4e170 */
[----:B--2---:R-:W1:Y:S04]  /*a160*/  SHFL.BFLY PT, R6, R0, 0x2, 0x1f ;  /* 0x0c401f0000067f89 */ /* 0x004e6800000e0000 */
[----:B---3--:R-:W2:Y:S01]  /*a170*/  SHFL.BFLY PT, R7, R2, 0x2, 0x1f ;  /* 0x0c401f0002077f89 */ /* 0x008ea200000e0000 */
[----:B-1----:R-:W-:Y:S02]  /*a180*/  FADD.FTZ R6, R6, R0 ;  /* 0x0000000006067221 */ /* 0x002fe40000010000 */
[----:B--2---:R-:W-:-:S03]  /*a190*/  FADD.FTZ R7, R7, R2 ;  /* 0x0000000207077221 */ /* 0x004fc60000010000 */
[----:B------:R-:W1:Y:S01]  /*a1a0*/  SHFL.BFLY PT, R0, R6, 0x1, 0x1f ;  /* 0x0c201f0006007f89 */ /* 0x000e6200000e0000 */
[----:B------:R-:W-:-:S03]  /*a1b0*/  MOV R2, RZ ;  /* 0x000000ff00027202 */ /* 0x000fc60000000f00 */
[----:B------:R-:W2:Y:S01]  /*a1c0*/  SHFL.BFLY PT, R4, R7, 0x1, 0x1f ;  /* 0x0c201f0007047f89 */ /* 0x000ea200000e0000 */
[----:B-1----:R-:W-:Y:S01]  /*a1d0*/  FADD.FTZ R6, R6, R0 ;  /* 0x0000000006067221 */ /* 0x002fe20000010000 */
[----:B------:R-:W-:Y:S01]  /*a1e0*/  MOV R0, RZ ;  /* 0x000000ff00007202 */ /* 0x000fe20000000f00 */
[----:B--2---:R-:W-:-:S03]  /*a1f0*/  FADD.FTZ R7, R4, R7 ;  /* 0x0000000704077221 */ /* 0x004fc60000010000 */
[----:B------:R-:W-:Y:S02]  /*a200*/  FSETP.NE.FTZ.AND P1, PT, R6, RZ, PT ;  /* 0x000000ff0600720b */ /* 0x000fe40003f35000 */
[----:B------:R-:W-:-:S11]  /*a210*/  FSETP.NE.FTZ.AND P0, PT, R7, RZ, PT ;  /* 0x000000ff0700720b */ /* 0x000fd60003f15000 */
[----:B------:R-:W1:Y:S01]  /*a220*/  @P1 MUFU.RCP R2, R6 ;  /* 0x0000000600021308 */ /* 0x000e620000001000 */
[----:B------:R-:W-:-:S05]  /*a230*/  @P1 MOV R4, 0x3f317218 ;  /* 0x3f31721800041802 */ /* 0x000fca0000000f00 */
[----:B------:R-:W-:Y:S02]  /*a240*/  @P1 FMUL.FTZ R5, R4, c[0x0][0x2d0] ;  /* 0x0000b40004051a20 */ /* 0x000fe40000410000 */
[----:B------:R-:W-:Y:S08]  /*a250*/  @P0 MUFU.RCP R0, R7 ;  /* 0x0000000700000308 */ /* 0x000ff00000001000 */
[----:B------:R-:W2:Y:S01]  /*a260*/  @P1 MUFU.LG2 R6, R6 ;  /* 0x0000000600061308 */ /* 0x000ea20000000c00 */
[----:B-1----:R-:W-:-:S02]  /*a270*/  FMUL.FTZ R104, R2, R104 ;  /* 0x0000006802687220 */ /* 0x002fc40000410000 */
[C---:B------:R-:W-:Y:S02]  /*a280*/  FMUL.FTZ R105, R2.reuse, R105 ;  /* 0x0000006902697220 */ /* 0x040fe40000410000 */
[C---:B------:R-:W-:Y:S02]  /*a290*/  FMUL.FTZ R108, R2.reuse, R108 ;  /* 0x0000006c026c7220 */ /* 0x040fe40000410000 */
[C---:B------:R-:W-:Y:S01]  /*a2a0*/  FMUL.FTZ R109, R2.reuse, R109 ;  /* 0x0000006d026d7220 */ /* 0x040fe20000410000 */
[----:B------:R-:W1:Y:S01]  /*a2b0*/  @P0 MUFU.LG2 R7, R7 ;  /* 0x0000000700070308 */ /* 0x000e620000000c00 */
[C---:B------:R-:W-:Y:S02]  /*a2c0*/  FMUL.FTZ R112, R2.reuse, R112 ;  /* 0x0000007002707220 */ /* 0x040fe40000410000 */
[C---:B------:R-:W-:Y:S02]  /*a2d0*/  FMUL.FTZ R113, R2.reuse, R113 ;  /* 0x0000007102717220 */ /* 0x040fe40000410000 */
[----:B------:R-:W-:-:S02]  /*a2e0*/  FMUL.FTZ R116, R2, R116 ;  /* 0x0000007402747220 */ /* 0x000fc40000410000 */
[C---:B------:R-:W-:Y:S02]  /*a2f0*/  FMUL.FTZ R117, R2.reuse, R117 ;  /* 0x0000007502757220 */ /* 0x040fe40000410000 */
[C---:B------:R-:W-:Y:S02]  /*a300*/  FMUL.FTZ R120, R2.reuse, R120 ;  /* 0x0000007802787220 */ /* 0x040fe40000410000 */
[C---:B------:R-:W-:Y:S02]  /*a310*/  FMUL.FTZ R121, R2.reuse, R121 ;  /* 0x0000007902797220 */ /* 0x040fe40000410000 */
        /* <DEDUP_REMOVED lines=37> */
[----:B------:R-:W-:Y:S01]  /*a570*/  FMUL.FTZ R97, R2, R97 ;  /* 0x0000006102617220 */ /* 0x000fe20000410000 */
[----:B------:R-:W-:Y:S01]  /*a580*/  @P0 MOV R2, 0x3f317218 ;  /* 0x3f31721800020802 */ /* 0x000fe20000000f00 */
[----:B--2---:R-:W-:-:S02]  /*a590*/  @P1 FMUL.FTZ R6, R6, 0.69314718246459960938 ;  /* 0x3f31721806061820 */ /* 0x004fc40000410000 */
[----:B-1----:R-:W-:Y:S02]  /*a5a0*/  @P0 FMUL.FTZ R4, R7, 0.69314718246459960938 ;  /* 0x3f31721807040820 */ /* 0x002fe40000410000 */
[----:B------:R-:W-:Y:S02]  /*a5b0*/  @P0 FMUL.FTZ R2, R2, c[0x0][0x2d0] ;  /* 0x0000b40002020a20 */ /* 0x000fe40000410000 */
        /* <DEDUP_REMOVED lines=47> */
[----:B------:R-:W-:Y:S02]  /*a8b0*/  FMUL.FTZ R99, R0, R99 ;  /* 0x0000006300637220 */ /* 0x000fe40000410000 */
[----:B------:R-:W-:Y:S02]  /*a8c0*/  @P1 FFMA.FTZ R16, R5, R100, R6 ;  /* 0x0000006405101223 */ /* 0x000fe40000010006 */
[----:B------:R-:W-:Y:S02]  /*a8d0*/  @P0 FFMA.FTZ R17, R2, R3, R4 ;  /* 0x0000000302110223 */ /* 0x000fe40000010004 */
.L_x_3:
[----:B------:R-:W-:Y:S05]  /*a8e0*/  @P2 BRA `(.L_x_7) ;  /* 0x0000198000002947 */ /* 0x000fea0003800000 */
[----:B------:R-:W1:Y:S01]  /*a8f0*/  S2R R7, SR_TID.X ;  /* 0x0000000000077919 */ /* 0x000e620000002100 */
[----:B------:R-:W-:Y:S01]  /*a900*/  IMAD R0, RZ, RZ, -UR9 ;  /* 0x80000009ff007e24 */ /* 0x000fe2000f8e02ff */
[----:B------:R-:W-:Y:S01]  /*a910*/  ULDC.64 UR4, c[0x0][0x4d0] ;  /* 0x0001340000047ab9 */ /* 0x000fe20000000a00 */
[----:B------:R-:W-:Y:S01]  /*a920*/  MOV R20, c[0x0][0x4e8] ;  /* 0x00013a0000147a02 */ /* 0x000fe20000000f00 */
[----:B------:R-:W2:Y:S01]  /*a930*/  S2R R9, SR_CTAID.Y ;  /* 0x0000000000097919 */ /* 0x000ea20000002600 */
[----:B------:R-:W-:Y:S01]  /*a940*/  UIMAD.WIDE.U32 UR12, UR9, UR4, URZ ;  /* 0x00000004090c72a5 */ /* 0x000fe2000f8e003f */
[----:B------:R-:W-:Y:S01]  /*a950*/  BSSY B0, `(.L_x_8) ;  /* 0x00000ff000007945 */ /* 0x000fe20003800000 */
[----:B------:R-:W-:Y:S01]  /*a960*/  USHF.R.S32.HI UR6, URZ, 0x1f, UR9 ;  /* 0x0000001f3f067899 */ /* 0x000fe20008011409 */
[----:B------:R-:W3:Y:S01]  /*a970*/  S2R R10, SR_CTAID.Z ;  /* 0x00000000000a7919 */ /* 0x000ee20000002700 */
[----:B------:R-:W-:-:S02]  /*a980*/  ISETP.NE.AND P1, PT, R20, 0x1, PT ;  /* 0x000000011400780c */ /* 0x000fc40003f25270 */
[----:B------:R-:W-:Y:S01]  /*a990*/  IMAD.U32 R2, RZ, RZ, UR12 ;  /* 0x0000000cff027e24 */ /* 0x000fe2000f8e00ff */
[----:B------:R-:W-:Y:S01]  /*a9a0*/  MOV R3, UR13 ;  /* 0x0000000d00037c02 */ /* 0x000fe20008000f00 */
[----:B------:R-:W4:Y:S01]  /*a9b0*/  S2R R19, SR_CTAID.X ;  /* 0x0000000000137919 */ /* 0x000f220000002500 */
[----:B------:R-:W-:-:S04]  /*a9c0*/  UIMAD UR7, UR6, UR4, URZ ;  /* 0x00000004060772a4 */ /* 0x000fc8000f8e023f */
[----:B------:R-:W-:-:S03]  /*a9d0*/  UIMAD UR7, UR9, UR5, UR7 ;  /* 0x00000005090772a4 */ /* 0x000fc6000f8e0207 */
[----:B------:R-:W-:Y:S02]  /*a9e0*/  ULDC.64 UR4, c[0x0][0x438] ;  /* 0x00010e0000047ab9 */ /* 0x000fe40000000a00 */
[----:B------:R-:W-:Y:S01]  /*a9f0*/  UIMAD.WIDE.U32 UR14, UR9, UR4, URZ ;  /* 0x00000004090e72a5 */ /* 0x000fe2000f8e003f */
[----:B-1----:R-:W-:Y:S01]  /*aa00*/  SHF.R.S32.HI R5, RZ, 0x1f, R7 ;  /* 0x0000001fff057819 */ /* 0x002fe20000011407 */
[----:B------:R-:W-:Y:S02]  /*aa10*/  UIMAD UR4, UR6, UR4, URZ ;  /* 0x00000004060472a4 */ /* 0x000fe4000f8e023f */
[----:B------:R-:W-:Y:S01]  /*aa20*/  UIADD3 UR7, UR13, UR7, URZ ;  /* 0x000000070d077290 */ /* 0x000fe2000fffe03f */
[----:B--2---:R-:W-:Y:S01]  /*aa30*/  IMAD R9, R0, c[0x0][0x550], R9 ;  /* 0x0001540000097a24 */ /* 0x004fe200078e0209 */
[CC--:B------:R-:W-:Y:S01]  /*aa40*/  LEA.HI R0, R5.reuse, R7.reuse, RZ, 0x5 ;  /* 0x0000000705007211 */ /* 0x0c0fe200078f28ff */
[----:B------:R-:W-:Y:S01]  /*aa50*/  UIMAD UR4, UR9, UR5, UR4 ;  /* 0x00000005090472a4 */ /* 0x000fe2000f8e0204 */
[----:B------:R-:W-:-:S02]  /*aa60*/  LEA.HI R5, R5, R7, RZ, 0x2 ;  /* 0x0000000705057211 */ /* 0x000fc400078f10ff */
[----:B------:R-:W-:Y:S01]  /*aa70*/  LOP3.LUT R4, R0, 0xffffffe0, RZ, 0xc0, !PT ;  /* 0xffffffe000047812 */ /* 0x000fe200078ec0ff */
[----:B------:R-:W-:Y:S01]  /*aa80*/  UIADD3 UR4, UR15, UR4, URZ ;  /* 0x000000040f047290 */ /* 0x000fe2000fffe03f */
[--C-:B------:R-:W-:Y:S02]  /*aa90*/  SHF.R.S32.HI R6, RZ, 0x5, R0.reuse ;  /* 0x00000005ff067819 */ /* 0x100fe40000011400 */
[----:B------:R-:W-:Y:S01]  /*aaa0*/  SHF.R.S32.HI R0, RZ, 0x1f, R0 ;  /* 0x0000001fff007819 */ /* 0x000fe20000011400 */
[----:B------:R-:W-:Y:S01]  /*aab0*/  IMAD.IADD R14, R7, 0x1, -R4 ;  /* 0x00000001070e7824 */ /* 0x000fe200078e0a04 */
[----:B------:R-:W-:Y:S01]  /*aac0*/  LOP3.LUT R3, R5, 0xfffffffc, RZ, 0xc0, !PT ;  /* 0xfffffffc05037812 */ /* 0x000fe200078ec0ff */
[----:B------:R-:W-:Y:S01]  /*aad0*/  IMAD.MOV.U32 R4, RZ, RZ, R2 ;  /* 0x000000ffff047224 */ /* 0x000fe200078e0002 */
[----:B------:R-:W-:Y:S01]  /*aae0*/  LEA.HI R0, R0, R6, RZ, 0x3 ;  /* 0x0000000600007211 */ /* 0x000fe200078f18ff */
[----:B------:R-:W-:Y:S01]  /*aaf0*/  IMAD.U32 R5, RZ, RZ, UR7 ;  /* 0x00000007ff057e24 */ /* 0x000fe2000f8e00ff */
[----:B------:R-:W-:Y:S01]  /*ab00*/  IADD3 R7, -R3, R7, RZ ;  /* 0x0000000703077210 */ /* 0x000fe20007ffe1ff */
[----:B------:R-:W-:Y:S01]  /*ab10*/  IMAD.U32 R3, RZ, RZ, UR15 ;  /* 0x0000000fff037e24 */ /* 0x000fe2000f8e00ff */
[----:B------:R-:W-:Y:S01]  /*ab20*/  LOP3.LUT R0, R0, 0xffffff8, RZ, 0xc0, !PT ;  /* 0x0ffffff800007812 */ /* 0x000fe200078ec0ff */
[----:B---3--:R-:W-:Y:S01]  /*ab30*/  IMAD.WIDE.U32 R4, R10, c[0x0][0x4d8], R4 ;  /* 0x000136000a047a25 */ /* 0x008fe200078e0004 */
[----:B------:R-:W-:-:S02]  /*ab40*/  SHF.R.S32.HI R2, RZ, 0x1f, R14 ;  /* 0x0000001fff027819 */ /* 0x000fc4000001140e */
[----:B------:R-:W-:Y:S01]  /*ab50*/  SHF.R.S32.HI R11, RZ, 0x1f, R10 ;  /* 0x0000001fff0b7819 */ /* 0x000fe2000001140a */
[----:B------:R-:W-:Y:S01]  /*ab60*/  IMAD.IADD R8, R6, 0x1, -R0 ;  /* 0x0000000106087824 */ /* 0x000fe200078e0a00 */
[C---:B------:R-:W-:Y:S02]  /*ab70*/  LEA.HI R0, R7.reuse, R7, RZ, 0x1 ;  /* 0x0000000707007211 */ /* 0x040fe400078f08ff */
[----:B------:R-:W-:Y:S01]  /*ab80*/  LEA.HI R18, R2, R14, RZ, 0x2 ;  /* 0x0000000e02127211 */ /* 0x000fe200078f10ff */
[----:B------:R-:W-:Y:S01]  /*ab90*/  IMAD.U32 R2, RZ, RZ, UR14 ;  /* 0x0000000eff027e24 */ /* 0x000fe2000f8e00ff */
[----:B------:R-:W-:Y:S02]  /*aba0*/  LOP3.LUT R0, R0, 0x1ffffffe, RZ, 0xc0, !PT ;  /* 0x1ffffffe00007812 */ /* 0x000fe400078ec0ff */
[----:B------:R-:W-:Y:S02]  /*abb0*/  SHF.R.S32.HI R6, RZ, 0x2, R18 ;  /* 0x00000002ff067819 */ /* 0x000fe40000011412 */
[----:B------:R-:W-:Y:S01]  /*abc0*/  MOV R3, UR4 ;  /* 0x0000000400037c02 */ /* 0x000fe20008000f00 */
[----:B------:R-:W-:-:S02]  /*abd0*/  IMAD.IADD R0, R7, 0x1, -R0 ;  /* 0x0000000107007824 */ /* 0x000fc400078e0a00 */
[----:B------:R-:W-:Y:S02]  /*abe0*/  IMAD R15, R8, 0x10, R6 ;  /* 0x00000010080f7824 */ /* 0x000fe400078e0206 */
[C---:B------:R-:W-:Y:S02]  /*abf0*/  IMAD R7, R11.reuse, c[0x0][0x4d8], RZ ;  /* 0x000136000b077a24 */ /* 0x040fe400078e02ff */
[----:B------:R-:W-:Y:S01]  /*ac00*/  IMAD R6, R11, c[0x0][0x440], RZ ;  /* 0x000110000b067a24 */ /* 0x000fe200078e02ff */
[----:B------:R-:W-:Y:S01]  /*ac10*/  LEA R0, R0, R15, 0x3 ;  /* 0x0000000f00007211 */ /* 0x000fe200078e18ff */
[C---:B------:R-:W-:Y:S02]  /*ac20*/  IMAD R7, R10.reuse, c[0x0][0x4dc], R7 ;  /* 0x000137000a077a24 */ /* 0x040fe400078e0207 */
[----:B------:R-:W-:Y:S02]  /*ac30*/  IMAD R6, R10, c[0x0][0x444], R6 ;  /* 0x000111000a067a24 */ /* 0x000fe400078e0206 */
[----:B----4-:R-:W-:Y:S01]  /*ac40*/  IMAD R8, R19, 0x80, R0 ;  /* 0x0000008013087824 */ /* 0x010fe200078e0200 */
[----:B------:R-:W-:Y:S01]  /*ac50*/  SHF.R.S32.HI R0, RZ, 0x1f, R9 ;  /* 0x0000001fff007819 */ /* 0x000fe20000011409 */
[----:B------:R-:W-:-:S02]  /*ac60*/  IMAD.IADD R5, R5, 0x1, R7 ;  /* 0x0000000105057824 */ /* 0x000fc400078e0207 */
[----:B------:R-:W-:-:S04]  /*ac70*/  @P1 IMAD.HI.U32 R7, R8, c[0x0][0x4ec], RZ ;  /* 0x00013b0008071a27 */ /* 0x000fc800078e00ff */
[----:B------:R-:W-:-:S04]  /*ac80*/  IMAD.WIDE.U32 R2, R10, c[0x0][0x440], R2 ;  /* 0x000110000a027a25 */ /* 0x000fc800078e0002 */
[----:B------:R-:W-:Y:S01]  /*ac90*/  IMAD.MOV.U32 R10, RZ, RZ, R8 ;  /* 0x000000ffff0a7224 */ /* 0x000fe200078e0008 */
[----:B------:R-:W-:Y:S02]  /*aca0*/  @P1 SHF.R.U32.HI R10, RZ, c[0x0][0x4f0], R7 ;  /* 0x00013c00ff0a1a19 */ /* 0x000fe40000011607 */
[----:B------:R-:W-:Y:S01]  /*acb0*/  IADD3 R3, R3, R6, RZ ;  /* 0x0000000603037210 */ /* 0x000fe20007ffe0ff */
[C---:B------:R-:W-:Y:S02]  /*acc0*/  IMAD R6, R0.reuse, c[0x0][0x4e0], RZ ;  /* 0x0001380000067a24 */ /* 0x040fe400078e02ff */
[----:B------:R-:W-:Y:S02]  /*acd0*/  IMAD R0, R0, c[0x0][0x448], RZ ;  /* 0x0001120000007a24 */ /* 0x000fe400078e02ff */
[----:B------:R-:W-:Y:S02]  /*ace0*/  IMAD.MOV R11, RZ, RZ, -R10 ;  /* 0x000000ffff0b7224 */ /* 0x000fe400078e0a0a */
[----:B------:R-:W-:-:S02]  /*acf0*/  IMAD R13, R9, c[0x0][0x4e4], R6 ;  /* 0x00013900090d7a24 */ /* 0x000fc400078e0206 */
[----:B------:R-:W-:-:S04]  /*ad00*/  IMAD.WIDE.U32 R6, R9, c[0x0][0x448], R2 ;  /* 0x0001120009067a25 */ /* 0x000fc800078e0002 */
[C---:B------:R-:W-:Y:S01]  /*ad10*/  IMAD R12, R9.reuse, c[0x0][0x44c], R0 ;  /* 0x00011300090c7a24 */ /* 0x040fe200078e0200 */
[----:B------:R-:W-:Y:S01]  /*ad20*/  MOV R0, R8 ;  /* 0x0000000800007202 */ /* 0x000fe20000000f00 */
[----:B------:R-:W-:-:S04]  /*ad30*/  IMAD.WIDE.U32 R2, R9, c[0x0][0x4e0], R4 ;  /* 0x0001380009027a25 */ /* 0x000fc800078e0004 */
[----:B------:R-:W-:Y:S01]  /*ad40*/  IMAD R9, R11, c[0x0][0x4e8], R8 ;  /* 0x00013a000b097a24 */ /* 0x000fe200078e0208 */
[----:B------:R-:W-:Y:S01]  /*ad50*/  SHF.R.S32.HI R11, RZ, 0x1f, R10 ;  /* 0x0000001fff0b7819 */ /* 0x000fe2000001140a */
[----:B------:R-:W-:Y:S01]  /*ad60*/  @P1 IMAD.HI.U32 R4, R8, c[0x0][0x4ec], RZ ;  /* 0x00013b0008041a27 */ /* 0x000fe200078e00ff */
[----:B------:R-:W-:Y:S01]  /*ad70*/  BAR.SYNC.DEFER_BLOCKING 0x1, 0x100 ;  /* 0x0044000000007b1d */ /* 0x000fe20000010000 */
[----:B------:R-:W-:Y:S02]  /*ad80*/  IADD3 R2, P0, R10, R2, RZ ;  /* 0x000000020a027210 */ /* 0x000fe40007f1e0ff */
[----:B------:R-:W-:Y:S01]  /*ad90*/  IMAD.IADD R5, R7, 0x1, R12 ;  /* 0x0000000107057824 */ /* 0x000fe200078e020c */
[----:B------:R-:W-:Y:S02]  /*ada0*/  SHF.R.S32.HI R7, RZ, 0x1f, R9 ;  /* 0x0000001fff077819 */ /* 0x000fe40000011409 */
[----:B------:R-:W-:Y:S02]  /*adb0*/  @P1 SHF.R.U32.HI R0, RZ, c[0x0][0x4f0], R4 ;  /* 0x00013c00ff001a19 */ /* 0x000fe40000011604 */
[----:B------:R-:W-:Y:S01]  /*adc0*/  IADD3.X R3, R11, R3, R13, P0, !PT ;  /* 0x000000030b037210 */ /* 0x000fe200007fe40d */
[----:B------:R-:W-:Y:S01]  /*add0*/  IMAD R11, R19, 0x80, R15 ;  /* 0x00000080130b7824 */ /* 0x000fe200078e020f */
[----:B------:R-:W-:Y:S01]  /*ade0*/  MOV R4, R6 ;  /* 0x0000000600047202 */ /* 0x000fe20000000f00 */
[----:B------:R-:W-:Y:S01]  /*adf0*/  IMAD R6, R7, c[0x0][0x4c8], RZ ;  /* 0x0001320007067a24 */ /* 0x000fe200078e02ff */
[----:B------:R-:W-:Y:S01]  /*ae00*/  SHF.R.S32.HI R7, RZ, 0x1f, R0 ;  /* 0x0000001fff077819 */ /* 0x000fe20000011400 */
[----:B------:R-:W-:Y:S01]  /*ae10*/  IMAD.WIDE.U32 R2, R9, c[0x0][0x4c8], R2 ;  /* 0x0001320009027a25 */ /* 0x000fe200078e0002 */
[----:B------:R-:W-:-:S03]  /*ae20*/  LOP3.LUT P1, RZ, R14, 0x3, RZ, 0xc0, !PT ;  /* 0x000000030eff7812 */ /* 0x000fc6000782c0ff */
[----:B------:R-:W-:Y:S02]  /*ae30*/  IMAD.MOV R10, RZ, RZ, -R0 ;  /* 0x000000ffff0a7224 */ /* 0x000fe400078e0a00 */
[----:B------:R-:W-:Y:S01]  /*ae40*/  IMAD R9, R9, c[0x0][0x4cc], R6 ;  /* 0x0001330009097a24 */ /* 0x000fe200078e0206 */
[----:B------:R-:W-:Y:S01]  /*ae50*/  LEA R6, P0, R2, c[0x0][0x4a8], 0x2 ;  /* 0x00012a0002067a11 */ /* 0x000fe200078010ff */
[----:B------:R-:W-:Y:S02]  /*ae60*/  IMAD R10, R10, c[0x0][0x4e8], R8 ;  /* 0x00013a000a0a7a24 */ /* 0x000fe400078e0208 */
[----:B------:R-:W-:Y:S01]  /*ae70*/  IMAD R7, R7, c[0x0][0x430], RZ ;  /* 0x00010c0007077a24 */ /* 0x000fe200078e02ff */
[----:B------:R-:W-:Y:S01]  /*ae80*/  IADD3 R3, R3, R9, RZ ;  /* 0x0000000903037210 */ /* 0x000fe20007ffe0ff */
[----:B------:R-:W-:Y:S01]  /*ae90*/  IMAD.WIDE.U32 R4, R0, c[0x0][0x430], R4 ;  /* 0x00010c0000047a25 */ /* 0x000fe200078e0004 */
[----:B------:R-:W-:Y:S02]  /*aea0*/  SHFL.IDX PT, R8, R6, RZ, 0x1c1f ;  /* 0x001c1fff06087589 */ /* 0x000fe400000e0000 */
[----:B------:R-:W-:Y:S01]  /*aeb0*/  LEA.HI.X R2, R2, c[0x0][0x4ac], R3, 0x2, P0 ;  /* 0x00012b0002027a11 */ /* 0x000fe200000f1403 */
[----:B------:R-:W-:Y:S01]  /*aec0*/  IMAD R0, R0, c[0x0][0x434], R7 ;  /* 0x00010d0000007a24 */ /* 0x000fe200078e0207 */
[----:B------:R-:W-:Y:S01]  /*aed0*/  SHF.R.S32.HI R7, RZ, 0x1f, R10 ;  /* 0x0000001fff077819 */ /* 0x000fe2000001140a */
[----:B------:R-:W-:Y:S03]  /*aee0*/  SHFL.IDX PT, R6, R6, 0x1, 0x1c1f ;  /* 0x003c1f0006067f89 */ /* 0x000fe600000e0000 */
[----:B------:R-:W-:Y:S01]  /*aef0*/  IADD3 R3, R5, R0, RZ ;  /* 0x0000000005037210 */ /* 0x000fe20007ffe0ff */
[----:B------:R-:W-:Y:S01]  /*af00*/  IMAD R0, R7, c[0x0][0x428], RZ ;  /* 0x00010a0007007a24 */ /* 0x000fe200078e02ff */
[----:B------:R-:W1:Y:S01]  /*af10*/  SHFL.IDX PT, R9, R2, RZ, 0x1c1f ;  /* 0x001c1fff02097589 */ /* 0x000e6200000e0000 */
[----:B------:R-:W-:-:S02]  /*af20*/  IMAD R5, R20, c[0x0][0x388], RZ ;  /* 0x0000e20014057a24 */ /* 0x000fc400078e02ff */
[----:B------:R-:W-:Y:S01]  /*af30*/  IMAD R0, R10, c[0x0][0x42c], R0 ;  /* 0x00010b000a007a24 */ /* 0x000fe200078e0200 */
[----:B------:R2:W3:Y:S02]  /*af40*/  SHFL.IDX PT, R7, R2, 0x1, 0x1c1f ;  /* 0x003c1f0002077f89 */ /* 0x0004e400000e0000 */
[----:B------:R-:W-:-:S13]  /*af50*/  ISETP.GE.OR P2, PT, R11, R5, P1 ;  /* 0x000000050b00720c */ /* 0x000fda0000f46670 */
[----:B-1----:R1:W-:Y:S01]  /*af60*/  @!P2 ST.E [R8.64], R16 ;  /* 0x000000100800a985 */ /* 0x0023e2000c10190a */
[----:B--2---:R-:W-:Y:S01]  /*af70*/  IMAD.MOV.U32 R2, RZ, RZ, R4 ;  /* 0x000000ffff027224 */ /* 0x004fe200078e0004 */
[----:B------:R-:W-:-:S03]  /*af80*/  IADD3 R4, R11, 0x8, RZ ;  /* 0x000000080b047810 */ /* 0x000fc60007ffe0ff */
[----:B------:R-:W-:Y:S01]  /*af90*/  IMAD.WIDE.U32 R2, R10, c[0x0][0x428], R2 ;  /* 0x00010a000a027a25 */ /* 0x000fe200078e0002 */
[----:B------:R-:W-:-:S04]  /*afa0*/  ISETP.GE.OR P1, PT, R4, R5, P1 ;  /* 0x000000050400720c */ /* 0x000fc80000f26670 */
[----:B------:R-:W-:Y:S02]  /*afb0*/  IADD3 R0, R3, R0, RZ ;  /* 0x0000000003007210 */ /* 0x000fe40007ffe0ff */
[----:B------:R-:W-:-:S04]  /*afc0*/  LEA R20, P0, R2, c[0x0][0x400], 0x2 ;  /* 0x0001000002147a11 */ /* 0x000fc800078010ff */
[----:B------:R-:W-:Y:S02]  /*afd0*/  LEA.HI.X R19, R2, c[0x0][0x404], R0, 0x2, P0 ;  /* 0x0001010002137a11 */ /* 0x000fe400000f1400 */
[----:B------:R-:W-:Y:S01]  /*afe0*/  LOP3.LUT R0, R18, 0x7ffffffc, RZ, 0xc0, !PT ;  /* 0x7ffffffc12007812 */ /* 0x000fe200078ec0ff */
[----:B---3--:R1:W-:Y:S01]  /*aff0*/  @!P1 ST.E [R6.64], R17 ;  /* 0x0000001106009985 */ /* 0x0083e2000c10190a */
[-C--:B------:R-:W-:Y:S02]  /*b000*/  ISETP.GE.AND P1, PT, R11, R5.reuse, PT ;  /* 0x000000050b00720c */ /* 0x080fe40003f26270 */
[----:B------:R-:W-:Y:S01]  /*b010*/  ISETP.GE.AND P0, PT, R4, R5, PT ;  /* 0x000000050400720c */ /* 0x000fe20003f06270 */
[----:B------:R-:W-:Y:S01]  /*b020*/  IMAD.IADD R0, R14, 0x1, -R0 ;  /* 0x000000010e007824 */ /* 0x000fe200078e0a00 */
[----:B------:R1:W2:Y:S04]  /*b030*/  SHFL.IDX PT, R2, R20, RZ, 0x1c1f ;  /* 0x001c1fff14027589 */ /* 0x0002a800000e0000 */
[----:B------:R1:W3:Y:S01]  /*b040*/  SHFL.IDX PT, R3, R19, RZ, 0x1c1f ;  /* 0x001c1fff13037589 */ /* 0x0002e200000e0000 */
[----:B------:R-:W-:-:S04]  /*b050*/  SHF.L.U32 R4, R0, 0x1, RZ ;  /* 0x0000000100047819 */ /* 0x000fc800000006ff */
[----:B------:R-:W-:Y:S05]  /*b060*/  @P1 BRA `(.L_x_9) ;  /* 0x000008d000001947 */ /* 0x000fea0003800000 */
[C---:B-1----:R-:W-:Y:S02]  /*b070*/  IADD3 R7, R4.reuse, 0x8, RZ ;  /* 0x0000000804077810 */ /* 0x042fe40007ffe0ff */
[C---:B------:R-:W-:Y:S02]  /*b080*/  IADD3 R6, R4.reuse, 0x10, RZ ;  /* 0x0000001004067810 */ /* 0x040fe40007ffe0ff */
[C---:B------:R-:W-:Y:S02]  /*b090*/  IADD3 R5, R4.reuse, 0x18, RZ ;  /* 0x0000001804057810 */ /* 0x040fe40007ffe0ff */
[----:B------:R-:W-:Y:S02]  /*b0a0*/  ISETP.GE.AND P1, PT, R4, c[0x0][0x3c8], PT ;  /* 0x0000f20004007a0c */ /* 0x000fe40003f26270 */
[----:B------:R-:W-:Y:S02]  /*b0b0*/  ISETP.GE.AND P5, PT, R7, c[0x0][0x3c8], PT ;  /* 0x0000f20007007a0c */ /* 0x000fe40003fa6270 */
[----:B------:R-:W-:-:S02]  /*b0c0*/  ISETP.GE.AND P4, PT, R6, c[0x0][0x3c8], PT ;  /* 0x0000f20006007a0c */ /* 0x000fc40003f86270 */
[----:B------:R-:W-:Y:S02]  /*b0d0*/  ISETP.GE.AND P3, PT, R5, c[0x0][0x3c8], PT ;  /* 0x0000f20005007a0c */ /* 0x000fe40003f66270 */
[C---:B------:R-:W-:Y:S02]  /*b0e0*/  IADD3 R0, R4.reuse, 0x20, RZ ;  /* 0x0000002004007810 */ /* 0x040fe40007ffe0ff */
[----:B------:R-:W-:Y:S02]  /*b0f0*/  IADD3 R15, R4, 0x28, RZ ;  /* 0x00000028040f7810 */ /* 0x000fe40007ffe0ff */
[----:B------:R-:W-:Y:S01]  /*b100*/  ISETP.GE.AND P2, PT, R0, c[0x0][0x3c8], PT ;  /* 0x0000f20000007a0c */ /* 0x000fe20003f46270 */
[C---:B--23--:R-:W-:Y:S01]  /*b110*/  @!P1 IMAD.WIDE R8, R4.reuse, 0x4, R2 ;  /* 0x0000000404089825 */ /* 0x04cfe200078e0202 */
[----:B------:R-:W-:Y:S02]  /*b120*/  IADD3 R14, R4, 0x30, RZ ;  /* 0x00000030040e7810 */ /* 0x000fe40007ffe0ff */
[----:B------:R-:W-:-:S02]  /*b130*/  @!P5 LEA.HI R7, R7, R7, RZ, 0x1 ;  /* 0x000000070707d211 */ /* 0x000fc400078f08ff */
[----:B------:R-:W-:Y:S01]  /*b140*/  @!P4 LEA.HI R10, R6, R6, RZ, 0x1 ;  /* 0x00000006060ac211 */ /* 0x000fe200078f08ff */
[----:B------:R1:W-:Y:S01]  /*b150*/  @!P1 ST.E.64 [R8.64], R104 ;  /* 0x0000006808009985 */ /* 0x0003e2000c101b0a */
[----:B------:R-:W-:Y:S02]  /*b160*/  @!P3 LEA.HI R6, R5, R5, RZ, 0x1 ;  /* 0x000000050506b211 */ /* 0x000fe400078f08ff */
[----:B------:R-:W-:Y:S02]  /*b170*/  ISETP.GE.AND P6, PT, R15, c[0x0][0x3c8], PT ;  /* 0x0000f2000f007a0c */ /* 0x000fe40003fc6270 */
[----:B------:R-:W-:Y:S02]  /*b180*/  @!P5 LOP3.LUT R5, R7, 0xfffffffe, RZ, 0xc0, !PT ;  /* 0xfffffffe0705d812 */ /* 0x000fe400078ec0ff */
[----:B------:R-:W-:Y:S02]  /*b190*/  @!P4 LOP3.LUT R10, R10, 0xfffffffe, RZ, 0xc0, !PT ;  /* 0xfffffffe0a0ac812 */ /* 0x000fe400078ec0ff */
[----:B------:R-:W-:Y:S01]  /*b1a0*/  ISETP.GE.AND P1, PT, R14, c[0x0][0x3c8], PT ;  /* 0x0000f2000e007a0c */ /* 0x000fe20003f26270 */
[----:B------:R-:W-:Y:S01]  /*b1b0*/  @!P5 IMAD.WIDE R12, R5, 0x4, R2 ;  /* 0x00000004050cd825 */ /* 0x000fe200078e0202 */
[----:B------:R-:W-:-:S02]  /*b1c0*/  @!P3 LOP3.LUT R6, R6, 0xfffffffe, RZ, 0xc0, !PT ;  /* 0xfffffffe0606b812 */ /* 0x000fc400078ec0ff */
[----:B------:R-:W-:Y:S01]  /*b1d0*/  @!P2 LEA.HI R0, R0, R0, RZ, 0x1 ;  /* 0x000000000000a211 */ /* 0x000fe200078f08ff */
[--C-:B------:R-:W-:Y:S01]  /*b1e0*/  @!P4 IMAD.WIDE R10, R10, 0x4, R2.reuse ;  /* 0x000000040a0ac825 */ /* 0x100fe200078e0202 */
[----:B------:R2:W-:Y:S01]  /*b1f0*/  @!P5 ST.E.64 [R12.64], R108 ;  /* 0x0000006c0c00d985 */ /* 0x0005e2000c101b0a */
[----:B------:R-:W-:Y:S02]  /*b200*/  IADD3 R5, R4, 0x38, RZ ;  /* 0x0000003804057810 */ /* 0x000fe40007ffe0ff */
[----:B------:R-:W-:Y:S01]  /*b210*/  @!P2 LOP3.LUT R0, R0, 0xfffffffe, RZ, 0xc0, !PT ;  /* 0xfffffffe0000a812 */ /* 0x000fe200078ec0ff */
[----:B------:R3:W-:Y:S01]  /*b220*/  @!P4 ST.E.64 [R10.64], R112 ;  /* 0x000000700a00c985 */ /* 0x0007e2000c101b0a */
[----:B------:R-:W-:Y:S01]  /*b230*/  ISETP.GE.AND P5, PT, R5, c[0x0][0x3c8], PT ;  /* 0x0000f20005007a0c */ /* 0x000fe20003fa6270 */
[----:B-1----:R-:W-:-:S04]  /*b240*/  @!P3 IMAD.WIDE R8, R6, 0x4, R2 ;  /* 0x000000040608b825 */ /* 0x002fc800078e0202 */
[----:B------:R-:W-:Y:S01]  /*b250*/  @!P2 IMAD.WIDE R6, R0, 0x4, R2 ;  /* 0x000000040006a825 */ /* 0x000fe200078e0202 */
[----:B------:R1:W-:Y:S01]  /*b260*/  @!P3 ST.E.64 [R8.64], R116 ;  /* 0x000000740800b985 */ /* 0x0003e2000c101b0a */
[----:B------:R-:W-:Y:S02]  /*b270*/  @!P1 LEA.HI R0, R14, R14, RZ, 0x1 ;  /* 0x0000000e0e009211 */ /* 0x000fe400078f08ff */
[----:B------:R-:W-:Y:S01]  /*b280*/  IADD3 R14, R4, 0x60, RZ ;  /* 0x00000060040e7810 */ /* 0x000fe20007ffe0ff */
[----:B------:R4:W-:Y:S01]  /*b290*/  @!P2 ST.E.64 [R6.64], R120 ;  /* 0x000000780600a985 */ /* 0x0009e2000c101b0a */
[----:B------:R-:W-:Y:S02]  /*b2a0*/  @!P1 LOP3.LUT R0, R0, 0xfffffffe, RZ, 0xc0, !PT ;  /* 0xfffffffe00009812 */ /* 0x000fe400078ec0ff */
[C---:B--2---:R-:W-:Y:S02]  /*b2b0*/  IADD3 R12, R4.reuse, 0x50, RZ ;  /* 0x00000050040c7810 */ /* 0x044fe40007ffe0ff */
[----:B---3--:R-:W-:-:S02]  /*b2c0*/  IADD3 R10, R4, 0x40, RZ ;  /* 0x00000040040a7810 */ /* 0x008fc40007ffe0ff */
[----:B------:R-:W-:Y:S02]  /*b2d0*/  IADD3 R11, R4, 0x48, RZ ;  /* 0x00000048040b7810 */ /* 0x000fe40007ffe0ff */
[----:B------:R-:W-:Y:S02]  /*b2e0*/  ISETP.GE.AND P4, PT, R10, c[0x0][0x3c8], PT ;  /* 0x0000f2000a007a0c */ /* 0x000fe40003f86270 */
[----:B------:R-:W-:Y:S02]  /*b2f0*/  ISETP.GE.AND P3, PT, R11, c[0x0][0x3c8], PT ;  /* 0x0000f2000b007a0c */ /* 0x000fe40003f66270 */
[----:B------:R-:W-:Y:S02]  /*b300*/  ISETP.GE.AND P2, PT, R12, c[0x0][0x3c8], PT ;  /* 0x0000f2000c007a0c */ /* 0x000fe40003f46270 */
[----:B-1----:R-:W-:Y:S02]  /*b310*/  @!P6 LEA.HI R8, R15, R15, RZ, 0x1 ;  /* 0x0000000f0f08e211 */ /* 0x002fe400078f08ff */
[----:B------:R-:W-:-:S02]  /*b320*/  IADD3 R15, R4, 0x58, RZ ;  /* 0x00000058040f7810 */ /* 0x000fc40007ffe0ff */
[----:B------:R-:W-:Y:S01]  /*b330*/  @!P6 LOP3.LUT R8, R8, 0xfffffffe, RZ, 0xc0, !PT ;  /* 0xfffffffe0808e812 */ /* 0x000fe200078ec0ff */
[----:B----4-:R-:W-:Y:S01]  /*b340*/  @!P1 IMAD.WIDE R6, R0, 0x4, R2 ;  /* 0x0000000400069825 */ /* 0x010fe200078e0202 */
[----:B------:R-:W-:-:S05]  /*b350*/  @!P5 LEA.HI R0, R5, R5, RZ, 0x1 ;  /* 0x000000050500d211 */ /* 0x000fca00078f08ff */
[----:B------:R-:W-:Y:S01]  /*b360*/  @!P2 LEA.HI R5, R12, R12, RZ, 0x1 ;  /* 0x0000000c0c05a211 */ /* 0x000fe200078f08ff */
[--C-:B------:R-:W-:Y:S01]  /*b370*/  @!P6 IMAD.WIDE R8, R8, 0x4, R2.reuse ;  /* 0x000000040808e825 */ /* 0x100fe200078e0202 */
[----:B------:R-:W-:Y:S02]  /*b380*/  @!P5 LOP3.LUT R0, R0, 0xfffffffe, RZ, 0xc0, !PT ;  /* 0xfffffffe0000d812 */ /* 0x000fe400078ec0ff */
[----:B------:R-:W-:Y:S02]  /*b390*/  @!P2 LOP3.LUT R5, R5, 0xfffffffe, RZ, 0xc0, !PT ;  /* 0xfffffffe0505a812 */ /* 0x000fe400078ec0ff */
[----:B------:R-:W-:Y:S01]  /*b3a0*/  @!P6 ST.E.64 [R8.64], R124 ;  /* 0x0000007c0800e985 */ /* 0x000fe2000c101b0a */
[----:B------:R-:W-:Y:S02]  /*b3b0*/  ISETP.GE.AND P6, PT, R14, c[0x0][0x3c8], PT ;  /* 0x0000f2000e007a0c */ /* 0x000fe40003fc6270 */
[----:B------:R-:W-:Y:S01]  /*b3c0*/  @!P2 IMAD.WIDE R12, R5, 0x4, R2 ;  /* 0x00000004050ca825 */ /* 0x000fe200078e0202 */
[----:B------:R1:W-:Y:S01]  /*b3d0*/  @!P1 ST.E.64 [R6.64], R128 ;  /* 0x0000008006009985 */ /* 0x0003e2000c101b0a */
[----:B------:R-:W-:-:S02]  /*b3e0*/  ISETP.GE.AND P1, PT, R15, c[0x0][0x3c8], PT ;  /* 0x0000f2000f007a0c */ /* 0x000fc40003f26270 */
[----:B------:R-:W-:Y:S02]  /*b3f0*/  IADD3 R5, R4, 0x68, RZ ;  /* 0x0000006804057810 */ /* 0x000fe40007ffe0ff */
[----:B-1----:R-:W-:Y:S02]  /*b400*/  @!P4 LEA.HI R7, R10, R10, RZ, 0x1 ;  /* 0x0000000a0a07c211 */ /* 0x002fe400078f08ff */
[----:B------:R-:W-:Y:S01]  /*b410*/  @!P3 LEA.HI R6, R11, R11, RZ, 0x1 ;  /* 0x0000000b0b06b211 */ /* 0x000fe200078f08ff */
[--C-:B------:R-:W-:Y:S01]  /*b420*/  @!P5 IMAD.WIDE R10, R0, 0x4, R2.reuse ;  /* 0x00000004000ad825 */ /* 0x100fe200078e0202 */
[----:B------:R-:W-:Y:S02]  /*b430*/  @!P4 LOP3.LUT R7, R7, 0xfffffffe, RZ, 0xc0, !PT ;  /* 0xfffffffe0707c812 */ /* 0x000fe400078ec0ff */
[----:B------:R-:W-:Y:S02]  /*b440*/  @!P3 LOP3.LUT R6, R6, 0xfffffffe, RZ, 0xc0, !PT ;  /* 0xfffffffe0606b812 */ /* 0x000fe400078ec0ff */
[----:B------:R1:W-:Y:S01]  /*b450*/  @!P5 ST.E.64 [R10.64], R132 ;  /* 0x000000840a00d985 */ /* 0x0003e2000c101b0a */
[----:B------:R-:W-:Y:S01]  /*b460*/  @!P4 IMAD.WIDE R8, R7, 0x4, R2 ;  /* 0x000000040708c825 */ /* 0x000fe200078e0202 */
[----:B------:R-:W-:-:S02]  /*b470*/  ISETP.GE.AND P5, PT, R5, c[0x0][0x3c8], PT ;  /* 0x0000f20005007a0c */ /* 0x000fc40003fa6270 */
[----:B------:R-:W-:Y:S01]  /*b480*/  @!P6 LEA.HI R0, R14, R14, RZ, 0x1 ;  /* 0x0000000e0e00e211 */ /* 0x000fe200078f08ff */
[----:B------:R-:W-:Y:S01]  /*b490*/  @!P3 IMAD.WIDE R6, R6, 0x4, R2 ;  /* 0x000000040606b825 */ /* 0x000fe200078e0202 */
[----:B------:R2:W-:Y:S02]  /*b4a0*/  @!P4 ST.E.64 [R8.64], R136 ;  /* 0x000000880800c985 */ /* 0x0005e4000c101b0a */
[----:B------:R-:W-:Y:S02]  /*b4b0*/  @!P6 LOP3.LUT R0, R0, 0xfffffffe, RZ, 0xc0, !PT ;  /* 0xfffffffe0000e812 */ /* 0x000fe400078ec0ff */
[----:B------:R3:W-:Y:S04]  /*b4c0*/  @!P3 ST.E.64 [R6.64], R140 ;  /* 0x0000008c0600b985 */ /* 0x0007e8000c101b0a */
[----:B------:R4:W-:Y:S01]  /*b4d0*/  @!P2 ST.E.64 [R12.64], R144 ;  /* 0x000000900c00a985 */ /* 0x0009e2000c101b0a */
[----:B-1----:R-:W-:-:S02]  /*b4e0*/  IADD3 R10, R4, 0x78, RZ ;  /* 0x00000078040a7810 */ /* 0x002fc40007ffe0ff */
[----:B------:R-:W-:Y:S02]  /*b4f0*/  IADD3 R11, R4, 0x80, RZ ;  /* 0x00000080040b7810 */ /* 0x000fe40007ffe0ff */
[----:B------:R-:W-:Y:S02]  /*b500*/  ISETP.GE.AND P3, PT, R10, c[0x0][0x3c8], PT ;  /* 0x0000f2000a007a0c */ /* 0x000fe40003f66270 */
[----:B--2---:R-:W-:Y:S02]  /*b510*/  IADD3 R9, R4, 0x70, RZ ;  /* 0x0000007004097810 */ /* 0x004fe40007ffe0ff */
[----:B------:R-:W-:Y:S02]  /*b520*/  ISETP.GE.AND P2, PT, R11, c[0x0][0x3c8], PT ;  /* 0x0000f2000b007a0c */ /* 0x000fe40003f46270 */
[----:B---3--:R-:W-:Y:S02]  /*b530*/  @!P1 LEA.HI R6, R15, R15, RZ, 0x1 ;  /* 0x0000000f0f069211 */ /* 0x008fe400078f08ff */
[----:B------:R-:W-:-:S02]  /*b540*/  ISETP.GE.AND P4, PT, R9, c[0x0][0x3c8], PT ;  /* 0x0000f20009007a0c */ /* 0x000fc40003f86270 */
[----:B------:R-:W-:Y:S02]  /*b550*/  @!P1 LOP3.LUT R6, R6, 0xfffffffe, RZ, 0xc0, !PT ;  /* 0xfffffffe06069812 */ /* 0x000fe400078ec0ff */
[----:B----4-:R-:W-:Y:S02]  /*b560*/  IADD3 R12, R4, 0x88, RZ ;  /* 0x00000088040c7810 */ /* 0x010fe40007ffe0ff */
[----:B------:R-:W-:Y:S01]  /*b570*/  @!P5 LEA.HI R8, R5, R5, RZ, 0x1 ;  /* 0x000000050508d211 */ /* 0x000fe200078f08ff */
[----:B------:R-:W-:-:S05]  /*b580*/  @!P1 IMAD.WIDE R6, R6, 0x4, R2 ;  /* 0x0000000406069825 */ /* 0x000fca00078e0202 */
[----:B------:R1:W-:Y:S01]  /*b590*/  @!P1 ST.E.64 [R6.64], R148 ;  /* 0x0000009406009985 */ /* 0x0003e2000c101b0a */
[----:B------:R-:W-:Y:S02]  /*b5a0*/  ISETP.GE.AND P1, PT, R12, c[0x0][0x3c8], PT ;  /* 0x0000f2000c007a0c */ /* 0x000fe40003f26270 */
[----:B------:R-:W-:-:S04]  /*b5b0*/  @!P4 LEA.HI R5, R9, R9, RZ, 0x1 ;  /* 0x000000090905c211 */ /* 0x000fc800078f08ff */
[----:B------:R-:W-:-:S07]  /*b5c0*/  @!P4 LOP3.LUT R5, R5, 0xfffffffe, RZ, 0xc0, !PT ;  /* 0xfffffffe0505c812 */ /* 0x000fce00078ec0ff */
[----:B------:R-:W-:Y:S01]  /*b5d0*/  @!P1 LEA.HI R9, R12, R12, RZ, 0x1 ;  /* 0x0000000c0c099211 */ /* 0x000fe200078f08ff */
[----:B-1----:R-:W-:Y:S01]  /*b5e0*/  @!P6 IMAD.WIDE R6, R0, 0x4, R2 ;  /* 0x000000040006e825 */ /* 0x002fe200078e0202 */
[----:B------:R-:W-:-:S04]  /*b5f0*/  @!P3 LEA.HI R0, R10, R10, RZ, 0x1 ;  /* 0x0000000a0a00b211 */ /* 0x000fc800078f08ff */
[----:B------:R1:W-:Y:S01]  /*b600*/  @!P6 ST.E.64 [R6.64], R52 ;  /* 0x000000340600e985 */ /* 0x0003e2000c101b0a */
[----:B------:R-:W-:Y:S02]  /*b610*/  @!P3 LOP3.LUT R12, R0, 0xfffffffe, RZ, 0xc0, !PT ;  /* 0xfffffffe000cb812 */ /* 0x000fe400078ec0ff */
[----:B------:R-:W-:-:S03]  /*b620*/  @!P1 LOP3.LUT R0, R9, 0xfffffffe, RZ, 0xc0, !PT ;  /* 0xfffffffe09009812 */ /* 0x000fc600078ec0ff */
[--C-:B------:R-:W-:Y:S01]  /*b630*/  @!P3 IMAD.WIDE R12, R12, 0x4, R2.reuse ;  /* 0x000000040c0cb825 */ /* 0x100fe200078e0202 */
[----:B-1----:R-:W-:Y:S02]  /*b640*/  @!P5 LOP3.LUT R6, R8, 0xfffffffe, RZ, 0xc0, !PT ;  /* 0xfffffffe0806d812 */ /* 0x002fe400078ec0ff */
[----:B------:R-:W-:Y:S01]  /*b650*/  @!P2 LEA.HI R8, R11, R11, RZ, 0x1 ;  /* 0x0000000b0b08a211 */ /* 0x000fe200078f08ff */
[--C-:B------:R-:W-:Y:S01]  /*b660*/  @!P4 IMAD.WIDE R10, R5, 0x4, R2.reuse ;  /* 0x00000004050ac825 */ /* 0x100fe200078e0202 */
[----:B------:R-:W-:Y:S02]  /*b670*/  IADD3 R5, R4, 0xb0, RZ ;  /* 0x000000b004057810 */ /* 0x000fe40007ffe0ff */
[----:B------:R-:W-:Y:S01]  /*b680*/  @!P2 LOP3.LUT R8, R8, 0xfffffffe, RZ, 0xc0, !PT ;  /* 0xfffffffe0808a812 */ /* 0x000fe200078ec0ff */
[----:B------:R-:W-:-:S04]  /*b690*/  @!P5 IMAD.WIDE R6, R6, 0x4, R2 ;  /* 0x000000040606d825 */ /* 0x000fc800078e0202 */
[--C-:B------:R-:W-:Y:S01]  /*b6a0*/  @!P2 IMAD.WIDE R8, R8, 0x4, R2.reuse ;  /* 0x000000040808a825 */ /* 0x100fe200078e0202 */
[----:B------:R1:W-:Y:S04]  /*b6b0*/  @!P5 ST.E.64 [R6.64], R56 ;  /* 0x000000380600d985 */ /* 0x0003e8000c101b0a */
[----:B------:R2:W-:Y:S04]  /*b6c0*/  @!P4 ST.E.64 [R10.64], R60 ;  /* 0x0000003c0a00c985 */ /* 0x0005e8000c101b0a */
[----:B------:R-:W-:Y:S04]  /*b6d0*/  @!P3 ST.E.64 [R12.64], R64 ;  /* 0x000000400c00b985 */ /* 0x000fe8000c101b0a */
[----:B------:R3:W-:Y:S01]  /*b6e0*/  @!P2 ST.E.64 [R8.64], R68 ;  /* 0x000000440800a985 */ /* 0x0007e2000c101b0a */
[----:B------:R-:W-:Y:S01]  /*b6f0*/  ISETP.GE.AND P2, PT, R5, c[0x0][0x3c8], PT ;  /* 0x0000f20005007a0c */ /* 0x000fe20003f46270 */
[----:B-1----:R-:W-:Y:S01]  /*b700*/  @!P1 IMAD.WIDE R6, R0, 0x4, R2 ;  /* 0x0000000400069825 */ /* 0x002fe200078e0202 */
[----:B------:R-:W-:-:S02]  /*b710*/  IADD3 R0, R4, 0xb8, RZ ;  /* 0x000000b804007810 */ /* 0x000fc40007ffe0ff */
[----:B--2---:R-:W-:Y:S02]  /*b720*/  IADD3 R10, R4, 0x90, RZ ;  /* 0x00000090040a7810 */ /* 0x004fe40007ffe0ff */
[----:B------:R1:W-:Y:S01]  /*b730*/  @!P1 ST.E.64 [R6.64], R72 ;  /* 0x0000004806009985 */ /* 0x0003e2000c101b0a */
[----:B------:R-:W-:Y:S02]  /*b740*/  ISETP.GE.AND P1, PT, R0, c[0x0][0x3c8], PT ;  /* 0x0000f20000007a0c */ /* 0x000fe40003f26270 */
[----:B------:R-:W-:Y:S02]  /*b750*/  ISETP.GE.AND P6, PT, R10, c[0x0][0x3c8], PT ;  /* 0x0000f2000a007a0c */ /* 0x000fe40003fc6270 */
[----:B---3--:R-:W-:-:S04]  /*b760*/  IADD3 R8, R4, 0x98, RZ ;  /* 0x0000009804087810 */ /* 0x008fc80007ffe0ff */
[----:B------:R-:W-:-:S05]  /*b770*/  ISETP.GE.AND P5, PT, R8, c[0x0][0x3c8], PT ;  /* 0x0000f20008007a0c */ /* 0x000fca0003fa6270 */
[----:B------:R-:W-:Y:S02]  /*b780*/  @!P1 LEA.HI R0, R0, R0, RZ, 0x1 ;  /* 0x0000000000009211 */ /* 0x000fe400078f08ff */
[----:B------:R-:W-:Y:S02]  /*b790*/  @!P6 LEA.HI R10, R10, R10, RZ, 0x1 ;  /* 0x0000000a0a0ae211 */ /* 0x000fe400078f08ff */
[----:B------:R-:W-:-:S04]  /*b7a0*/  @!P1 LOP3.LUT R0, R0, 0xfffffffe, RZ, 0xc0, !PT ;  /* 0xfffffffe00009812 */ /* 0x000fc800078ec0ff */
[----:B------:R-:W-:-:S04]  /*b7b0*/  @!P5 LEA.HI R12, R8, R8, RZ, 0x1 ;  /* 0x00000008080cd211 */ /* 0x000fc800078f08ff */
[----:B------:R-:W-:Y:S02]  /*b7c0*/  @!P5 LOP3.LUT R12, R12, 0xfffffffe, RZ, 0xc0, !PT ;  /* 0xfffffffe0c0cd812 */ /* 0x000fe400078ec0ff */
[C---:B-1----:R-:W-:Y:S02]  /*b7d0*/  IADD3 R7, R4.reuse, 0xa0, RZ ;  /* 0x000000a004077810 */ /* 0x042fe40007ffe0ff */
[----:B------:R-:W-:Y:S01]  /*b7e0*/  IADD3 R6, R4, 0xa8, RZ ;  /* 0x000000a804067810 */ /* 0x000fe20007ffe0ff */
[----:B------:R-:W-:Y:S01]  /*b7f0*/  @!P5 IMAD.WIDE R12, R12, 0x4, R2 ;  /* 0x000000040c0cd825 */ /* 0x000fe200078e0202 */
[----:B------:R-:W-:Y:S02]  /*b800*/  ISETP.GE.AND P4, PT, R7, c[0x0][0x3c8], PT ;  /* 0x0000f20007007a0c */ /* 0x000fe40003f86270 */
[----:B------:R-:W-:-:S11]  /*b810*/  ISETP.GE.AND P3, PT, R6, c[0x0][0x3c8], PT ;  /* 0x0000f20006007a0c */ /* 0x000fd60003f66270 */
[----:B------:R-:W-:Y:S02]  /*b820*/  @!P4 LEA.HI R8, R7, R7, RZ, 0x1 ;  /* 0x000000070708c211 */ /* 0x000fe400078f08ff */
[----:B------:R-:W-:Y:S02]  /*b830*/  @!P3 LEA.HI R7, R6, R6, RZ, 0x1 ;  /* 0x000000060607b211 */ /* 0x000fe400078f08ff */
[----:B------:R-:W-:Y:S02]  /*b840*/  @!P2 LEA.HI R6, R5, R5, RZ, 0x1 ;  /* 0x000000050506a211 */ /* 0x000fe400078f08ff */
[----:B------:R-:W-:Y:S02]  /*b850*/  @!P6 LOP3.LUT R5, R10, 0xfffffffe, RZ, 0xc0, !PT ;  /* 0xfffffffe0a05e812 */ /* 0x000fe400078ec0ff */
[----:B------:R-:W-:Y:S02]  /*b860*/  @!P4 LOP3.LUT R8, R8, 0xfffffffe, RZ, 0xc0, !PT ;  /* 0xfffffffe0808c812 */ /* 0x000fe400078ec0ff */
[----:B------:R-:W-:Y:S01]  /*b870*/  @!P3 LOP3.LUT R7, R7, 0xfffffffe, RZ, 0xc0, !PT ;  /* 0xfffffffe0707b812 */ /* 0x000fe200078ec0ff */
[----:B------:R-:W-:Y:S01]  /*b880*/  @!P6 IMAD.WIDE R14, R5, 0x4, R2 ;  /* 0x00000004050ee825 */ /* 0x000fe200078e0202 */
[----:B------:R-:W-:-:S03]  /*b890*/  @!P2 LOP3.LUT R6, R6, 0xfffffffe, RZ, 0xc0, !PT ;  /* 0xfffffffe0606a812 */ /* 0x000fc600078ec0ff */
[--C-:B------:R-:W-:Y:S01]  /*b8a0*/  @!P4 IMAD.WIDE R10, R8, 0x4, R2.reuse ;  /* 0x00000004080ac825 */ /* 0x100fe200078e0202 */
[----:B------:R1:W-:Y:S03]  /*b8b0*/  @!P6 ST.E.64 [R14.64], R76 ;  /* 0x0000004c0e00e985 */ /* 0x0003e6000c101b0a */
[--C-:B------:R-:W-:Y:S01]  /*b8c0*/  @!P3 IMAD.WIDE R8, R7, 0x4, R2.reuse ;  /* 0x000000040708b825 */ /* 0x100fe200078e0202 */
[----:B------:R1:W-:Y:S03]  /*b8d0*/  @!P5 ST.E.64 [R12.64], R80 ;  /* 0x000000500c00d985 */ /* 0x0003e6000c101b0a */
[--C-:B------:R-:W-:Y:S01]  /*b8e0*/  @!P2 IMAD.WIDE R6, R6, 0x4, R2.reuse ;  /* 0x000000040606a825 */ /* 0x100fe200078e0202 */
[----:B------:R1:W-:Y:S03]  /*b8f0*/  @!P4 ST.E.64 [R10.64], R84 ;  /* 0x000000540a00c985 */ /* 0x0003e6000c101b0a */
[----:B------:R-:W-:Y:S01]  /*b900*/  @!P1 IMAD.WIDE R2, R0, 0x4, R2 ;  /* 0x0000000400029825 */ /* 0x000fe200078e0202 */
[----:B------:R1:W-:Y:S04]  /*b910*/  @!P3 ST.E.64 [R8.64], R88 ;  /* 0x000000580800b985 */ /* 0x0003e8000c101b0a */
[----:B------:R1:W-:Y:S04]  /*b920*/  @!P2 ST.E.64 [R6.64], R92 ;  /* 0x0000005c0600a985 */ /* 0x0003e8000c101b0a */
[----:B------:R1:W-:Y:S02]  /*b930*/  @!P1 ST.E.64 [R2.64], R96 ;  /* 0x0000006002009985 */ /* 0x0003e4000c101b0a */
.L_x_9:
[----:B------:R-:W-:Y:S05]  /*b940*/  BSYNC B0 ;  /* 0x0000000000007941 */ /* 0x000fea0003800000 */
.L_x_8:
[----:B-1-3--:R1:W3:Y:S04]  /*b950*/  SHFL.IDX PT, R3, R19, 0x1, 0x1c1f ;  /* 0x003c1f0013037f89 */ /* 0x00a2e800000e0000 */
[----:B--2---:R1:W2:Y:S01]  /*b960*/  SHFL.IDX PT, R2, R20, 0x1, 0x1c1f ;  /* 0x003c1f0014027f89 */ /* 0x0042a200000e0000 */
[----:B------:R-:W-:Y:S05]  /*b970*/  @P0 EXIT ;  /* 0x000000000000094d */ /* 0x000fea0003800000 */
[C---:B------:R-:W-:Y:S02]  /*b980*/  IADD3 R0, R4.reuse, 0x8, RZ ;  /* 0x0000000804007810 */ /* 0x040fe40007ffe0ff */
[----:B------:R-:W-:-:S02]  /*b990*/  IADD3 R5, R4, 0x10, RZ ;  /* 0x0000001004057810 */ /* 0x000fc40007ffe0ff */
[----:B------:R-:W-:Y:S02]  /*b9a0*/  ISETP.GE.AND P0, PT, R0, c[0x0][0x3c8], PT ;  /* 0x0000f20000007a0c */ /* 0x000fe40003f06270 */
[----:B------:R-:W-:Y:S02]  /*b9b0*/  IADD3 R10, R4, 0x18, RZ ;  /* 0x00000018040a7810 */ /* 0x000fe40007ffe0ff */
[----:B------:R-:W-:Y:S02]  /*b9c0*/  ISETP.GE.AND P6, PT, R5, c[0x0][0x3c8], PT ;  /* 0x0000f20005007a0c */ /* 0x000fe40003fc6270 */
[----:B------:R-:W-:Y:S02]  /*b9d0*/  ISETP.GE.AND P5, PT, R10, c[0x0][0x3c8], PT ;  /* 0x0000f2000a007a0c */ /* 0x000fe40003fa6270 */
[C---:B------:R-:W-:Y:S02]  /*b9e0*/  ISETP.GE.AND P1, PT, R4.reuse, c[0x0][0x3c8], PT ;  /* 0x0000f20004007a0c */ /* 0x040fe40003f26270 */
[----:B------:R-:W-:-:S02]  /*b9f0*/  IADD3 R11, R4, 0x20, RZ ;  /* 0x00000020040b7810 */ /* 0x000fc40007ffe0ff */
[----:B------:R-:W-:Y:S02]  /*ba00*/  IADD3 R12, R4, 0x28, RZ ;  /* 0x00000028040c7810 */ /* 0x000fe40007ffe0ff */
[----:B------:R-:W-:Y:S02]  /*ba10*/  @!P0 LEA.HI R0, R0, R0, RZ, 0x1 ;  /* 0x0000000000008211 */ /* 0x000fe400078f08ff */
[----:B------:R-:W-:Y:S02]  /*ba20*/  IADD3 R13, R4, 0x30, RZ ;  /* 0x00000030040d7810 */ /* 0x000fe40007ffe0ff */
[----:B------:R-:W-:Y:S02]  /*ba30*/  @!P0 LOP3.LUT R0, R0, 0xfffffffe, RZ, 0xc0, !PT ;  /* 0xfffffffe00008812 */ /* 0x000fe400078ec0ff */
[----:B------:R-:W-:Y:S01]  /*ba40*/  ISETP.GE.AND P4, PT, R11, c[0x0][0x3c8], PT ;  /* 0x0000f2000b007a0c */ /* 0x000fe20003f86270 */
[----:B--23--:R-:W-:Y:S01]  /*ba50*/  @!P1 IMAD.WIDE R8, R4, 0x4, R2 ;  /* 0x0000000404089825 */ /* 0x00cfe200078e0202 */
[----:B------:R-:W-:-:S02]  /*ba60*/  ISETP.GE.AND P3, PT, R12, c[0x0][0x3c8], PT ;  /* 0x0000f2000c007a0c */ /* 0x000fc40003f66270 */
[----:B------:R-:W-:Y:S01]  /*ba70*/  ISETP.GE.AND P2, PT, R13, c[0x0][0x3c8], PT ;  /* 0x0000f2000d007a0c */ /* 0x000fe20003f46270 */
[----:B------:R-:W-:Y:S01]  /*ba80*/  @!P0 IMAD.WIDE R6, R0, 0x4, R2 ;  /* 0x0000000400068825 */ /* 0x000fe200078e0202 */
[----:B------:R-:W-:Y:S01]  /*ba90*/  @!P6 LEA.HI R0, R5, R5, RZ, 0x1 ;  /* 0x000000050500e211 */ /* 0x000fe200078f08ff */
[----:B------:R2:W-:Y:S01]  /*baa0*/  @!P1 ST.E.64 [R8.64], R106 ;  /* 0x0000006a08009985 */ /* 0x0005e2000c101b0a */
[----:B------:R-:W-:Y:S02]  /*bab0*/  @!P5 LEA.HI R5, R10, R10, RZ, 0x1 ;  /* 0x0000000a0a05d211 */ /* 0x000fe400078f08ff */
[----:B------:R-:W-:Y:S01]  /*bac0*/  @!P6 LOP3.LUT R0, R0, 0xfffffffe, RZ, 0xc0, !PT ;  /* 0xfffffffe0000e812 */ /* 0x000fe200078ec0ff */
[----:B------:R3:W-:Y:S01]  /*bad0*/  @!P0 ST.E.64 [R6.64], R110 ;  /* 0x0000006e06008985 */ /* 0x0007e2000c101b0a */
[C---:B------:R-:W-:Y:S02]  /*bae0*/  IADD3 R14, R4.reuse, 0x38, RZ ;  /* 0x00000038040e7810 */ /* 0x040fe40007ffe0ff */
[----:B------:R-:W-:-:S02]  /*baf0*/  IADD3 R15, R4, 0x40, RZ ;  /* 0x00000040040f7810 */ /* 0x000fc40007ffe0ff */
[----:B------:R-:W-:Y:S02]  /*bb00*/  @!P5 LOP3.LUT R5, R5, 0xfffffffe, RZ, 0xc0, !PT ;  /* 0xfffffffe0505d812 */ /* 0x000fe400078ec0ff */
[----:B------:R-:W-:Y:S02]  /*bb10*/  ISETP.GE.AND P1, PT, R14, c[0x0][0x3c8], PT ;  /* 0x0000f2000e007a0c */ /* 0x000fe40003f26270 */
[----:B------:R-:W-:Y:S02]  /*bb20*/  ISETP.GE.AND P0, PT, R15, c[0x0][0x3c8], PT ;  /* 0x0000f2000f007a0c */ /* 0x000fe40003f06270 */
[C---:B------:R-:W-:Y:S02]  /*bb30*/  IADD3 R16, R4.reuse, 0x48, RZ ;  /* 0x0000004804107810 */ /* 0x040fe40007ffe0ff */
[----:B------:R-:W-:Y:S01]  /*bb40*/  IADD3 R17, R4, 0x50, RZ ;  /* 0x0000005004117810 */ /* 0x000fe20007ffe0ff */
[----:B--2---:R-:W-:Y:S01]  /*bb50*/  @!P6 IMAD.WIDE R8, R0, 0x4, R2 ;  /* 0x000000040008e825 */ /* 0x004fe200078e0202 */
[----:B------:R-:W-:-:S03]  /*bb60*/  @!P4 LEA.HI R0, R11, R11, RZ, 0x1 ;  /* 0x0000000b0b00c211 */ /* 0x000fc600078f08ff */
[----:B---3--:R-:W-:Y:S01]  /*bb70*/  @!P5 IMAD.WIDE R6, R5, 0x4, R2 ;  /* 0x000000040506d825 */ /* 0x008fe200078e0202 */
[----:B------:R2:W-:Y:S01]  /*bb80*/  @!P6 ST.E.64 [R8.64], R114 ;  /* 0x000000720800e985 */ /* 0x0005e2000c101b0a */
[----:B------:R-:W-:Y:S02]  /*bb90*/  @!P4 LOP3.LUT R0, R0, 0xfffffffe, RZ, 0xc0, !PT ;  /* 0xfffffffe0000c812 */ /* 0x000fe400078ec0ff */
[----:B------:R-:W-:Y:S01]  /*bba0*/  ISETP.GE.AND P6, PT, R16, c[0x0][0x3c8], PT ;  /* 0x0000f20010007a0c */ /* 0x000fe20003fc6270 */
[----:B------:R3:W-:Y:S01]  /*bbb0*/  @!P5 ST.E.64 [R6.64], R118 ;  /* 0x000000760600d985 */ /* 0x0007e2000c101b0a */
[----:B------:R-:W-:Y:S02]  /*bbc0*/  ISETP.GE.AND P5, PT, R17, c[0x0][0x3c8], PT ;  /* 0x0000f20011007a0c */ /* 0x000fe40003fa6270 */
[----:B------:R-:W-:-:S04]  /*bbd0*/  @!P0 LEA.HI R5, R15, R15, RZ, 0x1 ;  /* 0x0000000f0f058211 */ /* 0x000fc800078f08ff */
[----:B------:R-:W-:Y:S02]  /*bbe0*/  @!P0 LOP3.LUT R5, R5, 0xfffffffe, RZ, 0xc0, !PT ;  /* 0xfffffffe05058812 */ /* 0x000fe400078ec0ff */
[----:B--2---:R-:W-:Y:S02]  /*bbf0*/  @!P3 LEA.HI R8, R12, R12, RZ, 0x1 ;  /* 0x0000000c0c08b211 */ /* 0x004fe400078f08ff */
[----:B---3--:R-:W-:Y:S02]  /*bc00*/  @!P2 LEA.HI R7, R13, R13, RZ, 0x1 ;  /* 0x0000000d0d07a211 */ /* 0x008fe400078f08ff */
[----:B------:R-:W-:Y:S02]  /*bc10*/  @!P3 LOP3.LUT R8, R8, 0xfffffffe, RZ, 0xc0, !PT ;  /* 0xfffffffe0808b812 */ /* 0x000fe400078ec0ff */
[----:B------:R-:W-:Y:S02]  /*bc20*/  @!P2 LOP3.LUT R7, R7, 0xfffffffe, RZ, 0xc0, !PT ;  /* 0xfffffffe0707a812 */ /* 0x000fe400078ec0ff */
[----:B------:R-:W-:Y:S01]  /*bc30*/  @!P1 LEA.HI R6, R14, R14, RZ, 0x1 ;  /* 0x0000000e0e069211 */ /* 0x000fe200078f08ff */
[----:B------:R-:W-:Y:S01]  /*bc40*/  @!P4 IMAD.WIDE R14, R0, 0x4, R2 ;  /* 0x00000004000ec825 */ /* 0x000fe200078e0202 */
[----:B------:R-:W-:-:S02]  /*bc50*/  @!P6 LEA.HI R0, R16, R16, RZ, 0x1 ;  /* 0x000000101000e211 */ /* 0x000fc400078f08ff */
[----:B------:R-:W-:Y:S01]  /*bc60*/  @!P1 LOP3.LUT R6, R6, 0xfffffffe, RZ, 0xc0, !PT ;  /* 0xfffffffe06069812 */ /* 0x000fe200078ec0ff */
[--C-:B------:R-:W-:Y:S01]  /*bc70*/  @!P3 IMAD.WIDE R12, R8, 0x4, R2.reuse ;  /* 0x00000004080cb825 */ /* 0x100fe200078e0202 */
[----:B------:R2:W-:Y:S01]  /*bc80*/  @!P4 ST.E.64 [R14.64], R122 ;  /* 0x0000007a0e00c985 */ /* 0x0005e2000c101b0a */
[----:B------:R-:W-:Y:S02]  /*bc90*/  @!P6 LOP3.LUT R0, R0, 0xfffffffe, RZ, 0xc0, !PT ;  /* 0xfffffffe0000e812 */ /* 0x000fe400078ec0ff */
[--C-:B------:R-:W-:Y:S01]  /*bca0*/  @!P2 IMAD.WIDE R10, R7, 0x4, R2.reuse ;  /* 0x00000004070aa825 */ /* 0x100fe200078e0202 */
[----:B------:R3:W-:Y:S01]  /*bcb0*/  @!P3 ST.E.64 [R12.64], R126 ;  /* 0x0000007e0c00b985 */ /* 0x0007e2000c101b0a */
[----:B------:R-:W-:Y:S02]  /*bcc0*/  IADD3 R16, R4, 0x80, RZ ;  /* 0x0000008004107810 */ /* 0x000fe40007ffe0ff */
[--C-:B------:R-:W-:Y:S01]  /*bcd0*/  @!P1 IMAD.WIDE R8, R6, 0x4, R2.reuse ;  /* 0x0000000406089825 */ /* 0x100fe200078e0202 */
[----:B------:R4:W-:Y:S03]  /*bce0*/  @!P2 ST.E.64 [R10.64], R130 ;  /* 0x000000820a00a985 */ /* 0x0009e6000c101b0a */
[----:B------:R-:W-:Y:S01]  /*bcf0*/  @!P0 IMAD.WIDE R6, R5, 0x4, R2 ;  /* 0x0000000405068825 */ /* 0x000fe200078e0202 */
[----:B------:R-:W-:Y:S01]  /*bd00*/  @!P5 LEA.HI R5, R17, R17, RZ, 0x1 ;  /* 0x000000111105d211 */ /* 0x000fe200078f08ff */
[----:B------:R1:W-:Y:S01]  /*bd10*/  @!P1 ST.E.64 [R8.64], R134 ;  /* 0x0000008608009985 */ /* 0x0003e2000c101b0a */
[----:B------:R-:W-:-:S02]  /*bd20*/  IADD3 R17, R4, 0x88, RZ ;  /* 0x0000008804117810 */ /* 0x000fc40007ffe0ff */
[----:B------:R-:W-:Y:S01]  /*bd30*/  @!P5 LOP3.LUT R5, R5, 0xfffffffe, RZ, 0xc0, !PT ;  /* 0xfffffffe0505d812 */ /* 0x000fe200078ec0ff */
[----:B------:R1:W-:Y:S01]  /*bd40*/  @!P0 ST.E.64 [R6.64], R138 ;  /* 0x0000008a06008985 */ /* 0x0003e2000c101b0a */
[C---:B--2---:R-:W-:Y:S02]  /*bd50*/  IADD3 R14, R4.reuse, 0x78, RZ ;  /* 0x00000078040e7810 */ /* 0x044fe40007ffe0ff */
[C---:B---3--:R-:W-:Y:S02]  /*bd60*/  IADD3 R12, R4.reuse, 0x68, RZ ;  /* 0x00000068040c7810 */ /* 0x048fe40007ffe0ff */
[C---:B------:R-:W-:Y:S02]  /*bd70*/  IADD3 R13, R4.reuse, 0x70, RZ ;  /* 0x00000070040d7810 */ /* 0x040fe40007ffe0ff */
[C---:B----4-:R-:W-:Y:S02]  /*bd80*/  IADD3 R10, R4.reuse, 0x58, RZ ;  /* 0x00000058040a7810 */ /* 0x050fe40007ffe0ff */
[----:B------:R-:W-:-:S02]  /*bd90*/  IADD3 R11, R4, 0x60, RZ ;  /* 0x00000060040b7810 */ /* 0x000fc40007ffe0ff */
[----:B------:R-:W-:Y:S01]  /*bda0*/  ISETP.GE.AND P4, PT, R10, c[0x0][0x3c8], PT ;  /* 0x0000f2000a007a0c */ /* 0x000fe20003f86270 */
[--C-:B-1----:R-:W-:Y:S01]  /*bdb0*/  @!P6 IMAD.WIDE R8, R0, 0x4, R2.reuse ;  /* 0x000000040008e825 */ /* 0x102fe200078e0202 */
[----:B------:R-:W-:Y:S02]  /*bdc0*/  ISETP.GE.AND P3, PT, R11, c[0x0][0x3c8], PT ;  /* 0x0000f2000b007a0c */ /* 0x000fe40003f66270 */
[----:B------:R-:W-:Y:S01]  /*bdd0*/  ISETP.GE.AND P2, PT, R12, c[0x0][0x3c8], PT ;  /* 0x0000f2000c007a0c */ /* 0x000fe20003f46270 */
[----:B------:R-:W-:Y:S01]  /*bde0*/  @!P5 IMAD.WIDE R6, R5, 0x4, R2 ;  /* 0x000000040506d825 */ /* 0x000fe200078e0202 */
[----:B------:R-:W-:Y:S01]  /*bdf0*/  ISETP.GE.AND P0, PT, R14, c[0x0][0x3c8], PT ;  /* 0x0000f2000e007a0c */ /* 0x000fe20003f06270 */
[----:B------:R1:W-:Y:S01]  /*be00*/  @!P6 ST.E.64 [R8.64], R142 ;  /* 0x0000008e0800e985 */ /* 0x0003e2000c101b0a */
[----:B------:R-:W-:Y:S02]  /*be10*/  ISETP.GE.AND P1, PT, R13, c[0x0][0x3c8], PT ;  /* 0x0000f2000d007a0c */ /* 0x000fe40003f26270 */
[----:B------:R-:W-:Y:S01]  /*be20*/  ISETP.GE.AND P6, PT, R16, c[0x0][0x3c8], PT ;  /* 0x0000f20010007a0c */ /* 0x000fe20003fc6270 */
[----:B------:R2:W-:Y:S01]  /*be30*/  @!P5 ST.E.64 [R6.64], R146 ;  /* 0x000000920600d985 */ /* 0x0005e2000c101b0a */
[----:B------:R-:W-:-:S02]  /*be40*/  ISETP.GE.AND P5, PT, R17, c[0x0][0x3c8], PT ;  /* 0x0000f20011007a0c */ /* 0x000fc40003fa6270 */
[----:B------:R-:W-:-:S04]  /*be50*/  @!P4 LEA.HI R0, R10, R10, RZ, 0x1 ;  /* 0x0000000a0a00c211 */ /* 0x000fc800078f08ff */
[----:B------:R-:W-:Y:S02]  /*be60*/  @!P4 LOP3.LUT R0, R0, 0xfffffffe, RZ, 0xc0, !PT ;  /* 0xfffffffe0000c812 */ /* 0x000fe400078ec0ff */
[----:B------:R-:W-:-:S03]  /*be70*/  @!P0 LEA.HI R5, R14, R14, RZ, 0x1 ;  /* 0x0000000e0e058211 */ /* 0x000fc600078f08ff */
[----:B------:R-:W-:Y:S01]  /*be80*/  @!P4 IMAD.WIDE R14, R0, 0x4, R2 ;  /* 0x00000004000ec825 */ /* 0x000fe200078e0202 */
[----:B------:R-:W-:Y:S02]  /*be90*/  @!P0 LOP3.LUT R5, R5, 0xfffffffe, RZ, 0xc0, !PT ;  /* 0xfffffffe05058812 */ /* 0x000fe400078ec0ff */
[----:B------:R-:W-:Y:S02]  /*bea0*/  @!P6 LEA.HI R0, R16, R16, RZ, 0x1 ;  /* 0x000000101000e211 */ /* 0x000fe400078f08ff */
[----:B------:R3:W-:Y:S02]  /*beb0*/  @!P4 ST.E.64 [R14.64], R150 ;  /* 0x000000960e00c985 */ /* 0x0007e4000c101b0a */
[----:B------:R-:W-:Y:S02]  /*bec0*/  @!P6 LOP3.LUT R0, R0, 0xfffffffe, RZ, 0xc0, !PT ;  /* 0xfffffffe0000e812 */ /* 0x000fe400078ec0ff */
[----:B-1----:R-:W-:Y:S02]  /*bed0*/  @!P3 LEA.HI R8, R11, R11, RZ, 0x1 ;  /* 0x0000000b0b08b211 */ /* 0x002fe400078f08ff */
[----:B--2---:R-:W-:-:S02]  /*bee0*/  @!P2 LEA.HI R7, R12, R12, RZ, 0x1 ;  /* 0x0000000c0c07a211 */ /* 0x004fc400078f08ff */
[----:B------:R-:W-:Y:S02]  /*bef0*/  @!P3 LOP3.LUT R8, R8, 0xfffffffe, RZ, 0xc0, !PT ;  /* 0xfffffffe0808b812 */ /* 0x000fe400078ec0ff */
[----:B------:R-:W-:Y:S02]  /*bf00*/  @!P2 LOP3.LUT R7, R7, 0xfffffffe, RZ, 0xc0, !PT ;  /* 0xfffffffe0707a812 */ /* 0x000fe400078ec0ff */
[----:B------:R-:W-:Y:S01]  /*bf10*/  @!P1 LEA.HI R6, R13, R13, RZ, 0x1 ;  /* 0x0000000d0d069211 */ /* 0x000fe200078f08ff */
[----:B------:R-:W-:-:S03]  /*bf20*/  @!P3 IMAD.WIDE R12, R8, 0x4, R2 ;  /* 0x00000004080cb825 */ /* 0x000fc600078e0202 */
[----:B------:R-:W-:Y:S01]  /*bf30*/  @!P1 LOP3.LUT R6, R6, 0xfffffffe, RZ, 0xc0, !PT ;  /* 0xfffffffe06069812 */ /* 0x000fe200078ec0ff */
[--C-:B------:R-:W-:Y:S01]  /*bf40*/  @!P2 IMAD.WIDE R10, R7, 0x4, R2.reuse ;  /* 0x00000004070aa825 */ /* 0x100fe200078e0202 */
[----:B------:R1:W-:Y:S03]  /*bf50*/  @!P3 ST.E.64 [R12.64], R54 ;  /* 0x000000360c00b985 */ /* 0x0003e6000c101b0a */
[--C-:B------:R-:W-:Y:S01]  /*bf60*/  @!P1 IMAD.WIDE R8, R6, 0x4, R2.reuse ;  /* 0x0000000406089825 */ /* 0x100fe200078e0202 */
[----:B------:R2:W-:Y:S01]  /*bf70*/  @!P2 ST.E.64 [R10.64], R58 ;  /* 0x0000003a0a00a985 */ /* 0x0005e2000c101b0a */
[----:B---3--:R-:W-:Y:S02]  /*bf80*/  IADD3 R14, R4, 0xb0, RZ ;  /* 0x000000b0040e7810 */ /* 0x008fe40007ffe0ff */
[----:B------:R-:W-:Y:S01]  /*bf90*/  @!P0 IMAD.WIDE R6, R5, 0x4, R2 ;  /* 0x0000000405068825 */ /* 0x000fe200078e0202 */
[----:B------:R-:W-:Y:S01]  /*bfa0*/  @!P5 LEA.HI R5, R17, R17, RZ, 0x1 ;  /* 0x000000111105d211 */ /* 0x000fe200078f08ff */
[----:B------:R3:W-:Y:S03]  /*bfb0*/  @!P1 ST.E.64 [R8.64], R62 ;  /* 0x0000003e08009985 */ /* 0x0007e6000c101b0a */
[----:B------:R-:W-:Y:S01]  /*bfc0*/  @!P5 LOP3.LUT R5, R5, 0xfffffffe, RZ, 0xc0, !PT ;  /* 0xfffffffe0505d812 */ /* 0x000fe200078ec0ff */
[----:B------:R4:W-:Y:S01]  /*bfd0*/  @!P0 ST.E.64 [R6.64], R66 ;  /* 0x0000004206008985 */ /* 0x0009e2000c101b0a */
[----:B------:R-:W-:-:S02]  /*bfe0*/  ISETP.GE.AND P0, PT, R14, c[0x0][0x3c8], PT ;  /* 0x0000f2000e007a0c */ /* 0x000fc40003f06270 */
[C---:B-1----:R-:W-:Y:S02]  /*bff0*/  IADD3 R12, R4.reuse, 0xa0, RZ ;  /* 0x000000a0040c7810 */ /* 0x042fe40007ffe0ff */
[C---:B------:R-:W-:Y:S02]  /*c000*/  IADD3 R13, R4.reuse, 0xa8, RZ ;  /* 0x000000a8040d7810 */ /* 0x040fe40007ffe0ff */
[C---:B--2---:R-:W-:Y:S02]  /*c010*/  IADD3 R10, R4.reuse, 0x90, RZ ;  /* 0x00000090040a7810 */ /* 0x044fe40007ffe0ff */
[----:B------:R-:W-:Y:S02]  /*c020*/  IADD3 R11, R4, 0x98, RZ ;  /* 0x00000098040b7810 */ /* 0x000fe40007ffe0ff */
[----:B------:R-:W-:Y:S01]  /*c030*/  ISETP.GE.AND P4, PT, R10, c[0x0][0x3c8], PT ;  /* 0x0000f2000a007a0c */ /* 0x000fe20003f86270 */
[----:B---3--:R-:W-:Y:S01]  /*c040*/  @!P6 IMAD.WIDE R8, R0, 0x4, R2 ;  /* 0x000000040008e825 */ /* 0x008fe200078e0202 */
[----:B------:R-:W-:-:S02]  /*c050*/  ISETP.GE.AND P3, PT, R11, c[0x0][0x3c8], PT ;  /* 0x0000f2000b007a0c */ /* 0x000fc40003f66270 */
[----:B------:R-:W-:Y:S01]  /*c060*/  ISETP.GE.AND P2, PT, R12, c[0x0][0x3c8], PT ;  /* 0x0000f2000c007a0c */ /* 0x000fe20003f46270 */
[----:B----4-:R-:W-:Y:S01]  /*c070*/  @!P5 IMAD.WIDE R6, R5, 0x4, R2 ;  /* 0x000000040506d825 */ /* 0x010fe200078e0202 */
[----:B------:R-:W-:Y:S01]  /*c080*/  ISETP.GE.AND P1, PT, R13, c[0x0][0x3c8], PT ;  /* 0x0000f2000d007a0c */ /* 0x000fe20003f26270 */
[----:B------:R1:W-:Y:S01]  /*c090*/  @!P6 ST.E.64 [R8.64], R70 ;  /* 0x000000460800e985 */ /* 0x0003e2000c101b0a */
[----:B------:R-:W-:-:S03]  /*c0a0*/  @!P0 LEA.HI R5, R14, R14, RZ, 0x1 ;  /* 0x0000000e0e058211 */ /* 0x000fc600078f08ff */
[----:B------:R2:W-:Y:S01]  /*c0b0*/  @!P5 ST.E.64 [R6.64], R74 ;  /* 0x0000004a0600d985 */ /* 0x0005e2000c101b0a */
[----:B------:R-:W-:Y:S02]  /*c0c0*/  @!P0 LOP3.LUT R5, R5, 0xfffffffe, RZ, 0xc0, !PT ;  /* 0xfffffffe05058812 */ /* 0x000fe400078ec0ff */
[----:B------:R-:W-:-:S04]  /*c0d0*/  @!P4 LEA.HI R0, R10, R10, RZ, 0x1 ;  /* 0x0000000a0a00c211 */ /* 0x000fc800078f08ff */
[----:B------:R-:W-:-:S05]  /*c0e0*/  @!P4 LOP3.LUT R0, R0, 0xfffffffe, RZ, 0xc0, !PT ;  /* 0xfffffffe0000c812 */ /* 0x000fca00078ec0ff */
[----:B------:R-:W-:Y:S01]  /*c0f0*/  @!P4 IMAD.WIDE R14, R0, 0x4, R2 ;  /* 0x00000004000ec825 */ /* 0x000fe200078e0202 */
[----:B------:R-:W-:-:S04]  /*c100*/  IADD3 R0, R4, 0xb8, RZ ;  /* 0x000000b804007810 */ /* 0x000fc80007ffe0ff */
[----:B------:R3:W-:Y:S01]  /*c110*/  @!P4 ST.E.64 [R14.64], R78 ;  /* 0x0000004e0e00c985 */ /* 0x0007e2000c101b0a */
[----:B-1----:R-:W-:Y:S02]  /*c120*/  @!P3 LEA.HI R8, R11, R11, RZ, 0x1 ;  /* 0x0000000b0b08b211 */ /* 0x002fe400078f08ff */
[----:B--2---:R-:W-:Y:S02]  /*c130*/  @!P2 LEA.HI R7, R12, R12, RZ, 0x1 ;  /* 0x0000000c0c07a211 */ /* 0x004fe400078f08ff */
[----:B------:R-:W-:Y:S02]  /*c140*/  @!P1 LEA.HI R6, R13, R13, RZ, 0x1 ;  /* 0x0000000d0d069211 */ /* 0x000fe400078f08ff */
[----:B------:R-:W-:Y:S02]  /*c150*/  @!P3 LOP3.LUT R8, R8, 0xfffffffe, RZ, 0xc0, !PT ;  /* 0xfffffffe0808b812 */ /* 0x000fe400078ec0ff */
[----:B------:R-:W-:Y:S02]  /*c160*/  @!P2 LOP3.LUT R7, R7, 0xfffffffe, RZ, 0xc0, !PT ;  /* 0xfffffffe0707a812 */ /* 0x000fe400078ec0ff */
[----:B------:R-:W-:Y:S01]  /*c170*/  @!P1 LOP3.LUT R6, R6, 0xfffffffe, RZ, 0xc0, !PT ;  /* 0xfffffffe06069812 */ /* 0x000fe200078ec0ff */
[----:B------:R-:W-:-:S04]  /*c180*/  @!P3 IMAD.WIDE R12, R8, 0x4, R2 ;  /* 0x00000004080cb825 */ /* 0x000fc800078e0202 */
[--C-:B------:R-:W-:Y:S01]  /*c190*/  @!P2 IMAD.WIDE R10, R7, 0x4, R2.reuse ;  /* 0x00000004070aa825 */ /* 0x100fe200078e0202 */
[----:B------:R3:W-:Y:S03]  /*c1a0*/  @!P3 ST.E.64 [R12.64], R82 ;  /* 0x000000520c00b985 */ /* 0x0007e6000c101b0a */
[--C-:B------:R-:W-:Y:S01]  /*c1b0*/  @!P1 IMAD.WIDE R8, R6, 0x4, R2.reuse ;  /* 0x0000000406089825 */ /* 0x100fe200078e0202 */
[----:B------:R3:W-:Y:S03]  /*c1c0*/  @!P2 ST.E.64 [R10.64], R86 ;  /* 0x000000560a00a985 */ /* 0x0007e6000c101b0a */
[----:B------:R-:W-:Y:S01]  /*c1d0*/  @!P0 IMAD.WIDE R6, R5, 0x4, R2 ;  /* 0x0000000405068825 */ /* 0x000fe200078e0202 */
[----:B------:R3:W-:Y:S04]  /*c1e0*/  @!P1 ST.E.64 [R8.64], R90 ;  /* 0x0000005a08009985 */ /* 0x0007e8000c101b0a */
[----:B------:R3:W-:Y:S01]  /*c1f0*/  @!P0 ST.E.64 [R6.64], R94 ;  /* 0x0000005e06008985 */ /* 0x0007e2000c101b0a */
[----:B------:R-:W-:-:S13]  /*c200*/  ISETP.GE.AND P0, PT, R0, c[0x0][0x3c8], PT ;  /* 0x0000f20000007a0c */ /* 0x000fda0003f06270 */
[----:B------:R-:W-:Y:S05]  /*c210*/  @P0 EXIT ;  /* 0x000000000000094d */ /* 0x000fea0003800000 */
[----:B------:R-:W-:-:S04]  /*c220*/  LEA.HI R0, R0, R0, RZ, 0x1 ;  /* 0x0000000000007211 */ /* 0x000fc800078f08ff */
[----:B------:R-:W-:-:S05]  /*c230*/  LOP3.LUT R0, R0, 0xfffffffe, RZ, 0xc0, !PT ;  /* 0xfffffffe00007812 */ /* 0x000fca00078ec0ff */
[----:B------:R-:W-:-:S05]  /*c240*/  IMAD.WIDE R2, R0, 0x4, R2 ;  /* 0x0000000400027825 */ /* 0x000fca00078e0202 */
[----:B------:R-:W-:Y:S01]  /*c250*/  ST.E.64 [R2.64], R98 ;  /* 0x0000006202007985 */ /* 0x000fe2000c101b0a */
[----:B------:R-:W-:Y:S05]  /*c260*/  EXIT ;  /* 0x000000000000794d */ /* 0x000fea0003800000 */
.L_x_7:
[----:B------:R-:W1:Y:S02]  /*c270*/  S2R R0, SR_TID.X ;  /* 0x0000000000007919 */ /* 0x000e640000002100 */
[----:B-1----:R-:W-:-:S13]  /*c280*/  ISETP.GT.AND P0, PT, R0, 0x7f, PT ;  /* 0x0000007f0000780c */ /* 0x002fda0003f04270 */
[----:B------:R-:W-:Y:S05]  /*c290*/  @P0 EXIT ;  /* 0x000000000000094d */ /* 0x000fea0003800000 */
[----:B------:R-:W1:Y:S01]  /*c2a0*/  S2R R8, SR_CTAID.X ;  /* 0x0000000000087919 */ /* 0x000e620000002500 */
[----:B------:R-:W-:-:S05]  /*c2b0*/  MOV R3, c[0x0][0x4e8] ;  /* 0x00013a0000037a02 */ /* 0x000fca0000000f00 */
[----:B------:R-:W-:Y:S01]  /*c2c0*/  IMAD R2, R3, c[0x0][0x388], RZ ;  /* 0x0000e20003027a24 */ /* 0x000fe200078e02ff */
[----:B-1----:R-:W-:-:S04]  /*c2d0*/  LEA R8, R8, R0, 0x7 ;  /* 0x0000000008087211 */ /* 0x002fc800078e38ff */
[----:B------:R-:W-:-:S13]  /*c2e0*/  ISETP.GE.AND P0, PT, R8, R2, PT ;  /* 0x000000020800720c */ /* 0x000fda0003f06270 */
[----:B------:R-:W-:Y:S05]  /*c2f0*/  @P0 EXIT ;  /* 0x000000000000094d */ /* 0x000fea0003800000 */
[----:B------:R-:W1:Y:S01]  /*c300*/  S2R R7, SR_CTAID.Z ;  /* 0x0000000000077919 */ /* 0x000e620000002700 */
[----:B------:R-:W-:Y:S01]  /*c310*/  USHF.R.S32.HI UR6, URZ, 0x1f, UR9 ;  /* 0x0000001f3f067899 */ /* 0x000fe20008011409 */
[----:B------:R-:W-:Y:S01]  /*c320*/  ISETP.NE.AND P0, PT, R3, 0x1, PT ;  /* 0x000000010300780c */ /* 0x000fe20003f05270 */
[----:B------:R-:W-:Y:S01]  /*c330*/  ULDC.64 UR4, c[0x0][0x4d0] ;  /* 0x0001340000047ab9 */ /* 0x000fe20000000a00 */
[----:B------:R-:W2:Y:S01]  /*c340*/  S2R R9, SR_CTAID.Y ;  /* 0x0000000000097919 */ /* 0x000ea20000002600 */
[----:B------:R-:W-:Y:S01]  /*c350*/  UIMAD UR6, UR6, UR4, URZ ;  /* 0x00000004060672a4 */ /* 0x000fe2000f8e023f */
[----:B------:R-:W-:Y:S01]  /*c360*/  IADD3 R4, RZ, -UR9, RZ ;  /* 0x80000009ff047c10 */ /* 0x000fe2000fffe0ff */
[----:B------:R-:W-:Y:S01]  /*c370*/  UIMAD.WIDE.U32 UR12, UR9, UR4, URZ ;  /* 0x00000004090c72a5 */ /* 0x000fe2000f8e003f */
[----:B------:R-:W-:Y:S01]  /*c380*/  MOV R0, R8 ;  /* 0x0000000800007202 */ /* 0x000fe20000000f00 */
[----:B------:R-:W-:-:S04]  /*c390*/  UIMAD UR4, UR9, UR5, UR6 ;  /* 0x00000005090472a4 */ /* 0x000fc8000f8e0206 */
[----:B------:R-:W-:Y:S01]  /*c3a0*/  UIADD3 UR4, UR13, UR4, URZ ;  /* 0x000000040d047290 */ /* 0x000fe2000fffe03f */
[----:B------:R-:W-:Y:S01]  /*c3b0*/  MOV R3, UR13 ;  /* 0x0000000d00037c02 */ /* 0x000fe20008000f00 */
[----:B------:R-:W-:-:S04]  /*c3c0*/  @P0 IMAD.HI.U32 R5, R8, c[0x0][0x4ec], RZ ;  /* 0x00013b0008050a27 */ /* 0x000fc800078e00ff */
[----:B------:R-:W-:Y:S01]  /*c3d0*/  IMAD.U32 R2, RZ, RZ, UR12 ;  /* 0x0000000cff027e24 */ /* 0x000fe2000f8e00ff */
[----:B------:R-:W-:Y:S01]  /*c3e0*/  @P0 SHF.R.U32.HI R0, RZ, c[0x0][0x4f0], R5 ;  /* 0x00013c00ff000a19 */ /* 0x000fe20000011605 */
[----:B------:R-:W-:Y:S01]  /*c3f0*/  IMAD.U32 R3, RZ, RZ, UR4 ;  /* 0x00000004ff037e24 */ /* 0x000fe2000f8e00ff */
[----:B-1----:R-:W-:-:S03]  /*c400*/  SHF.R.S32.HI R6, RZ, 0x1f, R7 ;  /* 0x0000001fff067819 */ /* 0x002fc60000011407 */
[----:B------:R-:W-:-:S04]  /*c410*/  IMAD.WIDE.U32 R2, R7, c[0x0][0x4d8], R2 ;  /* 0x0001360007027a25 */ /* 0x000fc800078e0002 */
[----:B------:R-:W-:Y:S02]  /*c420*/  IMAD R6, R6, c[0x0][0x4d8], RZ ;  /* 0x0001360006067a24 */ /* 0x000fe400078e02ff */
[----:B--2---:R-:W-:Y:S02]  /*c430*/  IMAD R4, R4, c[0x0][0x550], R9 ;  /* 0x0001540004047a24 */ /* 0x004fe400078e0209 */
[----:B------:R-:W-:Y:S01]  /*c440*/  IMAD R5, R7, c[0x0][0x4dc], R6 ;  /* 0x0001370007057a24 */ /* 0x000fe200078e0206 */
[----:B------:R-:W-:Y:S02]  /*c450*/  IADD3 R7, -R0, RZ, RZ ;  /* 0x000000ff00077210 */ /* 0x000fe40007ffe1ff */
[----:B------:R-:W-:Y:S01]  /*c460*/  SHF.R.S32.HI R6, RZ, 0x1f, R4 ;  /* 0x0000001fff067819 */ /* 0x000fe20000011404 */
[----:B------:R-:W-:Y:S02]  /*c470*/  IMAD.IADD R3, R5, 0x1, R3 ;  /* 0x0000000105037824 */ /* 0x000fe400078e0203 */
[----:B------:R-:W-:Y:S01]  /*c480*/  IMAD R5, R7, c[0x0][0x4e8], R8 ;  /* 0x00013a0007057a24 */ /* 0x000fe200078e0208 */
[----:B------:R-:W-:Y:S01]  /*c490*/  SHF.R.S32.HI R7, RZ, 0x1f, R0 ;  /* 0x0000001fff077819 */ /* 0x000fe20000011400 */
[----:B------:R-:W-:-:S02]  /*c4a0*/  IMAD R6, R6, c[0x0][0x4e0], RZ ;  /* 0x0001380006067a24 */ /* 0x000fc400078e02ff */
[----:B------:R-:W-:-:S04]  /*c4b0*/  IMAD.WIDE.U32 R2, R4, c[0x0][0x4e0], R2 ;  /* 0x0001380004027a25 */ /* 0x000fc800078e0002 */
[----:B------:R-:W-:Y:S01]  /*c4c0*/  IMAD R6, R4, c[0x0][0x4e4], R6 ;  /* 0x0001390004067a24 */ /* 0x000fe200078e0206 */
[----:B------:R-:W-:Y:S02]  /*c4d0*/  SHF.R.S32.HI R4, RZ, 0x1f, R5 ;  /* 0x0000001fff047819 */ /* 0x000fe40000011405 */
[----:B------:R-:W-:-:S03]  /*c4e0*/  IADD3 R2, P0, R0, R2, RZ ;  /* 0x0000000200027210 */ /* 0x000fc60007f1e0ff */
[----:B------:R-:W-:Y:S01]  /*c4f0*/  IMAD R0, R4, c[0x0][0x4c8], RZ ;  /* 0x0001320004007a24 */ /* 0x000fe200078e02ff */
[----:B------:R-:W-:-:S03]  /*c500*/  IADD3.X R3, R7, R3, R6, P0, !PT ;  /* 0x0000000307037210 */ /* 0x000fc600007fe406 */
[C---:B------:R-:W-:Y:S02]  /*c510*/  IMAD R0, R5.reuse, c[0x0][0x4cc], R0 ;  /* 0x0001330005007a24 */ /* 0x040fe400078e0200 */
[----:B------:R-:W-:-:S05]  /*c520*/  IMAD.WIDE.U32 R2, R5, c[0x0][0x4c8], R2 ;  /* 0x0001320005027a25 */ /* 0x000fca00078e0002 */
[----:B------:R-:W-:Y:S02]  /*c530*/  IADD3 R0, R3, R0, RZ ;  /* 0x0000000003007210 */ /* 0x000fe40007ffe0ff */
[----:B------:R-:W-:-:S04]  /*c540*/  LEA R4, P0, R2, c[0x0][0x4a8], 0x2 ;  /* 0x00012a0002047a11 */ /* 0x000fc800078010ff */
[----:B------:R-:W-:Y:S02]  /*c550*/  LEA.HI.X R5, R2, c[0x0][0x4ac], R0, 0x2, P0 ;  /* 0x00012b0002057a11 */ /* 0x000fe400000f1400 */
[----:B------:R-:W-:-:S05]  /*c560*/  MOV R0, 0xff800000 ;  /* 0xff80000000007802 */ /* 0x000fca0000000f00 */
[----:B------:R-:W-:Y:S01]  /*c570*/  STG.E [R4.64], R0 ;  /* 0x0000000004007986 */ /* 0x000fe2000c10190a */
[----:B------:R-:W-:Y:S05]  /*c580*/  EXIT ;  /* 0x000000000000794d */ /* 0x000fea0003800000 */
.L_x_10:
[----:B------:R-:W-:-:S00]  /*c590*/  BRA `(.L_x_10) ;  /* 0xfffffff000007947 */ /* 0x000fc0000383ffff */
[----:B------:R-:W-:-:S00]  /*c5a0*/  NOP ;  /* 0x0000000000007918 */ /* 0x000fc00000000000 */
        /* <DEDUP_REMOVED lines=13> */
.L_x_2467:


//--------------------- .text._ZN7cutlass13device_kernelIN5flash19enable_sm80_to_sm89INS1_16FlashAttnFwdSm80INS1_25CollectiveMainloopFwdSm80ILi8ELi1ELb0EN4cute5tupleIJNS5_1CILi128EEENS7_ILi64EEENS7_ILi192EEEEEELi192ENS_10bfloat16_tEfNS_4arch4Sm80ELb0ELb0ELb1ELb1ELb0ELb0ELb1ELb1EEENS1_21CollectiveEpilogueFwdINS6_IJS8_SA_S9_EEENS6_IJNS7_ILi1EEESI_SI_EEESC_SE_Li256ELb1ELb1ELb1ELb0EEENS1_36VarlenDynamicPersistentTileSchedulerILi128ELi64ELi256ELi256ELb1ELb1ELb0ELb0ELb1ELb1EEEEEEEEEvNT_6ParamsE --------------------------
	.section	.text._ZN7cutlass13device_kernelIN5flash19enable_sm80_to_sm89INS1_16FlashAttnFwdSm80INS1_25CollectiveMainloopFwdSm80ILi8ELi1ELb0EN4cute5tupleIJNS5_1CILi128EEENS7_ILi64EEENS7_ILi192EEEEEELi192ENS_10bfloat16_tEfNS_4arch4Sm80ELb0ELb0ELb1ELb1ELb0ELb0ELb1ELb1EEENS1_21CollectiveEpilogueFwdINS6_IJS8_SA_S9_EEENS6_IJNS7_ILi1EEESI_SI_EEESC_SE_Li256ELb1ELb1ELb1ELb0EEENS1_36VarlenDynamicPersistentTileSchedulerILi128ELi64ELi256ELi256ELb1ELb1ELb0ELb0ELb1ELb1EEEEEEEEEvNT_6ParamsE,"ax",@progbits
	.sectioninfo	@"SHI_REGISTERS=255"
	.align	128
.text._ZN7cutlass13device_kernelIN5flash19enable_sm80_to_sm89INS1_16FlashAttnFwdSm80INS1_25CollectiveMainloopFwdSm80ILi8ELi1ELb0EN4cute5tupleIJNS5_1CILi128EEENS7_ILi64EEENS7_ILi192EEEEEELi192ENS_10bfloat16_tEfNS_4arch4Sm80ELb0ELb0ELb1ELb1ELb0ELb0ELb1ELb1EEENS1_21CollectiveEpilogueFwdINS6_IJS8_SA_S9_EEENS6_IJNS7_ILi1EEESI_SI_EEESC_SE_Li256ELb1ELb1ELb1ELb0EEENS1_36VarlenDynamicPersistentTileSchedulerILi128ELi64ELi256ELi256ELb1ELb1ELb0ELb0ELb1ELb1EEEEEEEEEvNT_6ParamsE:
        .type           _ZN7cutlass13device_kernelIN5flash19enable_sm80_to_sm89INS1_16FlashAttnFwdSm80INS1_25CollectiveMainloopFwdSm80ILi8ELi1ELb0EN4cute5tupleIJNS5_1CILi128EEENS7_ILi64EEENS7_ILi192EEEEEELi192ENS_10bfloat16_tEfNS_4arch4Sm80ELb0ELb0ELb1ELb1ELb0ELb0ELb1ELb1EEENS1_21CollectiveEpilogueFwdINS6_IJS8_SA_S9_EEENS6_IJNS7_ILi1EEESI_SI_EEESC_SE_Li256ELb1ELb1ELb1ELb0EEENS1_36VarlenDynamicPersistentTileSchedulerILi128ELi64ELi256ELi256ELb1ELb1ELb0ELb0ELb1ELb1EEEEEEEEEvNT_6ParamsE,@function
        .size           _ZN7cutlass13device_kernelIN5flash19enable_sm80_to_sm89INS1_16FlashAttnFwdSm80INS1_25CollectiveMainloopFwdSm80ILi8ELi1ELb0EN4cute5tupleIJNS5_1CILi128EEENS7_ILi64EEENS7_ILi192EEEEEELi192ENS_10bfloat16_tEfNS_4arch4Sm80ELb0ELb0ELb1ELb1ELb0ELb0ELb1ELb1EEENS1_21CollectiveEpilogueFwdINS6_IJS8_SA_S9_EEENS6_IJNS7_ILi1EEESI_SI_EEESC_SE_Li256ELb1ELb1ELb1ELb0EEENS1_36VarlenDynamicPersistentTileSchedulerILi128ELi64ELi256ELi256ELb1ELb1ELb0ELb0ELb1ELb1EEEEEEEEEvNT_6ParamsE,(.L_x_2468 - _ZN7cutlass13device_kernelIN5flash19enable_sm80_to_sm89INS1_16FlashAttnFwdSm80INS1_25CollectiveMainloopFwdSm80ILi8ELi1ELb0EN4cute5tupleIJNS5_1CILi128EEENS7_ILi64EEENS7_ILi192EEEEEELi192ENS_10bfloat16_tEfNS_4arch4Sm80ELb0ELb0ELb1ELb1ELb0ELb0ELb1ELb1EEENS1_21CollectiveEpilogueFwdINS6_IJS8_SA_S9_EEENS6_IJNS7_ILi1EEESI_SI_EEESC_SE_Li256ELb1ELb1ELb1ELb0EEENS1_36VarlenDynamicPersistentTileSchedulerILi128ELi64ELi256ELi256ELb1ELb1ELb0ELb0ELb1ELb1EEEEEEEEEvNT_6ParamsE)
        .other          _ZN7cutlass13device_kernelIN5flash19enable_sm80_to_sm89INS1_16FlashAttnFwdSm80INS1_25CollectiveMainloopFwdSm80ILi8ELi1ELb0EN4cute5tupleIJNS5_1CILi128EEENS7_ILi64EEENS7_ILi192EEEEEELi192ENS_10bfloat16_tEfNS_4arch4Sm80ELb0ELb0ELb1ELb1ELb0ELb0ELb1ELb1EEENS1_21CollectiveEpilogueFwdINS6_IJS8_SA_S9_EEENS6_IJNS7_ILi1EEESI_SI_EEESC_SE_Li256ELb1ELb1ELb1ELb0EEENS1_36VarlenDynamicPersistentTileSchedulerILi128ELi64ELi256ELi256ELb1ELb1ELb0ELb0ELb1ELb1EEEEEEEEEvNT_6ParamsE,@"STO_CUDA_ENTRY STV_DEFAULT"
_ZN7cutlass13device_kernelIN5flash19enable_sm80_to_sm89INS1_16FlashAttnFwdSm80INS1_25CollectiveMainloopFwdSm80ILi8ELi1ELb0EN4cute5tupleIJNS5_1CILi128EEENS7_ILi64EEENS7_ILi192EEEEEELi192ENS_10bfloat16_tEfNS_4arch4Sm80ELb0ELb0ELb1ELb1ELb0ELb0ELb1ELb1EEENS1_21CollectiveEpilogueFwdINS6_IJS8_SA_S9_EEENS6_IJNS7_ILi1EEESI_SI_EEESC_SE_Li256ELb1ELb1ELb1ELb0EEENS1_36VarlenDynamicPersistentTileSchedulerILi128ELi64ELi256ELi256ELb1ELb1ELb0ELb0ELb1ELb1EEEEEEEEEvNT_6ParamsE:
[----:B------:R-:W-:-:S03]  /*0000*/  MOV R1, c[0x0][0x28] ;  /* 0x00000a0000017a02 */ /* 0x000fc60000000f00 */
[----:B------:R-:W1:Y:S01]  /*0010*/  S2R R2, SR_TID.X ;  /* 0x0000000000027919 */ /* 0x000e620000002100 */
[----:B------:R-:W-:Y:S01]  /*0020*/  IADD3 R1, R1, -0x40, RZ ;  /* 0xffffffc001017810 */ /* 0x000fe20007ffe0ff */
[----:B------:R-:W-:Y:S01]  /*0030*/  ULDC.64 UR6, c[0x0][0x118] ;  /* 0x0000460000067ab9 */ /* 0x000fe20000000a00 */
[----:B-1----:R-:W-:-:S05]  /*0040*/  SHF.R.U32.HI R0, RZ, 0x5, R2 ;  /* 0x00000005ff007819 */ /* 0x002fca0000011602 */
[----:B------:R-:W1:Y:S02]  /*0050*/  SHFL.IDX PT, R3, R0, RZ, 0x1f ;  /* 0x00001fff00037589 */ /* 0x000e6400000e0000 */
[----:B-1----:R-:W-:Y:S02]  /*0060*/  ISETP.NE.AND P0, PT, R3, RZ, PT ;  /* 0x000000ff0300720c */ /* 0x002fe40003f05270 */
[----:B------:R1:W-:Y:S11]  /*0070*/  STL [R1+0x34], R3 ;  /* 0x0000340301007387 */ /* 0x0003f60000100800 */
[----:B------:R-:W-:Y:S06]  /*0080*/  @P0 BAR.SYNC.DEFER_BLOCKING 0x5, 0x100 ;  /* 0x0144000000000b1d */ /* 0x000fec0000010000 */
[----:B------:R-:W2:Y:S04]  /*0090*/  @P0 LDS.128 R224, [0x18100] ;  /* 0x01810000ffe00984 */ /* 0x000ea80000000c00 */
[----:B------:R-:W-:Y:S06]  /*00a0*/  @P0 BAR.ARV 0x4, 0x100 ;  /* 0x0104000000000b1d */ /* 0x000fec0000002000 */
[----:B------:R-:W-:Y:S05]  /*00b0*/  @P0 BRA `(.L_x_11) ;  /* 0x00000a7000000947 */ /* 0x000fea0003800000 */
[----:B-1----:R-:W-:Y:S01]  /*00c0*/  LOP3.LUT R12, R2, 0x1f, RZ, 0xc0, !PT ;  /* 0x0000001f020c7812 */ /* 0x002fe200078ec0ff */
[----:B------:R-:W-:Y:S01]  /*00d0*/  CS2R R8, SRZ ;  /* 0x0000000000087805 */ /* 0x000fe2000001ff00 */
[----:B------:R-:W-:-:S02]  /*00e0*/  IMAD.MOV.U32 R7, RZ, RZ, RZ ;  /* 0x000000ffff077224 */ /* 0x000fc400078e00ff */
[----:B------:R-:W-:-:S04]  /*00f0*/  ISETP.NE.AND P6, PT, R12, 0x1f, PT ;  /* 0x0000001f0c00780c */ /* 0x000fc80003fc5270 */
[----:B------:R-:W-:-:S13]  /*0100*/  ISETP.GE.OR P0, PT, R12, c[0x0][0x53c], !P6 ;  /* 0x00014f000c007a0c */ /* 0x000fda0007706670 */
[----:B------:R-:W-:Y:S02]  /*0110*/  @!P0 IMAD.MOV.U32 R4, RZ, RZ, 0x4 ;  /* 0x00000004ff048424 */ /* 0x000fe400078e00ff */
[----:B------:R-:W-:Y:S02]  /*0120*/  @!P0 IMAD.MOV.U32 R2, RZ, RZ, 0x4 ;  /* 0x00000004ff028424 */ /* 0x000fe400078e00ff */
[----:B------:R-:W-:-:S04]  /*0130*/  @!P0 IMAD.WIDE.U32 R4, R12, R4, c[0x0][0x580] ;  /* 0x000160000c048625 */ /* 0x000fc800078e0004 */
[C---:B------:R-:W-:Y:S01]  /*0140*/  @!P0 IMAD.WIDE.U32 R2, R12.reuse, R2, c[0x0][0x578] ;  /* 0x00015e000c028625 */ /* 0x040fe200078e0002 */
[----:B------:R-:W3:Y:S04]  /*0150*/  @!P0 LDG.E R8, [R4.64] ;  /* 0x0000000604088981 */ /* 0x000ee8000c1e1900 */
[----:B------:R-:W3:Y:S01]  /*0160*/  @!P0 LDG.E R7, [R2.64] ;  /* 0x0000000602078981 */ /* 0x000ee2000c1e1900 */
[C---:B------:R-:W-:Y:S01]  /*0170*/  ISETP.NE.AND P5, PT, R12.reuse, RZ, PT ;  /* 0x000000ff0c00720c */ /* 0x040fe20003fa5270 */
[----:B------:R-:W1:Y:S01]  /*0180*/  S2UR UR4, SR_CTAID.X ;  /* 0x00000000000479c3 */ /* 0x000e620000002500 */
[C---:B------:R-:W-:Y:S02]  /*0190*/  ISETP.GE.U32.AND P4, PT, R12.reuse, 0x2, PT ;  /* 0x000000020c00780c */ /* 0x040fe40003f86070 */
[----:B------:R-:W-:-:S02]  /*01a0*/  ISETP.GE.U32.AND P3, PT, R12, 0x4, PT ;  /* 0x000000040c00780c */ /* 0x000fc40003f66070 */
[C---:B------:R-:W-:Y:S02]  /*01b0*/  ISETP.GE.U32.AND P2, PT, R12.reuse, 0x8, PT ;  /* 0x000000080c00780c */ /* 0x040fe40003f46070 */
[----:B------:R-:W-:Y:S01]  /*01c0*/  ISETP.GE.U32.AND P1, PT, R12, 0x10, PT ;  /* 0x000000100c00780c */ /* 0x000fe20003f26070 */
[----:B---3--:R-:W-:-:S05]  /*01d0*/  IMAD R4, R8, R7, RZ ;  /* 0x0000000708047224 */ /* 0x008fca00078e02ff */
[----:B------:R-:W3:Y:S02]  /*01e0*/  SHFL.UP PT, R0, R4, 0x1, RZ ;  /* 0x0420000004007989 */ /* 0x000ee400000e00ff */
[----:B---3--:R-:W-:-:S05]  /*01f0*/  SEL R0, R0, RZ, P5 ;  /* 0x000000ff00007207 */ /* 0x008fca0002800000 */
[----:B------:R-:W-:-:S05]  /*0200*/  IMAD.IADD R4, R4, 0x1, R0 ;  /* 0x0000000104047824 */ /* 0x000fca00078e0200 */
        /* <DEDUP_REMOVED lines=12> */
[----:B------:R-:W3:Y:S02]  /*02d0*/  SHFL.IDX PT, R6, R4, 0x1f, 0x1f ;  /* 0x03e01f0004067f89 */ /* 0x000ee400000e0000 */
[----:B---3--:R-:W-:-:S04]  /*02e0*/  IMAD R6, R6, c[0x0][0x538], RZ ;  /* 0x00014e0006067a24 */ /* 0x008fc800078e02ff */
[----:B------:R-:W-:Y:S01]  /*02f0*/  IMAD.MOV.U32 R0, RZ, RZ, R6 ;  /* 0x000000ffff007224 */ /* 0x000fe200078e0006 */
[----:B-1----:R-:W-:-:S13]  /*0300*/  ISETP.GT.AND P0, PT, R6, UR4, PT ;  /* 0x0000000406007c0c */ /* 0x002fda000bf04270 */
[----:B------:R-:W-:Y:S05]  /*0310*/  @P0 BRA `(.L_x_12) ;  /* 0x0000027000000947 */ /* 0x000fea0003800000 */
[----:B------:R-:W-:Y:S02]  /*0320*/  MOV R6, R0 ;  /* 0x0000000000067202 */ /* 0x000fe40000000f00 */
[----:B------:R-:W-:-:S04]  /*0330*/  MOV R9, RZ ;  /* 0x000000ff00097202 */ /* 0x000fc80000000f00 */
.L_x_16:
[----:B------:R-:W-:-:S04]  /*0340*/  IADD3 R0, R9, 0x1f, RZ ;  /* 0x0000001f09007810 */ /* 0x000fc80007ffe0ff */
[----:B------:R-:W-:-:S13]  /*0350*/  ISETP.GE.AND P0, PT, R0, c[0x0][0x53c], PT ;  /* 0x00014f0000007a0c */ /* 0x000fda0003f06270 */
[----:B------:R-:W-:Y:S05]  /*0360*/  @P0 BRA `(.L_x_13) ;  /* 0x0000074000000947 */ /* 0x000fea0003800000 */
[----:B------:R-:W-:Y:S01]  /*0370*/  MOV R9, R0 ;  /* 0x0000000000097202 */ /* 0x000fe20000000f00 */
[----:B------:R-:W-:Y:S01]  /*0380*/  IMAD.MOV.U32 R7, RZ, RZ, RZ ;  /* 0x000000ffff077224 */ /* 0x000fe200078e00ff */
[----:B------:R-:W-:Y:S02]  /*0390*/  MOV R8, RZ ;  /* 0x000000ff00087202 */ /* 0x000fe40000000f00 */
[----:B------:R-:W-:-:S04]  /*03a0*/  IADD3 R0, R12, R9, RZ ;  /* 0x000000090c007210 */ /* 0x000fc80007ffe0ff */
[----:B------:R-:W-:-:S13]  /*03b0*/  ISETP.GE.OR P0, PT, R0, c[0x0][0x53c], !P6 ;  /* 0x00014f0000007a0c */ /* 0x000fda0007706670 */
[----:B------:R-:W-:Y:S01]  /*03c0*/  @!P0 MOV R2, 0x4 ;  /* 0x0000000400028802 */ /* 0x000fe20000000f00 */
[----:B------:R-:W-:-:S04]  /*03d0*/  @!P0 IMAD.MOV.U32 R3, RZ, RZ, 0x4 ;  /* 0x00000004ff038424 */ /* 0x000fc800078e00ff */
[----:B------:R-:W-:-:S04]  /*03e0*/  @!P0 IMAD.WIDE R4, R0, R2, c[0x0][0x580] ;  /* 0x0001600000048625 */ /* 0x000fc800078e0202 */
[----:B------:R-:W-:Y:S01]  /*03f0*/  @!P0 IMAD.WIDE R2, R0, R3, c[0x0][0x578] ;  /* 0x00015e0000028625 */ /* 0x000fe200078e0203 */
[----:B------:R-:W3:Y:S04]  /*0400*/  @!P0 LDG.E R8, [R4.64] ;  /* 0x0000000604088981 */ /* 0x000ee8000c1e1900 */
[----:B------:R-:W3:Y:S02]  /*0410*/  @!P0 LDG.E R7, [R2.64] ;  /* 0x0000000602078981 */ /* 0x000ee4000c1e1900 */
[----:B---3--:R-:W-:Y:S01]  /*0420*/  IMAD R5, R8, R7, RZ ;  /* 0x0000000708057224 */ /* 0x008fe200078e02ff */
[----:B------:R-:W-:Y:S05]  /*0430*/  BRA.DIV ~URZ, `(.L_x_14) ;  /* 0x0000c6b27f007947 */ /* 0x000fea000b800000 */
[----:B------:R1:W3:Y:S02]  /*0440*/  SHFL.UP PT, R0, R5, 0x1, RZ ;  /* 0x0420000005007989 */ /* 0x0002e400000e00ff */
.L_x_104:
[----:B---3--:R-:W-:-:S04]  /*0450*/  SEL R0, R0, RZ, P5 ;  /* 0x000000ff00007207 */ /* 0x008fc80002800000 */
[----:B-1----:R-:W-:Y:S01]  /*0460*/  IADD3 R5, R5, R0, RZ ;  /* 0x0000000005057210 */ /* 0x002fe20007ffe0ff */
[----:B------:R-:W-:Y:S05]  /*0470*/  BRA.DIV ~URZ, `(.L_x_15) ;  /* 0x0000c6d27f007947 */ /* 0x000fea000b800000 */
[----:B------:R-:W1:Y:S02]  /*0480*/  SHFL.UP PT, R0, R5, 0x2, RZ ;  /* 0x0440000005007989 */ /* 0x000e6400000e00ff */
[----:B-1----:R-:W-:-:S05]  /*0490*/  SEL R0, R0, RZ, P4 ;  /* 0x000000ff00007207 */ /* 0x002fca0002000000 */
[----:B------:R-:W-:-:S05]  /*04a0*/  IMAD.IADD R0, R5, 0x1, R0 ;  /* 0x0000000105007824 */ /* 0x000fca00078e0200 */
        /* <DEDUP_REMOVED lines=9> */
[----:B------:R1:W3:Y:S02]  /*0540*/  SHFL.IDX PT, R0, R4, 0x1f, 0x1f ;  /* 0x03e01f0004007f89 */ /* 0x0002e400000e0000 */
.L_x_105:
[----:B---3--:R-:W-:-:S05]  /*0550*/  IMAD R0, R0, c[0x0][0x538], RZ ;  /* 0x00014e0000007a24 */ /* 0x008fca00078e02ff */
[----:B------:R-:W-:-:S04]  /*0560*/  IADD3 R6, R0, R6, RZ ;  /* 0x0000000600067210 */ /* 0x000fc80007ffe0ff */
[----:B------:R-:W-:-:S13]  /*0570*/  ISETP.GT.AND P0, PT, R6, UR4, PT ;  /* 0x0000000406007c0c */ /* 0x000fda000bf04270 */
[----:B-12---:R-:W-:Y:S05]  /*0580*/  @!P0 BRA `(.L_x_16) ;  /* 0xfffffdb000008947 */ /* 0x006fea000383ffff */
.L_x_12:
[----:B--2---:R-:W-:-:S05]  /*0590*/  IADD3 R224, -R0, R6, RZ ;  /* 0x0000000600e07210 */ /* 0x004fca0007ffe1ff */
[----:B------:R-:W-:-:S05]  /*05a0*/  IMAD R0, R4, c[0x0][0x538], R224 ;  /* 0x00014e0004007a24 */ /* 0x000fca00078e02e0 */
[----:B------:R-:W-:Y:S01]  /*05b0*/  ISETP.GT.AND P0, PT, R0, UR4, PT ;  /* 0x0000000400007c0c */ /* 0x000fe2000bf04270 */
[----:B------:R-:W-:-:S12]  /*05c0*/  BRA.DIV ~URZ, `(.L_x_17) ;  /* 0x0000c7327f007947 */ /* 0x000fd8000b800000 */
[----:B------:R-:W-:-:S04]  /*05d0*/  VOTE.ANY R6, PT, !P0 ;  /* 0x0000000000067806 */ /* 0x000fc800040e0100 */
.L_x_106:
[----:B------:R1:W2:Y:S01]  /*05e0*/  POPC R227, R6 ;  /* 0x0000000600e37309 */ /* 0x0002a20000000000 */
[----:B------:R-:W-:Y:S05]  /*05f0*/  BRA.DIV ~URZ, `(.L_x_18) ;  /* 0x0000c7527f007947 */ /* 0x000fea000b800000 */
[----:B--2---:R-:W2:Y:S04]  /*0600*/  SHFL.IDX PT, R11, R8, R227, 0x1f ;  /* 0x00001fe3080b7589 */ /* 0x004ea800000e0000 */
[----:B------:R3:W4:Y:S02]  /*0610*/  SHFL.IDX PT, R10, R7, R227, 0x1f ;  /* 0x00001fe3070a7589 */ /* 0x00072400000e0000 */
[----:B---3--:R-:W-:Y:S02]  /*0620*/  MOV R7, RZ ;  /* 0x000000ff00077202 */ /* 0x008fe40000000f00 */
.L_x_107:
[----:B--2-4-:R-:W-:Y:S01]  /*0630*/  ISETP.NE.AND P0, PT, R6, RZ, PT ;  /* 0x000000ff0600720c */ /* 0x014fe20003f05270 */
[----:B------:R-:W-:-:S12]  /*0640*/  BSSY B0, `(.L_x_19) ;  /* 0x0000005000007945 */ /* 0x000fd80003800000 */
[----:B------:R-:W-:Y:S05]  /*0650*/  @!P0 BRA `(.L_x_20) ;  /* 0x0000003000008947 */ /* 0x000fea0003800000 */
[----:B------:R-:W-:Y:S01]  /*0660*/  IADD3 R3, R227, -0x1, RZ ;  /* 0xffffffffe3037810 */ /* 0x000fe20007ffe0ff */
[----:B------:R-:W-:Y:S05]  /*0670*/  BRA.DIV ~URZ, `(.L_x_21) ;  /* 0x0000c7b27f007947 */ /* 0x000fea000b800000 */
[----:B------:R2:W3:Y:S02]  /*0680*/  SHFL.IDX PT, R7, R4, R3, 0x1f ;  /* 0x00001f0304077589 */ /* 0x0004e400000e0000 */
.L_x_20:
[----:B------:R-:W-:Y:S05]  /*0690*/  BSYNC B0 ;  /* 0x0000000000007941 */ /* 0x000fea0003800000 */
.L_x_19:
[----:B------:R-:W-:Y:S01]  /*06a0*/  IABS R0, R11 ;  /* 0x0000000b00007213 */ /* 0x000fe20000000000 */
[----:B---3--:R-:W-:Y:S02]  /*06b0*/  IMAD R224, R7, c[0x0][0x538], R224 ;  /* 0x00014e0007e07a24 */ /* 0x008fe400078e02e0 */
[----:B------:R-:W-:Y:S02]  /*06c0*/  IMAD.IADD R227, R227, 0x1, R9 ;  /* 0x00000001e3e37824 */ /* 0x000fe400078e0209 */
[----:B------:R-:W-:Y:S01]  /*06d0*/  IMAD.MOV.U32 R5, RZ, RZ, R0 ;  /* 0x000000ffff057224 */ /* 0x000fe200078e0000 */
[----:B------:R-:W-:Y:S02]  /*06e0*/  IABS R0, R10 ;  /* 0x0000000a00007213 */ /* 0x000fe40000000000 */
[----:B------:R-:W-:Y:S01]  /*06f0*/  IADD3 R225, -R224, UR4, RZ ;  /* 0x00000004e0e17c10 */ /* 0x000fe2000fffe1ff */
[----:B------:R-:W3:Y:S02]  /*0700*/  I2F.RP R2, R5 ;  /* 0x0000000500027306 */ /* 0x000ee40000209400 */
[----:B------:R-:W-:Y:S01]  /*0710*/  IMAD.MOV.U32 R7, RZ, RZ, R0 ;  /* 0x000000ffff077224 */ /* 0x000fe200078e0000 */
[----:B-1----:R-:W-:-:S02]  /*0720*/  IABS R6, R225 ;  /* 0x000000e100067213 */ /* 0x002fc40000000000 */
[----:B------:R-:W-:-:S03]  /*0730*/  IABS R0, R11 ;  /* 0x0000000b00007213 */ /* 0x000fc60000000000 */
[----:B------:R-:W-:Y:S01]  /*0740*/  I2F.RP R8, R7 ;  /* 0x0000000700087306 */ /* 0x000fe20000209400 */
[----:B------:R-:W-:-:S07]  /*0750*/  IADD3 R0, RZ, -R0, RZ ;  /* 0x80000000ff007210 */ /* 0x000fce0007ffe0ff */
[----:B---3--:R-:W1:Y:S02]  /*0760*/  MUFU.RCP R2, R2 ;  /* 0x0000000200027308 */ /* 0x008e640000001000 */
[----:B-1----:R-:W-:-:S06]  /*0770*/  IADD3 R2, R2, 0xffffffe, RZ ;  /* 0x0ffffffe02027810 */ /* 0x002fcc0007ffe0ff */
[----:B--2---:R-:W1:Y:S02]  /*0780*/  F2I.FTZ.U32.TRUNC.NTZ R3, R2 ;  /* 0x0000000200037305 */ /* 0x004e64000021f000 */
[----:B-1----:R-:W-:-:S04]  /*0790*/  IMAD.MOV R2, RZ, RZ, -R3 ;  /* 0x000000ffff027224 */ /* 0x002fc800078e0a03 */
[----:B------:R-:W-:Y:S02]  /*07a0*/  IMAD R4, R2, R5, RZ ;  /* 0x0000000502047224 */ /* 0x000fe400078e02ff */
[----:B------:R-:W-:-:S04]  /*07b0*/  IMAD.MOV.U32 R2, RZ, RZ, RZ ;  /* 0x000000ffff027224 */ /* 0x000fc800078e00ff */
[----:B------:R-:W-:-:S04]  /*07c0*/  IMAD.HI.U32 R2, R3, R4, R2 ;  /* 0x0000000403027227 */ /* 0x000fc800078e0002 */
[----:B------:R-:W-:-:S04]  /*07d0*/  IMAD.MOV.U32 R3, RZ, RZ, R6 ;  /* 0x000000ffff037224 */ /* 0x000fc800078e0006 */
[----:B------:R-:W-:-:S04]  /*07e0*/  IMAD.HI.U32 R2, R2, R3, RZ ;  /* 0x0000000302027227 */ /* 0x000fc800078e00ff */
[----:B------:R-:W-:Y:S02]  /*07f0*/  IMAD R0, R2, R0, R3 ;  /* 0x0000000002007224 */ /* 0x000fe400078e0203 */
[----:B------:R-:W1:Y:S03]  /*0800*/  MUFU.RCP R3, R8 ;  /* 0x0000000800037308 */ /* 0x000e660000001000 */
[----:B------:R-:W-:-:S13]  /*0810*/  ISETP.GT.U32.AND P1, PT, R5, R0, PT ;  /* 0x000000000500720c */ /* 0x000fda0003f24070 */
[----:B------:R-:W-:Y:S01]  /*0820*/  @!P1 IMAD.IADD R0, R0, 0x1, -R5 ;  /* 0x0000000100009824 */ /* 0x000fe200078e0a05 */
[----:B-1----:R-:W-:Y:S02]  /*0830*/  IADD3 R3, R3, 0xffffffe, RZ ;  /* 0x0ffffffe03037810 */ /* 0x002fe40007ffe0ff */
[----:B------:R-:W-:Y:S02]  /*0840*/  @!P1 IADD3 R2, R2, 0x1, RZ ;  /* 0x0000000102029810 */ /* 0x000fe40007ffe0ff */
[----:B------:R-:W-:Y:S02]  /*0850*/  ISETP.GE.U32.AND P2, PT, R0, R5, PT ;  /* 0x000000050000720c */ /* 0x000fe40003f46070 */
[----:B------:R-:W1:Y:S01]  /*0860*/  F2I.FTZ.U32.TRUNC.NTZ R3, R3 ;  /* 0x0000000300037305 */ /* 0x000e62000021f000 */
[----:B------:R-:W-:Y:S02]  /*0870*/  LOP3.LUT R0, R225, R11, RZ, 0x3c, !PT ;  /* 0x0000000be1007212 */ /* 0x000fe400078e3cff */
[----:B------:R-:W-:-:S02]  /*0880*/  ISETP.NE.AND P1, PT, R11, RZ, PT ;  /* 0x000000ff0b00720c */ /* 0x000fc40003f25270 */
[----:B------:R-:W-:-:S06]  /*0890*/  ISETP.GE.AND P0, PT, R0, RZ, PT ;  /* 0x000000ff0000720c */ /* 0x000fcc0003f06270 */
[----:B------:R-:W-:Y:S02]  /*08a0*/  @P2 IADD3 R2, R2, 0x1, RZ ;  /* 0x0000000102022810 */ /* 0x000fe40007ffe0ff */
[----:B-1----:R-:W-:-:S03]  /*08b0*/  IADD3 R0, RZ, -R3, RZ ;  /* 0x80000003ff007210 */ /* 0x002fc60007ffe0ff */
[----:B------:R-:W-:Y:S01]  /*08c0*/  IMAD.MOV.U32 R4, RZ, RZ, R2 ;  /* 0x000000ffff047224 */ /* 0x000fe200078e0002 */
[----:B------:R-:W-:-:S03]  /*08d0*/  MOV R2, RZ ;  /* 0x000000ff00027202 */ /* 0x000fc60000000f00 */
[----:B------:R-:W-:Y:S01]  /*08e0*/  @!P0 IMAD.MOV R4, RZ, RZ, -R4 ;  /* 0x000000ffff048224 */ /* 0x000fe200078e0a04 */
[----:B------:R-:W-:Y:S01]  /*08f0*/  @!P1 LOP3.LUT R4, RZ, R11, RZ, 0x33, !PT ;  /* 0x0000000bff049212 */ /* 0x000fe200078e33ff */
[----:B------:R-:W-:Y:S01]  /*0900*/  IMAD.MOV.U32 R5, RZ, RZ, R0 ;  /* 0x000000ffff057224 */ /* 0x000fe200078e0000 */
[----:B------:R-:W-:Y:S02]  /*0910*/  IABS R0, R10 ;  /* 0x0000000a00007213 */ /* 0x000fe40000000000 */
[----:B------:R-:W-:Y:S01]  /*0920*/  IABS R8, R4 ;  /* 0x0000000400087213 */ /* 0x000fe20000000000 */
[----:B------:R-:W-:Y:S02]  /*0930*/  IMAD R5, R5, R7, RZ ;  /* 0x0000000705057224 */ /* 0x000fe400078e02ff */
[----:B------:R-:W-:Y:S02]  /*0940*/  IMAD.MOV R6, RZ, RZ, -R0 ;  /* 0x000000ffff067224 */ /* 0x000fe400078e0a00 */
[----:B------:R-:W-:-:S04]  /*0950*/  IMAD.HI.U32 R0, R3, R5, R2 ;  /* 0x0000000503007227 */ /* 0x000fc800078e0002 */
[----:B------:R-:W-:Y:S02]  /*0960*/  IMAD.MOV.U32 R2, RZ, RZ, R8 ;  /* 0x000000ffff027224 */ /* 0x000fe400078e0008 */
[----:B------:R-:W-:Y:S02]  /*0970*/  IMAD.MOV.U32 R3, RZ, RZ, R6 ;  /* 0x000000ffff037224 */ /* 0x000fe400078e0006 */
[----:B------:R-:W-:-:S04]  /*0980*/  IMAD.HI.U32 R0, R0, R2, RZ ;  /* 0x0000000200007227 */ /* 0x000fc800078e00ff */
[----:B------:R-:W-:Y:S02]  /*0990*/  IMAD R2, R0, R3, R2 ;  /* 0x0000000300027224 */ /* 0x000fe400078e0202 */
[----:B------:R-:W-:-:S03]  /*09a0*/  IMAD R3, R4, R11, RZ ;  /* 0x0000000b04037224 */ /* 0x000fc600078e02ff */
[----:B------:R-:W-:Y:S02]  /*09b0*/  ISETP.GT.U32.AND P1, PT, R7, R2, PT ;  /* 0x000000020700720c */ /* 0x000fe40003f24070 */
[----:B------:R-:W-:-:S11]  /*09c0*/  IADD3 R225, R225, -R3, RZ ;  /* 0x80000003e1e17210 */ /* 0x000fd60007ffe0ff */
[----:B------:R-:W-:Y:S01]  /*09d0*/  @!P1 IMAD.IADD R2, R2, 0x1, -R7 ;  /* 0x0000000102029824 */ /* 0x000fe200078e0a07 */
[----:B------:R-:W-:Y:S02]  /*09e0*/  @!P1 IADD3 R0, R0, 0x1, RZ ;  /* 0x0000000100009810 */ /* 0x000fe40007ffe0ff */
[----:B------:R-:W-:Y:S02]  /*09f0*/  ISETP.NE.AND P1, PT, R10, RZ, PT ;  /* 0x000000ff0a00720c */ /* 0x000fe40003f25270 */
[----:B------:R-:W-:Y:S02]  /*0a00*/  ISETP.GE.U32.AND P2, PT, R2, R7, PT ;  /* 0x000000070200720c */ /* 0x000fe40003f46070 */
[----:B------:R-:W-:-:S04]  /*0a10*/  LOP3.LUT R2, R4, R10, RZ, 0x3c, !PT ;  /* 0x0000000a04027212 */ /* 0x000fc800078e3cff */
[----:B------:R-:W-:-:S07]  /*0a20*/  ISETP.GE.AND P0, PT, R2, RZ, PT ;  /* 0x000000ff0200720c */ /* 0x000fce0003f06270 */
[----:B------:R-:W-:-:S06]  /*0a30*/  @P2 IADD3 R0, R0, 0x1, RZ ;  /* 0x0000000100002810 */ /* 0x000fcc0007ffe0ff */
[----:B------:R-:W-:Y:S02]  /*0a40*/  @!P0 IADD3 R0, -R0, RZ, RZ ;  /* 0x000000ff00008210 */ /* 0x000fe40007ffe1ff */
[----:B------:R-:W-:-:S05]  /*0a50*/  @!P1 LOP3.LUT R0, RZ, R10, RZ, 0x33, !PT ;  /* 0x0000000aff009212 */ /* 0x000fca00078e33ff */
[--C-:B------:R-:W-:Y:S02]  /*0a60*/  IMAD.MOV R2, RZ, RZ, -R0.reuse ;  /* 0x000000ffff027224 */ /* 0x100fe400078e0a00 */
[C---:B------:R-:W-:Y:S02]  /*0a70*/  IMAD R0, R10.reuse, 0x1000000, R0 ;  /* 0x010000000a007824 */ /* 0x040fe400078e0200 */
[----:B------:R-:W-:-:S04]  /*0a80*/  IMAD R2, R10, R2, R4 ;  /* 0x000000020a027224 */ /* 0x000fc800078e0204 */
[----:B------:R-:W-:Y:S01]  /*0a90*/  IMAD R226, R2, 0x10000, R0 ;  /* 0x0001000002e27824 */ /* 0x000fe200078e0200 */
[----:B------:R-:W-:Y:S05]  /*0aa0*/  BRA `(.L_x_22) ;  /* 0x0000004000007947 */ /* 0x000fea0003800000 */
.L_x_13:
[----:B--2---:R-:W-:Y:S01]  /*0ab0*/  IMAD.MOV.U32 R225, RZ, RZ, RZ ;  /* 0x000000ffffe17224 */ /* 0x004fe200078e00ff */
[----:B------:R-:W-:Y:S01]  /*0ac0*/  MOV R226, RZ ;  /* 0x000000ff00e27202 */ /* 0x000fe20000000f00 */
[----:B------:R-:W-:Y:S01]  /*0ad0*/  IMAD.U32 R224, RZ, RZ, UR4 ;  /* 0x00000004ffe07e24 */ /* 0x000fe2000f8e00ff */
[----:B------:R-:W-:Y:S02]  /*0ae0*/  MOV R227, c[0x0][0x53c] ;  /* 0x00014f0000e37a02 */ /* 0x000fe40000000f00 */
.L_x_22:
[----:B------:R-:W-:Y:S01]  /*0af0*/  ISETP.NE.AND P0, PT, R12, RZ, PT ;  /* 0x000000ff0c00720c */ /* 0x000fe20003f05270 */
[----:B------:R-:W-:-:S12]  /*0b00*/  WARPSYNC 0xffffffff ;  /* 0xffffffff00007948 */ /* 0x000fd80003800000 */
[----:B------:R1:W-:Y:S04]  /*0b10*/  @!P0 STS.128 [0x18100], R224 ;  /* 0x018100e0ff008388 */ /* 0x0003e80000000c00 */
[----:B------:R-:W-:Y:S06]  /*0b20*/  BAR.ARV 0x5, 0x100 ;  /* 0x0144000000007b1d */ /* 0x000fec0000002000 */
.L_x_11:
[----:B-12---:R-:W-:-:S13]  /*0b30*/  ISETP.GE.AND P0, PT, R227, c[0x0][0x53c], PT ;  /* 0x00014f00e3007a0c */ /* 0x006fda0003f06270 */
[----:B------:R-:W-:Y:S05]  /*0b40*/  @P0 EXIT ;  /* 0x000000000000094d */ /* 0x000fea0003800000 */
[----:B------:R-:W1:Y:S02]  /*0b50*/  S2R R15, SR_TID.X ;  /* 0x00000000000f7919 */ /* 0x000e640000002100 */
[----:B-1----:R-:W-:-:S04]  /*0b60*/  SHF.R.S32.HI R10, RZ, 0x1f, R15 ;  /* 0x0000001fff0a7819 */ /* 0x002fc8000001140f */
[CC--:B------:R-:W-:Y:S02]  /*0b70*/  LEA.HI R2, R10.reuse, R15.reuse, RZ, 0x4 ;  /* 0x0000000f0a027211 */ /* 0x0c0fe400078f20ff */
[----:B------:R-:W-:Y:S02]  /*0b80*/  LEA.HI R8, R10, R15, RZ, 0x3 ;  /* 0x0000000f0a087211 */ /* 0x000fe400078f18ff */
[----:B------:R-:W-:Y:S02]  /*0b90*/  SHF.R.S32.HI R3, RZ, 0x4, R2 ;  /* 0x00000004ff037819 */ /* 0x000fe40000011402 */
[----:B------:R-:W-:Y:S02]  /*0ba0*/  LOP3.LUT R9, R8, 0xfffffff8, RZ, 0xc0, !PT ;  /* 0xfffffff808097812 */ /* 0x000fe400078ec0ff */
[----:B------:R-:W-:Y:S02]  /*0bb0*/  LEA.HI R0, R2, R3, RZ, 0x1 ;  /* 0x0000000302007211 */ /* 0x000fe400078f08ff */
[----:B------:R-:W-:Y:S01]  /*0bc0*/  SHF.R.S32.HI R17, RZ, 0x3, R8 ;  /* 0x00000003ff117819 */ /* 0x000fe20000011408 */
[----:B------:R-:W-:Y:S01]  /*0bd0*/  IMAD.IADD R9, R15, 0x1, -R9 ;  /* 0x000000010f097824 */ /* 0x000fe200078e0a09 */
[----:B------:R-:W-:-:S02]  /*0be0*/  LOP3.LUT R0, R0, 0xfffffffe, RZ, 0xc0, !PT ;  /* 0xfffffffe00007812 */ /* 0x000fc400078ec0ff */
[----:B------:R-:W-:Y:S01]  /*0bf0*/  LEA.HI R11, R10, R15, RZ, 0x2 ;  /* 0x0000000f0a0b7211 */ /* 0x000fe200078f10ff */
[----:B------:R-:W-:Y:S02]  /*0c00*/  IMAD.SHL.U32 R4, R17, 0x40, RZ ;  /* 0x0000004011047824 */ /* 0x000fe400078e00ff */
[----:B------:R-:W-:Y:S01]  /*0c10*/  IMAD.IADD R13, R3, 0x1, -R0 ;  /* 0x00000001030d7824 */ /* 0x000fe200078e0a00 */
[----:B------:R-:W-:Y:S01]  /*0c20*/  LOP3.LUT R0, R2, 0xfffffff0, RZ, 0xc0, !PT ;  /* 0xfffffff002007812 */ /* 0x000fe200078ec0ff */
[C---:B------:R-:W-:Y:S01]  /*0c30*/  IMAD.SHL.U32 R220, R9.reuse, 0x8, RZ ;  /* 0x0000000809dc7824 */ /* 0x040fe200078e00ff */
[--C-:B------:R-:W-:Y:S01]  /*0c40*/  SHF.R.S32.HI R7, RZ, 0x2, R11.reuse ;  /* 0x00000002ff077819 */ /* 0x100fe2000001140b */
[----:B------:R-:W-:Y:S01]  /*0c50*/  IMAD.SHL.U32 R6, R9, 0x40, RZ ;  /* 0x0000004009067824 */ /* 0x000fe200078e00ff */
[----:B------:R-:W-:Y:S01]  /*0c60*/  SHF.R.S32.HI R3, RZ, 0x1f, R11 ;  /* 0x0000001fff037819 */ /* 0x000fe2000001140b */
[----:B------:R-:W-:Y:S01]  /*0c70*/  IMAD.IADD R2, R15, 0x1, -R0 ;  /* 0x000000010f027824 */ /* 0x000fe200078e0a00 */
[----:B------:R-:W-:-:S02]  /*0c80*/  LOP3.LUT R0, R4, 0x1c0, RZ, 0xc0, !PT ;  /* 0x000001c004007812 */ /* 0x000fc400078ec0ff */
[----:B------:R-:W-:Y:S02]  /*0c90*/  LEA.HI R3, R3, R7, RZ, 0x3 ;  /* 0x0000000703037211 */ /* 0x000fe400078f18ff */
[----:B------:R-:W-:Y:S02]  /*0ca0*/  SHF.R.S32.HI R12, RZ, 0x1f, R2 ;  /* 0x0000001fff0c7819 */ /* 0x000fe40000011402 */
[----:B------:R-:W-:Y:S02]  /*0cb0*/  LOP3.LUT R4, R3, 0xfffffff8, RZ, 0xc0, !PT ;  /* 0xfffffff803047812 */ /* 0x000fe400078ec0ff */
[----:B------:R-:W-:Y:S02]  /*0cc0*/  LOP3.LUT R5, R0, 0x38, R220, 0xf8, !PT ;  /* 0x0000003800057812 */ /* 0x000fe400078ef8dc */
[----:B------:R-:W-:Y:S01]  /*0cd0*/  SHF.R.U32.HI R3, RZ, 0x3, R0 ;  /* 0x00000003ff037819 */ /* 0x000fe20000011600 */
[----:B------:R-:W-:Y:S01]  /*0ce0*/  IMAD.IADD R7, R7, 0x1, -R4 ;  /* 0x0000000107077824 */ /* 0x000fe200078e0a04 */
[----:B------:R-:W-:-:S02]  /*0cf0*/  LOP3.LUT R0, R6, 0x1c0, RZ, 0xc0, !PT ;  /* 0x000001c006007812 */ /* 0x000fc400078ec0ff */
[----:B------:R-:W-:Y:S02]  /*0d00*/  LEA.HI R12, R12, R2, RZ, 0x3 ;  /* 0x000000020c0c7211 */ /* 0x000fe400078f18ff */
[----:B------:R-:W-:Y:S02]  /*0d10*/  LOP3.LUT R5, R5, R3, RZ, 0x3c, !PT ;  /* 0x0000000305057212 */ /* 0x000fe400078e3cff */
[----:B------:R-:W-:Y:S02]  /*0d20*/  LOP3.LUT R3, R0, 0x8, R8, 0xf8, !PT ;  /* 0x0000000800037812 */ /* 0x000fe400078ef808 */
[----:B------:R-:W-:Y:S02]  /*0d30*/  SHF.R.U32.HI R0, RZ, 0x3, R0 ;  /* 0x00000003ff007819 */ /* 0x000fe40000011600 */
[----:B------:R-:W-:Y:S02]  /*0d40*/  LEA.HI R8, R10, R15, RZ, 0x5 ;  /* 0x0000000f0a087211 */ /* 0x000fe400078f28ff */
[----:B------:R-:W-:-:S02]  /*0d50*/  LOP3.LUT R4, R12, 0xfffffff8, RZ, 0xc0, !PT ;  /* 0xfffffff80c047812 */ /* 0x000fc400078ec0ff */
[----:B------:R-:W-:Y:S02]  /*0d60*/  LEA.HI R6, R10, R15, RZ, 0x6 ;  /* 0x0000000f0a067211 */ /* 0x000fe400078f30ff */
[----:B------:R-:W-:Y:S01]  /*0d70*/  LOP3.LUT R14, R3, R0, RZ, 0x3c, !PT ;  /* 0x00000000030e7212 */ /* 0x000fe200078e3cff */
[----:B------:R-:W-:Y:S01]  /*0d80*/  IMAD.IADD R10, R2, 0x1, -R4 ;  /* 0x00000001020a7824 */ /* 0x000fe200078e0a04 */
[----:B------:R-:W-:Y:S01]  /*0d90*/  LOP3.LUT R0, R8, 0xffffffe0, RZ, 0xc0, !PT ;  /* 0xffffffe008007812 */ /* 0x000fe200078ec0ff */
[----:B------:R-:W-:Y:S01]  /*0da0*/  IMAD.SHL.U32 R4, R6, 0x8, RZ ;  /* 0x0000000806047824 */ /* 0x000fe200078e00ff */
[--C-:B------:R-:W-:Y:S02]  /*0db0*/  SHF.R.S32.HI R6, RZ, 0x5, R8.reuse ;  /* 0x00000005ff067819 */ /* 0x100fe40000011408 */
[----:B------:R-:W-:Y:S01]  /*0dc0*/  SHF.R.S32.HI R2, RZ, 0x1f, R8 ;  /* 0x0000001fff027819 */ /* 0x000fe20000011408 */
[----:B------:R-:W-:Y:S01]  /*0dd0*/  IMAD.IADD R16, R15, 0x1, -R0 ;  /* 0x000000010f107824 */ /* 0x000fe200078e0a00 */
[----:B------:R-:W-:Y:S01]  /*0de0*/  LOP3.LUT R3, R11, 0xfffffffc, RZ, 0xc0, !PT ;  /* 0xfffffffc0b037812 */ /* 0x000fe200078ec0ff */
[----:B------:R-:W-:Y:S01]  /*0df0*/  IMAD.SHL.U32 R8, R13, 0x8, RZ ;  /* 0x000000080d087824 */ /* 0x000fe200078e00ff */
[----:B------:R-:W-:Y:S01]  /*0e00*/  LEA.HI R0, R2, R6, RZ, 0x3 ;  /* 0x0000000602007211 */ /* 0x000fe200078f18ff */
[----:B------:R-:W-:Y:S01]  /*0e10*/  IMAD.SHL.U32 R2, R10, 0x40, RZ ;  /* 0x000000400a027824 */ /* 0x000fe200078e00ff */
[----:B------:R-:W-:-:S02]  /*0e20*/  SHF.R.S32.HI R11, RZ, 0x1f, R16 ;  /* 0x0000001fff0b7819 */ /* 0x000fc40000011410 */
[----:B------:R-:W-:Y:S02]  /*0e30*/  LOP3.LUT R0, R0, 0xffffff8, RZ, 0xc0, !PT ;  /* 0x0ffffff800007812 */ /* 0x000fe400078ec0ff */
[----:B------:R-:W-:Y:S02]  /*0e40*/  LEA.HI R11, R11, R16, RZ, 0x2 ;  /* 0x000000100b0b7211 */ /* 0x000fe400078f10ff */
[----:B------:R-:W-:Y:S01]  /*0e50*/  LOP3.LUT R195, R5, 0x7ffffe00, R4, 0xf8, !PT ;  /* 0x7ffffe0005c37812 */ /* 0x000fe200078ef804 */
[----:B------:R-:W-:Y:S01]  /*0e60*/  IMAD.IADD R4, R15, 0x1, -R3 ;  /* 0x000000010f047824 */ /* 0x000fe200078e0a03 */
[----:B------:R-:W-:Y:S01]  /*0e70*/  LOP3.LUT R2, R2, 0x1c0, RZ, 0xc0, !PT ;  /* 0x000001c002027812 */ /* 0x000fe200078ec0ff */
[----:B------:R-:W-:Y:S01]  /*0e80*/  IMAD.IADD R3, R6, 0x1, -R0 ;  /* 0x0000000106037824 */ /* 0x000fe200078e0a00 */
[----:B------:R-:W-:Y:S01]  /*0e90*/  SHF.R.S32.HI R0, RZ, 0x2, R11 ;  /* 0x00000002ff007819 */ /* 0x000fe2000001140b */
[----:B------:R-:W-:Y:S01]  /*0ea0*/  IMAD.SHL.U32 R195, R195, 0x2, RZ ;  /* 0x00000002c3c37824 */ /* 0x000fe200078e00ff */
[----:B------:R-:W-:-:S02]  /*0eb0*/  LOP3.LUT R5, R7, 0x1, RZ, 0xc0, !PT ;  /* 0x0000000107057812 */ /* 0x000fc400078ec0ff */
[----:B------:R-:W-:Y:S01]  /*0ec0*/  LOP3.LUT R8, R2, 0x8, R8, 0xf8, !PT ;  /* 0x0000000802087812 */ /* 0x000fe200078ef808 */
[----:B------:R-:W-:Y:S01]  /*0ed0*/  IMAD R15, R3, 0x10, R0 ;  /* 0x00000010030f7824 */ /* 0x000fe200078e0200 */
[----:B------:R-:W-:Y:S01]  /*0ee0*/  SHF.R.U32.HI R2, RZ, 0x3, R2 ;  /* 0x00000003ff027819 */ /* 0x000fe20000011602 */
[----:B------:R-:W-:Y:S01]  /*0ef0*/  IMAD.SHL.U32 R3, R7, 0x40, RZ ;  /* 0x0000004007037824 */ /* 0x000fe200078e00ff */
[----:B------:R-:W-:Y:S02]  /*0f00*/  LEA.HI R0, R4, R4, RZ, 0x1 ;  /* 0x0000000404007211 */ /* 0x000fe400078f08ff */
[----:B------:R-:W-:Y:S01]  /*0f10*/  ISETP.NE.U32.AND P0, PT, R5, 0x1, PT ;  /* 0x000000010500780c */ /* 0x000fe20003f05070 */
[----:B------:R-:W-:Y:S01]  /*0f20*/  STL [R1+0x38], R15 ;  /* 0x0000380f01007387 */ /* 0x000fe20000100800 */
[----:B------:R-:W-:Y:S01]  /*0f30*/  LOP3.LUT R8, R8, R2, RZ, 0x3c, !PT ;  /* 0x0000000208087212 */ /* 0x000fe200078e3cff */
[----:B------:R-:W-:Y:S01]  /*0f40*/  IMAD.SHL.U32 R2, R6, 0x400, RZ ;  /* 0x0000040006027824 */ /* 0x000fe200078e00ff */
[----:B------:R-:W-:-:S02]  /*0f50*/  LOP3.LUT R0, R0, 0x1ffffffe, RZ, 0xc0, !PT ;  /* 0x1ffffffe00007812 */ /* 0x000fc400078ec0ff */
[----:B------:R-:W-:Y:S01]  /*0f60*/  R2P PR, R7, 0x6 ;  /* 0x0000000607007804 */ /* 0x000fe20000000000 */
[----:B------:R-:W-:Y:S01]  /*0f70*/  IMAD.SHL.U32 R7, R12, 0x40, RZ ;  /* 0x000000400c077824 */ /* 0x000fe200078e00ff */
[----:B------:R-:W-:Y:S01]  /*0f80*/  LOP3.LUT R6, R3, 0x1c0, RZ, 0xc0, !PT ;  /* 0x000001c003067812 */ /* 0x000fe200078ec0ff */
[----:B------:R-:W-:Y:S01]  /*0f90*/  IMAD.IADD R12, R4, 0x1, -R0 ;  /* 0x00000001040c7824 */ /* 0x000fe200078e0a00 */
[----:B------:R-:W-:Y:S01]  /*0fa0*/  LOP3.LUT P6, RZ, R10, 0x2, RZ, 0xc0, !PT ;  /* 0x000000020aff7812 */ /* 0x000fe200078cc0ff */
[----:B------:R-:W-:Y:S01]  /*0fb0*/  IMAD R5, R4, 0x2, R2 ;  /* 0x0000000204057824 */ /* 0x000fe200078e0202 */
[----:B------:R-:W-:Y:S01]  /*0fc0*/  LEA.HI R4, R6, R6, RZ, 0x1d ;  /* 0x0000000606047211 */ /* 0x000fe200078fe8ff */
[----:B------:R-:W-:Y:S01]  /*0fd0*/  IMAD R0, R13, 0x200, R14 ;  /* 0x000002000d007824 */ /* 0x000fe200078e020e */
[----:B------:R-:W-:Y:S01]  /*0fe0*/  LOP3.LUT R3, R7, 0xfffffe00, RZ, 0xc0, !PT ;  /* 0xfffffe0007037812 */ /* 0x000fe200078ec0ff */
[----:B------:R-:W-:Y:S01]  /*0ff0*/  IMAD.MOV.U32 R13, RZ, RZ, 0x20 ;  /* 0x00000020ff0d7424 */ /* 0x000fe200078e00ff */
[----:B------:R-:W-:Y:S01]  /*1000*/  LOP3.LUT P5, RZ, R10, 0x4, RZ, 0xc0, !PT ;  /* 0x000000040aff7812 */ /* 0x000fe200078ac0ff */
[----:B------:R-:W-:Y:S01]  /*1010*/  IMAD.IADD R10, R5, 0x1, R4 ;  /* 0x00000001050a7824 */ /* 0x000fe200078e0204 */
[----:B------:R-:W-:-:S02]  /*1020*/  IADD3 R4, R8, R3, R2 ;  /* 0x0000000308047210 */ /* 0x000fc40007ffe002 */
[----:B------:R-:W-:Y:S01]  /*1030*/  LOP3.LUT R5, R8, R3, RZ, 0xfc, !PT ;  /* 0x0000000308057212 */ /* 0x000fe200078efcff */
[C---:B------:R-:W-:Y:S01]  /*1040*/  IMAD R3, R9.reuse, 0x20, R17 ;  /* 0x0000002009037824 */ /* 0x040fe200078e0211 */
[----:B------:R-:W-:Y:S01]  /*1050*/  IADD3 R222, R220, 0x40, RZ ;  /* 0x00000040dcde7810 */ /* 0x000fe20007ffe0ff */
[----:B------:R-:W-:Y:S01]  /*1060*/  IMAD.MOV.U32 R8, RZ, RZ, 0x40 ;  /* 0x00000040ff087424 */ /* 0x000fe200078e00ff */
[C---:B------:R-:W-:Y:S02]  /*1070*/  LOP3.LUT P4, RZ, R9.reuse, 0x2, RZ, 0xc0, !PT ;  /* 0x0000000209ff7812 */ /* 0x040fe4000788c0ff */
[----:B------:R1:W-:Y:S01]  /*1080*/  STL [R1+0x30], R3 ;  /* 0x0000300301007387 */ /* 0x0003e20000100800 */
[----:B------:R-:W-:Y:S01]  /*1090*/  LOP3.LUT P3, RZ, R9, 0x4, RZ, 0xc0, !PT ;  /* 0x0000000409ff7812 */ /* 0x000fe2000786c0ff */
[----:B------:R-:W-:Y:S01]  /*10a0*/  IMAD R9, R12, 0x8, R15 ;  /* 0x000000080c097824 */ /* 0x000fe200078e020f */
[----:B------:R-:W-:Y:S02]  /*10b0*/  SHF.R.S32.HI R6, RZ, 0x1f, R222 ;  /* 0x0000001fff067819 */ /* 0x000fe400000114de */
[----:B------:R-:W-:-:S02]  /*10c0*/  SEL R7, R13, 0xffffffe0, !P1 ;  /* 0xffffffe00d077807 */ /* 0x000fc40004800000 */
[----:B------:R-:W-:Y:S01]  /*10d0*/  LEA R172, R0, 0x6100, 0x1 ;  /* 0x0000610000ac7811 */ /* 0x000fe200078e08ff */
[----:B------:R2:W-:Y:S01]  /*10e0*/  STL [R1], R6 ;  /* 0x0000000601007387 */ /* 0x0005e20000100800 */
[C---:B------:R-:W-:Y:S02]  /*10f0*/  SEL R2, R8.reuse, 0xffffffc0, !P3 ;  /* 0xffffffc008027807 */ /* 0x040fe40005800000 */
[----:B------:R-:W-:Y:S01]  /*1100*/  SEL R0, R8, 0xffffffc0, !P5 ;  /* 0xffffffc008007807 */ /* 0x000fe20006800000 */
[----:B------:R3:W-:Y:S01]  /*1110*/  STL [R1+0x3c], R9 ;  /* 0x00003c0901007387 */ /* 0x0007e20000100800 */
[----:B------:R-:W-:Y:S01]  /*1120*/  LEA R10, R10, 0x80, 0x1 ;  /* 0x000000800a0a7811 */ /* 0x000fe200078e08ff */
[C---:B------:R-:W-:Y:S01]  /*1130*/  IMAD.IADD R178, R172.reuse, 0x1, R2 ;  /* 0x00000001acb27824 */ /* 0x040fe200078e0202 */
[C---:B------:R-:W-:Y:S02]  /*1140*/  IADD3 R183, R172.reuse, 0x20, RZ ;  /* 0x00000020acb77810 */ /* 0x040fe40007ffe0ff */
[----:B------:R-:W-:Y:S01]  /*1150*/  @P4 IADD3 R183, R172, -0x20, RZ ;  /* 0xffffffe0acb74810 */ /* 0x000fe20007ffe0ff */
[----:B------:R-:W-:Y:S01]  /*1160*/  STL [R1+0x10], R10 ;  /* 0x0000100a01007387 */ /* 0x000fe20000100800 */
[----:B------:R-:W-:-:S02]  /*1170*/  LEA R179, R4, 0xc100, 0x1 ;  /* 0x0000c10004b37811 */ /* 0x000fc400078e08ff */
[----:B------:R-:W-:Y:S01]  /*1180*/  LEA R173, R5, 0x100, 0x1 ;  /* 0x0000010005ad7811 */ /* 0x000fe200078e08ff */
[----:B------:R-:W-:Y:S01]  /*1190*/  IMAD.IADD R175, R2, 0x1, R183 ;  /* 0x0000000102af7824 */ /* 0x000fe200078e02b7 */
[----:B------:R-:W-:Y:S01]  /*11a0*/  IADD3 R223, R220, 0x80, RZ ;  /* 0x00000080dcdf7810 */ /* 0x000fe20007ffe0ff */
[----:B------:R-:W-:Y:S01]  /*11b0*/  IMAD.IADD R182, R179, 0x1, R0 ;  /* 0x00000001b3b67824 */ /* 0x000fe200078e0200 */
[----:B-1----:R-:W-:Y:S01]  /*11c0*/  LOP3.LUT R3, R11, 0x7ffffffc, RZ, 0xc0, !PT ;  /* 0x7ffffffc0b037812 */ /* 0x002fe200078ec0ff */
[----:B------:R-:W-:Y:S01]  /*11d0*/  IMAD.IADD R177, R0, 0x1, R173 ;  /* 0x0000000100b17824 */ /* 0x000fe200078e02ad */
[----:B------:R-:W-:Y:S02]  /*11e0*/  SHF.R.S32.HI R221, RZ, 0x1f, R220 ;  /* 0x0000001fffdd7819 */ /* 0x000fe400000114dc */
[----:B------:R-:W-:Y:S01]  /*11f0*/  SHF.R.S32.HI R252, RZ, 0x1f, R223 ;  /* 0x0000001ffffc7819 */ /* 0x000fe200000114df */
[----:B------:R-:W-:Y:S01]  /*1200*/  IMAD.IADD R3, R16, 0x1, -R3 ;  /* 0x0000000110037824 */ /* 0x000fe200078e0a03 */
[----:B------:R-:W-:-:S02]  /*1210*/  IADD3 R194, R183, 0x800, RZ ;  /* 0x00000800b7c27810 */ /* 0x000fc40007ffe0ff */
[----:B--2---:R-:W-:Y:S01]  /*1220*/  SEL R6, R8, 0xffffffc0, !P2 ;  /* 0xffffffc008067807 */ /* 0x004fe20005000000 */
[----:B------:R-:W-:Y:S01]  /*1230*/  IMAD.SHL.U32 R233, R3, 0x2, RZ ;  /* 0x0000000203e97824 */ /* 0x000fe200078e00ff */
[----:B------:R-:W-:Y:S02]  /*1240*/  SEL R3, R13, 0xffffffe0, !P6 ;  /* 0xffffffe00d037807 */ /* 0x000fe40007000000 */
[----:B------:R-:W-:Y:S02]  /*1250*/  IADD3 R193, R183, 0x1000, RZ ;  /* 0x00001000b7c17810 */ /* 0x000fe40007ffe0ff */
[----:B------:R-:W-:Y:S01]  /*1260*/  IADD3 R15, R233, 0x88, RZ ;  /* 0x00000088e90f7810 */ /* 0x000fe20007ffe0ff */
[----:B------:R-:W-:Y:S01]  /*1270*/  IMAD.IADD R180, R179, 0x1, R3 ;  /* 0x00000001b3b47824 */ /* 0x000fe200078e0203 */
[----:B------:R-:W-:Y:S01]  /*1280*/  IADD3 R14, R233, 0x90, RZ ;  /* 0x00000090e90e7810 */ /* 0x000fe20007ffe0ff */
[----:B------:R-:W-:Y:S01]  /*1290*/  IMAD.IADD R174, R3, 0x1, R173 ;  /* 0x0000000103ae7824 */ /* 0x000fe200078e02ad */
[C---:B------:R-:W-:Y:S01]  /*12a0*/  IADD3 R13, R233.reuse, 0x98, RZ ;  /* 0x00000098e90d7810 */ /* 0x040fe20007ffe0ff */
[----:B------:R-:W-:Y:S01]  /*12b0*/  IMAD.IADD R181, R180, 0x1, R0 ;  /* 0x00000001b4b57824 */ /* 0x000fe200078e0200 */
[C---:B------:R-:W-:Y:S01]  /*12c0*/  IADD3 R12, R233.reuse, 0xa0, RZ ;  /* 0x000000a0e90c7810 */ /* 0x040fe20007ffe0ff */
[----:B------:R-:W-:Y:S01]  /*12d0*/  IMAD.IADD R176, R0, 0x1, R174 ;  /* 0x0000000100b07824 */ /* 0x000fe200078e02ae */
[----:B------:R-:W-:-:S02]  /*12e0*/  IADD3 R11, R233, 0xa8, RZ ;  /* 0x000000a8e90b7810 */ /* 0x000fc40007ffe0ff */
[----:B------:R-:W-:Y:S02]  /*12f0*/  SHF.R.S32.HI R16, RZ, 0x1f, R15 ;  /* 0x0000001fff107819 */ /* 0x000fe4000001140f */
[C---:B------:R-:W-:Y:S02]  /*1300*/  IADD3 R8, R233.reuse, 0x80, RZ ;  /* 0x00000080e9087810 */ /* 0x040fe40007ffe0ff */
[C---:B---3--:R-:W-:Y:S02]  /*1310*/  IADD3 R9, R233.reuse, 0xb0, RZ ;  /* 0x000000b0e9097810 */ /* 0x048fe40007ffe0ff */
[----:B------:R-:W-:Y:S02]  /*1320*/  SHF.R.S32.HI R15, RZ, 0x1f, R14 ;  /* 0x0000001fff0f7819 */ /* 0x000fe4000001140e */
[----:B------:R-:W-:Y:S02]  /*1330*/  IADD3 R8, R233, 0xb8, RZ ;  /* 0x000000b8e9087810 */ /* 0x000fe40007ffe0ff */
[----:B------:R-:W-:-:S02]  /*1340*/  SHF.R.S32.HI R14, RZ, 0x1f, R13 ;  /* 0x0000001fff0e7819 */ /* 0x000fc4000001140d */
[----:B------:R-:W-:Y:S02]  /*1350*/  SHF.R.S32.HI R13, RZ, 0x1f, R12 ;  /* 0x0000001fff0d7819 */ /* 0x000fe4000001140c */
[----:B------:R-:W-:Y:S02]  /*1360*/  SHF.R.S32.HI R12, RZ, 0x1f, R11 ;  /* 0x0000001fff0c7819 */ /* 0x000fe4000001140b */
[----:B------:R-:W-:Y:S01]  /*1370*/  SHF.R.S32.HI R11, RZ, 0x1f, R9 ;  /* 0x0000001fff0b7819 */ /* 0x000fe20000011409 */
[C---:B------:R-:W-:Y:S01]  /*1380*/  IMAD.IADD R11, R10.reuse, 0x1, R6 ;  /* 0x000000010a0b7824 */ /* 0x040fe200078e0206 */
[----:B------:R-:W-:Y:S01]  /*1390*/  SHF.R.S32.HI R9, RZ, 0x1f, R8 ;  /* 0x0000001fff097819 */ /* 0x000fe20000011408 */
[C---:B------:R-:W-:Y:S01]  /*13a0*/  IMAD.IADD R9, R10.reuse, 0x1, R7 ;  /* 0x000000010a097824 */ /* 0x040fe200078e0207 */
[C---:B------:R-:W-:Y:S02]  /*13b0*/  IADD3 R8, R10.reuse, -0x10, RZ ;  /* 0xfffffff00a087810 */ /* 0x040fe40007ffe0ff */
[----:B------:R-:W-:Y:S01]  /*13c0*/  @P0 IADD3 R8, R10, 0x10, RZ ;  /* 0x000000100a080810 */ /* 0x000fe20007ffe0ff */
[----:B------:R-:W-:Y:S01]  /*13d0*/  IMAD.IADD R2, R9, 0x1, R6 ;  /* 0x0000000109027824 */ /* 0x000fe200078e0206 */
[----:B------:R-:W-:Y:S01]  /*13e0*/  STL [R1+0x2c], R11 ;  /* 0x00002c0b01007387 */ /* 0x000fe20000100800 */
[----:B------:R-:W-:-:S02]  /*13f0*/  IADD3 R192, R183, 0x1800, RZ ;  /* 0x00001800b7c07810 */ /* 0x000fc40007ffe0ff */
[----:B------:R-:W-:Y:S01]  /*1400*/  IMAD.IADD R4, R6, 0x1, R8 ;  /* 0x0000000106047824 */ /* 0x000fe200078e0208 */
[----:B------:R-:W-:Y:S01]  /*1410*/  STL [R1+0x1c], R9 ;  /* 0x00001c0901007387 */ /* 0x000fe20000100800 */
[C---:B------:R-:W-:Y:S02]  /*1420*/  IADD3 R191, R183.reuse, 0x2000, RZ ;  /* 0x00002000b7bf7810 */ /* 0x040fe40007ffe0ff */
[C---:B------:R-:W-:Y:S01]  /*1430*/  IADD3 R190, R183.reuse, 0x2800, RZ ;  /* 0x00002800b7be7810 */ /* 0x040fe20007ffe0ff */
[----:B------:R1:W-:Y:S01]  /*1440*/  STL [R1+0x28], R2 ;  /* 0x0000280201007387 */ /* 0x0003e20000100800 */
[C---:B------:R-:W-:Y:S02]  /*1450*/  IADD3 R189, R183.reuse, 0x3000, RZ ;  /* 0x00003000b7bd7810 */ /* 0x040fe40007ffe0ff */
[C---:B------:R-:W-:Y:S01]  /*1460*/  IADD3 R188, R183.reuse, 0x3800, RZ ;  /* 0x00003800b7bc7810 */ /* 0x040fe20007ffe0ff */
[----:B------:R-:W-:Y:S01]  /*1470*/  STL [R1+0x14], R8 ;  /* 0x0000140801007387 */ /* 0x000fe20000100800 */
[----:B------:R-:W-:-:S02]  /*1480*/  IADD3 R187, R183, 0x4000, RZ ;  /* 0x00004000b7bb7810 */ /* 0x000fc40007ffe0ff */
[C---:B------:R-:W-:Y:S01]  /*1490*/  IADD3 R186, R183.reuse, 0x4800, RZ ;  /* 0x00004800b7ba7810 */ /* 0x040fe20007ffe0ff */
[----:B------:R-:W-:Y:S01]  /*14a0*/  STL [R1+0x24], R4 ;  /* 0x0000240401007387 */ /* 0x000fe20000100800 */
[C---:B------:R-:W-:Y:S02]  /*14b0*/  IADD3 R185, R183.reuse, 0x5000, RZ ;  /* 0x00005000b7b97810 */ /* 0x040fe40007ffe0ff */
[----:B------:R-:W-:Y:S01]  /*14c0*/  IADD3 R184, R183, 0x5800, RZ ;  /* 0x00005800b7b87810 */ /* 0x000fe20007ffe0ff */
[----:B-1----:R-:W-:-:S05]  /*14d0*/  IMAD.IADD R2, R7, 0x1, R8 ;  /* 0x0000000107027824 */ /* 0x002fca00078e0208 */
[----:B------:R1:W-:Y:S02]  /*14e0*/  STL [R1+0x18], R2 ;  /* 0x0000180201007387 */ /* 0x0003e40000100800 */
[----:B-1----:R-:W-:-:S05]  /*14f0*/  IMAD.IADD R2, R2, 0x1, R6 ;  /* 0x0000000102027824 */ /* 0x002fca00078e0206 */
[----:B------:R1:W-:Y:S02]  /*1500*/  STL [R1+0x20], R2 ;  /* 0x0000200201007387 */ /* 0x0003e40000100800 */
.L_x_103:
[----:B------:R-:W-:-:S04]  /*1510*/  IMAD.MOV.U32 R13, RZ, RZ, 0x4 ;  /* 0x00000004ff0d7424 */ /* 0x000fc800078e00ff */
[----:B-1----:R-:W-:-:S05]  /*1520*/  IMAD.WIDE R2, R227, R13, c[0x0][0x588] ;  /* 0x00016200e3027625 */ /* 0x002fca00078e020d */
[----:B------:R-:W2:Y:S01]  /*1530*/  LDG.E R228, [R2.64] ;  /* 0x0000000602e47981 */ /* 0x000ea2000c1e1900 */
[----:B------:R-:W-:Y:S01]  /*1540*/  ISETP.NE.U32.AND P1, PT, RZ, c[0x0][0x370], PT ;  /* 0x0000dc00ff007a0c */ /* 0x000fe20003f25070 */
[----:B------:R-:W-:Y:S01]  /*1550*/  CS2R R6, SRZ ;  /* 0x0000000000067805 */ /* 0x000fe2000001ff00 */
[----:B------:R-:W-:Y:S02]  /*1560*/  ISETP.NE.U32.AND P5, PT, RZ, c[0x0][0x360], PT ;  /* 0x0000d800ff007a0c */ /* 0x000fe40003fa5070 */
[----:B------:R-:W-:Y:S02]  /*1570*/  ISETP.NE.AND.EX P1, PT, RZ, c[0x0][0x374], PT, P1 ;  /* 0x0000dd00ff007a0c */ /* 0x000fe40003f25310 */
[----:B------:R-:W-:Y:S02]  /*1580*/  ISETP.NE.AND.EX P5, PT, RZ, c[0x0][0x364], PT, P5 ;  /* 0x0000d900ff007a0c */ /* 0x000fe40003fa5350 */
[----:B------:R-:W-:-:S04]  /*1590*/  ISETP.NE.U32.AND P3, PT, RZ, c[0x0][0x348], PT ;  /* 0x0000d200ff007a0c */ /* 0x000fc80003f65070 */
[----:B------:R-:W-:Y:S01]  /*15a0*/  ISETP.NE.AND.EX P3, PT, RZ, c[0x0][0x34c], PT, P3 ;  /* 0x0000d300ff007a0c */ /* 0x000fe20003f65330 */
[----:B------:R-:W-:Y:S01]  /*15b0*/  IMAD.MOV.U32 R10, RZ, RZ, RZ ;  /* 0x000000ffff0a7224 */ /* 0x000fe200078e00ff */
[----:B--2---:R-:W-:-:S03]  /*15c0*/  SHF.R.S32.HI R251, RZ, 0x1f, R228 ;  /* 0x0000001ffffb7819 */ /* 0x004fc600000114e4 */
[----:B------:R-:W-:-:S04]  /*15d0*/  @P1 LEA R2, P0, R228, c[0x0][0x370], 0x2 ;  /* 0x0000dc00e4021a11 */ /* 0x000fc800078010ff */
[C-C-:B------:R-:W-:Y:S02]  /*15e0*/  @P1 LEA.HI.X R3, R228.reuse, c[0x0][0x374], R251.reuse, 0x2, P0 ;  /* 0x0000dd00e4031a11 */ /* 0x140fe400000f14fb */
[----:B------:R-:W-:Y:S02]  /*15f0*/  ISETP.NE.U32.AND P0, PT, RZ, c[0x0][0x350], PT ;  /* 0x0000d400ff007a0c */ /* 0x000fe40003f05070 */
[C---:B------:R-:W-:Y:S01]  /*1600*/  LEA R4, P4, R228.reuse, c[0x0][0x348], 0x2 ;  /* 0x0000d200e4047a11 */ /* 0x040fe200078810ff */
[----:B------:R1:W5:Y:S01]  /*1610*/  @P1 LDG.E R7, [R2.64] ;  /* 0x0000000602071981 */ /* 0x000362000c1e1900 */
[----:B------:R-:W-:Y:S02]  /*1620*/  ISETP.NE.AND.EX P0, PT, RZ, c[0x0][0x354], PT, P0 ;  /* 0x0000d500ff007a0c */ /* 0x000fe40003f05300 */
[C---:B------:R-:W-:Y:S02]  /*1630*/  @P5 LEA R8, P1, R228.reuse, c[0x0][0x360], 0x2 ;  /* 0x0000d800e4085a11 */ /* 0x040fe400078210ff */
[----:B------:R-:W-:-:S02]  /*1640*/  LEA.HI.X R5, R228, c[0x0][0x34c], R251, 0x2, P4 ;  /* 0x0000d300e4057a11 */ /* 0x000fc400020f14fb */
[----:B------:R-:W-:-:S03]  /*1650*/  @P5 LEA.HI.X R9, R228, c[0x0][0x364], R251, 0x2, P1 ;  /* 0x0000d900e4095a11 */ /* 0x000fc600008f14fb */
[----:B------:R2:W5:Y:S04]  /*1660*/  @P3 LDG.E R6, [R4.64] ;  /* 0x0000000604063981 */ /* 0x000568000c1e1900 */
[----:B------:R2:W5:Y:S01]  /*1670*/  @P5 LDG.E R17, [R8.64] ;  /* 0x0000000608115981 */ /* 0x000562000c1e1900 */
[----:B-1----:R-:W-:-:S04]  /*1680*/  LEA R2, P2, R228, c[0x0][0x350], 0x2 ;  /* 0x0000d400e4027a11 */ /* 0x002fc800078410ff */
[----:B------:R-:W-:-:S05]  /*1690*/  LEA.HI.X R3, R228, c[0x0][0x354], R251, 0x2, P2 ;  /* 0x0000d500e4037a11 */ /* 0x000fca00010f14fb */
[----:B------:R2:W5:Y:S01]  /*16a0*/  @P0 LDG.E R10, [R2.64] ;  /* 0x00000006020a0981 */ /* 0x000562000c1e1900 */
[----:B------:R-:W-:Y:S01]  /*16b0*/  YIELD ;  /* 0x0000000000007946 */ /* 0x000fe20003800000 */
[----:B------:R-:W-:Y:S01]  /*16c0*/  LOP3.LUT R234, R226, 0xffff, RZ, 0xc0, !PT ;  /* 0x0000ffffe2ea7812 */ /* 0x000fe200078ec0ff */
[----:B------:R-:W-:Y:S05]  /*16d0*/  @P5 BRA `(.L_x_23) ;  /* 0x0000005000005947 */ /* 0x000fea0003800000 */
[----:B-----5:R-:W-:Y:S01]  /*16e0*/  MOV R17, c[0x0][0x168] ;  /* 0x00005a0000117a02 */ /* 0x020fe20000000f00 */
[----:B------:R-:W-:Y:S05]  /*16f0*/  @!P3 BRA `(.L_x_23) ;  /* 0x000000300000b947 */ /* 0x000fea0003800000 */
[----:B--2---:R-:W2:Y:S04]  /*1700*/  LDG.E R8, [R4.64] ;  /* 0x0000000604087981 */ /* 0x004ea8000c1e1900 */
[----:B------:R-:W2:Y:S02]  /*1710*/  LDG.E R0, [R4.64+0x4] ;  /* 0x0000040604007981 */ /* 0x000ea4000c1e1900 */
[----:B--2---:R-:W-:-:S02]  /*1720*/  IADD3 R17, -R8, R0, RZ ;  /* 0x0000000008117210 */ /* 0x004fc40007ffe1ff */
.L_x_23:
[----:B------:R-:W-:-:S04]  /*1730*/  ISETP.NE.U32.AND P1, PT, RZ, c[0x0][0x368], PT ;  /* 0x0000da00ff007a0c */ /* 0x000fc80003f25070 */
[----:B------:R-:W-:-:S13]  /*1740*/  ISETP.NE.AND.EX P1, PT, RZ, c[0x0][0x36c], PT, P1 ;  /* 0x0000db00ff007a0c */ /* 0x000fda0003f25310 */
[----:B------:R-:W-:Y:S05]  /*1750*/  @!P1 BRA `(.L_x_24) ;  /* 0x0000004000009947 */ /* 0x000fea0003800000 */
[----:B--2---:R-:W-:-:S04]  /*1760*/  LEA R2, P1, R228, c[0x0][0x368], 0x2 ;  /* 0x0000da00e4027a11 */ /* 0x004fc800078210ff */
[----:B------:R-:W-:-:S05]  /*1770*/  LEA.HI.X R3, R228, c[0x0][0x36c], R251, 0x2, P1 ;  /* 0x0000db00e4037a11 */ /* 0x000fca00008f14fb */
[----:B------:R1:W5:Y:S01]  /*1780*/  LDG.E R0, [R2.64] ;  /* 0x0000000602007981 */ /* 0x000362000c1e1900 */
[----:B------:R-:W-:Y:S05]  /*1790*/  BRA `(.L_x_25) ;  /* 0x0000005000007947 */ /* 0x000fea0003800000 */
.L_x_24:
[----:B------:R-:W-:Y:S01]  /*17a0*/  MOV R0, c[0x0][0x1d0] ;  /* 0x0000740000007a02 */ /* 0x000fe20000000f00 */
[----:B------:R-:W-:Y:S05]  /*17b0*/  @!P0 BRA `(.L_x_25) ;  /* 0x0000003000008947 */ /* 0x000fea0003800000 */
[----:B--2---:R-:W2:Y:S04]  /*17c0*/  LDG.E R4, [R2.64] ;  /* 0x0000000602047981 */ /* 0x004ea8000c1e1900 */
[----:B------:R-:W2:Y:S02]  /*17d0*/  LDG.E R0, [R2.64+0x4] ;  /* 0x0000040602007981 */ /* 0x000ea4000c1e1900 */
[----:B--2---:R-:W-:-:S04]  /*17e0*/  IADD3 R0, -R4, R0, RZ ;  /* 0x0000000004007210 */ /* 0x004fc80007ffe1ff */
.L_x_25:
[----:B-12---:R-:W-:Y:S01]  /*17f0*/  LOP3.LUT R2, R226, 0xff000000, RZ, 0xc0, !PT ;  /* 0xff000000e2027812 */ /* 0x006fe200078ec0ff */
[--C-:B-----5:R-:W-:Y:S01]  /*1800*/  IMAD.IADD R19, R0, 0x1, -R7.reuse ;  /* 0x0000000100137824 */ /* 0x120fe200078e0a07 */
[----:B------:R-:W-:Y:S01]  /*1810*/  LOP3.LUT R3, R226, 0xff0000, RZ, 0xc0, !PT ;  /* 0x00ff0000e2037812 */ /* 0x000fe200078ec0ff */
[----:B------:R-:W-:Y:S01]  /*1820*/  BSSY B0, `(.L_x_26) ;  /* 0x000002d000007945 */ /* 0x000fe20003800000 */
[----:B------:R-:W-:Y:S01]  /*1830*/  SHF.R.U32.HI R4, RZ, 0x8, R2 ;  /* 0x00000008ff047819 */ /* 0x000fe20000011602 */
[----:B------:R-:W-:Y:S01]  /*1840*/  IMAD.IADD R12, R10, 0x1, R7 ;  /* 0x000000010a0c7824 */ /* 0x000fe200078e0207 */
[----:B------:R-:W-:-:S02]  /*1850*/  ISETP.GE.AND P1, PT, R19, 0x1, PT ;  /* 0x000000011300780c */ /* 0x000fc40003f26270 */
[----:B------:R-:W-:Y:S02]  /*1860*/  LEA.HI R3, R3, R4, RZ, 0x10 ;  /* 0x0000000403037211 */ /* 0x000fe400078f80ff */
[----:B------:R-:W-:Y:S02]  /*1870*/  IADD3 R0, R19, 0x3f, RZ ;  /* 0x0000003f13007810 */ /* 0x000fe40007ffe0ff */
[----:B------:R-:W-:Y:S02]  /*1880*/  LOP3.LUT R14, R3, 0xff, RZ, 0xc0, !PT ;  /* 0x000000ff030e7812 */ /* 0x000fe400078ec0ff */
[----:B------:R-:W-:Y:S02]  /*1890*/  SHF.R.U32.HI R5, RZ, 0x10, R3 ;  /* 0x00000010ff057819 */ /* 0x000fe40000011603 */
[----:B------:R-:W-:Y:S01]  /*18a0*/  SHF.R.S32.HI R2, RZ, 0x1f, R0 ;  /* 0x0000001fff027819 */ /* 0x000fe20000011400 */
[----:B------:R1:W-:Y:S03]  /*18b0*/  STL [R1+0xc], R14 ;  /* 0x00000c0e01007387 */ /* 0x0003e60000100800 */
[----:B------:R-:W-:Y:S01]  /*18c0*/  LEA.HI R0, R2, R0, RZ, 0x6 ;  /* 0x0000000002007211 */ /* 0x000fe200078f30ff */
[----:B------:R1:W-:Y:S01]  /*18d0*/  STL [R1+0x8], R5 ;  /* 0x0000080501007387 */ /* 0x0003e20000100800 */
[----:B------:R-:W-:-:S02]  /*18e0*/  IMAD.MOV.U32 R2, RZ, RZ, RZ ;  /* 0x000000ffff027224 */ /* 0x000fc400078e00ff */
[----:B------:R-:W-:Y:S01]  /*18f0*/  SHF.R.S32.HI R8, RZ, 0x6, R0 ;  /* 0x00000006ff087819 */ /* 0x000fe20000011400 */
[----:B------:R-:W-:Y:S05]  /*1900*/  @!P1 BRA `(.L_x_27) ;  /* 0x000001e000009947 */ /* 0x000fea0003800000 */
[----:B------:R-:W-:-:S04]  /*1910*/  ISETP.NE.AND P1, PT, R5, RZ, PT ;  /* 0x000000ff0500720c */ /* 0x000fc80003f25270 */
[----:B------:R-:W-:-:S04]  /*1920*/  SEL R0, R5, c[0x0][0x338], P1 ;  /* 0x0000ce0005007a07 */ /* 0x000fc80000800000 */
[----:B------:R-:W-:Y:S02]  /*1930*/  IABS R3, R0 ;  /* 0x0000000000037213 */ /* 0x000fe40000000000 */
[----:B------:R-:W-:Y:S02]  /*1940*/  IADD3 R7, R8, -0x1, R0 ;  /* 0xffffffff08077810 */ /* 0x000fe40007ffe000 */
[----:B------:R-:W2:Y:S02]  /*1950*/  I2F.RP R2, R3 ;  /* 0x0000000300027306 */ /* 0x000ea40000209400 */
[----:B------:R-:W-:-:S06]  /*1960*/  IABS R11, R7 ;  /* 0x00000007000b7213 */ /* 0x000fcc0000000000 */
[----:B--2---:R-:W2:Y:S02]  /*1970*/  MUFU.RCP R2, R2 ;  /* 0x0000000200027308 */ /* 0x004ea40000001000 */
[----:B--2---:R-:W-:-:S06]  /*1980*/  IADD3 R2, R2, 0xffffffe, RZ ;  /* 0x0ffffffe02027810 */ /* 0x004fcc0007ffe0ff */
[----:B-1----:R-:W1:Y:S02]  /*1990*/  F2I.FTZ.U32.TRUNC.NTZ R5, R2 ;  /* 0x0000000200057305 */ /* 0x002e64000021f000 */
[----:B-1----:R-:W-:-:S04]  /*19a0*/  IMAD.MOV R2, RZ, RZ, -R5 ;  /* 0x000000ffff027224 */ /* 0x002fc800078e0a05 */
[----:B------:R-:W-:Y:S01]  /*19b0*/  IMAD.MOV.U32 R4, RZ, RZ, R2 ;  /* 0x000000ffff047224 */ /* 0x000fe200078e0002 */
[----:B------:R-:W-:-:S03]  /*19c0*/  IABS R2, R0 ;  /* 0x0000000000027213 */ /* 0x000fc60000000000 */
[----:B------:R-:W-:Y:S02]  /*19d0*/  IMAD R9, R4, R3, RZ ;  /* 0x0000000304097224 */ /* 0x000fe400078e02ff */
[----:B------:R-:W-:Y:S02]  /*19e0*/  IMAD.MOV.U32 R4, RZ, RZ, RZ ;  /* 0x000000ffff047224 */ /* 0x000fe400078e00ff */
[----:B------:R-:W-:Y:S02]  /*19f0*/  IMAD.MOV R10, RZ, RZ, -R2 ;  /* 0x000000ffff0a7224 */ /* 0x000fe400078e0a02 */
[----:B------:R-:W-:-:S04]  /*1a00*/  IMAD.HI.U32 R2, R5, R9, R4 ;  /* 0x0000000905027227 */ /* 0x000fc800078e0004 */
[----:B------:R-:W-:Y:S02]  /*1a10*/  IMAD.MOV.U32 R4, RZ, RZ, R11 ;  /* 0x000000ffff047224 */ /* 0x000fe400078e000b */
[----:B------:R-:W-:Y:S02]  /*1a20*/  IMAD.MOV.U32 R5, RZ, RZ, R10 ;  /* 0x000000ffff057224 */ /* 0x000fe400078e000a */
[----:B------:R-:W-:-:S04]  /*1a30*/  IMAD.HI.U32 R2, R2, R4, RZ ;  /* 0x0000000402027227 */ /* 0x000fc800078e00ff */
[----:B------:R-:W-:-:S05]  /*1a40*/  IMAD R4, R2, R5, R4 ;  /* 0x0000000502047224 */ /* 0x000fca00078e0204 */
[----:B------:R-:W-:-:S13]  /*1a50*/  ISETP.GT.U32.AND P2, PT, R3, R4, PT ;  /* 0x000000040300720c */ /* 0x000fda0003f44070 */
[----:B------:R-:W-:Y:S01]  /*1a60*/  @!P2 IMAD.IADD R4, R4, 0x1, -R3 ;  /* 0x000000010404a824 */ /* 0x000fe200078e0a03 */
[----:B------:R-:W-:Y:S02]  /*1a70*/  @!P2 IADD3 R2, R2, 0x1, RZ ;  /* 0x000000010202a810 */ /* 0x000fe40007ffe0ff */
[----:B------:R-:W-:Y:S02]  /*1a80*/  ISETP.NE.AND P2, PT, R0, RZ, PT ;  /* 0x000000ff0000720c */ /* 0x000fe40003f45270 */
[----:B------:R-:W-:Y:S02]  /*1a90*/  ISETP.GE.U32.AND P4, PT, R4, R3, PT ;  /* 0x000000030400720c */ /* 0x000fe40003f86070 */
[----:B------:R-:W-:-:S04]  /*1aa0*/  LOP3.LUT R3, R7, R0, RZ, 0x3c, !PT ;  /* 0x0000000007037212 */ /* 0x000fc800078e3cff */
[----:B------:R-:W-:-:S07]  /*1ab0*/  ISETP.GE.AND P1, PT, R3, RZ, PT ;  /* 0x000000ff0300720c */ /* 0x000fce0003f26270 */
[----:B------:R-:W-:-:S06]  /*1ac0*/  @P4 IADD3 R2, R2, 0x1, RZ ;  /* 0x0000000102024810 */ /* 0x000fcc0007ffe0ff */
[----:B------:R-:W-:Y:S01]  /*1ad0*/  @!P1 IMAD.MOV R2, RZ, RZ, -R2 ;  /* 0x000000ffff029224 */ /* 0x000fe200078e0a02 */
[----:B------:R-:W-:Y:S02]  /*1ae0*/  @!P2 LOP3.LUT R2, RZ, R0, RZ, 0x33, !PT ;  /* 0x00000000ff02a212 */ /* 0x000fe400078e33ff */
.L_x_27:
[----:B------:R-:W-:Y:S05]  /*1af0*/  BSYNC B0 ;  /* 0x0000000000007941 */ /* 0x000fea0003800000 */
.L_x_26:
[----:B------:R-:W-:Y:S01]  /*1b00*/  IMAD R226, R14, R2, RZ ;  /* 0x000000020ee27224 */ /* 0x000fe200078e02ff */
[----:B------:R-:W-:Y:S01]  /*1b10*/  PRMT R0, RZ, 0x7610, R0 ;  /* 0x00007610ff007816 */ /* 0x000fe20000000000 */
[----:B------:R-:W-:Y:S01]  /*1b20*/  CS2R R20, SRZ ;  /* 0x0000000000147805 */ /* 0x000fe2000001ff00 */
[----:B------:R-:W-:Y:S01]  /*1b30*/  CS2R R46, SRZ ;  /* 0x00000000002e7805 */ /* 0x000fe2000001ff00 */
[----:B------:R-:W-:Y:S01]  /*1b40*/  IMAD.IADD R2, R226, 0x1, R2 ;  /* 0x00000001e2027824 */ /* 0x000fe200078e0202 */
[----:B------:R-:W-:Y:S01]  /*1b50*/  CS2R R48, SRZ ;  /* 0x0000000000307805 */ /* 0x000fe2000001ff00 */
[----:B------:R-:W-:Y:S01]  /*1b60*/  CS2R R54, SRZ ;  /* 0x0000000000367805 */ /* 0x000fe2000001ff00 */
[----:B------:R-:W-:Y:S01]  /*1b70*/  CS2R R80, SRZ ;  /* 0x0000000000507805 */ /* 0x000fe2000001ff00 */
[----:B------:R-:W-:Y:S01]  /*1b80*/  CS2R R66, SRZ ;  /* 0x0000000000427805 */ /* 0x000fe2000001ff00 */
[----:B------:R-:W-:Y:S01]  /*1b90*/  IMNMX R23, R8, R2, PT ;  /* 0x0000000208177217 */ /* 0x000fe20003800200 */
[----:B------:R-:W-:Y:S01]  /*1ba0*/  CS2R R84, SRZ ;  /* 0x0000000000547805 */ /* 0x000fe2000001ff00 */
[----:B------:R-:W-:Y:S01]  /*1bb0*/  CS2R R70, SRZ ;  /* 0x0000000000467805 */ /* 0x000fe2000001ff00 */
[----:B------:R-:W-:Y:S01]  /*1bc0*/  CS2R R142, SRZ ;  /* 0x00000000008e7805 */ /* 0x000fe2000001ff00 */
[----:B------:R-:W-:Y:S01]  /*1bd0*/  ISETP.GT.AND P1, PT, R23, R226, PT ;  /* 0x000000e21700720c */ /* 0x000fe20003f24270 */
[----:B------:R2:W-:Y:S01]  /*1be0*/  STL [R1+0x4], R23 ;  /* 0x0000041701007387 */ /* 0x0005e20000100800 */
        /* <DEDUP_REMOVED lines=41> */
[----:B--2---:R-:W2:Y:S01]  /*1e80*/  LDL R4, [R1+0x30] ;  /* 0x0000300001047983 */ /* 0x004ea20000100800 */
[----:B------:R-:W-:-:S04]  /*1e90*/  ISETP.NE.U32.AND P2, PT, RZ, c[0x0][0x340], PT ;  /* 0x0000d000ff007a0c */ /* 0x000fc80003f45070 */
[----:B------:R-:W-:-:S13]  /*1ea0*/  ISETP.NE.AND.EX P2, PT, RZ, c[0x0][0x344], PT, P2 ;  /* 0x0000d100ff007a0c */ /* 0x000fda0003f45320 */
[----:B------:R-:W-:-:S05]  /*1eb0*/  @P2 IMAD.WIDE R2, R228, R13, c[0x0][0x340] ;  /* 0x0000d000e4022625 */ /* 0x000fca00078e020d */
[----:B------:R3:W4:Y:S01]  /*1ec0*/  @P2 LDG.E R13, [R2.64] ;  /* 0x00000006020d2981 */ /* 0x000722000c1e1900 */
[----:B------:R-:W-:Y:S02]  /*1ed0*/  SHF.R.S32.HI R0, RZ, 0x1f, R6 ;  /* 0x0000001fff007819 */ /* 0x000fe40000011406 */
[----:B------:R-:W-:Y:S01]  /*1ee0*/  ISETP.GE.AND P5, PT, R222, c[0x0][0x1d4], PT ;  /* 0x00007500de007a0c */ /* 0x000fe20003fa6270 */
[----:B------:R-:W5:Y:S01]  /*1ef0*/  S2R R9, SR_TID.X ;  /* 0x0000000000097919 */ /* 0x000f620000002100 */
[----:B------:R-:W-:Y:S01]  /*1f00*/  ISETP.GE.AND P4, PT, R220, c[0x0][0x1d4], PT ;  /* 0x00007500dc007a0c */ /* 0x000fe20003f86270 */
[----:B------:R-:W-:Y:S01]  /*1f10*/  IMAD R0, R0, c[0x0][0x178], RZ ;  /* 0x00005e0000007a24 */ /* 0x000fe200078e02ff */
[----:B------:R-:W-:Y:S02]  /*1f20*/  ISETP.GE.AND P6, PT, R223, c[0x0][0x1d4], PT ;  /* 0x00007500df007a0c */ /* 0x000fe40003fc6270 */
[----:B------:R-:W-:Y:S01]  /*1f30*/  SEL R7, RZ, 0x1, P4 ;  /* 0x00000001ff077807 */ /* 0x000fe20002000000 */
[----:B-1----:R-:W-:Y:S01]  /*1f40*/  IMAD R5, R6, c[0x0][0x17c], R0 ;  /* 0x00005f0006057a24 */ /* 0x002fe200078e0200 */
[----:B------:R-:W-:-:S02]  /*1f50*/  SEL R11, R228, RZ, !P3 ;  /* 0x000000ffe40b7207 */ /* 0x000fc40005800000 */
[----:B------:R-:W-:Y:S02]  /*1f60*/  P2R R21, PR, RZ, 0x20 ;  /* 0x00000020ff157803 */ /* 0x000fe40000000000 */
[----:B------:R-:W-:Y:S02]  /*1f70*/  P2R R20, PR, RZ, 0x10 ;  /* 0x00000010ff147803 */ /* 0x000fe40000000000 */
[----:B------:R-:W-:Y:S02]  /*1f80*/  ISETP.GE.AND P4, PT, R223, c[0x0][0x198], PT ;  /* 0x00006600df007a0c */ /* 0x000fe40003f86270 */
[----:B------:R-:W-:Y:S01]  /*1f90*/  IADD3 R76, R23, -0x1, RZ ;  /* 0xffffffff174c7810 */ /* 0x000fe20007ffe0ff */
[----:B---3--:R-:W-:Y:S01]  /*1fa0*/  IMAD.MOV.U32 R2, RZ, RZ, c[0x0][0x2c4] ;  /* 0x0000b100ff027624 */ /* 0x008fe200078e00ff */
[----:B-----5:R-:W-:-:S04]  /*1fb0*/  SHF.R.S32.HI R22, RZ, 0x1f, R9 ;  /* 0x0000001fff167819 */ /* 0x020fc80000011409 */
[----:B------:R-:W-:Y:S01]  /*1fc0*/  ISETP.NE.AND P1, PT, R2, 0x1, PT ;  /* 0x000000010200780c */ /* 0x000fe20003f25270 */
[----:B------:R-:W-:Y:S01]  /*1fd0*/  IMAD.WIDE.U32 R2, R6, c[0x0][0x178], RZ ;  /* 0x00005e0006027a25 */ /* 0x000fe200078e00ff */
[----:B------:R-:W-:-:S03]  /*1fe0*/  LEA.HI R22, R22, R9, RZ, 0x3 ;  /* 0x0000000916167211 */ /* 0x000fc600078f18ff */
[----:B------:R-:W-:Y:S01]  /*1ff0*/  IMAD.IADD R5, R3, 0x1, R5 ;  /* 0x0000000103057824 */ /* 0x000fe200078e0205 */
[----:B------:R-:W-:Y:S02]  /*2000*/  SHF.R.S32.HI R22, RZ, 0x3, R22 ;  /* 0x00000003ff167819 */ /* 0x000fe40000011416 */
[----:B------:R-:W-:-:S05]  /*2010*/  SEL R3, R251, RZ, !P3 ;  /* 0x000000fffb037207 */ /* 0x000fca0005800000 */
[----:B------:R-:W-:Y:S01]  /*2020*/  IMAD R16, R3, c[0x0][0x1c0], RZ ;  /* 0x0000700003107a24 */ /* 0x000fe200078e02ff */
[----:B--2---:R-:W-:Y:S02]  /*2030*/  LEA R10, R225, R4, 0x7 ;  /* 0x00000004e10a7211 */ /* 0x004fe400078e38ff */
[----:B------:R-:W-:Y:S02]  /*2040*/  SEL R4, RZ, 0xffffffff, P5 ;  /* 0xffffffffff047807 */ /* 0x000fe40002800000 */
[----:B------:R-:W-:Y:S01]  /*2050*/  ISETP.GE.AND P5, PT, R222, c[0x0][0x198], PT ;  /* 0x00006600de007a0c */ /* 0x000fe20003fa6270 */
[----:B------:R-:W-:Y:S01]  /*2060*/  @P1 IMAD.HI.U32 R6, R10, c[0x0][0x2c8], RZ ;  /* 0x0000b2000a061a27 */ /* 0x000fe200078e00ff */
[----:B------:R-:W-:-:S03]  /*2070*/  SHF.L.U32 R4, R4, 0x1, RZ ;  /* 0x0000000104047819 */ /* 0x000fc600000006ff */
[----:B------:R-:W-:Y:S01]  /*2080*/  IMAD.MOV.U32 R0, RZ, RZ, R10 ;  /* 0x000000ffff007224 */ /* 0x000fe200078e000a */
[----:B------:R-:W-:Y:S02]  /*2090*/  LOP3.LUT R18, R4, 0x2, R7, 0xe2, !PT ;  /* 0x0000000204127812 */ /* 0x000fe400078ee207 */
[----:B------:R-:W-:Y:S02]  /*20a0*/  @P1 SHF.R.U32.HI R0, RZ, c[0x0][0x2cc], R6 ;  /* 0x0000b300ff001a19 */ /* 0x000fe40000011606 */
[----:B------:R-:W-:Y:S02]  /*20b0*/  MOV R4, R2 ;  /* 0x0000000200047202 */ /* 0x000fe40000000f00 */
[----:B------:R-:W-:Y:S02]  /*20c0*/  SHF.R.S32.HI R6, RZ, 0x1f, R12 ;  /* 0x0000001fff067819 */ /* 0x000fe4000001140c */
[----:B------:R-:W-:Y:S01]  /*20d0*/  IADD3 R2, P1, R22, R12, RZ ;  /* 0x0000000c16027210 */ /* 0x000fe20007f3e0ff */
[----:B------:R-:W-:Y:S01]  /*20e0*/  IMAD.WIDE.U32 R4, R234, c[0x0][0x1b8], R4 ;  /* 0x00006e00ea047a25 */ /* 0x000fe200078e0004 */
[----:B------:R-:W-:-:S02]  /*20f0*/  SEL R12, RZ, 0x4, P6 ;  /* 0x00000004ff0c7807 */ /* 0x000fc40003000000 */
[----:B------:R-:W-:Y:S01]  /*2100*/  LEA.HI.X.SX32 R8, R22, R6, 0x1, P1 ;  /* 0x0000000616087211 */ /* 0x000fe200008f0eff */
[----:B------:R-:W-:Y:S01]  /*2110*/  IMAD R3, R234, c[0x0][0x1bc], R5 ;  /* 0x00006f00ea037a24 */ /* 0x000fe200078e0205 */
[----:B------:R-:W-:Y:S01]  /*2120*/  ISETP.GE.AND P1, PT, R220, c[0x0][0x198], PT ;  /* 0x00006600dc007a0c */ /* 0x000fe20003f26270 */
[----:B------:R-:W-:-:S04]  /*2130*/  IMAD.WIDE.U32 R6, R2, c[0x0][0x1e0], R220 ;  /* 0x0000780002067a25 */ /* 0x000fc800078e00dc */
[C---:B------:R-:W-:Y:S02]  /*2140*/  IMAD R15, R8.reuse, c[0x0][0x1e0], RZ ;  /* 0x00007800080f7a24 */ /* 0x040fe400078e02ff */
[----:B------:R-:W-:Y:S02]  /*2150*/  IMAD R14, R8, c[0x0][0x208], RZ ;  /* 0x00008200080e7a24 */ /* 0x000fe400078e02ff */
[----:B------:R-:W-:-:S04]  /*2160*/  IMAD.WIDE.U32 R8, R2, c[0x0][0x208], R220 ;  /* 0x0000820002087a25 */ /* 0x000fc800078e00dc */
[C---:B------:R-:W-:Y:S02]  /*2170*/  IMAD R15, R2.reuse, c[0x0][0x1e4], R15 ;  /* 0x00007900020f7a24 */ /* 0x040fe400078e020f */
[----:B------:R-:W-:Y:S01]  /*2180*/  IMAD R5, R2, c[0x0][0x20c], R14 ;  /* 0x0000830002057a24 */ /* 0x000fe200078e020e */
[----:B------:R-:W-:Y:S01]  /*2190*/  LOP3.LUT R14, R18, R12, RZ, 0xfc, !PT ;  /* 0x0000000c120e7212 */ /* 0x000fe200078efcff */
[----:B------:R-:W-:Y:S01]  /*21a0*/  IMAD.MOV.U32 R2, RZ, RZ, R4 ;  /* 0x000000ffff027224 */ /* 0x000fe200078e0004 */
[----:B------:R-:W-:Y:S01]  /*21b0*/  IADD3 R4, -R0, RZ, RZ ;  /* 0x000000ff00047210 */ /* 0x000fe20007ffe1ff */
[----:B------:R-:W-:Y:S01]  /*21c0*/  IMAD R12, R11, c[0x0][0x1c4], R16 ;  /* 0x000071000b0c7a24 */ /* 0x000fe200078e0210 */
[----:B------:R-:W-:Y:S01]  /*21d0*/  IADD3 R5, R9, R5, RZ ;  /* 0x0000000509057210 */ /* 0x000fe20007ffe0ff */
[----:B------:R-:W-:Y:S01]  /*21e0*/  IMAD.WIDE.U32 R2, R11, c[0x0][0x1c0], R2 ;  /* 0x000070000b027a25 */ /* 0x000fe200078e0002 */
[----:B------:R-:W-:-:S03]  /*21f0*/  SHF.R.S32.HI R11, RZ, 0x1f, R0 ;  /* 0x0000001fff0b7819 */ /* 0x000fc60000011400 */
[----:B------:R-:W-:Y:S01]  /*2200*/  IMAD R9, R4, c[0x0][0x2c4], R10 ;  /* 0x0000b10004097a24 */ /* 0x000fe200078e020a */
[----:B------:R-:W-:Y:S01]  /*2210*/  MOV R4, R8 ;  /* 0x0000000800047202 */ /* 0x000fe20000000f00 */
[----:B------:R-:W-:Y:S02]  /*2220*/  IMAD.IADD R3, R3, 0x1, R12 ;  /* 0x0000000103037824 */ /* 0x000fe400078e020c */
[----:B------:R-:W-:Y:S01]  /*2230*/  IMAD R8, R11, c[0x0][0x1b0], RZ ;  /* 0x00006c000b087a24 */ /* 0x000fe200078e02ff */
[----:B------:R-:W-:Y:S01]  /*2240*/  SHF.R.S32.HI R10, RZ, 0x1f, R9 ;  /* 0x0000001fff0a7819 */ /* 0x000fe20000011409 */
[----:B------:R-:W-:-:S04]  /*2250*/  IMAD.WIDE.U32 R2, R0, c[0x0][0x1b0], R2 ;  /* 0x00006c0000027a25 */ /* 0x000fc800078e0002 */
[----:B------:R-:W-:Y:S01]  /*2260*/  IMAD R8, R0, c[0x0][0x1b4], R8 ;  /* 0x00006d0000087a24 */ /* 0x000fe200078e0208 */
[----:B----4-:R-:W-:Y:S01]  /*2270*/  @P2 SHF.R.S32.HI R0, RZ, 0x1f, R13 ;  /* 0x0000001fff002819 */ /* 0x010fe2000001140d */
[----:B------:R-:W-:Y:S01]  /*2280*/  IMAD.IADD R7, R7, 0x1, R15 ;  /* 0x0000000107077824 */ /* 0x000fe200078e020f */
[----:B------:R-:W-:Y:S01]  /*2290*/  @!P2 MOV R0, R251 ;  /* 0x000000fb0000a202 */ /* 0x000fe20000000f00 */
[----:B------:R-:W-:Y:S02]  /*22a0*/  IMAD.IADD R3, R3, 0x1, R8 ;  /* 0x0000000103037824 */ /* 0x000fe400078e0208 */
[----:B------:R-:W-:Y:S01]  /*22b0*/  @!P2 IMAD.MOV.U32 R13, RZ, RZ, R228 ;  /* 0x000000ffff0da224 */ /* 0x000fe200078e00e4 */
[----:B------:R-:W-:Y:S01]  /*22c0*/  SEL R8, R0, RZ, !P0 ;  /* 0x000000ff00087207 */ /* 0x000fe20004000000 */
[----:B------:R-:W-:-:S03]  /*22d0*/  IMAD.WIDE.U32 R6, R234, c[0x0][0x1e8], R6 ;  /* 0x00007a00ea067a25 */ /* 0x000fc600078e0006 */
[----:B------:R-:W-:Y:S01]  /*22e0*/  SEL R0, R13, RZ, !P0 ;  /* 0x000000ff0d007207 */ /* 0x000fe20004000000 */
[----:B------:R-:W-:Y:S02]  /*22f0*/  IMAD R10, R10, c[0x0][0x1a8], RZ ;  /* 0x00006a000a0a7a24 */ /* 0x000fe400078e02ff */
[----:B------:R-:W-:-:S04]  /*2300*/  IMAD.WIDE.U32 R4, R234, c[0x0][0x210], R4 ;  /* 0x00008400ea047a25 */ /* 0x000fc800078e0004 */
[----:B------:R-:W-:Y:S02]  /*2310*/  IMAD R7, R234, c[0x0][0x1ec], R7 ;  /* 0x00007b00ea077a24 */ /* 0x000fe400078e0207 */
[C---:B------:R-:W-:Y:S02]  /*2320*/  IMAD R10, R9.reuse, c[0x0][0x1ac], R10 ;  /* 0x00006b00090a7a24 */ /* 0x040fe400078e020a */
[----:B------:R-:W-:-:S04]  /*2330*/  IMAD.WIDE.U32 R2, R9, c[0x0][0x1a8], R2 ;  /* 0x00006a0009027a25 */ /* 0x000fc800078e0002 */
[----:B------:R-:W-:Y:S01]  /*2340*/  IMAD R11, R8, c[0x0][0x1f0], RZ ;  /* 0x00007c00080b7a24 */ /* 0x000fe200078e02ff */
[----:B------:R-:W-:Y:S01]  /*2350*/  IADD3 R3, R3, R10, RZ ;  /* 0x0000000a03037210 */ /* 0x000fe20007ffe0ff */
[----:B------:R-:W-:Y:S01]  /*2360*/  IMAD R5, R234, c[0x0][0x214], R5 ;  /* 0x00008500ea057a24 */ /* 0x000fe200078e0205 */
[----:B------:R-:W-:Y:S01]  /*2370*/  LEA R12, P0, R2, c[0x0][0x160], 0x1 ;  /* 0x00005800020c7a11 */ /* 0x000fe200078008ff */
[----:B------:R-:W-:Y:S02]  /*2380*/  IMAD R8, R8, c[0x0][0x218], RZ ;  /* 0x0000860008087a24 */ /* 0x000fe400078e02ff */
[----:B------:R-:W-:Y:S01]  /*2390*/  IMAD R11, R0, c[0x0][0x1f4], R11 ;  /* 0x00007d00000b7a24 */ /* 0x000fe200078e020b */
[----:B------:R-:W-:Y:S01]  /*23a0*/  LEA.HI.X R10, R2, c[0x0][0x164], R3, 0x1, P0 ;  /* 0x00005900020a7a11 */ /* 0x000fe200000f0c03 */
[----:B------:R-:W-:-:S04]  /*23b0*/  IMAD.WIDE.U32 R208, R0, c[0x0][0x1f0], R6 ;  /* 0x00007c0000d07a25 */ /* 0x000fc800078e0006 */
[C---:B------:R-:W-:Y:S01]  /*23c0*/  IMAD R8, R0.reuse, c[0x0][0x21c], R8 ;  /* 0x0000870000087a24 */ /* 0x040fe200078e0208 */
[----:B------:R-:W-:Y:S01]  /*23d0*/  IADD3 R212, R209, R11, RZ ;  /* 0x0000000bd1d47210 */ /* 0x000fe20007ffe0ff */
[----:B------:R-:W-:-:S04]  /*23e0*/  IMAD.WIDE.U32 R210, R0, c[0x0][0x218], R4 ;  /* 0x0000860000d27a25 */ /* 0x000fc800078e0004 */
[----:B------:R-:W-:Y:S02]  /*23f0*/  IMAD R9, R225, 0x80, R22 ;  /* 0x00000080e1097824 */ /* 0x000fe400078e0216 */
[----:B------:R-:W-:Y:S01]  /*2400*/  IMAD.IADD R213, R211, 0x1, R8 ;  /* 0x00000001d3d57824 */ /* 0x000fe200078e0208 */
[----:B------:R-:W-:Y:S05]  /*2410*/  BRA.DIV ~URZ, `(.L_x_29) ;  /* 0x0000aa727f007947 */ /* 0x000fea000b800000 */
[----:B------:R1:W2:Y:S02]  /*2420*/  SHFL.IDX PT, R8, R10, RZ, 0x181f ;  /* 0x00181fff0a087589 */ /* 0x0002a400000e0000 */
.L_x_108:
[----:B------:R-:W-:Y:S05]  /*2430*/  BRA.DIV ~URZ, `(.L_x_30) ;  /* 0x0000aac27f007947 */ /* 0x000fea000b800000 */
[----:B------:R3:W4:Y:S02]  /*2440*/  SHFL.IDX PT, R0, R12, RZ, 0x181f ;  /* 0x00181fff0c007589 */ /* 0x00072400000e0000 */
.L_x_109:
[----:B------:R-:W-:Y:S01]  /*2450*/  IMAD R11, R17, c[0x0][0x2c4], RZ ;  /* 0x0000b100110b7a24 */ /* 0x000fe200078e02ff */
[----:B------:R-:W-:Y:S04]  /*2460*/  BSSY B0, `(.L_x_31) ;  /* 0x0000010000007945 */ /* 0x000fe80003800000 */
[----:B------:R-:W-:-:S13]  /*2470*/  ISETP.GE.AND P0, PT, R9, R11, PT ;  /* 0x0000000b0900720c */ /* 0x000fda0003f06270 */
[----:B------:R-:W-:Y:S05]  /*2480*/  @P0 BRA `(.L_x_32) ;  /* 0x000000d000000947 */ /* 0x000fea0003800000 */
[----:B------:R-:W5:Y:S01]  /*2490*/  LDL R2, [R1] ;  /* 0x0000000001027983 */ /* 0x000f620000100800 */
[----:B----4-:R-:W-:-:S04]  /*24a0*/  LEA R6, P0, R220, R0, 0x1 ;  /* 0x00000000dc067211 */ /* 0x010fc800078008ff */
[----:B--2---:R-:W-:Y:S02]  /*24b0*/  LEA.HI.X R7, R220, R8, R221, 0x1, P0 ;  /* 0x00000008dc077211 */ /* 0x004fe400000f0cdd */
[----:B------:R-:W-:-:S03]  /*24c0*/  LEA R4, P0, R222, R0, 0x1 ;  /* 0x00000000de047211 */ /* 0x000fc600078008ff */
[----:B------:R-:W-:Y:S01]  /*24d0*/  @!PT LDS RZ, [RZ] ;  /* 0x00000000fffff984 */ /* 0x000fe20000000800 */
[----:B------:R-:W-:Y:S01]  /*24e0*/  @!PT LDS RZ, [RZ] ;  /* 0x00000000fffff984 */ /* 0x000fe20000000800 */
[----:B------:R-:W-:Y:S01]  /*24f0*/  @!PT LDS RZ, [RZ] ;  /* 0x00000000fffff984 */ /* 0x000fe20000000800 */
[----:B------:R2:W-:Y:S01]  /*2500*/  LDGSTS.E.BYPASS.LTC128B.128 [R195+0xc100], [R6.64], !P1 ;  /* 0x0c10000006c37fae */ /* 0x0005e2000c901d46 */
[----:B-----5:R-:W-:Y:S02]  /*2510*/  LEA.HI.X R5, R222, R8, R2, 0x1, P0 ;  /* 0x00000008de057211 */ /* 0x020fe400000f0c02 */
[----:B------:R-:W-:-:S03]  /*2520*/  LEA R2, P0, R223, R0, 0x1 ;  /* 0x00000000df027211 */ /* 0x000fc600078008ff */
[----:B------:R2:W-:Y:S01]  /*2530*/  LDGSTS.E.BYPASS.LTC128B.128 [R195+0x10100], [R4.64], !P5 ;  /* 0x1010000004c37fae */ /* 0x0005e2000e901d46 */
[----:B------:R-:W-:-:S05]  /*2540*/  LEA.HI.X R3, R223, R8, R252, 0x1, P0 ;  /* 0x00000008df037211 */ /* 0x000fca00000f0cfc */
[----:B------:R2:W-:Y:S04]  /*2550*/  LDGSTS.E.BYPASS.LTC128B.128 [R195+0x14100], [R2.64], !P4 ;  /* 0x1410000002c37fae */ /* 0x0005e8000e101d46 */
.L_x_32:
[----:B------:R-:W-:Y:S05]  /*2560*/  BSYNC B0 ;  /* 0x0000000000007941 */ /* 0x000fea0003800000 */
.L_x_31:
[----:B------:R-:W-:Y:S05]  /*2570*/  BRA.DIV ~URZ, `(.L_x_33) ;  /* 0x0000a9e27f007947 */ /* 0x000fea000b800000 */
[----:B--2---:R2:W1:Y:S04]  /*2580*/  SHFL.IDX PT, R8, R10, 0x1, 0x181f ;  /* 0x00381f000a087f89 */ /* 0x00446800000e0000 */
[----:B----4-:R2:W4:Y:S02]  /*2590*/  SHFL.IDX PT, R0, R12, 0x1, 0x181f ;  /* 0x00381f000c007f89 */ /* 0x01052400000e0000 */
.L_x_110:
[----:B------:R-:W-:Y:S01]  /*25a0*/  IADD3 R2, R9, 0x20, RZ ;  /* 0x0000002009027810 */ /* 0x000fe20007ffe0ff */
[----:B------:R-:W-:Y:S03]  /*25b0*/  BSSY B0, `(.L_x_34) ;  /* 0x0000010000007945 */ /* 0x000fe60003800000 */
[----:B------:R-:W-:-:S13]  /*25c0*/  ISETP.GE.AND P0, PT, R2, R11, PT ;  /* 0x0000000b0200720c */ /* 0x000fda0003f06270 */
[----:B------:R-:W-:Y:S05]  /*25d0*/  @P0 BRA `(.L_x_35) ;  /* 0x000000d000000947 */ /* 0x000fea0003800000 */
[----:B------:R-:W5:Y:S01]  /*25e0*/  LDL R3, [R1] ;  /* 0x0000000001037983 */ /* 0x000f620000100800 */
[----:B----4-:R-:W-:-:S04]  /*25f0*/  LEA R6, P0, R220, R0, 0x1 ;  /* 0x00000000dc067211 */ /* 0x010fc800078008ff */
[----:B-1----:R-:W-:Y:S02]  /*2600*/  LEA.HI.X R7, R220, R8, R221, 0x1, P0 ;  /* 0x00000008dc077211 */ /* 0x002fe400000f0cdd */
        /* <DEDUP_REMOVED lines=10> */
.L_x_35:
[----:B------:R-:W-:Y:S05]  /*26b0*/  BSYNC B0 ;  /* 0x0000000000007941 */ /* 0x000fea0003800000 */
.L_x_34:
[----:B------:R-:W-:Y:S05]  /*26c0*/  BRA.DIV ~URZ, `(.L_x_36) ;  /* 0x0000a9527f007947 */ /* 0x000fea000b800000 */
[----:B-1----:R1:W2:Y:S02]  /*26d0*/  SHFL.IDX PT, R8, R10, 0x2, 0x181f ;  /* 0x00581f000a087f89 */ /* 0x0022a400000e0000 */
.L_x_111:
[----:B------:R-:W-:Y:S05]  /*26e0*/  BRA.DIV ~URZ, `(.L_x_37) ;  /* 0x0000a9a27f007947 */ /* 0x000fea000b800000 */
[----:B----4-:R4:W1:Y:S02]  /*26f0*/  SHFL.IDX PT, R0, R12, 0x2, 0x181f ;  /* 0x00581f000c007f89 */ /* 0x01086400000e0000 */
.L_x_112:
[----:B------:R-:W-:Y:S01]  /*2700*/  IADD3 R2, R9, 0x40, RZ ;  /* 0x0000004009027810 */ /* 0x000fe20007ffe0ff */
[----:B------:R-:W-:Y:S03]  /*2710*/  BSSY B0, `(.L_x_38) ;  /* 0x0000010000007945 */ /* 0x000fe60003800000 */
[----:B------:R-:W-:-:S13]  /*2720*/  ISETP.GE.AND P0, PT, R2, R11, PT ;  /* 0x0000000b0200720c */ /* 0x000fda0003f06270 */
[----:B------:R-:W-:Y:S05]  /*2730*/  @P0 BRA `(.L_x_39) ;  /* 0x000000d000000947 */ /* 0x000fea0003800000 */
[----:B------:R-:W5:Y:S01]  /*2740*/  LDL R3, [R1] ;  /* 0x0000000001037983 */ /* 0x000f620000100800 */
[----:B-1----:R-:W-:-:S04]  /*2750*/  LEA R6, P0, R220, R0, 0x1 ;  /* 0x00000000dc067211 */ /* 0x002fc800078008ff */
        /* <DEDUP_REMOVED lines=11> */
.L_x_39:
[----:B------:R-:W-:Y:S05]  /*2810*/  BSYNC B0 ;  /* 0x0000000000007941 */ /* 0x000fea0003800000 */
.L_x_38:
[----:B------:R-:W-:Y:S05]  /*2820*/  BRA.DIV ~URZ, `(.L_x_40) ;  /* 0x0000a8c27f007947 */ /* 0x000fea000b800000 */
[----:B-1----:R1:W3:Y:S04]  /*2830*/  SHFL.IDX PT, R7, R10, 0x3, 0x181f ;  /* 0x00781f000a077f89 */ /* 0x0022e800000e0000 */
[----:B------:R1:W4:Y:S02]  /*2840*/  SHFL.IDX PT, R0, R12, 0x3, 0x181f ;  /* 0x00781f000c007f89 */ /* 0x00032400000e0000 */
.L_x_113:
[----:B----4-:R-:W4:Y:S01]  /*2850*/  LDL R15, [R1] ;  /* 0x00000000010f7983 */ /* 0x010f220000100800 */
[----:B------:R-:W-:Y:S01]  /*2860*/  IADD3 R2, R9, 0x60, RZ ;  /* 0x0000006009027810 */ /* 0x000fe20007ffe0ff */
[----:B------:R-:W-:Y:S01]  /*2870*/  IMAD R100, R76, -0x40, R19 ;  /* 0xffffffc04c647824 */ /* 0x000fe200078e0213 */
[----:B-123--:R-:W-:Y:S01]  /*2880*/  SHF.R.S32.HI R12, RZ, 0x1f, R76 ;  /* 0x0000001fff0c7819 */ /* 0x00efe2000001144c */
[----:B------:R-:W1:Y:S01]  /*2890*/  S2R R4, SR_TID.X ;  /* 0x0000000000047919 */ /* 0x000e620000002100 */
[----:B------:R-:W-:-:S03]  /*28a0*/  ISETP.GE.AND P3, PT, R2, R11, PT ;  /* 0x0000000b0200720c */ /* 0x000fc60003f66270 */
[----:B------:R-:W-:Y:S01]  /*28b0*/  IMAD R6, R12, c[0x0][0x1e0], RZ ;  /* 0x000078000c067a24 */ /* 0x000fe200078e02ff */
[----:B------:R2:W5:Y:S03]  /*28c0*/  LDL R104, [R1+0x4] ;  /* 0x0000040001687983 */ /* 0x0005660000100800 */
[----:B------:R-:W-:-:S06]  /*28d0*/  IMAD R6, R76, c[0x0][0x1e4], R6 ;  /* 0x000079004c067a24 */ /* 0x000fcc00078e0206 */
[----:B------:R-:W-:-:S04]  /*28e0*/  @!P3 LEA R2, P0, R220, R0, 0x1 ;  /* 0x00000000dc02b211 */ /* 0x000fc800078008ff */
[----:B------:R-:W-:-:S05]  /*28f0*/  @!P3 LEA.HI.X R3, R220, R7, R221, 0x1, P0 ;  /* 0x00000007dc03b211 */ /* 0x000fca00000f0cdd */
[----:B------:R-:W-:Y:S01]  /*2900*/  @!PT LDS RZ, [RZ] ;  /* 0x00000000fffff984 */ /* 0x000fe20000000800 */
[----:B------:R-:W-:Y:S01]  /*2910*/  @!PT LDS RZ, [RZ] ;  /* 0x00000000fffff984 */ /* 0x000fe20000000800 */
[----:B------:R-:W-:Y:S01]  /*2920*/  @!PT LDS RZ, [RZ] ;  /* 0x00000000fffff984 */ /* 0x000fe20000000800 */
[----:B------:R3:W-:Y:S01]  /*2930*/  @!P3 LDGSTS.E.BYPASS.LTC128B.128 [R195+0xf100], [R2.64], !P1 ;  /* 0x0f10000002c3bfae */ /* 0x0007e2000c901d46 */
[----:B-1----:R-:W-:-:S04]  /*2940*/  SHF.R.S32.HI R13, RZ, 0x1f, R4 ;  /* 0x0000001fff0d7819 */ /* 0x002fc80000011404 */
[----:B------:R-:W-:Y:S01]  /*2950*/  LEA.HI R13, R13, R4, RZ, 0x3 ;  /* 0x000000040d0d7211 */ /* 0x000fe200078f18ff */
[----:B------:R-:W-:-:S03]  /*2960*/  IMAD.WIDE.U32 R4, R76, c[0x0][0x1e0], RZ ;  /* 0x000078004c047a25 */ /* 0x000fc600078e00ff */
[----:B------:R-:W-:Y:S02]  /*2970*/  SHF.R.S32.HI R13, RZ, 0x3, R13 ;  /* 0x00000003ff0d7819 */ /* 0x000fe4000001140d */
[----:B------:R-:W-:Y:S02]  /*2980*/  IADD3 R5, R5, R6, RZ ;  /* 0x0000000605057210 */ /* 0x000fe40007ffe0ff */
[----:B------:R-:W-:-:S05]  /*2990*/  IADD3 R8, -R13, R19, RZ ;  /* 0x000000130d087210 */ /* 0x000fca0007ffe1ff */
[----:B---3--:R-:W-:Y:S01]  /*29a0*/  IMAD R3, R76, -0x40, R8 ;  /* 0xffffffc04c037824 */ /* 0x008fe200078e0208 */
[----:B------:R-:W-:-:S04]  /*29b0*/  LEA R2, P0, R4, R208, 0x6 ;  /* 0x000000d004027211 */ /* 0x000fc800078030ff */
[C---:B------:R-:W-:Y:S02]  /*29c0*/  ISETP.GE.AND P1, PT, R3.reuse, 0x21, PT ;  /* 0x000000210300780c */ /* 0x040fe40003f26270 */
[----:B------:R-:W-:Y:S01]  /*29d0*/  LEA.HI.X R5, R4, R212, R5, 0x6, P0 ;  /* 0x000000d404057211 */ /* 0x000fe200000f3405 */
[----:B------:R-:W-:Y:S01]  /*29e0*/  IMAD.MOV.U32 R4, RZ, RZ, 0x20 ;  /* 0x00000020ff047424 */ /* 0x000fe200078e00ff */
[----:B------:R-:W-:-:S03]  /*29f0*/  ISETP.GE.AND P2, PT, R3, 0x1, PT ;  /* 0x000000010300780c */ /* 0x000fc60003f46270 */
[----:B------:R-:W-:-:S04]  /*2a00*/  IMAD.WIDE.U32 R8, R4, c[0x0][0x1e0], RZ ;  /* 0x0000780004087a25 */ /* 0x000fc800078e00ff */
[----:B------:R-:W-:Y:S02]  /*2a10*/  IMAD R11, R4, c[0x0][0x1e4], RZ ;  /* 0x00007900040b7a24 */ /* 0x000fe400078e02ff */
[----:B------:R-:W-:-:S04]  /*2a20*/  @P1 IADD3 R10, P0, R2, R8, RZ ;  /* 0x00000008020a1210 */ /* 0x000fc80007f1e0ff */
[----:B------:R-:W-:Y:S02]  /*2a30*/  @P1 IADD3.X R11, R5, R9, R11, P0, !PT ;  /* 0x00000009050b1210 */ /* 0x000fe400007fe40b */
[----:B------:R-:W-:-:S04]  /*2a40*/  @P2 LEA R4, P0, R2, c[0x0][0x1c8], 0x1 ;  /* 0x0000720002042a11 */ /* 0x000fc800078008ff */
[----:B------:R-:W-:Y:S02]  /*2a50*/  @P2 LEA.HI.X R5, R2, c[0x0][0x1cc], R5, 0x1, P0 ;  /* 0x0000730002052a11 */ /* 0x000fe400000f0c05 */
[----:B------:R-:W-:-:S04]  /*2a60*/  @!P3 LEA R8, P0, R222, R0, 0x1 ;  /* 0x00000000de08b211 */ /* 0x000fc800078008ff */
[-C--:B----4-:R-:W-:Y:S02]  /*2a70*/  @!P3 LEA.HI.X R9, R222, R7.reuse, R15, 0x1, P0 ;  /* 0x00000007de09b211 */ /* 0x090fe400000f0c0f */
[C---:B------:R-:W-:Y:S01]  /*2a80*/  @!P3 LEA R6, P0, R223.reuse, R0, 0x1 ;  /* 0x00000000df06b211 */ /* 0x040fe200078008ff */
[----:B------:R-:W-:Y:S02]  /*2a90*/  IMAD R0, R12, c[0x0][0x208], RZ ;  /* 0x000082000c007a24 */ /* 0x000fe400078e02ff */
[----:B------:R1:W-:Y:S01]  /*2aa0*/  @!P3 LDGSTS.E.BYPASS.LTC128B.128 [R195+0x13100], [R8.64], !P5 ;  /* 0x1310000008c3bfae */ /* 0x0003e2000e901d46 */
[----:B------:R-:W-:Y:S02]  /*2ab0*/  @!P3 LEA.HI.X R7, R223, R7, R252, 0x1, P0 ;  /* 0x00000007df07b211 */ /* 0x000fe400000f0cfc */
[----:B------:R-:W-:Y:S02]  /*2ac0*/  ISETP.NE.AND P5, PT, R21, RZ, PT ;  /* 0x000000ff1500720c */ /* 0x000fe40003fa5270 */
[----:B------:R-:W-:Y:S01]  /*2ad0*/  @P1 LEA R2, P0, R10, c[0x0][0x1c8], 0x1 ;  /* 0x000072000a021a11 */ /* 0x000fe200078008ff */
[----:B------:R3:W-:Y:S01]  /*2ae0*/  @!P3 LDGSTS.E.BYPASS.LTC128B.128 [R195+0x17100], [R6.64], !P4 ;  /* 0x1710000006c3bfae */ /* 0x0007e2000e101d46 */
[----:B------:R-:W-:-:S02]  /*2af0*/  ISETP.NE.AND P4, PT, R20, RZ, PT ;  /* 0x000000ff1400720c */ /* 0x000fc40003f85270 */
[----:B------:R-:W-:Y:S01]  /*2b00*/  @P1 LEA.HI.X R3, R10, c[0x0][0x1cc], R11, 0x1, P0 ;  /* 0x000073000a031a11 */ /* 0x000fe200000f0c0b */
[----:B------:R-:W0:Y:S01]  /*2b10*/  LDGDEPBAR ;  /* 0x00000000000079af */ /* 0x000e220000000000 */
[----:B------:R-:W-:Y:S03]  /*2b20*/  WARPSYNC 0xffffffff ;  /* 0xffffffff00007948 */ /* 0x000fe60003800000 */
[----:B------:R-:W-:Y:S06]  /*2b30*/  BAR.SYNC.DEFER_BLOCKING 0x0 ;  /* 0x0000000000007b1d */ /* 0x000fec0000010000 */
[----:B------:R-:W-:Y:S01]  /*2b40*/  @!PT LDS RZ, [RZ] ;  /* 0x00000000fffff984 */ /* 0x000fe20000000800 */
[----:B------:R-:W-:Y:S01]  /*2b50*/  @!PT LDS RZ, [RZ] ;  /* 0x00000000fffff984 */ /* 0x000fe20000000800 */
[----:B------:R-:W-:Y:S01]  /*2b60*/  @!PT LDS RZ, [RZ] ;  /* 0x00000000fffff984 */ /* 0x000fe20000000800 */
[----:B------:R4:W-:Y:S04]  /*2b70*/  @P2 LDGSTS.E.BYPASS.LTC128B.128 [R195+0x6100], [R4.64], !P4 ;  /* 0x0610000004c32fae */ /* 0x0009e8000e101d46 */
[----:B------:R4:W-:Y:S04]  /*2b80*/  @P2 LDGSTS.E.BYPASS.LTC128B.128 [R195+0x8100], [R4.64+0x80], !P5 ;  /* 0x0810008004c32fae */ /* 0x0009e8000e901d46 */
[----:B------:R4:W-:Y:S04]  /*2b90*/  @P2 LDGSTS.E.BYPASS.LTC128B.128 [R195+0xa100], [R4.64+0x100], !P6 ;  /* 0x0a10010004c32fae */ /* 0x0009e8000f101d46 */
[----:B------:R1:W-:Y:S04]  /*2ba0*/  @P1 LDGSTS.E.BYPASS.LTC128B.128 [R195+0x7100], [R2.64], !P4 ;  /* 0x0710000002c31fae */ /* 0x0003e8000e101d46 */
[----:B------:R1:W-:Y:S04]  /*2bb0*/  @P1 LDGSTS.E.BYPASS.LTC128B.128 [R195+0x9100], [R2.64+0x80], !P5 ;  /* 0x0910008002c31fae */ /* 0x0003e8000e901d46 */
[----:B------:R1:W-:Y:S04]  /*2bc0*/  @P1 LDGSTS.E.BYPASS.LTC128B.128 [R195+0xb100], [R2.64+0x100], !P6 ;  /* 0x0b10010002c31fae */ /* 0x0003e8000f101d46 */
[----:B------:R-:W0:Y:S01]  /*2bd0*/  LDGDEPBAR ;  /* 0x00000000000079af */ /* 0x000e220000000000 */
[----:B----4-:R-:W-:-:S02]  /*2be0*/  IMAD R4, R76, c[0x0][0x20c], R0 ;  /* 0x000083004c047a24 */ /* 0x010fc400078e0200 */
[----:B-1----:R-:W-:Y:S01]  /*2bf0*/  IMAD.WIDE.U32 R2, R76, c[0x0][0x208], RZ ;  /* 0x000082004c027a25 */ /* 0x002fe200078e00ff */
[----:B------:R-:W-:-:S04]  /*2c00*/  DEPBAR.LE SB0, 0x1 ;  /* 0x000080400000791a */ /* 0x000fc80000000000 */
[----:B------:R-:W-:-:S04]  /*2c10*/  DEPBAR.LE SB0, 0x0 ;  /* 0x000080000000791a */ /* 0x000fc80000000000 */
[----:B------:R-:W-:Y:S01]  /*2c20*/  BAR.SYNC.DEFER_BLOCKING 0x0 ;  /* 0x0000000000007b1d */ /* 0x000fe20000010000 */
[----:B------:R-:W-:Y:S02]  /*2c30*/  LEA R0, P0, R2, R210, 0x6 ;  /* 0x000000d202007211 */ /* 0x000fe400078030ff */
[----:B------:R-:W-:Y:S02]  /*2c40*/  IADD3 R3, R3, R4, RZ ;  /* 0x0000000403037210 */ /* 0x000fe40007ffe0ff */
[----:B------:R-:W-:Y:S02]  /*2c50*/  LOP3.LUT R4, R14, 0x1, RZ, 0xc0, !PT ;  /* 0x000000010e047812 */ /* 0x000fe400078ec0ff */
[----:B------:R-:W-:Y:S02]  /*2c60*/  LEA.HI.X R3, R2, R213, R3, 0x6, P0 ;  /* 0x000000d502037211 */ /* 0x000fe400000f3403 */
[----:B------:R-:W-:Y:S02]  /*2c70*/  LEA R2, P0, R0, c[0x0][0x1f8], 0x1 ;  /* 0x00007e0000027a11 */ /* 0x000fe400078008ff */
[----:B------:R-:W-:Y:S01]  /*2c80*/  ISETP.NE.U32.AND P2, PT, R4, 0x1, PT ;  /* 0x000000010400780c */ /* 0x000fe20003f45070 */
[----:B------:R-:W-:Y:S01]  /*2c90*/  IMAD.MOV.U32 R4, RZ, RZ, c[0x0][0x208] ;  /* 0x00008200ff047624 */ /* 0x000fe200078e00ff */
[----:B------:R-:W-:-:S02]  /*2ca0*/  LEA.HI.X R3, R0, c[0x0][0x1fc], R3, 0x1, P0 ;  /* 0x00007f0000037a11 */ /* 0x000fc400000f0c03 */
[----:B------:R-:W-:Y:S01]  /*2cb0*/  IADD3 R0, -R13, R100, RZ ;  /* 0x000000640d007210 */ /* 0x000fe20007ffe1ff */
[----:B------:R-:W-:Y:S04]  /*2cc0*/  LDSM.16.M88.4 R8, [R179] ;  /* 0x00000000b308783b */ /* 0x000fe80000000200 */
[----:B------:R-:W1:Y:S04]  /*2cd0*/  LDSM.16.M88.4 R32, [R172] ;  /* 0x00000000ac20783b */ /* 0x000e680000000200 */
[----:B------:R-:W4:Y:S01]  /*2ce0*/  LDSM.16.M88.4 R20, [R172+0x800] ;  /* 0x00080000ac14783b */ /* 0x000f220000000200 */
[----:B------:R-:W-:Y:S01]  /*2cf0*/  IMAD.MOV.U32 R5, RZ, RZ, c[0x0][0x20c] ;  /* 0x00008300ff057624 */ /* 0x000fe200078e00ff */
[----:B------:R-:W-:-:S02]  /*2d00*/  LEA R12, P0, R4, R2, 0x6 ;  /* 0x00000002040c7211 */ /* 0x000fc400078030ff */
[----:B------:R-:W1:Y:S01]  /*2d10*/  LDSM.16.M88.4 R24, [R172+0x1000] ;  /* 0x00100000ac18783b */ /* 0x000e620000000200 */
[----:B------:R-:W-:Y:S02]  /*2d20*/  LOP3.LUT P1, RZ, R14, 0x2, RZ, 0xc0, !PT ;  /* 0x000000020eff7812 */ /* 0x000fe4000782c0ff */
[----:B------:R-:W-:Y:S01]  /*2d30*/  ISETP.LT.OR P3, PT, R0, 0x1, P2 ;  /* 0x000000010000780c */ /* 0x000fe20001761670 */
[----:B------:R-:W2:Y:S01]  /*2d40*/  LDSM.16.M88.4 R16, [R172+0x1800] ;  /* 0x00180000ac10783b */ /* 0x000ea20000000200 */
[----:B------:R-:W-:Y:S02]  /*2d50*/  LEA.HI.X R13, R4, R3, R5, 0x6, P0 ;  /* 0x00000003040d7211 */ /* 0x000fe400000f3405 */
[----:B------:R-:W-:Y:S01]  /*2d60*/  ISETP.LT.OR P0, PT, R0, 0x1, !P1 ;  /* 0x000000010000780c */ /* 0x000fe20004f01670 */
[----:B---3--:R-:W-:Y:S04]  /*2d70*/  LDSM.16.M88.4 R4, [R180] ;  /* 0x00000000b404783b */ /* 0x008fe80000000200 */
[----:B------:R-:W3:Y:S04]  /*2d80*/  LDSM.16.M88.4 R36, [R183] ;  /* 0x00000000b724783b */ /* 0x000ee80000000200 */
[----:B------:R-:W2:Y:S04]  /*2d90*/  LDSM.16.M88.4 R56, [R194] ;  /* 0x00000000c238783b */ /* 0x000ea80000000200 */
[----:B------:R-:W2:Y:S04]  /*2da0*/  LDSM.16.M88.4 R60, [R193] ;  /* 0x00000000c13c783b */ /* 0x000ea80000000200 */
[----:B------:R-:W2:Y:S04]  /*2db0*/  LDSM.16.M88.4 R68, [R192] ;  /* 0x00000000c044783b */ /* 0x000ea80000000200 */
[----:B------:R-:W-:Y:S01]  /*2dc0*/  @!PT LDS RZ, [RZ] ;  /* 0x00000000fffff984 */ /* 0x000fe20000000800 */
[----:B------:R-:W-:Y:S01]  /*2dd0*/  @!PT LDS RZ, [RZ] ;  /* 0x00000000fffff984 */ /* 0x000fe20000000800 */
[----:B------:R-:W-:Y:S01]  /*2de0*/  @!PT LDS RZ, [RZ] ;  /* 0x00000000fffff984 */ /* 0x000fe20000000800 */
[----:B------:R2:W-:Y:S01]  /*2df0*/  LDGSTS.E.BYPASS.LTC128B.128 [R195+0x100], [R2.64], !P3 ;  /* 0x0010000002c37fae */ /* 0x0005e2000d901d46 */
[----:B------:R-:W-:-:S03]  /*2e00*/  LOP3.LUT P3, RZ, R14, 0x4, RZ, 0xc0, !PT ;  /* 0x000000040eff7812 */ /* 0x000fc6000786c0ff */
[----:B------:R2:W-:Y:S01]  /*2e10*/  LDGSTS.E.BYPASS.LTC128B.128 [R195+0x2100], [R2.64+0x80], !P0 ;  /* 0x0210008002c37fae */ /* 0x0005e2000c101d46 */
[C---:B------:R-:W-:Y:S02]  /*2e20*/  ISETP.LT.OR P0, PT, R0.reuse, 0x1, !P3 ;  /* 0x000000010000780c */ /* 0x040fe40005f01670 */
[C---:B------:R-:W-:Y:S02]  /*2e30*/  ISETP.LT.OR P2, PT, R0.reuse, 0x21, P2 ;  /* 0x000000210000780c */ /* 0x040fe40001741670 */
[C---:B------:R-:W-:Y:S02]  /*2e40*/  ISETP.LT.OR P1, PT, R0.reuse, 0x21, !P1 ;  /* 0x000000210000780c */ /* 0x040fe40004f21670 */
[----:B------:R-:W-:Y:S01]  /*2e50*/  ISETP.LT.OR P3, PT, R0, 0x21, !P3 ;  /* 0x000000210000780c */ /* 0x000fe20005f61670 */
[C---:B-1----:R-:W-:Y:S06]  /*2e60*/  HMMA.16816.F32.BF16 R28, R8.reuse, R32, RZ ;  /* 0x00000020081c723c */ /* 0x042fec00000418ff */
[----:B------:R1:W-:Y:S02]  /*2e70*/  LDGSTS.E.BYPASS.LTC128B.128 [R195+0x4100], [R2.64+0x100], !P0 ;  /* 0x0410010002c37fae */ /* 0x0003e4000c101d46 */
[C---:B------:R-:W-:Y:S02]  /*2e80*/  HMMA.16816.F32.BF16 R32, R8.reuse, R34, RZ ;  /* 0x000000220820723c */ /* 0x040fe400000418ff */
[----:B------:R1:W-:Y:S04]  /*2e90*/  LDGSTS.E.BYPASS.LTC128B.128 [R195+0x1100], [R12.64], !P2 ;  /* 0x011000000cc37fae */ /* 0x0003e8000d101d46 */
[----:B------:R1:W-:Y:S02]  /*2ea0*/  LDGSTS.E.BYPASS.LTC128B.128 [R195+0x3100], [R12.64+0x80], !P1 ;  /* 0x031000800cc37fae */ /* 0x0003e4000c901d46 */
[C---:B----4-:R-:W-:Y:S02]  /*2eb0*/  HMMA.16816.F32.BF16 R48, R8.reuse, R22, RZ ;  /* 0x000000160830723c */ /* 0x050fe400000418ff */
[----:B------:R1:W-:Y:S04]  /*2ec0*/  LDGSTS.E.BYPASS.LTC128B.128 [R195+0x5100], [R12.64+0x100], !P3 ;  /* 0x051001000cc37fae */ /* 0x0003e8000d901d46 */
[----:B------:R-:W-:Y:S02]  /*2ed0*/  LDSM.16.M88.4 R64, [R178] ;  /* 0x00000000b240783b */ /* 0x000fe40000000200 */
[C---:B------:R-:W-:Y:S02]  /*2ee0*/  HMMA.16816.F32.BF16 R40, R8.reuse, R20, RZ ;  /* 0x000000140828723c */ /* 0x040fe400000418ff */
[----:B------:R-:W4:Y:S04]  /*2ef0*/  LDSM.16.M88.4 R20, [R182] ;  /* 0x00000000b614783b */ /* 0x000f280000000200 */
[----:B------:R-:W4:Y:S02]  /*2f00*/  LDSM.16.M88.4 R72, [R178+0x800] ;  /* 0x00080000b248783b */ /* 0x000f240000000200 */
[C---:B------:R-:W-:Y:S02]  /*2f10*/  HMMA.16816.F32.BF16 R44, R8.reuse, R24, RZ ;  /* 0x00000018082c723c */ /* 0x040fe400000418ff */
[----:B------:R-:W4:Y:S04]  /*2f20*/  LDSM.16.M88.4 R84, [R178+0x1000] ;  /* 0x00100000b254783b */ /* 0x000f280000000200 */
[----:B------:R-:W-:Y:S02]  /*2f30*/  LDSM.16.M88.4 R80, [R175+0x800] ;  /* 0x00080000af50783b */ /* 0x000fe40000000200 */
[C---:B------:R-:W-:Y:S02]  /*2f40*/  HMMA.16816.F32.BF16 R24, R8.reuse, R26, RZ ;  /* 0x0000001a0818723c */ /* 0x040fe400000418ff */
[----:B------:R-:W-:Y:S04]  /*2f50*/  LDSM.16.M88.4 R92, [R175+0x1000] ;  /* 0x00100000af5c783b */ /* 0x000fe80000000200 */
[----:B------:R-:W-:Y:S02]  /*2f60*/  LDSM.16.M88.4 R88, [R172+0x3000] ;  /* 0x00300000ac58783b */ /* 0x000fe40000000200 */
[C---:B--2---:R-:W-:Y:S02]  /*2f70*/  HMMA.16816.F32.BF16 R52, R8.reuse, R16, RZ ;  /* 0x000000100834723c */ /* 0x044fe400000418ff */
[----:B------:R-:W0:Y:S06]  /*2f80*/  LDGDEPBAR ;  /* 0x00000000000079af */ /* 0x000e2c0000000000 */
[----:B-1----:R-:W-:Y:S01]  /*2f90*/  HMMA.16816.F32.BF16 R12, R8, R18, RZ ;  /* 0x00000012080c723c */ /* 0x002fe200000418ff */
[----:B------:R-:W-:Y:S07]  /*2fa0*/  LDSM.16.M88.4 R16, [R181] ;  /* 0x00000000b510783b */ /* 0x000fee0000000200 */
[C---:B---3--:R-:W-:Y:S08]  /*2fb0*/  HMMA.16816.F32.BF16 R8, R4.reuse, R36, R28 ;  /* 0x000000240408723c */ /* 0x048ff0000004181c */
[C---:B------:R-:W-:Y:S08]  /*2fc0*/  HMMA.16816.F32.BF16 R28, R4.reuse, R38, R32 ;  /* 0x00000026041c723c */ /* 0x040ff00000041820 */
[C---:B------:R-:W-:Y:S01]  /*2fd0*/  HMMA.16816.F32.BF16 R36, R4.reuse, R58, R48 ;  /* 0x0000003a0424723c */ /* 0x040fe20000041830 */
[----:B------:R-:W1:Y:S07]  /*2fe0*/  LDSM.16.M88.4 R48, [R178+0x1800] ;  /* 0x00180000b230783b */ /* 0x000e6e0000000200 */
[C---:B------:R-:W-:Y:S01]  /*2ff0*/  HMMA.16816.F32.BF16 R32, R4.reuse, R56, R40 ;  /* 0x000000380420723c */ /* 0x040fe20000041828 */
[----:B------:R-:W2:Y:S07]  /*3000*/  LDSM.16.M88.4 R56, [R175] ;  /* 0x00000000af38783b */ /* 0x000eae0000000200 */
[C---:B------:R-:W-:Y:S08]  /*3010*/  HMMA.16816.F32.BF16 R40, R4.reuse, R60, R44 ;  /* 0x0000003c0428723c */ /* 0x040ff0000004182c */
[C---:B------:R-:W-:Y:S01]  /*3020*/  HMMA.16816.F32.BF16 R44, R4.reuse, R62, R24 ;  /* 0x0000003e042c723c */ /* 0x040fe20000041818 */
[----:B------:R-:W3:Y:S07]  /*3030*/  LDSM.16.M88.4 R60, [R175+0x1800] ;  /* 0x00180000af3c783b */ /* 0x000eee0000000200 */
[C---:B------:R-:W-:Y:S08]  /*3040*/  HMMA.16816.F32.BF16 R52, R4.reuse, R68, R52 ;  /* 0x000000440434723c */ /* 0x040ff00000041834 */
[----:B------:R-:W-:Y:S01]  /*3050*/  HMMA.16816.F32.BF16 R24, R4, R70, R12 ;  /* 0x000000460418723c */ /* 0x000fe2000004180c */
[----:B------:R-:W-:Y:S04]  /*3060*/  LDSM.16.M88.4 R12, [R179+0x4000] ;  /* 0x00400000b30c783b */ /* 0x000fe80000000200 */
[----:B------:R-:W1:Y:S03]  /*3070*/  LDSM.16.M88.4 R68, [R172+0x2000] ;  /* 0x00200000ac44783b */ /* 0x000e660000000200 */
[C---:B----4-:R-:W-:Y:S08]  /*3080*/  HMMA.16816.F32.BF16 R8, R20.reuse, R64, R8 ;  /* 0x000000401408723c */ /* 0x050ff00000041808 */
[C---:B------:R-:W-:Y:S01]  /*3090*/  HMMA.16816.F32.BF16 R4, R20.reuse, R66, R28 ;  /* 0x000000421404723c */ /* 0x040fe2000004181c */
[----:B------:R-:W-:Y:S07]  /*30a0*/  LDSM.16.M88.4 R64, [R191] ;  /* 0x00000000bf40783b */ /* 0x000fee0000000200 */
[C---:B------:R-:W-:Y:S08]  /*30b0*/  HMMA.16816.F32.BF16 R32, R20.reuse, R72, R32 ;  /* 0x000000481420723c */ /* 0x040ff00000041820 */
[C---:B------:R-:W-:Y:S01]  /*30c0*/  HMMA.16816.F32.BF16 R36, R20.reuse, R74, R36 ;  /* 0x0000004a1424723c */ /* 0x040fe20000041824 */
[----:B------:R-:W4:Y:S07]  /*30d0*/  LDSM.16.M88.4 R72, [R172+0x2800] ;  /* 0x00280000ac48783b */ /* 0x000f2e0000000200 */
[C---:B------:R-:W-:Y:S08]  /*30e0*/  HMMA.16816.F32.BF16 R40, R20.reuse, R84, R40 ;  /* 0x000000541428723c */ /* 0x040ff00000041828 */
[C---:B------:R-:W-:Y:S01]  /*30f0*/  HMMA.16816.F32.BF16 R44, R20.reuse, R86, R44 ;  /* 0x00000056142c723c */ /* 0x040fe2000004182c */
[----:B------:R-:W-:Y:S07]  /*3100*/  LDSM.16.M88.4 R84, [R178+0x2800] ;  /* 0x00280000b254783b */ /* 0x000fee0000000200 */
[C---:B-1----:R-:W-:Y:S08]  /*3110*/  HMMA.16816.F32.BF16 R52, R20.reuse, R48, R52 ;  /* 0x000000301434723c */ /* 0x042ff00000041834 */
[----:B------:R-:W-:Y:S08]  /*3120*/  HMMA.16816.F32.BF16 R28, R20, R50, R24 ;  /* 0x00000032141c723c */ /* 0x000ff00000041818 */
[C---:B--2---:R-:W-:Y:S01]  /*3130*/  HMMA.16816.F32.BF16 R24, R16.reuse, R56, R8 ;  /* 0x000000381018723c */ /* 0x044fe20000041808 */
[----:B------:R-:W-:Y:S07]  /*3140*/  LDSM.16.M88.4 R8, [R180+0x4000] ;  /* 0x00400000b408783b */ /* 0x000fee0000000200 */
[C---:B------:R-:W-:Y:S01]  /*3150*/  HMMA.16816.F32.BF16 R20, R16.reuse, R58, R4 ;  /* 0x0000003a1014723c */ /* 0x040fe20000041804 */
[----:B------:R-:W1:Y:S07]  /*3160*/  LDSM.16.M88.4 R56, [R172+0x3800] ;  /* 0x00380000ac38783b */ /* 0x000e6e0000000200 */
[C---:B------:R-:W-:Y:S08]  /*3170*/  HMMA.16816.F32.BF16 R4, R16.reuse, R80, R32 ;  /* 0x000000501004723c */ /* 0x040ff00000041820 */
[C---:B------:R-:W-:Y:S01]  /*3180*/  HMMA.16816.F32.BF16 R36, R16.reuse, R82, R36 ;  /* 0x000000521024723c */ /* 0x040fe20000041824 */
[----:B------:R-:W2:Y:S07]  /*3190*/  LDSM.16.M88.4 R80, [R190] ;  /* 0x00000000be50783b */ /* 0x000eae0000000200 */
[C---:B------:R-:W-:Y:S08]  /*31a0*/  HMMA.16816.F32.BF16 R40, R16.reuse, R92, R40 ;  /* 0x0000005c1028723c */ /* 0x040ff00000041828 */
[C---:B------:R-:W-:Y:S01]  /*31b0*/  HMMA.16816.F32.BF16 R44, R16.reuse, R94, R44 ;  /* 0x0000005e102c723c */ /* 0x040fe2000004182c */
[----:B------:R-:W1:Y:S07]  /*31c0*/  LDSM.16.M88.4 R92, [R189] ;  /* 0x00000000bd5c783b */ /* 0x000e6e0000000200 */
[C---:B---3--:R-:W-:Y:S08]  /*31d0*/  HMMA.16816.F32.BF16 R52, R16.reuse, R60, R52 ;  /* 0x0000003c1034723c */ /* 0x048ff00000041834 */
[----:B------:R-:W-:Y:S01]  /*31e0*/  HMMA.16816.F32.BF16 R32, R16, R62, R28 ;  /* 0x0000003e1020723c */ /* 0x000fe2000004181c */
[----:B------:R-:W3:Y:S07]  /*31f0*/  LDSM.16.M88.4 R60, [R188] ;  /* 0x00000000bc3c783b */ /* 0x000eee0000000200 */
[C---:B------:R-:W-:Y:S08]  /*3200*/  HMMA.16816.F32.BF16 R28, R12.reuse, R68, R24 ;  /* 0x000000440c1c723c */ /* 0x040ff00000041818 */
[C---:B------:R-:W-:Y:S01]  /*3210*/  HMMA.16816.F32.BF16 R24, R12.reuse, R70, R20 ;  /* 0x000000460c18723c */ /* 0x040fe20000041814 */
[----:B------:R-:W-:Y:S07]  /*3220*/  LDSM.16.M88.4 R68, [R175+0x2000] ;  /* 0x00200000af44783b */ /* 0x000fee0000000200 */
[C---:B----4-:R-:W-:Y:S01]  /*3230*/  HMMA.16816.F32.BF16 R20, R12.reuse, R72, R4 ;  /* 0x000000480c14723c */ /* 0x050fe20000041804 */
[----:B------:R-:W-:Y:S07]  /*3240*/  LDSM.16.M88.4 R4, [R182+0x4000] ;  /* 0x00400000b604783b */ /* 0x000fee0000000200 */
[C---:B------:R-:W-:Y:S01]  /*3250*/  HMMA.16816.F32.BF16 R16, R12.reuse, R74, R36 ;  /* 0x0000004a0c10723c */ /* 0x040fe20000041824 */
[----:B------:R-:W4:Y:S07]  /*3260*/  LDSM.16.M88.4 R72, [R178+0x2000] ;  /* 0x00200000b248783b */ /* 0x000f2e0000000200 */
[C---:B------:R-:W-:Y:S08]  /*3270*/  HMMA.16816.F32.BF16 R40, R12.reuse, R88, R40 ;  /* 0x000000580c28723c */ /* 0x040ff00000041828 */
[C---:B------:R-:W-:Y:S01]  /*3280*/  HMMA.16816.F32.BF16 R48, R12.reuse, R90, R44 ;  /* 0x0000005a0c30723c */ /* 0x040fe2000004182c */
[----:B------:R-:W3:Y:S07]  /*3290*/  LDSM.16.M88.4 R88, [R178+0x3000] ;  /* 0x00300000b258783b */ /* 0x000eee0000000200 */
[C---:B-1----:R-:W-:Y:S08]  /*32a0*/  HMMA.16816.F32.BF16 R44, R12.reuse, R56, R52 ;  /* 0x000000380c2c723c */ /* 0x042ff00000041834 */
[----:B------:R-:W-:Y:S08]  /*32b0*/  HMMA.16816.F32.BF16 R36, R12, R58, R32 ;  /* 0x0000003a0c24723c */ /* 0x000ff00000041820 */
[C---:B------:R-:W-:Y:S08]  /*32c0*/  HMMA.16816.F32.BF16 R32, R8.reuse, R64, R28 ;  /* 0x000000400820723c */ /* 0x040ff0000004181c */
[C---:B------:R-:W-:Y:S01]  /*32d0*/  HMMA.16816.F32.BF16 R28, R8.reuse, R66, R24 ;  /* 0x00000042081c723c */ /* 0x040fe20000041818 */
[----:B------:R-:W1:Y:S07]  /*32e0*/  LDSM.16.M88.4 R64, [R178+0x3800] ;  /* 0x00380000b240783b */ /* 0x000e6e0000000200 */
[C---:B--2---:R-:W-:Y:S01]  /*32f0*/  HMMA.16816.F32.BF16 R24, R8.reuse, R80, R20 ;  /* 0x000000500818723c */ /* 0x044fe20000041814 */
[----:B------:R-:W2:Y:S07]  /*3300*/  LDSM.16.M88.4 R20, [R181+0x4000] ;  /* 0x00400000b514783b */ /* 0x000eae0000000200 */
[C---:B------:R-:W-:Y:S01]  /*3310*/  HMMA.16816.F32.BF16 R16, R8.reuse, R82, R16 ;  /* 0x000000520810723c */ /* 0x040fe20000041810 */
[----:B------:R-:W1:Y:S07]  /*3320*/  LDSM.16.M88.4 R80, [R175+0x2800] ;  /* 0x00280000af50783b */ /* 0x000e6e0000000200 */
[C---:B------:R-:W-:Y:S01]  /*3330*/  HMMA.16816.F32.BF16 R12, R8.reuse, R92, R40 ;  /* 0x0000005c080c723c */ /* 0x040fe20000041828 */
[----:B------:R-:W-:Y:S07]  /*3340*/  LDSM.16.M88.4 R40, [R175+0x3000] ;  /* 0x00300000af28783b */ /* 0x000fee0000000200 */
[C---:B------:R-:W-:Y:S08]  /*3350*/  HMMA.16816.F32.BF16 R56, R8.reuse, R94, R48 ;  /* 0x0000005e0838723c */ /* 0x040ff00000041830 */
[C---:B---3--:R-:W-:Y:S08]  /*3360*/  HMMA.16816.F32.BF16 R48, R8.reuse, R60, R44 ;  /* 0x0000003c0830723c */ /* 0x048ff0000004182c */
[----:B------:R-:W-:Y:S01]  /*3370*/  HMMA.16816.F32.BF16 R44, R8, R62, R36 ;  /* 0x0000003e082c723c */ /* 0x000fe20000041824 */
[----:B------:R-:W-:Y:S07]  /*3380*/  LDSM.16.M88.4 R60, [R172+0x4000] ;  /* 0x00400000ac3c783b */ /* 0x000fee0000000200 */
[C---:B----4-:R-:W-:Y:S08]  /*3390*/  HMMA.16816.F32.BF16 R36, R4.reuse, R72, R32 ;  /* 0x000000480424723c */ /* 0x050ff00000041820 */
[C---:B------:R-:W-:Y:S01]  /*33a0*/  HMMA.16816.F32.BF16 R52, R4.reuse, R86, R16 ;  /* 0x000000560434723c */ /* 0x040fe20000041810 */
[----:B------:R-:W3:Y:S07]  /*33b0*/  LDSM.16.M88.4 R16, [R179+0x8000] ;  /* 0x00800000b310783b */ /* 0x000eee0000000200 */
[C---:B------:R-:W-:Y:S08]  /*33c0*/  HMMA.16816.F32.BF16 R32, R4.reuse, R84, R24 ;  /* 0x000000540420723c */ /* 0x040ff00000041818 */
[C---:B------:R-:W-:Y:S01]  /*33d0*/  HMMA.16816.F32.BF16 R24, R4.reuse, R88, R12 ;  /* 0x000000580418723c */ /* 0x040fe2000004180c */
[----:B------:R-:W-:Y:S07]  /*33e0*/  LDSM.16.M88.4 R12, [R180+0x8000] ;  /* 0x00800000b40c783b */ /* 0x000fee0000000200 */
[C---:B------:R-:W-:Y:S01]  /*33f0*/  HMMA.16816.F32.BF16 R8, R4.reuse, R90, R56 ;  /* 0x0000005a0408723c */ /* 0x040fe20000041838 */
[----:B------:R-:W4:Y:S04]  /*3400*/  LDSM.16.M88.4 R88, [R175+0x3800] ;  /* 0x00380000af58783b */ /* 0x000f280000000200 */
[----:B------:R-:W-:Y:S03]  /*3410*/  LDSM.16.M88.4 R56, [R175+0x4000] ;  /* 0x00400000af38783b */ /* 0x000fe60000000200 */
[C---:B------:R-:W-:Y:S01]  /*3420*/  HMMA.16816.F32.BF16 R28, R4.reuse, R74, R28 ;  /* 0x0000004a041c723c */ /* 0x040fe2000004181c */
[----:B------:R-:W-:Y:S07]  /*3430*/  LDSM.16.M88.4 R72, [R172+0x5800] ;  /* 0x00580000ac48783b */ /* 0x000fee0000000200 */
[C---:B-1----:R-:W-:Y:S08]  /*3440*/  HMMA.16816.F32.BF16 R48, R4.reuse, R64, R48 ;  /* 0x000000400430723c */ /* 0x042ff00000041830 */
[----:B------:R-:W-:Y:S01]  /*3450*/  HMMA.16816.F32.BF16 R96, R4, R66, R44 ;  /* 0x000000420460723c */ /* 0x000fe2000004182c */
[----:B------:R-:W-:Y:S04]  /*3460*/  LDSM.16.M88.4 R64, [R186] ;  /* 0x00000000ba40783b */ /* 0x000fe80000000200 */
[----:B------:R-:W-:Y:S03]  /*3470*/  LDSM.16.M88.4 R44, [R172+0x5000] ;  /* 0x00500000ac2c783b */ /* 0x000fe60000000200 */
[C---:B--2---:R-:W-:Y:S01]  /*3480*/  HMMA.16816.F32.BF16 R4, R20.reuse, R68, R36 ;  /* 0x000000441404723c */ /* 0x044fe20000041824 */
[----:B------:R-:W1:Y:S07]  /*3490*/  LDSM.16.M88.4 R36, [R187] ;  /* 0x00000000bb24783b */ /* 0x000e6e0000000200 */
[C---:B------:R-:W-:Y:S08]  /*34a0*/  HMMA.16816.F32.BF16 R28, R20.reuse, R70, R28 ;  /* 0x00000046141c723c */ /* 0x040ff0000004181c */
[----:B------:R-:W-:Y:S01]  /*34b0*/  HMMA.16816.F32.BF16 R68, R20, R82, R52 ;  /* 0x000000521444723c */ /* 0x000fe20000041834 */
[----:B------:R-:W2:Y:S07]  /*34c0*/  LDSM.16.M88.4 R52, [R172+0x4800] ;  /* 0x00480000ac34783b */ /* 0x000eae0000000200 */
[----:B---3--:R-:W-:Y:S08]  /*34d0*/  HMMA.16816.F32.BF16 R4, R16, R60, R4 ;  /* 0x0000003c1004723c */ /* 0x008ff00000041804 */
[C---:B------:R-:W-:Y:S08]  /*34e0*/  HMMA.16816.F32.BF16 R32, R20.reuse, R80, R32 ;  /* 0x000000501420723c */ /* 0x040ff00000041820 */
[C---:B------:R-:W-:Y:S01]  /*34f0*/  HMMA.16816.F32.BF16 R80, R20.reuse, R42, R8 ;  /* 0x0000002a1450723c */ /* 0x040fe20000041808 */
[----:B------:R-:W-:Y:S07]  /*3500*/  LDSM.16.M88.4 R8, [R182+0x8000] ;  /* 0x00800000b608783b */ /* 0x000fee0000000200 */
[----:B----4-:R-:W-:Y:S01]  /*3510*/  HMMA.16816.F32.BF16 R92, R20, R88, R48 ;  /* 0x00000058145c723c */ /* 0x010fe20000041830 */
[----:B------:R-:W3:Y:S07]  /*3520*/  LDSM.16.M88.4 R48, [R178+0x4000] ;  /* 0x00400000b230783b */ /* 0x000eee0000000200 */
[----:B------:R-:W-:Y:S01]  /*3530*/  HMMA.16816.F32.BF16 R28, R16, R62, R28 ;  /* 0x0000003e101c723c */ /* 0x000fe2000004181c */
[----:B------:R-:W-:Y:S07]  /*3540*/  LDSM.16.M88.4 R60, [R178+0x4800] ;  /* 0x00480000b23c783b */ /* 0x000fee0000000200 */
[----:B------:R-:W-:Y:S08]  /*3550*/  HMMA.16816.F32.BF16 R84, R20, R40, R24 ;  /* 0x000000281454723c */ /* 0x000ff00000041818 */
[C---:B-1----:R-:W-:Y:S01]  /*3560*/  HMMA.16816.F32.BF16 R24, R12.reuse, R36, R4 ;  /* 0x000000240c18723c */ /* 0x042fe20000041804 */
[----:B------:R-:W1:Y:S07]  /*3570*/  LDSM.16.M88.4 R4, [R181+0x8000] ;  /* 0x00800000b504783b */ /* 0x000e6e0000000200 */
[----:B------:R-:W-:Y:S08]  /*3580*/  HMMA.16816.F32.BF16 R28, R12, R38, R28 ;  /* 0x000000260c1c723c */ /* 0x000ff0000004181c */
[----:B--2---:R-:W-:Y:S08]  /*3590*/  HMMA.16816.F32.BF16 R32, R16, R52, R32 ;  /* 0x000000341020723c */ /* 0x004ff00000041820 */
[----:B---3--:R-:W-:Y:S08]  /*35a0*/  HMMA.16816.F32.BF16 R24, R8, R48, R24 ;  /* 0x000000300818723c */ /* 0x008ff00000041818 */
[----:B------:R-:W-:Y:S01]  /*35b0*/  HMMA.16816.F32.BF16 R40, R16, R54, R68 ;  /* 0x000000361028723c */ /* 0x000fe20000041844 */
[----:B------:R-:W2:Y:S04]  /*35c0*/  LDSM.16.M88.4 R68, [R185] ;  /* 0x00000000b944783b */ /* 0x000ea80000000200 */
[----:B------:R-:W3:Y:S03]  /*35d0*/  LDSM.16.M88.4 R52, [R175+0x4800] ;  /* 0x00480000af34783b */ /* 0x000ee60000000200 */
[----:B------:R-:W-:Y:S08]  /*35e0*/  HMMA.16816.F32.BF16 R28, R8, R50, R28 ;  /* 0x00000032081c723c */ /* 0x000ff0000004181c */
[----:B------:R-:W-:Y:S08]  /*35f0*/  HMMA.16816.F32.BF16 R36, R12, R64, R32 ;  /* 0x000000400c24723c */ /* 0x000ff00000041820 */
[----:B-1----:R-:W-:Y:S08]  /*3600*/  HMMA.16816.F32.BF16 R48, R4, R56, R24 ;  /* 0x000000380430723c */ /* 0x002ff00000041818 */
[----:B------:R-:W-:Y:S08]  /*3610*/  HMMA.16816.F32.BF16 R88, R20, R90, R96 ;  /* 0x0000005a1458723c */ /* 0x000ff00000041860 */
[----:B------:R-:W-:Y:S08]  /*3620*/  HMMA.16816.F32.BF16 R20, R16, R44, R84 ;  /* 0x0000002c1014723c */ /* 0x000ff00000041854 */
[----:B------:R-:W-:Y:S08]  /*3630*/  HMMA.16816.F32.BF16 R32, R12, R66, R40 ;  /* 0x000000420c20723c */ /* 0x000ff00000041828 */
[----:B------:R-:W-:Y:S01]  /*3640*/  HMMA.16816.F32.BF16 R28, R4, R58, R28 ;  /* 0x0000003a041c723c */ /* 0x000fe2000004181c */
[----:B------:R-:W1:Y:S07]  /*3650*/  LDSM.16.M88.4 R56, [R178+0x5000] ;  /* 0x00500000b238783b */ /* 0x000e6e0000000200 */
[----:B------:R-:W-:Y:S01]  /*3660*/  HMMA.16816.F32.BF16 R36, R8, R60, R36 ;  /* 0x0000003c0824723c */ /* 0x000fe20000041824 */
[----:B------:R-:W-:-:S04]  /*3670*/  FMUL.FTZ R0, R48, c[0x0][0x320] ;  /* 0x0000c80030007a20 */ /* 0x000fc80000410000 */
[----:B------:R4:W1:Y:S03]  /*3680*/  MUFU.TANH R79, R0 ;  /* 0x00000000004f7308 */ /* 0x0008660000002400 */
[----:B------:R-:W-:Y:S08]  /*3690*/  HMMA.16816.F32.BF16 R44, R16, R46, R80 ;  /* 0x0000002e102c723c */ /* 0x000ff00000041850 */
[----:B--2---:R-:W-:Y:S01]  /*36a0*/  HMMA.16816.F32.BF16 R24, R12, R68, R20 ;  /* 0x000000440c18723c */ /* 0x004fe20000041814 */
[----:B----4-:R-:W-:-:S07]  /*36b0*/  FMUL.FTZ R0, R49, c[0x0][0x320] ;  /* 0x0000c80031007a20 */ /* 0x010fce0000410000 */
[----:B------:R-:W-:Y:S01]  /*36c0*/  HMMA.16816.F32.BF16 R20, R8, R62, R32 ;  /* 0x0000003e0814723c */ /* 0x000fe20000041820 */
[----:B------:R-:W2:Y:S01]  /*36d0*/  LDSM.16.M88.4 R60, [R184] ;  /* 0x00000000b83c783b */ /* 0x000ea20000000200 */
[----:B------:R4:W1:Y:S06]  /*36e0*/  MUFU.TANH R78, R0 ;  /* 0x00000000004e7308 */ /* 0x00086c0000002400 */
[----:B---3--:R-:W-:Y:S01]  /*36f0*/  HMMA.16816.F32.BF16 R36, R4, R52, R36 ;  /* 0x000000340424723c */ /* 0x008fe20000041824 */
[----:B----4-:R-:W-:-:S04]  /*3700*/  FMUL.FTZ R0, R50, c[0x0][0x320] ;  /* 0x0000c80032007a20 */ /* 0x010fc80000410000 */
[----:B------:R3:W4:Y:S03]  /*3710*/  MUFU.TANH R77, R0 ;  /* 0x00000000004d7308 */ /* 0x0007260000002400 */
[----:B------:R-:W-:Y:S01]  /*3720*/  HMMA.16816.F32.BF16 R64, R16, R72, R92 ;  /* 0x000000481040723c */ /* 0x000fe2000004185c */
[----:B---3--:R-:W-:Y:S02]  /*3730*/  FMUL.FTZ R0, R51, c[0x0][0x320] ;  /* 0x0000c80033007a20 */ /* 0x008fe40000410000 */
[----:B------:R-:W3:Y:S02]  /*3740*/  LDSM.16.M88.4 R48, [R175+0x5000] ;  /* 0x00500000af30783b */ /* 0x000ee40000000200 */
[----:B------:R1:W1:Y:S03]  /*3750*/  MUFU.TANH R73, R0 ;  /* 0x0000000000497308 */ /* 0x0002660000002400 */
[----:B------:R-:W-:Y:S01]  /*3760*/  HMMA.16816.F32.BF16 R40, R12, R70, R44 ;  /* 0x000000460c28723c */ /* 0x000fe2000004182c */
[----:B------:R-:W2:Y:S01]  /*3770*/  LDSM.16.M88.4 R44, [R178+0x5800] ;  /* 0x00580000b22c783b */ /* 0x000ea20000000200 */
[----:B-1----:R-:W-:-:S04]  /*3780*/  FMUL.FTZ R0, R28, c[0x0][0x320] ;  /* 0x0000c8001c007a20 */ /* 0x002fc80000410000 */
[----:B------:R1:W1:Y:S02]  /*3790*/  MUFU.TANH R72, R0 ;  /* 0x0000000000487308 */ /* 0x0002640000002400 */
[----:B------:R-:W-:Y:S01]  /*37a0*/  HMMA.16816.F32.BF16 R32, R8, R56, R24 ;  /* 0x000000380820723c */ /* 0x000fe20000041818 */
[----:B-1----:R-:W-:-:S05]  /*37b0*/  FMUL.FTZ R0, R29, c[0x0][0x320] ;  /* 0x0000c8001d007a20 */ /* 0x002fca0000410000 */
[----:B------:R1:W1:Y:S02]  /*37c0*/  MUFU.TANH R69, R0 ;  /* 0x0000000000457308 */ /* 0x0002640000002400 */
[----:B------:R-:W-:Y:S01]  /*37d0*/  HMMA.16816.F32.BF16 R24, R4, R54, R20 ;  /* 0x000000360418723c */ /* 0x000fe20000041814 */
[----:B-1----:R-:W-:-:S05]  /*37e0*/  FMUL.FTZ R0, R30, c[0x0][0x320] ;  /* 0x0000c8001e007a20 */ /* 0x002fca0000410000 */
[----:B------:R1:W1:Y:S02]  /*37f0*/  MUFU.TANH R68, R0 ;  /* 0x0000000000447308 */ /* 0x0002640000002400 */
[----:B------:R-:W-:Y:S01]  /*3800*/  HMMA.16816.F32.BF16 R16, R16, R74, R88 ;  /* 0x0000004a1010723c */ /* 0x000fe20000041858 */
[----:B-1----:R-:W-:-:S05]  /*3810*/  FMUL.FTZ R0, R31, c[0x0][0x320] ;  /* 0x0000c8001f007a20 */ /* 0x002fca0000410000 */
[----:B------:R1:W1:Y:S02]  /*3820*/  MUFU.TANH R56, R0 ;  /* 0x0000000000387308 */ /* 0x0002640000002400 */
[----:B--2---:R-:W-:Y:S01]  /*3830*/  HMMA.16816.F32.BF16 R20, R12, R60, R64 ;  /* 0x0000003c0c14723c */ /* 0x004fe20000041840 */
[----:B-1----:R-:W-:-:S05]  /*3840*/  FMUL.FTZ R0, R36, c[0x0][0x320] ;  /* 0x0000c80024007a20 */ /* 0x002fca0000410000 */
[----:B------:R1:W2:Y:S02]  /*3850*/  MUFU.TANH R55, R0 ;  /* 0x0000000000377308 */ /* 0x0002a40000002400 */
[----:B------:R-:W-:Y:S01]  /*3860*/  HMMA.16816.F32.BF16 R28, R8, R58, R40 ;  /* 0x0000003a081c723c */ /* 0x000fe20000041828 */
[----:B-1----:R-:W-:-:S05]  /*3870*/  FMUL.FTZ R0, R37, c[0x0][0x320] ;  /* 0x0000c80025007a20 */ /* 0x002fca0000410000 */
[----:B------:R1:W1:Y:S02]  /*3880*/  MUFU.TANH R54, R0 ;  /* 0x0000000000367308 */ /* 0x0002640000002400 */
[----:B---3--:R-:W-:Y:S01]  /*3890*/  HMMA.16816.F32.BF16 R32, R4, R48, R32 ;  /* 0x000000300420723c */ /* 0x008fe20000041820 */
[----:B-1----:R-:W-:-:S05]  /*38a0*/  FMUL.FTZ R0, R38, c[0x0][0x320] ;  /* 0x0000c80026007a20 */ /* 0x002fca0000410000 */
[----:B------:R1:W3:Y:S02]  /*38b0*/  MUFU.TANH R53, R0 ;  /* 0x0000000000357308 */ /* 0x0002e40000002400 */
[----:B------:R-:W-:Y:S01]  /*38c0*/  HMMA.16816.F32.BF16 R12, R12, R62, R16 ;  /* 0x0000003e0c0c723c */ /* 0x000fe20000041810 */
[----:B-1----:R-:W-:Y:S02]  /*38d0*/  FMUL.FTZ R0, R39, c[0x0][0x320] ;  /* 0x0000c80027007a20 */ /* 0x002fe40000410000 */
[----:B------:R-:W1:Y:S05]  /*38e0*/  LDSM.16.M88.4 R36, [R175+0x5800] ;  /* 0x00580000af24783b */ /* 0x000e6a0000000200 */
[----:B------:R-:W-:Y:S01]  /*38f0*/  HMMA.16816.F32.BF16 R16, R8, R44, R20 ;  /* 0x0000002c0810723c */ /* 0x000fe20000041814 */
[----:B------:R2:W1:Y:S01]  /*3900*/  MUFU.TANH R52, R0 ;  /* 0x0000000000347308 */ /* 0x0004620000002400 */
[----:B------:R-:W-:Y:S01]  /*3910*/  ISETP.GT.AND P0, PT, R76, R226, PT ;  /* 0x000000e24c00720c */ /* 0x000fe20003f04270 */
[----:B------:R-:W-:-:S04]  /*3920*/  DEPBAR.LE SB0, 0x0 ;  /* 0x000080000000791a */ /* 0x000fc80000000000 */
[----:B--2---:R-:W-:-:S04]  /*3930*/  FMUL.FTZ R0, R24, c[0x0][0x320] ;  /* 0x0000c80018007a20 */ /* 0x004fc80000410000 */
[----:B------:R2:W1:Y:S01]  /*3940*/  MUFU.TANH R43, R0 ;  /* 0x00000000002b7308 */ /* 0x0004620000002400 */
[----:B------:R-:W-:Y:S01]  /*3950*/  HMMA.16816.F32.BF16 R20, R4, R50, R28 ;  /* 0x000000320414723c */ /* 0x000fe2000004181c */
[----:B--2---:R-:W-:-:S06]  /*3960*/  FMUL.FTZ R0, R25, c[0x0][0x320] ;  /* 0x0000c80019007a20 */ /* 0x004fcc0000410000 */
[----:B------:R2:W1:Y:S02]  /*3970*/  MUFU.TANH R42, R0 ;  /* 0x00000000002a7308 */ /* 0x0004640000002400 */
[----:B--2---:R-:W-:-:S06]  /*3980*/  FMUL.FTZ R0, R26, c[0x0][0x320] ;  /* 0x0000c8001a007a20 */ /* 0x004fcc0000410000 */
[----:B------:R2:W1:Y:S02]  /*3990*/  MUFU.TANH R49, R0 ;  /* 0x0000000000317308 */ /* 0x0004640000002400 */
[----:B--2---:R-:W-:-:S06]  /*39a0*/  FMUL.FTZ R0, R27, c[0x0][0x320] ;  /* 0x0000c8001b007a20 */ /* 0x004fcc0000410000 */
[----:B------:R2:W1:Y:S01]  /*39b0*/  MUFU.TANH R48, R0 ;  /* 0x0000000000307308 */ /* 0x0004620000002400 */
[----:B------:R-:W-:Y:S01]  /*39c0*/  HMMA.16816.F32.BF16 R8, R8, R46, R12 ;  /* 0x0000002e0808723c */ /* 0x000fe2000004180c */
[----:B--2---:R-:W-:-:S06]  /*39d0*/  FMUL.FTZ R0, R32, c[0x0][0x320] ;  /* 0x0000c80020007a20 */ /* 0x004fcc0000410000 */
[----:B------:R2:W2:Y:S01]  /*39e0*/  MUFU.TANH R29, R0 ;  /* 0x00000000001d7308 */ /* 0x0004a20000002400 */
[----:B-1----:R-:W-:Y:S01]  /*39f0*/  HMMA.16816.F32.BF16 R12, R4, R36, R16 ;  /* 0x00000024040c723c */ /* 0x002fe20000041810 */
[----:B--2---:R-:W-:-:S06]  /*3a00*/  FMUL.FTZ R0, R33, c[0x0][0x320] ;  /* 0x0000c80021007a20 */ /* 0x004fcc0000410000 */
[----:B------:R1:W2:Y:S02]  /*3a10*/  MUFU.TANH R28, R0 ;  /* 0x00000000001c7308 */ /* 0x0002a40000002400 */
[----:B-1----:R-:W-:-:S06]  /*3a20*/  FMUL.FTZ R0, R34, c[0x0][0x320] ;  /* 0x0000c80022007a20 */ /* 0x002fcc0000410000 */
[----:B------:R1:W1:Y:S02]  /*3a30*/  MUFU.TANH R30, R0 ;  /* 0x00000000001e7308 */ /* 0x0002640000002400 */
[----:B-1----:R-:W-:-:S06]  /*3a40*/  FMUL.FTZ R0, R35, c[0x0][0x320] ;  /* 0x0000c80023007a20 */ /* 0x002fcc0000410000 */
[----:B------:R1:W1:Y:S02]  /*3a50*/  MUFU.TANH R27, R0 ;  /* 0x00000000001b7308 */ /* 0x0002640000002400 */
[----:B-1----:R-:W-:-:S06]  /*3a60*/  FMUL.FTZ R0, R20, c[0x0][0x320] ;  /* 0x0000c80014007a20 */ /* 0x002fcc0000410000 */
[----:B------:R1:W1:Y:S01]  /*3a70*/  MUFU.TANH R25, R0 ;  /* 0x0000000000197308 */ /* 0x0002620000002400 */
[----:B------:R-:W-:Y:S01]  /*3a80*/  HMMA.16816.F32.BF16 R4, R4, R38, R8 ;  /* 0x000000260404723c */ /* 0x000fe20000041808 */
[----:B-1----:R-:W-:-:S06]  /*3a90*/  FMUL.FTZ R0, R21, c[0x0][0x320] ;  /* 0x0000c80015007a20 */ /* 0x002fcc0000410000 */
[----:B------:R1:W1:Y:S02]  /*3aa0*/  MUFU.TANH R24, R0 ;  /* 0x0000000000187308 */ /* 0x0002640000002400 */
        /* <DEDUP_REMOVED lines=17> */
[----:B------:R1:W1:Y:S01]  /*3bc0*/  MUFU.TANH R19, R0 ;  /* 0x0000000000137308 */ /* 0x0002620000002400 */
[----:B------:R-:W-:Y:S01]  /*3bd0*/  BSSY B0, `(.L_x_41) ;  /* 0x000001c000007945 */ /* 0x000fe20003800000 */
[----:B-1----:R-:W-:-:S06]  /*3be0*/  FMUL.FTZ R0, R7, c[0x0][0x320] ;  /* 0x0000c80007007a20 */ /* 0x002fcc0000410000 */
[----:B------:R1:W1:Y:S01]  /*3bf0*/  MUFU.TANH R16, R0 ;  /* 0x0000000000107308 */ /* 0x0002620000002400 */
[----:B------:R-:W-:Y:S06]  /*3c00*/  BAR.SYNC.DEFER_BLOCKING 0x0 ;  /* 0x0000000000007b1d */ /* 0x000fec0000010000 */
[----:B------:R-:W-:Y:S05]  /*3c10*/  @!P0 BRA `(.L_x_42) ;  /* 0x0000017000008947 */ /* 0x000fea0003800000 */
[----:B-12345:R-:W-:Y:S01]  /*3c20*/  IADD3 R0, R104, -0x2, RZ ;  /* 0xfffffffe68007810 */ /* 0x03efe20007ffe0ff */
[----:B------:R-:W-:-:S03]  /*3c30*/  IMAD.MOV.U32 R6, RZ, RZ, c[0x0][0x1e4] ;  /* 0x00007900ff067624 */ /* 0x000fc600078e00ff */
[----:B------:R-:W-:Y:S01]  /*3c40*/  SHF.R.S32.HI R2, RZ, 0x1f, R0 ;  /* 0x0000001fff027819 */ /* 0x000fe20000011400 */
[----:B------:R-:W-:-:S04]  /*3c50*/  IMAD.WIDE.U32 R4, R0, c[0x0][0x1e0], RZ ;  /* 0x0000780000047a25 */ /* 0x000fc800078e00ff */
[----:B------:R-:W-:-:S04]  /*3c60*/  IMAD R2, R2, c[0x0][0x1e0], RZ ;  /* 0x0000780002027a24 */ /* 0x000fc800078e02ff */
[----:B------:R-:W-:Y:S01]  /*3c70*/  IMAD R2, R0, c[0x0][0x1e4], R2 ;  /* 0x0000790000027a24 */ /* 0x000fe200078e0202 */
[----:B------:R-:W-:-:S03]  /*3c80*/  LEA R0, P0, R4, R208, 0x6 ;  /* 0x000000d004007211 */ /* 0x000fc600078030ff */
[----:B------:R-:W-:Y:S01]  /*3c90*/  IMAD.IADD R3, R5, 0x1, R2 ;  /* 0x0000000105037824 */ /* 0x000fe200078e0202 */
[----:B------:R-:W-:Y:S01]  /*3ca0*/  LEA R2, P1, R0, c[0x0][0x1c8], 0x1 ;  /* 0x0000720000027a11 */ /* 0x000fe200078208ff */
[----:B------:R-:W-:-:S03]  /*3cb0*/  IMAD.MOV.U32 R5, RZ, RZ, c[0x0][0x1e0] ;  /* 0x00007800ff057624 */ /* 0x000fc600078e00ff */
[----:B------:R-:W-:Y:S02]  /*3cc0*/  LEA.HI.X R3, R4, R212, R3, 0x6, P0 ;  /* 0x000000d404037211 */ /* 0x000fe400000f3403 */
[----:B------:R-:W-:Y:S02]  /*3cd0*/  LEA R4, P0, R5, R2, 0x6 ;  /* 0x0000000205047211 */ /* 0x000fe400078030ff */
[----:B------:R-:W-:-:S04]  /*3ce0*/  LEA.HI.X R3, R0, c[0x0][0x1cc], R3, 0x1, P1 ;  /* 0x0000730000037a11 */ /* 0x000fc800008f0c03 */
[----:B------:R-:W-:Y:S01]  /*3cf0*/  LEA.HI.X R5, R5, R3, R6, 0x6, P0 ;  /* 0x0000000305057211 */ /* 0x000fe200000f3406 */
[----:B------:R-:W-:Y:S01]  /*3d00*/  @!PT LDS RZ, [RZ] ;  /* 0x00000000fffff984 */ /* 0x000fe20000000800 */
[----:B------:R-:W-:Y:S01]  /*3d10*/  @!PT LDS RZ, [RZ] ;  /* 0x00000000fffff984 */ /* 0x000fe20000000800 */
[----:B------:R-:W-:Y:S01]  /*3d20*/  @!PT LDS RZ, [RZ] ;  /* 0x00000000fffff984 */ /* 0x000fe20000000800 */
[----:B------:R1:W-:Y:S04]  /*3d30*/  LDGSTS.E.BYPASS.LTC128B.128 [R195+0x6100], [R2.64], !P4 ;  /* 0x0610000002c37fae */ /* 0x0003e8000e101d46 */
[----:B------:R1:W-:Y:S04]  /*3d40*/  LDGSTS.E.BYPASS.LTC128B.128 [R195+0x8100], [R2.64+0x80], !P5 ;  /* 0x0810008002c37fae */ /* 0x0003e8000e901d46 */
[----:B------:R1:W-:Y:S04]  /*3d50*/  LDGSTS.E.BYPASS.LTC128B.128 [R195+0xa100], [R2.64+0x100], !P6 ;  /* 0x0a10010002c37fae */ /* 0x0003e8000f101d46 */
[----:B------:R1:W-:Y:S04]  /*3d60*/  LDGSTS.E.BYPASS.LTC128B.128 [R195+0x7100], [R4.64], !P4 ;  /* 0x0710000004c37fae */ /* 0x0003e8000e101d46 */
[----:B------:R1:W-:Y:S04]  /*3d70*/  LDGSTS.E.BYPASS.LTC128B.128 [R195+0x9100], [R4.64+0x80], !P5 ;  /* 0x0910008004c37fae */ /* 0x0003e8000e901d46 */
[----:B------:R1:W-:Y:S02]  /*3d80*/  LDGSTS.E.BYPASS.LTC128B.128 [R195+0xb100], [R4.64+0x100], !P6 ;  /* 0x0b10010004c37fae */ /* 0x0003e4000f101d46 */
.L_x_42:
[----:B--234-:R-:W-:Y:S05]  /*3d90*/  BSYNC B0 ;  /* 0x0000000000007941 */ /* 0x01cfea0003800000 */
.L_x_41:
[----:B-1----:R-:W-:Y:S01]  /*3da0*/  IMAD.IADD R0, R100, 0x1, -R233 ;  /* 0x0000000164007824 */ /* 0x002fe200078e0ae9 */
[----:B------:R-:W-:Y:S04]  /*3db0*/  LDSM.16.MT88.4 R32, [R173] ;  /* 0x00000000ad20783b */ /* 0x000fe80000004200 */
[C---:B------:R-:W-:Y:S01]  /*3dc0*/  ISETP.GT.AND P6, PT, R0.reuse, RZ, PT ;  /* 0x000000ff0000720c */ /* 0x040fe20003fc4270 */
[----:B------:R-:W-:Y:S01]  /*3dd0*/  LDSM.16.MT88.4 R36, [R177+0x2000] ;  /* 0x00200000b124783b */ /* 0x000fe20000004200 */
[----:B------:R-:W-:-:S02]  /*3de0*/  ISETP.GT.AND P1, PT, R0, 0x1, PT ;  /* 0x000000010000780c */ /* 0x000fc40003f24270 */
[----:B------:R-:W-:Y:S01]  /*3df0*/  ISETP.GT.AND P0, PT, R0, 0x8, PT ;  /* 0x000000080000780c */ /* 0x000fe20003f04270 */
[----:B------:R-:W0:Y:S01]  /*3e00*/  LDGDEPBAR ;  /* 0x00000000000079af */ /* 0x000e220000000000 */
[----:B------:R-:W-:Y:S02]  /*3e10*/  FSEL R6, R79, -INF , P6 ;  /* 0xff8000004f067808 */ /* 0x000fe40003000000 */
[----:B------:R-:W-:Y:S02]  /*3e20*/  FSEL R7, R78, -INF , P1 ;  /* 0xff8000004e077808 */ /* 0x000fe40000800000 */
[----:B------:R-:W-:Y:S02]  /*3e30*/  ISETP.GT.AND P5, PT, R0, 0x9, PT ;  /* 0x000000090000780c */ /* 0x000fe40003fa4270 */
[----:B------:R-:W-:Y:S02]  /*3e40*/  FSEL R9, R72, -INF , P0 ;  /* 0xff80000048097808 */ /* 0x000fe40000000000 */
[----:B------:R-:W-:-:S02]  /*3e50*/  FMNMX.FTZ R2, R6, R7, !PT ;  /* 0x0000000706027209 */ /* 0x000fc40007810000 */
[C---:B------:R-:W-:Y:S02]  /*3e60*/  ISETP.GT.AND P4, PT, R0.reuse, 0x10, PT ;  /* 0x000000100000780c */ /* 0x040fe40003f84270 */
[----:B------:R-:W-:Y:S02]  /*3e70*/  FSEL R10, R69, -INF , P5 ;  /* 0xff800000450a7808 */ /* 0x000fe40002800000 */
[----:B------:R-:W-:Y:S02]  /*3e80*/  FMNMX.FTZ R2, R9, R2, !PT ;  /* 0x0000000209027209 */ /* 0x000fe40007810000 */
[----:B------:R-:W-:Y:S02]  /*3e90*/  ISETP.GT.AND P3, PT, R0, 0x11, PT ;  /* 0x000000110000780c */ /* 0x000fe40003f64270 */
[----:B------:R-:W-:Y:S02]  /*3ea0*/  FSEL R40, R55, -INF , P4 ;  /* 0xff80000037287808 */ /* 0x000fe40002000000 */
[----:B------:R-:W-:-:S02]  /*3eb0*/  FMNMX.FTZ R2, R10, R2, !PT ;  /* 0x000000020a027209 */ /* 0x000fc40007810000 */
[----:B------:R-:W-:Y:S02]  /*3ec0*/  ISETP.GT.AND P2, PT, R0, 0x18, PT ;  /* 0x000000180000780c */ /* 0x000fe40003f44270 */
[----:B------:R-:W-:Y:S02]  /*3ed0*/  FSEL R41, R54, -INF , P3 ;  /* 0xff80000036297808 */ /* 0x000fe40001800000 */
[----:B------:R-:W-:Y:S02]  /*3ee0*/  FMNMX.FTZ R2, R40, R2, !PT ;  /* 0x0000000228027209 */ /* 0x000fe40007810000 */
[----:B------:R-:W-:Y:S02]  /*3ef0*/  FSEL R12, R73, -INF , P1 ;  /* 0xff800000490c7808 */ /* 0x000fe40000800000 */
[----:B------:R-:W-:Y:S02]  /*3f00*/  FSEL R11, R77, -INF , P6 ;  /* 0xff8000004d0b7808 */ /* 0x000fe40003000000 */
[----:B------:R-:W-:-:S02]  /*3f10*/  ISETP.GT.AND P1, PT, R0, 0x19, PT ;  /* 0x000000190000780c */ /* 0x000fc40003f24270 */
[----:B------:R-:W-:Y:S02]  /*3f20*/  FSEL R43, R43, -INF , P2 ;  /* 0xff8000002b2b7808 */ /* 0x000fe40001000000 */
[----:B------:R-:W-:Y:S02]  /*3f30*/  FMNMX.FTZ R2, R41, R2, !PT ;  /* 0x0000000229027209 */ /* 0x000fe40007810000 */
[----:B------:R-:W-:Y:S02]  /*3f40*/  FSEL R13, R68, -INF , P0 ;  /* 0xff800000440d7808 */ /* 0x000fe40000000000 */
[----:B------:R-:W-:Y:S02]  /*3f50*/  ISETP.GT.AND P0, PT, R0, 0x20, PT ;  /* 0x000000200000780c */ /* 0x000fe40003f04270 */
[----:B------:R-:W-:Y:S02]  /*3f60*/  FSEL R42, R42, -INF , P1 ;  /* 0xff8000002a2a7808 */ /* 0x000fe40000800000 */
[----:B------:R-:W-:-:S02]  /*3f70*/  FMNMX.FTZ R3, R11, R12, !PT ;  /* 0x0000000c0b037209 */ /* 0x000fc40007810000 */
        /* <DEDUP_REMOVED lines=12> */
[----:B------:R-:W-:Y:S02]  /*4040*/  ISETP.GT.AND P4, PT, R0, 0x29, PT ;  /* 0x000000290000780c */ /* 0x000fe40003f84270 */
[----:B------:R-:W-:Y:S02]  /*4050*/  FSEL R103, R25, -INF , P5 ;  /* 0xff80000019677808 */ /* 0x000fe40002800000 */
[----:B------:R-:W-:Y:S02]  /*4060*/  FMNMX.FTZ R3, R44, R3, !PT ;  /* 0x000000032c037209 */ /* 0x000fe40007810000 */
[----:B------:R-:W-:Y:S02]  /*4070*/  FMNMX.FTZ R2, R102, R2, !PT ;  /* 0x0000000266027209 */ /* 0x000fe40007810000 */
[----:B------:R-:W-:Y:S02]  /*4080*/  ISETP.GT.AND P3, PT, R0, 0x30, PT ;  /* 0x000000300000780c */ /* 0x000fe40003f64270 */
[----:B------:R-:W-:-:S02]  /*4090*/  FSEL R45, R49, -INF , P2 ;  /* 0xff800000312d7808 */ /* 0x000fc40001000000 */
[----:B------:R-:W-:Y:S02]  /*40a0*/  FSEL R116, R24, -INF , P4 ;  /* 0xff80000018747808 */ /* 0x000fe40002000000 */
[----:B------:R-:W-:Y:S02]  /*40b0*/  FMNMX.FTZ R3, R47, R3, !PT ;  /* 0x000000032f037209 */ /* 0x000fe40007810000 */
[----:B------:R-:W-:Y:S02]  /*40c0*/  FMNMX.FTZ R2, R103, R2, !PT ;  /* 0x0000000267027209 */ /* 0x000fe40007810000 */
[----:B------:R-:W-:Y:S02]  /*40d0*/  ISETP.GT.AND P2, PT, R0, 0x31, PT ;  /* 0x000000310000780c */ /* 0x000fe40003f44270 */
[----:B------:R-:W-:Y:S02]  /*40e0*/  FSEL R46, R48, -INF , P1 ;  /* 0xff800000302e7808 */ /* 0x000fe40000800000 */
[----:B------:R-:W-:-:S02]  /*40f0*/  FSEL R125, R18, -INF , P3 ;  /* 0xff800000127d7808 */ /* 0x000fc40001800000 */
[----:B------:R-:W-:Y:S02]  /*4100*/  FMNMX.FTZ R3, R45, R3, !PT ;  /* 0x000000032d037209 */ /* 0x000fe40007810000 */
[----:B------:R-:W-:Y:S02]  /*4110*/  FMNMX.FTZ R2, R116, R2, !PT ;  /* 0x0000000274027209 */ /* 0x000fe40007810000 */
[----:B------:R-:W-:Y:S02]  /*4120*/  FSEL R118, R30, -INF , P0 ;  /* 0xff8000001e767808 */ /* 0x000fe40000000000 */
[C---:B------:R-:W-:Y:S01]  /*4130*/  ISETP.GT.AND P1, PT, R0.reuse, 0x38, PT ;  /* 0x000000380000780c */ /* 0x040fe20003f24270 */
[----:B------:R-:W-:Y:S01]  /*4140*/  LDSM.16.MT88.4 R28, [R174] ;  /* 0x00000000ae1c783b */ /* 0x000fe20000004200 */
[----:B------:R-:W-:Y:S02]  /*4150*/  ISETP.GT.AND P0, PT, R0, 0x39, PT ;  /* 0x000000390000780c */ /* 0x000fe40003f04270 */
[----:B------:R-:W-:-:S02]  /*4160*/  FSEL R126, R17, -INF , P2 ;  /* 0xff800000117e7808 */ /* 0x000fc40001000000 */
[----:B------:R-:W-:Y:S02]  /*4170*/  FMNMX.FTZ R3, R46, R3, !PT ;  /* 0x000000032e037209 */ /* 0x000fe40007810000 */
[----:B------:R-:W-:Y:S02]  /*4180*/  FMNMX.FTZ R0, R125, R2, !PT ;  /* 0x000000027d007209 */ /* 0x000fe40007810000 */
[----:B------:R-:W-:Y:S02]  /*4190*/  FSEL R119, R27, -INF , P6 ;  /* 0xff8000001b777808 */ /* 0x000fe40003000000 */
[----:B------:R-:W-:Y:S02]  /*41a0*/  FSEL R127, R15, -INF , P1 ;  /* 0xff8000000f7f7808 */ /* 0x000fe40000800000 */
[----:B------:R-:W-:Y:S02]  /*41b0*/  FMNMX.FTZ R2, R118, R3, !PT ;  /* 0x0000000376027209 */ /* 0x000fe40007810000 */
[----:B------:R-:W-:-:S02]  /*41c0*/  FMNMX.FTZ R0, R126, R0, !PT ;  /* 0x000000007e007209 */ /* 0x000fc40007810000 */
[----:B------:R-:W-:Y:S02]  /*41d0*/  FSEL R117, R26, -INF , P5 ;  /* 0xff8000001a757808 */ /* 0x000fe40002800000 */
[----:B------:R-:W-:Y:S01]  /*41e0*/  FSEL R219, R8, -INF , P0 ;  /* 0xff80000008db7808 */ /* 0x000fe20000000000 */
[----:B------:R-:W-:Y:S01]  /*41f0*/  LDSM.16.MT88.4 R24, [R177] ;  /* 0x00000000b118783b */ /* 0x000fe20000004200 */
[----:B------:R-:W-:Y:S02]  /*4200*/  FMNMX.FTZ R2, R119, R2, !PT ;  /* 0x0000000277027209 */ /* 0x000fe40007810000 */
[----:B------:R-:W-:Y:S02]  /*4210*/  FMNMX.FTZ R0, R127, R0, !PT ;  /* 0x000000007f007209 */ /* 0x000fe40007810000 */
[----:B------:R-:W-:Y:S02]  /*4220*/  FSEL R124, R22, -INF , P4 ;  /* 0xff800000167c7808 */ /* 0x000fe40002000000 */
[----:B------:R-:W-:-:S02]  /*4230*/  FMNMX.FTZ R2, R117, R2, !PT ;  /* 0x0000000275027209 */ /* 0x000fc40007810000 */
[----:B------:R-:W-:Y:S02]  /*4240*/  FMNMX.FTZ R0, R219, R0, !PT ;  /* 0x00000000db007209 */ /* 0x000fe40007810000 */
[----:B------:R-:W-:Y:S02]  /*4250*/  FSEL R229, R21, -INF , P3 ;  /* 0xff80000015e57808 */ /* 0x000fe40001800000 */
[----:B------:R-:W-:Y:S01]  /*4260*/  FMNMX.FTZ R2, R124, R2, !PT ;  /* 0x000000027c027209 */ /* 0x000fe20007810000 */
[----:B------:R-:W1:Y:S01]  /*4270*/  SHFL.BFLY PT, R4, R0, 0x2, 0x1f ;  /* 0x0c401f0000047f89 */ /* 0x000e6200000e0000 */
[----:B------:R-:W-:Y:S02]  /*4280*/  FSEL R230, R20, -INF , P2 ;  /* 0xff80000014e67808 */ /* 0x000fe40001000000 */
[----:B------:R-:W-:Y:S01]  /*4290*/  FMNMX.FTZ R2, R229, R2, !PT ;  /* 0x00000002e5027209 */ /* 0x000fe20007810000 */
[----:B------:R-:W-:Y:S01]  /*42a0*/  LDSM.16.MT88.4 R20, [R176] ;  /* 0x00000000b014783b */ /* 0x000fe20000004200 */
[----:B------:R-:W-:-:S02]  /*42b0*/  FSEL R232, R19, -INF , P1 ;  /* 0xff80000013e87808 */ /* 0x000fc40000800000 */
[----:B------:R-:W-:Y:S02]  /*42c0*/  FMNMX.FTZ R2, R230, R2, !PT ;  /* 0x00000002e6027209 */ /* 0x000fe40007810000 */
[----:B------:R-:W-:Y:S02]  /*42d0*/  FSEL R231, R16, -INF , P0 ;  /* 0xff80000010e77808 */ /* 0x000fe40000000000 */
[----:B------:R-:W-:Y:S01]  /*42e0*/  FMNMX.FTZ R2, R232, R2, !PT ;  /* 0x00000002e8027209 */ /* 0x000fe20007810000 */
[----:B------:R-:W-:Y:S03]  /*42f0*/  LDSM.16.MT88.4 R16, [R173+0x2000] ;  /* 0x00200000ad10783b */ /* 0x000fe60000004200 */
[----:B------:R-:W-:-:S05]  /*4300*/  FMNMX.FTZ R2, R231, R2, !PT ;  /* 0x00000002e7027209 */ /* 0x000fca0007810000 */
[----:B------:R-:W2:Y:S01]  /*4310*/  SHFL.BFLY PT, R3, R2, 0x2, 0x1f ;  /* 0x0c401f0002037f89 */ /* 0x000ea200000e0000 */
[----:B-1----:R-:W-:-:S05]  /*4320*/  FMNMX.FTZ R0, R0, R4, !PT ;  /* 0x0000000400007209 */ /* 0x002fca0007810000 */
[----:B------:R-:W1:Y:S01]  /*4330*/  SHFL.BFLY PT, R4, R0, 0x1, 0x1f ;  /* 0x0c201f0000047f89 */ /* 0x000e6200000e0000 */
[----:B--2---:R-:W-:-:S05]  /*4340*/  FMNMX.FTZ R3, R2, R3, !PT ;  /* 0x0000000302037209 */ /* 0x004fca0007810000 */
[----:B------:R-:W2:Y:S01]  /*4350*/  SHFL.BFLY PT, R5, R3, 0x1, 0x1f ;  /* 0x0c201f0003057f89 */ /* 0x000ea200000e0000 */
[----:B-1----:R-:W-:-:S04]  /*4360*/  FMNMX.FTZ R100, R0, R4, !PT ;  /* 0x0000000400647209 */ /* 0x002fc80007810000 */
[C---:B------:R-:W-:Y:S01]  /*4370*/  FSETP.NEU.FTZ.AND P0, PT, R100.reuse, -INF , PT ;  /* 0xff8000006400780b */ /* 0x040fe20003f1d000 */
[----:B------:R-:W-:-:S05]  /*4380*/  FMUL.FTZ R2, R100, c[0x0][0x2d0] ;  /* 0x0000b40064027a20 */ /* 0x000fca0000410000 */
[----:B------:R-:W-:-:S05]  /*4390*/  FSEL R2, R2, RZ, P0 ;  /* 0x000000ff02027208 */ /* 0x000fca0000000000 */
[----:B------:R-:W-:-:S04]  /*43a0*/  FFMA.FTZ R0, R6, c[0x0][0x2d0], -R2 ;  /* 0x0000b40006007a23 */ /* 0x000fc80000010802 */
[----:B------:R1:W-:Y:S01]  /*43b0*/  MUFU.EX2 R250, R0 ;  /* 0x0000000000fa7308 */ /* 0x0003e20000000800 */
[----:B--2---:R-:W-:Y:S01]  /*43c0*/  FMNMX.FTZ R8, R3, R5, !PT ;  /* 0x0000000503087209 */ /* 0x004fe20007810000 */
[----:B------:R-:W-:Y:S02]  /*43d0*/  FFMA.FTZ R3, R9, c[0x0][0x2d0], -R2 ;  /* 0x0000b40009037a23 */ /* 0x000fe40000010802 */
[----:B-----5:R-:W-:Y:S01]  /*43e0*/  IMAD.MOV.U32 R9, RZ, RZ, R104 ;  /* 0x000000ffff097224 */ /* 0x020fe200078e0068 */
[----:B------:R-:W-:-:S03]  /*43f0*/  FSETP.NEU.FTZ.AND P0, PT, R8, -INF , PT ;  /* 0xff8000000800780b */ /* 0x000fc60003f1d000 */
[----:B------:R2:W-:Y:S01]  /*4400*/  MUFU.EX2 R247, R3 ;  /* 0x0000000300f77308 */ /* 0x0005e20000000800 */
[----:B-1----:R-:W-:-:S07]  /*4410*/  FFMA.FTZ R0, R7, c[0x0][0x2d0], -R2 ;  /* 0x0000b40007007a23 */ /* 0x002fce0000010802 */
[----:B------:R1:W3:Y:S01]  /*4420*/  MUFU.EX2 R248, R0 ;  /* 0x0000000000f87308 */ /* 0x0002e20000000800 */
[----:B--2---:R-:W-:-:S07]  /*4430*/  FFMA.FTZ R3, R10, c[0x0][0x2d0], -R2 ;  /* 0x0000b4000a037a23 */ /* 0x004fce0000010802 */
[----:B------:R-:W2:Y:S01]  /*4440*/  MUFU.EX2 R249, R3 ;  /* 0x0000000300f97308 */ /* 0x000ea20000000800 */
[----:B-1----:R-:W-:Y:S01]  /*4450*/  FMUL.FTZ R0, R8, c[0x0][0x2d0] ;  /* 0x0000b40008007a20 */ /* 0x002fe20000410000 */
[----:B---3--:R-:W-:-:S04]  /*4460*/  F2FP.BF16.PACK_AB R4, R248, R250 ;  /* 0x000000faf804723e */ /* 0x008fc800000010ff */
[----:B------:R-:W-:Y:S02]  /*4470*/  FSEL R0, R0, RZ, P0 ;  /* 0x000000ff00007208 */ /* 0x000fe40000000000 */
[----:B--2---:R-:W-:-:S03]  /*4480*/  F2FP.BF16.PACK_AB R6, R249, R247 ;  /* 0x000000f7f906723e */ /* 0x004fc600000010ff */
[----:B------:R-:W-:-:S04]  /*4490*/  FFMA.FTZ R3, R11, c[0x0][0x2d0], -R0 ;  /* 0x0000b4000b037a23 */ /* 0x000fc80000010800 */
[----:B------:R1:W-:Y:S02]  /*44a0*/  MUFU.EX2 R245, R3 ;  /* 0x0000000300f57308 */ /* 0x0003e40000000800 */
[----:B-1----:R-:W-:-:S06]  /*44b0*/  FFMA.FTZ R3, R12, c[0x0][0x2d0], -R0 ;  /* 0x0000b4000c037a23 */ /* 0x002fcc0000010800 */
[----:B------:R1:W2:Y:S02]  /*44c0*/  MUFU.EX2 R244, R3 ;  /* 0x0000000300f47308 */ /* 0x0002a40000000800 */
[----:B-1----:R-:W-:Y:S01]  /*44d0*/  FFMA.FTZ R3, R13, c[0x0][0x2d0], -R0 ;  /* 0x0000b4000d037a23 */ /* 0x002fe20000010800 */
[----:B--2---:R-:W-:-:S05]  /*44e0*/  F2FP.BF16.PACK_AB R5, R244, R245 ;  /* 0x000000f5f405723e */ /* 0x004fca00000010ff */
[----:B------:R1:W-:Y:S02]  /*44f0*/  MUFU.EX2 R243, R3 ;  /* 0x0000000300f37308 */ /* 0x0003e40000000800 */
[----:B-1----:R-:W-:Y:S02]  /*4500*/  FFMA.FTZ R3, R14, c[0x0][0x2d0], -R0 ;  /* 0x0000b4000e037a23 */ /* 0x002fe40000010800 */
[----:B------:R-:W1:Y:S04]  /*4510*/  LDSM.16.MT88.4 R12, [R174+0x2000] ;  /* 0x00200000ae0c783b */ /* 0x000e680000004200 */
[----:B------:R-:W2:Y:S02]  /*4520*/  MUFU.EX2 R246, R3 ;  /* 0x0000000300f67308 */ /* 0x000ea40000000800 */
[----:B--2---:R-:W-:Y:S01]  /*4530*/  F2FP.BF16.PACK_AB R7, R246, R243 ;  /* 0x000000f3f607723e */ /* 0x004fe200000010ff */
[----:B------:R-:W-:-:S05]  /*4540*/  FFMA.FTZ R3, R40, c[0x0][0x2d0], -R2 ;  /* 0x0000b40028037a23 */ /* 0x000fca0000010802 */
[----:B------:R2:W-:Y:S01]  /*4550*/  MUFU.EX2 R240, R3 ;  /* 0x0000000300f07308 */ /* 0x0005e20000000800 */
[C---:B------:R-:W-:Y:S08]  /*4560*/  HMMA.16816.F32.BF16 R80, R4.reuse, R24, RZ ;  /* 0x000000180450723c */ /* 0x040ff000000418ff */
[----:B------:R-:W-:Y:S01]  /*4570*/  HMMA.16816.F32.BF16 R52, R4, R26, RZ ;  /* 0x0000001a0434723c */ /* 0x000fe200000418ff */
[----:B------:R-:W3:Y:S01]  /*4580*/  LDSM.16.MT88.4 R24, [R173+0x4000] ;  /* 0x00400000ad18783b */ /* 0x000ee20000004200 */
[----:B--2---:R-:W-:-:S06]  /*4590*/  FFMA.FTZ R3, R41, c[0x0][0x2d0], -R2 ;  /* 0x0000b40029037a23 */ /* 0x004fcc0000010802 */
[C---:B-1----:R-:W-:Y:S01]  /*45a0*/  HMMA.16816.F32.BF16 R68, R4.reuse, R12, RZ ;  /* 0x0000000c0444723c */ /* 0x042fe200000418ff */
[----:B------:R1:W2:Y:S07]  /*45b0*/  MUFU.EX2 R242, R3 ;  /* 0x0000000300f27308 */ /* 0x0002ae0000000800 */
[C---:B------:R-:W-:Y:S01]  /*45c0*/  HMMA.16816.F32.BF16 R96, R4.reuse, R14, RZ ;  /* 0x0000000e0460723c */ /* 0x040fe200000418ff */
[----:B------:R-:W4:Y:S07]  /*45d0*/  LDSM.16.MT88.4 R12, [R174+0x4000] ;  /* 0x00400000ae0c783b */ /* 0x000f2e0000004200 */
[----:B------:R-:W-:Y:S01]  /*45e0*/  HMMA.16816.F32.BF16 R76, R4, R20, RZ ;  /* 0x00000014044c723c */ /* 0x000fe200000418ff */
[----:B-1----:R-:W-:-:S04]  /*45f0*/  FFMA.FTZ R3, R43, c[0x0][0x2d0], -R2 ;  /* 0x0000b4002b037a23 */ /* 0x002fc80000010802 */
[----:B------:R1:W-:Y:S03]  /*4600*/  MUFU.EX2 R239, R3 ;  /* 0x0000000300ef7308 */ /* 0x0003e60000000800 */
[C---:B------:R-:W-:Y:S01]  /*4610*/  HMMA.16816.F32.BF16 R108, R4.reuse, R22, RZ ;  /* 0x00000016046c723c */ /* 0x040fe200000418ff */
[----:B------:R-:W2:Y:S07]  /*4620*/  LDSM.16.MT88.4 R20, [R176+0x4000] ;  /* 0x00400000b014783b */ /* 0x000eae0000004200 */
[----:B------:R-:W-:Y:S01]  /*4630*/  HMMA.16816.F32.BF16 R88, R4, R32, RZ ;  /* 0x000000200458723c */ /* 0x000fe200000418ff */
[----:B-1----:R-:W-:-:S07]  /*4640*/  FFMA.FTZ R3, R42, c[0x0][0x2d0], -R2 ;  /* 0x0000b4002a037a23 */ /* 0x002fce0000010802 */
[C---:B------:R-:W-:Y:S01]  /*4650*/  HMMA.16816.F32.BF16 R60, R4.reuse, R34, RZ ;  /* 0x00000022043c723c */ /* 0x040fe200000418ff */
[----:B------:R-:W1:Y:S01]  /*4660*/  LDSM.16.MT88.4 R32, [R176+0x2000] ;  /* 0x00200000b020783b */ /* 0x000e620000004200 */
[----:B------:R3:W1:Y:S06]  /*4670*/  MUFU.EX2 R241, R3 ;  /* 0x0000000300f17308 */ /* 0x00066c0000000800 */
[C---:B------:R-:W-:Y:S08]  /*4680*/  HMMA.16816.F32.BF16 R72, R4.reuse, R16, RZ ;  /* 0x000000100448723c */ /* 0x040ff000000418ff */
[----:B------:R-:W-:Y:S01]  /*4690*/  HMMA.16816.F32.BF16 R104, R4, R18, RZ ;  /* 0x000000120468723c */ /* 0x000fe200000418ff */
[----:B------:R-:W1:Y:S01]  /*46a0*/  LDSM.16.MT88.4 R16, [R177+0x4000] ;  /* 0x00400000b110783b */ /* 0x000e620000004200 */
[----:B---3--:R-:W-:-:S04]  /*46b0*/  FFMA.FTZ R3, R44, c[0x0][0x2d0], -R0 ;  /* 0x0000b4002c037a23 */ /* 0x008fc80000010800 */
[----:B------:R3:W-:Y:S02]  /*46c0*/  MUFU.EX2 R236, R3 ;  /* 0x0000000300ec7308 */ /* 0x0007e40000000800 */
[C---:B------:R-:W-:Y:S08]  /*46d0*/  HMMA.16816.F32.BF16 R84, R4.reuse, R28, RZ ;  /* 0x0000001c0454723c */ /* 0x040ff000000418ff */
[----:B------:R-:W-:Y:S01]  /*46e0*/  HMMA.16816.F32.BF16 R56, R4, R30, RZ ;  /* 0x0000001e0438723c */ /* 0x000fe200000418ff */
[----:B------:R-:W1:Y:S01]  /*46f0*/  LDSM.16.MT88.4 R28, [R173+0x800] ;  /* 0x00080000ad1c783b */ /* 0x000e620000004200 */
[----:B---3--:R-:W-:-:S06]  /*4700*/  FFMA.FTZ R3, R47, c[0x0][0x2d0], -R0 ;  /* 0x0000b4002f037a23 */ /* 0x008fcc0000010800 */
[C---:B------:R-:W-:Y:S01]  /*4710*/  HMMA.16816.F32.BF16 R40, R4.reuse, R24, RZ ;  /* 0x000000180428723c */ /* 0x040fe200000418ff */
[----:B------:R3:W1:Y:S07]  /*4720*/  MUFU.EX2 R238, R3 ;  /* 0x0000000300ee7308 */ /* 0x00066e0000000800 */
[C---:B------:R-:W-:Y:S01]  /*4730*/  HMMA.16816.F32.BF16 R112, R4.reuse, R26, RZ ;  /* 0x0000001a0470723c */ /* 0x040fe200000418ff */
[----:B------:R-:W1:Y:S07]  /*4740*/  LDSM.16.MT88.4 R24, [R174+0x800] ;  /* 0x00080000ae18783b */ /* 0x000e6e0000004200 */
[----:B----4-:R-:W-:Y:S01]  /*4750*/  HMMA.16816.F32.BF16 R120, R4, R12, RZ ;  /* 0x0000000c0478723c */ /* 0x010fe200000418ff */
[----:B---3--:R-:W-:-:S04]  /*4760*/  FFMA.FTZ R3, R45, c[0x0][0x2d0], -R0 ;  /* 0x0000b4002d037a23 */ /* 0x008fc80000010800 */
[----:B------:R3:W-:Y:S03]  /*4770*/  MUFU.EX2 R235, R3 ;  /* 0x0000000300eb7308 */ /* 0x0007e60000000800 */
[C---:B------:R-:W-:Y:S01]  /*4780*/  HMMA.16816.F32.BF16 R128, R4.reuse, R14, RZ ;  /* 0x0000000e0480723c */ /* 0x040fe200000418ff */
[----:B------:R-:W4:Y:S07]  /*4790*/  LDSM.16.MT88.4 R12, [R177+0x800] ;  /* 0x00080000b10c783b */ /* 0x000f2e0000004200 */
[----:B--2---:R-:W-:Y:S01]  /*47a0*/  HMMA.16816.F32.BF16 R140, R4, R20, RZ ;  /* 0x00000014048c723c */ /* 0x004fe200000418ff */
[----:B---3--:R-:W-:-:S07]  /*47b0*/  FFMA.FTZ R3, R46, c[0x0][0x2d0], -R0 ;  /* 0x0000b4002e037a23 */ /* 0x008fce0000010800 */
[C---:B------:R-:W-:Y:S01]  /*47c0*/  HMMA.16816.F32.BF16 R148, R4.reuse, R22, RZ ;  /* 0x000000160494723c */ /* 0x040fe200000418ff */
[----:B------:R-:W2:Y:S01]  /*47d0*/  LDSM.16.MT88.4 R20, [R176+0x800] ;  /* 0x00080000b014783b */ /* 0x000ea20000004200 */
[----:B------:R3:W1:Y:S06]  /*47e0*/  MUFU.EX2 R237, R3 ;  /* 0x0000000300ed7308 */ /* 0x00066c0000000800 */
[C---:B------:R-:W-:Y:S08]  /*47f0*/  HMMA.16816.F32.BF16 R64, R4.reuse, R36, RZ ;  /* 0x000000240440723c */ /* 0x040ff000000418ff */
[----:B------:R-:W-:Y:S01]  /*4800*/  HMMA.16816.F32.BF16 R48, R4, R38, RZ ;  /* 0x000000260430723c */ /* 0x000fe200000418ff */
[----:B---3--:R-:W-:-:S04]  /*4810*/  FFMA.FTZ R3, R101, c[0x0][0x2d0], -R2 ;  /* 0x0000b40065037a23 */ /* 0x008fc80000010802 */
[----:B------:R3:W-:Y:S03]  /*4820*/  MUFU.EX2 R218, R3 ;  /* 0x0000000300da7308 */ /* 0x0007e60000000800 */
[C---:B-1----:R-:W-:Y:S08]  /*4830*/  HMMA.16816.F32.BF16 R36, R4.reuse, R32, RZ ;  /* 0x000000200424723c */ /* 0x042ff000000418ff */
[----:B------:R-:W-:Y:S01]  /*4840*/  HMMA.16816.F32.BF16 R92, R4, R34, RZ ;  /* 0x00000022045c723c */ /* 0x000fe200000418ff */
[----:B------:R-:W-:Y:S01]  /*4850*/  LDSM.16.MT88.4 R32, [R173+0x4800] ;  /* 0x00480000ad20783b */ /* 0x000fe20000004200 */
[----:B---3--:R-:W-:-:S06]  /*4860*/  FFMA.FTZ R3, R102, c[0x0][0x2d0], -R2 ;  /* 0x0000b40066037a23 */ /* 0x008fcc0000010802 */
[C---:B------:R-:W-:Y:S01]  /*4870*/  HMMA.16816.F32.BF16 R132, R4.reuse, R16, RZ ;  /* 0x000000100484723c */ /* 0x040fe200000418ff */
[----:B------:R1:W3:Y:S07]  /*4880*/  MUFU.EX2 R217, R3 ;  /* 0x0000000300d97308 */ /* 0x0002ee0000000800 */
[----:B------:R-:W-:Y:S01]  /*4890*/  HMMA.16816.F32.BF16 R136, R4, R18, RZ ;  /* 0x000000120488723c */ /* 0x000fe200000418ff */
[----:B------:R-:W-:Y:S06]  /*48a0*/  LDSM.16.MT88.4 R16, [R176+0x2800] ;  /* 0x00280000b010783b */ /* 0x000fec0000004200 */
[----:B------:R-:W-:-:S02]  /*48b0*/  F2FP.BF16.PACK_AB R4, R242, R240 ;  /* 0x000000f0f204723e */ /* 0x000fc400000010ff */
[----:B------:R-:W-:Y:S01]  /*48c0*/  F2FP.BF16.PACK_AB R6, R241, R239 ;  /* 0x000000eff106723e */ /* 0x000fe200000010ff */
[--C-:B-1----:R-:W-:Y:S01]  /*48d0*/  FFMA.FTZ R3, R103, c[0x0][0x2d0], -R2.reuse ;  /* 0x0000b40067037a23 */ /* 0x102fe20000010802 */
[----:B------:R-:W-:Y:S02]  /*48e0*/  F2FP.BF16.PACK_AB R5, R238, R236 ;  /* 0x000000ecee05723e */ /* 0x000fe400000010ff */
[----:B------:R-:W-:Y:S01]  /*48f0*/  F2FP.BF16.PACK_AB R7, R237, R235 ;  /* 0x000000ebed07723e */ /* 0x000fe200000010ff */
[----:B------:R1:W-:Y:S06]  /*4900*/  MUFU.EX2 R216, R3 ;  /* 0x0000000300d87308 */ /* 0x0003ec0000000800 */
[C---:B------:R-:W-:Y:S08]  /*4910*/  HMMA.16816.F32.BF16 R200, R4.reuse, R28, R88 ;  /* 0x0000001c04c8723c */ /* 0x040ff00000041858 */
[----:B------:R-:W-:Y:S01]  /*4920*/  HMMA.16816.F32.BF16 R144, R4, R30, R60 ;  /* 0x0000001e0490723c */ /* 0x000fe2000004183c */
[----:B------:R-:W3:Y:S01]  /*4930*/  LDSM.16.MT88.4 R28, [R173+0x2800] ;  /* 0x00280000ad1c783b */ /* 0x000ee20000004200 */
[----:B-1----:R-:W-:-:S04]  /*4940*/  FFMA.FTZ R3, R116, c[0x0][0x2d0], -R2 ;  /* 0x0000b40074037a23 */ /* 0x002fc80000010802 */
[----:B------:R1:W1:Y:S02]  /*4950*/  MUFU.EX2 R215, R3 ;  /* 0x0000000300d77308 */ /* 0x0002640000000800 */
[C---:B------:R-:W-:Y:S08]  /*4960*/  HMMA.16816.F32.BF16 R164, R4.reuse, R24, R84 ;  /* 0x0000001804a4723c */ /* 0x040ff00000041854 */
[----:B------:R-:W-:Y:S01]  /*4970*/  HMMA.16816.F32.BF16 R84, R4, R26, R56 ;  /* 0x0000001a0454723c */ /* 0x000fe20000041838 */
[----:B------:R-:W3:Y:S01]  /*4980*/  LDSM.16.MT88.4 R24, [R174+0x2800] ;  /* 0x00280000ae18783b */ /* 0x000ee20000004200 */
[----:B-1----:R-:W-:-:S06]  /*4990*/  FFMA.FTZ R3, R118, c[0x0][0x2d0], -R0 ;  /* 0x0000b40076037a23 */ /* 0x002fcc0000010800 */
[C---:B----4-:R-:W-:Y:S01]  /*49a0*/  HMMA.16816.F32.BF16 R160, R4.reuse, R12, R80 ;  /* 0x0000000c04a0723c */ /* 0x050fe20000041850 */
[----:B------:R1:W-:Y:S07]  /*49b0*/  MUFU.EX2 R214, R3 ;  /* 0x0000000300d67308 */ /* 0x0003ee0000000800 */
[C---:B------:R-:W-:Y:S01]  /*49c0*/  HMMA.16816.F32.BF16 R88, R4.reuse, R14, R52 ;  /* 0x0000000e0458723c */ /* 0x040fe20000041834 */
[----:B------:R-:W4:Y:S07]  /*49d0*/  LDSM.16.MT88.4 R12, [R177+0x2800] ;  /* 0x00280000b10c783b */ /* 0x000f2e0000004200 */
[----:B--2---:R-:W-:Y:S01]  /*49e0*/  HMMA.16816.F32.BF16 R156, R4, R20, R76 ;  /* 0x00000014049c723c */ /* 0x004fe2000004184c */
[----:B-1----:R-:W-:-:S04]  /*49f0*/  FFMA.FTZ R3, R119, c[0x0][0x2d0], -R0 ;  /* 0x0000b40077037a23 */ /* 0x002fc80000010800 */
[----:B------:R1:W2:Y:S03]  /*4a00*/  MUFU.EX2 R103, R3 ;  /* 0x0000000300677308 */ /* 0x0002a60000000800 */
[C---:B------:R-:W-:Y:S01]  /*4a10*/  HMMA.16816.F32.BF16 R196, R4.reuse, R22, R108 ;  /* 0x0000001604c4723c */ /* 0x040fe2000004186c */
[----:B------:R-:W2:Y:S07]  /*4a20*/  LDSM.16.MT88.4 R20, [R177+0x4800] ;  /* 0x00480000b114783b */ /* 0x000eae0000004200 */
[----:B---3--:R-:W-:Y:S01]  /*4a30*/  HMMA.16816.F32.BF16 R168, R4, R30, R104 ;  /* 0x0000001e04a8723c */ /* 0x008fe20000041868 */
[----:B-1----:R-:W-:-:S07]  /*4a40*/  FFMA.FTZ R3, R117, c[0x0][0x2d0], -R0 ;  /* 0x0000b40075037a23 */ /* 0x002fce0000010800 */
[C---:B------:R-:W-:Y:S01]  /*4a50*/  HMMA.16816.F32.BF16 R108, R4.reuse, R24, R68 ;  /* 0x00000018046c723c */ /* 0x040fe20000041844 */
[----:B------:R-:W-:Y:S01]  /*4a60*/  LDSM.16.MT88.4 R116, [R174+0x1800] ;  /* 0x00180000ae74783b */ /* 0x000fe20000004200 */
[----:B------:R1:W-:Y:S06]  /*4a70*/  MUFU.EX2 R102, R3 ;  /* 0x0000000300667308 */ /* 0x0003ec0000000800 */
[C---:B------:R-:W-:Y:S01]  /*4a80*/  HMMA.16816.F32.BF16 R104, R4.reuse, R26, R96 ;  /* 0x0000001a0468723c */ /* 0x040fe20000041860 */
[----:B------:R-:W-:Y:S07]  /*4a90*/  LDSM.16.MT88.4 R24, [R174+0x1000] ;  /* 0x00100000ae18783b */ /* 0x000fee0000004200 */
[----:B------:R-:W-:Y:S01]  /*4aa0*/  HMMA.16816.F32.BF16 R152, R4, R28, R72 ;  /* 0x0000001c0498723c */ /* 0x000fe20000041848 */
[----:B------:R-:W3:Y:S01]  /*4ab0*/  LDSM.16.MT88.4 R28, [R174+0x4800] ;  /* 0x00480000ae1c783b */ /* 0x000ee20000004200 */
[----:B-1----:R-:W-:-:S04]  /*4ac0*/  FFMA.FTZ R3, R124, c[0x0][0x2d0], -R0 ;  /* 0x0000b4007c037a23 */ /* 0x002fc80000010800 */
[----:B------:R1:W1:Y:S02]  /*4ad0*/  MUFU.EX2 R101, R3 ;  /* 0x0000000300657308 */ /* 0x0002640000000800 */
[C---:B----4-:R-:W-:Y:S08]  /*4ae0*/  HMMA.16816.F32.BF16 R96, R4.reuse, R12, R64 ;  /* 0x0000000c0460723c */ /* 0x050ff00000041840 */
[----:B------:R-:W-:Y:S01]  /*4af0*/  HMMA.16816.F32.BF16 R68, R4, R14, R48 ;  /* 0x0000000e0444723c */ /* 0x000fe20000041830 */
[----:B------:R-:W4:Y:S01]  /*4b00*/  LDSM.16.MT88.4 R12, [R176+0x4800] ;  /* 0x00480000b00c783b */ /* 0x000f220000004200 */
[----:B-1----:R-:W-:-:S06]  /*4b10*/  FFMA.FTZ R3, R125, c[0x0][0x2d0], -R2 ;  /* 0x0000b4007d037a23 */ /* 0x002fcc0000010802 */
[C---:B------:R-:W-:Y:S08]  /*4b20*/  HMMA.16816.F32.BF16 R48, R4.reuse, R32, R40 ;  /* 0x000000200430723c */ /* 0x040ff00000041828 */
[C---:B------:R-:W-:Y:S01]  /*4b30*/  HMMA.16816.F32.BF16 R60, R4.reuse, R34, R112 ;  /* 0x00000022043c723c */ /* 0x040fe20000041870 */
[----:B------:R-:W1:Y:S07]  /*4b40*/  LDSM.16.MT88.4 R32, [R173+0x1000] ;  /* 0x00100000ad20783b */ /* 0x000e6e0000004200 */
[C---:B------:R-:W-:Y:S08]  /*4b50*/  HMMA.16816.F32.BF16 R52, R4.reuse, R16, R36 ;  /* 0x000000100434723c */ /* 0x040ff00000041824 */
[C---:B--2---:R-:W-:Y:S01]  /*4b60*/  HMMA.16816.F32.BF16 R36, R4.reuse, R20, R132 ;  /* 0x000000140424723c */ /* 0x044fe20000041884 */
[----:B------:R-:W-:Y:S07]  /*4b70*/  LDSM.16.MT88.4 R132, [R176+0x1800] ;  /* 0x00180000b084783b */ /* 0x000fee0000004200 */
[C---:B------:R-:W-:Y:S01]  /*4b80*/  HMMA.16816.F32.BF16 R56, R4.reuse, R22, R136 ;  /* 0x000000160438723c */ /* 0x040fe20000041888 */
[----:B------:R-:W2:Y:S07]  /*4b90*/  LDSM.16.MT88.4 R20, [R177+0x1000] ;  /* 0x00100000b114783b */ /* 0x000eae0000004200 */
[C---:B------:R-:W-:Y:S01]  /*4ba0*/  HMMA.16816.F32.BF16 R64, R4.reuse, R18, R92 ;  /* 0x000000120440723c */ /* 0x040fe2000004185c */
[----:B------:R-:W1:Y:S07]  /*4bb0*/  LDSM.16.MT88.4 R16, [R176+0x1000] ;  /* 0x00100000b010783b */ /* 0x000e6e0000004200 */
[C---:B---3--:R-:W-:Y:S08]  /*4bc0*/  HMMA.16816.F32.BF16 R44, R4.reuse, R28, R120 ;  /* 0x0000001c042c723c */ /* 0x048ff00000041878 */
[C---:B------:R-:W-:Y:S01]  /*4bd0*/  HMMA.16816.F32.BF16 R40, R4.reuse, R30, R128 ;  /* 0x0000001e0428723c */ /* 0x040fe20000041880 */
[----:B------:R-:W-:Y:S07]  /*4be0*/  LDSM.16.MT88.4 R28, [R173+0x5000] ;  /* 0x00500000ad1c783b */ /* 0x000fee0000004200 */
[C---:B----4-:R-:W-:Y:S08]  /*4bf0*/  HMMA.16816.F32.BF16 R72, R4.reuse, R12, R140 ;  /* 0x0000000c0448723c */ /* 0x050ff0000004188c */
[----:B------:R-:W-:Y:S01]  /*4c00*/  HMMA.16816.F32.BF16 R76, R4, R14, R148 ;  /* 0x0000000e044c723c */ /* 0x000fe20000041894 */
[----:B------:R-:W-:Y:S06]  /*4c10*/  LDSM.16.MT88.4 R12, [R176+0x3000] ;  /* 0x00300000b00c783b */ /* 0x000fec0000004200 */
[----:B------:R-:W-:-:S02]  /*4c20*/  F2FP.BF16.PACK_AB R4, R217, R218 ;  /* 0x000000dad904723e */ /* 0x000fc400000010ff */
[----:B------:R-:W-:Y:S02]  /*4c30*/  F2FP.BF16.PACK_AB R6, R215, R216 ;  /* 0x000000d8d706723e */ /* 0x000fe400000010ff */
[----:B------:R-:W-:Y:S02]  /*4c40*/  F2FP.BF16.PACK_AB R5, R103, R214 ;  /* 0x000000d66705723e */ /* 0x000fe400000010ff */
[----:B------:R-:W-:-:S07]  /*4c50*/  F2FP.BF16.PACK_AB R7, R101, R102 ;  /* 0x000000666507723e */ /* 0x000fce00000010ff */
[C---:B-1----:R-:W-:Y:S08]  /*4c60*/  HMMA.16816.F32.BF16 R204, R4.reuse, R32, R200 ;  /* 0x0000002004cc723c */ /* 0x042ff000000418c8 */
[C---:B------:R-:W-:Y:S01]  /*4c70*/  HMMA.16816.F32.BF16 R80, R4.reuse, R34, R144 ;  /* 0x000000220450723c */ /* 0x040fe20000041890 */
[----:B------:R-:W1:Y:S07]  /*4c80*/  LDSM.16.MT88.4 R32, [R173+0x3000] ;  /* 0x00300000ad20783b */ /* 0x000e6e0000004200 */
[C---:B--2---:R-:W-:Y:S08]  /*4c90*/  HMMA.16816.F32.BF16 R120, R4.reuse, R20, R160 ;  /* 0x000000140478723c */ /* 0x044ff000000418a0 */
[C---:B------:R-:W-:Y:S01]  /*4ca0*/  HMMA.16816.F32.BF16 R88, R4.reuse, R22, R88 ;  /* 0x000000160458723c */ /* 0x040fe20000041858 */
[----:B------:R-:W2:Y:S07]  /*4cb0*/  LDSM.16.MT88.4 R20, [R177+0x3000] ;  /* 0x00300000b114783b */ /* 0x000eae0000004200 */
[C---:B------:R-:W-:Y:S08]  /*4cc0*/  HMMA.16816.F32.BF16 R112, R4.reuse, R24, R164 ;  /* 0x000000180470723c */ /* 0x040ff000000418a4 */
[C---:B------:R-:W-:Y:S01]  /*4cd0*/  HMMA.16816.F32.BF16 R84, R4.reuse, R26, R84 ;  /* 0x0000001a0454723c */ /* 0x040fe20000041854 */
[----:B------:R-:W3:Y:S07]  /*4ce0*/  LDSM.16.MT88.4 R24, [R174+0x3000] ;  /* 0x00300000ae18783b */ /* 0x000eee0000004200 */
[C---:B------:R-:W-:Y:S08]  /*4cf0*/  HMMA.16816.F32.BF16 R128, R4.reuse, R16, R156 ;  /* 0x000000100480723c */ /* 0x040ff0000004189c */
[C---:B-1----:R-:W-:Y:S01]  /*4d00*/  HMMA.16816.F32.BF16 R148, R4.reuse, R32, R152 ;  /* 0x000000200494723c */ /* 0x042fe20000041898 */
[----:B------:R1:W-:Y:S06]  /*4d10*/  MUFU.EX2 R32, R3 ;  /* 0x0000000300207308 */ /* 0x0003ec0000000800 */
[----:B------:R-:W-:Y:S01]  /*4d20*/  IMAD.MOV.U32 R33, RZ, RZ, R9 ;  /* 0x000000ffff217224 */ /* 0x000fe200078e0009 */
[C---:B------:R-:W-:Y:S01]  /*4d30*/  HMMA.16816.F32.BF16 R92, R4.reuse, R18, R196 ;  /* 0x00000012045c723c */ /* 0x040fe200000418c4 */
[----:B------:R-:W4:Y:S07]  /*4d40*/  LDSM.16.MT88.4 R16, [R177+0x5000] ;  /* 0x00500000b110783b */ /* 0x000f2e0000004200 */
[----:B--2---:R-:W-:Y:S01]  /*4d50*/  HMMA.16816.F32.BF16 R160, R4, R22, R68 ;  /* 0x0000001604a0723c */ /* 0x004fe20000041844 */
[----:B-1----:R-:W-:-:S04]  /*4d60*/  FFMA.FTZ R3, R126, c[0x0][0x2d0], -R2 ;  /* 0x0000b4007e037a23 */ /* 0x002fc80000010802 */
[----:B------:R1:W2:Y:S03]  /*4d70*/  MUFU.EX2 R23, R3 ;  /* 0x0000000300177308 */ /* 0x0002a60000000800 */
[C---:B------:R-:W-:Y:S08]  /*4d80*/  HMMA.16816.F32.BF16 R196, R4.reuse, R20, R96 ;  /* 0x0000001404c4723c */ /* 0x040ff00000041860 */
[----:B---3--:R-:W-:Y:S01]  /*4d90*/  HMMA.16816.F32.BF16 R200, R4, R24, R108 ;  /* 0x0000001804c8723c */ /* 0x008fe2000004186c */
[----:B------:R-:W-:Y:S01]  /*4da0*/  LDSM.16.MT88.4 R108, [R173+0x1800] ;  /* 0x00180000ad6c783b */ /* 0x000fe20000004200 */
[--C-:B-1----:R-:W-:Y:S01]  /*4db0*/  FFMA.FTZ R3, R127, c[0x0][0x2d0], -R2.reuse ;  /* 0x0000b4007f037a23 */ /* 0x102fe20000010802 */
[----:B--2---:R-:W-:Y:S01]  /*4dc0*/  F2FP.BF16.PACK_AB R96, R23, R32 ;  /* 0x000000201760723e */ /* 0x004fe200000010ff */
[----:B------:R-:W-:-:S04]  /*4dd0*/  FFMA.FTZ R2, R219, c[0x0][0x2d0], -R2 ;  /* 0x0000b400db027a23 */ /* 0x000fc80000010802 */
[C---:B------:R-:W-:Y:S01]  /*4de0*/  HMMA.16816.F32.BF16 R164, R4.reuse, R26, R104 ;  /* 0x0000001a04a4723c */ /* 0x040fe20000041868 */
[----:B------:R-:W1:Y:S01]  /*4df0*/  LDSM.16.MT88.4 R24, [R174+0x5000] ;  /* 0x00500000ae18783b */ /* 0x000e620000004200 */
[----:B------:R-:W-:Y:S03]  /*4e00*/  MUFU.EX2 R22, R3 ;  /* 0x0000000300167308 */ /* 0x000fe60000000800 */
[----:B------:R-:W-:Y:S03]  /*4e10*/  LDSM.16.MT88.4 R124, [R177+0x1800] ;  /* 0x00180000b17c783b */ /* 0x000fe60000004200 */
[C---:B------:R-:W-:Y:S02]  /*4e20*/  HMMA.16816.F32.BF16 R156, R4.reuse, R12, R52 ;  /* 0x0000000c049c723c */ /* 0x040fe40000041834 */
[----:B------:R2:W3:Y:S06]  /*4e30*/  MUFU.EX2 R21, R2 ;  /* 0x0000000200157308 */ /* 0x0004ec0000000800 */
[C---:B------:R-:W-:Y:S01]  /*4e40*/  HMMA.16816.F32.BF16 R152, R4.reuse, R14, R64 ;  /* 0x0000000e0498723c */ /* 0x040fe20000041840 */
[----:B------:R-:W1:Y:S04]  /*4e50*/  LDSM.16.MT88.4 R12, [R176+0x5000] ;  /* 0x00500000b00c783b */ /* 0x000e680000004200 */
[----:B------:R-:W-:Y:S03]  /*4e60*/  LDSM.16.MT88.4 R64, [R176+0x3800] ;  /* 0x00380000b040783b */ /* 0x000fe60000004200 */
[----:B----4-:R-:W-:Y:S01]  /*4e70*/  HMMA.16816.F32.BF16 R140, R4, R16, R36 ;  /* 0x00000010048c723c */ /* 0x010fe20000041824 */
[----:B--2---:R-:W-:Y:S01]  /*4e80*/  FFMA.FTZ R2, R229, c[0x0][0x2d0], -R0 ;  /* 0x0000b400e5027a23 */ /* 0x004fe20000010800 */
[----:B---3--:R-:W-:-:S03]  /*4e90*/  F2FP.BF16.PACK_AB R98, R21, R22 ;  /* 0x000000161562723e */ /* 0x008fc600000010ff */
[----:B------:R2:W-:Y:S03]  /*4ea0*/  MUFU.EX2 R20, R2 ;  /* 0x0000000200147308 */ /* 0x0005e60000000800 */
[C---:B------:R-:W-:Y:S01]  /*4eb0*/  HMMA.16816.F32.BF16 R144, R4.reuse, R18, R56 ;  /* 0x000000120490723c */ /* 0x040fe20000041838 */
[----:B------:R-:W-:Y:S07]  /*4ec0*/  LDSM.16.MT88.4 R56, [R177+0x3800] ;  /* 0x00380000b138783b */ /* 0x000fee0000004200 */
[----:B------:R-:W-:Y:S01]  /*4ed0*/  HMMA.16816.F32.BF16 R68, R4, R28, R48 ;  /* 0x0000001c0444723c */ /* 0x000fe20000041830 */
[----:B------:R-:W-:Y:S01]  /*4ee0*/  LDSM.16.MT88.4 R48, [R174+0x3800] ;  /* 0x00380000ae30783b */ /* 0x000fe20000004200 */
[----:B--2---:R-:W-:-:S06]  /*4ef0*/  FFMA.FTZ R2, R230, c[0x0][0x2d0], -R0 ;  /* 0x0000b400e6027a23 */ /* 0x004fcc0000010800 */
[C---:B-1----:R-:W-:Y:S01]  /*4f00*/  HMMA.16816.F32.BF16 R136, R4.reuse, R24, R44 ;  /* 0x000000180488723c */ /* 0x042fe2000004182c */
[----:B------:R1:W2:Y:S07]  /*4f10*/  MUFU.EX2 R11, R2 ;  /* 0x00000002000b7308 */ /* 0x0002ae0000000800 */
[C---:B------:R-:W-:Y:S01]  /*4f20*/  HMMA.16816.F32.BF16 R24, R4.reuse, R26, R40 ;  /* 0x0000001a0418723c */ /* 0x040fe20000041828 */
[----:B------:R-:W3:Y:S07]  /*4f30*/  LDSM.16.MT88.4 R40, [R173+0x3800] ;  /* 0x00380000ad28783b */ /* 0x000eee0000004200 */
[----:B------:R-:W-:Y:S01]  /*4f40*/  HMMA.16816.F32.BF16 R16, R4, R12, R72 ;  /* 0x0000000c0410723c */ /* 0x000fe20000041848 */
[----:B------:R-:W4:Y:S01]  /*4f50*/  LDSM.16.MT88.4 R72, [R173+0x5800] ;  /* 0x00580000ad48783b */ /* 0x000f220000004200 */
[--C-:B-1----:R-:W-:Y:S01]  /*4f60*/  FFMA.FTZ R2, R232, c[0x0][0x2d0], -R0.reuse ;  /* 0x0000b400e8027a23 */ /* 0x102fe20000010800 */
[----:B--2---:R-:W-:Y:S01]  /*4f70*/  F2FP.BF16.PACK_AB R97, R11, R20 ;  /* 0x000000140b61723e */ /* 0x004fe200000010ff */
[----:B------:R-:W-:-:S02]  /*4f80*/  FFMA.FTZ R0, R231, c[0x0][0x2d0], -R0 ;  /* 0x0000b400e7007a23 */ /* 0x000fc40000010800 */
[----:B------:R1:W-:Y:S02]  /*4f90*/  MUFU.EX2 R10, R2 ;  /* 0x00000002000a7308 */ /* 0x0003e40000000800 */
[C---:B------:R-:W-:Y:S06]  /*4fa0*/  HMMA.16816.F32.BF16 R168, R4.reuse, R34, R168 ;  /* 0x0000002204a8723c */ /* 0x040fec00000418a8 */
[----:B------:R2:W2:Y:S02]  /*4fb0*/  MUFU.EX2 R9, R0 ;  /* 0x0000000000097308 */ /* 0x0004a40000000800 */
[----:B------:R-:W-:Y:S01]  /*4fc0*/  HMMA.16816.F32.BF16 R28, R4, R30, R60 ;  /* 0x0000001e041c723c */ /* 0x000fe2000004183c */
[----:B-1----:R-:W-:-:S07]  /*4fd0*/  FADD.FTZ R2, R250, R248 ;  /* 0x000000f8fa027221 */ /* 0x002fce0000010000 */
[----:B------:R-:W-:Y:S01]  /*4fe0*/  HMMA.16816.F32.BF16 R12, R4, R14, R76 ;  /* 0x0000000e040c723c */ /* 0x000fe2000004184c */
[----:B------:R-:W-:Y:S01]  /*4ff0*/  LDSM.16.MT88.4 R4, [R176+0x5800] ;  /* 0x00580000b004783b */ /* 0x000fe20000004200 */
[----:B------:R-:W-:Y:S02]  /*5000*/  FADD.FTZ R2, R247, R2 ;  /* 0x00000002f7027221 */ /* 0x000fe40000010000 */
[----:B--2---:R-:W-:Y:S01]  /*5010*/  FADD.FTZ R0, R245, R244 ;  /* 0x000000f4f5007221 */ /* 0x004fe20000010000 */
[----:B------:R-:W-:Y:S01]  /*5020*/  F2FP.BF16.PACK_AB R99, R9, R10 ;  /* 0x0000000a0963723e */ /* 0x000fe200000010ff */
[----:B------:R-:W-:Y:S02]  /*5030*/  FADD.FTZ R2, R249, R2 ;  /* 0x00000002f9027221 */ /* 0x000fe40000010000 */
[----:B------:R-:W-:Y:S02]  /*5040*/  FADD.FTZ R0, R243, R0 ;  /* 0x00000000f3007221 */ /* 0x000fe40000010000 */
[----:B------:R-:W-:-:S02]  /*5050*/  FADD.FTZ R2, R240, R2 ;  /* 0x00000002f0027221 */ /* 0x000fc40000010000 */
[----:B------:R-:W-:Y:S01]  /*5060*/  FADD.FTZ R0, R246, R0 ;  /* 0x00000000f6007221 */ /* 0x000fe20000010000 */
[C---:B------:R-:W-:Y:S01]  /*5070*/  HMMA.16816.F32.BF16 R104, R96.reuse, R108, R204 ;  /* 0x0000006c6068723c */ /* 0x040fe200000418cc */
        /* <DEDUP_REMOVED lines=9> */
[----:B------:R-:W-:Y:S01]  /*5110*/  HMMA.16816.F32.BF16 R108, R96, R110, R80 ;  /* 0x0000006e606c723c */ /* 0x000fe20000041850 */
[----:B------:R-:W1:Y:S01]  /*5120*/  LDSM.16.MT88.4 R80, [R174+0x5800] ;  /* 0x00580000ae50783b */ /* 0x000e620000004200 */
[----:B------:R-:W-:Y:S02]  /*5130*/  FADD.FTZ R2, R217, R2 ;  /* 0x00000002d9027221 */ /* 0x000fe40000010000 */
[----:B------:R-:W-:Y:S02]  /*5140*/  FADD.FTZ R0, R214, R0 ;  /* 0x00000000d6007221 */ /* 0x000fe40000010000 */
[----:B------:R-:W-:-:S02]  /*5150*/  FADD.FTZ R2, R216, R2 ;  /* 0x00000002d8027221 */ /* 0x000fc40000010000 */
[C---:B------:R-:W-:Y:S01]  /*5160*/  HMMA.16816.F32.BF16 R124, R96.reuse, R126, R88 ;  /* 0x0000007e607c723c */ /* 0x040fe20000041858 */
[----:B------:R-:W2:Y:S01]  /*5170*/  LDSM.16.MT88.4 R88, [R177+0x5800] ;  /* 0x00580000b158783b */ /* 0x000ea20000004200 */
[----:B------:R-:W-:Y:S02]  /*5180*/  FADD.FTZ R0, R103, R0 ;  /* 0x0000000067007221 */ /* 0x000fe40000010000 */
[----:B------:R-:W-:Y:S02]  /*5190*/  FADD.FTZ R2, R215, R2 ;  /* 0x00000002d7027221 */ /* 0x000fe40000010000 */
[----:B------:R-:W-:Y:S02]  /*51a0*/  FADD.FTZ R0, R102, R0 ;  /* 0x0000000066007221 */ /* 0x000fe40000010000 */
[----:B------:R-:W-:Y:S01]  /*51b0*/  FADD.FTZ R3, R32, R2 ;  /* 0x0000000220037221 */ /* 0x000fe20000010000 */
[----:B------:R-:W-:Y:S01]  /*51c0*/  HMMA.16816.F32.BF16 R112, R96, R116, R112 ;  /* 0x000000746070723c */ /* 0x000fe20000041870 */
[----:B------:R-:W-:-:S02]  /*51d0*/  FADD.FTZ R0, R101, R0 ;  /* 0x0000000065007221 */ /* 0x000fc40000010000 */
[----:B------:R-:W-:Y:S02]  /*51e0*/  FADD.FTZ R3, R23, R3 ;  /* 0x0000000317037221 */ /* 0x000fe40000010000 */
[----:B------:R-:W-:Y:S01]  /*51f0*/  FADD.FTZ R2, R20, R0 ;  /* 0x0000000014027221 */ /* 0x000fe20000010000 */
[----:B------:R-:W-:Y:S01]  /*5200*/  IADD3 R0, R33, -0x2, RZ ;  /* 0xfffffffe21007810 */ /* 0x000fe20007ffe0ff */
[----:B------:R-:W-:Y:S01]  /*5210*/  FADD.FTZ R3, R22, R3 ;  /* 0x0000000316037221 */ /* 0x000fe20000010000 */
[----:B------:R-:W-:Y:S01]  /*5220*/  HMMA.16816.F32.BF16 R116, R96, R118, R84 ;  /* 0x000000766074723c */ /* 0x000fe20000041854 */
[----:B------:R-:W-:Y:S01]  /*5230*/  FADD.FTZ R2, R11, R2 ;  /* 0x000000020b027221 */ /* 0x000fe20000010000 */
[----:B------:R-:W-:Y:S01]  /*5240*/  ISETP.GE.AND P0, PT, R0, R226, PT ;  /* 0x000000e20000720c */ /* 0x000fe20003f06270 */
[----:B------:R-:W-:Y:S02]  /*5250*/  FADD.FTZ R218, R21, R3 ;  /* 0x0000000315da7221 */ /* 0x000fe40000010000 */
[----:B------:R-:W-:-:S03]  /*5260*/  FADD.FTZ R2, R10, R2 ;  /* 0x000000020a027221 */ /* 0x000fc60000010000 */
[----:B------:R-:W-:Y:S01]  /*5270*/  HMMA.16816.F32.BF16 R128, R96, R132, R128 ;  /* 0x000000846080723c */ /* 0x000fe20000041880 */
[----:B------:R-:W-:-:S07]  /*5280*/  FADD.FTZ R219, R9, R2 ;  /* 0x0000000209db7221 */ /* 0x000fce0000010000 */
[C---:B------:R-:W-:Y:S08]  /*5290*/  HMMA.16816.F32.BF16 R132, R96.reuse, R134, R92 ;  /* 0x000000866084723c */ /* 0x040ff0000004185c */
[C---:B---3--:R-:W-:Y:S08]  /*52a0*/  HMMA.16816.F32.BF16 R36, R96.reuse, R40, R148 ;  /* 0x000000286024723c */ /* 0x048ff00000041894 */
[C---:B------:R-:W-:Y:S08]  /*52b0*/  HMMA.16816.F32.BF16 R44, R96.reuse, R48, R200 ;  /* 0x00000030602c723c */ /* 0x040ff000000418c8 */
[C---:B------:R-:W-:Y:S08]  /*52c0*/  HMMA.16816.F32.BF16 R52, R96.reuse, R56, R196 ;  /* 0x000000386034723c */ /* 0x040ff000000418c4 */
[C---:B------:R-:W-:Y:S08]  /*52d0*/  HMMA.16816.F32.BF16 R60, R96.reuse, R64, R156 ;  /* 0x00000040603c723c */ /* 0x040ff0000004189c */
[C---:B----4-:R-:W-:Y:S08]  /*52e0*/  HMMA.16816.F32.BF16 R68, R96.reuse, R72, R68 ;  /* 0x000000486044723c */ /* 0x050ff00000041844 */
        /* <DEDUP_REMOVED lines=8> */
[C---:B------:R-:W-:Y:S08]  /*5370*/  HMMA.16816.F32.BF16 R88, R96.reuse, R90, R144 ;  /* 0x0000005a6058723c */ /* 0x040ff00000041890 */
[C---:B------:R-:W-:Y:S08]  /*5380*/  HMMA.16816.F32.BF16 R92, R96.reuse, R4, R16 ;  /* 0x00000004605c723c */ /* 0x040ff00000041810 */
[----:B------:R-:W-:Y:S01]  /*5390*/  HMMA.16816.F32.BF16 R96, R96, R6, R12 ;  /* 0x000000066060723c */ /* 0x000fe2000004180c */
[----:B------:R-:W-:Y:S07]  /*53a0*/  @!UPT UIADD3 URZ, URZ, URZ, URZ ;  /* 0x0000003f3f3ff290 */ /* 0x000fee000fffe03f */
[----:B------:R-:W-:Y:S11]  /*53b0*/  @!P0 BRA `(.L_x_43) ;  /* 0x00002dc000008947 */ /* 0x000ff60003800000 */
[----:B------:R-:W-:Y:S02]  /*53c0*/  MOV R196, R0 ;  /* 0x0000000000c47202 */ /* 0x000fe40000000f00 */
[----:B------:R-:W-:-:S02]  /*53d0*/  MOV R102, R8 ;  /* 0x0000000800667202 */ /* 0x000fc40000000f00 */
[----:B------:R-:W-:Y:S02]  /*53e0*/  MOV R101, R100 ;  /* 0x0000006400657202 */ /* 0x000fe40000000f00 */
.L_x_44:
[----:B------:R-:W-:Y:S04]  /*53f0*/  DEPBAR.LE SB0, 0x0 ;  /* 0x000080000000791a */ /* 0x000fe80000000000 */
[----:B------:R-:W-:Y:S01]  /*5400*/  WARPSYNC 0xffffffff ;  /* 0xffffffff00007948 */ /* 0x000fe20003800000 */
[----:B------:R-:W-:Y:S01]  /*5410*/  BAR.SYNC.DEFER_BLOCKING 0x0 ;  /* 0x0000000000007b1d */ /* 0x000fe20000010000 */
[----:B------:R-:W-:Y:S01]  /*5420*/  SHF.R.S32.HI R0, RZ, 0x1f, R196 ;  /* 0x0000001fff007819 */ /* 0x000fe200000114c4 */
[----:B------:R-:W-:Y:S01]  /*5430*/  IMAD.WIDE.U32 R2, R196, c[0x0][0x208], RZ ;  /* 0x00008200c4027a25 */ /* 0x000fe200078e00ff */
[C---:B------:R-:W-:Y:S02]  /*5440*/  IADD3 R100, P1, R210.reuse, 0x40, RZ ;  /* 0x00000040d2647810 */ /* 0x040fe40007f3e0ff */
[----:B------:R-:W-:Y:S01]  /*5450*/  IADD3 R31, P2, R210, 0x80, RZ ;  /* 0x00000080d21f7810 */ /* 0x000fe20007f5e0ff */
[----:B------:R-:W-:Y:S01]  /*5460*/  IMAD R0, R0, c[0x0][0x208], RZ ;  /* 0x0000820000007a24 */ /* 0x000fe200078e02ff */
[----:B------:R-:W-:Y:S02]  /*5470*/  SHF.L.U32 R20, R2, 0x6, RZ ;  /* 0x0000000602147819 */ /* 0x000fe400000006ff */
[----:B------:R-:W-:Y:S01]  /*5480*/  MOV R21, c[0x0][0x208] ;  /* 0x0000820000157a02 */ /* 0x000fe20000000f00 */
[----:B------:R-:W-:Y:S01]  /*5490*/  IMAD R0, R196, c[0x0][0x20c], R0 ;  /* 0x00008300c4007a24 */ /* 0x000fe200078e0200 */
[----:B------:R-:W-:Y:S02]  /*54a0*/  IADD3 R29, P5, R20, R210, RZ ;  /* 0x000000d2141d7210 */ /* 0x000fe40007fbe0ff */
[-C--:B------:R-:W-:Y:S02]  /*54b0*/  IADD3.X R152, RZ, R213.reuse, RZ, P1, !PT ;  /* 0x000000d5ff987210 */ /* 0x080fe40000ffe4ff */
[----:B------:R-:W-:Y:S02]  /*54c0*/  IADD3 R0, R3, R0, RZ ;  /* 0x0000000003007210 */ /* 0x000fe40007ffe0ff */
[----:B------:R-:W-:Y:S02]  /*54d0*/  IADD3.X R103, RZ, R213, RZ, P2, !PT ;  /* 0x000000d5ff677210 */ /* 0x000fe400017fe4ff */
[----:B------:R-:W-:Y:S02]  /*54e0*/  SHF.L.U64.HI R0, R2, 0x6, R0 ;  /* 0x0000000602007819 */ /* 0x000fe40000010200 */
[----:B------:R-:W-:Y:S02]  /*54f0*/  LEA R2, P0, R21, R20, 0x5 ;  /* 0x0000001415027211 */ /* 0x000fe400078028ff */
[C---:B------:R-:W-:Y:S01]  /*5500*/  IADD3 R30, P3, R20.reuse, R100, RZ ;  /* 0x00000064141e7210 */ /* 0x040fe20007f7e0ff */
[----:B------:R-:W-:Y:S01]  /*5510*/  LDSM.16.M88.4 R32, [R179] ;  /* 0x00000000b320783b */ /* 0x000fe20000000200 */
[----:B------:R-:W-:Y:S02]  /*5520*/  IADD3 R28, P1, R20, R31, RZ ;  /* 0x0000001f141c7210 */ /* 0x000fe40007f3e0ff */
[----:B------:R-:W-:Y:S02]  /*5530*/  MOV R3, c[0x0][0x20c] ;  /* 0x0000830000037a02 */ /* 0x000fe40000000f00 */
[C---:B------:R-:W-:Y:S02]  /*5540*/  IADD3.X R148, R0.reuse, R213, RZ, P5, !PT ;  /* 0x000000d500947210 */ /* 0x040fe40002ffe4ff */
[C---:B------:R-:W-:Y:S01]  /*5550*/  LEA R168, P4, R29.reuse, c[0x0][0x1f8], 0x1 ;  /* 0x00007e001da87a11 */ /* 0x040fe200078808ff */
[----:B------:R-:W1:Y:S01]  /*5560*/  LDSM.16.M88.4 R8, [R172] ;  /* 0x00000000ac08783b */ /* 0x000e620000000200 */
[----:B------:R-:W-:Y:S02]  /*5570*/  IADD3.X R149, R0, R152, RZ, P3, !PT ;  /* 0x0000009800957210 */ /* 0x000fe40001ffe4ff */
[C---:B------:R-:W-:Y:S02]  /*5580*/  LEA R166, P2, R30.reuse, c[0x0][0x1f8], 0x1 ;  /* 0x00007e001ea67a11 */ /* 0x040fe400078408ff */
[----:B------:R-:W-:Y:S02]  /*5590*/  LEA.HI.X R169, R29, c[0x0][0x1fc], R148, 0x1, P4 ;  /* 0x00007f001da97a11 */ /* 0x000fe400020f0c94 */
[----:B------:R-:W-:Y:S01]  /*55a0*/  LEA.HI.X R167, R30, c[0x0][0x1fc], R149, 0x1, P2 ;  /* 0x00007f001ea77a11 */ /* 0x000fe200010f0c95 */
[----:B------:R-:W2:Y:S01]  /*55b0*/  LDSM.16.M88.4 R16, [R172+0x800] ;  /* 0x00080000ac10783b */ /* 0x000ea20000000200 */
[----:B------:R-:W-:Y:S02]  /*55c0*/  ISETP.GE.AND P2, PT, R223, c[0x0][0x1d4], PT ;  /* 0x00007500df007a0c */ /* 0x000fe40003f46270 */
[----:B------:R-:W-:Y:S02]  /*55d0*/  LEA.HI.X R3, R21, R0, R3, 0x5, P0 ;  /* 0x0000000015037211 */ /* 0x000fe400000f2c03 */
[----:B------:R-:W-:Y:S02]  /*55e0*/  LEA R164, P0, R28, c[0x0][0x1f8], 0x1 ;  /* 0x00007e001ca47a11 */ /* 0x000fe400078008ff */
[----:B------:R-:W-:Y:S01]  /*55f0*/  IADD3.X R0, R0, R103, RZ, P1, !PT ;  /* 0x0000006700007210 */ /* 0x000fe20000ffe4ff */
[----:B------:R-:W3:Y:S01]  /*5600*/  LDSM.16.M88.4 R24, [R172+0x1000] ;  /* 0x00100000ac18783b */ /* 0x000ee20000000200 */
[----:B------:R-:W-:Y:S02]  /*5610*/  ISETP.GE.AND P1, PT, R222, c[0x0][0x1d4], PT ;  /* 0x00007500de007a0c */ /* 0x000fe40003f26270 */
[----:B------:R-:W-:Y:S02]  /*5620*/  LEA.HI.X R165, R28, c[0x0][0x1fc], R0, 0x1, P0 ;  /* 0x00007f001ca57a11 */ /* 0x000fe400000f0c00 */
[----:B------:R-:W-:Y:S02]  /*5630*/  ISETP.GE.AND P0, PT, R220, c[0x0][0x1d4], PT ;  /* 0x00007500dc007a0c */ /* 0x000fe40003f06270 */
[C---:B------:R-:W-:Y:S01]  /*5640*/  IADD3 R100, P4, R2.reuse, R100, RZ ;  /* 0x0000006402647210 */ /* 0x040fe20007f9e0ff */
[----:B------:R-:W4:Y:S01]  /*5650*/  LDSM.16.M88.4 R136, [R172+0x1800] ;  /* 0x00180000ac88783b */ /* 0x000f220000000200 */
[----:B------:R-:W-:Y:S02]  /*5660*/  IADD3 R0, P3, R2, R31, RZ ;  /* 0x0000001f02007210 */ /* 0x000fe40007f7e0ff */
[C---:B------:R-:W-:Y:S02]  /*5670*/  IADD3.X R161, R3.reuse, R152, RZ, P4, !PT ;  /* 0x0000009803a17210 */ /* 0x040fe400027fe4ff */
[----:B------:R-:W-:Y:S02]  /*5680*/  LEA R160, P4, R100, c[0x0][0x1f8], 0x1 ;  /* 0x00007e0064a07a11 */ /* 0x000fe400078808ff */
[----:B------:R-:W-:Y:S01]  /*5690*/  IADD3 R2, P6, R2, R210, RZ ;  /* 0x000000d202027210 */ /* 0x000fe20007fde0ff */
[----:B------:R-:W-:Y:S01]  /*56a0*/  LDSM.16.M88.4 R140, [R180] ;  /* 0x00000000b48c783b */ /* 0x000fe20000000200 */
[----:B------:R-:W-:Y:S02]  /*56b0*/  LEA.HI.X R161, R100, c[0x0][0x1fc], R161, 0x1, P4 ;  /* 0x00007f0064a17a11 */ /* 0x000fe400020f0ca1 */
[C---:B------:R-:W-:Y:S02]  /*56c0*/  LEA R162, P5, R2.reuse, c[0x0][0x1f8], 0x1 ;  /* 0x00007e0002a27a11 */ /* 0x040fe400078a08ff */
[C---:B------:R-:W-:Y:S02]  /*56d0*/  IADD3.X R103, R3.reuse, R103, RZ, P3, !PT ;  /* 0x0000006703677210 */ /* 0x040fe40001ffe4ff */
[----:B------:R-:W-:Y:S01]  /*56e0*/  IADD3.X R3, R3, R213, RZ, P6, !PT ;  /* 0x000000d503037210 */ /* 0x000fe200037fe4ff */
[C---:B-1----:R-:W-:Y:S01]  /*56f0*/  HMMA.16816.F32.BF16 R4, R32.reuse, R8, RZ ;  /* 0x000000082004723c */ /* 0x042fe200000418ff */
[----:B------:R-:W1:Y:S02]  /*5700*/  LDSM.16.M88.4 R144, [R183] ;  /* 0x00000000b790783b */ /* 0x000e640000000200 */
[----:B------:R-:W-:Y:S05]  /*5710*/  LEA.HI.X R163, R2, c[0x0][0x1fc], R3, 0x1, P5 ;  /* 0x00007f0002a37a11 */ /* 0x000fea00028f0c03 */
[C---:B------:R-:W-:Y:S01]  /*5720*/  HMMA.16816.F32.BF16 R8, R32.reuse, R10, RZ ;  /* 0x0000000a2008723c */ /* 0x040fe200000418ff */
[----:B------:R-:W5:Y:S07]  /*5730*/  LDSM.16.M88.4 R148, [R194] ;  /* 0x00000000c294783b */ /* 0x000f6e0000000200 */
[C---:B--2---:R-:W-:Y:S01]  /*5740*/  HMMA.16816.F32.BF16 R12, R32.reuse, R16, RZ ;  /* 0x00000010200c723c */ /* 0x044fe200000418ff */
[----:B------:R-:W2:Y:S07]  /*5750*/  LDSM.16.M88.4 R152, [R193] ;  /* 0x00000000c198783b */ /* 0x000eae0000000200 */
[C---:B------:R-:W-:Y:S01]  /*5760*/  HMMA.16816.F32.BF16 R16, R32.reuse, R18, RZ ;  /* 0x000000122010723c */ /* 0x040fe200000418ff */
[----:B------:R-:W2:Y:S07]  /*5770*/  LDSM.16.M88.4 R156, [R192] ;  /* 0x00000000c09c783b */ /* 0x000eae0000000200 */
[C---:B---3--:R-:W-:Y:S01]  /*5780*/  HMMA.16816.F32.BF16 R20, R32.reuse, R24, RZ ;  /* 0x000000182014723c */ /* 0x048fe200000418ff */
[----:B------:R-:W-:Y:S01]  /*5790*/  @!PT LDS RZ, [RZ] ;  /* 0x00000000fffff984 */ /* 0x000fe20000000800 */
[----:B------:R-:W-:Y:S01]  /*57a0*/  @!PT LDS RZ, [RZ] ;  /* 0x00000000fffff984 */ /* 0x000fe20000000800 */
[----:B------:R-:W-:Y:S01]  /*57b0*/  @!PT LDS RZ, [RZ] ;  /* 0x00000000fffff984 */ /* 0x000fe20000000800 */
[----:B------:R3:W-:Y:S07]  /*57c0*/  LDGSTS.E.BYPASS.LTC128B.128 [R195+0x100], [R168.64], !P0 ;  /* 0x00100000a8c37fae */ /* 0x0007ee000c101d46 */
[C---:B------:R-:W-:Y:S01]  /*57d0*/  HMMA.16816.F32.BF16 R24, R32.reuse, R26, RZ ;  /* 0x0000001a2018723c */ /* 0x040fe200000418ff */
[----:B------:R2:W-:Y:S07]  /*57e0*/  LDGSTS.E.BYPASS.LTC128B.128 [R195+0x2100], [R166.64], !P1 ;  /* 0x02100000a6c37fae */ /* 0x0005ee000c901d46 */
[C---:B----4-:R-:W-:Y:S01]  /*57f0*/  HMMA.16816.F32.BF16 R28, R32.reuse, R136, RZ ;  /* 0x00000088201c723c */ /* 0x050fe200000418ff */
[----:B------:R2:W-:Y:S06]  /*5800*/  LDGSTS.E.BYPASS.LTC128B.128 [R195+0x4100], [R164.64], !P2 ;  /* 0x04100000a4c37fae */ /* 0x0005ec000d101d46 */
[C---:B------:R-:W-:Y:S01]  /*5810*/  LEA R136, P3, R0.reuse, c[0x0][0x1f8], 0x1 ;  /* 0x00007e0000887a11 */ /* 0x040fe200078608ff */
[----:B------:R-:W-:Y:S01]  /*5820*/  HMMA.16816.F32.BF16 R32, R32, R138, RZ ;  /* 0x0000008a2020723c */ /* 0x000fe200000418ff */
[----:B------:R4:W-:Y:S03]  /*5830*/  LDGSTS.E.BYPASS.LTC128B.128 [R195+0x1100], [R162.64], !P0 ;  /* 0x01100000a2c37fae */ /* 0x0009e6000c101d46 */
[----:B------:R-:W-:Y:S02]  /*5840*/  LEA.HI.X R137, R0, c[0x0][0x1fc], R103, 0x1, P3 ;  /* 0x00007f0000897a11 */ /* 0x000fe400018f0c67 */
[C---:B------:R-:W-:Y:S02]  /*5850*/  ISETP.GT.AND P3, PT, R196.reuse, R226, PT ;  /* 0x000000e2c400720c */ /* 0x040fe40003f64270 */
[C---:B-1----:R-:W-:Y:S01]  /*5860*/  HMMA.16816.F32.BF16 R4, R140.reuse, R144, R4 ;  /* 0x000000908c04723c */ /* 0x042fe20000041804 */
[----:B------:R4:W-:Y:S04]  /*5870*/  LDGSTS.E.BYPASS.LTC128B.128 [R195+0x3100], [R160.64], !P1 ;  /* 0x03100000a0c37fae */ /* 0x0009e8000c901d46 */
[----:B------:R-:W-:Y:S03]  /*5880*/  IADD3 R196, R196, -0x1, RZ ;  /* 0xffffffffc4c47810 */ /* 0x000fe60007ffe0ff */
[C---:B------:R-:W-:Y:S01]  /*5890*/  HMMA.16816.F32.BF16 R8, R140.reuse, R146, R8 ;  /* 0x000000928c08723c */ /* 0x040fe20000041808 */
[----:B------:R1:W-:Y:S07]  /*58a0*/  LDGSTS.E.BYPASS.LTC128B.128 [R195+0x5100], [R136.64], !P2 ;  /* 0x0510000088c37fae */ /* 0x0003ee000d101d46 */
[C---:B-----5:R-:W-:Y:S01]  /*58b0*/  HMMA.16816.F32.BF16 R12, R140.reuse, R148, R12 ;  /* 0x000000948c0c723c */ /* 0x060fe2000004180c */
[----:B--2---:R-:W-:Y:S07]  /*58c0*/  LDSM.16.M88.4 R164, [R178+0x800] ;  /* 0x00080000b2a4783b */ /* 0x004fee0000000200 */
[C---:B------:R-:W-:Y:S01]  /*58d0*/  HMMA.16816.F32.BF16 R16, R140.reuse, R150, R16 ;  /* 0x000000968c10723c */ /* 0x040fe20000041810 */
[----:B------:R-:W0:Y:S07]  /*58e0*/  LDGDEPBAR ;  /* 0x00000000000079af */ /* 0x000e2e0000000000 */
[C---:B------:R-:W-:Y:S01]  /*58f0*/  HMMA.16816.F32.BF16 R20, R140.reuse, R152, R20 ;  /* 0x000000988c14723c */ /* 0x040fe20000041814 */
[----:B----4-:R-:W-:Y:S07]  /*5900*/  LDSM.16.M88.4 R160, [R178] ;  /* 0x00000000b2a0783b */ /* 0x010fee0000000200 */
[C---:B------:R-:W-:Y:S01]  /*5910*/  HMMA.16816.F32.BF16 R24, R140.reuse, R154, R24 ;  /* 0x0000009a8c18723c */ /* 0x040fe20000041818 */
[----:B-1----:R-:W1:Y:S07]  /*5920*/  LDSM.16.M88.4 R136, [R182] ;  /* 0x00000000b688783b */ /* 0x002e6e0000000200 */
[C---:B------:R-:W-:Y:S01]  /*5930*/  HMMA.16816.F32.BF16 R28, R140.reuse, R156, R28 ;  /* 0x0000009c8c1c723c */ /* 0x040fe2000004181c */
[----:B---3--:R-:W2:Y:S07]  /*5940*/  LDSM.16.M88.4 R168, [R178+0x1000] ;  /* 0x00100000b2a8783b */ /* 0x008eae0000000200 */
[----:B------:R-:W-:Y:S01]  /*5950*/  HMMA.16816.F32.BF16 R32, R140, R158, R32 ;  /* 0x0000009e8c20723c */ /* 0x000fe20000041820 */
[----:B------:R-:W3:Y:S08]  /*5960*/  LDSM.16.M88.4 R144, [R178+0x1800] ;  /* 0x00180000b290783b */ /* 0x000ef00000000200 */
[----:B------:R-:W-:Y:S08]  /*5970*/  LDSM.16.M88.4 R148, [R181] ;  /* 0x00000000b594783b */ /* 0x000ff00000000200 */
[----:B------:R-:W4:Y:S01]  /*5980*/  LDSM.16.M88.4 R152, [R175] ;  /* 0x00000000af98783b */ /* 0x000f220000000200 */
[C---:B-1----:R-:W-:Y:S07]  /*5990*/  HMMA.16816.F32.BF16 R4, R136.reuse, R160, R4 ;  /* 0x000000a08804723c */ /* 0x042fee0000041804 */
[----:B------:R-:W1:Y:S01]  /*59a0*/  LDSM.16.M88.4 R140, [R175+0x800] ;  /* 0x00080000af8c783b */ /* 0x000e620000000200 */
[C---:B------:R-:W-:Y:S07]  /*59b0*/  HMMA.16816.F32.BF16 R8, R136.reuse, R162, R8 ;  /* 0x000000a28808723c */ /* 0x040fee0000041808 */
[----:B------:R-:W5:Y:S01]  /*59c0*/  LDSM.16.M88.4 R156, [R175+0x1000] ;  /* 0x00100000af9c783b */ /* 0x000f620000000200 */
[C---:B------:R-:W-:Y:S07]  /*59d0*/  HMMA.16816.F32.BF16 R12, R136.reuse, R164, R12 ;  /* 0x000000a4880c723c */ /* 0x040fee000004180c */
[----:B------:R-:W1:Y:S01]  /*59e0*/  LDSM.16.M88.4 R160, [R175+0x1800] ;  /* 0x00180000afa0783b */ /* 0x000e620000000200 */
[C---:B------:R-:W-:Y:S07]  /*59f0*/  HMMA.16816.F32.BF16 R16, R136.reuse, R166, R16 ;  /* 0x000000a68810723c */ /* 0x040fee0000041810 */
[----:B------:R-:W-:Y:S01]  /*5a00*/  LDSM.16.M88.4 R164, [R179+0x4000] ;  /* 0x00400000b3a4783b */ /* 0x000fe20000000200 */
[C---:B--2---:R-:W-:Y:S08]  /*5a10*/  HMMA.16816.F32.BF16 R20, R136.reuse, R168, R20 ;  /* 0x000000a88814723c */ /* 0x044ff00000041814 */
[C---:B------:R-:W-:Y:S01]  /*5a20*/  HMMA.16816.F32.BF16 R24, R136.reuse, R170, R24 ;  /* 0x000000aa8818723c */ /* 0x040fe20000041818 */
[----:B------:R-:W2:Y:S07]  /*5a30*/  LDSM.16.M88.4 R168, [R172+0x2000] ;  /* 0x00200000aca8783b */ /* 0x000eae0000000200 */
[C---:B---3--:R-:W-:Y:S08]  /*5a40*/  HMMA.16816.F32.BF16 R28, R136.reuse, R144, R28 ;  /* 0x00000090881c723c */ /* 0x048ff0000004181c */
[----:B------:R-:W-:Y:S01]  /*5a50*/  HMMA.16816.F32.BF16 R32, R136, R146, R32 ;  /* 0x000000928820723c */ /* 0x000fe20000041820 */
[----:B------:R-:W3:Y:S07]  /*5a60*/  LDSM.16.M88.4 R136, [R172+0x2800] ;  /* 0x00280000ac88783b */ /* 0x000eee0000000200 */
[C---:B----4-:R-:W-:Y:S01]  /*5a70*/  HMMA.16816.F32.BF16 R4, R148.reuse, R152, R4 ;  /* 0x000000989404723c */ /* 0x050fe20000041804 */
[----:B------:R-:W4:Y:S07]  /*5a80*/  LDSM.16.M88.4 R144, [R172+0x3000] ;  /* 0x00300000ac90783b */ /* 0x000f2e0000000200 */
[C---:B------:R-:W-:Y:S01]  /*5a90*/  HMMA.16816.F32.BF16 R8, R148.reuse, R154, R8 ;  /* 0x0000009a9408723c */ /* 0x040fe20000041808 */
[----:B------:R-:W-:Y:S07]  /*5aa0*/  LDSM.16.M88.4 R152, [R180+0x4000] ;  /* 0x00400000b498783b */ /* 0x000fee0000000200 */
[C---:B-1----:R-:W-:Y:S08]  /*5ab0*/  HMMA.16816.F32.BF16 R12, R148.reuse, R140, R12 ;  /* 0x0000008c940c723c */ /* 0x042ff0000004180c */
[C---:B------:R-:W-:Y:S01]  /*5ac0*/  HMMA.16816.F32.BF16 R16, R148.reuse, R142, R16 ;  /* 0x0000008e9410723c */ /* 0x040fe20000041810 */
[----:B------:R-:W1:Y:S07]  /*5ad0*/  LDSM.16.M88.4 R140, [R172+0x3800] ;  /* 0x00380000ac8c783b */ /* 0x000e6e0000000200 */
[C---:B-----5:R-:W-:Y:S08]  /*5ae0*/  HMMA.16816.F32.BF16 R20, R148.reuse, R156, R20 ;  /* 0x0000009c9414723c */ /* 0x060ff00000041814 */
[C---:B------:R-:W-:Y:S01]  /*5af0*/  HMMA.16816.F32.BF16 R24, R148.reuse, R158, R24 ;  /* 0x0000009e9418723c */ /* 0x040fe20000041818 */
[----:B------:R-:W5:Y:S07]  /*5b00*/  LDSM.16.M88.4 R156, [R191] ;  /* 0x00000000bf9c783b */ /* 0x000f6e0000000200 */
[C---:B------:R-:W-:Y:S08]  /*5b10*/  HMMA.16816.F32.BF16 R28, R148.reuse, R160, R28 ;  /* 0x000000a0941c723c */ /* 0x040ff0000004181c */
[----:B------:R-:W-:Y:S01]  /*5b20*/  HMMA.16816.F32.BF16 R32, R148, R162, R32 ;  /* 0x000000a29420723c */ /* 0x000fe20000041820 */
[----:B------:R-:W-:Y:S07]  /*5b30*/  LDSM.16.M88.4 R148, [R189] ;  /* 0x00000000bd94783b */ /* 0x000fee0000000200 */
[C---:B--2---:R-:W-:Y:S01]  /*5b40*/  HMMA.16816.F32.BF16 R4, R164.reuse, R168, R4 ;  /* 0x000000a8a404723c */ /* 0x044fe20000041804 */
[----:B------:R-:W-:Y:S07]  /*5b50*/  LDSM.16.M88.4 R160, [R182+0x4000] ;  /* 0x00400000b6a0783b */ /* 0x000fee0000000200 */
[C---:B------:R-:W-:Y:S01]  /*5b60*/  HMMA.16816.F32.BF16 R8, R164.reuse, R170, R8 ;  /* 0x000000aaa408723c */ /* 0x040fe20000041808 */
[----:B------:R-:W-:Y:S07]  /*5b70*/  LDSM.16.M88.4 R168, [R178+0x2000] ;  /* 0x00200000b2a8783b */ /* 0x000fee0000000200 */
[C---:B---3--:R-:W-:Y:S08]  /*5b80*/  HMMA.16816.F32.BF16 R12, R164.reuse, R136, R12 ;  /* 0x00000088a40c723c */ /* 0x048ff0000004180c */
[C---:B------:R-:W-:Y:S01]  /*5b90*/  HMMA.16816.F32.BF16 R16, R164.reuse, R138, R16 ;  /* 0x0000008aa410723c */ /* 0x040fe20000041810 */
[----:B------:R-:W2:Y:S07]  /*5ba0*/  LDSM.16.M88.4 R136, [R190] ;  /* 0x00000000be88783b */ /* 0x000eae0000000200 */
[C---:B----4-:R-:W-:Y:S08]  /*5bb0*/  HMMA.16816.F32.BF16 R20, R164.reuse, R144, R20 ;  /* 0x00000090a414723c */ /* 0x050ff00000041814 */
[C---:B------:R-:W-:Y:S01]  /*5bc0*/  HMMA.16816.F32.BF16 R24, R164.reuse, R146, R24 ;  /* 0x00000092a418723c */ /* 0x040fe20000041818 */
[----:B------:R-:W3:Y:S07]  /*5bd0*/  LDSM.16.M88.4 R144, [R188] ;  /* 0x00000000bc90783b */ /* 0x000eee0000000200 */
[C---:B-1----:R-:W-:Y:S08]  /*5be0*/  HMMA.16816.F32.BF16 R28, R164.reuse, R140, R28 ;  /* 0x0000008ca41c723c */ /* 0x042ff0000004181c */
[----:B------:R-:W-:Y:S01]  /*5bf0*/  HMMA.16816.F32.BF16 R32, R164, R142, R32 ;  /* 0x0000008ea420723c */ /* 0x000fe20000041820 */
[----:B------:R-:W1:Y:S07]  /*5c00*/  LDSM.16.M88.4 R140, [R178+0x2800] ;  /* 0x00280000b28c783b */ /* 0x000e6e0000000200 */
[C---:B-----5:R-:W-:Y:S01]  /*5c10*/  HMMA.16816.F32.BF16 R4, R152.reuse, R156, R4 ;  /* 0x0000009c9804723c */ /* 0x060fe20000041804 */
[----:B------:R-:W4:Y:S07]  /*5c20*/  LDSM.16.M88.4 R164, [R178+0x3000] ;  /* 0x00300000b2a4783b */ /* 0x000f2e0000000200 */
[C---:B------:R-:W-:Y:S01]  /*5c30*/  HMMA.16816.F32.BF16 R8, R152.reuse, R158, R8 ;  /* 0x0000009e9808723c */ /* 0x040fe20000041808 */
[----:B------:R-:W5:Y:S07]  /*5c40*/  LDSM.16.M88.4 R156, [R178+0x3800] ;  /* 0x00380000b29c783b */ /* 0x000f6e0000000200 */
[C---:B--2---:R-:W-:Y:S08]  /*5c50*/  HMMA.16816.F32.BF16 R12, R152.reuse, R136, R12 ;  /* 0x00000088980c723c */ /* 0x044ff0000004180c */
[C---:B------:R-:W-:Y:S01]  /*5c60*/  HMMA.16816.F32.BF16 R16, R152.reuse, R138, R16 ;  /* 0x0000008a9810723c */ /* 0x040fe20000041810 */
[----:B------:R-:W-:Y:S07]  /*5c70*/  LDSM.16.M88.4 R136, [R181+0x4000] ;  /* 0x00400000b588783b */ /* 0x000fee0000000200 */
[C---:B------:R-:W-:Y:S08]  /*5c80*/  HMMA.16816.F32.BF16 R20, R152.reuse, R148, R20 ;  /* 0x000000949814723c */ /* 0x040ff00000041814 */
[C---:B------:R-:W-:Y:S01]  /*5c90*/  HMMA.16816.F32.BF16 R24, R152.reuse, R150, R24 ;  /* 0x000000969818723c */ /* 0x040fe20000041818 */
[----:B------:R-:W-:Y:S07]  /*5ca0*/  LDSM.16.M88.4 R148, [R175+0x2800] ;  /* 0x00280000af94783b */ /* 0x000fee0000000200 */
[C---:B---3--:R-:W-:Y:S08]  /*5cb0*/  HMMA.16816.F32.BF16 R28, R152.reuse, R144, R28 ;  /* 0x00000090981c723c */ /* 0x048ff0000004181c */
[----:B------:R-:W-:Y:S01]  /*5cc0*/  HMMA.16816.F32.BF16 R32, R152, R146, R32 ;  /* 0x000000929820723c */ /* 0x000fe20000041820 */
[----:B------:R-:W2:Y:S07]  /*5cd0*/  LDSM.16.M88.4 R144, [R175+0x2000] ;  /* 0x00200000af90783b */ /* 0x000eae0000000200 */
[C---:B------:R-:W-:Y:S01]  /*5ce0*/  HMMA.16816.F32.BF16 R4, R160.reuse, R168, R4 ;  /* 0x000000a8a004723c */ /* 0x040fe20000041804 */
[----:B------:R-:W3:Y:S07]  /*5cf0*/  LDSM.16.M88.4 R152, [R175+0x3000] ;  /* 0x00300000af98783b */ /* 0x000eee0000000200 */
[C---:B------:R-:W-:Y:S01]  /*5d00*/  HMMA.16816.F32.BF16 R8, R160.reuse, R170, R8 ;  /* 0x000000aaa008723c */ /* 0x040fe20000041808 */
[----:B------:R-:W2:Y:S07]  /*5d10*/  LDSM.16.M88.4 R168, [R175+0x3800] ;  /* 0x00380000afa8783b */ /* 0x000eae0000000200 */
[C---:B-1----:R-:W-:Y:S08]  /*5d20*/  HMMA.16816.F32.BF16 R12, R160.reuse, R140, R12 ;  /* 0x0000008ca00c723c */ /* 0x042ff0000004180c */
[C---:B------:R-:W-:Y:S01]  /*5d30*/  HMMA.16816.F32.BF16 R16, R160.reuse, R142, R16 ;  /* 0x0000008ea010723c */ /* 0x040fe20000041810 */
[----:B------:R-:W-:Y:S07]  /*5d40*/  LDSM.16.M88.4 R140, [R179+0x8000] ;  /* 0x00800000b38c783b */ /* 0x000fee0000000200 */
[C---:B----4-:R-:W-:Y:S08]  /*5d50*/  HMMA.16816.F32.BF16 R20, R160.reuse, R164, R20 ;  /* 0x000000a4a014723c */ /* 0x050ff00000041814 */
[C---:B------:R-:W-:Y:S01]  /*5d60*/  HMMA.16816.F32.BF16 R24, R160.reuse, R166, R24 ;  /* 0x000000a6a018723c */ /* 0x040fe20000041818 */
[----:B------:R-:W1:Y:S07]  /*5d70*/  LDSM.16.M88.4 R164, [R172+0x4000] ;  /* 0x00400000aca4783b */ /* 0x000e6e0000000200 */
[C---:B-----5:R-:W-:Y:S08]  /*5d80*/  HMMA.16816.F32.BF16 R28, R160.reuse, R156, R28 ;  /* 0x0000009ca01c723c */ /* 0x060ff0000004181c */
[----:B------:R-:W-:Y:S01]  /*5d90*/  HMMA.16816.F32.BF16 R32, R160, R158, R32 ;  /* 0x0000009ea020723c */ /* 0x000fe20000041820 */
[----:B------:R-:W4:Y:S07]  /*5da0*/  LDSM.16.M88.4 R156, [R172+0x4800] ;  /* 0x00480000ac9c783b */ /* 0x000f2e0000000200 */
[C---:B--2---:R-:W-:Y:S01]  /*5db0*/  HMMA.16816.F32.BF16 R4, R136.reuse, R144, R4 ;  /* 0x000000908804723c */ /* 0x044fe20000041804 */
[----:B------:R-:W2:Y:S07]  /*5dc0*/  LDSM.16.M88.4 R160, [R172+0x5000] ;  /* 0x00500000aca0783b */ /* 0x000eae0000000200 */
[C---:B------:R-:W-:Y:S01]  /*5dd0*/  HMMA.16816.F32.BF16 R8, R136.reuse, R146, R8 ;  /* 0x000000928808723c */ /* 0x040fe20000041808 */
[----:B------:R-:W5:Y:S07]  /*5de0*/  LDSM.16.M88.4 R144, [R172+0x5800] ;  /* 0x00580000ac90783b */ /* 0x000f6e0000000200 */
[C---:B------:R-:W-:Y:S08]  /*5df0*/  HMMA.16816.F32.BF16 R12, R136.reuse, R148, R12 ;  /* 0x00000094880c723c */ /* 0x040ff0000004180c */
[C---:B------:R-:W-:Y:S01]  /*5e00*/  HMMA.16816.F32.BF16 R16, R136.reuse, R150, R16 ;  /* 0x000000968810723c */ /* 0x040fe20000041810 */
[----:B------:R-:W-:Y:S07]  /*5e10*/  LDSM.16.M88.4 R148, [R180+0x8000] ;  /* 0x00800000b494783b */ /* 0x000fee0000000200 */
[C---:B---3--:R-:W-:Y:S08]  /*5e20*/  HMMA.16816.F32.BF16 R20, R136.reuse, R152, R20 ;  /* 0x000000988814723c */ /* 0x048ff00000041814 */
[C---:B------:R-:W-:Y:S01]  /*5e30*/  HMMA.16816.F32.BF16 R24, R136.reuse, R154, R24 ;  /* 0x0000009a8818723c */ /* 0x040fe20000041818 */
[----:B------:R-:W3:Y:S07]  /*5e40*/  LDSM.16.M88.4 R152, [R187] ;  /* 0x00000000bb98783b */ /* 0x000eee0000000200 */
[C---:B------:R-:W-:Y:S08]  /*5e50*/  HMMA.16816.F32.BF16 R28, R136.reuse, R168, R28 ;  /* 0x000000a8881c723c */ /* 0x040ff0000004181c */
[----:B------:R-:W-:Y:S01]  /*5e60*/  HMMA.16816.F32.BF16 R32, R136, R170, R32 ;  /* 0x000000aa8820723c */ /* 0x000fe20000041820 */
[----:B------:R-:W3:Y:S07]  /*5e70*/  LDSM.16.M88.4 R136, [R186] ;  /* 0x00000000ba88783b */ /* 0x000eee0000000200 */
[C---:B-1----:R-:W-:Y:S01]  /*5e80*/  HMMA.16816.F32.BF16 R4, R140.reuse, R164, R4 ;  /* 0x000000a48c04723c */ /* 0x042fe20000041804 */
[----:B------:R-:W1:Y:S07]  /*5e90*/  LDSM.16.M88.4 R168, [R185] ;  /* 0x00000000b9a8783b */ /* 0x000e6e0000000200 */
[C---:B------:R-:W-:Y:S01]  /*5ea0*/  HMMA.16816.F32.BF16 R8, R140.reuse, R166, R8 ;  /* 0x000000a68c08723c */ /* 0x040fe20000041808 */
[----:B------:R-:W-:Y:S07]  /*5eb0*/  LDSM.16.M88.4 R164, [R178+0x4000] ;  /* 0x00400000b2a4783b */ /* 0x000fee0000000200 */
[C---:B----4-:R-:W-:Y:S08]  /*5ec0*/  HMMA.16816.F32.BF16 R12, R140.reuse, R156, R12 ;  /* 0x0000009c8c0c723c */ /* 0x050ff0000004180c */
[C---:B------:R-:W-:Y:S01]  /*5ed0*/  HMMA.16816.F32.BF16 R16, R140.reuse, R158, R16 ;  /* 0x0000009e8c10723c */ /* 0x040fe20000041810 */
[----:B------:R-:W4:Y:S07]  /*5ee0*/  LDSM.16.M88.4 R156, [R184] ;  /* 0x00000000b89c783b */ /* 0x000f2e0000000200 */
[C---:B--2---:R-:W-:Y:S08]  /*5ef0*/  HMMA.16816.F32.BF16 R20, R140.reuse, R160, R20 ;  /* 0x000000a08c14723c */ /* 0x044ff00000041814 */
[C---:B------:R-:W-:Y:S01]  /*5f00*/  HMMA.16816.F32.BF16 R24, R140.reuse, R162, R24 ;  /* 0x000000a28c18723c */ /* 0x040fe20000041818 */
[----:B------:R-:W2:Y:S07]  /*5f10*/  LDSM.16.M88.4 R160, [R182+0x8000] ;  /* 0x00800000b6a0783b */ /* 0x000eae0000000200 */
[C---:B-----5:R-:W-:Y:S08]  /*5f20*/  HMMA.16816.F32.BF16 R28, R140.reuse, R144, R28 ;  /* 0x000000908c1c723c */ /* 0x060ff0000004181c */
[----:B------:R-:W-:Y:S01]  /*5f30*/  HMMA.16816.F32.BF16 R32, R140, R146, R32 ;  /* 0x000000928c20723c */ /* 0x000fe20000041820 */
[----:B------:R-:W-:Y:S07]  /*5f40*/  LDSM.16.M88.4 R140, [R178+0x5000] ;  /* 0x00500000b28c783b */ /* 0x000fee0000000200 */
[C---:B---3--:R-:W-:Y:S01]  /*5f50*/  HMMA.16816.F32.BF16 R4, R148.reuse, R152, R4 ;  /* 0x000000989404723c */ /* 0x048fe20000041804 */
[----:B------:R-:W-:Y:S07]  /*5f60*/  LDSM.16.M88.4 R144, [R178+0x5800] ;  /* 0x00580000b290783b */ /* 0x000fee0000000200 */
[C---:B------:R-:W-:Y:S01]  /*5f70*/  HMMA.16816.F32.BF16 R8, R148.reuse, R154, R8 ;  /* 0x0000009a9408723c */ /* 0x040fe20000041808 */
[----:B------:R-:W-:Y:S07]  /*5f80*/  LDSM.16.M88.4 R152, [R181+0x8000] ;  /* 0x00800000b598783b */ /* 0x000fee0000000200 */
[C---:B------:R-:W-:Y:S08]  /*5f90*/  HMMA.16816.F32.BF16 R12, R148.reuse, R136, R12 ;  /* 0x00000088940c723c */ /* 0x040ff0000004180c */
[C---:B------:R-:W-:Y:S01]  /*5fa0*/  HMMA.16816.F32.BF16 R16, R148.reuse, R138, R16 ;  /* 0x0000008a9410723c */ /* 0x040fe20000041810 */
[----:B------:R-:W3:Y:S07]  /*5fb0*/  LDSM.16.M88.4 R136, [R178+0x4800] ;  /* 0x00480000b288783b */ /* 0x000eee0000000200 */
[C---:B-1----:R-:W-:Y:S08]  /*5fc0*/  HMMA.16816.F32.BF16 R20, R148.reuse, R168, R20 ;  /* 0x000000a89414723c */ /* 0x042ff00000041814 */
[C---:B------:R-:W-:Y:S01]  /*5fd0*/  HMMA.16816.F32.BF16 R24, R148.reuse, R170, R24 ;  /* 0x000000aa9418723c */ /* 0x040fe20000041818 */
[----:B------:R-:W1:Y:S07]  /*5fe0*/  LDSM.16.M88.4 R168, [R175+0x4000] ;  /* 0x00400000afa8783b */ /* 0x000e6e0000000200 */
[C---:B----4-:R-:W-:Y:S08]  /*5ff0*/  HMMA.16816.F32.BF16 R28, R148.reuse, R156, R28 ;  /* 0x0000009c941c723c */ /* 0x050ff0000004181c */
[----:B------:R-:W-:Y:S08]  /*6000*/  HMMA.16816.F32.BF16 R32, R148, R158, R32 ;  /* 0x0000009e9420723c */ /* 0x000ff00000041820 */
[C---:B--2---:R-:W-:Y:S08]  /*6010*/  HMMA.16816.F32.BF16 R4, R160.reuse, R164, R4 ;  /* 0x000000a4a004723c */ /* 0x044ff00000041804 */
[C---:B------:R-:W-:Y:S08]  /*6020*/  HMMA.16816.F32.BF16 R8, R160.reuse, R166, R8 ;  /* 0x000000a6a008723c */ /* 0x040ff00000041808 */
[C---:B---3--:R-:W-:Y:S08]  /*6030*/  HMMA.16816.F32.BF16 R12, R160.reuse, R136, R12 ;  /* 0x00000088a00c723c */ /* 0x048ff0000004180c */
[C---:B------:R-:W-:Y:S01]  /*6040*/  HMMA.16816.F32.BF16 R16, R160.reuse, R138, R16 ;  /* 0x0000008aa010723c */ /* 0x040fe20000041810 */
[----:B------:R-:W2:Y:S07]  /*6050*/  LDSM.16.M88.4 R136, [R175+0x4800] ;  /* 0x00480000af88783b */ /* 0x000eae0000000200 */
[C---:B------:R-:W-:Y:S08]  /*6060*/  HMMA.16816.F32.BF16 R20, R160.reuse, R140, R20 ;  /* 0x0000008ca014723c */ /* 0x040ff00000041814 */
[C---:B------:R-:W-:Y:S08]  /*6070*/  HMMA.16816.F32.BF16 R24, R160.reuse, R142, R24 ;  /* 0x0000008ea018723c */ /* 0x040ff00000041818 */
[C---:B------:R-:W-:Y:S08]  /*6080*/  HMMA.16816.F32.BF16 R28, R160.reuse, R144, R28 ;  /* 0x00000090a01c723c */ /* 0x040ff0000004181c */
[----:B------:R-:W-:Y:S08]  /*6090*/  HMMA.16816.F32.BF16 R32, R160, R146, R32 ;  /* 0x00000092a020723c */ /* 0x000ff00000041820 */
[C---:B-1----:R-:W-:Y:S08]  /*60a0*/  HMMA.16816.F32.BF16 R4, R152.reuse, R168, R4 ;  /* 0x000000a89804723c */ /* 0x042ff00000041804 */
[C---:B------:R-:W-:Y:S08]  /*60b0*/  HMMA.16816.F32.BF16 R8, R152.reuse, R170, R8 ;  /* 0x000000aa9808723c */ /* 0x040ff00000041808 */
[C---:B--2---:R-:W-:Y:S08]  /*60c0*/  HMMA.16816.F32.BF16 R12, R152.reuse, R136, R12 ;  /* 0x00000088980c723c */ /* 0x044ff0000004180c */
[C---:B------:R-:W-:Y:S04]  /*60d0*/  HMMA.16816.F32.BF16 R16, R152.reuse, R138, R16 ;  /* 0x0000008a9810723c */ /* 0x040fe80000041810 */
[----:B------:R-:W-:Y:S04]  /*60e0*/  FMUL.FTZ R0, R4, c[0x0][0x320] ;  /* 0x0000c80004007a20 */ /* 0x000fe80000410000 */
[----:B------:R1:W-:Y:S01]  /*60f0*/  MUFU.TANH R140, R0 ;  /* 0x00000000008c7308 */ /* 0x0003e20000002400 */
[----:B------:R-:W-:Y:S09]  /*6100*/  FMUL.FTZ R3, R11, c[0x0][0x320] ;  /* 0x0000c8000b037a20 */ /* 0x000ff20000410000 */
[----:B------:R-:W-:Y:S06]  /*6110*/  MUFU.TANH R144, R3 ;  /* 0x0000000300907308 */ /* 0x000fec0000002400 */
[----:B------:R-:W-:Y:S04]  /*6120*/  FMUL.FTZ R2, R16, c[0x0][0x320] ;  /* 0x0000c80010027a20 */ /* 0x000fe80000410000 */
[----:B------:R-:W-:Y:S01]  /*6130*/  MUFU.TANH R150, R2 ;  /* 0x0000000200967308 */ /* 0x000fe20000002400 */
[----:B-1----:R-:W-:Y:S09]  /*6140*/  FMUL.FTZ R0, R5, c[0x0][0x320] ;  /* 0x0000c80005007a20 */ /* 0x002ff20000410000 */
[----:B------:R1:W-:Y:S02]  /*6150*/  MUFU.TANH R141, R0 ;  /* 0x00000000008d7308 */ /* 0x0003e40000002400 */
[----:B-1----:R-:W-:Y:S08]  /*6160*/  FMUL.FTZ R0, R6, c[0x0][0x320] ;  /* 0x0000c80006007a20 */ /* 0x002ff00000410000 */
[----:B------:R1:W2:Y:S02]  /*6170*/  MUFU.TANH R146, R0 ;  /* 0x0000000000927308 */ /* 0x0002a40000002400 */
[----:B-1----:R-:W-:Y:S02]  /*6180*/  FMUL.FTZ R0, R7, c[0x0][0x320] ;  /* 0x0000c80007007a20 */ /* 0x002fe40000410000 */
[----:B------:R-:W1:Y:S06]  /*6190*/  LDSM.16.M88.4 R4, [R175+0x5000] ;  /* 0x00500000af04783b */ /* 0x000e6c0000000200 */
[----:B------:R3:W4:Y:S02]  /*61a0*/  MUFU.TANH R145, R0 ;  /* 0x0000000000917308 */ /* 0x0007240000002400 */
[----:B---3--:R-:W-:Y:S08]  /*61b0*/  FMUL.FTZ R0, R8, c[0x0][0x320] ;  /* 0x0000c80008007a20 */ /* 0x008ff00000410000 */
[----:B------:R3:W-:Y:S01]  /*61c0*/  MUFU.TANH R142, R0 ;  /* 0x00000000008e7308 */ /* 0x0007e20000002400 */
[C---:B-1----:R-:W-:Y:S08]  /*61d0*/  HMMA.16816.F32.BF16 R20, R152.reuse, R4, R20 ;  /* 0x000000049814723c */ /* 0x042ff00000041814 */
[C---:B------:R-:W-:Y:S04]  /*61e0*/  HMMA.16816.F32.BF16 R24, R152.reuse, R6, R24 ;  /* 0x000000069818723c */ /* 0x040fe80000041818 */
[----:B---3--:R-:W-:Y:S03]  /*61f0*/  FMUL.FTZ R0, R9, c[0x0][0x320] ;  /* 0x0000c80009007a20 */ /* 0x008fe60000410000 */
[----:B------:R-:W-:Y:S01]  /*6200*/  @P3 SHF.R.S32.HI R6, RZ, 0x1f, R196 ;  /* 0x0000001fff063819 */ /* 0x000fe200000114c4 */
[----:B------:R1:W-:Y:S04]  /*6210*/  MUFU.TANH R137, R0 ;  /* 0x0000000000897308 */ /* 0x0003e80000002400 */
[----:B------:R-:W-:Y:S04]  /*6220*/  @P3 IMAD R6, R6, c[0x0][0x1e0], RZ ;  /* 0x0000780006063a24 */ /* 0x000fe800078e02ff */
[----:B------:R-:W-:Y:S02]  /*6230*/  @P3 IMAD R6, R196, c[0x0][0x1e4], R6 ;  /* 0x00007900c4063a24 */ /* 0x000fe400078e0206 */
[----:B-1----:R-:W-:Y:S02]  /*6240*/  FMUL.FTZ R0, R10, c[0x0][0x320] ;  /* 0x0000c8000a007a20 */ /* 0x002fe40000410000 */
[----:B------:R-:W1:Y:S01]  /*6250*/  LDSM.16.M88.4 R8, [R175+0x5800] ;  /* 0x00580000af08783b */ /* 0x000e620000000200 */
[----:B------:R-:W-:Y:S04]  /*6260*/  DEPBAR.LE SB0, 0x0 ;  /* 0x000080000000791a */ /* 0x000fe80000000000 */
[----:B------:R3:W5:Y:S03]  /*6270*/  MUFU.TANH R143, R0 ;  /* 0x00000000008f7308 */ /* 0x0007660000002400 */
[----:B------:R-:W-:Y:S01]  /*6280*/  BAR.SYNC.DEFER_BLOCKING 0x0 ;  /* 0x0000000000007b1d */ /* 0x000fe20000010000 */
[----:B---3--:R-:W-:Y:S06]  /*6290*/  FMUL.FTZ R0, R12, c[0x0][0x320] ;  /* 0x0000c8000c007a20 */ /* 0x008fec0000410000 */
[----:B------:R3:W-:Y:S01]  /*62a0*/  MUFU.TANH R139, R0 ;  /* 0x00000000008b7308 */ /* 0x0007e20000002400 */
[C---:B-1----:R-:W-:Y:S07]  /*62b0*/  HMMA.16816.F32.BF16 R28, R152.reuse, R8, R28 ;  /* 0x00000008981c723c */ /* 0x042fee000004181c */
[----:B------:R-:W-:Y:S01]  /*62c0*/  @P3 MOV R9, c[0x0][0x1e4] ;  /* 0x0000790000093a02 */ /* 0x000fe20000000f00 */
[----:B------:R-:W-:Y:S04]  /*62d0*/  HMMA.16816.F32.BF16 R32, R152, R10, R32 ;  /* 0x0000000a9820723c */ /* 0x000fe80000041820 */
[----:B---3--:R-:W-:Y:S04]  /*62e0*/  FMUL.FTZ R0, R13, c[0x0][0x320] ;  /* 0x0000c8000d007a20 */ /* 0x008fe80000410000 */
[----:B------:R1:W-:Y:S08]  /*62f0*/  MUFU.TANH R147, R0 ;  /* 0x0000000000937308 */ /* 0x0003f00000002400 */
[----:B------:R-:W-:Y:S04]  /*6300*/  FMUL.FTZ R2, R31, c[0x0][0x320] ;  /* 0x0000c8001f027a20 */ /* 0x000fe80000410000 */
[----:B------:R2:W-:Y:S04]  /*6310*/  MUFU.TANH R215, R2 ;  /* 0x0000000200d77308 */ /* 0x0005e80000002400 */
[----:B------:R-:W-:Y:S06]  /*6320*/  FMUL.FTZ R3, R32, c[0x0][0x320] ;  /* 0x0000c80020037a20 */ /* 0x000fec0000410000 */
[----:B------:R3:W-:Y:S01]  /*6330*/  MUFU.TANH R216, R3 ;  /* 0x0000000300d87308 */ /* 0x0007e20000002400 */
[----:B-1----:R-:W-:Y:S09]  /*6340*/  FMUL.FTZ R0, R14, c[0x0][0x320] ;  /* 0x0000c8000e007a20 */ /* 0x002ff20000410000 */
[----:B------:R1:W1:Y:S01]  /*6350*/  MUFU.TANH R148, R0 ;  /* 0x0000000000947308 */ /* 0x0002620000002400 */
[----:B--2---:R-:W-:Y:S04]  /*6360*/  FMNMX.FTZ R2, R146, R102, !PT ;  /* 0x0000006692027209 */ /* 0x004fe80007810000 */
[----:B----4-:R-:W-:Y:S04]  /*6370*/  FMNMX.FTZ R2, R145, R2, !PT ;  /* 0x0000000291027209 */ /* 0x010fe80007810000 */
[----:B-----5:R-:W-:Y:S01]  /*6380*/  FMNMX.FTZ R2, R143, R2, !PT ;  /* 0x000000028f027209 */ /* 0x020fe20007810000 */
[----:B---3--:R-:W-:Y:S03]  /*6390*/  FMUL.FTZ R3, R33, c[0x0][0x320] ;  /* 0x0000c80021037a20 */ /* 0x008fe60000410000 */
[----:B------:R-:W-:Y:S01]  /*63a0*/  FMNMX.FTZ R2, R144, R2, !PT ;  /* 0x0000000290027209 */ /* 0x000fe20007810000 */
[----:B------:R2:W-:Y:S01]  /*63b0*/  MUFU.TANH R217, R3 ;  /* 0x0000000300d97308 */ /* 0x0005e20000002400 */
[----:B-1----:R-:W-:Y:S02]  /*63c0*/  FMUL.FTZ R0, R15, c[0x0][0x320] ;  /* 0x0000c8000f007a20 */ /* 0x002fe40000410000 */
[----:B------:R-:W-:Y:S07]  /*63d0*/  FMNMX.FTZ R2, R148, R2, !PT ;  /* 0x0000000294027209 */ /* 0x000fee0007810000 */
[----:B------:R1:W3:Y:S01]  /*63e0*/  MUFU.TANH R149, R0 ;  /* 0x0000000000957308 */ /* 0x0002e20000002400 */
[----:B--2---:R-:W-:Y:S09]  /*63f0*/  FMUL.FTZ R3, R34, c[0x0][0x320] ;  /* 0x0000c80022037a20 */ /* 0x004ff20000410000 */
[----:B------:R-:W-:Y:S01]  /*6400*/  MUFU.TANH R103, R3 ;  /* 0x0000000300677308 */ /* 0x000fe20000002400 */
[----:B-1----:R-:W-:Y:S01]  /*6410*/  FMUL.FTZ R0, R17, c[0x0][0x320] ;  /* 0x0000c80011007a20 */ /* 0x002fe20000410000 */
[----:B---3--:R-:W-:Y:S08]  /*6420*/  FMNMX.FTZ R2, R149, R2, !PT ;  /* 0x0000000295027209 */ /* 0x008ff00007810000 */
[----:B------:R1:W-:Y:S02]  /*6430*/  MUFU.TANH R151, R0 ;  /* 0x0000000000977308 */ /* 0x0003e40000002400 */
[----:B-1----:R-:W-:Y:S08]  /*6440*/  FMUL.FTZ R0, R18, c[0x0][0x320] ;  /* 0x0000c80012007a20 */ /* 0x002ff00000410000 */
[----:B------:R1:W2:Y:S02]  /*6450*/  MUFU.TANH R156, R0 ;  /* 0x00000000009c7308 */ /* 0x0002a40000002400 */
[----:B-1----:R-:W-:Y:S01]  /*6460*/  FMUL.FTZ R0, R19, c[0x0][0x320] ;  /* 0x0000c80013007a20 */ /* 0x002fe20000410000 */
[----:B--2---:R-:W-:Y:S07]  /*6470*/  FMNMX.FTZ R2, R156, R2, !PT ;  /* 0x000000029c027209 */ /* 0x004fee0007810000 */
[----:B------:R1:W2:Y:S02]  /*6480*/  MUFU.TANH R157, R0 ;  /* 0x00000000009d7308 */ /* 0x0002a40000002400 */
[----:B-1----:R-:W-:Y:S01]  /*6490*/  FMUL.FTZ R0, R20, c[0x0][0x320] ;  /* 0x0000c80014007a20 */ /* 0x002fe20000410000 */
[----:B--2---:R-:W-:Y:S07]  /*64a0*/  FMNMX.FTZ R3, R157, R2, !PT ;  /* 0x000000029d037209 */ /* 0x004fee0007810000 */
[----:B------:R1:W-:Y:S02]  /*64b0*/  MUFU.TANH R165, R0 ;  /* 0x0000000000a57308 */ /* 0x0003e40000002400 */
[----:B-1----:R-:W-:Y:S08]  /*64c0*/  FMUL.FTZ R0, R21, c[0x0][0x320] ;  /* 0x0000c80015007a20 */ /* 0x002ff00000410000 */
        /* <DEDUP_REMOVED lines=8> */
[----:B------:R1:W2:Y:S02]  /*6550*/  MUFU.TANH R203, R0 ;  /* 0x0000000000cb7308 */ /* 0x0002a40000002400 */
[----:B-1----:R-:W-:Y:S08]  /*6560*/  FMUL.FTZ R0, R25, c[0x0][0x320] ;  /* 0x0000c80019007a20 */ /* 0x002ff00000410000 */
[----:B------:R1:W3:Y:S02]  /*6570*/  MUFU.TANH R205, R0 ;  /* 0x0000000000cd7308 */ /* 0x0002e40000002400 */
[----:B-1----:R-:W-:Y:S08]  /*6580*/  FMUL.FTZ R0, R26, c[0x0][0x320] ;  /* 0x0000c8001a007a20 */ /* 0x002ff00000410000 */
[----:B------:R1:W4:Y:S02]  /*6590*/  MUFU.TANH R206, R0 ;  /* 0x0000000000ce7308 */ /* 0x0003240000002400 */
[----:B-1----:R-:W-:Y:S08]  /*65a0*/  FMUL.FTZ R0, R27, c[0x0][0x320] ;  /* 0x0000c8001b007a20 */ /* 0x002ff00000410000 */
[----:B------:R1:W-:Y:S02]  /*65b0*/  MUFU.TANH R207, R0 ;  /* 0x0000000000cf7308 */ /* 0x0003e40000002400 */
[----:B-1----:R-:W-:Y:S08]  /*65c0*/  FMUL.FTZ R0, R28, c[0x0][0x320] ;  /* 0x0000c8001c007a20 */ /* 0x002ff00000410000 */
[----:B------:R1:W5:Y:S02]  /*65d0*/  MUFU.TANH R154, R0 ;  /* 0x00000000009a7308 */ /* 0x0003640000002400 */
[----:B-1----:R-:W-:Y:S08]  /*65e0*/  FMUL.FTZ R0, R29, c[0x0][0x320] ;  /* 0x0000c8001d007a20 */ /* 0x002ff00000410000 */
[----:B------:R1:W1:Y:S02]  /*65f0*/  MUFU.TANH R155, R0 ;  /* 0x00000000009b7308 */ /* 0x0002640000002400 */
[----:B-1----:R-:W-:Y:S08]  /*6600*/  FMUL.FTZ R0, R30, c[0x0][0x320] ;  /* 0x0000c8001e007a20 */ /* 0x002ff00000410000 */
[----:B------:R1:W1:Y:S02]  /*6610*/  MUFU.TANH R214, R0 ;  /* 0x0000000000d67308 */ /* 0x0002640000002400 */
[----:B-1----:R-:W-:Y:S04]  /*6620*/  FMNMX.FTZ R0, R140, R101, !PT ;  /* 0x000000658c007209 */ /* 0x002fe80007810000 */
[----:B------:R-:W-:Y:S04]  /*6630*/  FMNMX.FTZ R0, R141, R0, !PT ;  /* 0x000000008d007209 */ /* 0x000fe80007810000 */
[----:B------:R-:W-:Y:S04]  /*6640*/  FMNMX.FTZ R0, R142, R0, !PT ;  /* 0x000000008e007209 */ /* 0x000fe80007810000 */
[----:B------:R-:W-:Y:S04]  /*6650*/  FMNMX.FTZ R0, R137, R0, !PT ;  /* 0x0000000089007209 */ /* 0x000fe80007810000 */
[----:B------:R-:W-:Y:S04]  /*6660*/  FMNMX.FTZ R0, R139, R0, !PT ;  /* 0x000000008b007209 */ /* 0x000fe80007810000 */
[----:B------:R-:W-:Y:S04]  /*6670*/  FMNMX.FTZ R0, R147, R0, !PT ;  /* 0x0000000093007209 */ /* 0x000fe80007810000 */
[----:B------:R-:W-:Y:S04]  /*6680*/  FMNMX.FTZ R0, R150, R0, !PT ;  /* 0x0000000096007209 */ /* 0x000fe80007810000 */
[----:B------:R-:W-:Y:S04]  /*6690*/  FMNMX.FTZ R0, R151, R0, !PT ;  /* 0x0000000097007209 */ /* 0x000fe80007810000 */
[----:B------:R-:W-:Y:S04]  /*66a0*/  FMNMX.FTZ R0, R165, R0, !PT ;  /* 0x00000000a5007209 */ /* 0x000fe80007810000 */
[----:B------:R-:W-:Y:S01]  /*66b0*/  FMNMX.FTZ R2, R166, R0, !PT ;  /* 0x00000000a6027209 */ /* 0x000fe20007810000 */
[----:B------:R-:W-:Y:S03]  /*66c0*/  FMUL.FTZ R0, R35, c[0x0][0x320] ;  /* 0x0000c80023007a20 */ /* 0x000fe60000410000 */
[----:B--2---:R-:W-:Y:S01]  /*66d0*/  FMNMX.FTZ R2, R203, R2, !PT ;  /* 0x00000002cb027209 */ /* 0x004fe20007810000 */
[----:B------:R3:W1:Y:S03]  /*66e0*/  MUFU.TANH R136, R0 ;  /* 0x0000000000887308 */ /* 0x0006660000002400 */
[----:B---3--:R-:W-:Y:S02]  /*66f0*/  FMNMX.FTZ R0, R205, R2, !PT ;  /* 0x00000002cd007209 */ /* 0x008fe40007810000 */
[----:B----4-:R-:W-:Y:S02]  /*6700*/  FMNMX.FTZ R2, R206, R3, !PT ;  /* 0x00000003ce027209 */ /* 0x010fe40007810000 */
[----:B-----5:R-:W-:Y:S02]  /*6710*/  FMNMX.FTZ R0, R154, R0, !PT ;  /* 0x000000009a007209 */ /* 0x020fe40007810000 */
[----:B------:R-:W-:Y:S02]  /*6720*/  FMNMX.FTZ R2, R207, R2, !PT ;  /* 0x00000002cf027209 */ /* 0x000fe40007810000 */
[----:B------:R-:W-:Y:S02]  /*6730*/  FMNMX.FTZ R0, R155, R0, !PT ;  /* 0x000000009b007209 */ /* 0x000fe40007810000 */
[----:B------:R-:W-:Y:S02]  /*6740*/  FMNMX.FTZ R2, R214, R2, !PT ;  /* 0x00000002d6027209 */ /* 0x000fe40007810000 */
[----:B------:R-:W-:Y:S02]  /*6750*/  FMNMX.FTZ R3, R216, R0, !PT ;  /* 0x00000000d8037209 */ /* 0x000fe40007810000 */
[----:B------:R-:W-:Y:S02]  /*6760*/  FMNMX.FTZ R0, R215, R2, !PT ;  /* 0x00000002d7007209 */ /* 0x000fe40007810000 */
[----:B------:R-:W-:Y:S02]  /*6770*/  FMNMX.FTZ R3, R217, R3, !PT ;  /* 0x00000003d9037209 */ /* 0x000fe40007810000 */
[----:B------:R-:W-:Y:S03]  /*6780*/  FMNMX.FTZ R0, R103, R0, !PT ;  /* 0x0000000067007209 */ /* 0x000fe60007810000 */
[----:B------:R-:W2:Y:S01]  /*6790*/  SHFL.BFLY PT, R4, R3, 0x2, 0x1f ;  /* 0x0c401f0003047f89 */ /* 0x000ea200000e0000 */
[----:B-1----:R-:W-:Y:S07]  /*67a0*/  FMNMX.FTZ R0, R136, R0, !PT ;  /* 0x0000000088007209 */ /* 0x002fee0007810000 */
[----:B------:R-:W1:Y:S01]  /*67b0*/  SHFL.BFLY PT, R2, R0, 0x2, 0x1f ;  /* 0x0c401f0000027f89 */ /* 0x000e6200000e0000 */
[----:B--2---:R-:W-:Y:S07]  /*67c0*/  FMNMX.FTZ R4, R3, R4, !PT ;  /* 0x0000000403047209 */ /* 0x004fee0007810000 */
[----:B------:R-:W2:Y:S01]  /*67d0*/  SHFL.BFLY PT, R5, R4, 0x1, 0x1f ;  /* 0x0c201f0004057f89 */ /* 0x000ea200000e0000 */
[----:B-1----:R-:W-:Y:S07]  /*67e0*/  FMNMX.FTZ R0, R0, R2, !PT ;  /* 0x0000000200007209 */ /* 0x002fee0007810000 */
[----:B------:R-:W1:Y:S01]  /*67f0*/  SHFL.BFLY PT, R3, R0, 0x1, 0x1f ;  /* 0x0c201f0000037f89 */ /* 0x000e6200000e0000 */
[----:B--2---:R-:W-:Y:S01]  /*6800*/  FMNMX.FTZ R100, R4, R5, !PT ;  /* 0x0000000504647209 */ /* 0x004fe20007810000 */
[----:B------:R-:W-:Y:S04]  /*6810*/  @P3 IMAD.WIDE.U32 R4, R196, c[0x0][0x1e0], RZ ;  /* 0x00007800c4043a25 */ /* 0x000fe800078e00ff */
[C---:B------:R-:W-:Y:S01]  /*6820*/  FMUL.FTZ R138, R100.reuse, c[0x0][0x2d0] ;  /* 0x0000b400648a7a20 */ /* 0x040fe20000410000 */
[----:B------:R-:W-:Y:S01]  /*6830*/  @P3 IADD3 R6, R5, R6, RZ ;  /* 0x0000000605063210 */ /* 0x000fe20007ffe0ff */
[----:B------:R-:W-:Y:S01]  /*6840*/  FADD.FTZ R2, -R100, R101 ;  /* 0x0000006564027221 */ /* 0x000fe20000010100 */
[----:B------:R-:W-:Y:S01]  /*6850*/  @P3 SHF.L.U32 R5, R4, 0x6, RZ ;  /* 0x0000000604053819 */ /* 0x000fe200000006ff */
[----:B------:R-:W-:Y:S01]  /*6860*/  FFMA.FTZ R10, R140, c[0x0][0x2d0], -R138 ;  /* 0x0000b4008c0a7a23 */ /* 0x000fe2000001088a */
[----:B------:R-:W-:Y:S01]  /*6870*/  @P3 SHF.L.U64.HI R4, R4, 0x6, R6 ;  /* 0x0000000604043819 */ /* 0x000fe20000010206 */
[--C-:B------:R-:W-:Y:S01]  /*6880*/  FFMA.FTZ R15, R142, c[0x0][0x2d0], -R138.reuse ;  /* 0x0000b4008e0f7a23 */ /* 0x100fe2000001088a */
[----:B------:R-:W-:Y:S01]  /*6890*/  @P3 MOV R6, c[0x0][0x1e0] ;  /* 0x0000780000063a02 */ /* 0x000fe20000000f00 */
[----:B------:R2:W-:Y:S01]  /*68a0*/  MUFU.EX2 R201, R10 ;  /* 0x0000000a00c97308 */ /* 0x0005e20000000800 */
[----:B------:R-:W-:Y:S02]  /*68b0*/  @P3 IADD3 R8, P6, R5, R208, RZ ;  /* 0x000000d005083210 */ /* 0x000fe40007fde0ff */
[----:B------:R-:W-:Y:S02]  /*68c0*/  @P3 LEA R7, P4, R6, R5, 0x5 ;  /* 0x0000000506073211 */ /* 0x000fe400078828ff */
[----:B------:R-:W-:Y:S02]  /*68d0*/  @P3 LEA R18, P5, R8, c[0x0][0x1c8], 0x1 ;  /* 0x0000720008123a11 */ /* 0x000fe400078a08ff */
[----:B------:R-:W-:Y:S01]  /*68e0*/  @P3 LEA.HI.X R6, R6, R4, R9, 0x5, P4 ;  /* 0x0000000406063211 */ /* 0x000fe200020f2c09 */
[----:B------:R-:W-:Y:S01]  /*68f0*/  FFMA.FTZ R9, R141, c[0x0][0x2d0], -R138 ;  /* 0x0000b4008d097a23 */ /* 0x000fe2000001088a */
[----:B-1----:R-:W-:Y:S01]  /*6900*/  FMNMX.FTZ R3, R0, R3, !PT ;  /* 0x0000000300037209 */ /* 0x002fe20007810000 */
[----:B------:R-:W-:Y:S01]  /*6910*/  MUFU.EX2 R199, R15 ;  /* 0x0000000f00c77308 */ /* 0x000fe20000000800 */
[----:B------:R-:W-:Y:S03]  /*6920*/  FMUL.FTZ R0, R2, c[0x0][0x2d0] ;  /* 0x0000b40002007a20 */ /* 0x000fe60000410000 */
[----:B------:R-:W-:Y:S04]  /*6930*/  FMUL.FTZ R101, R3, c[0x0][0x2d0] ;  /* 0x0000b40003657a20 */ /* 0x000fe80000410000 */
[----:B------:R-:W-:Y:S02]  /*6940*/  FFMA.FTZ R103, R103, c[0x0][0x2d0], -R101 ;  /* 0x0000b40067677a23 */ /* 0x000fe40000010865 */
[----:B------:R1:W-:Y:S01]  /*6950*/  MUFU.EX2 R200, R9 ;  /* 0x0000000900c87308 */ /* 0x0003e20000000800 */
[-C--:B--2---:R-:W-:Y:S02]  /*6960*/  @P3 IADD3.X R10, R4, R212.reuse, RZ, P6, !PT ;  /* 0x000000d4040a3210 */ /* 0x084fe400037fe4ff */
[----:B------:R-:W-:Y:S02]  /*6970*/  @P3 IADD3 R11, P6, R208, 0x40, RZ ;  /* 0x00000040d00b3810 */ /* 0x000fe40007fde0ff */
[----:B------:R-:W-:Y:S02]  /*6980*/  @P3 LEA.HI.X R19, R8, c[0x0][0x1cc], R10, 0x1, P5 ;  /* 0x0000730008133a11 */ /* 0x000fe400028f0c0a */
[----:B------:R-:W-:Y:S03]  /*6990*/  @P3 IADD3 R8, P5, R208, 0x80, RZ ;  /* 0x00000080d0083810 */ /* 0x000fe60007fbe0ff */
[----:B------:R2:W3:Y:S01]  /*69a0*/  MUFU.EX2 R2, R0 ;  /* 0x0000000000027308 */ /* 0x0004e20000000800 */
[C---:B------:R-:W-:Y:S01]  /*69b0*/  @P3 IADD3 R10, P4, R5.reuse, R11, RZ ;  /* 0x0000000b050a3210 */ /* 0x040fe20007f9e0ff */
[----:B------:R4:W-:Y:S01]  /*69c0*/  @P3 LDGSTS.E.BYPASS.LTC128B.128 [R195+0x6100], [R18.64], !P0 ;  /* 0x0610000012c33fae */ /* 0x0009e2000c101d46 */
[----:B------:R-:W-:Y:S02]  /*69d0*/  @P3 IADD3.X R16, RZ, R212, RZ, P5, !PT ;  /* 0x000000d4ff103210 */ /* 0x000fe40002ffe4ff */
[----:B------:R-:W-:Y:S05]  /*69e0*/  @P3 IADD3 R5, P5, R5, R8, RZ ;  /* 0x0000000805053210 */ /* 0x000fea0007fbe0ff */
[----:B------:R-:W-:Y:S01]  /*69f0*/  MUFU.EX2 R103, R103 ;  /* 0x0000006700677308 */ /* 0x000fe20000000800 */
[----:B-1----:R-:W-:Y:S02]  /*6a00*/  @P3 IADD3.X R9, RZ, R212, RZ, P6, !PT ;  /* 0x000000d4ff093210 */ /* 0x002fe400037fe4ff */
[----:B------:R-:W-:Y:S02]  /*6a10*/  @P3 LEA R14, P6, R10, c[0x0][0x1c8], 0x1 ;  /* 0x000072000a0e3a11 */ /* 0x000fe400078c08ff */
[C---:B------:R-:W-:Y:S02]  /*6a20*/  @P3 IADD3.X R13, R4.reuse, R9, RZ, P4, !PT ;  /* 0x00000009040d3210 */ /* 0x040fe400027fe4ff */
[----:B------:R-:W-:Y:S02]  /*6a30*/  @P3 LEA R12, P4, R5, c[0x0][0x1c8], 0x1 ;  /* 0x00007200050c3a11 */ /* 0x000fe400078808ff */
[----:B------:R-:W-:Y:S02]  /*6a40*/  @P3 IADD3.X R4, R4, R16, RZ, P5, !PT ;  /* 0x0000001004043210 */ /* 0x000fe40002ffe4ff */
[----:B------:R-:W-:Y:S01]  /*6a50*/  @P3 LEA.HI.X R15, R10, c[0x0][0x1cc], R13, 0x1, P6 ;  /* 0x000073000a0f3a11 */ /* 0x000fe200030f0c0d */
[----:B--2---:R-:W-:Y:S01]  /*6a60*/  FADD.FTZ R0, -R3, R102 ;  /* 0x0000006603007221 */ /* 0x004fe20000010100 */
[----:B------:R-:W-:Y:S01]  /*6a70*/  @P3 LEA.HI.X R13, R5, c[0x0][0x1cc], R4, 0x1, P4 ;  /* 0x00007300050d3a11 */ /* 0x000fe200020f0c04 */
[--C-:B------:R-:W-:Y:S01]  /*6a80*/  FFMA.FTZ R4, R137, c[0x0][0x2d0], -R138.reuse ;  /* 0x0000b40089047a23 */ /* 0x100fe2000001088a */
[C---:B------:R-:W-:Y:S01]  /*6a90*/  @P3 IADD3 R11, P6, R7.reuse, R11, RZ ;  /* 0x0000000b070b3210 */ /* 0x040fe20007fde0ff */
[----:B------:R1:W-:Y:S01]  /*6aa0*/  @P3 LDGSTS.E.BYPASS.LTC128B.128 [R195+0x8100], [R14.64], !P1 ;  /* 0x081000000ec33fae */ /* 0x0003e2000c901d46 */
[C---:B------:R-:W-:Y:S01]  /*6ab0*/  @P3 IADD3 R10, P5, R7.reuse, R208, RZ ;  /* 0x000000d0070a3210 */ /* 0x040fe20007fbe0ff */
[----:B------:R2:W-:Y:S01]  /*6ac0*/  MUFU.EX2 R198, R4 ;  /* 0x0000000400c67308 */ /* 0x0005e20000000800 */
[----:B------:R-:W-:Y:S01]  /*6ad0*/  @P3 IADD3 R5, P4, R7, R8, RZ ;  /* 0x0000000807053210 */ /* 0x000fe20007f9e0ff */
[----:B------:R-:W-:Y:S01]  /*6ae0*/  FFMA.FTZ R102, R139, c[0x0][0x2d0], -R138 ;  /* 0x0000b4008b667a23 */ /* 0x000fe2000001088a */
[----:B------:R-:W-:Y:S01]  /*6af0*/  @P3 IADD3.X R17, R6, R9, RZ, P6, !PT ;  /* 0x0000000906113210 */ /* 0x000fe200037fe4ff */
[----:B------:R-:W-:Y:S01]  /*6b00*/  FMUL.FTZ R0, R0, c[0x0][0x2d0] ;  /* 0x0000b40000007a20 */ /* 0x000fe20000410000 */
[----:B------:R-:W-:Y:S01]  /*6b10*/  @P3 LEA R8, P6, R10, c[0x0][0x1c8], 0x1 ;  /* 0x000072000a083a11 */ /* 0x000fe200078c08ff */
[----:B------:R1:W-:Y:S01]  /*6b20*/  @P3 LDGSTS.E.BYPASS.LTC128B.128 [R195+0xa100], [R12.64], !P2 ;  /* 0x0a1000000cc33fae */ /* 0x0003e2000d101d46 */
[----:B------:R-:W-:Y:S01]  /*6b30*/  @P3 IADD3.X R7, R6, R212, RZ, P5, !PT ;  /* 0x000000d406073210 */ /* 0x000fe20002ffe4ff */
[----:B---3--:R-:W-:Y:S01]  /*6b40*/  FMUL.FTZ R24, R2, R124 ;  /* 0x0000007c02187220 */ /* 0x008fe20000410000 */
[----:B------:R-:W-:Y:S01]  /*6b50*/  @P3 IADD3.X R16, R6, R16, RZ, P4, !PT ;  /* 0x0000001006103210 */ /* 0x000fe200027fe4ff */
[----:B------:R3:W-:Y:S01]  /*6b60*/  MUFU.EX2 R197, R102 ;  /* 0x0000006600c57308 */ /* 0x0007e20000000800 */
[----:B------:R-:W-:Y:S01]  /*6b70*/  @P3 LEA.HI.X R9, R10, c[0x0][0x1cc], R7, 0x1, P6 ;  /* 0x000073000a093a11 */ /* 0x000fe200030f0c07 */
[----:B------:R-:W-:Y:S01]  /*6b80*/  FFMA.FTZ R10, R146, c[0x0][0x2d0], -R101 ;  /* 0x0000b400920a7a23 */ /* 0x000fe20000010865 */
[C---:B------:R-:W-:Y:S01]  /*6b90*/  @P3 LEA R6, P5, R11.reuse, c[0x0][0x1c8], 0x1 ;  /* 0x000072000b063a11 */ /* 0x040fe200078a08ff */
[C---:B------:R-:W-:Y:S02]  /*6ba0*/  FMUL.FTZ R25, R2.reuse, R125 ;  /* 0x0000007d02197220 */ /* 0x040fe40000410000 */
[----:B------:R5:W-:Y:S01]  /*6bb0*/  @P3 LDGSTS.E.BYPASS.LTC128B.128 [R195+0x7100], [R8.64], !P0 ;  /* 0x0710000008c33fae */ /* 0x000be2000c101d46 */
[----:B------:R-:W-:Y:S01]  /*6bc0*/  @P3 LEA.HI.X R7, R11, c[0x0][0x1cc], R17, 0x1, P5 ;  /* 0x000073000b073a11 */ /* 0x000fe200028f0c11 */
[C---:B------:R-:W-:Y:S02]  /*6bd0*/  FMUL.FTZ R17, R2.reuse, R117 ;  /* 0x0000007502117220 */ /* 0x040fe40000410000 */
[----:B------:R4:W-:Y:S01]  /*6be0*/  MUFU.EX2 R164, R10 ;  /* 0x0000000a00a47308 */ /* 0x0009e20000000800 */
[C---:B------:R-:W-:Y:S02]  /*6bf0*/  FMUL.FTZ R32, R2.reuse, R132 ;  /* 0x0000008402207220 */ /* 0x040fe40000410000 */
[C---:B------:R-:W-:Y:S01]  /*6c00*/  FMUL.FTZ R33, R2.reuse, R133 ;  /* 0x0000008502217220 */ /* 0x040fe20000410000 */
[C---:B--2---:R-:W-:Y:S01]  /*6c10*/  @P3 LEA R4, P4, R5.reuse, c[0x0][0x1c8], 0x1 ;  /* 0x0000720005043a11 */ /* 0x044fe200078808ff */
[----:B------:R2:W-:Y:S01]  /*6c20*/  @P3 LDGSTS.E.BYPASS.LTC128B.128 [R195+0x9100], [R6.64], !P1 ;  /* 0x0910000006c33fae */ /* 0x0005e2000c901d46 */
[C---:B------:R-:W-:Y:S02]  /*6c30*/  FMUL.FTZ R36, R2.reuse, R36 ;  /* 0x0000002402247220 */ /* 0x040fe40000410000 */
[----:B------:R-:W-:Y:S01]  /*6c40*/  @P3 LEA.HI.X R5, R5, c[0x0][0x1cc], R16, 0x1, P4 ;  /* 0x0000730005053a11 */ /* 0x000fe200020f0c10 */
[C---:B------:R-:W-:Y:S01]  /*6c50*/  FMUL.FTZ R16, R2.reuse, R116 ;  /* 0x0000007402107220 */ /* 0x040fe20000410000 */
[----:B------:R-:W2:Y:S01]  /*6c60*/  MUFU.EX2 R0, R0 ;  /* 0x0000000000007308 */ /* 0x000ea20000000800 */
[C---:B------:R-:W-:Y:S02]  /*6c70*/  FMUL.FTZ R37, R2.reuse, R37 ;  /* 0x0000002502257220 */ /* 0x040fe40000410000 */
[----:B------:R2:W-:Y:S01]  /*6c80*/  @P3 LDGSTS.E.BYPASS.LTC128B.128 [R195+0xb100], [R4.64], !P2 ;  /* 0x0b10000004c33fae */ /* 0x0005e2000d101d46 */
[--C-:B---3--:R-:W-:Y:S02]  /*6c90*/  FFMA.FTZ R102, R147, c[0x0][0x2d0], -R138.reuse ;  /* 0x0000b40093667a23 */ /* 0x108fe4000001088a */
[C---:B------:R-:W-:Y:S02]  /*6ca0*/  FMUL.FTZ R40, R2.reuse, R40 ;  /* 0x0000002802287220 */ /* 0x040fe40000410000 */
[C---:B------:R-:W-:Y:S02]  /*6cb0*/  FMUL.FTZ R41, R2.reuse, R41 ;  /* 0x0000002902297220 */ /* 0x040fe40000410000 */
[----:B------:R3:W-:Y:S01]  /*6cc0*/  MUFU.EX2 R171, R102 ;  /* 0x0000006600ab7308 */ /* 0x0007e20000000800 */
[----:B-1----:R-:W1:Y:S01]  /*6cd0*/  LDSM.16.MT88.4 R12, [R173] ;  /* 0x00000000ad0c783b */ /* 0x002e620000004200 */
[C---:B------:R-:W-:Y:S02]  /*6ce0*/  FMUL.FTZ R44, R2.reuse, R44 ;  /* 0x0000002c022c7220 */ /* 0x040fe40000410000 */
[--C-:B----4-:R-:W-:Y:S02]  /*6cf0*/  FFMA.FTZ R10, R145, c[0x0][0x2d0], -R101.reuse ;  /* 0x0000b400910a7a23 */ /* 0x110fe40000010865 */
[--C-:B-----5:R-:W-:Y:S02]  /*6d00*/  FFMA.FTZ R8, R143, c[0x0][0x2d0], -R101.reuse ;  /* 0x0000b4008f087a23 */ /* 0x120fe40000010865 */
[C---:B------:R-:W-:Y:S01]  /*6d10*/  FMUL.FTZ R9, R2.reuse, R109 ;  /* 0x0000006d02097220 */ /* 0x040fe20000410000 */
[----:B------:R-:W4:Y:S01]  /*6d20*/  LDSM.16.MT88.4 R20, [R174] ;  /* 0x00000000ae14783b */ /* 0x000f220000004200 */
[----:B------:R-:W5:Y:S01]  /*6d30*/  MUFU.EX2 R163, R10 ;  /* 0x0000000a00a37308 */ /* 0x000f620000000800 */
[C---:B------:R-:W-:Y:S02]  /*6d40*/  FMUL.FTZ R45, R2.reuse, R45 ;  /* 0x0000002d022d7220 */ /* 0x040fe40000410000 */
[----:B------:R-:W-:Y:S02]  /*6d50*/  FMUL.FTZ R48, R2, R48 ;  /* 0x0000003002307220 */ /* 0x000fe40000410000 */
[----:B--2---:R-:W-:Y:S01]  /*6d60*/  FMUL.FTZ R6, R0, R106 ;  /* 0x0000006a00067220 */ /* 0x004fe20000410000 */
[----:B------:R-:W-:Y:S01]  /*6d70*/  F2FP.BF16.PACK_AB R106, R198, R199 ;  /* 0x000000c7c66a723e */ /* 0x000fe200000010ff */
[C---:B------:R-:W-:Y:S01]  /*6d80*/  FMUL.FTZ R7, R0.reuse, R107 ;  /* 0x0000006b00077220 */ /* 0x040fe20000410000 */
[----:B------:R-:W2:Y:S01]  /*6d90*/  LDSM.16.MT88.4 R28, [R177] ;  /* 0x00000000b11c783b */ /* 0x000ea20000004200 */
[----:B------:R-:W-:Y:S01]  /*6da0*/  FMUL.FTZ R11, R0, R111 ;  /* 0x0000006f000b7220 */ /* 0x000fe20000410000 */
[----:B------:R1:W-:Y:S01]  /*6db0*/  MUFU.EX2 R162, R8 ;  /* 0x0000000800a27308 */ /* 0x0003e20000000800 */
[--C-:B------:R-:W-:Y:S02]  /*6dc0*/  FFMA.FTZ R4, R144, c[0x0][0x2d0], -R101.reuse ;  /* 0x0000b40090047a23 */ /* 0x100fe40000010865 */
[----:B------:R-:W-:Y:S02]  /*6dd0*/  FMUL.FTZ R5, R2, R105 ;  /* 0x0000006902057220 */ /* 0x000fe40000410000 */
[--C-:B---3--:R-:W-:Y:S01]  /*6de0*/  FFMA.FTZ R102, R148, c[0x0][0x2d0], -R101.reuse ;  /* 0x0000b40094667a23 */ /* 0x108fe20000010865 */
[----:B------:R-:W-:Y:S01]  /*6df0*/  LDSM.16.MT88.4 R140, [R173+0x3800] ;  /* 0x00380000ad8c783b */ /* 0x000fe20000004200 */
[C---:B------:R-:W-:Y:S02]  /*6e00*/  FMUL.FTZ R18, R0.reuse, R118 ;  /* 0x0000007600127220 */ /* 0x040fe40000410000 */
[C---:B------:R-:W-:Y:S01]  /*6e10*/  FMUL.FTZ R19, R0.reuse, R119 ;  /* 0x0000007700137220 */ /* 0x040fe20000410000 */
[----:B------:R-:W3:Y:S01]  /*6e20*/  MUFU.EX2 R161, R4 ;  /* 0x0000000400a17308 */ /* 0x000ee20000000800 */
[C---:B------:R-:W-:Y:S02]  /*6e30*/  FMUL.FTZ R26, R0.reuse, R126 ;  /* 0x0000007e001a7220 */ /* 0x040fe40000410000 */
[C---:B------:R-:W-:Y:S01]  /*6e40*/  FMUL.FTZ R27, R0.reuse, R127 ;  /* 0x0000007f001b7220 */ /* 0x040fe20000410000 */
[----:B-----5:R-:W-:Y:S01]  /*6e50*/  F2FP.BF16.PACK_AB R105, R163, R164 ;  /* 0x000000a4a369723e */ /* 0x020fe200000010ff */
[C---:B------:R-:W-:Y:S01]  /*6e60*/  FMUL.FTZ R10, R0.reuse, R110 ;  /* 0x0000006e000a7220 */ /* 0x040fe20000410000 */
[----:B------:R-:W-:Y:S01]  /*6e70*/  LDSM.16.MT88.4 R116, [R174+0x2000] ;  /* 0x00200000ae74783b */ /* 0x000fe20000004200 */
[C---:B------:R-:W-:Y:S02]  /*6e80*/  FMUL.FTZ R34, R0.reuse, R134 ;  /* 0x0000008600227220 */ /* 0x040fe40000410000 */
[C---:B------:R-:W-:Y:S01]  /*6e90*/  FMUL.FTZ R35, R0.reuse, R135 ;  /* 0x0000008700237220 */ /* 0x040fe20000410000 */
[----:B------:R5:W-:Y:S01]  /*6ea0*/  MUFU.EX2 R160, R102 ;  /* 0x0000006600a07308 */ /* 0x000be20000000800 */
[C---:B------:R-:W-:Y:S02]  /*6eb0*/  FMUL.FTZ R38, R0.reuse, R38 ;  /* 0x0000002600267220 */ /* 0x040fe40000410000 */
[----:B------:R-:W-:Y:S01]  /*6ec0*/  FMUL.FTZ R39, R0, R39 ;  /* 0x0000002700277220 */ /* 0x000fe20000410000 */
[----:B------:R-:W-:Y:S01]  /*6ed0*/  LDSM.16.MT88.4 R124, [R176+0x800] ;  /* 0x00080000b07c783b */ /* 0x000fe20000004200 */
[----:B-1----:R-:W-:Y:S02]  /*6ee0*/  FMUL.FTZ R8, R2, R108 ;  /* 0x0000006c02087220 */ /* 0x002fe40000410000 */
[C---:B------:R-:W-:Y:S02]  /*6ef0*/  FMUL.FTZ R42, R0.reuse, R42 ;  /* 0x0000002a002a7220 */ /* 0x040fe40000410000 */
[C---:B------:R-:W-:Y:S02]  /*6f00*/  FMUL.FTZ R43, R0.reuse, R43 ;  /* 0x0000002b002b7220 */ /* 0x040fe40000410000 */
[C---:B------:R-:W-:Y:S01]  /*6f10*/  FMUL.FTZ R46, R0.reuse, R46 ;  /* 0x0000002e002e7220 */ /* 0x040fe20000410000 */
[----:B------:R-:W1:Y:S01]  /*6f20*/  LDSM.16.MT88.4 R108, [R176] ;  /* 0x00000000b06c783b */ /* 0x000e620000004200 */
[----:B------:R-:W-:Y:S01]  /*6f30*/  FMUL.FTZ R47, R0, R47 ;  /* 0x0000002f002f7220 */ /* 0x000fe20000410000 */
[----:B---3--:R-:W-:Y:S01]  /*6f40*/  F2FP.BF16.PACK_AB R107, R161, R162 ;  /* 0x000000a2a16b723e */ /* 0x008fe200000010ff */
[----:B------:R-:W-:Y:S01]  /*6f50*/  FMUL.FTZ R4, R2, R104 ;  /* 0x0000006802047220 */ /* 0x000fe20000410000 */
[----:B------:R-:W-:Y:S01]  /*6f60*/  F2FP.BF16.PACK_AB R104, R200, R201 ;  /* 0x000000c9c868723e */ /* 0x000fe200000010ff */
[----:B------:R-:W-:Y:S02]  /*6f70*/  FMUL.FTZ R49, R2, R49 ;  /* 0x0000003102317220 */ /* 0x000fe40000410000 */
[C---:B------:R-:W-:Y:S01]  /*6f80*/  FMUL.FTZ R50, R0.reuse, R50 ;  /* 0x0000003200327220 */ /* 0x040fe20000410000 */
[----:B------:R-:W-:Y:S01]  /*6f90*/  LDSM.16.MT88.4 R132, [R174+0x2800] ;  /* 0x00280000ae84783b */ /* 0x000fe20000004200 */
[----:B------:R-:W-:Y:S02]  /*6fa0*/  FMUL.FTZ R51, R0, R51 ;  /* 0x0000003300337220 */ /* 0x000fe40000410000 */
[C---:B------:R-:W-:Y:S05]  /*6fb0*/  HMMA.16816.F32.BF16 R4, R104.reuse, R12, R4 ;  /* 0x0000000c6804723c */ /* 0x040fea0000041804 */
[----:B------:R-:W-:Y:S01]  /*6fc0*/  LDSM.16.MT88.4 R144, [R176+0x3800] ;  /* 0x00380000b090783b */ /* 0x000fe20000004200 */
[C---:B------:R-:W-:Y:S02]  /*6fd0*/  FMUL.FTZ R52, R2.reuse, R52 ;  /* 0x0000003402347220 */ /* 0x040fe40000410000 */
[C---:B------:R-:W-:Y:S04]  /*6fe0*/  HMMA.16816.F32.BF16 R8, R104.reuse, R14, R8 ;  /* 0x0000000e6808723c */ /* 0x040fe80000041808 */
[C---:B------:R-:W-:Y:S01]  /*6ff0*/  FMUL.FTZ R12, R2.reuse, R112 ;  /* 0x00000070020c7220 */ /* 0x040fe20000410000 */
[----:B------:R-:W0:Y:S01]  /*7000*/  LDGDEPBAR ;  /* 0x00000000000079af */ /* 0x000e220000000000 */
[----:B------:R-:W-:Y:S02]  /*7010*/  FMUL.FTZ R13, R2, R113 ;  /* 0x00000071020d7220 */ /* 0x000fe40000410000 */
[C---:B------:R-:W-:Y:S04]  /*7020*/  FMUL.FTZ R14, R0.reuse, R114 ;  /* 0x00000072000e7220 */ /* 0x040fe80000410000 */
[----:B------:R-:W-:Y:S02]  /*7030*/  FMUL.FTZ R15, R0, R115 ;  /* 0x00000073000f7220 */ /* 0x000fe40000410000 */
[----:B------:R-:W3:Y:S01]  /*7040*/  LDSM.16.MT88.4 R112, [R173+0x2000] ;  /* 0x00200000ad70783b */ /* 0x000ee20000004200 */
[----:B------:R-:W-:Y:S02]  /*7050*/  FMUL.FTZ R53, R2, R53 ;  /* 0x0000003502357220 */ /* 0x000fe40000410000 */
[C---:B------:R-:W-:Y:S02]  /*7060*/  FMUL.FTZ R54, R0.reuse, R54 ;  /* 0x0000003600367220 */ /* 0x040fe40000410000 */
[C---:B----4-:R-:W-:Y:S03]  /*7070*/  HMMA.16816.F32.BF16 R12, R104.reuse, R20, R12 ;  /* 0x00000014680c723c */ /* 0x050fe6000004180c */
[----:B------:R-:W-:Y:S02]  /*7080*/  FMUL.FTZ R55, R0, R55 ;  /* 0x0000003700377220 */ /* 0x000fe40000410000 */
[C---:B------:R-:W-:Y:S02]  /*7090*/  FMUL.FTZ R56, R2.reuse, R56 ;  /* 0x0000003802387220 */ /* 0x040fe40000410000 */
[C---:B------:R-:W-:Y:S01]  /*70a0*/  FMUL.FTZ R20, R2.reuse, R120 ;  /* 0x0000007802147220 */ /* 0x040fe20000410000 */
[C---:B------:R-:W-:Y:S04]  /*70b0*/  HMMA.16816.F32.BF16 R16, R104.reuse, R22, R16 ;  /* 0x000000166810723c */ /* 0x040fe80000041810 */
[----:B------:R-:W-:Y:S02]  /*70c0*/  FMUL.FTZ R21, R2, R121 ;  /* 0x0000007902157220 */ /* 0x000fe40000410000 */
[--C-:B-----5:R-:W-:Y:S02]  /*70d0*/  FFMA.FTZ R102, R149, c[0x0][0x2d0], -R101.reuse ;  /* 0x0000b40095667a23 */ /* 0x120fe40000010865 */
[C---:B------:R-:W-:Y:S02]  /*70e0*/  FMUL.FTZ R22, R0.reuse, R122 ;  /* 0x0000007a00167220 */ /* 0x040fe40000410000 */
[----:B------:R4:W5:Y:S02]  /*70f0*/  MUFU.EX2 R159, R102 ;  /* 0x00000066009f7308 */ /* 0x0009640000000800 */
[----:B------:R-:W-:Y:S02]  /*7100*/  FMUL.FTZ R23, R0, R123 ;  /* 0x0000007b00177220 */ /* 0x000fe40000410000 */
[----:B------:R-:W-:Y:S01]  /*7110*/  LDSM.16.MT88.4 R120, [R177+0x800] ;  /* 0x00080000b178783b */ /* 0x000fe20000004200 */
[----:B------:R-:W-:Y:S02]  /*7120*/  FMUL.FTZ R57, R2, R57 ;  /* 0x0000003902397220 */ /* 0x000fe40000410000 */
[C---:B------:R-:W-:Y:S02]  /*7130*/  FMUL.FTZ R58, R0.reuse, R58 ;  /* 0x0000003a003a7220 */ /* 0x040fe40000410000 */
[C---:B--2---:R-:W-:Y:S03]  /*7140*/  HMMA.16816.F32.BF16 R20, R104.reuse, R28, R20 ;  /* 0x0000001c6814723c */ /* 0x044fe60000041814 */
[----:B------:R-:W-:Y:S02]  /*7150*/  FMUL.FTZ R59, R0, R59 ;  /* 0x0000003b003b7220 */ /* 0x000fe40000410000 */
[C---:B------:R-:W-:Y:S02]  /*7160*/  FMUL.FTZ R60, R2.reuse, R60 ;  /* 0x0000003c023c7220 */ /* 0x040fe40000410000 */
[C---:B------:R-:W-:Y:S01]  /*7170*/  FMUL.FTZ R28, R2.reuse, R128 ;  /* 0x00000080021c7220 */ /* 0x040fe20000410000 */
[C---:B------:R-:W-:Y:S04]  /*7180*/  HMMA.16816.F32.BF16 R24, R104.reuse, R30, R24 ;  /* 0x0000001e6818723c */ /* 0x040fe80000041818 */
[C---:B------:R-:W-:Y:S02]  /*7190*/  FMUL.FTZ R29, R2.reuse, R129 ;  /* 0x00000081021d7220 */ /* 0x040fe40000410000 */
[----:B------:R-:W-:Y:S02]  /*71a0*/  FMUL.FTZ R61, R2, R61 ;  /* 0x0000003d023d7220 */ /* 0x000fe40000410000 */
[C---:B------:R-:W-:Y:S04]  /*71b0*/  FMUL.FTZ R30, R0.reuse, R130 ;  /* 0x00000082001e7220 */ /* 0x040fe80000410000 */
[C---:B------:R-:W-:Y:S02]  /*71c0*/  FMUL.FTZ R31, R0.reuse, R131 ;  /* 0x00000083001f7220 */ /* 0x040fe40000410000 */
[----:B------:R-:W-:Y:S01]  /*71d0*/  LDSM.16.MT88.4 R128, [R173+0x2800] ;  /* 0x00280000ad80783b */ /* 0x000fe20000004200 */
[C---:B------:R-:W-:Y:S02]  /*71e0*/  FMUL.FTZ R62, R0.reuse, R62 ;  /* 0x0000003e003e7220 */ /* 0x040fe40000410000 */
[----:B------:R-:W-:Y:S02]  /*71f0*/  FMUL.FTZ R63, R0, R63 ;  /* 0x0000003f003f7220 */ /* 0x000fe40000410000 */
[C---:B-1----:R-:W-:Y:S03]  /*7200*/  HMMA.16816.F32.BF16 R28, R104.reuse, R108, R28 ;  /* 0x0000006c681c723c */ /* 0x042fe6000004181c */
[--C-:B----4-:R-:W-:Y:S02]  /*7210*/  FFMA.FTZ R102, R150, c[0x0][0x2d0], -R138.reuse ;  /* 0x0000b40096667a23 */ /* 0x110fe4000001088a */
[C---:B------:R-:W-:Y:S02]  /*7220*/  FMUL.FTZ R64, R2.reuse, R64 ;  /* 0x0000004002407220 */ /* 0x040fe40000410000 */
[----:B------:R-:W-:Y:S01]  /*7230*/  FMUL.FTZ R65, R2, R65 ;  /* 0x0000004102417220 */ /* 0x000fe20000410000 */
[C---:B------:R-:W-:Y:S01]  /*7240*/  HMMA.16816.F32.BF16 R32, R104.reuse, R110, R32 ;  /* 0x0000006e6820723c */ /* 0x040fe20000041820 */
[----:B------:R-:W1:Y:S01]  /*7250*/  LDSM.16.MT88.4 R108, [R177+0x2000] ;  /* 0x00200000b16c783b */ /* 0x000e620000004200 */
[----:B------:R2:W-:Y:S02]  /*7260*/  MUFU.EX2 R170, R102 ;  /* 0x0000006600aa7308 */ /* 0x0005e40000000800 */
[C---:B------:R-:W-:Y:S02]  /*7270*/  FMUL.FTZ R66, R0.reuse, R66 ;  /* 0x0000004200427220 */ /* 0x040fe40000410000 */
[----:B------:R-:W-:Y:S02]  /*7280*/  FMUL.FTZ R67, R0, R67 ;  /* 0x0000004300437220 */ /* 0x000fe40000410000 */
[C---:B---3--:R-:W-:Y:S04]  /*7290*/  HMMA.16816.F32.BF16 R36, R104.reuse, R112, R36 ;  /* 0x000000706824723c */ /* 0x048fe80000041824 */
[C---:B------:R-:W-:Y:S02]  /*72a0*/  FMUL.FTZ R68, R2.reuse, R68 ;  /* 0x0000004402447220 */ /* 0x040fe40000410000 */
[----:B------:R-:W-:Y:S02]  /*72b0*/  FMUL.FTZ R69, R2, R69 ;  /* 0x0000004502457220 */ /* 0x000fe40000410000 */
[C---:B------:R-:W-:Y:S01]  /*72c0*/  HMMA.16816.F32.BF16 R40, R104.reuse, R114, R40 ;  /* 0x000000726828723c */ /* 0x040fe20000041828 */
[----:B------:R-:W3:Y:S03]  /*72d0*/  LDSM.16.MT88.4 R112, [R176+0x2000] ;  /* 0x00200000b070783b */ /* 0x000ee60000004200 */
[C---:B------:R-:W-:Y:S02]  /*72e0*/  FMUL.FTZ R70, R0.reuse, R70 ;  /* 0x0000004600467220 */ /* 0x040fe40000410000 */
[----:B------:R-:W-:Y:S02]  /*72f0*/  FMUL.FTZ R71, R0, R71 ;  /* 0x0000004700477220 */ /* 0x000fe40000410000 */
[C---:B------:R-:W-:Y:S04]  /*7300*/  HMMA.16816.F32.BF16 R44, R104.reuse, R116, R44 ;  /* 0x00000074682c723c */ /* 0x040fe8000004182c */
[--C-:B--2---:R-:W-:Y:S02]  /*7310*/  FFMA.FTZ R102, R151, c[0x0][0x2d0], -R138.reuse ;  /* 0x0000b40097667a23 */ /* 0x104fe4000001088a */
[C---:B------:R-:W-:Y:S02]  /*7320*/  FMUL.FTZ R72, R2.reuse, R72 ;  /* 0x0000004802487220 */ /* 0x040fe40000410000 */
[C---:B------:R-:W-:Y:S01]  /*7330*/  HMMA.16816.F32.BF16 R48, R104.reuse, R118, R48 ;  /* 0x000000766830723c */ /* 0x040fe20000041830 */
[----:B------:R2:W4:Y:S01]  /*7340*/  MUFU.EX2 R169, R102 ;  /* 0x0000006600a97308 */ /* 0x0005220000000800 */
[----:B------:R-:W4:Y:S02]  /*7350*/  LDSM.16.MT88.4 R116, [R173+0x4000] ;  /* 0x00400000ad74783b */ /* 0x000f240000004200 */
[----:B------:R-:W-:Y:S02]  /*7360*/  FMUL.FTZ R73, R2, R73 ;  /* 0x0000004902497220 */ /* 0x000fe40000410000 */
[C---:B------:R-:W-:Y:S02]  /*7370*/  FMUL.FTZ R74, R0.reuse, R74 ;  /* 0x0000004a004a7220 */ /* 0x040fe40000410000 */
[----:B------:R-:W-:Y:S01]  /*7380*/  FMUL.FTZ R75, R0, R75 ;  /* 0x0000004b004b7220 */ /* 0x000fe20000410000 */
[C---:B-1----:R-:W-:Y:S03]  /*7390*/  HMMA.16816.F32.BF16 R52, R104.reuse, R108, R52 ;  /* 0x0000006c6834723c */ /* 0x042fe60000041834 */
[C---:B------:R-:W-:Y:S02]  /*73a0*/  FMUL.FTZ R76, R2.reuse, R76 ;  /* 0x0000004c024c7220 */ /* 0x040fe40000410000 */
[----:B------:R-:W-:Y:S02]  /*73b0*/  FMUL.FTZ R77, R2, R77 ;  /* 0x0000004d024d7220 */ /* 0x000fe40000410000 */
[C---:B------:R-:W-:Y:S01]  /*73c0*/  FMUL.FTZ R78, R0.reuse, R78 ;  /* 0x0000004e004e7220 */ /* 0x040fe20000410000 */
[C---:B------:R-:W-:Y:S01]  /*73d0*/  HMMA.16816.F32.BF16 R56, R104.reuse, R110, R56 ;  /* 0x0000006e6838723c */ /* 0x040fe20000041838 */
[----:B------:R-:W1:Y:S03]  /*73e0*/  LDSM.16.MT88.4 R108, [R174+0x4000] ;  /* 0x00400000ae6c783b */ /* 0x000e660000004200 */
[----:B------:R-:W-:Y:S02]  /*73f0*/  FMUL.FTZ R79, R0, R79 ;  /* 0x0000004f004f7220 */ /* 0x000fe40000410000 */
[----:B------:R-:W-:Y:S02]  /*7400*/  FMUL.FTZ R80, R2, R80 ;  /* 0x0000005002507220 */ /* 0x000fe40000410000 */
[C---:B---3--:R-:W-:Y:S04]  /*7410*/  HMMA.16816.F32.BF16 R60, R104.reuse, R112, R60 ;  /* 0x00000070683c723c */ /* 0x048fe8000004183c */
[--C-:B--2---:R-:W-:Y:S02]  /*7420*/  FFMA.FTZ R102, R156, c[0x0][0x2d0], -R101.reuse ;  /* 0x0000b4009c667a23 */ /* 0x104fe40000010865 */
[----:B------:R-:W-:Y:S02]  /*7430*/  FMUL.FTZ R81, R2, R81 ;  /* 0x0000005102517220 */ /* 0x000fe40000410000 */
[C---:B------:R-:W-:Y:S01]  /*7440*/  HMMA.16816.F32.BF16 R64, R104.reuse, R114, R64 ;  /* 0x000000726840723c */ /* 0x040fe20000041840 */
[----:B------:R2:W-:Y:S01]  /*7450*/  MUFU.EX2 R158, R102 ;  /* 0x00000066009e7308 */ /* 0x0005e20000000800 */
[----:B------:R-:W3:Y:S02]  /*7460*/  LDSM.16.MT88.4 R112, [R177+0x4000] ;  /* 0x00400000b170783b */ /* 0x000ee40000004200 */
[C---:B------:R-:W-:Y:S02]  /*7470*/  FMUL.FTZ R82, R0.reuse, R82 ;  /* 0x0000005200527220 */ /* 0x040fe40000410000 */
[----:B------:R-:W-:Y:S02]  /*7480*/  FMUL.FTZ R83, R0, R83 ;  /* 0x0000005300537220 */ /* 0x000fe40000410000 */
[C---:B------:R-:W-:Y:S01]  /*7490*/  FMUL.FTZ R84, R2.reuse, R84 ;  /* 0x0000005402547220 */ /* 0x040fe20000410000 */
[C---:B----4-:R-:W-:Y:S03]  /*74a0*/  HMMA.16816.F32.BF16 R68, R104.reuse, R116, R68 ;  /* 0x000000746844723c */ /* 0x050fe60000041844 */
[----:B------:R-:W-:Y:S02]  /*74b0*/  FMUL.FTZ R85, R2, R85 ;  /* 0x0000005502557220 */ /* 0x000fe40000410000 */
[C---:B------:R-:W-:Y:S02]  /*74c0*/  FMUL.FTZ R86, R0.reuse, R86 ;  /* 0x0000005600567220 */ /* 0x040fe40000410000 */
[----:B------:R-:W-:Y:S01]  /*74d0*/  FMUL.FTZ R87, R0, R87 ;  /* 0x0000005700577220 */ /* 0x000fe20000410000 */
[C---:B------:R-:W-:Y:S01]  /*74e0*/  HMMA.16816.F32.BF16 R72, R104.reuse, R118, R72 ;  /* 0x000000766848723c */ /* 0x040fe20000041848 */
[----:B------:R-:W4:Y:S03]  /*74f0*/  LDSM.16.MT88.4 R116, [R176+0x4000] ;  /* 0x00400000b074783b */ /* 0x000f260000004200 */
[C---:B------:R-:W-:Y:S02]  /*7500*/  FMUL.FTZ R88, R2.reuse, R88 ;  /* 0x0000005802587220 */ /* 0x040fe40000410000 */
[----:B------:R-:W-:Y:S02]  /*7510*/  FMUL.FTZ R89, R2, R89 ;  /* 0x0000005902597220 */ /* 0x000fe40000410000 */
[C---:B-1----:R-:W-:Y:S04]  /*7520*/  HMMA.16816.F32.BF16 R76, R104.reuse, R108, R76 ;  /* 0x0000006c684c723c */ /* 0x042fe8000004184c */
[----:B--2---:R-:W-:Y:S02]  /*7530*/  FFMA.FTZ R102, R157, c[0x0][0x2d0], -R101 ;  /* 0x0000b4009d667a23 */ /* 0x004fe40000010865 */
[C---:B------:R-:W-:Y:S02]  /*7540*/  FMUL.FTZ R90, R0.reuse, R90 ;  /* 0x0000005a005a7220 */ /* 0x040fe40000410000 */
[C---:B------:R-:W-:Y:S01]  /*7550*/  HMMA.16816.F32.BF16 R80, R104.reuse, R110, R80 ;  /* 0x0000006e6850723c */ /* 0x040fe20000041850 */
[----:B------:R1:W2:Y:S01]  /*7560*/  MUFU.EX2 R157, R102 ;  /* 0x00000066009d7308 */ /* 0x0002a20000000800 */
[----:B------:R-:W2:Y:S02]  /*7570*/  LDSM.16.MT88.4 R108, [R173+0x800] ;  /* 0x00080000ad6c783b */ /* 0x000ea40000004200 */
[----:B------:R-:W-:Y:S02]  /*7580*/  FMUL.FTZ R91, R0, R91 ;  /* 0x0000005b005b7220 */ /* 0x000fe40000410000 */
[C---:B------:R-:W-:Y:S02]  /*7590*/  FMUL.FTZ R92, R2.reuse, R92 ;  /* 0x0000005c025c7220 */ /* 0x040fe40000410000 */
[----:B------:R-:W-:Y:S01]  /*75a0*/  FMUL.FTZ R93, R2, R93 ;  /* 0x0000005d025d7220 */ /* 0x000fe20000410000 */
[C---:B---3--:R-:W-:Y:S03]  /*75b0*/  HMMA.16816.F32.BF16 R84, R104.reuse, R112, R84 ;  /* 0x000000706854723c */ /* 0x048fe60000041854 */
[C---:B------:R-:W-:Y:S02]  /*75c0*/  FMUL.FTZ R94, R0.reuse, R94 ;  /* 0x0000005e005e7220 */ /* 0x040fe40000410000 */
[----:B------:R-:W-:Y:S02]  /*75d0*/  FMUL.FTZ R95, R0, R95 ;  /* 0x0000005f005f7220 */ /* 0x000fe40000410000 */
[C---:B------:R-:W-:Y:S01]  /*75e0*/  FMUL.FTZ R96, R2.reuse, R96 ;  /* 0x0000006002607220 */ /* 0x040fe20000410000 */
[C---:B------:R-:W-:Y:S01]  /*75f0*/  HMMA.16816.F32.BF16 R88, R104.reuse, R114, R88 ;  /* 0x000000726858723c */ /* 0x040fe20000041858 */
[----:B------:R-:W3:Y:S03]  /*7600*/  LDSM.16.MT88.4 R112, [R174+0x800] ;  /* 0x00080000ae70783b */ /* 0x000ee60000004200 */
[----:B------:R-:W-:Y:S02]  /*7610*/  FMUL.FTZ R97, R2, R97 ;  /* 0x0000006102617220 */ /* 0x000fe40000410000 */
[C---:B------:R-:W-:Y:S02]  /*7620*/  FMUL.FTZ R98, R0.reuse, R98 ;  /* 0x0000006200627220 */ /* 0x040fe40000410000 */
[C---:B----4-:R-:W-:Y:S04]  /*7630*/  HMMA.16816.F32.BF16 R92, R104.reuse, R116, R92 ;  /* 0x00000074685c723c */ /* 0x050fe8000004185c */
[----:B-1----:R-:W-:Y:S02]  /*7640*/  FFMA.FTZ R102, R165, c[0x0][0x2d0], -R138 ;  /* 0x0000b400a5667a23 */ /* 0x002fe4000001088a */
[----:B------:R-:W-:Y:S02]  /*7650*/  FMUL.FTZ R99, R0, R99 ;  /* 0x0000006300637220 */ /* 0x000fe40000410000 */
[----:B------:R1:W4:Y:S01]  /*7660*/  MUFU.EX2 R168, R102 ;  /* 0x0000006600a87308 */ /* 0x0003220000000800 */
[----:B------:R-:W-:Y:S03]  /*7670*/  FFMA.FTZ R2, R2, R218, R201 ;  /* 0x000000da02027223 */ /* 0x000fe600000100c9 */
[----:B------:R-:W-:Y:S01]  /*7680*/  FFMA.FTZ R0, R0, R219, R164 ;  /* 0x000000db00007223 */ /* 0x000fe200000100a4 */
[----:B------:R-:W-:Y:S01]  /*7690*/  HMMA.16816.F32.BF16 R96, R104, R118, R96 ;  /* 0x000000766860723c */ /* 0x000fe20000041860 */
[----:B------:R-:W4:Y:S02]  /*76a0*/  LDSM.16.MT88.4 R116, [R177+0x2800] ;  /* 0x00280000b174783b */ /* 0x000f240000004200 */
[----:B------:R-:W-:Y:S02]  /*76b0*/  FADD.FTZ R2, R200, R2 ;  /* 0x00000002c8027221 */ /* 0x000fe40000010000 */
[----:B------:R-:W-:Y:S02]  /*76c0*/  FADD.FTZ R0, R163, R0 ;  /* 0x00000000a3007221 */ /* 0x000fe40000010000 */
[----:B------:R-:W-:Y:S01]  /*76d0*/  F2FP.BF16.PACK_AB R104, R171, R197 ;  /* 0x000000c5ab68723e */ /* 0x000fe200000010ff */
[----:B------:R-:W-:Y:S01]  /*76e0*/  FADD.FTZ R2, R199, R2 ;  /* 0x00000002c7027221 */ /* 0x000fe20000010000 */
[----:B-----5:R-:W-:Y:S03]  /*76f0*/  F2FP.BF16.PACK_AB R105, R159, R160 ;  /* 0x000000a09f69723e */ /* 0x020fe600000010ff */
[----:B------:R-:W-:Y:S01]  /*7700*/  F2FP.BF16.PACK_AB R106, R169, R170 ;  /* 0x000000aaa96a723e */ /* 0x000fe200000010ff */
[----:B------:R-:W-:Y:S01]  /*7710*/  FADD.FTZ R0, R162, R0 ;  /* 0x00000000a2007221 */ /* 0x000fe20000010000 */
[----:B--2---:R-:W-:Y:S01]  /*7720*/  F2FP.BF16.PACK_AB R107, R157, R158 ;  /* 0x0000009e9d6b723e */ /* 0x004fe200000010ff */
[----:B------:R-:W-:Y:S02]  /*7730*/  FADD.FTZ R2, R198, R2 ;  /* 0x00000002c6027221 */ /* 0x000fe40000010000 */
[----:B------:R-:W-:Y:S02]  /*7740*/  FADD.FTZ R0, R161, R0 ;  /* 0x00000000a1007221 */ /* 0x000fe40000010000 */
[----:B-1----:R-:W-:Y:S02]  /*7750*/  FFMA.FTZ R102, R166, c[0x0][0x2d0], -R138 ;  /* 0x0000b400a6667a23 */ /* 0x002fe4000001088a */
[C---:B------:R-:W-:Y:S02]  /*7760*/  HMMA.16816.F32.BF16 R4, R104.reuse, R108, R4 ;  /* 0x0000006c6804723c */ /* 0x040fe40000041804 */
[----:B------:R1:W2:Y:S01]  /*7770*/  MUFU.EX2 R167, R102 ;  /* 0x0000006600a77308 */ /* 0x0002a20000000800 */
[----:B------:R-:W-:Y:S02]  /*7780*/  FADD.FTZ R2, R197, R2 ;  /* 0x00000002c5027221 */ /* 0x000fe40000010000 */
[----:B------:R-:W-:Y:S02]  /*7790*/  FADD.FTZ R0, R160, R0 ;  /* 0x00000000a0007221 */ /* 0x000fe40000010000 */
[----:B------:R-:W-:Y:S01]  /*77a0*/  FADD.FTZ R2, R171, R2 ;  /* 0x00000002ab027221 */ /* 0x000fe20000010000 */
[C---:B------:R-:W-:Y:S01]  /*77b0*/  HMMA.16816.F32.BF16 R8, R104.reuse, R110, R8 ;  /* 0x0000006e6808723c */ /* 0x040fe20000041808 */
[----:B------:R-:W5:Y:S03]  /*77c0*/  LDSM.16.MT88.4 R108, [R176+0x2800] ;  /* 0x00280000b06c783b */ /* 0x000f660000004200 */
[----:B------:R-:W-:Y:S02]  /*77d0*/  FADD.FTZ R0, R159, R0 ;  /* 0x000000009f007221 */ /* 0x000fe40000010000 */
[----:B------:R-:W-:Y:S02]  /*77e0*/  FADD.FTZ R2, R170, R2 ;  /* 0x00000002aa027221 */ /* 0x000fe40000010000 */
[C---:B---3--:R-:W-:Y:S04]  /*77f0*/  HMMA.16816.F32.BF16 R12, R104.reuse, R112, R12 ;  /* 0x00000070680c723c */ /* 0x048fe8000004180c */
[----:B------:R-:W-:Y:S02]  /*7800*/  FADD.FTZ R0, R158, R0 ;  /* 0x000000009e007221 */ /* 0x000fe40000010000 */
[----:B------:R-:W-:Y:S02]  /*7810*/  FADD.FTZ R2, R169, R2 ;  /* 0x00000002a9027221 */ /* 0x000fe40000010000 */
[C---:B------:R-:W-:Y:S01]  /*7820*/  HMMA.16816.F32.BF16 R16, R104.reuse, R114, R16 ;  /* 0x000000726810723c */ /* 0x040fe20000041810 */
[----:B------:R-:W3:Y:S03]  /*7830*/  LDSM.16.MT88.4 R112, [R173+0x4800] ;  /* 0x00480000ad70783b */ /* 0x000ee60000004200 */
[--C-:B-1----:R-:W-:Y:S02]  /*7840*/  FFMA.FTZ R102, R202, c[0x0][0x2d0], -R101.reuse ;  /* 0x0000b400ca667a23 */ /* 0x102fe40000010865 */
[----:B------:R-:W-:Y:S02]  /*7850*/  FADD.FTZ R0, R157, R0 ;  /* 0x000000009d007221 */ /* 0x000fe40000010000 */
[C---:B------:R-:W-:Y:S01]  /*7860*/  HMMA.16816.F32.BF16 R20, R104.reuse, R120, R20 ;  /* 0x000000786814723c */ /* 0x040fe20000041814 */
[----:B------:R1:W1:Y:S03]  /*7870*/  MUFU.EX2 R153, R102 ;  /* 0x0000006600997308 */ /* 0x0002660000000800 */
[----:B----4-:R-:W-:Y:S04]  /*7880*/  FADD.FTZ R2, R168, R2 ;  /* 0x00000002a8027221 */ /* 0x010fe80000010000 */
[C---:B------:R-:W-:Y:S01]  /*7890*/  HMMA.16816.F32.BF16 R24, R104.reuse, R122, R24 ;  /* 0x0000007a6818723c */ /* 0x040fe20000041818 */
[----:B------:R-:W4:Y:S03]  /*78a0*/  LDSM.16.MT88.4 R120, [R174+0x4800] ;  /* 0x00480000ae78783b */ /* 0x000f260000004200 */
[----:B--2---:R-:W-:Y:S04]  /*78b0*/  FADD.FTZ R2, R167, R2 ;  /* 0x00000002a7027221 */ /* 0x004fe80000010000 */
[C---:B------:R-:W-:Y:S08]  /*78c0*/  HMMA.16816.F32.BF16 R28, R104.reuse, R124, R28 ;  /* 0x0000007c681c723c */ /* 0x040ff0000004181c */
[C---:B------:R-:W-:Y:S01]  /*78d0*/  HMMA.16816.F32.BF16 R32, R104.reuse, R126, R32 ;  /* 0x0000007e6820723c */ /* 0x040fe20000041820 */
[----:B------:R-:W-:Y:S03]  /*78e0*/  LDSM.16.MT88.4 R124, [R177+0x1000] ;  /* 0x00100000b17c783b */ /* 0x000fe60000004200 */
[--C-:B-1----:R-:W-:Y:S02]  /*78f0*/  FFMA.FTZ R102, R204, c[0x0][0x2d0], -R101.reuse ;  /* 0x0000b400cc667a23 */ /* 0x102fe40000010865 */
[----:B------:R-:W-:Y:S02]  /*7900*/  FADD.FTZ R0, R153, R0 ;  /* 0x0000000099007221 */ /* 0x000fe40000010000 */
[C---:B------:R-:W-:Y:S01]  /*7910*/  HMMA.16816.F32.BF16 R36, R104.reuse, R128, R36 ;  /* 0x000000806824723c */ /* 0x040fe20000041824 */
[----:B------:R1:W2:Y:S07]  /*7920*/  MUFU.EX2 R152, R102 ;  /* 0x0000006600987308 */ /* 0x0002ae0000000800 */
[C---:B------:R-:W-:Y:S01]  /*7930*/  HMMA.16816.F32.BF16 R40, R104.reuse, R130, R40 ;  /* 0x000000826828723c */ /* 0x040fe20000041828 */
[----:B------:R-:W-:Y:S07]  /*7940*/  LDSM.16.MT88.4 R128, [R176+0x1000] ;  /* 0x00100000b080783b */ /* 0x000fee0000004200 */
[C---:B------:R-:W-:Y:S08]  /*7950*/  HMMA.16816.F32.BF16 R44, R104.reuse, R132, R44 ;  /* 0x00000084682c723c */ /* 0x040ff0000004182c */
[C---:B------:R-:W-:Y:S01]  /*7960*/  HMMA.16816.F32.BF16 R48, R104.reuse, R134, R48 ;  /* 0x000000866830723c */ /* 0x040fe20000041830 */
[----:B------:R-:W-:Y:S03]  /*7970*/  LDSM.16.MT88.4 R132, [R173+0x3000] ;  /* 0x00300000ad84783b */ /* 0x000fe60000004200 */
[----:B-1----:R-:W-:Y:S02]  /*7980*/  FFMA.FTZ R102, R203, c[0x0][0x2d0], -R138 ;  /* 0x0000b400cb667a23 */ /* 0x002fe4000001088a */
[----:B--2---:R-:W-:Y:S02]  /*7990*/  FADD.FTZ R0, R152, R0 ;  /* 0x0000000098007221 */ /* 0x004fe40000010000 */
[C---:B------:R-:W-:Y:S01]  /*79a0*/  HMMA.16816.F32.BF16 R52, R104.reuse, R116, R52 ;  /* 0x000000746834723c */ /* 0x040fe20000041834 */
[----:B------:R1:W2:Y:S07]  /*79b0*/  MUFU.EX2 R166, R102 ;  /* 0x0000006600a67308 */ /* 0x0002ae0000000800 */
[C---:B------:R-:W-:Y:S01]  /*79c0*/  HMMA.16816.F32.BF16 R56, R104.reuse, R118, R56 ;  /* 0x000000766838723c */ /* 0x040fe20000041838 */
[----:B------:R-:W4:Y:S07]  /*79d0*/  LDSM.16.MT88.4 R116, [R177+0x4800] ;  /* 0x00480000b174783b */ /* 0x000f2e0000004200 */
[C---:B-----5:R-:W-:Y:S08]  /*79e0*/  HMMA.16816.F32.BF16 R60, R104.reuse, R108, R60 ;  /* 0x0000006c683c723c */ /* 0x060ff0000004183c */
[C---:B------:R-:W-:Y:S01]  /*79f0*/  HMMA.16816.F32.BF16 R64, R104.reuse, R110, R64 ;  /* 0x0000006e6840723c */ /* 0x040fe20000041840 */
[----:B------:R-:W5:Y:S03]  /*7a00*/  LDSM.16.MT88.4 R108, [R176+0x4800] ;  /* 0x00480000b06c783b */ /* 0x000f660000004200 */
[----:B-1----:R-:W-:Y:S02]  /*7a10*/  FFMA.FTZ R102, R205, c[0x0][0x2d0], -R138 ;  /* 0x0000b400cd667a23 */ /* 0x002fe4000001088a */
[----:B--2---:R-:W-:Y:S02]  /*7a20*/  FADD.FTZ R2, R166, R2 ;  /* 0x00000002a6027221 */ /* 0x004fe40000010000 */
[C---:B---3--:R-:W-:Y:S01]  /*7a30*/  HMMA.16816.F32.BF16 R68, R104.reuse, R112, R68 ;  /* 0x000000706844723c */ /* 0x048fe20000041844 */
[----:B------:R1:W-:Y:S07]  /*7a40*/  MUFU.EX2 R165, R102 ;  /* 0x0000006600a57308 */ /* 0x0003ee0000000800 */
[C---:B------:R-:W-:Y:S01]  /*7a50*/  HMMA.16816.F32.BF16 R72, R104.reuse, R114, R72 ;  /* 0x000000726848723c */ /* 0x040fe20000041848 */
[----:B------:R-:W2:Y:S07]  /*7a60*/  LDSM.16.MT88.4 R112, [R173+0x1000] ;  /* 0x00100000ad70783b */ /* 0x000eae0000004200 */
[C---:B----4-:R-:W-:Y:S08]  /*7a70*/  HMMA.16816.F32.BF16 R76, R104.reuse, R120, R76 ;  /* 0x00000078684c723c */ /* 0x050ff0000004184c */
[C---:B------:R-:W-:Y:S01]  /*7a80*/  HMMA.16816.F32.BF16 R80, R104.reuse, R122, R80 ;  /* 0x0000007a6850723c */ /* 0x040fe20000041850 */
[----:B------:R-:W3:Y:S03]  /*7a90*/  LDSM.16.MT88.4 R120, [R174+0x1000] ;  /* 0x00100000ae78783b */ /* 0x000ee60000004200 */
[--C-:B-1----:R-:W-:Y:S04]  /*7aa0*/  FFMA.FTZ R102, R206, c[0x0][0x2d0], -R101.reuse ;  /* 0x0000b400ce667a23 */ /* 0x102fe80000010865 */
[C---:B------:R-:W-:Y:S01]  /*7ab0*/  HMMA.16816.F32.BF16 R84, R104.reuse, R116, R84 ;  /* 0x000000746854723c */ /* 0x040fe20000041854 */
[----:B------:R1:W4:Y:S07]  /*7ac0*/  MUFU.EX2 R151, R102 ;  /* 0x0000006600977308 */ /* 0x00032e0000000800 */
[C---:B------:R-:W-:Y:S01]  /*7ad0*/  HMMA.16816.F32.BF16 R88, R104.reuse, R118, R88 ;  /* 0x000000766858723c */ /* 0x040fe20000041858 */
[----:B------:R-:W2:Y:S07]  /*7ae0*/  LDSM.16.MT88.4 R116, [R174+0x3000] ;  /* 0x00300000ae74783b */ /* 0x000eae0000004200 */
[C---:B-----5:R-:W-:Y:S08]  /*7af0*/  HMMA.16816.F32.BF16 R92, R104.reuse, R108, R92 ;  /* 0x0000006c685c723c */ /* 0x060ff0000004185c */
[----:B------:R-:W-:Y:S01]  /*7b00*/  HMMA.16816.F32.BF16 R96, R104, R110, R96 ;  /* 0x0000006e6860723c */ /* 0x000fe20000041860 */
[----:B------:R-:W5:Y:S03]  /*7b10*/  LDSM.16.MT88.4 R108, [R177+0x3000] ;  /* 0x00300000b16c783b */ /* 0x000f660000004200 */
[--C-:B-1----:R-:W-:Y:S02]  /*7b20*/  FFMA.FTZ R102, R207, c[0x0][0x2d0], -R101.reuse ;  /* 0x0000b400cf667a23 */ /* 0x102fe40000010865 */
[----:B----4-:R-:W-:Y:S01]  /*7b30*/  FADD.FTZ R0, R151, R0 ;  /* 0x0000000097007221 */ /* 0x010fe20000010000 */
[----:B------:R-:W-:Y:S01]  /*7b40*/  F2FP.BF16.PACK_AB R104, R167, R168 ;  /* 0x000000a8a768723e */ /* 0x000fe200000010ff */
[----:B------:R-:W1:Y:S01]  /*7b50*/  MUFU.EX2 R150, R102 ;  /* 0x0000006600967308 */ /* 0x000e620000000800 */
[----:B------:R-:W-:Y:S03]  /*7b60*/  F2FP.BF16.PACK_AB R105, R152, R153 ;  /* 0x000000999869723e */ /* 0x000fe600000010ff */
[----:B------:R-:W-:Y:S02]  /*7b70*/  F2FP.BF16.PACK_AB R106, R165, R166 ;  /* 0x000000a6a56a723e */ /* 0x000fe400000010ff */
[----:B-1----:R-:W-:Y:S01]  /*7b80*/  F2FP.BF16.PACK_AB R107, R150, R151 ;  /* 0x00000097966b723e */ /* 0x002fe200000010ff */
[--C-:B------:R-:W-:Y:S04]  /*7b90*/  FFMA.FTZ R102, R154, c[0x0][0x2d0], -R138.reuse ;  /* 0x0000b4009a667a23 */ /* 0x100fe8000001088a */
[----:B------:R1:W-:Y:S02]  /*7ba0*/  MUFU.EX2 R156, R102 ;  /* 0x00000066009c7308 */ /* 0x0003e40000000800 */
[C---:B--2---:R-:W-:Y:S08]  /*7bb0*/  HMMA.16816.F32.BF16 R4, R104.reuse, R112, R4 ;  /* 0x000000706804723c */ /* 0x044ff00000041804 */
[C---:B------:R-:W-:Y:S01]  /*7bc0*/  HMMA.16816.F32.BF16 R8, R104.reuse, R114, R8 ;  /* 0x000000726808723c */ /* 0x040fe20000041808 */
[----:B------:R-:W2:Y:S07]  /*7bd0*/  LDSM.16.MT88.4 R112, [R176+0x3000] ;  /* 0x00300000b070783b */ /* 0x000eae0000004200 */
[C---:B---3--:R-:W-:Y:S04]  /*7be0*/  HMMA.16816.F32.BF16 R12, R104.reuse, R120, R12 ;  /* 0x00000078680c723c */ /* 0x048fe8000004180c */
[--C-:B-1----:R-:W-:Y:S04]  /*7bf0*/  FFMA.FTZ R102, R155, c[0x0][0x2d0], -R138.reuse ;  /* 0x0000b4009b667a23 */ /* 0x102fe8000001088a */
[C---:B------:R-:W-:Y:S01]  /*7c00*/  HMMA.16816.F32.BF16 R16, R104.reuse, R122, R16 ;  /* 0x0000007a6810723c */ /* 0x040fe20000041810 */
[----:B------:R-:W1:Y:S01]  /*7c10*/  LDSM.16.MT88.4 R120, [R173+0x5000] ;  /* 0x00500000ad78783b */ /* 0x000e620000004200 */
[----:B------:R3:W4:Y:S06]  /*7c20*/  MUFU.EX2 R155, R102 ;  /* 0x00000066009b7308 */ /* 0x00072c0000000800 */
[C---:B------:R-:W-:Y:S08]  /*7c30*/  HMMA.16816.F32.BF16 R20, R104.reuse, R124, R20 ;  /* 0x0000007c6814723c */ /* 0x040ff00000041814 */
[C---:B------:R-:W-:Y:S01]  /*7c40*/  HMMA.16816.F32.BF16 R24, R104.reuse, R126, R24 ;  /* 0x0000007e6818723c */ /* 0x040fe20000041818 */
[----:B------:R-:W-:Y:S07]  /*7c50*/  LDSM.16.MT88.4 R124, [R174+0x1800] ;  /* 0x00180000ae7c783b */ /* 0x000fee0000004200 */
[C---:B------:R-:W-:Y:S04]  /*7c60*/  HMMA.16816.F32.BF16 R28, R104.reuse, R128, R28 ;  /* 0x00000080681c723c */ /* 0x040fe8000004181c */
[--C-:B---3--:R-:W-:Y:S04]  /*7c70*/  FFMA.FTZ R102, R214, c[0x0][0x2d0], -R101.reuse ;  /* 0x0000b400d6667a23 */ /* 0x108fe80000010865 */
[C---:B------:R-:W-:Y:S01]  /*7c80*/  HMMA.16816.F32.BF16 R32, R104.reuse, R130, R32 ;  /* 0x000000826820723c */ /* 0x040fe20000041820 */
[----:B------:R-:W-:Y:S01]  /*7c90*/  LDSM.16.MT88.4 R128, [R177+0x1800] ;  /* 0x00180000b180783b */ /* 0x000fe20000004200 */
[----:B------:R3:W-:Y:S06]  /*7ca0*/  MUFU.EX2 R149, R102 ;  /* 0x0000006600957308 */ /* 0x0007ec0000000800 */
[C---:B------:R-:W-:Y:S08]  /*7cb0*/  HMMA.16816.F32.BF16 R36, R104.reuse, R132, R36 ;  /* 0x000000846824723c */ /* 0x040ff00000041824 */
[C---:B------:R-:W-:Y:S01]  /*7cc0*/  HMMA.16816.F32.BF16 R40, R104.reuse, R134, R40 ;  /* 0x000000866828723c */ /* 0x040fe20000041828 */
[----:B------:R-:W-:Y:S07]  /*7cd0*/  LDSM.16.MT88.4 R132, [R176+0x1800] ;  /* 0x00180000b084783b */ /* 0x000fee0000004200 */
[C---:B------:R-:W-:Y:S04]  /*7ce0*/  HMMA.16816.F32.BF16 R44, R104.reuse, R116, R44 ;  /* 0x00000074682c723c */ /* 0x040fe8000004182c */
[--C-:B---3--:R-:W-:Y:S02]  /*7cf0*/  FFMA.FTZ R102, R215, c[0x0][0x2d0], -R101.reuse ;  /* 0x0000b400d7667a23 */ /* 0x108fe40000010865 */
[----:B------:R-:W-:Y:S01]  /*7d00*/  FFMA.FTZ R101, R136, c[0x0][0x2d0], -R101 ;  /* 0x0000b40088657a23 */ /* 0x000fe20000010865 */
[----:B----4-:R-:W-:Y:S01]  /*7d10*/  F2FP.BF16.PACK_AB R136, R155, R156 ;  /* 0x0000009c9b88723e */ /* 0x010fe200000010ff */
[C---:B------:R-:W-:Y:S01]  /*7d20*/  HMMA.16816.F32.BF16 R48, R104.reuse, R118, R48 ;  /* 0x000000766830723c */ /* 0x040fe20000041830 */
[----:B------:R-:W3:Y:S01]  /*7d30*/  LDSM.16.MT88.4 R116, [R174+0x5000] ;  /* 0x00500000ae74783b */ /* 0x000ee20000004200 */
[----:B------:R-:W4:Y:S06]  /*7d40*/  MUFU.EX2 R148, R102 ;  /* 0x0000006600947308 */ /* 0x000f2c0000000800 */
[C---:B-----5:R-:W-:Y:S04]  /*7d50*/  HMMA.16816.F32.BF16 R52, R104.reuse, R108, R52 ;  /* 0x0000006c6834723c */ /* 0x060fe80000041834 */
[----:B------:R-:W5:Y:S04]  /*7d60*/  MUFU.EX2 R101, R101 ;  /* 0x0000006500657308 */ /* 0x000f680000000800 */
[C---:B------:R-:W-:Y:S01]  /*7d70*/  HMMA.16816.F32.BF16 R56, R104.reuse, R110, R56 ;  /* 0x0000006e6838723c */ /* 0x040fe20000041838 */
[----:B------:R-:W3:Y:S07]  /*7d80*/  LDSM.16.MT88.4 R108, [R177+0x5000] ;  /* 0x00500000b16c783b */ /* 0x000eee0000004200 */
[C---:B--2---:R-:W-:Y:S04]  /*7d90*/  HMMA.16816.F32.BF16 R60, R104.reuse, R112, R60 ;  /* 0x00000070683c723c */ /* 0x044fe8000004183c */
[----:B----4-:R-:W-:Y:S01]  /*7da0*/  F2FP.BF16.PACK_AB R137, R148, R149 ;  /* 0x000000959489723e */ /* 0x010fe200000010ff */
[--C-:B------:R-:W-:Y:S03]  /*7db0*/  FFMA.FTZ R102, R216, c[0x0][0x2d0], -R138.reuse ;  /* 0x0000b400d8667a23 */ /* 0x100fe6000001088a */
[C---:B------:R-:W-:Y:S01]  /*7dc0*/  HMMA.16816.F32.BF16 R64, R104.reuse, R114, R64 ;  /* 0x000000726840723c */ /* 0x040fe20000041840 */
[----:B------:R-:W2:Y:S01]  /*7dd0*/  LDSM.16.MT88.4 R112, [R176+0x5000] ;  /* 0x00500000b070783b */ /* 0x000ea20000004200 */
[----:B------:R4:W-:Y:S02]  /*7de0*/  MUFU.EX2 R154, R102 ;  /* 0x00000066009a7308 */ /* 0x0009e40000000800 */
[----:B-----5:R-:W-:Y:S04]  /*7df0*/  F2FP.BF16.PACK_AB R139, R101, R103 ;  /* 0x00000067658b723e */ /* 0x020fe800000010ff */
[C---:B-1----:R-:W-:Y:S08]  /*7e00*/  HMMA.16816.F32.BF16 R68, R104.reuse, R120, R68 ;  /* 0x000000786844723c */ /* 0x042ff00000041844 */
[C---:B------:R-:W-:Y:S01]  /*7e10*/  HMMA.16816.F32.BF16 R72, R104.reuse, R122, R72 ;  /* 0x0000007a6848723c */ /* 0x040fe20000041848 */
[----:B------:R-:W1:Y:S07]  /*7e20*/  LDSM.16.MT88.4 R120, [R173+0x1800] ;  /* 0x00180000ad78783b */ /* 0x000e6e0000004200 */
[C---:B---3--:R-:W-:Y:S04]  /*7e30*/  HMMA.16816.F32.BF16 R76, R104.reuse, R116, R76 ;  /* 0x00000074684c723c */ /* 0x048fe8000004184c */
[----:B----4-:R-:W-:Y:S04]  /*7e40*/  FFMA.FTZ R102, R217, c[0x0][0x2d0], -R138 ;  /* 0x0000b400d9667a23 */ /* 0x010fe8000001088a */
[C---:B------:R-:W-:Y:S02]  /*7e50*/  HMMA.16816.F32.BF16 R80, R104.reuse, R118, R80 ;  /* 0x000000766850723c */ /* 0x040fe40000041850 */
[----:B------:R-:W3:Y:S06]  /*7e60*/  MUFU.EX2 R102, R102 ;  /* 0x0000006600667308 */ /* 0x000eec0000000800 */
[C---:B------:R-:W-:Y:S08]  /*7e70*/  HMMA.16816.F32.BF16 R84, R104.reuse, R108, R84 ;  /* 0x0000006c6854723c */ /* 0x040ff00000041854 */
[C---:B------:R-:W-:Y:S08]  /*7e80*/  HMMA.16816.F32.BF16 R88, R104.reuse, R110, R88 ;  /* 0x0000006e6858723c */ /* 0x040ff00000041858 */
[C---:B--2---:R-:W-:Y:S04]  /*7e90*/  HMMA.16816.F32.BF16 R92, R104.reuse, R112, R92 ;  /* 0x00000070685c723c */ /* 0x044fe8000004185c */
[----:B---3--:R-:W-:Y:S04]  /*7ea0*/  F2FP.BF16.PACK_AB R138, R102, R154 ;  /* 0x0000009a668a723e */ /* 0x008fe800000010ff */
[----:B------:R-:W-:Y:S08]  /*7eb0*/  HMMA.16816.F32.BF16 R96, R104, R114, R96 ;  /* 0x000000726860723c */ /* 0x000ff00000041860 */
[C---:B-1----:R-:W-:Y:S01]  /*7ec0*/  HMMA.16816.F32.BF16 R104, R136.reuse, R120, R4 ;  /* 0x000000788868723c */ /* 0x042fe20000041804 */
[----:B------:R-:W1:Y:S07]  /*7ed0*/  LDSM.16.MT88.4 R4, [R174+0x3800] ;  /* 0x00380000ae04783b */ /* 0x000e6e0000004200 */
[C---:B------:R-:W-:Y:S01]  /*7ee0*/  HMMA.16816.F32.BF16 R108, R136.reuse, R122, R8 ;  /* 0x0000007a886c723c */ /* 0x040fe20000041808 */
[----:B------:R-:W2:Y:S07]  /*7ef0*/  LDSM.16.MT88.4 R8, [R177+0x3800] ;  /* 0x00380000b108783b */ /* 0x000eae0000004200 */
[C---:B------:R-:W-:Y:S01]  /*7f00*/  HMMA.16816.F32.BF16 R112, R136.reuse, R124, R12 ;  /* 0x0000007c8870723c */ /* 0x040fe2000004180c */
[----:B------:R-:W3:Y:S07]  /*7f10*/  LDSM.16.MT88.4 R12, [R173+0x5800] ;  /* 0x00580000ad0c783b */ /* 0x000eee0000004200 */
[C---:B------:R-:W-:Y:S01]  /*7f20*/  HMMA.16816.F32.BF16 R116, R136.reuse, R126, R16 ;  /* 0x0000007e8874723c */ /* 0x040fe20000041810 */
[----:B------:R-:W4:Y:S07]  /*7f30*/  LDSM.16.MT88.4 R16, [R174+0x5800] ;  /* 0x00580000ae10783b */ /* 0x000f2e0000004200 */
[C---:B------:R-:W-:Y:S01]  /*7f40*/  HMMA.16816.F32.BF16 R120, R136.reuse, R128, R20 ;  /* 0x000000808878723c */ /* 0x040fe20000041814 */
[----:B------:R-:W5:Y:S07]  /*7f50*/  LDSM.16.MT88.4 R20, [R177+0x5800] ;  /* 0x00580000b114783b */ /* 0x000f6e0000004200 */
[C---:B------:R-:W-:Y:S08]  /*7f60*/  HMMA.16816.F32.BF16 R124, R136.reuse, R130, R24 ;  /* 0x00000082887c723c */ /* 0x040ff00000041818 */
[C---:B------:R-:W-:Y:S08]  /*7f70*/  HMMA.16816.F32.BF16 R128, R136.reuse, R132, R28 ;  /* 0x000000848880723c */ /* 0x040ff0000004181c */
[C---:B------:R-:W-:Y:S08]  /*7f80*/  HMMA.16816.F32.BF16 R132, R136.reuse, R134, R32 ;  /* 0x000000868884723c */ /* 0x040ff00000041820 */
[C---:B------:R-:W-:Y:S08]  /*7f90*/  HMMA.16816.F32.BF16 R36, R136.reuse, R140, R36 ;  /* 0x0000008c8824723c */ /* 0x040ff00000041824 */
[C---:B------:R-:W-:Y:S08]  /*7fa0*/  HMMA.16816.F32.BF16 R40, R136.reuse, R142, R40 ;  /* 0x0000008e8828723c */ /* 0x040ff00000041828 */
[C---:B-1----:R-:W-:Y:S08]  /*7fb0*/  HMMA.16816.F32.BF16 R44, R136.reuse, R4, R44 ;  /* 0x00000004882c723c */ /* 0x042ff0000004182c */
[C---:B------:R-:W-:Y:S01]  /*7fc0*/  HMMA.16816.F32.BF16 R48, R136.reuse, R6, R48 ;  /* 0x000000068830723c */ /* 0x040fe20000041830 */
[----:B------:R-:W1:Y:S07]  /*7fd0*/  LDSM.16.MT88.4 R4, [R176+0x5800] ;  /* 0x00580000b004783b */ /* 0x000e6e0000004200 */
[C---:B--2---:R-:W-:Y:S07]  /*7fe0*/  HMMA.16816.F32.BF16 R52, R136.reuse, R8, R52 ;  /* 0x000000088834723c */ /* 0x044fee0000041834 */
[-C--:B------:R-:W-:Y:S01]  /*7ff0*/  MOV R8, R3.reuse ;  /* 0x0000000300087202 */ /* 0x080fe20000000f00 */
[C---:B------:R-:W-:Y:S08]  /*8000*/  HMMA.16816.F32.BF16 R56, R136.reuse, R10, R56 ;  /* 0x0000000a8838723c */ /* 0x040ff00000041838 */
[C---:B------:R-:W-:Y:S08]  /*8010*/  HMMA.16816.F32.BF16 R60, R136.reuse, R144, R60 ;  /* 0x00000090883c723c */ /* 0x040ff0000004183c */
[C---:B------:R-:W-:Y:S08]  /*8020*/  HMMA.16816.F32.BF16 R64, R136.reuse, R146, R64 ;  /* 0x000000928840723c */ /* 0x040ff00000041840 */
[C---:B---3--:R-:W-:Y:S08]  /*8030*/  HMMA.16816.F32.BF16 R68, R136.reuse, R12, R68 ;  /* 0x0000000c8844723c */ /* 0x048ff00000041844 */
[C---:B------:R-:W-:Y:S08]  /*8040*/  HMMA.16816.F32.BF16 R72, R136.reuse, R14, R72 ;  /* 0x0000000e8848723c */ /* 0x040ff00000041848 */
[C---:B----4-:R-:W-:Y:S08]  /*8050*/  HMMA.16816.F32.BF16 R76, R136.reuse, R16, R76 ;  /* 0x00000010884c723c */ /* 0x050ff0000004184c */
[C---:B------:R-:W-:Y:S08]  /*8060*/  HMMA.16816.F32.BF16 R80, R136.reuse, R18, R80 ;  /* 0x000000128850723c */ /* 0x040ff00000041850 */
[C---:B-----5:R-:W-:Y:S08]  /*8070*/  HMMA.16816.F32.BF16 R84, R136.reuse, R20, R84 ;  /* 0x000000148854723c */ /* 0x060ff00000041854 */
[C---:B------:R-:W-:Y:S08]  /*8080*/  HMMA.16816.F32.BF16 R88, R136.reuse, R22, R88 ;  /* 0x000000168858723c */ /* 0x040ff00000041858 */
[C---:B-1----:R-:W-:Y:S07]  /*8090*/  HMMA.16816.F32.BF16 R92, R136.reuse, R4, R92 ;  /* 0x00000004885c723c */ /* 0x042fee000004185c */
[----:B------:R-:W-:Y:S01]  /*80a0*/  FADD.FTZ R4, R165, R2 ;  /* 0x00000002a5047221 */ /* 0x000fe20000010000 */
[----:B------:R-:W-:Y:S04]  /*80b0*/  HMMA.16816.F32.BF16 R96, R136, R6, R96 ;  /* 0x000000068860723c */ /* 0x000fe80000041860 */
[----:B------:R-:W-:Y:S02]  /*80c0*/  FADD.FTZ R2, R150, R0 ;  /* 0x0000000096027221 */ /* 0x000fe40000010000 */
[----:B------:R-:W-:Y:S02]  /*80d0*/  FADD.FTZ R0, R156, R4 ;  /* 0x000000049c007221 */ /* 0x000fe40000010000 */
[----:B------:R-:W-:Y:S04]  /*80e0*/  FADD.FTZ R2, R149, R2 ;  /* 0x0000000295027221 */ /* 0x000fe80000010000 */
[----:B------:R-:W-:Y:S02]  /*80f0*/  FADD.FTZ R0, R155, R0 ;  /* 0x000000009b007221 */ /* 0x000fe40000010000 */
[----:B------:R-:W-:Y:S02]  /*8100*/  FADD.FTZ R4, R148, R2 ;  /* 0x0000000294047221 */ /* 0x000fe40000010000 */
[----:B------:R-:W-:Y:S02]  /*8110*/  FADD.FTZ R2, R154, R0 ;  /* 0x000000009a027221 */ /* 0x000fe40000010000 */
[----:B------:R-:W-:Y:S02]  /*8120*/  FADD.FTZ R0, R103, R4 ;  /* 0x0000000467007221 */ /* 0x000fe40000010000 */
[----:B------:R-:W-:Y:S01]  /*8130*/  FADD.FTZ R218, R102, R2 ;  /* 0x0000000266da7221 */ /* 0x000fe20000010000 */
[----:B------:R-:W-:Y:S01]  /*8140*/  MOV R102, R3 ;  /* 0x0000000300667202 */ /* 0x000fe20000000f00 */
[----:B------:R-:W-:Y:S01]  /*8150*/  FADD.FTZ R219, R101, R0 ;  /* 0x0000000065db7221 */ /* 0x000fe20000010000 */
[----:B------:R-:W-:Y:S01]  /*8160*/  MOV R101, R100 ;  /* 0x0000006400657202 */ /* 0x000fe20000000f00 */
[----:B------:R-:W-:-:S05]  /*8170*/  @P3 BRA `(.L_x_44) ;  /* 0xffffd27000003947 */ /* 0x000fca000383ffff */
.L_x_43:
[----:B------:R-:W-:Y:S05]  /*8180*/  BRA.DIV ~URZ, `(.L_x_45) ;  /* 0x000050227f007947 */ /* 0x000fea000b800000 */
[----:B------:R-:W1:Y:S04]  /*8190*/  SHFL.BFLY PT, R0, R218, 0x2, 0x1f ;  /* 0x0c401f00da007f89 */ /* 0x000e6800000e0000 */
[----:B------:R-:W2:Y:S01]  /*81a0*/  SHFL.BFLY PT, R2, R219, 0x2, 0x1f ;  /* 0x0c401f00db027f89 */ /* 0x000ea200000e0000 */
[----:B-1----:R-:W-:-:S02]  /*81b0*/  FADD.FTZ R0, R0, R218 ;  /* 0x000000da00007221 */ /* 0x002fc40000010000 */
[----:B--2---:R-:W-:-:S03]  /*81c0*/  FADD.FTZ R4, R2, R219 ;  /* 0x000000db02047221 */ /* 0x004fc60000010000 */
[----:B------:R-:W1:Y:S04]  /*81d0*/  SHFL.BFLY PT, R5, R0, 0x1, 0x1f ;  /* 0x0c201f0000057f89 */ /* 0x000e6800000e0000 */
[----:B------:R2:W3:Y:S01]  /*81e0*/  SHFL.BFLY PT, R3, R4, 0x1, 0x1f ;  /* 0x0c201f0004037f89 */ /* 0x0004e200000e0000 */
[----:B-1----:R-:W-:-:S05]  /*81f0*/  FADD.FTZ R0, R0, R5 ;  /* 0x0000000500007221 */ /* 0x002fca0000010000 */
.L_x_114:
[----:B------:R-:W-:Y:S01]  /*8200*/  FSETP.NE.FTZ.AND P1, PT, R0, RZ, PT ;  /* 0x000000ff0000720b */ /* 0x000fe20003f35000 */
[----:B---3--:R-:W-:Y:S01]  /*8210*/  FADD.FTZ R3, R3, R4 ;  /* 0x0000000403037221 */ /* 0x008fe20000010000 */
[----:B------:R-:W-:Y:S02]  /*8220*/  MOV R2, RZ ;  /* 0x000000ff00027202 */ /* 0x000fe40000000f00 */
[----:B------:R-:W-:Y:S02]  /*8230*/  MOV R21, 0xff800000 ;  /* 0xff80000000157802 */ /* 0x000fe40000000f00 */
[----:B------:R-:W-:-:S02]  /*8240*/  FSETP.NE.FTZ.AND P0, PT, R3, RZ, PT ;  /* 0x000000ff0300720b */ /* 0x000fc40003f15000 */
[----:B------:R-:W-:-:S05]  /*8250*/  MOV R20, 0xff800000 ;  /* 0xff80000000147802 */ /* 0x000fca0000000f00 */
[----:B------:R-:W1:Y:S01]  /*8260*/  @P1 MUFU.LG2 R5, R0 ;  /* 0x0000000000051308 */ /* 0x000e620000000c00 */
[----:B--2---:R-:W-:-:S05]  /*8270*/  @P1 MOV R4, 0x3f317218 ;  /* 0x3f31721800041802 */ /* 0x004fca0000000f00 */
[----:B------:R-:W-:Y:S02]  /*8280*/  @P1 FMUL.FTZ R4, R4, c[0x0][0x2d0] ;  /* 0x0000b40004041a20 */ /* 0x000fe40000410000 */
[----:B------:R2:W3:Y:S01]  /*8290*/  @P1 MUFU.RCP R2, R0 ;  /* 0x0000000000021308 */ /* 0x0004e20000001000 */
[----:B-1----:R-:W-:-:S04]  /*82a0*/  @P1 FMUL.FTZ R5, R5, 0.69314718246459960938 ;  /* 0x3f31721805051820 */ /* 0x002fc80000410000 */
[----:B------:R-:W-:Y:S01]  /*82b0*/  @P1 FFMA.FTZ R21, R4, R100, R5 ;  /* 0x0000006404151223 */ /* 0x000fe20000010005 */
[----:B------:R-:W-:Y:S02]  /*82c0*/  MOV R4, 0x1 ;  /* 0x0000000100047802 */ /* 0x000fe40000000f00 */
[----:B--2---:R-:W-:Y:S01]  /*82d0*/  MOV R0, RZ ;  /* 0x000000ff00007202 */ /* 0x004fe20000000f00 */
[C---:B---3--:R-:W-:Y:S02]  /*82e0*/  FMUL.FTZ R140, R2.reuse, R68 ;  /* 0x00000044028c7220 */ /* 0x048fe40000410000 */
[C---:B------:R-:W-:Y:S02]  /*82f0*/  FMUL.FTZ R141, R2.reuse, R69 ;  /* 0x00000045028d7220 */ /* 0x040fe40000410000 */
[C---:B------:R-:W-:Y:S01]  /*8300*/  FMUL.FTZ R138, R2.reuse, R104 ;  /* 0x00000068028a7220 */ /* 0x040fe20000410000 */
[----:B------:R-:W1:Y:S01]  /*8310*/  @P0 MUFU.RCP R0, R3 ;  /* 0x0000000300000308 */ /* 0x000e620000001000 */
        /* <DEDUP_REMOVED lines=45> */
[----:B------:R2:W3:Y:S01]  /*85f0*/  @P0 MUFU.LG2 R2, R3 ;  /* 0x0000000300020308 */ /* 0x0004e20000000c00 */
[C---:B-1----:R-:W-:Y:S02]  /*8600*/  FMUL.FTZ R88, R0.reuse, R118 ;  /* 0x0000007600587220 */ /* 0x042fe40000410000 */
[C---:B------:R-:W-:Y:S02]  /*8610*/  FMUL.FTZ R89, R0.reuse, R119 ;  /* 0x0000007700597220 */ /* 0x040fe40000410000 */
[C---:B------:R-:W-:Y:S02]  /*8620*/  FMUL.FTZ R150, R0.reuse, R126 ;  /* 0x0000007e00967220 */ /* 0x040fe40000410000 */
[----:B------:R-:W-:-:S02]  /*8630*/  FMUL.FTZ R151, R0, R127 ;  /* 0x0000007f00977220 */ /* 0x000fc40000410000 */
[C---:B------:R-:W-:Y:S02]  /*8640*/  FMUL.FTZ R118, R0.reuse, R134 ;  /* 0x0000008600767220 */ /* 0x040fe40000410000 */
[C---:B------:R-:W-:Y:S02]  /*8650*/  FMUL.FTZ R119, R0.reuse, R135 ;  /* 0x0000008700777220 */ /* 0x040fe40000410000 */
[C---:B------:R-:W-:Y:S02]  /*8660*/  FMUL.FTZ R146, R0.reuse, R110 ;  /* 0x0000006e00927220 */ /* 0x040fe40000410000 */
[----:B------:R-:W-:Y:S01]  /*8670*/  FMUL.FTZ R147, R0, R111 ;  /* 0x0000006f00937220 */ /* 0x000fe20000410000 */
[----:B--2---:R-:W-:Y:S01]  /*8680*/  @P0 MOV R3, 0x3f317218 ;  /* 0x3f31721800030802 */ /* 0x004fe20000000f00 */
[----:B---3--:R-:W-:Y:S02]  /*8690*/  @P0 FMUL.FTZ R2, R2, 0.69314718246459960938 ;  /* 0x3f31721802020820 */ /* 0x008fe40000410000 */
[----:B------:R-:W-:-:S02]  /*86a0*/  FMUL.FTZ R144, R0, R114 ;  /* 0x0000007200907220 */ /* 0x000fc40000410000 */
[----:B------:R-:W-:Y:S02]  /*86b0*/  @P0 FMUL.FTZ R3, R3, c[0x0][0x2d0] ;  /* 0x0000b40003030a20 */ /* 0x000fe40000410000 */
        /* <DEDUP_REMOVED lines=38> */
[----:B------:R-:W-:Y:S01]  /*8920*/  FMUL.FTZ R47, R0, R99 ;  /* 0x00000063002f7220 */ /* 0x000fe20000410000 */
[----:B------:R-:W-:Y:S01]  /*8930*/  PRMT R0, R4, 0x7610, R0 ;  /* 0x0000761004007816 */ /* 0x000fe20000000000 */
[----:B------:R-:W-:Y:S02]  /*8940*/  @P0 FFMA.FTZ R20, R3, R8, R2 ;  /* 0x0000000803140223 */ /* 0x000fe40000010002 */
.L_x_28:
[----:B--2---:R-:W2:Y:S01]  /*8950*/  S2R R2, SR_TID.X ;  /* 0x0000000000027919 */ /* 0x004ea20000002100 */
[----:B------:R-:W-:Y:S01]  /*8960*/  BSSY B0, `(.L_x_46) ;  /* 0x0000010000007945 */ /* 0x000fe20003800000 */
[----:B--2---:R-:W-:-:S13]  /*8970*/  LOP3.LUT P0, RZ, R2, 0xff, RZ, 0xc0, !PT ;  /* 0x000000ff02ff7812 */ /* 0x004fda000780c0ff */
[----:B------:R-:W-:Y:S05]  /*8980*/  @P0 BRA `(.L_x_47) ;  /* 0x000000d000000947 */ /* 0x000fea0003800000 */
[----:B------:R-:W2:Y:S01]  /*8990*/  S2R R4, SR_LANEID ;  /* 0x0000000000047919 */ /* 0x000ea20000000000 */
[----:B------:R-:W-:Y:S01]  /*89a0*/  VOTEU.ANY UR4, UPT, PT ;  /* 0x0000000000047886 */ /* 0x000fe200038e0100 */
[----:B-1----:R-:W-:Y:S01]  /*89b0*/  IMAD.MOV.U32 R5, RZ, RZ, c[0x0][0x564] ;  /* 0x00015900ff057624 */ /* 0x002fe200078e00ff */
[----:B------:R-:W2:Y:S08]  /*89c0*/  FLO.U32 R3, UR4 ;  /* 0x0000000400037d00 */ /* 0x000eb000080e0000 */
[----:B------:R-:W1:Y:S01]  /*89d0*/  POPC R2, UR4 ;  /* 0x0000000400027d09 */ /* 0x000e620008000000 */
[----:B--2---:R-:W-:Y:S01]  /*89e0*/  ISETP.EQ.U32.AND P0, PT, R3, R4, PT ;  /* 0x000000040300720c */ /* 0x004fe20003f02070 */
[----:B------:R-:W-:-:S12]  /*89f0*/  IMAD.MOV.U32 R4, RZ, RZ, c[0x0][0x560] ;  /* 0x00015800ff047624 */ /* 0x000fd800078e00ff */
[----:B-1----:R1:W2:Y:S04]  /*8a00*/  @P0 ATOMG.E.ADD.STRONG.GPU PT, R2, [R4.64], R2 ;  /* 0x00000002040209a8 */ /* 0x0022a800081ee1c6 */
[----:B-1----:R-:W1:Y:S04]  /*8a10*/  S2R R4, SR_LTMASK ;  /* 0x0000000000047919 */ /* 0x002e680000003900 */
[----:B--2---:R1:W2:Y:S02]  /*8a20*/  SHFL.IDX PT, R3, R2, R3, 0x1f ;  /* 0x00001f0302037589 */ /* 0x0042a400000e0000 */
[----:B-1----:R-:W-:-:S06]  /*8a30*/  LOP3.LUT R2, R4, UR4, RZ, 0xc0, !PT ;  /* 0x0000000404027c12 */ /* 0x002fcc000f8ec0ff */
[----:B------:R-:W2:Y:S02]  /*8a40*/  POPC R2, R2 ;  /* 0x0000000200027309 */ /* 0x000ea40000000000 */
[----:B--2---:R-:W-:-:S06]  /*8a50*/  IADD3 R224, R3, c[0x0][0xc], R2 ;  /* 0x0000030003e07a10 */ /* 0x004fcc0007ffe002 */
.L_x_47:
[----:B------:R-:W-:Y:S05]  /*8a60*/  BSYNC B0 ;  /* 0x0000000000007941 */ /* 0x000fea0003800000 */
.L_x_46:
[----:B------:R-:W-:Y:S01]  /*8a70*/  PRMT R0, R0, 0x9910, RZ ;  /* 0x0000991000007816 */ /* 0x000fe200000000ff */
[----:B------:R-:W-:Y:S01]  /*8a80*/  BSSY B1, `(.L_x_48) ;  /* 0x000034d000017945 */ /* 0x000fe20003800000 */
[----:B------:R-:W-:Y:S02]  /*8a90*/  IMAD.MOV.U32 R78, RZ, RZ, R224 ;  /* 0x000000ffff4e7224 */ /* 0x000fe400078e00e0 */
[----:B------:R-:W-:-:S13]  /*8aa0*/  ISETP.NE.AND P0, PT, R0, RZ, PT ;  /* 0x000000ff0000720c */ /* 0x000fda0003f05270 */
[----:B------:R-:W-:Y:S05]  /*8ab0*/  @!P0 BRA `(.L_x_49) ;  /* 0x0000283000008947 */ /* 0x000fea0003800000 */
[----:B------:R-:W2:Y:S04]  /*8ac0*/  LDL R12, [R1+0x10] ;  /* 0x00001000010c7983 */ /* 0x000ea80000100800 */
[----:B------:R-:W3:Y:S04]  /*8ad0*/  LDL R11, [R1+0x14] ;  /* 0x00001400010b7983 */ /* 0x000ee80000100800 */
[----:B------:R-:W4:Y:S04]  /*8ae0*/  LDL R8, [R1+0x1c] ;  /* 0x00001c0001087983 */ /* 0x000f280000100800 */
[----:B------:R-:W4:Y:S04]  /*8af0*/  LDL R10, [R1+0x18] ;  /* 0x00001800010a7983 */ /* 0x000f280000100800 */
[----:B------:R-:W4:Y:S04]  /*8b00*/  LDL R7, [R1+0x2c] ;  /* 0x00002c0001077983 */ /* 0x000f280000100800 */
[----:B------:R-:W4:Y:S04]  /*8b10*/  LDL R6, [R1+0x24] ;  /* 0x0000240001067983 */ /* 0x000f280000100800 */
[----:B-1----:R-:W4:Y:S04]  /*8b20*/  LDL R5, [R1+0x28] ;  /* 0x0000280001057983 */ /* 0x002f280000100800 */
[----:B------:R-:W4:Y:S01]  /*8b30*/  LDL R9, [R1+0x20] ;  /* 0x0000200001097983 */ /* 0x000f220000100800 */
[----:B------:R-:W-:Y:S01]  /*8b40*/  WARPSYNC 0xffffffff ;  /* 0xffffffff00007948 */ /* 0x000fe20003800000 */
[----:B------:R-:W-:-:S02]  /*8b50*/  F2FP.BF16.PACK_AB R0, R139, R138 ;  /* 0x0000008a8b00723e */ /* 0x000fc400000010ff */
[----:B------:R-:W-:Y:S01]  /*8b60*/  BAR.SYNC.DEFER_BLOCKING 0x1, 0x100 ;  /* 0x0044000000007b1d */ /* 0x000fe20000010000 */
[----:B------:R-:W-:Y:S02]  /*8b70*/  F2FP.BF16.PACK_AB R2, R149, R148 ;  /* 0x000000949502723e */ /* 0x000fe400000010ff */
[----:B------:R-:W-:Y:S02]  /*8b80*/  F2FP.BF16.PACK_AB R3, R101, R100 ;  /* 0x000000646503723e */ /* 0x000fe400000010ff */
[----:B------:R-:W-:Y:S02]  /*8b90*/  F2FP.BF16.PACK_AB R4, R123, R122 ;  /* 0x0000007a7b04723e */ /* 0x000fe400000010ff */
[----:B------:R-:W-:-:S04]  /*8ba0*/  ISETP.NE.U32.AND P2, PT, RZ, c[0x0][0x508], PT ;  /* 0x00014200ff007a0c */ /* 0x000fc80003f45070 */
[----:B------:R-:W-:Y:S02]  /*8bb0*/  ISETP.NE.AND.EX P2, PT, RZ, c[0x0][0x50c], PT, P2 ;  /* 0x00014300ff007a0c */ /* 0x000fe40003f45320 */
[----:B------:R-:W-:-:S04]  /*8bc0*/  ISETP.NE.U32.AND P1, PT, RZ, c[0x0][0x500], PT ;  /* 0x00014000ff007a0c */ /* 0x000fc80003f25070 */
[----:B------:R-:W-:Y:S01]  /*8bd0*/  ISETP.NE.AND.EX P1, PT, RZ, c[0x0][0x504], PT, P1 ;  /* 0x00014100ff007a0c */ /* 0x000fe20003f25310 */
[----:B--2---:R1:W-:Y:S04]  /*8be0*/  STS [R12], R0 ;  /* 0x000000000c007388 */ /* 0x0043e80000000800 */
[----:B------:R2:W-:Y:S04]  /*8bf0*/  STS [R12+0x400], R2 ;  /* 0x000400020c007388 */ /* 0x0005e80000000800 */
[----:B---3--:R3:W-:Y:S01]  /*8c00*/  STS [R11], R3 ;  /* 0x000000030b007388 */ /* 0x0087e20000000800 */
[----:B-1----:R-:W-:-:S02]  /*8c10*/  F2FP.BF16.PACK_AB R0, R147, R146 ;  /* 0x000000929300723e */ /* 0x002fc400000010ff */
[----:B--2---:R-:W-:-:S03]  /*8c20*/  F2FP.BF16.PACK_AB R2, R103, R102 ;  /* 0x000000666702723e */ /* 0x004fc600000010ff */
[----:B------:R1:W-:Y:S01]  /*8c30*/  STS [R11+0x400], R0 ;  /* 0x000400000b007388 */ /* 0x0003e20000000800 */
[----:B---3--:R-:W-:-:S03]  /*8c40*/  F2FP.BF16.PACK_AB R3, R145, R144 ;  /* 0x000000909103723e */ /* 0x008fc600000010ff */
[----:B----4-:R2:W-:Y:S04]  /*8c50*/  STS [R8], R2 ;  /* 0x0000000208007388 */ /* 0x0105e80000000800 */
[----:B------:R3:W-:Y:S01]  /*8c60*/  STS [R8+0x400], R3 ;  /* 0x0004000308007388 */ /* 0x0007e20000000800 */
[----:B-1----:R-:W-:Y:S02]  /*8c70*/  F2FP.BF16.PACK_AB R0, R105, R104 ;  /* 0x000000686900723e */ /* 0x002fe400000010ff */
[----:B--2---:R-:W-:-:S03]  /*8c80*/  F2FP.BF16.PACK_AB R2, R89, R88 ;  /* 0x000000585902723e */ /* 0x004fc600000010ff */
[----:B------:R1:W-:Y:S01]  /*8c90*/  STS [R10], R0 ;  /* 0x000000000a007388 */ /* 0x0003e20000000800 */
[----:B---3--:R-:W-:-:S03]  /*8ca0*/  F2FP.BF16.PACK_AB R3, R109, R108 ;  /* 0x0000006c6d03723e */ /* 0x008fc600000010ff */
[----:B------:R2:W-:Y:S04]  /*8cb0*/  STS [R10+0x400], R2 ;  /* 0x000400020a007388 */ /* 0x0005e80000000800 */
[----:B------:R3:W-:Y:S01]  /*8cc0*/  STS [R7], R3 ;  /* 0x0000000307007388 */ /* 0x0007e20000000800 */
[----:B-1----:R-:W-:Y:S02]  /*8cd0*/  F2FP.BF16.PACK_AB R0, R93, R92 ;  /* 0x0000005c5d00723e */ /* 0x002fe400000010ff */
[----:B--2---:R-:W-:-:S03]  /*8ce0*/  F2FP.BF16.PACK_AB R2, R113, R112 ;  /* 0x000000707102723e */ /* 0x004fc600000010ff */
[----:B------:R1:W-:Y:S01]  /*8cf0*/  STS [R7+0x400], R0 ;  /* 0x0004000007007388 */ /* 0x0003e20000000800 */
[----:B---3--:R-:W-:-:S03]  /*8d00*/  F2FP.BF16.PACK_AB R3, R151, R150 ;  /* 0x000000969703723e */ /* 0x008fc600000010ff */
[----:B------:R2:W-:Y:S04]  /*8d10*/  STS [R6], R2 ;  /* 0x0000000206007388 */ /* 0x0005e80000000800 */
        /* <DEDUP_REMOVED lines=11> */
[----:B------:R2:W-:Y:S04]  /*8dd0*/  STS [R12+0x4000], R2 ;  /* 0x004000020c007388 */ /* 0x0005e80000000800 */
[----:B------:R3:W-:Y:S01]  /*8de0*/  STS [R12+0x4400], R3 ;  /* 0x004400030c007388 */ /* 0x0007e20000000800 */
        /* <DEDUP_REMOVED lines=29> */
[----:B------:R3:W-:Y:S04]  /*8fc0*/  STS [R12+0x8000], R4 ;  /* 0x008000040c007388 */ /* 0x0007e80000000800 */
[----:B------:R4:W-:Y:S01]  /*8fd0*/  STS [R12+0x8400], R2 ;  /* 0x008400020c007388 */ /* 0x0009e20000000800 */
[----:B-1----:R-:W-:Y:S02]  /*8fe0*/  F2FP.BF16.PACK_AB R0, R69, R68 ;  /* 0x000000444500723e */ /* 0x002fe400000010ff */
[----:B--2---:R-:W-:-:S03]  /*8ff0*/  F2FP.BF16.PACK_AB R3, R73, R72 ;  /* 0x000000484903723e */ /* 0x004fc600000010ff */
[----:B------:R1:W-:Y:S01]  /*9000*/  STS [R11+0x8000], R0 ;  /* 0x008000000b007388 */ /* 0x0003e20000000800 */
[----:B---3--:R-:W-:Y:S02]  /*9010*/  F2FP.BF16.PACK_AB R4, R59, R58 ;  /* 0x0000003a3b04723e */ /* 0x008fe400000010ff */
[----:B----4-:R-:W-:-:S03]  /*9020*/  F2FP.BF16.PACK_AB R2, R63, R62 ;  /* 0x0000003e3f02723e */ /* 0x010fc600000010ff */
[----:B------:R2:W-:Y:S04]  /*9030*/  STS [R11+0x8400], R4 ;  /* 0x008400040b007388 */ /* 0x0005e80000000800 */
[----:B------:R3:W-:Y:S04]  /*9040*/  STS [R8+0x8000], R3 ;  /* 0x0080000308007388 */ /* 0x0007e80000000800 */
[----:B------:R4:W-:Y:S01]  /*9050*/  STS [R8+0x8400], R2 ;  /* 0x0084000208007388 */ /* 0x0009e20000000800 */
[----:B-1----:R-:W-:-:S05]  /*9060*/  F2FP.BF16.PACK_AB R0, R77, R76 ;  /* 0x0000004c4d00723e */ /* 0x002fca00000010ff */
[----:B------:R1:W-:Y:S01]  /*9070*/  STS [R10+0x8000], R0 ;  /* 0x008000000a007388 */ /* 0x0003e20000000800 */
[----:B--2---:R-:W-:Y:S02]  /*9080*/  F2FP.BF16.PACK_AB R4, R75, R74 ;  /* 0x0000004a4b04723e */ /* 0x004fe400000010ff */
[----:B---3--:R-:W-:-:S03]  /*9090*/  F2FP.BF16.PACK_AB R3, R143, R142 ;  /* 0x0000008e8f03723e */ /* 0x008fc600000010ff */
[----:B------:R2:W-:Y:S01]  /*90a0*/  STS [R10+0x8400], R4 ;  /* 0x008400040a007388 */ /* 0x0005e20000000800 */
[----:B----4-:R-:W-:-:S03]  /*90b0*/  F2FP.BF16.PACK_AB R2, R71, R70 ;  /* 0x000000464702723e */ /* 0x010fc600000010ff */
[----:B------:R3:W-:Y:S04]  /*90c0*/  STS [R7+0x8000], R3 ;  /* 0x0080000307007388 */ /* 0x0007e80000000800 */
[----:B------:R3:W-:Y:S01]  /*90d0*/  STS [R7+0x8400], R2 ;  /* 0x0084000207007388 */ /* 0x0007e20000000800 */
[----:B------:R-:W-:-:S03]  /*90e0*/  IMAD.MOV.U32 R12, RZ, RZ, c[0x0][0x388] ;  /* 0x0000e200ff0c7624 */ /* 0x000fc600078e00ff */
[----:B------:R-:W4:Y:S01]  /*90f0*/  LDL.LU R8, [R1+0x8] ;  /* 0x0000080001087983 */ /* 0x000f220000300800 */
[----:B-1----:R-:W-:-:S05]  /*9100*/  F2FP.BF16.PACK_AB R0, R85, R84 ;  /* 0x000000545500723e */ /* 0x002fca00000010ff */
[----:B------:R1:W-:Y:S01]  /*9110*/  STS [R6+0x8000], R0 ;  /* 0x0080000006007388 */ /* 0x0003e20000000800 */
[----:B--2---:R-:W-:Y:S02]  /*9120*/  @P2 LEA R4, P0, R228, c[0x0][0x508], 0x2 ;  /* 0x00014200e4042a11 */ /* 0x004fe400078010ff */
[----:B---3--:R-:W-:Y:S02]  /*9130*/  F2FP.BF16.PACK_AB R3, R67, R66 ;  /* 0x000000424303723e */ /* 0x008fe400000010ff */
[----:B------:R-:W-:-:S03]  /*9140*/  F2FP.BF16.PACK_AB R2, R81, R80 ;  /* 0x000000505102723e */ /* 0x000fc600000010ff */
[----:B------:R2:W-:Y:S04]  /*9150*/  STS [R6+0x8400], R3 ;  /* 0x0084000306007388 */ /* 0x0005e80000000800 */
[----:B------:R3:W-:Y:S01]  /*9160*/  STS [R5+0x8000], R2 ;  /* 0x0080000205007388 */ /* 0x0007e20000000800 */
[----:B-1----:R-:W-:-:S05]  /*9170*/  F2FP.BF16.PACK_AB R0, R55, R54 ;  /* 0x000000363700723e */ /* 0x002fca00000010ff */
[----:B------:R1:W-:Y:S01]  /*9180*/  STS [R5+0x8400], R0 ;  /* 0x0084000005007388 */ /* 0x0003e20000000800 */
[----:B--2---:R-:W-:Y:S01]  /*9190*/  F2FP.BF16.PACK_AB R3, R49, R48 ;  /* 0x000000303103723e */ /* 0x004fe200000010ff */
[----:B------:R-:W-:Y:S02]  /*91a0*/  IMAD.MOV.U32 R6, RZ, RZ, 0x4 ;  /* 0x00000004ff067424 */ /* 0x000fe400078e00ff */
[----:B---3--:R-:W-:Y:S02]  /*91b0*/  IMAD.MOV.U32 R2, RZ, RZ, RZ ;  /* 0x000000ffff027224 */ /* 0x008fe400078e00ff */
[----:B------:R-:W-:Y:S01]  /*91c0*/  STS [R9+0x8000], R3 ;  /* 0x0080000309007388 */ /* 0x000fe20000000800 */
[C---:B------:R-:W-:Y:S01]  /*91d0*/  IMAD.WIDE R6, R228.reuse, R6, c[0x0][0x500] ;  /* 0x00014000e4067625 */ /* 0x040fe200078e0206 */
[----:B-1----:R-:W-:Y:S02]  /*91e0*/  F2FP.BF16.PACK_AB R0, R47, R46 ;  /* 0x0000002e2f00723e */ /* 0x002fe400000010ff */
[----:B------:R-:W-:-:S03]  /*91f0*/  @P2 LEA.HI.X R5, R228, c[0x0][0x50c], R251, 0x2, P0 ;  /* 0x00014300e4052a11 */ /* 0x000fc600000f14fb */
[----:B------:R1:W-:Y:S04]  /*9200*/  STS [R9+0x8400], R0 ;  /* 0x0084000009007388 */ /* 0x0003e80000000800 */
[----:B------:R-:W-:Y:S06]  /*9210*/  BAR.SYNC.DEFER_BLOCKING 0x1, 0x100 ;  /* 0x0044000000007b1d */ /* 0x000fec0000010000 */
[----:B------:R2:W5:Y:S04]  /*9220*/  @P2 LDG.E R12, [R4.64] ;  /* 0x00000006040c2981 */ /* 0x000568000c1e1900 */
[----:B------:R2:W5:Y:S01]  /*9230*/  @P1 LDG.E R2, [R6.64] ;  /* 0x0000000606021981 */ /* 0x000562000c1e1900 */
[----:B----4-:R-:W-:-:S04]  /*9240*/  ISETP.NE.AND P0, PT, R8, RZ, PT ;  /* 0x000000ff0800720c */ /* 0x010fc80003f05270 */
[----:B-1----:R-:W-:Y:S01]  /*9250*/  SEL R0, R8, c[0x0][0x3d4], P0 ;  /* 0x0000f50008007a07 */ /* 0x002fe20000000000 */
[----:B------:R-:W-:Y:S05]  /*9260*/  @P2 BRA `(.L_x_50) ;  /* 0x0000004000002947 */ /* 0x000fea0003800000 */
[----:B--2---:R-:W-:Y:S05]  /*9270*/  @!P1 BRA `(.L_x_50) ;  /* 0x0000003000009947 */ /* 0x004fea0003800000 */
[----:B-----5:R1:W2:Y:S04]  /*9280*/  LDG.E R12, [R6.64] ;  /* 0x00000006060c7981 */ /* 0x0202a8000c1e1900 */
[----:B-1----:R-:W2:Y:S02]  /*9290*/  LDG.E R6, [R6.64+0x4] ;  /* 0x0000040606067981 */ /* 0x002ea4000c1e1900 */
[----:B--2---:R-:W-:Y:S02]  /*92a0*/  IADD3 R12, -R12, R6, RZ ;  /* 0x000000060c0c7210 */ /* 0x004fe40007ffe1ff */
.L_x_50:
[----:B--2---:R-:W2:Y:S04]  /*92b0*/  LDL R3, [R1+0x3c] ;  /* 0x00003c0001037983 */ /* 0x004ea80000100800 */
[----:B------:R-:W3:Y:S01]  /*92c0*/  LDL R13, [R1+0xc] ;  /* 0x00000c00010d7983 */ /* 0x000ee20000100800 */
[----:B------:R-:W-:Y:S01]  /*92d0*/  IMAD.MOV.U32 R10, RZ, RZ, 0x368 ;  /* 0x00000368ff0a7424 */ /* 0x000fe200078e00ff */
[----:B------:R-:W-:Y:S01]  /*92e0*/  ISETP.GT.AND P3, PT, R0, 0x1, PT ;  /* 0x000000010000780c */ /* 0x000fe20003f64270 */
[----:B------:R-:W-:Y:S01]  /*92f0*/  IMAD.MOV.U32 R0, RZ, RZ, c[0x0][0x4e8] ;  /* 0x00013a00ff007624 */ /* 0x000fe200078e00ff */
[----:B------:R-:W4:Y:S01]  /*9300*/  LDL R22, [R1+0x38] ;  /* 0x0000380001167983 */ /* 0x000f220000100800 */
[----:B------:R-:W-:-:S02]  /*9310*/  ISETP.NE.U32.AND P0, PT, RZ, c[0x0][0x500], PT ;  /* 0x00014000ff007a0c */ /* 0x000fc40003f05070 */
[----:B------:R-:W-:Y:S02]  /*9320*/  SEL R10, R10, 0x328, P3 ;  /* 0x000003280a0a7807 */ /* 0x000fe40001800000 */
[----:B------:R-:W-:Y:S02]  /*9330*/  ISETP.NE.AND.EX P0, PT, RZ, c[0x0][0x504], PT, P0 ;  /* 0x00014100ff007a0c */ /* 0x000fe40003f05300 */
[----:B------:R-:W1:Y:S01]  /*9340*/  LDC.64 R6, c[0x0][R10+0x170] ;  /* 0x00005c000a067b82 */ /* 0x000e620000000a00 */
[----:B------:R-:W-:Y:S02]  /*9350*/  ISETP.NE.AND P2, PT, R0, 0x1, PT ;  /* 0x000000010000780c */ /* 0x000fe40003f45270 */
[----:B------:R-:W-:Y:S02]  /*9360*/  SEL R0, R228, RZ, !P0 ;  /* 0x000000ffe4007207 */ /* 0x000fe40004000000 */
[----:B------:R-:W-:-:S03]  /*9370*/  SEL R5, R251, RZ, !P0 ;  /* 0x000000fffb057207 */ /* 0x000fc60004000000 */
[----:B------:R-:W1:Y:S08]  /*9380*/  LDC.64 R14, c[0x0][R10+0x168] ;  /* 0x00005a000a0e7b82 */ /* 0x000e700000000a00 */
[----:B------:R1:W2:Y:S08]  /*9390*/  LDC.64 R18, c[0x0][R10+0x178] ;  /* 0x00005e000a127b82 */ /* 0x0002b00000000a00 */
[----:B------:R1:W2:Y:S01]  /*93a0*/  LDC.64 R16, c[0x0][R10+0x160] ;  /* 0x000058000a107b82 */ /* 0x0002a20000000a00 */
[----:B------:R-:W1:Y:S02]  /*93b0*/  S2R R23, SR_TID.X ;  /* 0x0000000000177919 */ /* 0x000e640000002100 */
[----:B-1----:R-:W-:-:S04]  /*93c0*/  IMAD R4, R7, R0, RZ ;  /* 0x0000000007047224 */ /* 0x002fc800078e02ff */
[C---:B------:R-:W-:Y:S02]  /*93d0*/  IMAD R11, R6.reuse, R5, R4 ;  /* 0x00000005060b7224 */ /* 0x040fe400078e0204 */
[----:B------:R-:W-:-:S04]  /*93e0*/  IMAD.WIDE.U32 R6, R6, R0, RZ ;  /* 0x0000000006067225 */ /* 0x000fc800078e00ff */
[----:B------:R-:W-:-:S04]  /*93f0*/  IMAD.WIDE.U32 R8, R14, R234, RZ ;  /* 0x000000ea0e087225 */ /* 0x000fc800078e00ff */
[----:B------:R-:W-:Y:S01]  /*9400*/  IMAD R10, R15, R234, RZ ;  /* 0x000000ea0f0a7224 */ /* 0x000fe200078e02ff */
[--C-:B-----5:R-:W-:Y:S02]  /*9410*/  IADD3 R14, P1, P0, R6, R8, R2.reuse ;  /* 0x00000008060e7210 */ /* 0x120fe4000783e002 */
[----:B------:R-:W-:Y:S02]  /*9420*/  SHF.R.S32.HI R6, RZ, 0x1f, R2 ;  /* 0x0000001fff067819 */ /* 0x000fe40000011402 */
[----:B------:R-:W-:-:S04]  /*9430*/  SHF.R.S32.HI R15, RZ, 0x1f, R23 ;  /* 0x0000001fff0f7819 */ /* 0x000fc80000011417 */
[----:B------:R-:W-:-:S04]  /*9440*/  LEA.HI R15, R15, R23, RZ, 0x5 ;  /* 0x000000170f0f7211 */ /* 0x000fc800078f28ff */
[----:B------:R-:W-:-:S05]  /*9450*/  LOP3.LUT R15, R15, 0xffffffe0, RZ, 0xc0, !PT ;  /* 0xffffffe00f0f7812 */ /* 0x000fca00078ec0ff */
[----:B------:R-:W-:Y:S02]  /*9460*/  IMAD.IADD R15, R23, 0x1, -R15 ;  /* 0x00000001170f7824 */ /* 0x000fe400078e0a0f */
[----:B--2---:R-:W-:-:S04]  /*9470*/  IMAD R3, R225, 0x80, R3 ;  /* 0x00000080e1037824 */ /* 0x004fc800078e0203 */
[----:B------:R-:W-:-:S04]  /*9480*/  @P2 IMAD.HI.U32 R5, R3, c[0x0][0x4ec], RZ ;  /* 0x00013b0003052a27 */ /* 0x000fc800078e00ff */
[----:B------:R-:W-:Y:S01]  /*9490*/  IMAD.MOV.U32 R4, RZ, RZ, R3 ;  /* 0x000000ffff047224 */ /* 0x000fe200078e0003 */
[----:B------:R-:W-:Y:S02]  /*94a0*/  @P2 SHF.R.U32.HI R4, RZ, c[0x0][0x4f0], R5 ;  /* 0x00013c00ff042a19 */ /* 0x000fe40000011605 */
[----:B---3--:R-:W-:Y:S01]  /*94b0*/  SEL R5, R13, RZ, P3 ;  /* 0x000000ff0d057207 */ /* 0x008fe20001800000 */
[----:B------:R-:W-:Y:S02]  /*94c0*/  IMAD.IADD R13, R7, 0x1, R11 ;  /* 0x00000001070d7824 */ /* 0x000fe400078e020b */
[----:B------:R-:W-:Y:S02]  /*94d0*/  IMAD.IADD R7, R9, 0x1, R10 ;  /* 0x0000000109077824 */ /* 0x000fe400078e020a */
[----:B------:R-:W-:Y:S02]  /*94e0*/  IMAD.MOV R10, RZ, RZ, -R4 ;  /* 0x000000ffff0a7224 */ /* 0x000fe400078e0a04 */
[----:B------:R-:W-:-:S02]  /*94f0*/  IMAD R11, R19, R5, RZ ;  /* 0x00000005130b7224 */ /* 0x000fc400078e02ff */
[----:B------:R-:W-:Y:S01]  /*9500*/  IMAD.WIDE.U32 R8, R18, R5, RZ ;  /* 0x0000000512087225 */ /* 0x000fe200078e00ff */
[----:B------:R-:W-:-:S03]  /*9510*/  IADD3.X R13, R13, R7, R6, P1, P0 ;  /* 0x000000070d0d7210 */ /* 0x000fc60000fe0406 */
[----:B------:R-:W-:Y:S01]  /*9520*/  IMAD R5, R10, c[0x0][0x4e8], R3 ;  /* 0x00013a000a057a24 */ /* 0x000fe200078e0203 */
[----:B------:R-:W-:Y:S01]  /*9530*/  IADD3 R8, P1, P0, R4, R14, R8 ;  /* 0x0000000e04087210 */ /* 0x000fe2000783e008 */
[----:B------:R-:W-:Y:S01]  /*9540*/  IMAD.IADD R11, R9, 0x1, R11 ;  /* 0x00000001090b7824 */ /* 0x000fe200078e020b */
[----:B------:R-:W-:Y:S01]  /*9550*/  SHF.R.S32.HI R7, RZ, 0x1f, R4 ;  /* 0x0000001fff077819 */ /* 0x000fe20000011404 */
[----:B------:R-:W-:Y:S01]  /*9560*/  IMAD R4, R17, R5, RZ ;  /* 0x0000000511047224 */ /* 0x000fe200078e02ff */
[----:B------:R-:W-:Y:S02]  /*9570*/  SHF.R.S32.HI R10, RZ, 0x1f, R5 ;  /* 0x0000001fff0a7819 */ /* 0x000fe40000011405 */
[----:B------:R-:W-:Y:S01]  /*9580*/  IADD3.X R9, R7, R13, R11, P1, P0 ;  /* 0x0000000d07097210 */ /* 0x000fe20000fe040b */
[----:B------:R-:W-:Y:S02]  /*9590*/  IMAD.MOV.U32 R11, RZ, RZ, c[0x0][0x4a8] ;  /* 0x00012a00ff0b7624 */ /* 0x000fe400078e00ff */
[----:B------:R-:W-:-:S02]  /*95a0*/  IMAD R7, R16, R10, R4 ;  /* 0x0000000a10077224 */ /* 0x000fc400078e0204 */
[----:B------:R-:W-:Y:S01]  /*95b0*/  IMAD.WIDE.U32 R4, R16, R5, R8 ;  /* 0x0000000510047225 */ /* 0x000fe200078e0008 */
[----:B------:R-:W-:-:S03]  /*95c0*/  SEL R8, R11, c[0x0][0x450], P3 ;  /* 0x000114000b087a07 */ /* 0x000fc60001800000 */
[----:B------:R-:W-:Y:S01]  /*95d0*/  IMAD.MOV.U32 R9, RZ, RZ, c[0x0][0x4ac] ;  /* 0x00012b00ff097624 */ /* 0x000fe200078e00ff */
[----:B------:R-:W-:Y:S01]  /*95e0*/  LEA R8, P0, R4, R8, 0x2 ;  /* 0x0000000804087211 */ /* 0x000fe200078010ff */
[----:B------:R-:W-:-:S03]  /*95f0*/  IMAD.IADD R5, R5, 0x1, R7 ;  /* 0x0000000105057824 */ /* 0x000fc600078e0207 */
[----:B------:R-:W-:-:S04]  /*9600*/  SEL R9, R9, c[0x0][0x454], P3 ;  /* 0x0001150009097a07 */ /* 0x000fc80001800000 */
[----:B------:R-:W-:Y:S01]  /*9610*/  LEA.HI.X R4, R4, R9, R5, 0x2, P0 ;  /* 0x0000000904047211 */ /* 0x000fe200000f1405 */
[----:B------:R-:W-:Y:S01]  /*9620*/  SHFL.IDX PT, R10, R8, RZ, 0x1c1f ;  /* 0x001c1fff080a7589 */ /* 0x000fe200000e0000 */
[----:B----4-:R-:W-:-:S03]  /*9630*/  IMAD R5, R225, 0x80, R22 ;  /* 0x00000080e1057824 */ /* 0x010fc600078e0216 */
[----:B------:R-:W1:Y:S04]  /*9640*/  SHFL.IDX PT, R11, R4, RZ, 0x1c1f ;  /* 0x001c1fff040b7589 */ /* 0x000e6800000e0000 */
[----:B------:R-:W-:Y:S04]  /*9650*/  SHFL.IDX PT, R8, R8, 0x1, 0x1c1f ;  /* 0x003c1f0008087f89 */ /* 0x000fe800000e0000 */
[----:B------:R2:W3:Y:S01]  /*9660*/  SHFL.IDX PT, R9, R4, 0x1, 0x1c1f ;  /* 0x003c1f0004097f89 */ /* 0x0004e200000e0000 */
[----:B------:R-:W-:Y:S02]  /*9670*/  LOP3.LUT P0, RZ, R15, 0x3, RZ, 0xc0, !PT ;  /* 0x000000030fff7812 */ /* 0x000fe4000780c0ff */
[----:B------:R-:W-:Y:S01]  /*9680*/  IADD3 R7, R5, 0x8, RZ ;  /* 0x0000000805077810 */ /* 0x000fe20007ffe0ff */
[----:B--2---:R-:W-:-:S05]  /*9690*/  IMAD R4, R12, c[0x0][0x4e8], RZ ;  /* 0x00013a000c047a24 */ /* 0x004fca00078e02ff */
[-C--:B------:R-:W-:Y:S02]  /*96a0*/  ISETP.GE.OR P1, PT, R5, R4.reuse, P0 ;  /* 0x000000040500720c */ /* 0x080fe40000726670 */
[----:B------:R-:W-:-:S11]  /*96b0*/  ISETP.GE.OR P0, PT, R7, R4, P0 ;  /* 0x000000040700720c */ /* 0x000fd60000706670 */
[----:B-1----:R1:W-:Y:S01]  /*96c0*/  @!P1 ST.E [R10.64], R21 ;  /* 0x000000150a009985 */ /* 0x0023e2000c101906 */
[----:B------:R-:W-:-:S03]  /*96d0*/  ISETP.GE.AND P1, PT, R5, R4, PT ;  /* 0x000000040500720c */ /* 0x000fc60003f26270 */
[----:B---3--:R1:W-:Y:S01]  /*96e0*/  @!P0 ST.E [R8.64], R20 ;  /* 0x0000001408008985 */ /* 0x0083e2000c101906 */
[----:B------:R-:W-:Y:S01]  /*96f0*/  ISETP.GE.AND P0, PT, R7, R4, PT ;  /* 0x000000040700720c */ /* 0x000fe20003f06270 */
[----:B------:R-:W-:Y:S05]  /*9700*/  @P3 BRA `(.L_x_51) ;  /* 0x0000085000003947 */ /* 0x000fea0003800000 */
[----:B------:R-:W2:Y:S01]  /*9710*/  LDL R15, [R1+0x30] ;  /* 0x00003000010f7983 */ /* 0x000ea20000100800 */
[----:B------:R-:W-:Y:S01]  /*9720*/  IMAD R3, R6, c[0x0][0x3a0], RZ ;  /* 0x0000e80006037a24 */ /* 0x000fe200078e02ff */
[----:B-1----:R-:W-:Y:S01]  /*9730*/  SHF.R.S32.HI R8, RZ, 0x1f, R0 ;  /* 0x0000001fff087819 */ /* 0x002fe20000011400 */
[C---:B------:R-:W-:Y:S01]  /*9740*/  IMAD.WIDE.U32 R6, R2.reuse, c[0x0][0x3a0], RZ ;  /* 0x0000e80002067a25 */ /* 0x040fe200078e00ff */
[----:B------:R1:W3:Y:S03]  /*9750*/  LDS.128 R24, [R195+0x80] ;  /* 0x00008000c3187984 */ /* 0x0002e60000000c00 */
[----:B------:R-:W-:Y:S01]  /*9760*/  IMAD R2, R2, c[0x0][0x3a4], R3 ;  /* 0x0000e90002027a24 */ /* 0x000fe200078e0203 */
[----:B------:R1:W4:Y:S04]  /*9770*/  LDS.128 R36, [R195+0x1080] ;  /* 0x00108000c3247984 */ /* 0x0003280000000c00 */
[----:B------:R-:W-:Y:S01]  /*9780*/  IADD3 R3, R7, R2, RZ ;  /* 0x0000000207037210 */ /* 0x000fe20007ffe0ff */
[----:B------:R1:W1:Y:S01]  /*9790*/  LDS.128 R48, [R195+0x2080] ;  /* 0x00208000c3307984 */ /* 0x0002620000000c00 */
[----:B------:R-:W-:-:S03]  /*97a0*/  MOV R2, R6 ;  /* 0x0000000600027202 */ /* 0x000fc60000000f00 */
[----:B------:R1:W1:Y:S02]  /*97b0*/  LDS.128 R56, [R195+0x3080] ;  /* 0x00308000c3387984 */ /* 0x0002640000000c00 */
[----:B------:R-:W-:Y:S02]  /*97c0*/  IMAD.WIDE.U32 R6, R234, c[0x0][0x3e8], R2 ;  /* 0x0000fa00ea067a25 */ /* 0x000fe400078e0002 */
[----:B------:R1:W1:Y:S02]  /*97d0*/  LDS.128 R20, [R195+0x4080] ;  /* 0x00408000c3147984 */ /* 0x0002640000000c00 */
[----:B------:R-:W-:Y:S02]  /*97e0*/  IMAD R3, R8, c[0x0][0x3f0], RZ ;  /* 0x0000fc0008037a24 */ /* 0x000fe400078e02ff */
[----:B------:R1:W1:Y:S01]  /*97f0*/  LDS.128 R32, [R195+0x5080] ;  /* 0x00508000c3207984 */ /* 0x0002620000000c00 */
[----:B------:R-:W-:-:S03]  /*9800*/  IMAD R7, R234, c[0x0][0x3ec], R7 ;  /* 0x0000fb00ea077a24 */ /* 0x000fc600078e0207 */
[----:B------:R1:W1:Y:S01]  /*9810*/  LDS.128 R44, [R195+0x6080] ;  /* 0x00608000c32c7984 */ /* 0x0002620000000c00 */
[----:B------:R-:W-:-:S03]  /*9820*/  IMAD.WIDE.U32 R6, R0, c[0x0][0x3f0], R6 ;  /* 0x0000fc0000067a25 */ /* 0x000fc600078e0006 */
[----:B------:R1:W1:Y:S04]  /*9830*/  LDS.128 R52, [R195+0x7080] ;  /* 0x00708000c3347984 */ /* 0x0002680000000c00 */
[----:B------:R1:W1:Y:S04]  /*9840*/  LDS.128 R16, [R195+0x8080] ;  /* 0x00808000c3107984 */ /* 0x0002680000000c00 */
[----:B------:R1:W1:Y:S04]  /*9850*/  LDS.128 R28, [R195+0x9080] ;  /* 0x00908000c31c7984 */ /* 0x0002680000000c00 */
[----:B------:R1:W1:Y:S04]  /*9860*/  LDS.128 R40, [R195+0xa080] ;  /* 0x00a08000c3287984 */ /* 0x0002680000000c00 */
[----:B------:R1:W1:Y:S04]  /*9870*/  LDS.128 R60, [R195+0xb080] ;  /* 0x00b08000c33c7984 */ /* 0x0002680000000c00 */
[----:B------:R-:W5:Y:S02]  /*9880*/  S2R R10, SR_TID.X ;  /* 0x00000000000a7919 */ /* 0x000f640000002100 */
[----:B-----5:R-:W-:-:S04]  /*9890*/  SHF.R.S32.HI R9, RZ, 0x1f, R10 ;  /* 0x0000001fff097819 */ /* 0x020fc8000001140a */
[----:B------:R-:W-:-:S04]  /*98a0*/  LEA.HI R9, R9, R10, RZ, 0x3 ;  /* 0x0000000a09097211 */ /* 0x000fc800078f18ff */
[----:B------:R-:W-:-:S04]  /*98b0*/  SHF.R.S32.HI R9, RZ, 0x3, R9 ;  /* 0x00000003ff097819 */ /* 0x000fc80000011409 */
[C---:B------:R-:W-:Y:S02]  /*98c0*/  LEA R11, R225.reuse, R9, 0x7 ;  /* 0x00000009e10b7211 */ /* 0x040fe400078e38ff */
[----:B--2---:R-:W-:-:S04]  /*98d0*/  LEA R5, R225, R15, 0x7 ;  /* 0x0000000fe1057211 */ /* 0x004fc800078e38ff */
[----:B------:R-:W-:Y:S01]  /*98e0*/  MOV R2, R5 ;  /* 0x0000000500027202 */ /* 0x000fe20000000f00 */
[----:B------:R-:W-:-:S05]  /*98f0*/  @P2 IMAD.HI.U32 R8, R5, c[0x0][0x4ec], RZ ;  /* 0x00013b0005082a27 */ /* 0x000fca00078e00ff */
[----:B------:R-:W-:Y:S01]  /*9900*/  @P2 SHF.R.U32.HI R2, RZ, c[0x0][0x4f0], R8 ;  /* 0x00013c00ff022a19 */ /* 0x000fe20000011608 */
[----:B------:R-:W-:-:S03]  /*9910*/  IMAD R8, R0, c[0x0][0x3f4], R3 ;  /* 0x0000fd0000087a24 */ /* 0x000fc600078e0203 */
[----:B------:R-:W-:Y:S02]  /*9920*/  SHF.R.S32.HI R3, RZ, 0x1f, R2 ;  /* 0x0000001fff037819 */ /* 0x000fe40000011402 */
[----:B------:R-:W-:Y:S02]  /*9930*/  IADD3 R0, -R2, RZ, RZ ;  /* 0x000000ff02007210 */ /* 0x000fe40007ffe1ff */
[----:B------:R-:W-:Y:S01]  /*9940*/  IADD3 R7, R7, R8, RZ ;  /* 0x0000000807077210 */ /* 0x000fe20007ffe0ff */
[----:B------:R-:W-:Y:S02]  /*9950*/  IMAD R3, R3, c[0x0][0x3e0], RZ ;  /* 0x0000f80003037a24 */ /* 0x000fe400078e02ff */
[----:B------:R-:W-:Y:S02]  /*9960*/  IMAD R0, R0, c[0x0][0x4e8], R5 ;  /* 0x00013a0000007a24 */ /* 0x000fe400078e0205 */
[C---:B------:R-:W-:Y:S02]  /*9970*/  IMAD R8, R2.reuse, c[0x0][0x3e4], R3 ;  /* 0x0000f90002087a24 */ /* 0x040fe400078e0203 */
[----:B------:R-:W-:Y:S01]  /*9980*/  IMAD.WIDE.U32 R2, R2, c[0x0][0x3e0], R6 ;  /* 0x0000f80002027a25 */ /* 0x000fe200078e0006 */
[----:B------:R-:W-:-:S04]  /*9990*/  SHF.R.S32.HI R5, RZ, 0x1f, R0 ;  /* 0x0000001fff057819 */ /* 0x000fc80000011400 */
[----:B------:R-:W-:Y:S01]  /*99a0*/  IADD3 R3, R3, R8, RZ ;  /* 0x0000000803037210 */ /* 0x000fe20007ffe0ff */
[----:B------:R-:W-:-:S04]  /*99b0*/  IMAD R5, R5, c[0x0][0x3d8], RZ ;  /* 0x0000f60005057a24 */ /* 0x000fc800078e02ff */
[----:B------:R-:W-:-:S04]  /*99c0*/  IMAD.WIDE.U32 R2, R0, c[0x0][0x3d8], R2 ;  /* 0x0000f60000027a25 */ /* 0x000fc800078e0002 */
[----:B------:R-:W-:Y:S01]  /*99d0*/  IMAD R0, R0, c[0x0][0x3dc], R5 ;  /* 0x0000f70000007a24 */ /* 0x000fe200078e0205 */
[----:B------:R-:W-:-:S04]  /*99e0*/  LEA R13, P0, R2, c[0x0][0x380], 0x1 ;  /* 0x0000e000020d7a11 */ /* 0x000fc800078008ff */
[----:B------:R-:W-:-:S04]  /*99f0*/  IADD3 R0, R3, R0, RZ ;  /* 0x0000000003007210 */ /* 0x000fc80007ffe0ff */
[----:B------:R-:W-:Y:S01]  /*9a00*/  LEA.HI.X R12, R2, c[0x0][0x384], R0, 0x1, P0 ;  /* 0x0000e100020c7a11 */ /* 0x000fe200000f0c00 */
[----:B------:R-:W-:Y:S05]  /*9a10*/  BRA.DIV ~URZ, `(.L_x_52) ;  /* 0x000039027f007947 */ /* 0x000fea000b800000 */
[----:B-1-34-:R1:W2:Y:S02]  /*9a20*/  SHFL.IDX PT, R10, R12, RZ, 0x181f ;  /* 0x00181fff0c0a7589 */ /* 0x01a2a400000e0000 */
.L_x_115:
[----:B------:R-:W-:Y:S05]  /*9a30*/  BRA.DIV ~URZ, `(.L_x_53) ;  /* 0x000039527f007947 */ /* 0x000fea000b800000 */
[----:B------:R3:W4:Y:S02]  /*9a40*/  SHFL.IDX PT, R0, R13, RZ, 0x181f ;  /* 0x00181fff0d007589 */ /* 0x00072400000e0000 */
.L_x_116:
[----:B------:R-:W-:Y:S01]  /*9a50*/  ISETP.GE.AND P0, PT, R11, R4, PT ;  /* 0x000000040b00720c */ /* 0x000fe20003f06270 */
[----:B------:R-:W-:-:S12]  /*9a60*/  BSSY B0, `(.L_x_54) ;  /* 0x000000f000007945 */ /* 0x000fd80003800000 */
[----:B------:R-:W-:Y:S05]  /*9a70*/  @P0 BRA `(.L_x_55) ;  /* 0x000000d000000947 */ /* 0x000fea0003800000 */
[----:B------:R-:W5:Y:S01]  /*9a80*/  LDL R5, [R1] ;  /* 0x0000000001057983 */ /* 0x000f620000100800 */
[----:B------:R-:W-:Y:S02]  /*9a90*/  ISETP.GE.AND P5, PT, R220, c[0x0][0x3c8], PT ;  /* 0x0000f200dc007a0c */ /* 0x000fe40003fa6270 */
[----:B------:R-:W-:Y:S02]  /*9aa0*/  ISETP.GE.AND P4, PT, R222, c[0x0][0x3c8], PT ;  /* 0x0000f200de007a0c */ /* 0x000fe40003f86270 */
[----:B------:R-:W-:-:S09]  /*9ab0*/  ISETP.GE.AND P3, PT, R223, c[0x0][0x3c8], PT ;  /* 0x0000f200df007a0c */ /* 0x000fd20003f66270 */
[-C--:B----4-:R-:W-:Y:S02]  /*9ac0*/  @!P5 LEA R8, P2, R220, R0.reuse, 0x1 ;  /* 0x00000000dc08d211 */ /* 0x090fe400078408ff */
[-C--:B------:R-:W-:Y:S02]  /*9ad0*/  @!P4 LEA R6, P1, R222, R0.reuse, 0x1 ;  /* 0x00000000de06c211 */ /* 0x080fe400078208ff */
[C---:B------:R-:W-:Y:S02]  /*9ae0*/  @!P3 LEA R2, P0, R223.reuse, R0, 0x1 ;  /* 0x00000000df02b211 */ /* 0x040fe400078008ff */
[-C--:B--2---:R-:W-:Y:S02]  /*9af0*/  @!P5 LEA.HI.X R9, R220, R10.reuse, R221, 0x1, P2 ;  /* 0x0000000adc09d211 */ /* 0x084fe400010f0cdd */
[----:B------:R-:W-:-:S03]  /*9b00*/  @!P3 LEA.HI.X R3, R223, R10, R252, 0x1, P0 ;  /* 0x0000000adf03b211 */ /* 0x000fc600000f0cfc */
[----:B------:R2:W-:Y:S01]  /*9b10*/  @!P5 ST.E.128 [R8.64], R24 ;  /* 0x000000180800d985 */ /* 0x0005e2000c101d06 */
[----:B-----5:R-:W-:-:S05]  /*9b20*/  @!P4 LEA.HI.X R7, R222, R10, R5, 0x1, P1 ;  /* 0x0000000ade07c211 */ /* 0x020fca00008f0c05 */
[----:B------:R2:W-:Y:S04]  /*9b30*/  @!P4 ST.E.128 [R6.64], R20 ;  /* 0x000000140600c985 */ /* 0x0005e8000c101d06 */
[----:B------:R2:W-:Y:S02]  /*9b40*/  @!P3 ST.E.128 [R2.64], R16 ;  /* 0x000000100200b985 */ /* 0x0005e4000c101d06 */
.L_x_55:
[----:B------:R-:W-:Y:S05]  /*9b50*/  BSYNC B0 ;  /* 0x0000000000007941 */ /* 0x000fea0003800000 */
.L_x_54:
[----:B------:R-:W-:Y:S05]  /*9b60*/  BRA.DIV ~URZ, `(.L_x_56) ;  /* 0x000038827f007947 */ /* 0x000fea000b800000 */
[----:B--2---:R2:W1:Y:S04]  /*9b70*/  SHFL.IDX PT, R10, R12, 0x1, 0x181f ;  /* 0x00381f000c0a7f89 */ /* 0x00446800000e0000 */
[----:B----4-:R2:W4:Y:S02]  /*9b80*/  SHFL.IDX PT, R0, R13, 0x1, 0x181f ;  /* 0x00381f000d007f89 */ /* 0x01052400000e0000 */
.L_x_117:
[----:B------:R-:W-:Y:S01]  /*9b90*/  IADD3 R2, R11, 0x20, RZ ;  /* 0x000000200b027810 */ /* 0x000fe20007ffe0ff */
[----:B------:R-:W-:Y:S03]  /*9ba0*/  BSSY B0, `(.L_x_57) ;  /* 0x0000010000007945 */ /* 0x000fe60003800000 */
[----:B------:R-:W-:-:S13]  /*9bb0*/  ISETP.GE.AND P0, PT, R2, R4, PT ;  /* 0x000000040200720c */ /* 0x000fda0003f06270 */
        /* <DEDUP_REMOVED lines=8> */
[-C--:B-1----:R-:W-:Y:S02]  /*9c40*/  @!P2 LEA.HI.X R9, R220, R10.reuse, R221, 0x1, P5 ;  /* 0x0000000adc09a211 */ /* 0x082fe400028f0cdd */
[----:B------:R-:W-:-:S03]  /*9c50*/  @!P0 LEA.HI.X R3, R223, R10, R252, 0x1, P3 ;  /* 0x0000000adf038211 */ /* 0x000fc600018f0cfc */
[----:B------:R1:W-:Y:S01]  /*9c60*/  @!P2 ST.E.128 [R8.64], R36 ;  /* 0x000000240800a985 */ /* 0x0003e2000c101d06 */
[----:B-----5:R-:W-:-:S05]  /*9c70*/  @!P1 LEA.HI.X R7, R222, R10, R5, 0x1, P4 ;  /* 0x0000000ade079211 */ /* 0x020fca00020f0c05 */
[----:B------:R1:W-:Y:S04]  /*9c80*/  @!P1 ST.E.128 [R6.64], R32 ;  /* 0x0000002006009985 */ /* 0x0003e8000c101d06 */
[----:B------:R1:W-:Y:S02]  /*9c90*/  @!P0 ST.E.128 [R2.64], R28 ;  /* 0x0000001c02008985 */ /* 0x0003e4000c101d06 */
.L_x_58:
[----:B------:R-:W-:Y:S05]  /*9ca0*/  BSYNC B0 ;  /* 0x0000000000007941 */ /* 0x000fea0003800000 */
.L_x_57:
[----:B------:R-:W-:Y:S05]  /*9cb0*/  BRA.DIV ~URZ, `(.L_x_59) ;  /* 0x000037f27f007947 */ /* 0x000fea000b800000 */
[----:B-1----:R1:W2:Y:S02]  /*9cc0*/  SHFL.IDX PT, R10, R12, 0x2, 0x181f ;  /* 0x00581f000c0a7f89 */ /* 0x0022a400000e0000 */
.L_x_118:
[----:B------:R-:W-:Y:S05]  /*9cd0*/  BRA.DIV ~URZ, `(.L_x_60) ;  /* 0x000038427f007947 */ /* 0x000fea000b800000 */
[----:B----4-:R4:W1:Y:S02]  /*9ce0*/  SHFL.IDX PT, R0, R13, 0x2, 0x181f ;  /* 0x00581f000d007f89 */ /* 0x01086400000e0000 */
.L_x_119:
        /* <DEDUP_REMOVED lines=8> */
[-C--:B-1----:R-:W-:Y:S02]  /*9d70*/  @!P2 LEA R8, P5, R220, R0.reuse, 0x1 ;  /* 0x00000000dc08a211 */ /* 0x082fe400078a08ff */
        /* <DEDUP_REMOVED lines=8> */
.L_x_62:
[----:B------:R-:W-:Y:S05]  /*9e00*/  BSYNC B0 ;  /* 0x0000000000007941 */ /* 0x000fea0003800000 */
.L_x_61:
[----:B------:R-:W-:Y:S05]  /*9e10*/  BRA.DIV ~URZ, `(.L_x_63) ;  /* 0x000037627f007947 */ /* 0x000fea000b800000 */
[----:B-1----:R1:W3:Y:S04]  /*9e20*/  SHFL.IDX PT, R6, R12, 0x3, 0x181f ;  /* 0x00781f000c067f89 */ /* 0x0022e800000e0000 */
[----:B------:R1:W4:Y:S02]  /*9e30*/  SHFL.IDX PT, R0, R13, 0x3, 0x181f ;  /* 0x00781f000d007f89 */ /* 0x00032400000e0000 */
.L_x_120:
[----:B------:R-:W-:-:S04]  /*9e40*/  IADD3 R2, R11, 0x60, RZ ;  /* 0x000000600b027810 */ /* 0x000fc80007ffe0ff */
[----:B------:R-:W-:-:S13]  /*9e50*/  ISETP.GE.AND P0, PT, R2, R4, PT ;  /* 0x000000040200720c */ /* 0x000fda0003f06270 */
[----:B------:R-:W-:Y:S05]  /*9e60*/  @P0 BRA `(.L_x_64) ;  /* 0x000020e000000947 */ /* 0x000fea0003800000 */
[----:B------:R-:W5:Y:S01]  /*9e70*/  LDL R7, [R1] ;  /* 0x0000000001077983 */ /* 0x000f620000100800 */
[----:B------:R-:W-:Y:S02]  /*9e80*/  ISETP.GE.AND P1, PT, R220, c[0x0][0x3c8], PT ;  /* 0x0000f200dc007a0c */ /* 0x000fe40003f26270 */
[----:B------:R-:W-:-:S11]  /*9e90*/  ISETP.GE.AND P0, PT, R222, c[0x0][0x3c8], PT ;  /* 0x0000f200de007a0c */ /* 0x000fd60003f06270 */
[-C--:B----4-:R-:W-:Y:S02]  /*9ea0*/  @!P1 LEA R4, P3, R220, R0.reuse, 0x1 ;  /* 0x00000000dc049211 */ /* 0x090fe400078608ff */
[----:B------:R-:W-:Y:S02]  /*9eb0*/  @!P0 LEA R2, P2, R222, R0, 0x1 ;  /* 0x00000000de028211 */ /* 0x000fe400078408ff */
[----:B---3--:R-:W-:-:S05]  /*9ec0*/  @!P1 LEA.HI.X R5, R220, R6, R221, 0x1, P3 ;  /* 0x00000006dc059211 */ /* 0x008fca00018f0cdd */
[----:B------:R3:W-:Y:S01]  /*9ed0*/  @!P1 ST.E.128 [R4.64], R56 ;  /* 0x0000003804009985 */ /* 0x0007e2000c101d06 */
[----:B-----5:R-:W-:-:S05]  /*9ee0*/  @!P0 LEA.HI.X R3, R222, R6, R7, 0x1, P2 ;  /* 0x00000006de038211 */ /* 0x020fca00010f0c07 */
[----:B------:R3:W-:Y:S01]  /*9ef0*/  @!P0 ST.E.128 [R2.64], R52 ;  /* 0x0000003402008985 */ /* 0x0007e2000c101d06 */
[----:B------:R-:W-:-:S13]  /*9f00*/  ISETP.GE.AND P0, PT, R223, c[0x0][0x3c8], PT ;  /* 0x0000f200df007a0c */ /* 0x000fda0003f06270 */
[----:B------:R-:W-:Y:S05]  /*9f10*/  @P0 BRA `(.L_x_64) ;  /* 0x0000203000000947 */ /* 0x000fea0003800000 */
[----:B---3--:R-:W-:-:S04]  /*9f20*/  LEA R2, P0, R223, R0, 0x1 ;  /* 0x00000000df027211 */ /* 0x008fc800078008ff */
[----:B------:R-:W-:-:S05]  /*9f30*/  LEA.HI.X R3, R223, R6, R252, 0x1, P0 ;  /* 0x00000006df037211 */ /* 0x000fca00000f0cfc */
[----:B------:R3:W-:Y:S01]  /*9f40*/  ST.E.128 [R2.64], R60 ;  /* 0x0000003c02007985 */ /* 0x0007e2000c101d06 */
[----:B------:R-:W-:Y:S05]  /*9f50*/  BRA `(.L_x_64) ;  /* 0x00001ff000007947 */ /* 0x000fea0003800000 */
.L_x_51:
[----:B------:R-:W2:Y:S01]  /*9f60*/  LDL.LU R7, [R1+0xc] ;  /* 0x00000c0001077983 */ /* 0x000ea20000300800 */
[----:B------:R-:W-:Y:S02]  /*9f70*/  IMAD R6, R6, c[0x0][0x408], RZ ;  /* 0x0001020006067a24 */ /* 0x000fe400078e02ff */
[----:B------:R-:W-:-:S04]  /*9f80*/  IMAD.WIDE.U32 R4, R2, c[0x0][0x408], RZ ;  /* 0x0001020002047a25 */ /* 0x000fc800078e00ff */
[----:B------:R-:W-:Y:S02]  /*9f90*/  IMAD R2, R2, c[0x0][0x40c], R6 ;  /* 0x0001030002027a24 */ /* 0x000fe400078e0206 */
[----:B------:R-:W-:-:S03]  /*9fa0*/  @P2 IMAD.HI.U32 R6, R3, c[0x0][0x4ec], RZ ;  /* 0x00013b0003062a27 */ /* 0x000fc600078e00ff */
[----:B------:R-:W-:Y:S02]  /*9fb0*/  IADD3 R5, R5, R2, RZ ;  /* 0x0000000205057210 */ /* 0x000fe40007ffe0ff */
[----:B------:R-:W-:-:S03]  /*9fc0*/  SHF.R.S32.HI R2, RZ, 0x1f, R0 ;  /* 0x0000001fff027819 */ /* 0x000fc60000011400 */
[----:B------:R-:W-:-:S04]  /*9fd0*/  IMAD.WIDE.U32 R4, R234, c[0x0][0x438], R4 ;  /* 0x00010e00ea047a25 */ /* 0x000fc800078e0004 */
[----:B------:R-:W-:Y:S02]  /*9fe0*/  IMAD R2, R2, c[0x0][0x440], RZ ;  /* 0x0001100002027a24 */ /* 0x000fe400078e02ff */
[----:B------:R-:W-:Y:S02]  /*9ff0*/  IMAD R5, R234, c[0x0][0x43c], R5 ;  /* 0x00010f00ea057a24 */ /* 0x000fe400078e0205 */
[C---:B------:R-:W-:Y:S02]  /*a000*/  IMAD R2, R0.reuse, c[0x0][0x444], R2 ;  /* 0x0001110000027a24 */ /* 0x040fe400078e0202 */
[----:B------:R-:W-:Y:S01]  /*a010*/  IMAD.WIDE.U32 R4, R0, c[0x0][0x440], R4 ;  /* 0x0001100000047a25 */ /* 0x000fe200078e0004 */
[----:B------:R-:W-:Y:S02]  /*a020*/  MOV R0, R3 ;  /* 0x0000000300007202 */ /* 0x000fe40000000f00 */
[----:B------:R-:W-:Y:S02]  /*a030*/  @P2 SHF.R.U32.HI R0, RZ, c[0x0][0x4f0], R6 ;  /* 0x00013c00ff002a19 */ /* 0x000fe40000011606 */
[----:B------:R-:W-:-:S02]  /*a040*/  IADD3 R5, R5, R2, RZ ;  /* 0x0000000205057210 */ /* 0x000fc40007ffe0ff */
[----:B------:R-:W-:Y:S02]  /*a050*/  SHF.R.S32.HI R2, RZ, 0x1f, R0 ;  /* 0x0000001fff027819 */ /* 0x000fe40000011400 */
[----:B------:R-:W-:-:S03]  /*a060*/  IADD3 R6, -R0, RZ, RZ ;  /* 0x000000ff00067210 */ /* 0x000fc60007ffe1ff */
[----:B------:R-:W-:Y:S02]  /*a070*/  IMAD R2, R2, c[0x0][0x430], RZ ;  /* 0x00010c0002027a24 */ /* 0x000fe400078e02ff */
[----:B------:R-:W-:Y:S02]  /*a080*/  IMAD R6, R6, c[0x0][0x4e8], R3 ;  /* 0x00013a0006067a24 */ /* 0x000fe400078e0203 */
[----:B--2---:R-:W-:-:S04]  /*a090*/  IMAD.WIDE.U32 R4, R7, c[0x0][0x448], R4 ;  /* 0x0001120007047a25 */ /* 0x004fc800078e0004 */
        /* <DEDUP_REMOVED lines=12> */
[----:B------:R2:W3:Y:S02]  /*a160*/  SHFL.IDX PT, R4, R27, RZ, 0x1c1f ;  /* 0x001c1fff1b047589 */ /* 0x0004e400000e0000 */
.L_x_121:
[----:B------:R-:W-:Y:S05]  /*a170*/  BRA.DIV ~URZ, `(.L_x_66) ;  /* 0x000035327f007947 */ /* 0x000fea000b800000 */
[----:B------:R4:W1:Y:S02]  /*a180*/  SHFL.IDX PT, R0, R28, RZ, 0x1c1f ;  /* 0x001c1fff1c007589 */ /* 0x00086400000e0000 */
.L_x_122:
[C---:B------:R-:W-:Y:S01]  /*a190*/  IADD3 R13, R233.reuse, 0x8, RZ ;  /* 0x00000008e90d7810 */ /* 0x040fe20007ffe0ff */
[----:B------:R-:W-:Y:S01]  /*a1a0*/  BSSY B0, `(.L_x_67) ;  /* 0x0000097000007945 */ /* 0x000fe20003800000 */
[C---:B------:R-:W-:Y:S02]  /*a1b0*/  IADD3 R12, R233.reuse, 0x10, RZ ;  /* 0x00000010e90c7810 */ /* 0x040fe40007ffe0ff */
[C---:B------:R-:W-:Y:S02]  /*a1c0*/  IADD3 R15, R233.reuse, 0x18, RZ ;  /* 0x00000018e90f7810 */ /* 0x040fe40007ffe0ff */
[C---:B------:R-:W-:Y:S02]  /*a1d0*/  IADD3 R14, R233.reuse, 0x20, RZ ;  /* 0x00000020e90e7810 */ /* 0x040fe40007ffe0ff */
[C---:B------:R-:W-:Y:S02]  /*a1e0*/  IADD3 R16, R233.reuse, 0x28, RZ ;  /* 0x00000028e9107810 */ /* 0x040fe40007ffe0ff */
[----:B------:R-:W-:-:S02]  /*a1f0*/  IADD3 R17, R233, 0x30, RZ ;  /* 0x00000030e9117810 */ /* 0x000fc40007ffe0ff */
[C---:B------:R-:W-:Y:S02]  /*a200*/  IADD3 R18, R233.reuse, 0x38, RZ ;  /* 0x00000038e9127810 */ /* 0x040fe40007ffe0ff */
[C---:B-1----:R-:W-:Y:S02]  /*a210*/  IADD3 R20, R233.reuse, 0x40, RZ ;  /* 0x00000040e9147810 */ /* 0x042fe40007ffe0ff */
[C---:B------:R-:W-:Y:S02]  /*a220*/  IADD3 R19, R233.reuse, 0x48, RZ ;  /* 0x00000048e9137810 */ /* 0x040fe40007ffe0ff */
[C---:B------:R-:W-:Y:S02]  /*a230*/  IADD3 R21, R233.reuse, 0x50, RZ ;  /* 0x00000050e9157810 */ /* 0x040fe40007ffe0ff */
[C---:B------:R-:W-:Y:S02]  /*a240*/  IADD3 R22, R233.reuse, 0x58, RZ ;  /* 0x00000058e9167810 */ /* 0x040fe40007ffe0ff */
[----:B------:R-:W-:-:S02]  /*a250*/  IADD3 R23, R233, 0x60, RZ ;  /* 0x00000060e9177810 */ /* 0x000fc40007ffe0ff */
[C---:B------:R-:W-:Y:S02]  /*a260*/  IADD3 R45, R233.reuse, 0x80, RZ ;  /* 0x00000080e92d7810 */ /* 0x040fe40007ffe0ff */
[C---:B------:R-:W-:Y:S02]  /*a270*/  IADD3 R25, R233.reuse, 0x68, RZ ;  /* 0x00000068e9197810 */ /* 0x040fe40007ffe0ff */
[C---:B------:R-:W-:Y:S02]  /*a280*/  IADD3 R24, R233.reuse, 0x70, RZ ;  /* 0x00000070e9187810 */ /* 0x040fe40007ffe0ff */
[----:B------:R-:W-:Y:S02]  /*a290*/  IADD3 R26, R233, 0x78, RZ ;  /* 0x00000078e91a7810 */ /* 0x000fe40007ffe0ff */
[----:B------:R-:W-:Y:S02]  /*a2a0*/  SHF.R.S32.HI R44, RZ, 0x1f, R45 ;  /* 0x0000001fff2c7819 */ /* 0x000fe4000001142d */
[----:B------:R-:W-:-:S02]  /*a2b0*/  SHF.R.S32.HI R30, RZ, 0x1f, R13 ;  /* 0x0000001fff1e7819 */ /* 0x000fc4000001140d */
[----:B------:R-:W-:Y:S02]  /*a2c0*/  SHF.R.S32.HI R29, RZ, 0x1f, R12 ;  /* 0x0000001fff1d7819 */ /* 0x000fe4000001140c */
[----:B------:R-:W-:Y:S02]  /*a2d0*/  SHF.R.S32.HI R32, RZ, 0x1f, R15 ;  /* 0x0000001fff207819 */ /* 0x000fe4000001140f */
[----:B------:R-:W-:Y:S02]  /*a2e0*/  SHF.R.S32.HI R31, RZ, 0x1f, R14 ;  /* 0x0000001fff1f7819 */ /* 0x000fe4000001140e */
[----:B------:R-:W-:Y:S02]  /*a2f0*/  SHF.R.S32.HI R33, RZ, 0x1f, R16 ;  /* 0x0000001fff217819 */ /* 0x000fe40000011410 */
        /* <DEDUP_REMOVED lines=9> */
[----:B------:R-:W-:Y:S01]  /*a390*/  SHF.R.S32.HI R43, RZ, 0x1f, R26 ;  /* 0x0000001fff2b7819 */ /* 0x000fe2000001141a */
[----:B------:R-:W-:Y:S05]  /*a3a0*/  @P1 BRA `(.L_x_68) ;  /* 0x0000076000001947 */ /* 0x000fea0003800000 */
[----:B------:R-:W-:Y:S02]  /*a3b0*/  ISETP.GE.AND P4, PT, R233, c[0x0][0x3c8], PT ;  /* 0x0000f200e9007a0c */ /* 0x000fe40003f86270 */
[----:B------:R-:W-:Y:S02]  /*a3c0*/  ISETP.GE.AND P2, PT, R13, c[0x0][0x3c8], PT ;  /* 0x0000f2000d007a0c */ /* 0x000fe40003f46270 */
[----:B------:R-:W-:Y:S02]  /*a3d0*/  ISETP.GE.AND P5, PT, R12, c[0x0][0x3c8], PT ;  /* 0x0000f2000c007a0c */ /* 0x000fe40003fa6270 */
[----:B------:R-:W-:Y:S02]  /*a3e0*/  ISETP.GE.AND P1, PT, R15, c[0x0][0x3c8], PT ;  /* 0x0000f2000f007a0c */ /* 0x000fe40003f26270 */
[----:B------:R-:W-:-:S02]  /*a3f0*/  ISETP.GE.AND P6, PT, R14, c[0x0][0x3c8], PT ;  /* 0x0000f2000e007a0c */ /* 0x000fc40003fc6270 */
[C---:B------:R-:W-:Y:S02]  /*a400*/  IADD3 R11, R233.reuse, 0x88, RZ ;  /* 0x00000088e90b7810 */ /* 0x040fe40007ffe0ff */
[C---:B------:R-:W-:Y:S01]  /*a410*/  IADD3 R5, R233.reuse, 0x90, RZ ;  /* 0x00000090e9057810 */ /* 0x040fe20007ffe0ff */
[----:B------:R-:W-:Y:S01]  /*a420*/  @!P4 IMAD.MOV.U32 R6, RZ, RZ, R0 ;  /* 0x000000ffff06c224 */ /* 0x000fe200078e0000 */
[----:B------:R-:W-:Y:S01]  /*a430*/  IADD3 R79, R233, 0x88, RZ ;  /* 0x00000088e94f7810 */ /* 0x000fe20007ffe0ff */
[----:B---3--:R-:W-:Y:S01]  /*a440*/  @!P4 IMAD.MOV.U32 R7, RZ, RZ, R4 ;  /* 0x000000ffff07c224 */ /* 0x008fe200078e0004 */
[----:B------:R-:W-:Y:S02]  /*a450*/  @!P2 LEA R2, P3, R13, R0, 0x2 ;  /* 0x000000000d02a211 */ /* 0x000fe400078610ff */
[----:B------:R-:W-:Y:S01]  /*a460*/  SHF.R.S32.HI R79, RZ, 0x1f, R79 ;  /* 0x0000001fff4f7819 */ /* 0x000fe2000001144f */
[----:B------:R-:W-:Y:S01]  /*a470*/  @!P4 IMAD.WIDE R6, R233, 0x4, R6 ;  /* 0x00000004e906c825 */ /* 0x000fe200078e0206 */
[----:B------:R-:W-:-:S02]  /*a480*/  @!P2 LEA.HI.X R3, R13, R4, R30, 0x2, P3 ;  /* 0x000000040d03a211 */ /* 0x000fc400018f141e */
[C---:B------:R-:W-:Y:S02]  /*a490*/  IADD3 R10, R233.reuse, 0x98, RZ ;  /* 0x00000098e90a7810 */ /* 0x040fe40007ffe0ff */
[----:B------:R1:W-:Y:S01]  /*a4a0*/  @!P4 ST.E.64 [R6.64], R138 ;  /* 0x0000008a0600c985 */ /* 0x0003e2000c101b06 */
[C---:B------:R-:W-:Y:S02]  /*a4b0*/  IADD3 R83, R233.reuse, 0xa8, RZ ;  /* 0x000000a8e9537810 */ /* 0x040fe40007ffe0ff */
[C---:B------:R-:W-:Y:S01]  /*a4c0*/  IADD3 R82, R233.reuse, 0xa0, RZ ;  /* 0x000000a0e9527810 */ /* 0x040fe20007ffe0ff */
[----:B------:R3:W-:Y:S01]  /*a4d0*/  @!P2 ST.E.64 [R2.64], R100 ;  /* 0x000000640200a985 */ /* 0x0007e2000c101b06 */
[----:B------:R-:W-:Y:S02]  /*a4e0*/  ISETP.GE.AND P2, PT, R16, c[0x0][0x3c8], PT ;  /* 0x0000f20010007a0c */ /* 0x000fe40003f46270 */
[----:B------:R-:W-:Y:S02]  /*a4f0*/  SHF.R.S32.HI R82, RZ, 0x1f, R82 ;  /* 0x0000001fff527819 */ /* 0x000fe40000011452 */
[----:B------:R-:W-:-:S04]  /*a500*/  IADD3 R86, R233, 0xa8, RZ ;  /* 0x000000a8e9567810 */ /* 0x000fc80007ffe0ff */
[----:B------:R-:W-:Y:S02]  /*a510*/  SHF.R.S32.HI R86, RZ, 0x1f, R86 ;  /* 0x0000001fff567819 */ /* 0x000fe40000011456 */
[CC--:B-1----:R-:W-:Y:S02]  /*a520*/  @!P5 LEA R6, P4, R12.reuse, R0.reuse, 0x2 ;  /* 0x000000000c06d211 */ /* 0x0c2fe400078810ff */
[C---:B---3--:R-:W-:Y:S02]  /*a530*/  @!P1 LEA R2, P3, R15.reuse, R0, 0x2 ;  /* 0x000000000f029211 */ /* 0x048fe400078610ff */
[-C--:B------:R-:W-:Y:S02]  /*a540*/  @!P5 LEA.HI.X R7, R12, R4.reuse, R29, 0x2, P4 ;  /* 0x000000040c07d211 */ /* 0x080fe400020f141d */
[----:B------:R-:W-:-:S03]  /*a550*/  @!P1 LEA.HI.X R3, R15, R4, R32, 0x2, P3 ;  /* 0x000000040f039211 */ /* 0x000fc600018f1420 */
[----:B------:R1:W-:Y:S01]  /*a560*/  @!P5 ST.E.64 [R6.64], R102 ;  /* 0x000000660600d985 */ /* 0x0003e2000c101b06 */
[----:B------:R-:W-:-:S03]  /*a570*/  ISETP.GE.AND P5, PT, R17, c[0x0][0x3c8], PT ;  /* 0x0000f20011007a0c */ /* 0x000fc60003fa6270 */
[----:B------:R3:W-:Y:S01]  /*a580*/  @!P1 ST.E.64 [R2.64], R104 ;  /* 0x0000006802009985 */ /* 0x0007e2000c101b06 */
[----:B------:R-:W-:Y:S02]  /*a590*/  ISETP.GE.AND P1, PT, R18, c[0x0][0x3c8], PT ;  /* 0x0000f20012007a0c */ /* 0x000fe40003f26270 */
[-C--:B-1----:R-:W-:Y:S02]  /*a5a0*/  @!P6 LEA R6, P4, R14, R0.reuse, 0x2 ;  /* 0x000000000e06e211 */ /* 0x082fe400078810ff */
[----:B---3--:R-:W-:Y:S02]  /*a5b0*/  @!P2 LEA R2, P3, R16, R0, 0x2 ;  /* 0x000000001002a211 */ /* 0x008fe400078610ff */
[-C--:B------:R-:W-:Y:S02]  /*a5c0*/  @!P6 LEA.HI.X R7, R14, R4.reuse, R31, 0x2, P4 ;  /* 0x000000040e07e211 */ /* 0x080fe400020f141f */
[----:B------:R-:W-:-:S03]  /*a5d0*/  @!P2 LEA.HI.X R3, R16, R4, R33, 0x2, P3 ;  /* 0x000000041003a211 */ /* 0x000fc600018f1421 */
[----:B------:R1:W-:Y:S01]  /*a5e0*/  @!P6 ST.E.64 [R6.64], R108 ;  /* 0x0000006c0600e985 */ /* 0x0003e2000c101b06 */
[----:B------:R-:W-:-:S03]  /*a5f0*/  ISETP.GE.AND P6, PT, R20, c[0x0][0x3c8], PT ;  /* 0x0000f20014007a0c */ /* 0x000fc60003fc6270 */
[----:B------:R3:W-:Y:S01]  /*a600*/  @!P2 ST.E.64 [R2.64], R112 ;  /* 0x000000700200a985 */ /* 0x0007e2000c101b06 */
[----:B------:R-:W-:Y:S02]  /*a610*/  ISETP.GE.AND P2, PT, R19, c[0x0][0x3c8], PT ;  /* 0x0000f20013007a0c */ /* 0x000fe40003f46270 */
        /* <DEDUP_REMOVED lines=27> */
[----:B------:R-:W-:Y:S02]  /*a7d0*/  @!P2 LEA.HI.X R3, R25, R4, R42, 0x2, P3 ;  /* 0x000000041903a211 */ /* 0x000fe400018f142a */
[----:B------:R-:W-:Y:S01]  /*a7e0*/  ISETP.GE.AND P4, PT, R11, c[0x0][0x3c8], PT ;  /* 0x0000f2000b007a0c */ /* 0x000fe20003f86270 */
[----:B------:R1:W-:Y:S01]  /*a7f0*/  @!P6 ST.E.64 [R6.64], R52 ;  /* 0x000000340600e985 */ /* 0x0003e2000c101b06 */
[----:B------:R-:W-:-:S03]  /*a800*/  ISETP.GE.AND P6, PT, R45, c[0x0][0x3c8], PT ;  /* 0x0000f2002d007a0c */ /* 0x000fc60003fc6270 */
[----:B------:R3:W-:Y:S01]  /*a810*/  @!P2 ST.E.64 [R2.64], R56 ;  /* 0x000000380200a985 */ /* 0x0007e2000c101b06 */
[-C--:B-1----:R-:W-:Y:S02]  /*a820*/  @!P5 LEA R6, P3, R24, R0.reuse, 0x2 ;  /* 0x000000001806d211 */ /* 0x082fe400078610ff */
[----:B---3--:R-:W-:Y:S02]  /*a830*/  @!P1 LEA R2, P2, R26, R0, 0x2 ;  /* 0x000000001a029211 */ /* 0x008fe400078410ff */
[-C--:B------:R-:W-:Y:S02]  /*a840*/  @!P5 LEA.HI.X R7, R24, R4.reuse, R41, 0x2, P3 ;  /* 0x000000041807d211 */ /* 0x080fe400018f1429 */
[----:B------:R-:W-:Y:S02]  /*a850*/  @!P1 LEA.HI.X R3, R26, R4, R43, 0x2, P2 ;  /* 0x000000041a039211 */ /* 0x000fe400010f142b */
[----:B------:R-:W-:Y:S01]  /*a860*/  ISETP.GE.AND P3, PT, R5, c[0x0][0x3c8], PT ;  /* 0x0000f20005007a0c */ /* 0x000fe20003f66270 */
[----:B------:R1:W-:Y:S01]  /*a870*/  @!P5 ST.E.64 [R6.64], R60 ;  /* 0x0000003c0600d985 */ /* 0x0003e2000c101b06 */
[----:B------:R-:W-:-:S03]  /*a880*/  @!P6 LEA R8, P2, R45, R0, 0x2 ;  /* 0x000000002d08e211 */ /* 0x000fc600078410ff */
[----:B------:R3:W-:Y:S01]  /*a890*/  @!P1 ST.E.64 [R2.64], R64 ;  /* 0x0000004002009985 */ /* 0x0007e2000c101b06 */
[----:B------:R-:W-:Y:S02]  /*a8a0*/  @!P6 LEA.HI.X R9, R45, R4, R44, 0x2, P2 ;  /* 0x000000042d09e211 */ /* 0x000fe400010f142c */
[----:B------:R-:W-:Y:S02]  /*a8b0*/  ISETP.GE.AND P1, PT, R10, c[0x0][0x3c8], PT ;  /* 0x0000f2000a007a0c */ /* 0x000fe40003f26270 */
[----:B------:R-:W-:Y:S01]  /*a8c0*/  IADD3 R45, R233, 0xa0, RZ ;  /* 0x000000a0e92d7810 */ /* 0x000fe20007ffe0ff */
[----:B------:R-:W-:Y:S03]  /*a8d0*/  @!P6 ST.E.64 [R8.64], R140 ;  /* 0x0000008c0800e985 */ /* 0x000fe6000c101b06 */
[----:B------:R-:W-:Y:S02]  /*a8e0*/  ISETP.GE.AND P6, PT, R45, c[0x0][0x3c8], PT ;  /* 0x0000f2002d007a0c */ /* 0x000fe40003fc6270 */
[----:B-1----:R-:W-:-:S02]  /*a8f0*/  @!P3 LEA R6, P2, R5, R0, 0x2 ;  /* 0x000000000506b211 */ /* 0x002fc400078410ff */
[----:B---3--:R-:W-:-:S04]  /*a900*/  @!P4 LEA R2, P5, R11, R0, 0x2 ;  /* 0x000000000b02c211 */ /* 0x008fc800078a10ff */
[-C--:B------:R-:W-:Y:S02]  /*a910*/  @!P4 LEA.HI.X R3, R11, R4.reuse, R79, 0x2, P5 ;  /* 0x000000040b03c211 */ /* 0x080fe400028f144f */
[C---:B------:R-:W-:Y:S02]  /*a920*/  IADD3 R11, R233.reuse, 0x90, RZ ;  /* 0x00000090e90b7810 */ /* 0x040fe40007ffe0ff */
[----:B------:R-:W-:Y:S01]  /*a930*/  IADD3 R79, R233, 0xb0, RZ ;  /* 0x000000b0e94f7810 */ /* 0x000fe20007ffe0ff */
[----:B------:R1:W-:Y:S01]  /*a940*/  @!P4 ST.E.64 [R2.64], R68 ;  /* 0x000000440200c985 */ /* 0x0003e2000c101b06 */
[----:B------:R-:W-:Y:S02]  /*a950*/  SHF.R.S32.HI R11, RZ, 0x1f, R11 ;  /* 0x0000001fff0b7819 */ /* 0x000fe4000001140b */
[----:B------:R-:W-:Y:S02]  /*a960*/  ISETP.GE.AND P5, PT, R83, c[0x0][0x3c8], PT ;  /* 0x0000f20053007a0c */ /* 0x000fe40003fa6270 */
[----:B------:R-:W-:-:S02]  /*a970*/  @!P3 LEA.HI.X R7, R5, R4, R11, 0x2, P2 ;  /* 0x000000040507b211 */ /* 0x000fc400010f140b */
[C---:B------:R-:W-:Y:S02]  /*a980*/  IADD3 R11, R233.reuse, 0x98, RZ ;  /* 0x00000098e90b7810 */ /* 0x040fe40007ffe0ff */
[----:B------:R-:W-:Y:S01]  /*a990*/  IADD3 R5, R233, 0xb8, RZ ;  /* 0x000000b8e9057810 */ /* 0x000fe20007ffe0ff */
[----:B------:R3:W-:Y:S01]  /*a9a0*/  @!P3 ST.E.64 [R6.64], R72 ;  /* 0x000000480600b985 */ /* 0x0007e2000c101b06 */
[----:B------:R-:W-:Y:S02]  /*a9b0*/  SHF.R.S32.HI R11, RZ, 0x1f, R11 ;  /* 0x0000001fff0b7819 */ /* 0x000fe4000001140b */
[----:B------:R-:W-:Y:S02]  /*a9c0*/  ISETP.GE.AND P4, PT, R79, c[0x0][0x3c8], PT ;  /* 0x0000f2004f007a0c */ /* 0x000fe40003f86270 */
[----:B------:R-:W-:Y:S02]  /*a9d0*/  ISETP.GE.AND P3, PT, R5, c[0x0][0x3c8], PT ;  /* 0x0000f20005007a0c */ /* 0x000fe40003f66270 */
[----:B-1----:R-:W-:-:S04]  /*a9e0*/  @!P1 LEA R2, P2, R10, R0, 0x2 ;  /* 0x000000000a029211 */ /* 0x002fc800078410ff */
[----:B------:R-:W-:Y:S02]  /*a9f0*/  @!P1 LEA.HI.X R3, R10, R4, R11, 0x2, P2 ;  /* 0x000000040a039211 */ /* 0x000fe400010f140b */
[----:B------:R-:W-:-:S03]  /*aa00*/  @!P6 LEA R10, P2, R45, R0, 0x2 ;  /* 0x000000002d0ae211 */ /* 0x000fc600078410ff */
[----:B------:R1:W-:Y:S01]  /*aa10*/  @!P1 ST.E.64 [R2.64], R76 ;  /* 0x0000004c02009985 */ /* 0x0003e2000c101b06 */
[----:B------:R-:W-:Y:S02]  /*aa20*/  @!P6 LEA.HI.X R11, R45, R4, R82, 0x2, P2 ;  /* 0x000000042d0be211 */ /* 0x000fe400010f1452 */
[-C--:B------:R-:W-:Y:S02]  /*aa30*/  @!P5 LEA R8, P1, R83, R0.reuse, 0x2 ;  /* 0x000000005308d211 */ /* 0x080fe400078210ff */
[C---:B------:R-:W-:Y:S01]  /*aa40*/  IADD3 R82, R233.reuse, 0xb0, RZ ;  /* 0x000000b0e9527810 */ /* 0x040fe20007ffe0ff */
[----:B------:R2:W-:Y:S01]  /*aa50*/  @!P6 ST.E.64 [R10.64], R142 ;  /* 0x0000008e0a00e985 */ /* 0x0005e2000c101b06 */
[----:B------:R-:W-:Y:S02]  /*aa60*/  IADD3 R45, R233, 0xb8, RZ ;  /* 0x000000b8e92d7810 */ /* 0x000fe40007ffe0ff */
[----:B---3--:R-:W-:Y:S02]  /*aa70*/  @!P4 LEA R6, P2, R79, R0, 0x2 ;  /* 0x000000004f06c211 */ /* 0x008fe400078410ff */
[----:B------:R-:W-:-:S02]  /*aa80*/  SHF.R.S32.HI R82, RZ, 0x1f, R82 ;  /* 0x0000001fff527819 */ /* 0x000fc40000011452 */
[-C--:B------:R-:W-:Y:S02]  /*aa90*/  @!P5 LEA.HI.X R9, R83, R4.reuse, R86, 0x2, P1 ;  /* 0x000000045309d211 */ /* 0x080fe400008f1456 */
[----:B------:R-:W-:Y:S02]  /*aaa0*/  SHF.R.S32.HI R45, RZ, 0x1f, R45 ;  /* 0x0000001fff2d7819 */ /* 0x000fe4000001142d */
[----:B------:R-:W-:Y:S01]  /*aab0*/  @!P4 LEA.HI.X R7, R79, R4, R82, 0x2, P2 ;  /* 0x000000044f07c211 */ /* 0x000fe200010f1452 */
[----:B------:R2:W-:Y:S04]  /*aac0*/  @!P5 ST.E.64 [R8.64], R84 ;  /* 0x000000540800d985 */ /* 0x0005e8000c101b06 */
[----:B------:R2:W-:Y:S01]  /*aad0*/  @!P4 ST.E.64 [R6.64], R80 ;  /* 0x000000500600c985 */ /* 0x0005e2000c101b06 */
[----:B-1----:R-:W-:-:S04]  /*aae0*/  @!P3 LEA R2, P1, R5, R0, 0x2 ;  /* 0x000000000502b211 */ /* 0x002fc800078210ff */
[----:B------:R-:W-:-:S05]  /*aaf0*/  @!P3 LEA.HI.X R3, R5, R4, R45, 0x2, P1 ;  /* 0x000000040503b211 */ /* 0x000fca00008f142d */
[----:B------:R2:W-:Y:S04]  /*ab00*/  @!P3 ST.E.64 [R2.64], R48 ;  /* 0x000000300200b985 */ /* 0x0005e8000c101b06 */
.L_x_68:
[----:B------:R-:W-:Y:S05]  /*ab10*/  BSYNC B0 ;  /* 0x0000000000007941 */ /* 0x000fea0003800000 */
.L_x_67:
[----:B------:R-:W-:Y:S05]  /*ab20*/  BRA.DIV ~URZ, `(.L_x_69) ;  /* 0x00002be27f007947 */ /* 0x000fea000b800000 */
[----:B---3--:R1:W3:Y:S04]  /*ab30*/  SHFL.IDX PT, R4, R27, 0x1, 0x1c1f ;  /* 0x003c1f001b047f89 */ /* 0x0082e800000e0000 */
[----:B------:R1:W2:Y:S02]  /*ab40*/  SHFL.IDX PT, R0, R28, 0x1, 0x1c1f ;  /* 0x003c1f001c007f89 */ /* 0x0002a400000e0000 */
.L_x_123:
[----:B------:R-:W-:Y:S05]  /*ab50*/  @P0 BRA `(.L_x_64) ;  /* 0x000013f000000947 */ /* 0x000fea0003800000 */
[----:B------:R-:W-:Y:S02]  /*ab60*/  ISETP.GE.AND P2, PT, R13, c[0x0][0x3c8], PT ;  /* 0x0000f2000d007a0c */ /* 0x000fe40003f46270 */
[----:B------:R-:W-:Y:S02]  /*ab70*/  ISETP.GE.AND P1, PT, R12, c[0x0][0x3c8], PT ;  /* 0x0000f2000c007a0c */ /* 0x000fe40003f26270 */
[----:B------:R-:W-:Y:S02]  /*ab80*/  ISETP.GE.AND P3, PT, R233, c[0x0][0x3c8], PT ;  /* 0x0000f200e9007a0c */ /* 0x000fe40003f66270 */
[----:B------:R-:W-:-:S02]  /*ab90*/  ISETP.GE.AND P6, PT, R14, c[0x0][0x3c8], PT ;  /* 0x0000f2000e007a0c */ /* 0x000fc40003fc6270 */
[----:B------:R-:W-:Y:S02]  /*aba0*/  ISETP.GE.AND P0, PT, R15, c[0x0][0x3c8], PT ;  /* 0x0000f2000f007a0c */ /* 0x000fe40003f06270 */
[C---:B------:R-:W-:Y:S02]  /*abb0*/  IADD3 R5, R233.reuse, 0x80, RZ ;  /* 0x00000080e9057810 */ /* 0x040fe40007ffe0ff */
[----:B------:R-:W-:Y:S02]  /*abc0*/  IADD3 R52, R233, 0x88, RZ ;  /* 0x00000088e9347810 */ /* 0x000fe40007ffe0ff */
[CC--:B--2---:R-:W-:Y:S02]  /*abd0*/  @!P2 LEA R10, P5, R13.reuse, R0.reuse, 0x2 ;  /* 0x000000000d0aa211 */ /* 0x0c4fe400078a10ff */
[C---:B------:R-:W-:Y:S02]  /*abe0*/  @!P1 LEA R8, P4, R12.reuse, R0, 0x2 ;  /* 0x000000000c089211 */ /* 0x040fe400078810ff */
[-C--:B---3--:R-:W-:Y:S01]  /*abf0*/  @!P2 LEA.HI.X R11, R13, R4.reuse, R30, 0x2, P5 ;  /* 0x000000040d0ba211 */ /* 0x088fe200028f141e */
[----:B------:R-:W-:Y:S01]  /*ac00*/  @!P3 IMAD.MOV.U32 R13, RZ, RZ, R4 ;  /* 0x000000ffff0db224 */ /* 0x000fe200078e0004 */
[----:B------:R-:W-:Y:S01]  /*ac10*/  @!P1 LEA.HI.X R9, R12, R4, R29, 0x2, P4 ;  /* 0x000000040c099211 */ /* 0x000fe200020f141d */
[----:B------:R-:W-:Y:S01]  /*ac20*/  @!P3 IMAD.MOV.U32 R12, RZ, RZ, R0 ;  /* 0x000000ffff0cb224 */ /* 0x000fe200078e0000 */
[----:B------:R-:W-:-:S02]  /*ac30*/  @!P6 LEA R2, P4, R14, R0, 0x2 ;  /* 0x000000000e02e211 */ /* 0x000fc400078810ff */
[----:B------:R-:W-:Y:S01]  /*ac40*/  @!P0 LEA R6, P5, R15, R0, 0x2 ;  /* 0x000000000f068211 */ /* 0x000fe200078a10ff */
[----:B------:R-:W-:Y:S01]  /*ac50*/  @!P3 IMAD.WIDE R12, R233, 0x4, R12 ;  /* 0x00000004e90cb825 */ /* 0x000fe200078e020c */
[-C--:B------:R-:W-:Y:S02]  /*ac60*/  @!P6 LEA.HI.X R3, R14, R4.reuse, R31, 0x2, P4 ;  /* 0x000000040e03e211 */ /* 0x080fe400020f141f */
[----:B------:R-:W-:Y:S02]  /*ac70*/  ISETP.GE.AND P4, PT, R16, c[0x0][0x3c8], PT ;  /* 0x0000f20010007a0c */ /* 0x000fe40003f86270 */
[----:B------:R2:W-:Y:S01]  /*ac80*/  @!P3 ST.E.64 [R12.64], R148 ;  /* 0x000000940c00b985 */ /* 0x0005e2000c101b06 */
[----:B------:R-:W-:Y:S02]  /*ac90*/  @!P0 LEA.HI.X R7, R15, R4, R32, 0x2, P5 ;  /* 0x000000040f078211 */ /* 0x000fe400028f1420 */
[----:B------:R-:W-:Y:S01]  /*aca0*/  ISETP.GE.AND P3, PT, R17, c[0x0][0x3c8], PT ;  /* 0x0000f20011007a0c */ /* 0x000fe20003f66270 */
[----:B------:R-:W-:Y:S01]  /*acb0*/  @!P2 ST.E.64 [R10.64], R146 ;  /* 0x000000920a00a985 */ /* 0x000fe2000c101b06 */
[----:B------:R-:W-:-:S02]  /*acc0*/  ISETP.GE.AND P2, PT, R18, c[0x0][0x3c8], PT ;  /* 0x0000f20012007a0c */ /* 0x000fc40003f46270 */
[C---:B------:R-:W-:Y:S01]  /*acd0*/  IADD3 R45, R233.reuse, 0x90, RZ ;  /* 0x00000090e92d7810 */ /* 0x040fe20007ffe0ff */
[----:B------:R3:W-:Y:S01]  /*ace0*/  @!P1 ST.E.64 [R8.64], R144 ;  /* 0x0000009008009985 */ /* 0x0007e2000c101b06 */
[----:B------:R-:W-:Y:S02]  /*acf0*/  ISETP.GE.AND P1, PT, R20, c[0x0][0x3c8], PT ;  /* 0x0000f20014007a0c */ /* 0x000fe40003f26270 */
[----:B-1----:R-:W-:Y:S01]  /*ad00*/  IADD3 R27, R233, 0x98, RZ ;  /* 0x00000098e91b7810 */ /* 0x002fe20007ffe0ff */
[----:B------:R1:W-:Y:S01]  /*ad10*/  @!P0 ST.E.64 [R6.64], R88 ;  /* 0x0000005806008985 */ /* 0x0003e2000c101b06 */
[----:B------:R-:W-:Y:S02]  /*ad20*/  ISETP.GE.AND P0, PT, R19, c[0x0][0x3c8], PT ;  /* 0x0000f20013007a0c */ /* 0x000fe40003f06270 */
[C---:B------:R-:W-:Y:S01]  /*ad30*/  IADD3 R53, R233.reuse, 0x88, RZ ;  /* 0x00000088e9357810 */ /* 0x040fe20007ffe0ff */
[----:B------:R5:W-:Y:S01]  /*ad40*/  @!P6 ST.E.64 [R2.64], R92 ;  /* 0x0000005c0200e985 */ /* 0x000be2000c101b06 */
[----:B------:R-:W-:-:S02]  /*ad50*/  IADD3 R49, R233, 0x90, RZ ;  /* 0x00000090e9317810 */ /* 0x000fc40007ffe0ff */
[----:B------:R-:W-:Y:S02]  /*ad60*/  SHF.R.S32.HI R53, RZ, 0x1f, R53 ;  /* 0x0000001fff357819 */ /* 0x000fe40000011435 */
[C---:B------:R-:W-:Y:S02]  /*ad70*/  IADD3 R48, R233.reuse, 0xa0, RZ ;  /* 0x000000a0e9307810 */ /* 0x040fe40007ffe0ff */
[----:B------:R-:W-:Y:S02]  /*ad80*/  SHF.R.S32.HI R49, RZ, 0x1f, R49 ;  /* 0x0000001fff317819 */ /* 0x000fe40000011431 */
[----:B----4-:R-:W-:Y:S02]  /*ad90*/  IADD3 R28, R233, 0xa8, RZ ;  /* 0x000000a8e91c7810 */ /* 0x010fe40007ffe0ff */
[----:B--2---:R-:W-:-:S04]  /*ada0*/  @!P4 LEA R12, P5, R16, R0, 0x2 ;  /* 0x00000000100cc211 */ /* 0x004fc800078a10ff */
[----:B------:R-:W-:Y:S02]  /*adb0*/  @!P4 LEA.HI.X R13, R16, R4, R33, 0x2, P5 ;  /* 0x00000004100dc211 */ /* 0x000fe400028f1421 */
[----:B---3--:R-:W-:-:S03]  /*adc0*/  @!P3 LEA R8, P6, R17, R0, 0x2 ;  /* 0x000000001108b211 */ /* 0x008fc600078c10ff */
[----:B------:R2:W-:Y:S01]  /*add0*/  @!P4 ST.E.64 [R12.64], R150 ;  /* 0x000000960c00c985 */ /* 0x0005e2000c101b06 */
[----:B------:R-:W-:Y:S02]  /*ade0*/  ISETP.GE.AND P4, PT, R23, c[0x0][0x3c8], PT ;  /* 0x0000f20017007a0c */ /* 0x000fe40003f86270 */
[C---:B-1----:R-:W-:Y:S02]  /*adf0*/  @!P2 LEA R6, P5, R18.reuse, R0, 0x2 ;  /* 0x000000001206a211 */ /* 0x042fe400078a10ff */
[-C--:B------:R-:W-:Y:S02]  /*ae00*/  @!P3 LEA.HI.X R9, R17, R4.reuse, R34, 0x2, P6 ;  /* 0x000000041109b211 */ /* 0x080fe400030f1422 */
[----:B------:R-:W-:Y:S02]  /*ae10*/  @!P2 LEA.HI.X R7, R18, R4, R35, 0x2, P5 ;  /* 0x000000041207a211 */ /* 0x000fe400028f1423 */
[-C--:B-----5:R-:W-:Y:S01]  /*ae20*/  @!P1 LEA R2, P6, R20, R0.reuse, 0x2 ;  /* 0x0000000014029211 */ /* 0x0a0fe200078c10ff */
[----:B------:R-:W-:Y:S01]  /*ae30*/  @!P3 ST.E.64 [R8.64], R126 ;  /* 0x0000007e0800b985 */ /* 0x000fe2000c101b06 */
[----:B------:R-:W-:-:S02]  /*ae40*/  @!P0 LEA R10, P5, R19, R0, 0x2 ;  /* 0x00000000130a8211 */ /* 0x000fc400078a10ff */
[-C--:B------:R-:W-:Y:S01]  /*ae50*/  @!P1 LEA.HI.X R3, R20, R4.reuse, R37, 0x2, P6 ;  /* 0x0000000414039211 */ /* 0x080fe200030f1425 */
[----:B------:R-:W-:Y:S01]  /*ae60*/  @!P2 ST.E.64 [R6.64], R118 ;  /* 0x000000760600a985 */ /* 0x000fe2000c101b06 */
[----:B------:R-:W-:Y:S02]  /*ae70*/  @!P0 LEA.HI.X R11, R19, R4, R36, 0x2, P5 ;  /* 0x00000004130b8211 */ /* 0x000fe400028f1424 */
[----:B------:R-:W-:Y:S01]  /*ae80*/  ISETP.GE.AND P6, PT, R21, c[0x0][0x3c8], PT ;  /* 0x0000f20015007a0c */ /* 0x000fe20003fc6270 */
[----:B------:R1:W-:Y:S01]  /*ae90*/  @!P1 ST.E.64 [R2.64], R96 ;  /* 0x0000006002009985 */ /* 0x0003e2000c101b06 */
[----:B------:R-:W-:Y:S02]  /*aea0*/  ISETP.GE.AND P5, PT, R22, c[0x0][0x3c8], PT ;  /* 0x0000f20016007a0c */ /* 0x000fe40003fa6270 */
[----:B------:R-:W-:Y:S01]  /*aeb0*/  ISETP.GE.AND P3, PT, R25, c[0x0][0x3c8], PT ;  /* 0x0000f20019007a0c */ /* 0x000fe20003f66270 */
[----:B------:R3:W-:Y:S01]  /*aec0*/  @!P0 ST.E.64 [R10.64], R106 ;  /* 0x0000006a0a008985 */ /* 0x0007e2000c101b06 */
[----:B------:R-:W-:-:S09]  /*aed0*/  ISETP.GE.AND P2, PT, R24, c[0x0][0x3c8], PT ;  /* 0x0000f20018007a0c */ /* 0x000fd20003f46270 */
[----:B--2---:R-:W-:-:S04]  /*aee0*/  @!P5 LEA R12, P0, R22, R0, 0x2 ;  /* 0x00000000160cd211 */ /* 0x004fc800078010ff */
[----:B------:R-:W-:Y:S02]  /*aef0*/  @!P5 LEA.HI.X R13, R22, R4, R39, 0x2, P0 ;  /* 0x00000004160dd211 */ /* 0x000fe400000f1427 */
[----:B-1----:R-:W-:-:S04]  /*af00*/  @!P6 LEA R2, P1, R21, R0, 0x2 ;  /* 0x000000001502e211 */ /* 0x002fc800078210ff */
[----:B------:R-:W-:Y:S02]  /*af10*/  @!P6 LEA.HI.X R3, R21, R4, R38, 0x2, P1 ;  /* 0x000000041503e211 */ /* 0x000fe400008f1426 */
[C---:B---3--:R-:W-:Y:S02]  /*af20*/  @!P3 LEA R10, P0, R25.reuse, R0, 0x2 ;  /* 0x00000000190ab211 */ /* 0x048fe400078010ff */
[----:B------:R-:W-:Y:S01]  /*af30*/  ISETP.GE.AND P1, PT, R26, c[0x0][0x3c8], PT ;  /* 0x0000f2001a007a0c */ /* 0x000fe20003f26270 */
[----:B------:R1:W-:Y:S01]  /*af40*/  @!P6 ST.E.64 [R2.64], R110 ;  /* 0x0000006e0200e985 */ /* 0x0003e2000c101b06 */
[----:B------:R-:W-:Y:S02]  /*af50*/  @!P3 LEA.HI.X R11, R25, R4, R42, 0x2, P0 ;  /* 0x00000004190bb211 */ /* 0x000fe400000f142a */
[----:B------:R-:W-:Y:S01]  /*af60*/  ISETP.GE.AND P0, PT, R5, c[0x0][0x3c8], PT ;  /* 0x0000f20005007a0c */ /* 0x000fe20003f06270 */
[----:B------:R-:W-:Y:S01]  /*af70*/  @!P5 ST.E.64 [R12.64], R152 ;  /* 0x000000980c00d985 */ /* 0x000fe2000c101b06 */
[----:B-1----:R-:W-:-:S04]  /*af80*/  @!P4 LEA R2, P6, R23, R0, 0x2 ;  /* 0x000000001702c211 */ /* 0x002fc800078c10ff */
[----:B------:R-:W-:Y:S02]  /*af90*/  @!P4 LEA.HI.X R3, R23, R4, R40, 0x2, P6 ;  /* 0x000000041703c211 */ /* 0x000fe400030f1428 */
[----:B------:R-:W-:-:S03]  /*afa0*/  @!P2 LEA R8, P6, R24, R0, 0x2 ;  /* 0x000000001808a211 */ /* 0x000fc600078c10ff */
[----:B------:R1:W-:Y:S01]  /*afb0*/  @!P4 ST.E.64 [R2.64], R130 ;  /* 0x000000820200c985 */ /* 0x0003e2000c101b06 */
[----:B------:R-:W-:Y:S02]  /*afc0*/  ISETP.GE.AND P4, PT, R52, c[0x0][0x3c8], PT ;  /* 0x0000f20034007a0c */ /* 0x000fe40003f86270 */
[----:B------:R-:W-:Y:S01]  /*afd0*/  @!P2 LEA.HI.X R9, R24, R4, R41, 0x2, P6 ;  /* 0x000000041809a211 */ /* 0x000fe200030f1429 */
[----:B------:R-:W-:Y:S01]  /*afe0*/  @!P3 ST.E.64 [R10.64], R134 ;  /* 0x000000860a00b985 */ /* 0x000fe2000c101b06 */
[----:B------:R-:W-:Y:S02]  /*aff0*/  ISETP.GE.AND P3, PT, R45, c[0x0][0x3c8], PT ;  /* 0x0000f2002d007a0c */ /* 0x000fe40003f66270 */
[----:B------:R-:W-:Y:S01]  /*b000*/  @!P1 LEA R6, P6, R26, R0, 0x2 ;  /* 0x000000001a069211 */ /* 0x000fe200078c10ff */
[----:B------:R-:W-:Y:S01]  /*b010*/  @!P2 ST.E.64 [R8.64], R122 ;  /* 0x0000007a0800a985 */ /* 0x000fe2000c101b06 */
[----:B------:R-:W-:Y:S02]  /*b020*/  ISETP.GE.AND P2, PT, R48, c[0x0][0x3c8], PT ;  /* 0x0000f20030007a0c */ /* 0x000fe40003f46270 */
[----:B------:R-:W-:-:S05]  /*b030*/  @!P1 LEA.HI.X R7, R26, R4, R43, 0x2, P6 ;  /* 0x000000041a079211 */ /* 0x000fca00030f142b */
[----:B------:R2:W-:Y:S01]  /*b040*/  @!P1 ST.E.64 [R6.64], R114 ;  /* 0x0000007206009985 */ /* 0x0005e2000c101b06 */
[----:B------:R-:W-:Y:S02]  /*b050*/  ISETP.GE.AND P1, PT, R28, c[0x0][0x3c8], PT ;  /* 0x0000f2001c007a0c */ /* 0x000fe40003f26270 */
[----:B-1----:R-:W-:-:S04]  /*b060*/  @!P0 LEA R2, P5, R5, R0, 0x2 ;  /* 0x0000000005028211 */ /* 0x002fc800078a10ff */
[----:B------:R-:W-:Y:S02]  /*b070*/  @!P0 LEA.HI.X R3, R5, R4, R44, 0x2, P5 ;  /* 0x0000000405038211 */ /* 0x000fe400028f142c */
[----:B------:R-:W-:Y:S02]  /*b080*/  ISETP.GE.AND P5, PT, R27, c[0x0][0x3c8], PT ;  /* 0x0000f2001b007a0c */ /* 0x000fe40003fa6270 */
[----:B------:R-:W-:Y:S01]  /*b090*/  IADD3 R5, R233, 0xb0, RZ ;  /* 0x000000b0e9057810 */ /* 0x000fe20007ffe0ff */
[----:B------:R1:W-:Y:S01]  /*b0a0*/  @!P0 ST.E.64 [R2.64], R50 ;  /* 0x0000003202008985 */ /* 0x0003e2000c101b06 */
[----:B--2---:R-:W-:-:S04]  /*b0b0*/  @!P4 LEA R6, P0, R52, R0, 0x2 ;  /* 0x000000003406c211 */ /* 0x004fc800078010ff */
[----:B------:R-:W-:Y:S02]  /*b0c0*/  @!P4 LEA.HI.X R7, R52, R4, R53, 0x2, P0 ;  /* 0x000000043407c211 */ /* 0x000fe400000f1435 */
[----:B------:R-:W-:-:S03]  /*b0d0*/  ISETP.GE.AND P0, PT, R5, c[0x0][0x3c8], PT ;  /* 0x0000f20005007a0c */ /* 0x000fc60003f06270 */
[----:B------:R2:W-:Y:S01]  /*b0e0*/  @!P4 ST.E.64 [R6.64], R58 ;  /* 0x0000003a0600c985 */ /* 0x0005e2000c101b06 */
[-C--:B------:R-:W-:Y:S02]  /*b0f0*/  @!P5 LEA R10, P4, R27, R0.reuse, 0x2 ;  /* 0x000000001b0ad211 */ /* 0x080fe400078810ff */
[----:B-1----:R-:W-:-:S04]  /*b100*/  @!P3 LEA R2, P6, R45, R0, 0x2 ;  /* 0x000000002d02b211 */ /* 0x002fc800078c10ff */
[----:B------:R-:W-:Y:S02]  /*b110*/  @!P3 LEA.HI.X R3, R45, R4, R49, 0x2, P6 ;  /* 0x000000042d03b211 */ /* 0x000fe400030f1431 */
[C---:B------:R-:W-:Y:S02]  /*b120*/  IADD3 R45, R233.reuse, 0x98, RZ ;  /* 0x00000098e92d7810 */ /* 0x040fe40007ffe0ff */
[----:B------:R-:W-:Y:S01]  /*b130*/  IADD3 R49, R233, 0xa0, RZ ;  /* 0x000000a0e9317810 */ /* 0x000fe20007ffe0ff */
[----:B------:R1:W-:Y:S01]  /*b140*/  @!P3 ST.E.64 [R2.64], R62 ;  /* 0x0000003e0200b985 */ /* 0x0003e2000c101b06 */
[----:B------:R-:W-:Y:S02]  /*b150*/  SHF.R.S32.HI R45, RZ, 0x1f, R45 ;  /* 0x0000001fff2d7819 */ /* 0x000fe4000001142d */
[----:B------:R-:W-:Y:S02]  /*b160*/  @!P2 LEA R8, P6, R48, R0, 0x2 ;  /* 0x000000003008a211 */ /* 0x000fe400078c10ff */
[----:B------:R-:W-:-:S02]  /*b170*/  @!P5 LEA.HI.X R11, R27, R4, R45, 0x2, P4 ;  /* 0x000000041b0bd211 */ /* 0x000fc400020f142d */
[C---:B------:R-:W-:Y:S02]  /*b180*/  IADD3 R45, R233.reuse, 0xa8, RZ ;  /* 0x000000a8e92d7810 */ /* 0x040fe40007ffe0ff */
[----:B------:R-:W-:Y:S01]  /*b190*/  IADD3 R27, R233, 0xb0, RZ ;  /* 0x000000b0e91b7810 */ /* 0x000fe20007ffe0ff */
[----:B------:R3:W-:Y:S01]  /*b1a0*/  @!P5 ST.E.64 [R10.64], R74 ;  /* 0x0000004a0a00d985 */ /* 0x0007e2000c101b06 */
[----:B------:R-:W-:Y:S02]  /*b1b0*/  SHF.R.S32.HI R49, RZ, 0x1f, R49 ;  /* 0x0000001fff317819 */ /* 0x000fe40000011431 */
[----:B--2---:R-:W-:Y:S02]  /*b1c0*/  @!P1 LEA R6, P3, R28, R0, 0x2 ;  /* 0x000000001c069211 */ /* 0x004fe400078610ff */
[----:B------:R-:W-:Y:S02]  /*b1d0*/  SHF.R.S32.HI R45, RZ, 0x1f, R45 ;  /* 0x0000001fff2d7819 */ /* 0x000fe4000001142d */
[----:B------:R-:W-:-:S02]  /*b1e0*/  SHF.R.S32.HI R27, RZ, 0x1f, R27 ;  /* 0x0000001fff1b7819 */ /* 0x000fc4000001141b */
[-C--:B------:R-:W-:Y:S02]  /*b1f0*/  @!P2 LEA.HI.X R9, R48, R4.reuse, R49, 0x2, P6 ;  /* 0x000000043009a211 */ /* 0x080fe400030f1431 */
[----:B------:R-:W-:-:S03]  /*b200*/  @!P1 LEA.HI.X R7, R28, R4, R45, 0x2, P3 ;  /* 0x000000041c079211 */ /* 0x000fc600018f142d */
[----:B------:R3:W-:Y:S04]  /*b210*/  @!P2 ST.E.64 [R8.64], R70 ;  /* 0x000000460800a985 */ /* 0x0007e8000c101b06 */
[----:B------:R3:W-:Y:S01]  /*b220*/  @!P1 ST.E.64 [R6.64], R66 ;  /* 0x0000004206009985 */ /* 0x0007e2000c101b06 */
[----:B-1----:R-:W-:-:S04]  /*b230*/  @!P0 LEA R2, P4, R5, R0, 0x2 ;  /* 0x0000000005028211 */ /* 0x002fc800078810ff */
[----:B------:R-:W-:Y:S02]  /*b240*/  @!P0 LEA.HI.X R3, R5, R4, R27, 0x2, P4 ;  /* 0x0000000405038211 */ /* 0x000fe400020f141b */
[----:B------:R-:W-:-:S03]  /*b250*/  IADD3 R5, R233, 0xb8, RZ ;  /* 0x000000b8e9057810 */ /* 0x000fc60007ffe0ff */
[----:B------:R3:W-:Y:S01]  /*b260*/  @!P0 ST.E.64 [R2.64], R54 ;  /* 0x0000003602008985 */ /* 0x0007e2000c101b06 */
[----:B------:R-:W-:-:S13]  /*b270*/  ISETP.GE.AND P0, PT, R5, c[0x0][0x3c8], PT ;  /* 0x0000f20005007a0c */ /* 0x000fda0003f06270 */
[----:B------:R-:W-:Y:S05]  /*b280*/  @P0 BRA `(.L_x_64) ;  /* 0x00000cc000000947 */ /* 0x000fea0003800000 */
[----:B------:R-:W-:Y:S02]  /*b290*/  IADD3 R27, R233, 0xb8, RZ ;  /* 0x000000b8e91b7810 */ /* 0x000fe40007ffe0ff */
[----:B---3--:R-:W-:Y:S02]  /*b2a0*/  LEA R2, P0, R5, R0, 0x2 ;  /* 0x0000000005027211 */ /* 0x008fe400078010ff */
[----:B------:R-:W-:-:S04]  /*b2b0*/  SHF.R.S32.HI R27, RZ, 0x1f, R27 ;  /* 0x0000001fff1b7819 */ /* 0x000fc8000001141b */
[----:B------:R-:W-:-:S05]  /*b2c0*/  LEA.HI.X R3, R5, R4, R27, 0x2, P0 ;  /* 0x0000000405037211 */ /* 0x000fca00000f141b */
[----:B------:R1:W-:Y:S01]  /*b2d0*/  ST.E.64 [R2.64], R46 ;  /* 0x0000002e02007985 */ /* 0x0003e2000c101b06 */
[----:B------:R-:W-:Y:S05]  /*b2e0*/  BRA `(.L_x_64) ;  /* 0x00000c6000007947 */ /* 0x000fea0003800000 */
.L_x_49:
[----:B------:R-:W-:Y:S01]  /*b2f0*/  ISETP.NE.U32.AND P1, PT, RZ, c[0x0][0x508], PT ;  /* 0x00014200ff007a0c */ /* 0x000fe20003f25070 */
[----:B------:R-:W2:Y:S01]  /*b300*/  LDL.LU R6, [R1+0x8] ;  /* 0x0000080001067983 */ /* 0x000ea20000300800 */
[----:B------:R-:W-:Y:S01]  /*b310*/  ISETP.NE.U32.AND P2, PT, RZ, c[0x0][0x500], PT ;  /* 0x00014000ff007a0c */ /* 0x000fe20003f45070 */
[----:B------:R-:W-:Y:S01]  /*b320*/  IMAD.MOV.U32 R4, RZ, RZ, 0x4 ;  /* 0x00000004ff047424 */ /* 0x000fe200078e00ff */
[----:B------:R-:W-:Y:S01]  /*b330*/  ISETP.NE.AND.EX P1, PT, RZ, c[0x0][0x50c], PT, P1 ;  /* 0x00014300ff007a0c */ /* 0x000fe20003f25310 */
[----:B------:R-:W-:Y:S01]  /*b340*/  IMAD.MOV.U32 R0, RZ, RZ, RZ ;  /* 0x000000ffff007224 */ /* 0x000fe200078e00ff */
[----:B------:R-:W-:Y:S01]  /*b350*/  ISETP.NE.AND.EX P2, PT, RZ, c[0x0][0x504], PT, P2 ;  /* 0x00014100ff007a0c */ /* 0x000fe20003f45320 */
[----:B------:R-:W-:Y:S02]  /*b360*/  IMAD.MOV.U32 R18, RZ, RZ, c[0x0][0x388] ;  /* 0x0000e200ff127624 */ /* 0x000fe400078e00ff */
[----:B-1----:R-:W-:-:S08]  /*b370*/  IMAD.WIDE R4, R228, R4, c[0x0][0x500] ;  /* 0x00014000e4047625 */ /* 0x002fd000078e0204 */
[C---:B------:R-:W-:Y:S02]  /*b380*/  @P1 LEA R2, P0, R228.reuse, c[0x0][0x508], 0x2 ;  /* 0x00014200e4021a11 */ /* 0x040fe400078010ff */
[----:B------:R1:W5:Y:S02]  /*b390*/  @P2 LDG.E R0, [R4.64] ;  /* 0x0000000604002981 */ /* 0x000364000c1e1900 */
[----:B------:R-:W-:-:S05]  /*b3a0*/  @P1 LEA.HI.X R3, R228, c[0x0][0x50c], R251, 0x2, P0 ;  /* 0x00014300e4031a11 */ /* 0x000fca00000f14fb */
[----:B------:R1:W5:Y:S01]  /*b3b0*/  @P1 LDG.E R18, [R2.64] ;  /* 0x0000000602121981 */ /* 0x000362000c1e1900 */
[----:B--2---:R-:W-:-:S04]  /*b3c0*/  ISETP.NE.AND P0, PT, R6, RZ, PT ;  /* 0x000000ff0600720c */ /* 0x004fc80003f05270 */
[----:B------:R-:W-:Y:S01]  /*b3d0*/  SEL R17, R6, c[0x0][0x3d4], P0 ;  /* 0x0000f50006117a07 */ /* 0x000fe20000000000 */
[----:B------:R-:W-:Y:S05]  /*b3e0*/  @P1 BRA `(.L_x_70) ;  /* 0x0000004000001947 */ /* 0x000fea0003800000 */
[----:B-1----:R-:W-:Y:S05]  /*b3f0*/  @!P2 BRA `(.L_x_70) ;  /* 0x000000300000a947 */ /* 0x002fea0003800000 */
[----:B------:R1:W2:Y:S04]  /*b400*/  LDG.E R2, [R4.64] ;  /* 0x0000000604027981 */ /* 0x0002a8000c1e1900 */
[----:B-1----:R-:W2:Y:S02]  /*b410*/  LDG.E R4, [R4.64+0x4] ;  /* 0x0000040604047981 */ /* 0x002ea4000c1e1900 */
[----:B--2--5:R-:W-:Y:S02]  /*b420*/  IADD3 R18, -R2, R4, RZ ;  /* 0x0000000402127210 */ /* 0x024fe40007ffe1ff */
.L_x_70:
[----:B-1----:R-:W1:Y:S01]  /*b430*/  S2R R3, SR_TID.X ;  /* 0x0000000000037919 */ /* 0x002e620000002100 */
[----:B------:R-:W-:Y:S01]  /*b440*/  BSSY B0, `(.L_x_71) ;  /* 0x0000036000007945 */ /* 0x000fe20003800000 */
[----:B------:R-:W-:Y:S02]  /*b450*/  SEL R8, R228, RZ, !P2 ;  /* 0x000000ffe4087207 */ /* 0x000fe40005000000 */
[----:B------:R-:W-:-:S02]  /*b460*/  SEL R20, R251, RZ, !P2 ;  /* 0x000000fffb147207 */ /* 0x000fc40005000000 */
[----:B-----5:R-:W-:Y:S02]  /*b470*/  SHF.R.S32.HI R16, RZ, 0x1f, R0 ;  /* 0x0000001fff107819 */ /* 0x020fe40000011400 */
[----:B-1----:R-:W-:-:S13]  /*b480*/  ISETP.GT.AND P0, PT, R3, 0x7f, PT ;  /* 0x0000007f0300780c */ /* 0x002fda0003f04270 */
[----:B------:R-:W-:Y:S05]  /*b490*/  @P0 BRA `(.L_x_72) ;  /* 0x0000030000000947 */ /* 0x000fea0003800000 */
[----:B------:R-:W-:Y:S01]  /*b4a0*/  IMAD R2, R18, c[0x0][0x4e8], RZ ;  /* 0x00013a0012027a24 */ /* 0x000fe200078e02ff */
[----:B------:R-:W-:-:S04]  /*b4b0*/  LEA R9, R225, R3, 0x7 ;  /* 0x00000003e1097211 */ /* 0x000fc800078e38ff */
[----:B------:R-:W-:-:S13]  /*b4c0*/  ISETP.GE.AND P0, PT, R9, R2, PT ;  /* 0x000000020900720c */ /* 0x000fda0003f06270 */
[----:B------:R-:W-:Y:S05]  /*b4d0*/  @P0 BRA `(.L_x_72) ;  /* 0x000002c000000947 */ /* 0x000fea0003800000 */
[----:B------:R-:W2:Y:S01]  /*b4e0*/  LDL.LU R21, [R1+0xc] ;  /* 0x00000c0001157983 */ /* 0x000ea20000300800 */
[----:B------:R-:W-:Y:S01]  /*b4f0*/  IMAD.MOV.U32 R2, RZ, RZ, 0x368 ;  /* 0x00000368ff027424 */ /* 0x000fe200078e00ff */
[----:B------:R-:W-:-:S04]  /*b500*/  ISETP.GT.AND P2, PT, R17, 0x1, PT ;  /* 0x000000011100780c */ /* 0x000fc80003f44270 */
[----:B------:R-:W-:-:S04]  /*b510*/  SEL R2, R2, 0x328, P2 ;  /* 0x0000032802027807 */ /* 0x000fc80001000000 */
[----:B------:R1:W3:Y:S08]  /*b520*/  LDC.64 R10, c[0x0][R2+0x170] ;  /* 0x00005c00020a7b82 */ /* 0x0002f00000000a00 */
[----:B------:R1:W4:Y:S08]  /*b530*/  LDC.64 R6, c[0x0][R2+0x168] ;  /* 0x00005a0002067b82 */ /* 0x0003300000000a00 */
[----:B------:R1:W5:Y:S08]  /*b540*/  LDC.64 R14, c[0x0][R2+0x178] ;  /* 0x00005e00020e7b82 */ /* 0x0003700000000a00 */
[----:B------:R1:W2:Y:S02]  /*b550*/  LDC.64 R12, c[0x0][R2+0x160] ;  /* 0x00005800020c7b82 */ /* 0x0002a40000000a00 */
[----:B-1----:R-:W-:-:S02]  /*b560*/  IMAD.MOV.U32 R2, RZ, RZ, c[0x0][0x4e8] ;  /* 0x00013a00ff027624 */ /* 0x002fc400078e00ff */
[-C--:B---3--:R-:W-:Y:S02]  /*b570*/  IMAD R3, R11, R8.reuse, RZ ;  /* 0x000000080b037224 */ /* 0x088fe400078e02ff */
[----:B------:R-:W-:Y:S01]  /*b580*/  IMAD.WIDE.U32 R4, R10, R8, RZ ;  /* 0x000000080a047225 */ /* 0x000fe200078e00ff */
[----:B------:R-:W-:Y:S02]  /*b590*/  ISETP.NE.AND P0, PT, R2, 0x1, PT ;  /* 0x000000010200780c */ /* 0x000fe40003f05270 */
[----:B------:R-:W-:Y:S01]  /*b5a0*/  MOV R2, R9 ;  /* 0x0000000900027202 */ /* 0x000fe20000000f00 */
[----:B------:R-:W-:Y:S02]  /*b5b0*/  IMAD R10, R10, R20, R3 ;  /* 0x000000140a0a7224 */ /* 0x000fe400078e0203 */
[-C--:B----4-:R-:W-:Y:S02]  /*b5c0*/  IMAD R11, R7, R234.reuse, RZ ;  /* 0x000000ea070b7224 */ /* 0x090fe400078e02ff */
[----:B------:R-:W-:-:S04]  /*b5d0*/  IMAD.WIDE.U32 R6, R6, R234, RZ ;  /* 0x000000ea06067225 */ /* 0x000fc800078e00ff */
[----:B------:R-:W-:Y:S01]  /*b5e0*/  IMAD.IADD R11, R7, 0x1, R11 ;  /* 0x00000001070b7824 */ /* 0x000fe200078e020b */
[----:B------:R-:W-:Y:S01]  /*b5f0*/  IADD3 R7, R5, R10, RZ ;  /* 0x0000000a05077210 */ /* 0x000fe20007ffe0ff */
[----:B------:R-:W-:-:S05]  /*b600*/  @P0 IMAD.HI.U32 R19, R9, c[0x0][0x4ec], RZ ;  /* 0x00013b0009130a27 */ /* 0x000fca00078e00ff */
[----:B------:R-:W-:Y:S02]  /*b610*/  @P0 SHF.R.U32.HI R2, RZ, c[0x0][0x4f0], R19 ;  /* 0x00013c00ff020a19 */ /* 0x000fe40000011613 */
[----:B------:R-:W-:-:S03]  /*b620*/  IADD3 R19, P1, P0, R4, R6, R0 ;  /* 0x0000000604137210 */ /* 0x000fc6000783e000 */
[----:B------:R-:W-:Y:S01]  /*b630*/  IMAD.MOV R6, RZ, RZ, -R2 ;  /* 0x000000ffff067224 */ /* 0x000fe200078e0a02 */
[----:B--2---:R-:W-:-:S05]  /*b640*/  SEL R3, R21, RZ, P2 ;  /* 0x000000ff15037207 */ /* 0x004fca0001000000 */
[-C--:B-----5:R-:W-:Y:S02]  /*b650*/  IMAD R10, R15, R3.reuse, RZ ;  /* 0x000000030f0a7224 */ /* 0x0a0fe400078e02ff */
[----:B------:R-:W-:-:S04]  /*b660*/  IMAD.WIDE.U32 R4, R14, R3, RZ ;  /* 0x000000030e047225 */ /* 0x000fc800078e00ff */
[----:B------:R-:W-:Y:S01]  /*b670*/  IMAD R3, R6, c[0x0][0x4e8], R9 ;  /* 0x00013a0006037a24 */ /* 0x000fe200078e0209 */
[----:B------:R-:W-:Y:S02]  /*b680*/  IADD3.X R9, R7, R11, R16, P1, P0 ;  /* 0x0000000b07097210 */ /* 0x000fe40000fe0410 */
[----:B------:R-:W-:Y:S02]  /*b690*/  IADD3 R7, R5, R10, RZ ;  /* 0x0000000a05077210 */ /* 0x000fe40007ffe0ff */
[----:B------:R-:W-:Y:S02]  /*b6a0*/  IADD3 R4, P1, P0, R2, R19, R4 ;  /* 0x0000001302047210 */ /* 0x000fe4000783e004 */
[----:B------:R-:W-:Y:S01]  /*b6b0*/  SHF.R.S32.HI R5, RZ, 0x1f, R2 ;  /* 0x0000001fff057819 */ /* 0x000fe20000011402 */
[----:B------:R-:W-:Y:S01]  /*b6c0*/  IMAD R2, R13, R3, RZ ;  /* 0x000000030d027224 */ /* 0x000fe200078e02ff */
[----:B------:R-:W-:Y:S02]  /*b6d0*/  SHF.R.S32.HI R6, RZ, 0x1f, R3 ;  /* 0x0000001fff067819 */ /* 0x000fe40000011403 */
[----:B------:R-:W-:Y:S01]  /*b6e0*/  IADD3.X R5, R5, R9, R7, P1, P0 ;  /* 0x0000000905057210 */ /* 0x000fe20000fe0407 */
[----:B------:R-:W-:-:S02]  /*b6f0*/  IMAD.MOV.U32 R7, RZ, RZ, c[0x0][0x4a8] ;  /* 0x00012a00ff077624 */ /* 0x000fc400078e00ff */
[C---:B------:R-:W-:Y:S02]  /*b700*/  IMAD R6, R12.reuse, R6, R2 ;  /* 0x000000060c067224 */ /* 0x040fe400078e0202 */
[----:B------:R-:W-:Y:S01]  /*b710*/  IMAD.WIDE.U32 R2, R12, R3, R4 ;  /* 0x000000030c027225 */ /* 0x000fe200078e0004 */
[----:B------:R-:W-:Y:S02]  /*b720*/  MOV R5, c[0x0][0x4ac] ;  /* 0x00012b0000057a02 */ /* 0x000fe40000000f00 */
[----:B------:R-:W-:Y:S01]  /*b730*/  SEL R4, R7, c[0x0][0x450], P2 ;  /* 0x0001140007047a07 */ /* 0x000fe20001000000 */
[----:B------:R-:W-:Y:S01]  /*b740*/  IMAD.IADD R3, R3, 0x1, R6 ;  /* 0x0000000103037824 */ /* 0x000fe200078e0206 */
[----:B------:R-:W-:Y:S02]  /*b750*/  SEL R5, R5, c[0x0][0x454], P2 ;  /* 0x0001150005057a07 */ /* 0x000fe40001000000 */
[----:B------:R-:W-:-:S04]  /*b760*/  LEA R4, P0, R2, R4, 0x2 ;  /* 0x0000000402047211 */ /* 0x000fc800078010ff */
[----:B------:R-:W-:Y:S02]  /*b770*/  LEA.HI.X R5, R2, R5, R3, 0x2, P0 ;  /* 0x0000000502057211 */ /* 0x000fe400000f1403 */
[----:B------:R-:W-:-:S05]  /*b780*/  MOV R2, 0xff800000 ;  /* 0xff80000000027802 */ /* 0x000fca0000000f00 */
[----:B------:R1:W-:Y:S02]  /*b790*/  STG.E [R4.64], R2 ;  /* 0x0000000204007986 */ /* 0x0003e4000c101906 */
.L_x_72:
[----:B------:R-:W-:Y:S05]  /*b7a0*/  BSYNC B0 ;  /* 0x0000000000007941 */ /* 0x000fea0003800000 */
.L_x_71:
[----:B------:R-:W-:-:S13]  /*b7b0*/  ISETP.GT.AND P0, PT, R17, 0x1, PT ;  /* 0x000000011100780c */ /* 0x000fda0003f04270 */
[----:B------:R-:W-:Y:S05]  /*b7c0*/  @P0 BRA `(.L_x_64) ;  /* 0x0000078000000947 */ /* 0x000fea0003800000 */
[----:B-1----:R-:W2:Y:S01]  /*b7d0*/  LDL R5, [R1+0x30] ;  /* 0x0000300001057983 */ /* 0x002ea20000100800 */
[----:B------:R-:W-:Y:S01]  /*b7e0*/  MOV R2, c[0x0][0x4e8] ;  /* 0x00013a0000027a02 */ /* 0x000fe20000000f00 */
[----:B------:R-:W-:Y:S02]  /*b7f0*/  IMAD R4, R16, c[0x0][0x3a0], RZ ;  /* 0x0000e80010047a24 */ /* 0x000fe400078e02ff */
[----:B------:R-:W1:Y:S01]  /*b800*/  S2R R10, SR_TID.X ;  /* 0x00000000000a7919 */ /* 0x000e620000002100 */
[----:B------:R-:W-:Y:S01]  /*b810*/  ISETP.NE.AND P0, PT, R2, 0x1, PT ;  /* 0x000000010200780c */ /* 0x000fe20003f05270 */
[----:B------:R-:W-:-:S04]  /*b820*/  IMAD.WIDE.U32 R2, R0, c[0x0][0x3a0], RZ ;  /* 0x0000e80000027a25 */ /* 0x000fc800078e00ff */
[----:B------:R-:W-:-:S05]  /*b830*/  IMAD R0, R0, c[0x0][0x3a4], R4 ;  /* 0x0000e90000007a24 */ /* 0x000fca00078e0204 */
[----:B------:R-:W-:-:S05]  /*b840*/  IADD3 R3, R3, R0, RZ ;  /* 0x0000000003037210 */ /* 0x000fca0007ffe0ff */
[----:B------:R-:W-:-:S04]  /*b850*/  IMAD.WIDE.U32 R2, R234, c[0x0][0x3e8], R2 ;  /* 0x0000fa00ea027a25 */ /* 0x000fc800078e0002 */
[----:B------:R-:W-:-:S04]  /*b860*/  IMAD R3, R234, c[0x0][0x3ec], R3 ;  /* 0x0000fb00ea037a24 */ /* 0x000fc800078e0203 */
[----:B------:R-:W-:Y:S01]  /*b870*/  IMAD.WIDE.U32 R2, R8, c[0x0][0x3f0], R2 ;  /* 0x0000fc0008027a25 */ /* 0x000fe200078e0002 */
[----:B-1----:R-:W-:-:S04]  /*b880*/  SHF.R.S32.HI R9, RZ, 0x1f, R10 ;  /* 0x0000001fff097819 */ /* 0x002fc8000001140a */
[----:B------:R-:W-:-:S04]  /*b890*/  LEA.HI R9, R9, R10, RZ, 0x3 ;  /* 0x0000000a09097211 */ /* 0x000fc800078f18ff */
[----:B------:R-:W-:-:S04]  /*b8a0*/  SHF.R.S32.HI R9, RZ, 0x3, R9 ;  /* 0x00000003ff097819 */ /* 0x000fc80000011409 */
[C---:B------:R-:W-:Y:S02]  /*b8b0*/  LEA R11, R225.reuse, R9, 0x7 ;  /* 0x00000009e10b7211 */ /* 0x040fe400078e38ff */
[----:B--2---:R-:W-:Y:S01]  /*b8c0*/  LEA R4, R225, R5, 0x7 ;  /* 0x00000005e1047211 */ /* 0x004fe200078e38ff */
[----:B------:R-:W-:-:S03]  /*b8d0*/  IMAD R5, R20, c[0x0][0x3f0], RZ ;  /* 0x0000fc0014057a24 */ /* 0x000fc600078e02ff */
[----:B------:R-:W-:Y:S01]  /*b8e0*/  MOV R0, R4 ;  /* 0x0000000400007202 */ /* 0x000fe20000000f00 */
[----:B------:R-:W-:-:S04]  /*b8f0*/  @P0 IMAD.HI.U32 R6, R4, c[0x0][0x4ec], RZ ;  /* 0x00013b0004060a27 */ /* 0x000fc800078e00ff */
[----:B------:R-:W-:Y:S01]  /*b900*/  IMAD R7, R8, c[0x0][0x3f4], R5 ;  /* 0x0000fd0008077a24 */ /* 0x000fe200078e0205 */
[----:B------:R-:W-:-:S04]  /*b910*/  @P0 SHF.R.U32.HI R0, RZ, c[0x0][0x4f0], R6 ;  /* 0x00013c00ff000a19 */ /* 0x000fc80000011606 */
        /* <DEDUP_REMOVED lines=16> */
[----:B------:R1:W2:Y:S02]  /*ba20*/  SHFL.IDX PT, R8, R9, RZ, 0x181f ;  /* 0x00181fff09087589 */ /* 0x0002a400000e0000 */
.L_x_124:
[----:B------:R-:W-:Y:S05]  /*ba30*/  BRA.DIV ~URZ, `(.L_x_74) ;  /* 0x00001e027f007947 */ /* 0x000fea000b800000 */
[----:B------:R3:W4:Y:S02]  /*ba40*/  SHFL.IDX PT, R0, R12, RZ, 0x181f ;  /* 0x00181fff0c007589 */ /* 0x00072400000e0000 */
.L_x_125:
[----:B------:R-:W-:Y:S01]  /*ba50*/  IMAD R10, R18, c[0x0][0x4e8], RZ ;  /* 0x00013a00120a7a24 */ /* 0x000fe200078e02ff */
[----:B------:R-:W-:Y:S04]  /*ba60*/  BSSY B0, `(.L_x_75) ;  /* 0x0000010000007945 */ /* 0x000fe80003800000 */
        /* <DEDUP_REMOVED lines=11> */
[----:B------:R2:W-:Y:S01]  /*bb20*/  @!P2 ST.E.128 [R6.64], RZ ;  /* 0x000000ff0600a985 */ /* 0x0005e2000c101d06 */
[----:B-----5:R-:W-:-:S05]  /*bb30*/  @!P1 LEA.HI.X R5, R222, R8, R13, 0x1, P4 ;  /* 0x00000008de059211 */ /* 0x020fca00020f0c0d */
[----:B------:R2:W-:Y:S04]  /*bb40*/  @!P1 ST.E.128 [R4.64], RZ ;  /* 0x000000ff04009985 */ /* 0x0005e8000c101d06 */
[----:B------:R2:W-:Y:S02]  /*bb50*/  @!P0 ST.E.128 [R2.64], RZ ;  /* 0x000000ff02008985 */ /* 0x0005e4000c101d06 */
.L_x_76:
[----:B------:R-:W-:Y:S05]  /*bb60*/  BSYNC B0 ;  /* 0x0000000000007941 */ /* 0x000fea0003800000 */
.L_x_75:
[----:B------:R-:W-:Y:S05]  /*bb70*/  BRA.DIV ~URZ, `(.L_x_77) ;  /* 0x00001d227f007947 */ /* 0x000fea000b800000 */
[----:B--2---:R2:W1:Y:S04]  /*bb80*/  SHFL.IDX PT, R8, R9, 0x1, 0x181f ;  /* 0x00381f0009087f89 */ /* 0x00446800000e0000 */
[----:B----4-:R2:W4:Y:S02]  /*bb90*/  SHFL.IDX PT, R0, R12, 0x1, 0x181f ;  /* 0x00381f000c007f89 */ /* 0x01052400000e0000 */
.L_x_126:
        /* <DEDUP_REMOVED lines=13> */
[----:B------:R1:W-:Y:S01]  /*bc70*/  @!P2 ST.E.128 [R6.64], RZ ;  /* 0x000000ff0600a985 */ /* 0x0003e2000c101d06 */
[----:B-----5:R-:W-:-:S05]  /*bc80*/  @!P1 LEA.HI.X R5, R222, R8, R13, 0x1, P4 ;  /* 0x00000008de059211 */ /* 0x020fca00020f0c0d */
[----:B------:R1:W-:Y:S04]  /*bc90*/  @!P1 ST.E.128 [R4.64], RZ ;  /* 0x000000ff04009985 */ /* 0x0003e8000c101d06 */
[----:B------:R1:W-:Y:S02]  /*bca0*/  @!P0 ST.E.128 [R2.64], RZ ;  /* 0x000000ff02008985 */ /* 0x0003e4000c101d06 */
.L_x_79:
[----:B------:R-:W-:Y:S05]  /*bcb0*/  BSYNC B0 ;  /* 0x0000000000007941 */ /* 0x000fea0003800000 */
.L_x_78:
[----:B------:R-:W-:Y:S05]  /*bcc0*/  BRA.DIV ~URZ, `(.L_x_80) ;  /* 0x00001c927f007947 */ /* 0x000fea000b800000 */
[----:B-1----:R1:W2:Y:S02]  /*bcd0*/  SHFL.IDX PT, R8, R9, 0x2, 0x181f ;  /* 0x00581f0009087f89 */ /* 0x0022a400000e0000 */
.L_x_127:
[----:B------:R-:W-:Y:S05]  /*bce0*/  BRA.DIV ~URZ, `(.L_x_81) ;  /* 0x00001ce27f007947 */ /* 0x000fea000b800000 */
[----:B----4-:R4:W1:Y:S02]  /*bcf0*/  SHFL.IDX PT, R0, R12, 0x2, 0x181f ;  /* 0x00581f000c007f89 */ /* 0x01086400000e0000 */
.L_x_128:
        /* <DEDUP_REMOVED lines=17> */
.L_x_83:
[----:B------:R-:W-:Y:S05]  /*be10*/  BSYNC B0 ;  /* 0x0000000000007941 */ /* 0x000fea0003800000 */
.L_x_82:
[----:B------:R-:W-:Y:S05]  /*be20*/  BRA.DIV ~URZ, `(.L_x_84) ;  /* 0x00001c027f007947 */ /* 0x000fea000b800000 */
[----:B--2---:R2:W3:Y:S04]  /*be30*/  SHFL.IDX PT, R8, R9, 0x3, 0x181f ;  /* 0x00781f0009087f89 */ /* 0x0044e800000e0000 */
[----:B-1----:R2:W1:Y:S02]  /*be40*/  SHFL.IDX PT, R0, R12, 0x3, 0x181f ;  /* 0x00781f000c007f89 */ /* 0x00246400000e0000 */
.L_x_129:
[----:B------:R-:W-:-:S04]  /*be50*/  IADD3 R11, R11, 0x60, RZ ;  /* 0x000000600b0b7810 */ /* 0x000fc80007ffe0ff */
[----:B------:R-:W-:-:S13]  /*be60*/  ISETP.GE.AND P0, PT, R11, R10, PT ;  /* 0x0000000a0b00720c */ /* 0x000fda0003f06270 */
[----:B------:R-:W-:Y:S05]  /*be70*/  @P0 BRA `(.L_x_64) ;  /* 0x000000d000000947 */ /* 0x000fea0003800000 */
[----:B--2---:R-:W2:Y:S01]  /*be80*/  LDL R9, [R1] ;  /* 0x0000000001097983 */ /* 0x004ea20000100800 */
[----:B------:R-:W-:Y:S02]  /*be90*/  ISETP.GE.AND P2, PT, R220, c[0x0][0x3c8], PT ;  /* 0x0000f200dc007a0c */ /* 0x000fe40003f46270 */
[----:B------:R-:W-:Y:S02]  /*bea0*/  ISETP.GE.AND P1, PT, R222, c[0x0][0x3c8], PT ;  /* 0x0000f200de007a0c */ /* 0x000fe40003f26270 */
[----:B------:R-:W-:-:S09]  /*beb0*/  ISETP.GE.AND P0, PT, R223, c[0x0][0x3c8], PT ;  /* 0x0000f200df007a0c */ /* 0x000fd20003f06270 */
[-C--:B-1----:R-:W-:Y:S02]  /*bec0*/  @!P2 LEA R6, P5, R220, R0.reuse, 0x1 ;  /* 0x00000000dc06a211 */ /* 0x082fe400078a08ff */
[-C--:B------:R-:W-:Y:S02]  /*bed0*/  @!P1 LEA R4, P4, R222, R0.reuse, 0x1 ;  /* 0x00000000de049211 */ /* 0x080fe400078808ff */
[C---:B------:R-:W-:Y:S02]  /*bee0*/  @!P0 LEA R2, P3, R223.reuse, R0, 0x1 ;  /* 0x00000000df028211 */ /* 0x040fe400078608ff */
[-C--:B---3--:R-:W-:Y:S02]  /*bef0*/  @!P2 LEA.HI.X R7, R220, R8.reuse, R221, 0x1, P5 ;  /* 0x00000008dc07a211 */ /* 0x088fe400028f0cdd */
[----:B------:R-:W-:-:S03]  /*bf00*/  @!P0 LEA.HI.X R3, R223, R8, R252, 0x1, P3 ;  /* 0x00000008df038211 */ /* 0x000fc600018f0cfc */
[----:B------:R1:W-:Y:S01]  /*bf10*/  @!P2 ST.E.128 [R6.64], RZ ;  /* 0x000000ff0600a985 */ /* 0x0003e2000c101d06 */
[----:B--2---:R-:W-:-:S05]  /*bf20*/  @!P1 LEA.HI.X R5, R222, R8, R9, 0x1, P4 ;  /* 0x00000008de059211 */ /* 0x004fca00020f0c09 */
[----:B------:R1:W-:Y:S04]  /*bf30*/  @!P1 ST.E.128 [R4.64], RZ ;  /* 0x000000ff04009985 */ /* 0x0003e8000c101d06 */
[----:B------:R1:W-:Y:S02]  /*bf40*/  @!P0 ST.E.128 [R2.64], RZ ;  /* 0x000000ff02008985 */ /* 0x0003e4000c101d06 */
.L_x_64:
[----:B------:R-:W-:Y:S05]  /*bf50*/  BSYNC B1 ;  /* 0x0000000000017941 */ /* 0x000fea0003800000 */
.L_x_48:
[----:B-12-4-:R-:W2:Y:S02]  /*bf60*/  LDL R0, [R1+0x34] ;  /* 0x0000340001007983 */ /* 0x016ea40000100800 */
[----:B--2---:R-:W-:-:S13]  /*bf70*/  ISETP.NE.AND P0, PT, R0, RZ, PT ;  /* 0x000000ff0000720c */ /* 0x004fda0003f05270 */
[----:B------:R-:W-:Y:S01]  /*bf80*/  @P0 WARPSYNC 0xffffffff ;  /* 0xffffffff00000948 */ /* 0x000fe20003800000 */
[----:B------:R-:W-:Y:S06]  /*bf90*/  @P0 BAR.SYNC.DEFER_BLOCKING 0x5, 0x100 ;  /* 0x0144000000000b1d */ /* 0x000fec0000010000 */
[----:B------:R-:W1:Y:S04]  /*bfa0*/  @P0 LDS.128 R224, [0x18100] ;  /* 0x01810000ffe00984 */ /* 0x000e680000000c00 */
[----:B------:R-:W-:Y:S06]  /*bfb0*/  @P0 BAR.ARV 0x4, 0x100 ;  /* 0x0104000000000b1d */ /* 0x000fec0000002000 */
[----:B------:R-:W-:Y:S05]  /*bfc0*/  @P0 BRA `(.L_x_85) ;  /* 0x00000ae000000947 */ /* 0x000fea0003800000 */
[----:B------:R-:W2:Y:S01]  /*bfd0*/  S2R R0, SR_TID.X ;  /* 0x0000000000007919 */ /* 0x000ea20000002100 */
[----:B---3--:R-:W-:Y:S01]  /*bfe0*/  IMAD.MOV.U32 R7, RZ, RZ, RZ ;  /* 0x000000ffff077224 */ /* 0x008fe200078e00ff */
[----:B--2---:R-:W-:-:S04]  /*bff0*/  LOP3.LUT R14, R0, 0x1f, RZ, 0xc0, !PT ;  /* 0x0000001f000e7812 */ /* 0x004fc800078ec0ff */
[----:B------:R-:W-:Y:S01]  /*c000*/  ISETP.NE.AND P5, PT, R14, 0x1f, PT ;  /* 0x0000001f0e00780c */ /* 0x000fe20003fa5270 */
[----:B------:R-:W-:Y:S10]  /*c010*/  BRA.DIV ~URZ, `(.L_x_86) ;  /* 0x00001ad27f007947 */ /* 0x000ff4000b800000 */
[----:B------:R2:W3:Y:S02]  /*c020*/  SHFL.IDX PT, R9, R78, RZ, 0x1f ;  /* 0x00001fff4e097589 */ /* 0x0004e400000e0000 */
.L_x_130:
[----:B------:R-:W-:Y:S05]  /*c030*/  BRA.DIV ~URZ, `(.L_x_87) ;  /* 0x00001b227f007947 */ /* 0x000fea000b800000 */
[----:B------:R4:W2:Y:S02]  /*c040*/  SHFL.IDX PT, R8, R78, 0x1, 0x1f ;  /* 0x00201f004e087f89 */ /* 0x0008a400000e0000 */
.L_x_131:
[----:B-1----:R-:W-:Y:S02]  /*c050*/  IMAD.IADD R0, R227, 0x1, R14 ;  /* 0x00000001e3007824 */ /* 0x002fe400078e020e */
[----:B------:R-:W-:-:S03]  /*c060*/  IMAD.MOV.U32 R6, RZ, RZ, RZ ;  /* 0x000000ffff067224 */ /* 0x000fc600078e00ff */
[----:B------:R-:W-:-:S13]  /*c070*/  ISETP.GE.OR P0, PT, R0, c[0x0][0x53c], !P5 ;  /* 0x00014f0000007a0c */ /* 0x000fda0006f06670 */
[----:B------:R-:W-:Y:S01]  /*c080*/  @!P0 IMAD.MOV.U32 R2, RZ, RZ, 0x4 ;  /* 0x00000004ff028424 */ /* 0x000fe200078e00ff */
[----:B------:R-:W-:-:S03]  /*c090*/  @!P0 MOV R3, 0x4 ;  /* 0x0000000400038802 */ /* 0x000fc60000000f00 */
[----:B------:R-:W-:-:S04]  /*c0a0*/  @!P0 IMAD.WIDE R4, R0, R2, c[0x0][0x580] ;  /* 0x0001600000048625 */ /* 0x000fc800078e0202 */
[----:B------:R-:W-:Y:S01]  /*c0b0*/  @!P0 IMAD.WIDE R2, R0, R3, c[0x0][0x578] ;  /* 0x00015e0000028625 */ /* 0x000fe200078e0203 */
[----:B------:R-:W5:Y:S04]  /*c0c0*/  @!P0 LDG.E R6, [R4.64] ;  /* 0x0000000604068981 */ /* 0x000f68000c1e1900 */
[----:B------:R-:W5:Y:S01]  /*c0d0*/  @!P0 LDG.E R7, [R2.64] ;  /* 0x0000000602078981 */ /* 0x000f62000c1e1900 */
[C---:B------:R-:W-:Y:S02]  /*c0e0*/  ISETP.GE.U32.AND P4, PT, R14.reuse, 0x10, PT ;  /* 0x000000100e00780c */ /* 0x040fe40003f86070 */
[C---:B------:R-:W-:Y:S02]  /*c0f0*/  ISETP.GE.U32.AND P3, PT, R14.reuse, 0x8, PT ;  /* 0x000000080e00780c */ /* 0x040fe40003f66070 */
[----:B------:R-:W-:-:S02]  /*c100*/  ISETP.GE.U32.AND P2, PT, R14, 0x4, PT ;  /* 0x000000040e00780c */ /* 0x000fc40003f46070 */
[C---:B------:R-:W-:Y:S02]  /*c110*/  ISETP.GE.U32.AND P1, PT, R14.reuse, 0x2, PT ;  /* 0x000000020e00780c */ /* 0x040fe40003f26070 */
[----:B------:R-:W-:Y:S02]  /*c120*/  ISETP.NE.AND P0, PT, R14, RZ, PT ;  /* 0x000000ff0e00720c */ /* 0x000fe40003f05270 */
[----:B------:R-:W-:Y:S01]  /*c130*/  MOV R13, RZ ;  /* 0x000000ff000d7202 */ /* 0x000fe20000000f00 */
[----:B-----5:R-:W-:Y:S01]  /*c140*/  IMAD R0, R7, R6, RZ ;  /* 0x0000000607007224 */ /* 0x020fe200078e02ff */
[----:B------:R-:W-:Y:S07]  /*c150*/  BRA.DIV ~URZ, `(.L_x_88) ;  /* 0x00001a727f007947 */ /* 0x000fee000b800000 */
[----:B------:R1:W4:Y:S02]  /*c160*/  SHFL.UP PT, R4, R0, 0x1, RZ ;  /* 0x0420000000047989 */ /* 0x00032400000e00ff */
.L_x_132:
[----:B----4-:R-:W-:-:S04]  /*c170*/  SEL R4, R4, RZ, P0 ;  /* 0x000000ff04047207 */ /* 0x010fc80000000000 */
        /* <DEDUP_REMOVED lines=14> */
[----:B------:R1:W4:Y:S02]  /*c260*/  SHFL.IDX PT, R0, R4, 0x1f, 0x1f ;  /* 0x03e01f0004007f89 */ /* 0x00032400000e0000 */
.L_x_133:
[----:B----4-:R-:W-:Y:S01]  /*c270*/  IMAD R0, R0, c[0x0][0x538], RZ ;  /* 0x00014e0000007a24 */ /* 0x010fe200078e02ff */
[----:B------:R-:W-:Y:S04]  /*c280*/  BSSY B1, `(.L_x_90) ;  /* 0x000007d000017945 */ /* 0x000fe80003800000 */
[----:B--2---:R-:W-:-:S04]  /*c290*/  IADD3 R8, R0, R8, RZ ;  /* 0x0000000800087210 */ /* 0x004fc80007ffe0ff */
[----:B---3--:R-:W-:-:S13]  /*c2a0*/  ISETP.GT.AND P6, PT, R8, R9, PT ;  /* 0x000000090800720c */ /* 0x008fda0003fc4270 */
[----:B------:R-:W-:Y:S05]  /*c2b0*/  @P6 BRA `(.L_x_91) ;  /* 0x0000024000006947 */ /* 0x000fea0003800000 */
.L_x_95:
[----:B------:R-:W-:-:S04]  /*c2c0*/  IADD3 R0, R227, 0x1f, RZ ;  /* 0x0000001fe3007810 */ /* 0x000fc80007ffe0ff */
[----:B------:R-:W-:-:S13]  /*c2d0*/  ISETP.GE.AND P6, PT, R0, c[0x0][0x53c], PT ;  /* 0x00014f0000007a0c */ /* 0x000fda0003fc6270 */
[----:B------:R-:W-:Y:S05]  /*c2e0*/  @P6 BRA `(.L_x_92) ;  /* 0x0000072000006947 */ /* 0x000fea0003800000 */
[----:B------:R-:W-:Y:S01]  /*c2f0*/  MOV R227, R0 ;  /* 0x0000000000e37202 */ /* 0x000fe20000000f00 */
[----:B------:R-:W-:-:S03]  /*c300*/  CS2R R6, SRZ ;  /* 0x0000000000067805 */ /* 0x000fc6000001ff00 */
[----:B------:R-:W-:-:S04]  /*c310*/  IADD3 R0, R227, R14, RZ ;  /* 0x0000000ee3007210 */ /* 0x000fc80007ffe0ff */
[----:B------:R-:W-:-:S13]  /*c320*/  ISETP.GE.OR P6, PT, R0, c[0x0][0x53c], !P5 ;  /* 0x00014f0000007a0c */ /* 0x000fda0006fc6670 */
[----:B------:R-:W-:Y:S02]  /*c330*/  @!P6 MOV R2, 0x4 ;  /* 0x000000040002e802 */ /* 0x000fe40000000f00 */
[----:B------:R-:W-:-:S03]  /*c340*/  @!P6 MOV R3, 0x4 ;  /* 0x000000040003e802 */ /* 0x000fc60000000f00 */
[----:B-1----:R-:W-:-:S04]  /*c350*/  @!P6 IMAD.WIDE R4, R0, R2, c[0x0][0x580] ;  /* 0x000160000004e625 */ /* 0x002fc800078e0202 */
[----:B------:R-:W-:Y:S01]  /*c360*/  @!P6 IMAD.WIDE R2, R0, R3, c[0x0][0x578] ;  /* 0x00015e000002e625 */ /* 0x000fe200078e0203 */
[----:B------:R-:W2:Y:S04]  /*c370*/  @!P6 LDG.E R6, [R4.64] ;  /* 0x000000060406e981 */ /* 0x000ea8000c1e1900 */
[----:B------:R-:W2:Y:S02]  /*c380*/  @!P6 LDG.E R7, [R2.64] ;  /* 0x000000060207e981 */ /* 0x000ea4000c1e1900 */
[----:B--2---:R-:W-:Y:S01]  /*c390*/  IMAD R0, R7, R6, RZ ;  /* 0x0000000607007224 */ /* 0x004fe200078e02ff */
[----:B------:R-:W-:Y:S05]  /*c3a0*/  BRA.DIV ~URZ, `(.L_x_93) ;  /* 0x00001a027f007947 */ /* 0x000fea000b800000 */
[----:B------:R1:W2:Y:S02]  /*c3b0*/  SHFL.UP PT, R2, R0, 0x1, RZ ;  /* 0x0420000000027989 */ /* 0x0002a400000e00ff */
.L_x_134:
[----:B--2---:R-:W-:-:S04]  /*c3c0*/  SEL R2, R2, RZ, P0 ;  /* 0x000000ff02027207 */ /* 0x004fc80000000000 */
        /* <DEDUP_REMOVED lines=14> */
[----:B------:R1:W2:Y:S02]  /*c4b0*/  SHFL.IDX PT, R0, R4, 0x1f, 0x1f ;  /* 0x03e01f0004007f89 */ /* 0x0002a400000e0000 */
.L_x_135:
[----:B--2---:R-:W-:-:S05]  /*c4c0*/  IMAD R0, R0, c[0x0][0x538], RZ ;  /* 0x00014e0000007a24 */ /* 0x004fca00078e02ff */
[----:B------:R-:W-:-:S04]  /*c4d0*/  IADD3 R8, R0, R8, RZ ;  /* 0x0000000800087210 */ /* 0x000fc80007ffe0ff */
[----:B------:R-:W-:-:S13]  /*c4e0*/  ISETP.GT.AND P6, PT, R8, R9, PT ;  /* 0x000000090800720c */ /* 0x000fda0003fc4270 */
[----:B-1----:R-:W-:Y:S05]  /*c4f0*/  @!P6 BRA `(.L_x_95) ;  /* 0xfffffdc00000e947 */ /* 0x002fea000383ffff */
.L_x_91:
[----:B------:R-:W-:-:S05]  /*c500*/  IADD3 R12, -R0, R8, RZ ;  /* 0x00000008000c7210 */ /* 0x000fca0007ffe1ff */
[----:B------:R-:W-:-:S05]  /*c510*/  IMAD R0, R4, c[0x0][0x538], R12 ;  /* 0x00014e0004007a24 */ /* 0x000fca00078e020c */
[----:B------:R-:W-:Y:S01]  /*c520*/  ISETP.GT.AND P0, PT, R0, R9, PT ;  /* 0x000000090000720c */ /* 0x000fe20003f04270 */
[----:B------:R-:W-:-:S12]  /*c530*/  BRA.DIV ~URZ, `(.L_x_96) ;  /* 0x00001a627f007947 */ /* 0x000fd8000b800000 */
[----:B------:R-:W-:-:S04]  /*c540*/  VOTE.ANY R11, PT, !P0 ;  /* 0x00000000000b7806 */ /* 0x000fc800040e0100 */
.L_x_136:
[----:B------:R2:W3:Y:S01]  /*c550*/  POPC R10, R11 ;  /* 0x0000000b000a7309 */ /* 0x0004e20000000000 */
[----:B------:R-:W-:Y:S05]  /*c560*/  BRA.DIV ~URZ, `(.L_x_97) ;  /* 0x00001a827f007947 */ /* 0x000fea000b800000 */
[----:B---3--:R3:W4:Y:S04]  /*c570*/  SHFL.IDX PT, R8, R6, R10, 0x1f ;  /* 0x00001f0a06087589 */ /* 0x00872800000e0000 */
[----:B------:R3:W1:Y:S02]  /*c580*/  SHFL.IDX PT, R7, R7, R10, 0x1f ;  /* 0x00001f0a07077589 */ /* 0x00066400000e0000 */
.L_x_137:
[----:B------:R-:W-:Y:S01]  /*c590*/  ISETP.NE.AND P0, PT, R11, RZ, PT ;  /* 0x000000ff0b00720c */ /* 0x000fe20003f05270 */
[----:B------:R-:W-:-:S12]  /*c5a0*/  BSSY B0, `(.L_x_98) ;  /* 0x0000005000007945 */ /* 0x000fd80003800000 */
[----:B------:R-:W-:Y:S05]  /*c5b0*/  @!P0 BRA `(.L_x_99) ;  /* 0x0000003000008947 */ /* 0x000fea0003800000 */
[----:B------:R-:W-:Y:S01]  /*c5c0*/  IADD3 R3, R10, -0x1, RZ ;  /* 0xffffffff0a037810 */ /* 0x000fe20007ffe0ff */
[----:B------:R-:W-:Y:S05]  /*c5d0*/  BRA.DIV ~URZ, `(.L_x_100) ;  /* 0x00001ae27f007947 */ /* 0x000fea000b800000 */
[----:B------:R2:W3:Y:S02]  /*c5e0*/  SHFL.IDX PT, R13, R4, R3, 0x1f ;  /* 0x00001f03040d7589 */ /* 0x0004e400000e0000 */
.L_x_99:
[----:B------:R-:W-:Y:S05]  /*c5f0*/  BSYNC B0 ;  /* 0x0000000000007941 */ /* 0x000fea0003800000 */
.L_x_98:
[----:B----4-:R-:W-:Y:S01]  /*c600*/  IABS R2, R8 ;  /* 0x0000000800027213 */ /* 0x010fe20000000000 */
[----:B---3--:R-:W-:Y:S01]  /*c610*/  IMAD R224, R13, c[0x0][0x538], R12 ;  /* 0x00014e000de07a24 */ /* 0x008fe200078e020c */
[----:B-12---:R-:W-:Y:S01]  /*c620*/  IABS R3, R7 ;  /* 0x0000000700037213 */ /* 0x006fe20000000000 */
[----:B------:R-:W-:Y:S01]  /*c630*/  IMAD.IADD R227, R10, 0x1, R227 ;  /* 0x000000010ae37824 */ /* 0x000fe200078e02e3 */
[----:B------:R-:W1:Y:S01]  /*c640*/  I2F.RP R4, R2 ;  /* 0x0000000200047306 */ /* 0x000e620000209400 */
[----:B------:R-:W-:Y:S01]  /*c650*/  IMAD.IADD R9, R9, 0x1, -R224 ;  /* 0x0000000109097824 */ /* 0x000fe200078e0ae0 */
[----:B------:R-:W-:-:S04]  /*c660*/  MOV R6, R3 ;  /* 0x0000000300067202 */ /* 0x000fc80000000f00 */
[----:B------:R-:W-:Y:S02]  /*c670*/  IABS R11, R9 ;  /* 0x00000009000b7213 */ /* 0x000fe40000000000 */
[----:B------:R-:W-:Y:S08]  /*c680*/  I2F.RP R12, R6 ;  /* 0x00000006000c7306 */ /* 0x000ff00000209400 */
[----:B-1----:R-:W1:Y:S02]  /*c690*/  MUFU.RCP R4, R4 ;  /* 0x0000000400047308 */ /* 0x002e640000001000 */
[----:B-1----:R-:W-:-:S06]  /*c6a0*/  IADD3 R4, R4, 0xffffffe, RZ ;  /* 0x0ffffffe04047810 */ /* 0x002fcc0007ffe0ff */
[----:B------:R-:W1:Y:S02]  /*c6b0*/  F2I.FTZ.U32.TRUNC.NTZ R5, R4 ;  /* 0x0000000400057305 */ /* 0x000e64000021f000 */
[----:B-1----:R-:W-:-:S04]  /*c6c0*/  IMAD.MOV R0, RZ, RZ, -R5 ;  /* 0x000000ffff007224 */ /* 0x002fc800078e0a05 */
[----:B------:R-:W-:Y:S01]  /*c6d0*/  IMAD.MOV.U32 R4, RZ, RZ, R0 ;  /* 0x000000ffff047224 */ /* 0x000fe200078e0000 */
[----:B------:R-:W-:-:S03]  /*c6e0*/  IABS R0, R8 ;  /* 0x0000000800007213 */ /* 0x000fc60000000000 */
[----:B------:R-:W-:Y:S02]  /*c6f0*/  IMAD R3, R4, R2, RZ ;  /* 0x0000000204037224 */ /* 0x000fe400078e02ff */
[----:B------:R-:W-:Y:S02]  /*c700*/  IMAD.MOV.U32 R4, RZ, RZ, RZ ;  /* 0x000000ffff047224 */ /* 0x000fe400078e00ff */
[----:B------:R-:W-:Y:S02]  /*c710*/  IMAD.MOV R0, RZ, RZ, -R0 ;  /* 0x000000ffff007224 */ /* 0x000fe400078e0a00 */
[----:B------:R-:W-:-:S03]  /*c720*/  IMAD.HI.U32 R5, R5, R3, R4 ;  /* 0x0000000305057227 */ /* 0x000fc600078e0004 */
[----:B------:R-:W-:Y:S01]  /*c730*/  MOV R4, R0 ;  /* 0x0000000000047202 */ /* 0x000fe20000000f00 */
        /* <DEDUP_REMOVED lines=13> */
[----:B------:R-:W-:Y:S01]  /*c810*/  @P2 IADD3 R0, R0, 0x1, RZ ;  /* 0x0000000100002810 */ /* 0x000fe20007ffe0ff */
[----:B-1----:R-:W-:-:S06]  /*c820*/  IMAD.MOV R2, RZ, RZ, -R3 ;  /* 0x000000ffff027224 */ /* 0x002fcc00078e0a03 */
[----:B------:R-:W-:Y:S01]  /*c830*/  @!P0 IMAD.MOV R0, RZ, RZ, -R0 ;  /* 0x000000ffff008224 */ /* 0x000fe200078e0a00 */
[----:B------:R-:W-:Y:S02]  /*c840*/  @!P1 LOP3.LUT R0, RZ, R8, RZ, 0x33, !PT ;  /* 0x00000008ff009212 */ /* 0x000fe400078e33ff */
[----:B------:R-:W-:Y:S02]  /*c850*/  MOV R4, R2 ;  /* 0x0000000200047202 */ /* 0x000fe40000000f00 */
[----:B------:R-:W-:Y:S02]  /*c860*/  IABS R2, R7 ;  /* 0x0000000700027213 */ /* 0x000fe40000000000 */
[----:B------:R-:W-:Y:S01]  /*c870*/  IABS R11, R0 ;  /* 0x00000000000b7213 */ /* 0x000fe20000000000 */
[----:B------:R-:W-:Y:S02]  /*c880*/  IMAD R4, R4, R6, RZ ;  /* 0x0000000604047224 */ /* 0x000fe400078e02ff */
[----:B------:R-:W-:-:S02]  /*c890*/  IMAD.MOV R5, RZ, RZ, -R2 ;  /* 0x000000ffff057224 */ /* 0x000fc400078e0a02 */
[----:B------:R-:W-:-:S04]  /*c8a0*/  IMAD.MOV.U32 R2, RZ, RZ, RZ ;  /* 0x000000ffff027224 */ /* 0x000fc800078e00ff */
[----:B------:R-:W-:Y:S01]  /*c8b0*/  IMAD.HI.U32 R2, R3, R4, R2 ;  /* 0x0000000403027227 */ /* 0x000fe200078e0002 */
[----:B------:R-:W-:-:S03]  /*c8c0*/  MOV R4, R5 ;  /* 0x0000000500047202 */ /* 0x000fc60000000f00 */
[----:B------:R-:W-:-:S04]  /*c8d0*/  IMAD.MOV.U32 R3, RZ, RZ, R11 ;  /* 0x000000ffff037224 */ /* 0x000fc800078e000b */
        /* <DEDUP_REMOVED lines=13> */
[----:B------:R-:W-:-:S04]  /*c9b0*/  @!P1 LOP3.LUT R2, RZ, R7, RZ, 0x33, !PT ;  /* 0x00000007ff029212 */ /* 0x000fc800078e33ff */
[----:B------:R-:W-:Y:S01]  /*c9c0*/  IADD3 R3, -R2, RZ, RZ ;  /* 0x000000ff02037210 */ /* 0x000fe20007ffe1ff */
[----:B------:R-:W-:-:S04]  /*c9d0*/  IMAD R2, R7, 0x1000000, R2 ;  /* 0x0100000007027824 */ /* 0x000fc800078e0202 */
[----:B------:R-:W-:-:S04]  /*c9e0*/  IMAD R0, R7, R3, R0 ;  /* 0x0000000307007224 */ /* 0x000fc800078e0200 */
[----:B------:R-:W-:Y:S01]  /*c9f0*/  IMAD R226, R0, 0x10000, R2 ;  /* 0x0001000000e27824 */ /* 0x000fe200078e0202 */
[----:B------:R-:W-:Y:S05]  /*ca00*/  BRA `(.L_x_101) ;  /* 0x0000004000007947 */ /* 0x000fea0003800000 */
.L_x_92:
[----:B------:R-:W-:Y:S01]  /*ca10*/  IMAD.MOV.U32 R224, RZ, RZ, R9 ;  /* 0x000000ffffe07224 */ /* 0x000fe200078e0009 */
[----:B------:R-:W-:Y:S01]  /*ca20*/  MOV R226, RZ ;  /* 0x000000ff00e27202 */ /* 0x000fe20000000f00 */
[----:B------:R-:W-:Y:S01]  /*ca30*/  IMAD.MOV.U32 R225, RZ, RZ, RZ ;  /* 0x000000ffffe17224 */ /* 0x000fe200078e00ff */
[----:B------:R-:W-:Y:S02]  /*ca40*/  MOV R227, c[0x0][0x53c] ;  /* 0x00014f0000e37a02 */ /* 0x000fe40000000f00 */
.L_x_101:
[----:B------:R-:W-:Y:S05]  /*ca50*/  BSYNC B1 ;  /* 0x0000000000017941 */ /* 0x000fea0003800000 */
.L_x_90:
[----:B------:R-:W-:Y:S01]  /*ca60*/  WARPSYNC 0xffffffff ;  /* 0xffffffff00007948 */ /* 0x000fe20003800000 */
[----:B------:R-:W-:Y:S01]  /*ca70*/  BAR.SYNC.DEFER_BLOCKING 0x4, 0x100 ;  /* 0x0104000000007b1d */ /* 0x000fe20000010000 */
[----:B------:R-:W-:-:S13]  /*ca80*/  ISETP.NE.AND P0, PT, R14, RZ, PT ;  /* 0x000000ff0e00720c */ /* 0x000fda0003f05270 */
[----:B------:R2:W-:Y:S04]  /*ca90*/  @!P0 STS.128 [0x18100], R224 ;  /* 0x018100e0ff008388 */ /* 0x0005e80000000c00 */
[----:B------:R-:W-:Y:S06]  /*caa0*/  BAR.ARV 0x5, 0x100 ;  /* 0x0144000000007b1d */ /* 0x000fec0000002000 */
.L_x_85:
[----:B-1----:R-:W-:-:S13]  /*cab0*/  ISETP.GE.AND P0, PT, R227, c[0x0][0x53c], PT ;  /* 0x00014f00e3007a0c */ /* 0x002fda0003f06270 */
[----:B--23--:R-:W-:Y:S01]  /*cac0*/  @P0 CALL.REL.NOINC `(.L_x_102) ;  /* 0x0000001000000944 */ /* 0x00cfe20003c00000 */
[----:B------:R-:W-:Y:S05]  /*cad0*/  BRA `(.L_x_103) ;  /* 0xffff4a3000007947 */ /* 0x000fea000383ffff */
.L_x_102:
[----:B------:R-:W-:Y:S05]  /*cae0*/  EXIT ;  /* 0x000000000000794d */ /* 0x000fea0003800000 */
.L_x_14:
[----:B------:R-:W-:Y:S01]  /*caf0*/  IMAD.MOV.U32 R0, RZ, RZ, R5 ;  /* 0x000000ffff007224 */ /* 0x000fe200078e0005 */
[----:B------:R-:W-:Y:S02]  /*cb00*/  MOV R2, 0x1 ;  /* 0x0000000100027802 */ /* 0x000fe40000000f00 */
[----:B------:R-:W-:Y:S02]  /*cb10*/  MOV R3, 0xcb30 ;  /* 0x0000cb3000037802 */ /* 0x000fe40000000f00 */
[----:B--2---:R-:W-:Y:S05]  /*cb20*/  CALL.REL.NOINC `($__internal_2_$__cuda_sm70_shflsync_up_p) ;  /* 0x0000169000007944 */ /* 0x004fea0003c00000 */
[----:B------:R-:W-:Y:S01]  /*cb30*/  MOV R0, R4 ;  /* 0x0000000400007202 */ /* 0x000fe20000000f00 */
[----:B------:R-:W-:Y:S05]  /*cb40*/  BRA `(.L_x_104) ;  /* 0xffff390000007947 */ /* 0x000fea000383ffff */
.L_x_15:
[----:B------:R-:W-:Y:S01]  /*cb50*/  IMAD.MOV.U32 R0, RZ, RZ, R5 ;  /* 0x000000ffff007224 */ /* 0x000fe200078e0005 */
[----:B------:R-:W-:Y:S02]  /*cb60*/  MOV R2, 0x2 ;  /* 0x0000000200027802 */ /* 0x000fe40000000f00 */
[----:B------:R-:W-:Y:S02]  /*cb70*/  MOV R3, 0xcb90 ;  /* 0x0000cb9000037802 */ /* 0x000fe40000000f00 */
[----:B--2---:R-:W-:Y:S05]  /*cb80*/  CALL.REL.NOINC `($__internal_2_$__cuda_sm70_shflsync_up_p) ;  /* 0x0000163000007944 */ /* 0x004fea0003c00000 */
[----:B------:R-:W-:Y:S01]  /*cb90*/  SEL R0, R4, RZ, P4 ;  /* 0x000000ff04007207 */ /* 0x000fe20002000000 */
[----:B------:R-:W-:Y:S01]  /*cba0*/  IMAD.MOV.U32 R2, RZ, RZ, 0x4 ;  /* 0x00000004ff027424 */ /* 0x000fe200078e00ff */
[----:B------:R-:W-:-:S03]  /*cbb0*/  MOV R3, 0xcbe0 ;  /* 0x0000cbe000037802 */ /* 0x000fc60000000f00 */
[----:B------:R-:W-:Y:S02]  /*cbc0*/  IMAD.IADD R0, R5, 0x1, R0 ;  /* 0x0000000105007824 */ /* 0x000fe400078e0200 */
[----:B------:R-:W-:Y:S05]  /*cbd0*/  CALL.REL.NOINC `($__internal_2_$__cuda_sm70_shflsync_up_p) ;  /* 0x000015e000007944 */ /* 0x000fea0003c00000 */
        /* <DEDUP_REMOVED lines=13> */
[----:B------:R-:W-:Y:S01]  /*ccb0*/  IMAD.IADD R4, R0, 0x1, R4 ;  /* 0x0000000100047824 */ /* 0x000fe200078e0204 */
[----:B------:R-:W-:-:S03]  /*ccc0*/  MOV R0, 0x1f ;  /* 0x0000001f00007802 */ /* 0x000fc60000000f00 */
[----:B------:R-:W-:Y:S02]  /*ccd0*/  IMAD.MOV.U32 R5, RZ, RZ, R4 ;  /* 0x000000ffff057224 */ /* 0x000fe400078e0004 */
[----:B------:R-:W-:Y:S05]  /*cce0*/  CALL.REL.NOINC `($__internal_1_$__cuda_sm70_shflsync_idx_p) ;  /* 0x0000148000007944 */ /* 0x000fea0003c00000 */
[----:B------:R-:W-:Y:S05]  /*ccf0*/  BRA `(.L_x_105) ;  /* 0xffff385000007947 */ /* 0x000fea000383ffff */
.L_x_17:
[----:B------:R-:W-:Y:S02]  /*cd00*/  SEL R0, RZ, 0x1, P0 ;  /* 0x00000001ff007807 */ /* 0x000fe40000000000 */
[----:B------:R-:W-:Y:S02]  /*cd10*/  MOV R2, 0xcd30 ;  /* 0x0000cd3000027802 */ /* 0x000fe40000000f00 */
[----:B------:R-:W-:Y:S05]  /*cd20*/  CALL.REL.NOINC `($__internal_3_$__cuda_sm70_votesync_ballot) ;  /* 0x0000150000007944 */ /* 0x000fea0003c00000 */
[----:B------:R-:W-:Y:S01]  /*cd30*/  MOV R6, R0 ;  /* 0x0000000000067202 */ /* 0x000fe20000000f00 */
[----:B------:R-:W-:Y:S05]  /*cd40*/  BRA `(.L_x_106) ;  /* 0xffff389000007947 */ /* 0x000fea000383ffff */
.L_x_18:
[----:B------:R-:W-:Y:S01]  /*cd50*/  IMAD.MOV.U32 R5, RZ, RZ, R8 ;  /* 0x000000ffff057224 */ /* 0x000fe200078e0008 */
[----:B--2---:R-:W-:Y:S01]  /*cd60*/  MOV R3, R227 ;  /* 0x000000e300037202 */ /* 0x004fe20000000f00 */
[----:B------:R-:W-:Y:S01]  /*cd70*/  IMAD.MOV.U32 R0, RZ, RZ, 0x1f ;  /* 0x0000001fff007424 */ /* 0x000fe200078e00ff */
[----:B------:R-:W-:Y:S02]  /*cd80*/  MOV R2, 0xcda0 ;  /* 0x0000cda000027802 */ /* 0x000fe40000000f00 */
[----:B-1----:R-:W-:Y:S05]  /*cd90*/  CALL.REL.NOINC `($__internal_1_$__cuda_sm70_shflsync_idx_p) ;  /* 0x000013d000007944 */ /* 0x002fea0003c00000 */
[----:B------:R-:W-:Y:S01]  /*cda0*/  IMAD.MOV.U32 R11, RZ, RZ, R0 ;  /* 0x000000ffff0b7224 */ /* 0x000fe200078e0000 */
[----:B------:R-:W-:Y:S01]  /*cdb0*/  MOV R5, R7 ;  /* 0x0000000700057202 */ /* 0x000fe20000000f00 */
[----:B------:R-:W-:Y:S01]  /*cdc0*/  IMAD.MOV.U32 R7, RZ, RZ, RZ ;  /* 0x000000ffff077224 */ /* 0x000fe200078e00ff */
[----:B------:R-:W-:Y:S01]  /*cdd0*/  MOV R3, R227 ;  /* 0x000000e300037202 */ /* 0x000fe20000000f00 */
[----:B------:R-:W-:Y:S01]  /*cde0*/  IMAD.MOV.U32 R0, RZ, RZ, 0x1f ;  /* 0x0000001fff007424 */ /* 0x000fe200078e00ff */
[----:B------:R-:W-:-:S02]  /*cdf0*/  MOV R2, 0xce10 ;  /* 0x0000ce1000027802 */ /* 0x000fc40000000f00 */
[----:B------:R-:W-:Y:S05]  /*ce00*/  CALL.REL.NOINC `($__internal_1_$__cuda_sm70_shflsync_idx_p) ;  /* 0x0000136000007944 */ /* 0x000fea0003c00000 */
[----:B------:R-:W-:Y:S01]  /*ce10*/  MOV R10, R0 ;  /* 0x00000000000a7202 */ /* 0x000fe20000000f00 */
[----:B------:R-:W-:Y:S05]  /*ce20*/  BRA `(.L_x_107) ;  /* 0xffff380000007947 */ /* 0x000fea000383ffff */
.L_x_21:
[----:B------:R-:W-:Y:S01]  /*ce30*/  IMAD.MOV.U32 R5, RZ, RZ, R4 ;  /* 0x000000ffff057224 */ /* 0x000fe200078e0004 */
[----:B------:R-:W-:-:S02]  /*ce40*/  MOV R0, 0x1f ;  /* 0x0000001f00007802 */ /* 0x000fc40000000f00 */
[----:B------:R-:W-:Y:S02]  /*ce50*/  MOV R2, 0xce70 ;  /* 0x0000ce7000027802 */ /* 0x000fe40000000f00 */
[----:B-1----:R-:W-:Y:S05]  /*ce60*/  CALL.REL.NOINC `($__internal_1_$__cuda_sm70_shflsync_idx_p) ;  /* 0x0000130000007944 */ /* 0x002fea0003c00000 */
[----:B------:R-:W-:Y:S01]  /*ce70*/  MOV R7, R0 ;  /* 0x0000000000077202 */ /* 0x000fe20000000f00 */
[----:B------:R-:W-:Y:S05]  /*ce80*/  BRA `(.L_x_20) ;  /* 0xffff380000007947 */ /* 0x000fea000383ffff */
.L_x_29:
[----:B------:R-:W-:Y:S01]  /*ce90*/  IMAD.MOV.U32 R5, RZ, RZ, R10 ;  /* 0x000000ffff057224 */ /* 0x000fe200078e000a */
[----:B------:R-:W-:Y:S01]  /*cea0*/  MOV R3, RZ ;  /* 0x000000ff00037202 */ /* 0x000fe20000000f00 */
[----:B------:R-:W-:Y:S01]  /*ceb0*/  IMAD.MOV.U32 R0, RZ, RZ, 0x181f ;  /* 0x0000181fff007424 */ /* 0x000fe200078e00ff */
[----:B------:R-:W-:Y:S02]  /*cec0*/  MOV R2, 0xcee0 ;  /* 0x0000cee000027802 */ /* 0x000fe40000000f00 */
[----:B------:R-:W-:Y:S05]  /*ced0*/  CALL.REL.NOINC `($__internal_1_$__cuda_sm70_shflsync_idx_p) ;  /* 0x0000129000007944 */ /* 0x000fea0003c00000 */
[----:B------:R-:W-:Y:S01]  /*cee0*/  MOV R8, R0 ;  /* 0x0000000000087202 */ /* 0x000fe20000000f00 */
[----:B------:R-:W-:Y:S05]  /*cef0*/  BRA `(.L_x_108) ;  /* 0xffff553000007947 */ /* 0x000fea000383ffff */
.L_x_30:
[----:B------:R-:W-:Y:S01]  /*cf00*/  IMAD.MOV.U32 R5, RZ, RZ, R12 ;  /* 0x000000ffff057224 */ /* 0x000fe200078e000c */
[----:B------:R-:W-:Y:S01]  /*cf10*/  MOV R3, RZ ;  /* 0x000000ff00037202 */ /* 0x000fe20000000f00 */
[----:B------:R-:W-:Y:S01]  /*cf20*/  IMAD.MOV.U32 R0, RZ, RZ, 0x181f ;  /* 0x0000181fff007424 */ /* 0x000fe200078e00ff */
[----:B------:R-:W-:Y:S02]  /*cf30*/  MOV R2, 0xcf50 ;  /* 0x0000cf5000027802 */ /* 0x000fe40000000f00 */
[----:B-12---:R-:W-:Y:S05]  /*cf40*/  CALL.REL.NOINC `($__internal_1_$__cuda_sm70_shflsync_idx_p) ;  /* 0x0000122000007944 */ /* 0x006fea0003c00000 */
[----:B------:R-:W-:Y:S05]  /*cf50*/  BRA `(.L_x_109) ;  /* 0xffff54f000007947 */ /* 0x000fea000383ffff */
.L_x_33:
[----:B--2---:R-:W-:Y:S01]  /*cf60*/  IMAD.MOV.U32 R5, RZ, RZ, R10 ;  /* 0x000000ffff057224 */ /* 0x004fe200078e000a */
[----:B------:R-:W-:Y:S01]  /*cf70*/  MOV R3, 0x1 ;  /* 0x0000000100037802 */ /* 0x000fe20000000f00 */
[----:B----4-:R-:W-:Y:S01]  /*cf80*/  IMAD.MOV.U32 R0, RZ, RZ, 0x181f ;  /* 0x0000181fff007424 */ /* 0x010fe200078e00ff */
[----:B------:R-:W-:-:S02]  /*cf90*/  MOV R2, 0xcfb0 ;  /* 0x0000cfb000027802 */ /* 0x000fc40000000f00 */
[----:B-1-3--:R-:W-:Y:S05]  /*cfa0*/  CALL.REL.NOINC `($__internal_1_$__cuda_sm70_shflsync_idx_p) ;  /* 0x000011c000007944 */ /* 0x00afea0003c00000 */
[----:B------:R-:W-:Y:S01]  /*cfb0*/  IMAD.MOV.U32 R8, RZ, RZ, R0 ;  /* 0x000000ffff087224 */ /* 0x000fe200078e0000 */
[----:B------:R-:W-:Y:S01]  /*cfc0*/  MOV R3, 0x1 ;  /* 0x0000000100037802 */ /* 0x000fe20000000f00 */
[----:B------:R-:W-:Y:S01]  /*cfd0*/  IMAD.MOV.U32 R5, RZ, RZ, R12 ;  /* 0x000000ffff057224 */ /* 0x000fe200078e000c */
[----:B------:R-:W-:-:S02]  /*cfe0*/  MOV R0, 0x181f ;  /* 0x0000181f00007802 */ /* 0x000fc40000000f00 */
[----:B------:R-:W-:Y:S02]  /*cff0*/  MOV R2, 0xd010 ;  /* 0x0000d01000027802 */ /* 0x000fe40000000f00 */
[----:B------:R-:W-:Y:S05]  /*d000*/  CALL.REL.NOINC `($__internal_1_$__cuda_sm70_shflsync_idx_p) ;  /* 0x0000116000007944 */ /* 0x000fea0003c00000 */
[----:B------:R-:W-:Y:S05]  /*d010*/  BRA `(.L_x_110) ;  /* 0xffff558000007947 */ /* 0x000fea000383ffff */
.L_x_36:
[----:B-1----:R-:W-:Y:S01]  /*d020*/  IMAD.MOV.U32 R5, RZ, RZ, R10 ;  /* 0x000000ffff057224 */ /* 0x002fe200078e000a */
[----:B------:R-:W-:Y:S01]  /*d030*/  MOV R3, 0x2 ;  /* 0x0000000200037802 */ /* 0x000fe20000000f00 */
[----:B----4-:R-:W-:Y:S01]  /*d040*/  IMAD.MOV.U32 R0, RZ, RZ, 0x181f ;  /* 0x0000181fff007424 */ /* 0x010fe200078e00ff */
[----:B------:R-:W-:Y:S02]  /*d050*/  MOV R2, 0xd070 ;  /* 0x0000d07000027802 */ /* 0x000fe40000000f00 */
[----:B--23--:R-:W-:Y:S05]  /*d060*/  CALL.REL.NOINC `($__internal_1_$__cuda_sm70_shflsync_idx_p) ;  /* 0x0000110000007944 */ /* 0x00cfea0003c00000 */
[----:B------:R-:W-:Y:S01]  /*d070*/  MOV R8, R0 ;  /* 0x0000000000087202 */ /* 0x000fe20000000f00 */
[----:B------:R-:W-:Y:S05]  /*d080*/  BRA `(.L_x_111) ;  /* 0xffff565000007947 */ /* 0x000fea000383ffff */
.L_x_37:
[----:B------:R-:W-:Y:S01]  /*d090*/  IMAD.MOV.U32 R5, RZ, RZ, R12 ;  /* 0x000000ffff057224 */ /* 0x000fe200078e000c */
[----:B------:R-:W-:Y:S01]  /*d0a0*/  MOV R3, 0x2 ;  /* 0x0000000200037802 */ /* 0x000fe20000000f00 */
[----:B----4-:R-:W-:Y:S01]  /*d0b0*/  IMAD.MOV.U32 R0, RZ, RZ, 0x181f ;  /* 0x0000181fff007424 */ /* 0x010fe200078e00ff */
[----:B------:R-:W-:Y:S02]  /*d0c0*/  MOV R2, 0xd0e0 ;  /* 0x0000d0e000027802 */ /* 0x000fe40000000f00 */
[----:B-123--:R-:W-:Y:S05]  /*d0d0*/  CALL.REL.NOINC `($__internal_1_$__cuda_sm70_shflsync_idx_p) ;  /* 0x0000109000007944 */ /* 0x00efea0003c00000 */
[----:B------:R-:W-:Y:S05]  /*d0e0*/  BRA `(.L_x_112) ;  /* 0xffff561000007947 */ /* 0x000fea000383ffff */
.L_x_40:
[----:B-1----:R-:W-:Y:S01]  /*d0f0*/  IMAD.MOV.U32 R5, RZ, RZ, R10 ;  /* 0x000000ffff057224 */ /* 0x002fe200078e000a */
[----:B------:R-:W-:Y:S01]  /*d100*/  MOV R3, 0x3 ;  /* 0x0000000300037802 */ /* 0x000fe20000000f00 */
[----:B------:R-:W-:Y:S01]  /*d110*/  IMAD.MOV.U32 R0, RZ, RZ, 0x181f ;  /* 0x0000181fff007424 */ /* 0x000fe200078e00ff */
[----:B------:R-:W-:-:S02]  /*d120*/  MOV R2, 0xd140 ;  /* 0x0000d14000027802 */ /* 0x000fc40000000f00 */
[----:B--234-:R-:W-:Y:S05]  /*d130*/  CALL.REL.NOINC `($__internal_1_$__cuda_sm70_shflsync_idx_p) ;  /* 0x0000103000007944 */ /* 0x01cfea0003c00000 */
[----:B------:R-:W-:Y:S01]  /*d140*/  IMAD.MOV.U32 R7, RZ, RZ, R0 ;  /* 0x000000ffff077224 */ /* 0x000fe200078e0000 */
[----:B------:R-:W-:Y:S01]  /*d150*/  MOV R3, 0x3 ;  /* 0x0000000300037802 */ /* 0x000fe20000000f00 */
[----:B------:R-:W-:Y:S01]  /*d160*/  IMAD.MOV.U32 R5, RZ, RZ, R12 ;  /* 0x000000ffff057224 */ /* 0x000fe200078e000c */
[----:B------:R-:W-:-:S02]  /*d170*/  MOV R0, 0x181f ;  /* 0x0000181f00007802 */ /* 0x000fc40000000f00 */
[----:B------:R-:W-:Y:S02]  /*d180*/  MOV R2, 0xd1a0 ;  /* 0x0000d1a000027802 */ /* 0x000fe40000000f00 */
[----:B------:R-:W-:Y:S05]  /*d190*/  CALL.REL.NOINC `($__internal_1_$__cuda_sm70_shflsync_idx_p) ;  /* 0x00000fd000007944 */ /* 0x000fea0003c00000 */
[----:B------:R-:W-:Y:S05]  /*d1a0*/  BRA `(.L_x_113) ;  /* 0xffff56a000007947 */ /* 0x000fea000383ffff */
.L_x_45:
[----:B------:R-:W-:Y:S01]  /*d1b0*/  IMAD.MOV.U32 R2, RZ, RZ, R218 ;  /* 0x000000ffff027224 */ /* 0x000fe200078e00da */
[----:B------:R-:W-:Y:S01]  /*d1c0*/  MOV R7, 0x1f ;  /* 0x0000001f00077802 */ /* 0x000fe20000000f00 */
[----:B------:R-:W-:Y:S01]  /*d1d0*/  IMAD.MOV.U32 R5, RZ, RZ, 0x2 ;  /* 0x00000002ff057424 */ /* 0x000fe200078e00ff */
[----:B------:R-:W-:Y:S02]  /*d1e0*/  MOV R6, 0xffffffff ;  /* 0xffffffff00067802 */ /* 0x000fe40000000f00 */
[----:B------:R-:W-:Y:S02]  /*d1f0*/  MOV R3, 0xd210 ;  /* 0x0000d21000037802 */ /* 0x000fe40000000f00 */
[----:B------:R-:W-:Y:S05]  /*d200*/  CALL.REL.NOINC `($__internal_0_$__cuda_sm70_shflsync_bfly_p) ;  /* 0x00000f1000007944 */ /* 0x000fea0003c00000 */
[----:B------:R-:W-:Y:S01]  /*d210*/  FADD.FTZ R0, R218, R5 ;  /* 0x00000005da007221 */ /* 0x000fe20000010000 */
[----:B------:R-:W-:Y:S02]  /*d220*/  MOV R5, 0x1 ;  /* 0x0000000100057802 */ /* 0x000fe40000000f00 */
[----:B------:R-:W-:Y:S02]  /*d230*/  MOV R3, 0xd260 ;  /* 0x0000d26000037802 */ /* 0x000fe40000000f00 */
[----:B------:R-:W-:-:S02]  /*d240*/  MOV R2, R0 ;  /* 0x0000000000027202 */ /* 0x000fc40000000f00 */
[----:B------:R-:W-:Y:S05]  /*d250*/  CALL.REL.NOINC `($__internal_0_$__cuda_sm70_shflsync_bfly_p) ;  /* 0x00000ec000007944 */ /* 0x000fea0003c00000 */
[----:B------:R-:W-:Y:S01]  /*d260*/  FADD.FTZ R0, R0, R5 ;  /* 0x0000000500007221 */ /* 0x000fe20000010000 */
[----:B------:R-:W-:-:S02]  /*d270*/  MOV R2, R219 ;  /* 0x000000db00027202 */ /* 0x000fc40000000f00 */
[----:B------:R-:W-:Y:S02]  /*d280*/  MOV R5, 0x2 ;  /* 0x0000000200057802 */ /* 0x000fe40000000f00 */
[----:B------:R-:W-:Y:S02]  /*d290*/  MOV R3, 0xd2b0 ;  /* 0x0000d2b000037802 */ /* 0x000fe40000000f00 */
[----:B------:R-:W-:Y:S05]  /*d2a0*/  CALL.REL.NOINC `($__internal_0_$__cuda_sm70_shflsync_bfly_p) ;  /* 0x00000e7000007944 */ /* 0x000fea0003c00000 */
[----:B------:R-:W-:Y:S01]  /*d2b0*/  FADD.FTZ R4, R219, R5 ;  /* 0x00000005db047221 */ /* 0x000fe20000010000 */
[----:B------:R-:W-:Y:S02]  /*d2c0*/  MOV R5, 0x1 ;  /* 0x0000000100057802 */ /* 0x000fe40000000f00 */
[----:B------:R-:W-:Y:S02]  /*d2d0*/  MOV R3, 0xd300 ;  /* 0x0000d30000037802 */ /* 0x000fe40000000f00 */
[----:B------:R-:W-:Y:S02]  /*d2e0*/  MOV R2, R4 ;  /* 0x0000000400027202 */ /* 0x000fe40000000f00 */
[----:B------:R-:W-:Y:S05]  /*d2f0*/  CALL.REL.NOINC `($__internal_0_$__cuda_sm70_shflsync_bfly_p) ;  /* 0x00000e2000007944 */ /* 0x000fea0003c00000 */
[----:B------:R-:W-:Y:S01]  /*d300*/  MOV R3, R5 ;  /* 0x0000000500037202 */ /* 0x000fe20000000f00 */
[----:B------:R-:W-:Y:S05]  /*d310*/  BRA `(.L_x_114) ;  /* 0xffffaee000007947 */ /* 0x000fea000383ffff */
.L_x_52:
[----:B-1-34-:R-:W-:Y:S01]  /*d320*/  IMAD.MOV.U32 R5, RZ, RZ, R12 ;  /* 0x000000ffff057224 */ /* 0x01afe200078e000c */
[----:B------:R-:W-:Y:S01]  /*d330*/  MOV R3, RZ ;  /* 0x000000ff00037202 */ /* 0x000fe20000000f00 */
[----:B------:R-:W-:Y:S01]  /*d340*/  IMAD.MOV.U32 R0, RZ, RZ, 0x181f ;  /* 0x0000181fff007424 */ /* 0x000fe200078e00ff */
[----:B------:R-:W-:-:S02]  /*d350*/  MOV R2, 0xd370 ;  /* 0x0000d37000027802 */ /* 0x000fc40000000f00 */
[----:B------:R-:W-:Y:S05]  /*d360*/  CALL.REL.NOINC `($__internal_1_$__cuda_sm70_shflsync_idx_p) ;  /* 0x00000e0000007944 */ /* 0x000fea0003c00000 */
[----:B------:R-:W-:Y:S01]  /*d370*/  MOV R10, R0 ;  /* 0x00000000000a7202 */ /* 0x000fe20000000f00 */
[----:B------:R-:W-:Y:S05]  /*d380*/  BRA `(.L_x_115) ;  /* 0xffffc6a000007947 */ /* 0x000fea000383ffff */
.L_x_53:
[----:B------:R-:W-:Y:S01]  /*d390*/  IMAD.MOV.U32 R5, RZ, RZ, R13 ;  /* 0x000000ffff057224 */ /* 0x000fe200078e000d */
[----:B------:R-:W-:Y:S01]  /*d3a0*/  MOV R3, RZ ;  /* 0x000000ff00037202 */ /* 0x000fe20000000f00 */
[----:B------:R-:W-:Y:S01]  /*d3b0*/  IMAD.MOV.U32 R0, RZ, RZ, 0x181f ;  /* 0x0000181fff007424 */ /* 0x000fe200078e00ff */
[----:B------:R-:W-:-:S02]  /*d3c0*/  MOV R2, 0xd3e0 ;  /* 0x0000d3e000027802 */ /* 0x000fc40000000f00 */
[----:B-12---:R-:W-:Y:S05]  /*d3d0*/  CALL.REL.NOINC `($__internal_1_$__cuda_sm70_shflsync_idx_p) ;  /* 0x00000d9000007944 */ /* 0x006fea0003c00000 */
[----:B------:R-:W-:Y:S05]  /*d3e0*/  BRA `(.L_x_116) ;  /* 0xffffc66000007947 */ /* 0x000fea000383ffff */
.L_x_56:
[----:B------:R-:W-:Y:S01]  /*d3f0*/  IMAD.MOV.U32 R5, RZ, RZ, R12 ;  /* 0x000000ffff057224 */ /* 0x000fe200078e000c */
[----:B--2---:R-:W-:Y:S01]  /*d400*/  MOV R3, 0x1 ;  /* 0x0000000100037802 */ /* 0x004fe20000000f00 */
        /* <DEDUP_REMOVED lines=10> */
.L_x_59:
[----:B------:R-:W-:Y:S01]  /*d4b0*/  IMAD.MOV.U32 R5, RZ, RZ, R12 ;  /* 0x000000ffff057224 */ /* 0x000fe200078e000c */
[----:B-1----:R-:W-:Y:S01]  /*d4c0*/  MOV R3, 0x2 ;  /* 0x0000000200037802 */ /* 0x002fe20000000f00 */
[----:B----4-:R-:W-:Y:S01]  /*d4d0*/  IMAD.MOV.U32 R0, RZ, RZ, 0x181f ;  /* 0x0000181fff007424 */ /* 0x010fe200078e00ff */
[----:B------:R-:W-:Y:S02]  /*d4e0*/  MOV R2, 0xd500 ;  /* 0x0000d50000027802 */ /* 0x000fe40000000f00 */
[----:B--23--:R-:W-:Y:S05]  /*d4f0*/  CALL.REL.NOINC `($__internal_1_$__cuda_sm70_shflsync_idx_p) ;  /* 0x00000c7000007944 */ /* 0x00cfea0003c00000 */
[----:B------:R-:W-:Y:S01]  /*d500*/  MOV R10, R0 ;  /* 0x00000000000a7202 */ /* 0x000fe20000000f00 */
[----:B------:R-:W-:Y:S05]  /*d510*/  BRA `(.L_x_118) ;  /* 0xffffc7b000007947 */ /* 0x000fea000383ffff */
.L_x_60:
[----:B------:R-:W-:Y:S01]  /*d520*/  IMAD.MOV.U32 R5, RZ, RZ, R13 ;  /* 0x000000ffff057224 */ /* 0x000fe200078e000d */
[----:B------:R-:W-:Y:S01]  /*d530*/  MOV R3, 0x2 ;  /* 0x0000000200037802 */ /* 0x000fe20000000f00 */
[----:B----4-:R-:W-:Y:S01]  /*d540*/  IMAD.MOV.U32 R0, RZ, RZ, 0x181f ;  /* 0x0000181fff007424 */ /* 0x010fe200078e00ff */
[----:B------:R-:W-:Y:S02]  /*d550*/  MOV R2, 0xd570 ;  /* 0x0000d57000027802 */ /* 0x000fe40000000f00 */
[----:B-123--:R-:W-:Y:S05]  /*d560*/  CALL.REL.NOINC `($__internal_1_$__cuda_sm70_shflsync_idx_p) ;  /* 0x00000c0000007944 */ /* 0x00efea0003c00000 */
[----:B------:R-:W-:Y:S05]  /*d570*/  BRA `(.L_x_119) ;  /* 0xffffc77000007947 */ /* 0x000fea000383ffff */
.L_x_63:
[----:B------:R-:W-:Y:S01]  /*d580*/  IMAD.MOV.U32 R5, RZ, RZ, R12 ;  /* 0x000000ffff057224 */ /* 0x000fe200078e000c */
[----:B-1----:R-:W-:Y:S01]  /*d590*/  MOV R3, 0x3 ;  /* 0x0000000300037802 */ /* 0x002fe20000000f00 */
        /* <DEDUP_REMOVED lines=10> */
.L_x_65:
[----:B------:R-:W-:Y:S01]  /*d640*/  IMAD.MOV.U32 R5, RZ, RZ, R27 ;  /* 0x000000ffff057224 */ /* 0x000fe200078e001b */
[----:B------:R-:W-:Y:S01]  /*d650*/  MOV R3, RZ ;  /* 0x000000ff00037202 */ /* 0x000fe20000000f00 */
[----:B------:R-:W-:Y:S01]  /*d660*/  IMAD.MOV.U32 R0, RZ, RZ, 0x1c1f ;  /* 0x00001c1fff007424 */ /* 0x000fe200078e00ff */
[----:B------:R-:W-:Y:S02]  /*d670*/  MOV R2, 0xd690 ;  /* 0x0000d69000027802 */ /* 0x000fe40000000f00 */
[----:B-1----:R-:W-:Y:S05]  /*d680*/  CALL.REL.NOINC `($__internal_1_$__cuda_sm70_shflsync_idx_p) ;  /* 0x00000ae000007944 */ /* 0x002fea0003c00000 */
[----:B------:R-:W-:Y:S01]  /*d690*/  MOV R4, R0 ;  /* 0x0000000000047202 */ /* 0x000fe20000000f00 */
[----:B------:R-:W-:Y:S05]  /*d6a0*/  BRA `(.L_x_121) ;  /* 0xffffcac000007947 */ /* 0x000fea000383ffff */
.L_x_66:
[----:B------:R-:W-:Y:S01]  /*d6b0*/  IMAD.MOV.U32 R5, RZ, RZ, R28 ;  /* 0x000000ffff057224 */ /* 0x000fe200078e001c */
[----:B------:R-:W-:Y:S01]  /*d6c0*/  MOV R3, RZ ;  /* 0x000000ff00037202 */ /* 0x000fe20000000f00 */
[----:B------:R-:W-:Y:S01]  /*d6d0*/  IMAD.MOV.U32 R0, RZ, RZ, 0x1c1f ;  /* 0x00001c1fff007424 */ /* 0x000fe200078e00ff */
[----:B------:R-:W-:Y:S02]  /*d6e0*/  MOV R2, 0xd700 ;  /* 0x0000d70000027802 */ /* 0x000fe40000000f00 */
[----:B-123--:R-:W-:Y:S05]  /*d6f0*/  CALL.REL.NOINC `($__internal_1_$__cuda_sm70_shflsync_idx_p) ;  /* 0x00000a7000007944 */ /* 0x00efea0003c00000 */
[----:B------:R-:W-:Y:S05]  /*d700*/  BRA `(.L_x_122) ;  /* 0xffffca8000007947 */ /* 0x000fea000383ffff */
.L_x_69:
[----:B------:R-:W-:Y:S01]  /*d710*/  IMAD.MOV.U32 R5, RZ, RZ, R27 ;  /* 0x000000ffff057224 */ /* 0x000fe200078e001b */
[----:B--2---:R-:W-:Y:S01]  /*d720*/  MOV R3, 0x1 ;  /* 0x0000000100037802 */ /* 0x004fe20000000f00 */
[----:B------:R-:W-:Y:S01]  /*d730*/  IMAD.MOV.U32 R0, RZ, RZ, 0x1c1f ;  /* 0x00001c1fff007424 */ /* 0x000fe200078e00ff */
[----:B------:R-:W-:-:S02]  /*d740*/  MOV R2, 0xd760 ;  /* 0x0000d76000027802 */ /* 0x000fc40000000f00 */
[----:B---34-:R-:W-:Y:S05]  /*d750*/  CALL.REL.NOINC `($__internal_1_$__cuda_sm70_shflsync_idx_p) ;  /* 0x00000a1000007944 */ /* 0x018fea0003c00000 */
[----:B------:R-:W-:Y:S01]  /*d760*/  IMAD.MOV.U32 R4, RZ, RZ, R0 ;  /* 0x000000ffff047224 */ /* 0x000fe200078e0000 */
[----:B------:R-:W-:Y:S01]  /*d770*/  MOV R3, 0x1 ;  /* 0x0000000100037802 */ /* 0x000fe20000000f00 */
[----:B------:R-:W-:Y:S01]  /*d780*/  IMAD.MOV.U32 R5, RZ, RZ, R28 ;  /* 0x000000ffff057224 */ /* 0x000fe200078e001c */
[----:B------:R-:W-:-:S02]  /*d790*/  MOV R0, 0x1c1f ;  /* 0x00001c1f00007802 */ /* 0x000fc40000000f00 */
[----:B------:R-:W-:Y:S02]  /*d7a0*/  MOV R2, 0xd7c0 ;  /* 0x0000d7c000027802 */ /* 0x000fe40000000f00 */
[----:B------:R-:W-:Y:S05]  /*d7b0*/  CALL.REL.NOINC `($__internal_1_$__cuda_sm70_shflsync_idx_p) ;  /* 0x000009b000007944 */ /* 0x000fea0003c00000 */
[----:B------:R-:W-:Y:S05]  /*d7c0*/  BRA `(.L_x_123) ;  /* 0xffffd38000007947 */ /* 0x000fea000383ffff */
.L_x_73:
[----:B------:R-:W-:Y:S01]  /*d7d0*/  IMAD.MOV.U32 R5, RZ, RZ, R9 ;  /* 0x000000ffff057224 */ /* 0x000fe200078e0009 */
[----:B------:R-:W-:Y:S01]  /*d7e0*/  MOV R3, RZ ;  /* 0x000000ff00037202 */ /* 0x000fe20000000f00 */
[----:B------:R-:W-:Y:S01]  /*d7f0*/  IMAD.MOV.U32 R0, RZ, RZ, 0x181f ;  /* 0x0000181fff007424 */ /* 0x000fe200078e00ff */
[----:B------:R-:W-:Y:S02]  /*d800*/  MOV R2, 0xd820 ;  /* 0x0000d82000027802 */ /* 0x000fe40000000f00 */
[----:B------:R-:W-:Y:S05]  /*d810*/  CALL.REL.NOINC `($__internal_1_$__cuda_sm70_shflsync_idx_p) ;  /* 0x0000095000007944 */ /* 0x000fea0003c00000 */
[----:B------:R-:W-:Y:S01]  /*d820*/  MOV R8, R0 ;  /* 0x0000000000087202 */ /* 0x000fe20000000f00 */
[----:B------:R-:W-:Y:S05]  /*d830*/  BRA `(.L_x_124) ;  /* 0xffffe1f000007947 */ /* 0x000fea000383ffff */
.L_x_74:
[----:B------:R-:W-:Y:S01]  /*d840*/  IMAD.MOV.U32 R5, RZ, RZ, R12 ;  /* 0x000000ffff057224 */ /* 0x000fe200078e000c */
[----:B------:R-:W-:Y:S01]  /*d850*/  MOV R3, RZ ;  /* 0x000000ff00037202 */ /* 0x000fe20000000f00 */
[----:B------:R-:W-:Y:S01]  /*d860*/  IMAD.MOV.U32 R0, RZ, RZ, 0x181f ;  /* 0x0000181fff007424 */ /* 0x000fe200078e00ff */
[----:B------:R-:W-:Y:S02]  /*d870*/  MOV R2, 0xd890 ;  /* 0x0000d89000027802 */ /* 0x000fe40000000f00 */
[----:B-12---:R-:W-:Y:S05]  /*d880*/  CALL.REL.NOINC `($__internal_1_$__cuda_sm70_shflsync_idx_p) ;  /* 0x000008e000007944 */ /* 0x006fea0003c00000 */
[----:B------:R-:W-:Y:S05]  /*d890*/  BRA `(.L_x_125) ;  /* 0xffffe1b000007947 */ /* 0x000fea000383ffff */
.L_x_77:
        /* <DEDUP_REMOVED lines=12> */
.L_x_80:
[----:B-1----:R-:W-:Y:S01]  /*d960*/  IMAD.MOV.U32 R5, RZ, RZ, R9 ;  /* 0x000000ffff057224 */ /* 0x002fe200078e0009 */
[----:B------:R-:W-:Y:S01]  /*d970*/  MOV R3, 0x2 ;  /* 0x0000000200037802 */ /* 0x000fe20000000f00 */
[----:B----4-:R-:W-:Y:S01]  /*d980*/  IMAD.MOV.U32 R0, RZ, RZ, 0x181f ;  /* 0x0000181fff007424 */ /* 0x010fe200078e00ff */
[----:B------:R-:W-:Y:S02]  /*d990*/  MOV R2, 0xd9b0 ;  /* 0x0000d9b000027802 */ /* 0x000fe40000000f00 */
[----:B--23--:R-:W-:Y:S05]  /*d9a0*/  CALL.REL.NOINC `($__internal_1_$__cuda_sm70_shflsync_idx_p) ;  /* 0x000007c000007944 */ /* 0x00cfea0003c00000 */
[----:B------:R-:W-:Y:S01]  /*d9b0*/  MOV R8, R0 ;  /* 0x0000000000087202 */ /* 0x000fe20000000f00 */
[----:B------:R-:W-:Y:S05]  /*d9c0*/  BRA `(.L_x_127) ;  /* 0xffffe31000007947 */ /* 0x000fea000383ffff */
.L_x_81:
[----:B------:R-:W-:Y:S01]  /*d9d0*/  IMAD.MOV.U32 R5, RZ, RZ, R12 ;  /* 0x000000ffff057224 */ /* 0x000fe200078e000c */
[----:B------:R-:W-:Y:S01]  /*d9e0*/  MOV R3, 0x2 ;  /* 0x0000000200037802 */ /* 0x000fe20000000f00 */
[----:B----4-:R-:W-:Y:S01]  /*d9f0*/  IMAD.MOV.U32 R0, RZ, RZ, 0x181f ;  /* 0x0000181fff007424 */ /* 0x010fe200078e00ff */
[----:B------:R-:W-:Y:S02]  /*da00*/  MOV R2, 0xda20 ;  /* 0x0000da2000027802 */ /* 0x000fe40000000f00 */
[----:B-123--:R-:W-:Y:S05]  /*da10*/  CALL.REL.NOINC `($__internal_1_$__cuda_sm70_shflsync_idx_p) ;  /* 0x0000075000007944 */ /* 0x00efea0003c00000 */
[----:B------:R-:W-:Y:S05]  /*da20*/  BRA `(.L_x_128) ;  /* 0xffffe2d000007947 */ /* 0x000fea000383ffff */
.L_x_84:
        /* <DEDUP_REMOVED lines=12> */
.L_x_86:
[----:B------:R-:W-:Y:S01]  /*daf0*/  IMAD.MOV.U32 R5, RZ, RZ, R78 ;  /* 0x000000ffff057224 */ /* 0x000fe200078e004e */
[----:B------:R-:W-:Y:S01]  /*db00*/  MOV R3, RZ ;  /* 0x000000ff00037202 */ /* 0x000fe20000000f00 */
[----:B------:R-:W-:Y:S01]  /*db10*/  IMAD.MOV.U32 R0, RZ, RZ, 0x1f ;  /* 0x0000001fff007424 */ /* 0x000fe200078e00ff */
[----:B------:R-:W-:Y:S02]  /*db20*/  MOV R2, 0xdb40 ;  /* 0x0000db4000027802 */ /* 0x000fe40000000f00 */
[----:B-1----:R-:W-:Y:S05]  /*db30*/  CALL.REL.NOINC `($__internal_1_$__cuda_sm70_shflsync_idx_p) ;  /* 0x0000063000007944 */ /* 0x002fea0003c00000 */
[----:B------:R-:W-:Y:S01]  /*db40*/  MOV R9, R0 ;  /* 0x0000000000097202 */ /* 0x000fe20000000f00 */
[----:B------:R-:W-:Y:S05]  /*db50*/  BRA `(.L_x_130) ;  /* 0xffffe4d000007947 */ /* 0x000fea000383ffff */
.L_x_87:
[----:B------:R-:W-:Y:S01]  /*db60*/  IMAD.MOV.U32 R5, RZ, RZ, R78 ;  /* 0x000000ffff057224 */ /* 0x000fe200078e004e */
[----:B------:R-:W-:Y:S01]  /*db70*/  MOV R3, 0x1 ;  /* 0x0000000100037802 */ /* 0x000fe20000000f00 */
[----:B------:R-:W-:Y:S01]  /*db80*/  IMAD.MOV.U32 R0, RZ, RZ, 0x1f ;  /* 0x0000001fff007424 */ /* 0x000fe200078e00ff */
[----:B------:R-:W-:Y:S02]  /*db90*/  MOV R2, 0xdbb0 ;  /* 0x0000dbb000027802 */ /* 0x000fe40000000f00 */
[----:B-123--:R-:W-:Y:S05]  /*dba0*/  CALL.REL.NOINC `($__internal_1_$__cuda_sm70_shflsync_idx_p) ;  /* 0x000005c000007944 */ /* 0x00efea0003c00000 */
[----:B------:R-:W-:Y:S01]  /*dbb0*/  MOV R8, R0 ;  /* 0x0000000000087202 */ /* 0x000fe20000000f00 */
[----:B------:R-:W-:Y:S05]  /*dbc0*/  BRA `(.L_x_131) ;  /* 0xffffe48000007947 */ /* 0x000fea000383ffff */
.L_x_88:
[----:B------:R-:W-:Y:S02]  /*dbd0*/  MOV R2, 0x1 ;  /* 0x0000000100027802 */ /* 0x000fe40000000f00 */
[----:B------:R-:W-:-:S02]  /*dbe0*/  MOV R3, 0xdc00 ;  /* 0x0000dc0000037802 */ /* 0x000fc40000000f00 */
[----:B--234-:R-:W-:Y:S05]  /*dbf0*/  CALL.REL.NOINC `($__internal_2_$__cuda_sm70_shflsync_up_p) ;  /* 0x000005c000007944 */ /* 0x01cfea0003c00000 */
[----:B------:R-:W-:Y:S05]  /*dc00*/  BRA `(.L_x_132) ;  /* 0xffffe56000007947 */ /* 0x000fea000383ffff */
.L_x_89:
[----:B------:R-:W-:Y:S02]  /*dc10*/  MOV R2, 0x2 ;  /* 0x0000000200027802 */ /* 0x000fe40000000f00 */
[----:B------:R-:W-:-:S02]  /*dc20*/  MOV R3, 0xdc40 ;  /* 0x0000dc4000037802 */ /* 0x000fc40000000f00 */
[----:B--23--:R-:W-:Y:S05]  /*dc30*/  CALL.REL.NOINC `($__internal_2_$__cuda_sm70_shflsync_up_p) ;  /* 0x0000058000007944 */ /* 0x00cfea0003c00000 */
        /* <DEDUP_REMOVED lines=23> */
.L_x_93:
[----:B------:R-:W-:Y:S02]  /*ddb0*/  MOV R2, 0x1 ;  /* 0x0000000100027802 */ /* 0x000fe40000000f00 */
[----:B------:R-:W-:Y:S02]  /*ddc0*/  MOV R3, 0xdde0 ;  /* 0x0000dde000037802 */ /* 0x000fe40000000f00 */
[----:B------:R-:W-:Y:S05]  /*ddd0*/  CALL.REL.NOINC `($__internal_2_$__cuda_sm70_shflsync_up_p) ;  /* 0x000003e000007944 */ /* 0x000fea0003c00000 */
[----:B------:R-:W-:Y:S01]  /*dde0*/  MOV R2, R4 ;  /* 0x0000000400027202 */ /* 0x000fe20000000f00 */
[----:B------:R-:W-:Y:S05]  /*ddf0*/  BRA `(.L_x_134) ;  /* 0xffffe5c000007947 */ /* 0x000fea000383ffff */
.L_x_94:
[----:B------:R-:W-:Y:S02]  /*de00*/  MOV R2, 0x2 ;  /* 0x0000000200027802 */ /* 0x000fe40000000f00 */
[----:B------:R-:W-:Y:S02]  /*de10*/  MOV R3, 0xde30 ;  /* 0x0000de3000037802 */ /* 0x000fe40000000f00 */
        /* <DEDUP_REMOVED lines=24> */
.L_x_96:
[----:B------:R-:W-:Y:S02]  /*dfa0*/  SEL R0, RZ, 0x1, P0 ;  /* 0x00000001ff007807 */ /* 0x000fe40000000000 */
[----:B------:R-:W-:Y:S02]  /*dfb0*/  MOV R2, 0xdfd0 ;  /* 0x0000dfd000027802 */ /* 0x000fe40000000f00 */
[----:B-1----:R-:W-:Y:S05]  /*dfc0*/  CALL.REL.NOINC `($__internal_3_$__cuda_sm70_votesync_ballot) ;  /* 0x0000026000007944 */ /* 0x002fea0003c00000 */
[----:B------:R-:W-:Y:S01]  /*dfd0*/  MOV R11, R0 ;  /* 0x00000000000b7202 */ /* 0x000fe20000000f00 */
[----:B------:R-:W-:Y:S05]  /*dfe0*/  BRA `(.L_x_136) ;  /* 0xffffe56000007947 */ /* 0x000fea000383ffff */
.L_x_97:
[----:B------:R-:W-:Y:S01]  /*dff0*/  IMAD.MOV.U32 R5, RZ, RZ, R6 ;  /* 0x000000ffff057224 */ /* 0x000fe200078e0006 */
[----:B---3--:R-:W-:Y:S01]  /*e000*/  MOV R3, R10 ;  /* 0x0000000a00037202 */ /* 0x008fe20000000f00 */
[----:B------:R-:W-:Y:S01]  /*e010*/  IMAD.MOV.U32 R0, RZ, RZ, 0x1f ;  /* 0x0000001fff007424 */ /* 0x000fe200078e00ff */
[----:B------:R-:W-:Y:S02]  /*e020*/  MOV R2, 0xe040 ;  /* 0x0000e04000027802 */ /* 0x000fe40000000f00 */
[----:B-12---:R-:W-:Y:S05]  /*e030*/  CALL.REL.NOINC `($__internal_1_$__cuda_sm70_shflsync_idx_p) ;  /* 0x0000013000007944 */ /* 0x006fea0003c00000 */
[----:B------:R-:W-:Y:S01]  /*e040*/  IMAD.MOV.U32 R8, RZ, RZ, R0 ;  /* 0x000000ffff087224 */ /* 0x000fe200078e0000 */
[----:B------:R-:W-:Y:S01]  /*e050*/  MOV R3, R10 ;  /* 0x0000000a00037202 */ /* 0x000fe20000000f00 */
[----:B------:R-:W-:Y:S01]  /*e060*/  IMAD.MOV.U32 R5, RZ, RZ, R7 ;  /* 0x000000ffff057224 */ /* 0x000fe200078e0007 */
[----:B------:R-:W-:Y:S02]  /*e070*/  MOV R0, 0x1f ;  /* 0x0000001f00007802 */ /* 0x000fe40000000f00 */
[----:B------:R-:W-:-:S02]  /*e080*/  MOV R2, 0xe0a0 ;  /* 0x0000e0a000027802 */ /* 0x000fc40000000f00 */
[----:B------:R-:W-:Y:S05]  /*e090*/  CALL.REL.NOINC `($__internal_1_$__cuda_sm70_shflsync_idx_p) ;  /* 0x000000d000007944 */ /* 0x000fea0003c00000 */
[----:B------:R-:W-:Y:S01]  /*e0a0*/  MOV R7, R0 ;  /* 0x0000000000077202 */ /* 0x000fe20000000f00 */
[----:B------:R-:W-:Y:S05]  /*e0b0*/  BRA `(.L_x_137) ;  /* 0xffffe4d000007947 */ /* 0x000fea000383ffff */
.L_x_100:
[----:B------:R-:W-:Y:S01]  /*e0c0*/  IMAD.MOV.U32 R5, RZ, RZ, R4 ;  /* 0x000000ffff057224 */ /* 0x000fe200078e0004 */
[----:B------:R-:W-:-:S02]  /*e0d0*/  MOV R0, 0x1f ;  /* 0x0000001f00007802 */ /* 0x000fc40000000f00 */
[----:B------:R-:W-:Y:S02]  /*e0e0*/  MOV R2, 0xe100 ;  /* 0x0000e10000027802 */ /* 0x000fe40000000f00 */
[----:B-1234-:R-:W-:Y:S05]  /*e0f0*/  CALL.REL.NOINC `($__internal_1_$__cuda_sm70_shflsync_idx_p) ;  /* 0x0000007000007944 */ /* 0x01efea0003c00000 */
[----:B------:R-:W-:Y:S01]  /*e100*/  MOV R13, R0 ;  /* 0x00000000000d7202 */ /* 0x000fe20000000f00 */
[----:B------:R-:W-:Y:S05]  /*e110*/  BRA `(.L_x_99) ;  /* 0xffffe4d000007947 */ /* 0x000fea000383ffff */
        .weak           $__internal_0_$__cuda_sm70_shflsync_bfly_p
        .type           $__internal_0_$__cuda_sm70_shflsync_bfly_p,@function
        .size           $__internal_0_$__cuda_sm70_shflsync_bfly_p,($__internal_1_$__cuda_sm70_shflsync_idx_p - $__internal_0_$__cuda_sm70_shflsync_bfly_p)
$__internal_0_$__cuda_sm70_shflsync_bfly_p:
[----:B------:R-:W-:Y:S04]  /*e120*/  WARPSYNC R6 ;  /* 0x0000000600007348 */ /* 0x000fe80003800000 */
[----:B------:R1:W2:Y:S02]  /*e130*/  SHFL.BFLY PT, R5, R2, R5, R7 ;  /* 0x0c00000502057389 */ /* 0x0002a400000e0007 */
[----:B-1----:R-:W-:Y:S02]  /*e140*/  MOV R2, R3 ;  /* 0x0000000300027202 */ /* 0x002fe40000000f00 */
[----:B------:R-:W-:-:S04]  /*e150*/  MOV R3, 0x0 ;  /* 0x0000000000037802 */ /* 0x000fc80000000f00 */
[----:B--2---:R-:W-:Y:S05]  /*e160*/  RET.REL.NODEC R2 `(_ZN7cutlass13device_kernelIN5flash19enable_sm80_to_sm89INS1_16FlashAttnFwdSm80INS1_25CollectiveMainloopFwdSm80ILi8ELi1ELb0EN4cute5tupleIJNS5_1CILi128EEENS7_ILi64EEENS7_ILi192EEEEEELi192ENS_10bfloat16_tEfNS_4arch4Sm80ELb0ELb0ELb1ELb1ELb0ELb0ELb1ELb1EEENS1_21CollectiveEpilogueFwdINS6_IJS8_SA_S9_EEENS6_IJNS7_ILi1EEESI_SI_EEESC_SE_Li256ELb1ELb1ELb1ELb0EEENS1_36VarlenDynamicPersistentTileSchedulerILi128ELi64ELi256ELi256ELb1ELb1ELb0ELb0ELb1ELb1EEEEEEEEEvNT_6ParamsE) ;  /* 0xffff1e9002007950 */ /* 0x004fea0003c3ffff */
        .weak           $__internal_1_$__cuda_sm70_shflsync_idx_p
        .type           $__internal_1_$__cuda_sm70_shflsync_idx_p,@function
        .size           $__internal_1_$__cuda_sm70_shflsync_idx_p,($__internal_2_$__cuda_sm70_shflsync_up_p - $__internal_1_$__cuda_sm70_shflsync_idx_p)
$__internal_1_$__cuda_sm70_shflsync_idx_p:
[----:B------:R-:W-:-:S04]  /*e170*/  MOV R79, 0xffffffff ;  /* 0xffffffff004f7802 */ /* 0x000fc80000000f00 */
[----:B------:R-:W-:Y:S04]  /*e180*/  WARPSYNC R79 ;  /* 0x0000004f00007348 */ /* 0x000fe80003800000 */
[----:B------:R1:W2:Y:S02]  /*e190*/  SHFL.IDX PT, R0, R5, R3, R0 ;  /* 0x0000000305007389 */ /* 0x0002a400000e0000 */
[----:B-1----:R-:W-:-:S04]  /*e1a0*/  MOV R3, 0x0 ;  /* 0x0000000000037802 */ /* 0x002fc80000000f00 */
[----:B--2---:R-:W-:Y:S05]  /*e1b0*/  RET.REL.NODEC R2 `(_ZN7cutlass13device_kernelIN5flash19enable_sm80_to_sm89INS1_16FlashAttnFwdSm80INS1_25CollectiveMainloopFwdSm80ILi8ELi1ELb0EN4cute5tupleIJNS5_1CILi128EEENS7_ILi64EEENS7_ILi192EEEEEELi192ENS_10bfloat16_tEfNS_4arch4Sm80ELb0ELb0ELb1ELb1ELb0ELb0ELb1ELb1EEENS1_21CollectiveEpilogueFwdINS6_IJS8_SA_S9_EEENS6_IJNS7_ILi1EEESI_SI_EEESC_SE_Li256ELb1ELb1ELb1ELb0EEENS1_36VarlenDynamicPersistentTileSchedulerILi128ELi64ELi256ELi256ELb1ELb1ELb0ELb0ELb1ELb1EEEEEEEEEvNT_6ParamsE) ;  /* 0xffff1e4002007950 */ /* 0x004fea0003c3ffff */
        .weak           $__internal_2_$__cuda_sm70_shflsync_up_p
        .type           $__internal_2_$__cuda_sm70_shflsync_up_p,@function
        .size           $__internal_2_$__cuda_sm70_shflsync_up_p,($__internal_3_$__cuda_sm70_votesync_ballot - $__internal_2_$__cuda_sm70_shflsync_up_p)
$__internal_2_$__cuda_sm70_shflsync_up_p:
[----:B------:R-:W-:Y:S02]  /*e1c0*/  IMAD.MOV.U32 R4, RZ, RZ, RZ ;  /* 0x000000ffff047224 */ /* 0x000fe400078e00ff */
[----:B------:R-:W-:-:S04]  /*e1d0*/  IMAD.MOV.U32 R10, RZ, RZ, -0x1 ;  /* 0xffffffffff0a7424 */ /* 0x000fc800078e00ff */
[----:B------:R-:W-:Y:S04]  /*e1e0*/  WARPSYNC R10 ;  /* 0x0000000a00007348 */ /* 0x000fe80003800000 */
[----:B------:R1:W2:Y:S02]  /*e1f0*/  SHFL.UP PT, R4, R0, R2, R4 ;  /* 0x0400000200047389 */ /* 0x0002a400000e0004 */
[----:B-1----:R-:W-:Y:S02]  /*e200*/  MOV R2, R3 ;  /* 0x0000000300027202 */ /* 0x002fe40000000f00 */
[----:B------:R-:W-:-:S04]  /*e210*/  MOV R3, 0x0 ;  /* 0x0000000000037802 */ /* 0x000fc80000000f00 */
[----:B--2---:R-:W-:Y:S05]  /*e220*/  RET.REL.NODEC R2 `(_ZN7cutlass13device_kernelIN5flash19enable_sm80_to_sm89INS1_16FlashAttnFwdSm80INS1_25CollectiveMainloopFwdSm80ILi8ELi1ELb0EN4cute5tupleIJNS5_1CILi128EEENS7_ILi64EEENS7_ILi192EEEEEELi192ENS_10bfloat16_tEfNS_4arch4Sm80ELb0ELb0ELb1ELb1ELb0ELb0ELb1ELb1EEENS1_21CollectiveEpilogueFwdINS6_IJS8_SA_S9_EEENS6_IJNS7_ILi1EEESI_SI_EEESC_SE_Li256ELb1ELb1ELb1ELb0EEENS1_36VarlenDynamicPersistentTileSchedulerILi128ELi64ELi256ELi256ELb1ELb1ELb0ELb0ELb1ELb1EEEEEEEEEvNT_6ParamsE) ;  /* 0xffff1dd002007950 */ /* 0x004fea0003c3ffff */
        .weak           $__internal_3_$__cuda_sm70_votesync_ballot
        .type           $__internal_3_$__cuda_sm70_votesync_ballot,@function
        .size           $__internal_3_$__cuda_sm70_votesync_ballot,(.L_x_2468 - $__internal_3_$__cuda_sm70_votesync_ballot)
$__internal_3_$__cuda_sm70_votesync_ballot:
[----:B------:R-:W-:Y:S01]  /*e230*/  ISETP.NE.U32.AND P0, PT, R0, 0x1, PT ;  /* 0x000000010000780c */ /* 0x000fe20003f05070 */
[----:B------:R-:W-:-:S04]  /*e240*/  IMAD.MOV.U32 R3, RZ, RZ, -0x1 ;  /* 0xffffffffff037424 */ /* 0x000fc800078e00ff */
[----:B------:R-:W-:Y:S08]  /*e250*/  WARPSYNC R3 ;  /* 0x0000000300007348 */ /* 0x000ff00003800000 */
[----:B------:R-:W-:-:S04]  /*e260*/  VOTE.ANY R0, PT, !P0 ;  /* 0x0000000000007806 */ /* 0x000fc800040e0100 */
[----:B------:R-:W-:Y:S01]  /*e270*/  LOP3.LUT R0, R0, R3, RZ, 0xc0, !PT ;  /* 0x0000000300007212 */ /* 0x000fe200078ec0ff */
[----:B------:R-:W-:-:S04]  /*e280*/  IMAD.MOV.U32 R3, RZ, RZ, 0x0 ;  /* 0x00000000ff037424 */ /* 0x000fc800078e00ff */
[----:B------:R-:W-:Y:S05]  /*e290*/  RET.REL.NODEC R2 `(_ZN7cutlass13device_kernelIN5flash19enable_sm80_to_sm89INS1_16FlashAttnFwdSm80INS1_25CollectiveMainloopFwdSm80ILi8ELi1ELb0EN4cute5tupleIJNS5_1CILi128EEENS7_ILi64EEENS7_ILi192EEEEEELi192ENS_10bfloat16_tEfNS_4arch4Sm80ELb0ELb0ELb1ELb1ELb0ELb0ELb1ELb1EEENS1_21CollectiveEpilogueFwdINS6_IJS8_SA_S9_EEENS6_IJNS7_ILi1EEESI_SI_EEESC_SE_Li256ELb1ELb1ELb1ELb0EEENS1_36VarlenDynamicPersistentTileSchedulerILi128ELi64ELi256ELi256ELb1ELb1ELb0ELb0ELb1ELb1EEEEEEEEEvNT_6ParamsE) ;  /* 0xffff1d6002007950 */ /* 0x000fea0003c3ffff */
.L_x_138:
        /* <DEDUP_REMOVED lines=14> */
.L_x_2468:


//--------------------- .text._ZN7cutlass13device_kernelIN5flash19enable_sm80_to_sm89INS1_16FlashAttnFwdSm80INS1_25CollectiveMainloopFwdSm80ILi8ELi1ELb0EN4cute5tupleIJNS5_1CILi128EEENS7_ILi64EEENS7_ILi192EEEEEELi192ENS_10bfloat16_tEfNS_4arch4Sm80ELb0ELb0ELb1ELb1ELb0ELb1ELb1ELb1EEENS1_21CollectiveEpilogueFwdINS6_IJS8_SA_S9_EEENS6_IJNS7_ILi1EEESI_SI_EEESC_SE_Li256ELb1ELb1ELb1ELb0EEENS1_36VarlenDynamicPersistentTileSchedulerILi128ELi64ELi256ELi256ELb1ELb1ELb0ELb0ELb1ELb1EEEEEEEEEvNT_6ParamsE --------------------------
	.section	.text._ZN7cutlass13device_kernelIN5flash19enable_sm80_to_sm89INS1_16FlashAttnFwdSm80INS1_25CollectiveMainloopFwdSm80ILi8ELi1ELb0EN4cute5tupleIJNS5_1CILi128EEENS7_ILi64EEENS7_ILi192EEEEEELi192ENS_10bfloat16_tEfNS_4arch4Sm80ELb0ELb0ELb1ELb1ELb0ELb1ELb1ELb1EEENS1_21CollectiveEpilogueFwdINS6_IJS8_SA_S9_EEENS6_IJNS7_ILi1EEESI_SI_EEESC_SE_Li256ELb1ELb1ELb1ELb0EEENS1_36VarlenDynamicPersistentTileSchedulerILi128ELi64ELi256ELi256ELb1ELb1ELb0ELb0ELb1ELb1EEEEEEEEEvNT_6ParamsE,"ax",@progbits
	.sectioninfo	@"SHI_REGISTERS=255"
	.align	128
.text._ZN7cutlass13device_kernelIN5flash19enable_sm80_to_sm89INS1_16FlashAttnFwdSm80INS1_25CollectiveMainloopFwdSm80ILi8ELi1ELb0EN4cute5tupleIJNS5_1CILi128EEENS7_ILi64EEENS7_ILi192EEEEEELi192ENS_10bfloat16_tEfNS_4arch4Sm80ELb0ELb0ELb1ELb1ELb0ELb1ELb1ELb1EEENS1_21CollectiveEpilogueFwdINS6_IJS8_SA_S9_EEENS6_IJNS7_ILi1EEESI_SI_EEESC_SE_Li256ELb1ELb1ELb1ELb0EEENS1_36VarlenDynamicPersistentTileSchedulerILi128ELi64ELi256ELi256ELb1ELb1ELb0ELb0ELb1ELb1EEEEEEEEEvNT_6ParamsE:
        .type           _ZN7cutlass13device_kernelIN5flash19enable_sm80_to_sm89INS1_16FlashAttnFwdSm80INS1_25CollectiveMainloopFwdSm80ILi8ELi1ELb0EN4cute5tupleIJNS5_1CILi128EEENS7_ILi64EEENS7_ILi192EEEEEELi192ENS_10bfloat16_tEfNS_4arch4Sm80ELb0ELb0ELb1ELb1ELb0ELb1ELb1ELb1EEENS1_21CollectiveEpilogueFwdINS6_IJS8_SA_S9_EEENS6_IJNS7_ILi1EEESI_SI_EEESC_SE_Li256ELb1ELb1ELb1ELb0EEENS1_36VarlenDynamicPersistentTileSchedulerILi128ELi64ELi256ELi256ELb1ELb1ELb0ELb0ELb1ELb1EEEEEEEEEvNT_6ParamsE,@function
        .size           _ZN7cutlass13device_kernelIN5flash19enable_sm80_to_sm89INS1_16FlashAttnFwdSm80INS1_25CollectiveMainloopFwdSm80ILi8ELi1ELb0EN4cute5tupleIJNS5_1CILi128EEENS7_ILi64EEENS7_ILi192EEEEEELi192ENS_10bfloat16_tEfNS_4arch4Sm80ELb0ELb0ELb1ELb1ELb0ELb1ELb1ELb1EEENS1_21CollectiveEpilogueFwdINS6_IJS8_SA_S9_EEENS6_IJNS7_ILi1EEESI_SI_EEESC_SE_Li256ELb1ELb1ELb1ELb0EEENS1_36VarlenDynamicPersistentTileSchedulerILi128ELi64ELi256ELi256ELb1ELb1ELb0ELb0ELb1ELb1EEEEEEEEEvNT_6ParamsE,(.L_x_2473 - _ZN7cutlass13device_kernelIN5flash19enable_sm80_to_sm89INS1_16FlashAttnFwdSm80INS1_25CollectiveMainloopFwdSm80ILi8ELi1ELb0EN4cute5tupleIJNS5_1CILi128EEENS7_ILi64EEENS7_ILi192EEEEEELi192ENS_10bfloat16_tEfNS_4arch4Sm80ELb0ELb0ELb1ELb1ELb0ELb1ELb1ELb1EEENS1_21CollectiveEpilogueFwdINS6_IJS8_SA_S9_EEENS6_IJNS7_ILi1EEESI_SI_EEESC_SE_Li256ELb1ELb1ELb1ELb0EEENS1_36VarlenDynamicPersistentTileSchedulerILi128ELi64ELi256ELi256ELb1ELb1ELb0ELb0ELb1ELb1EEEEEEEEEvNT_6ParamsE)
        .other          _ZN7cutlass13device_kernelIN5flash19enable_sm80_to_sm89INS1_16FlashAttnFwdSm80INS1_25CollectiveMainloopFwdSm80ILi8ELi1ELb0EN4cute5tupleIJNS5_1CILi128EEENS7_ILi64EEENS7_ILi192EEEEEELi192ENS_10bfloat16_tEfNS_4arch4Sm80ELb0ELb0ELb1ELb1ELb0ELb1ELb1ELb1EEENS1_21CollectiveEpilogueFwdINS6_IJS8_SA_S9_EEENS6_IJNS7_ILi1EEESI_SI_EEESC_SE_Li256ELb1ELb1ELb1ELb0EEENS1_36VarlenDynamicPersistentTileSchedulerILi128ELi64ELi256ELi256ELb1ELb1ELb0ELb0ELb1ELb1EEEEEEEEEvNT_6ParamsE,@"STO_CUDA_ENTRY STV_DEFAULT"
_ZN7cutlass13device_kernelIN5flash19enable_sm80_to_sm89INS1_16FlashAttnFwdSm80INS1_25CollectiveMainloopFwdSm80ILi8ELi1ELb0EN4cute5tupleIJNS5_1CILi128EEENS7_ILi64EEENS7_ILi192EEEEEELi192ENS_10bfloat16_tEfNS_4arch4Sm80ELb0ELb0ELb1ELb1ELb0ELb1ELb1ELb1EEENS1_21CollectiveEpilogueFwdINS6_IJS8_SA_S9_EEENS6_IJNS7_ILi1EEESI_SI_EEESC_SE_Li256ELb1ELb1ELb1ELb0EEENS1_36VarlenDynamicPersistentTileSchedulerILi128ELi64ELi256ELi256ELb1ELb1ELb0ELb0ELb1ELb1EEEEEEEEEvNT_6ParamsE:
        /* <DEDUP_REMOVED lines=13> */
[----:B------:R-:W-:-:S02]  /*00d0*/  IMAD.MOV.U32 R8, RZ, RZ, RZ ;  /* 0x000000ffff087224 */ /* 0x000fc400078e00ff */
[----:B------:R-:W-:Y:S01]  /*00e0*/  IMAD.MOV.U32 R7, RZ, RZ, RZ ;  /* 0x000000ffff077224 */ /* 0x000fe200078e00ff */
        /* <DEDUP_REMOVED lines=13> */
[----:B------:R-:W-:Y:S02]  /*01c0*/  ISETP.GE.U32.AND P1, PT, R15, 0x10, PT ;  /* 0x000000100f00780c */ /* 0x000fe40003f26070 */
[----:B------:R-:W-:Y:S01]  /*01d0*/  MOV R10, RZ ;  /* 0x000000ff000a7202 */ /* 0x000fe20000000f00 */
[----:B---3--:R-:W-:-:S05]  /*01e0*/  IMAD R4, R8, R7, RZ ;  /* 0x0000000708047224 */ /* 0x008fca00078e02ff */
[----:B------:R-:W3:Y:S02]  /*01f0*/  SHFL.UP PT, R0, R4, 0x1, RZ ;  /* 0x0420000004007989 */ /* 0x000ee400000e00ff */
[----:B---3--:R-:W-:-:S05]  /*0200*/  SEL R0, R0, RZ, P5 ;  /* 0x000000ff00007207 */ /* 0x008fca0002800000 */
[----:B------:R-:W-:-:S05]  /*0210*/  IMAD.IADD R4, R4, 0x1, R0 ;  /* 0x0000000104047824 */ /* 0x000fca00078e0200 */
[----:B------:R-:W3:Y:S02]  /*0220*/  SHFL.UP PT, R0, R4, 0x2, RZ ;  /* 0x0440000004007989 */ /* 0x000ee400000e00ff */
[----:B---3--:R-:W-:-:S04]  /*0230*/  SEL R0, R0, RZ, P4 ;  /* 0x000000ff00007207 */ /* 0x008fc80002000000 */
[----:B------:R-:W-:-:S05]  /*0240*/  IADD3 R4, R4, R0, RZ ;  /* 0x0000000004047210 */ /* 0x000fca0007ffe0ff */
        /* <DEDUP_REMOVED lines=16> */
.L_x_144:
        /* <DEDUP_REMOVED lines=17> */
.L_x_300:
        /* <DEDUP_REMOVED lines=16> */
.L_x_301:
[----:B---3--:R-:W-:-:S05]  /*0560*/  IMAD R0, R0, c[0x0][0x538], RZ ;  /* 0x00014e0000007a24 */ /* 0x008fca00078e02ff */
[----:B------:R-:W-:-:S04]  /*0570*/  IADD3 R6, R0, R6, RZ ;  /* 0x0000000600067210 */ /* 0x000fc80007ffe0ff */
[----:B------:R-:W-:-:S13]  /*0580*/  ISETP.GT.AND P0, PT, R6, UR4, PT ;  /* 0x0000000406007c0c */ /* 0x000fda000bf04270 */
[----:B-12---:R-:W-:Y:S05]  /*0590*/  @!P0 BRA `(.L_x_144) ;  /* 0xfffffdb000008947 */ /* 0x006fea000383ffff */
.L_x_140:
[----:B------:R-:W-:-:S05]  /*05a0*/  IADD3 R13, -R0, R6, RZ ;  /* 0x00000006000d7210 */ /* 0x000fca0007ffe1ff */
[----:B------:R-:W-:-:S05]  /*05b0*/  IMAD R0, R4, c[0x0][0x538], R13 ;  /* 0x00014e0004007a24 */ /* 0x000fca00078e020d */
[----:B------:R-:W-:Y:S01]  /*05c0*/  ISETP.GT.AND P0, PT, R0, UR4, PT ;  /* 0x0000000400007c0c */ /* 0x000fe2000bf04270 */
[----:B------:R-:W-:-:S12]  /*05d0*/  BRA.DIV ~URZ, `(.L_x_145) ;  /* 0x000178727f007947 */ /* 0x000fd8000b800000 */
[----:B------:R-:W-:-:S04]  /*05e0*/  VOTE.ANY R5, PT, !P0 ;  /* 0x0000000000057806 */ /* 0x000fc800040e0100 */
.L_x_302:
[----:B------:R1:W3:Y:S01]  /*05f0*/  POPC R14, R5 ;  /* 0x00000005000e7309 */ /* 0x0002e20000000000 */
[----:B------:R-:W-:Y:S05]  /*0600*/  BRA.DIV ~URZ, `(.L_x_146) ;  /* 0x000178927f007947 */ /* 0x000fea000b800000 */
[----:B---3--:R3:W4:Y:S01]  /*0610*/  SHFL.IDX PT, R12, R8, R14, 0x1f ;  /* 0x00001f0e080c7589 */ /* 0x00872200000e0000 */
[----:B------:R-:W-:-:S03]  /*0620*/  MOV R6, RZ ;  /* 0x000000ff00067202 */ /* 0x000fc60000000f00 */
[----:B------:R3:W1:Y:S04]  /*0630*/  SHFL.IDX PT, R11, R7, R14, 0x1f ;  /* 0x00001f0e070b7589 */ /* 0x00066800000e0000 */
.L_x_303:
[----:B------:R-:W-:Y:S01]  /*0640*/  ISETP.NE.AND P0, PT, R5, RZ, PT ;  /* 0x000000ff0500720c */ /* 0x000fe20003f05270 */
[----:B------:R-:W-:-:S12]  /*0650*/  BSSY B0, `(.L_x_147) ;  /* 0x0000005000007945 */ /* 0x000fd80003800000 */
[----:B------:R-:W-:Y:S05]  /*0660*/  @!P0 BRA `(.L_x_148) ;  /* 0x0000003000008947 */ /* 0x000fea0003800000 */
[----:B------:R-:W-:Y:S01]  /*0670*/  IADD3 R3, R14, -0x1, RZ ;  /* 0xffffffff0e037810 */ /* 0x000fe20007ffe0ff */
[----:B------:R-:W-:Y:S05]  /*0680*/  BRA.DIV ~URZ, `(.L_x_149) ;  /* 0x000178f27f007947 */ /* 0x000fea000b800000 */
[----:B------:R3:W4:Y:S02]  /*0690*/  SHFL.IDX PT, R6, R4, R3, 0x1f ;  /* 0x00001f0304067589 */ /* 0x00072400000e0000 */
.L_x_148:
[----:B------:R-:W-:Y:S05]  /*06a0*/  BSYNC B0 ;  /* 0x0000000000007941 */ /* 0x000fea0003800000 */
.L_x_147:
[----:B----4-:R-:W-:Y:S01]  /*06b0*/  IABS R0, R12 ;  /* 0x0000000c00007213 */ /* 0x010fe20000000000 */
[----:B--2---:R-:W-:Y:S02]  /*06c0*/  IMAD R244, R6, c[0x0][0x538], R13 ;  /* 0x00014e0006f47a24 */ /* 0x004fe400078e020d */
[----:B------:R-:W-:Y:S02]  /*06d0*/  IMAD.IADD R247, R14, 0x1, R10 ;  /* 0x000000010ef77824 */ /* 0x000fe400078e020a */
[----:B-1----:R-:W-:Y:S01]  /*06e0*/  IMAD.MOV.U32 R5, RZ, RZ, R0 ;  /* 0x000000ffff057224 */ /* 0x002fe200078e0000 */
[----:B------:R-:W-:Y:S02]  /*06f0*/  IABS R0, R11 ;  /* 0x0000000b00007213 */ /* 0x000fe40000000000 */
[----:B------:R-:W-:Y:S01]  /*0700*/  IADD3 R245, -R244, UR4, RZ ;  /* 0x00000004f4f57c10 */ /* 0x000fe2000fffe1ff */
[----:B------:R-:W1:Y:S02]  /*0710*/  I2F.RP R2, R5 ;  /* 0x0000000500027306 */ /* 0x000e640000209400 */
[----:B---3--:R-:W-:Y:S01]  /*0720*/  IMAD.MOV.U32 R7, RZ, RZ, R0 ;  /* 0x000000ffff077224 */ /* 0x008fe200078e0000 */
[----:B------:R-:W-:-:S02]  /*0730*/  IABS R6, R245 ;  /* 0x000000f500067213 */ /* 0x000fc40000000000 */
[----:B------:R-:W-:-:S03]  /*0740*/  IABS R0, R12 ;  /* 0x0000000c00007213 */ /* 0x000fc60000000000 */
[----:B------:R-:W-:Y:S01]  /*0750*/  I2F.RP R8, R7 ;  /* 0x0000000700087306 */ /* 0x000fe20000209400 */
[----:B------:R-:W-:-:S07]  /*0760*/  IADD3 R0, RZ, -R0, RZ ;  /* 0x80000000ff007210 */ /* 0x000fce0007ffe0ff */
[----:B-1----:R-:W1:Y:S02]  /*0770*/  MUFU.RCP R2, R2 ;  /* 0x0000000200027308 */ /* 0x002e640000001000 */
[----:B-1----:R-:W-:-:S06]  /*0780*/  IADD3 R2, R2, 0xffffffe, RZ ;  /* 0x0ffffffe02027810 */ /* 0x002fcc0007ffe0ff */
[----:B------:R-:W1:Y:S02]  /*0790*/  F2I.FTZ.U32.TRUNC.NTZ R3, R2 ;  /* 0x0000000200037305 */ /* 0x000e64000021f000 */
        /* <DEDUP_REMOVED lines=8> */
[----:B------:R-:W-:Y:S02]  /*0820*/  ISETP.GT.U32.AND P0, PT, R5, R0, PT ;  /* 0x000000000500720c */ /* 0x000fe40003f04070 */
[----:B-1----:R-:W-:-:S11]  /*0830*/  IADD3 R3, R3, 0xffffffe, RZ ;  /* 0x0ffffffe03037810 */ /* 0x002fd60007ffe0ff */
[----:B------:R-:W-:Y:S01]  /*0840*/  @!P0 IMAD.IADD R0, R0, 0x1, -R5 ;  /* 0x0000000100008824 */ /* 0x000fe200078e0a05 */
[----:B------:R-:W-:Y:S02]  /*0850*/  @!P0 IADD3 R2, R2, 0x1, RZ ;  /* 0x0000000102028810 */ /* 0x000fe40007ffe0ff */
[----:B------:R-:W-:Y:S01]  /*0860*/  ISETP.NE.AND P0, PT, R12, RZ, PT ;  /* 0x000000ff0c00720c */ /* 0x000fe20003f05270 */
[----:B------:R-:W1:Y:S01]  /*0870*/  F2I.FTZ.U32.TRUNC.NTZ R3, R3 ;  /* 0x0000000300037305 */ /* 0x000e62000021f000 */
[----:B------:R-:W-:Y:S02]  /*0880*/  ISETP.GE.U32.AND P2, PT, R0, R5, PT ;  /* 0x000000050000720c */ /* 0x000fe40003f46070 */
[----:B------:R-:W-:-:S04]  /*0890*/  LOP3.LUT R0, R245, R12, RZ, 0x3c, !PT ;  /* 0x0000000cf5007212 */ /* 0x000fc800078e3cff */
[----:B------:R-:W-:-:S07]  /*08a0*/  ISETP.GE.AND P1, PT, R0, RZ, PT ;  /* 0x000000ff0000720c */ /* 0x000fce0003f26270 */
[----:B------:R-:W-:Y:S02]  /*08b0*/  @P2 IADD3 R2, R2, 0x1, RZ ;  /* 0x0000000102022810 */ /* 0x000fe40007ffe0ff */
[----:B-1----:R-:W-:-:S03]  /*08c0*/  IADD3 R0, RZ, -R3, RZ ;  /* 0x80000003ff007210 */ /* 0x002fc60007ffe0ff */
[----:B------:R-:W-:Y:S02]  /*08d0*/  IMAD.MOV.U32 R4, RZ, RZ, R2 ;  /* 0x000000ffff047224 */ /* 0x000fe400078e0002 */
[----:B------:R-:W-:Y:S01]  /*08e0*/  IMAD.MOV.U32 R2, RZ, RZ, R0 ;  /* 0x000000ffff027224 */ /* 0x000fe200078e0000 */
[----:B------:R-:W-:Y:S01]  /*08f0*/  IABS R0, R11 ;  /* 0x0000000b00007213 */ /* 0x000fe20000000000 */
[----:B------:R-:W-:Y:S01]  /*0900*/  @!P1 IMAD.MOV R4, RZ, RZ, -R4 ;  /* 0x000000ffff049224 */ /* 0x000fe200078e0a04 */
[----:B------:R-:W-:Y:S01]  /*0910*/  @!P0 LOP3.LUT R4, RZ, R12, RZ, 0x33, !PT ;  /* 0x0000000cff048212 */ /* 0x000fe200078e33ff */
[----:B------:R-:W-:Y:S01]  /*0920*/  IMAD R5, R2, R7, RZ ;  /* 0x0000000702057224 */ /* 0x000fe200078e02ff */
[----:B------:R-:W-:Y:S01]  /*0930*/  MOV R2, RZ ;  /* 0x000000ff00027202 */ /* 0x000fe20000000f00 */
[----:B------:R-:W-:Y:S01]  /*0940*/  IMAD.MOV R6, RZ, RZ, -R0 ;  /* 0x000000ffff067224 */ /* 0x000fe200078e0a00 */
[----:B------:R-:W-:-:S03]  /*0950*/  IABS R8, R4 ;  /* 0x0000000400087213 */ /* 0x000fc60000000000 */
        /* <DEDUP_REMOVED lines=22> */
.L_x_141:
[----:B--2---:R-:W-:Y:S01]  /*0ac0*/  IMAD.MOV.U32 R245, RZ, RZ, RZ ;  /* 0x000000fffff57224 */ /* 0x004fe200078e00ff */
[----:B------:R-:W-:Y:S01]  /*0ad0*/  MOV R246, RZ ;  /* 0x000000ff00f67202 */ /* 0x000fe20000000f00 */
[----:B------:R-:W-:Y:S01]  /*0ae0*/  IMAD.U32 R244, RZ, RZ, UR4 ;  /* 0x00000004fff47e24 */ /* 0x000fe2000f8e00ff */
[----:B------:R-:W-:Y:S02]  /*0af0*/  MOV R247, c[0x0][0x53c] ;  /* 0x00014f0000f77a02 */ /* 0x000fe40000000f00 */
.L_x_150:
[----:B------:R-:W-:Y:S01]  /*0b00*/  ISETP.NE.AND P0, PT, R15, RZ, PT ;  /* 0x000000ff0f00720c */ /* 0x000fe20003f05270 */
[----:B------:R-:W-:-:S12]  /*0b10*/  WARPSYNC 0xffffffff ;  /* 0xffffffff00007948 */ /* 0x000fd80003800000 */
[----:B------:R1:W-:Y:S04]  /*0b20*/  @!P0 STS.128 [0x18100], R244 ;  /* 0x018100f4ff008388 */ /* 0x0003e80000000c00 */
[----:B------:R-:W-:Y:S06]  /*0b30*/  BAR.ARV 0x5, 0x100 ;  /* 0x0144000000007b1d */ /* 0x000fec0000002000 */
.L_x_139:
[----:B-12---:R-:W-:-:S13]  /*0b40*/  ISETP.GE.AND P0, PT, R247, c[0x0][0x53c], PT ;  /* 0x00014f00f7007a0c */ /* 0x006fda0003f06270 */
[----:B------:R-:W-:Y:S05]  /*0b50*/  @P0 EXIT ;  /* 0x000000000000094d */ /* 0x000fea0003800000 */
[----:B------:R-:W1:Y:S02]  /*0b60*/  S2R R12, SR_TID.X ;  /* 0x00000000000c7919 */ /* 0x000e640000002100 */
[----:B-1----:R-:W-:-:S04]  /*0b70*/  SHF.R.S32.HI R10, RZ, 0x1f, R12 ;  /* 0x0000001fff0a7819 */ /* 0x002fc8000001140c */
[CC--:B------:R-:W-:Y:S02]  /*0b80*/  LEA.HI R9, R10.reuse, R12.reuse, RZ, 0x3 ;  /* 0x0000000c0a097211 */ /* 0x0c0fe400078f18ff */
[----:B------:R-:W-:Y:S02]  /*0b90*/  LEA.HI R2, R10, R12, RZ, 0x4 ;  /* 0x0000000c0a027211 */ /* 0x000fe400078f20ff */
[----:B------:R-:W-:Y:S02]  /*0ba0*/  LOP3.LUT R4, R9, 0xfffffff8, RZ, 0xc0, !PT ;  /* 0xfffffff809047812 */ /* 0x000fe400078ec0ff */
[----:B------:R-:W-:Y:S02]  /*0bb0*/  SHF.R.S32.HI R21, RZ, 0x3, R9 ;  /* 0x00000003ff157819 */ /* 0x000fe40000011409 */
[----:B------:R-:W-:Y:S01]  /*0bc0*/  SHF.R.S32.HI R3, RZ, 0x4, R2 ;  /* 0x00000004ff037819 */ /* 0x000fe20000011402 */
[----:B------:R-:W-:Y:S01]  /*0bd0*/  IMAD.IADD R11, R12, 0x1, -R4 ;  /* 0x000000010c0b7824 */ /* 0x000fe200078e0a04 */
[C---:B------:R-:W-:Y:S01]  /*0be0*/  LOP3.LUT R0, R2.reuse, 0xfffffff0, RZ, 0xc0, !PT ;  /* 0xfffffff002007812 */ /* 0x040fe200078ec0ff */
[----:B------:R-:W-:Y:S01]  /*0bf0*/  IMAD.SHL.U32 R5, R21, 0x40, RZ ;  /* 0x0000004015057824 */ /* 0x000fe200078e00ff */
[----:B------:R-:W-:Y:S01]  /*0c00*/  LEA.HI R4, R2, R3, RZ, 0x1 ;  /* 0x0000000302047211 */ /* 0x000fe200078f08ff */
[----:B------:R-:W-:-:S02]  /*0c10*/  IMAD.SHL.U32 R232, R11, 0x8, RZ ;  /* 0x000000080be87824 */ /* 0x000fc400078e00ff */
[----:B------:R-:W-:Y:S01]  /*0c20*/  IMAD.IADD R2, R12, 0x1, -R0 ;  /* 0x000000010c027824 */ /* 0x000fe200078e0a00 */
[----:B------:R-:W-:Y:S01]  /*0c30*/  LOP3.LUT R0, R5, 0x1c0, RZ, 0xc0, !PT ;  /* 0x000001c005007812 */ /* 0x000fe200078ec0ff */
[----:B------:R-:W-:Y:S01]  /*0c40*/  IMAD.SHL.U32 R7, R11, 0x40, RZ ;  /* 0x000000400b077824 */ /* 0x000fe200078e00ff */
[----:B------:R-:W-:Y:S02]  /*0c50*/  LOP3.LUT R4, R4, 0xfffffffe, RZ, 0xc0, !PT ;  /* 0xfffffffe04047812 */ /* 0x000fe400078ec0ff */
[----:B------:R-:W-:Y:S02]  /*0c60*/  SHF.R.S32.HI R8, RZ, 0x1f, R2 ;  /* 0x0000001fff087819 */ /* 0x000fe40000011402 */
[----:B------:R-:W-:Y:S01]  /*0c70*/  LOP3.LUT R6, R0, 0x38, R232, 0xf8, !PT ;  /* 0x0000003800067812 */ /* 0x000fe200078ef8e8 */
[----:B------:R-:W-:Y:S01]  /*0c80*/  IMAD.IADD R15, R3, 0x1, -R4 ;  /* 0x00000001030f7824 */ /* 0x000fe200078e0a04 */
[----:B------:R-:W-:Y:S02]  /*0c90*/  SHF.R.U32.HI R5, RZ, 0x3, R0 ;  /* 0x00000003ff057819 */ /* 0x000fe40000011600 */
[----:B------:R-:W-:-:S02]  /*0ca0*/  LEA.HI R16, R8, R2, RZ, 0x3 ;  /* 0x0000000208107211 */ /* 0x000fc400078f18ff */
[----:B------:R-:W-:Y:S02]  /*0cb0*/  LOP3.LUT R6, R6, R5, RZ, 0x3c, !PT ;  /* 0x0000000506067212 */ /* 0x000fe400078e3cff */
[----:B------:R-:W-:Y:S02]  /*0cc0*/  LOP3.LUT R0, R7, 0x1c0, RZ, 0xc0, !PT ;  /* 0x000001c007007812 */ /* 0x000fe400078ec0ff */
[----:B------:R-:W-:Y:S02]  /*0cd0*/  LOP3.LUT R5, R16, 0xfffffff8, RZ, 0xc0, !PT ;  /* 0xfffffff810057812 */ /* 0x000fe400078ec0ff */
[-C--:B------:R-:W-:Y:S02]  /*0ce0*/  LEA.HI R3, R10, R12.reuse, RZ, 0x6 ;  /* 0x0000000c0a037211 */ /* 0x080fe400078f30ff */
[----:B------:R-:W-:Y:S01]  /*0cf0*/  LOP3.LUT R4, R0, 0x8, R9, 0xf8, !PT ;  /* 0x0000000800047812 */ /* 0x000fe200078ef809 */
[----:B------:R-:W-:Y:S01]  /*0d00*/  IMAD.IADD R7, R2, 0x1, -R5 ;  /* 0x0000000102077824 */ /* 0x000fe200078e0a05 */
[----:B------:R-:W-:Y:S01]  /*0d10*/  SHF.R.U32.HI R0, RZ, 0x3, R0 ;  /* 0x00000003ff007819 */ /* 0x000fe20000011600 */
[----:B------:R-:W-:Y:S01]  /*0d20*/  IMAD.SHL.U32 R3, R3, 0x8, RZ ;  /* 0x0000000803037824 */ /* 0x000fe200078e00ff */
[----:B------:R-:W-:-:S02]  /*0d30*/  LEA.HI R5, R10, R12, RZ, 0x2 ;  /* 0x0000000c0a057211 */ /* 0x000fc400078f10ff */
[----:B------:R-:W-:Y:S02]  /*0d40*/  LOP3.LUT R17, R4, R0, RZ, 0x3c, !PT ;  /* 0x0000000004117212 */ /* 0x000fe400078e3cff */
[----:B------:R-:W-:Y:S02]  /*0d50*/  LEA.HI R2, R10, R12, RZ, 0x5 ;  /* 0x0000000c0a027211 */ /* 0x000fe400078f28ff */
[--C-:B------:R-:W-:Y:S02]  /*0d60*/  SHF.R.S32.HI R229, RZ, 0x2, R5.reuse ;  /* 0x00000002ffe57819 */ /* 0x100fe40000011405 */
[----:B------:R-:W-:Y:S02]  /*0d70*/  SHF.R.S32.HI R0, RZ, 0x1f, R5 ;  /* 0x0000001fff007819 */ /* 0x000fe40000011405 */
[----:B------:R-:W-:Y:S02]  /*0d80*/  LOP3.LUT R203, R6, 0x7ffffe00, R3, 0xf8, !PT ;  /* 0x7ffffe0006cb7812 */ /* 0x000fe400078ef803 */
[----:B------:R-:W-:-:S02]  /*0d90*/  SHF.R.S32.HI R6, RZ, 0x5, R2 ;  /* 0x00000005ff067819 */ /* 0x000fc40000011402 */
[----:B------:R-:W-:Y:S01]  /*0da0*/  SHF.R.S32.HI R3, RZ, 0x1f, R2 ;  /* 0x0000001fff037819 */ /* 0x000fe20000011402 */
[----:B------:R-:W-:Y:S01]  /*0db0*/  IMAD.SHL.U32 R203, R203, 0x2, RZ ;  /* 0x00000002cbcb7824 */ /* 0x000fe200078e00ff */
[----:B------:R-:W-:Y:S01]  /*0dc0*/  LEA.HI R0, R0, R229, RZ, 0x3 ;  /* 0x000000e500007211 */ /* 0x000fe200078f18ff */
[----:B------:R-:W-:Y:S01]  /*0dd0*/  IMAD.SHL.U32 R14, R6, 0x400, RZ ;  /* 0x00000400060e7824 */ /* 0x000fe200078e00ff */
[----:B------:R-:W-:Y:S02]  /*0de0*/  LOP3.LUT R2, R2, 0xffffffe0, RZ, 0xc0, !PT ;  /* 0xffffffe002027812 */ /* 0x000fe400078ec0ff */
[----:B------:R-:W-:Y:S02]  /*0df0*/  LOP3.LUT R4, R5, 0xfffffffc, RZ, 0xc0, !PT ;  /* 0xfffffffc05047812 */ /* 0x000fe400078ec0ff */
[----:B------:R-:W-:Y:S01]  /*0e00*/  LEA.HI R3, R3, R6, RZ, 0x3 ;  /* 0x0000000603037211 */ /* 0x000fe200078f18ff */
[----:B------:R-:W-:Y:S01]  /*0e10*/  IMAD.IADD R5, R12, 0x1, -R2 ;  /* 0x000000010c057824 */ /* 0x000fe200078e0a02 */
[----:B------:R-:W-:Y:S01]  /*0e20*/  LOP3.LUT R0, R0, 0xfffffff8, RZ, 0xc0, !PT ;  /* 0xfffffff800007812 */ /* 0x000fe200078ec0ff */
[----:B------:R-:W-:Y:S01]  /*0e30*/  IMAD.IADD R22, R12, 0x1, -R4 ;  /* 0x000000010c167824 */ /* 0x000fe200078e0a04 */
[----:B------:R-:W-:-:S02]  /*0e40*/  LOP3.LUT R2, R3, 0xffffff8, RZ, 0xc0, !PT ;  /* 0x0ffffff803027812 */ /* 0x000fc400078ec0ff */
[----:B------:R-:W-:Y:S01]  /*0e50*/  SHF.R.S32.HI R4, RZ, 0x1f, R5 ;  /* 0x0000001fff047819 */ /* 0x000fe20000011405 */
[C---:B------:R-:W-:Y:S01]  /*0e60*/  IMAD.IADD R3, R229.reuse, 0x1, -R0 ;  /* 0x00000001e5037824 */ /* 0x040fe200078e0a00 */
[----:B------:R-:W-:Y:S01]  /*0e70*/  IADD3 R18, R229, 0x40, RZ ;  /* 0x00000040e5127810 */ /* 0x000fe20007ffe0ff */
[----:B------:R-:W-:Y:S01]  /*0e80*/  IMAD.SHL.U32 R106, R22, 0x4, RZ ;  /* 0x00000004166a7824 */ /* 0x000fe200078e00ff */
[----:B------:R-:W-:Y:S01]  /*0e90*/  LEA.HI R0, R4, R5, RZ, 0x2 ;  /* 0x0000000504007211 */ /* 0x000fe200078f10ff */
[----:B------:R-:W-:Y:S01]  /*0ea0*/  IMAD.IADD R8, R6, 0x1, -R2 ;  /* 0x0000000106087824 */ /* 0x000fe200078e0a02 */
[----:B------:R-:W-:Y:S01]  /*0eb0*/  LOP3.LUT R9, R3, 0x1, RZ, 0xc0, !PT ;  /* 0x0000000103097812 */ /* 0x000fe200078ec0ff */
[----:B------:R-:W-:Y:S01]  /*0ec0*/  IMAD.SHL.U32 R100, R22, 0x8, RZ ;  /* 0x0000000816647824 */ /* 0x000fe200078e00ff */
[----:B------:R-:W-:Y:S02]  /*0ed0*/  IADD3 R140, R106, 0x20, RZ ;  /* 0x000000206a8c7810 */ /* 0x000fe40007ffe0ff */
[----:B------:R-:W-:-:S02]  /*0ee0*/  ISETP.NE.U32.AND P0, PT, R9, 0x1, PT ;  /* 0x000000010900780c */ /* 0x000fc40003f05070 */
[C---:B------:R-:W-:Y:S01]  /*0ef0*/  IADD3 R105, R106.reuse, 0x40, RZ ;  /* 0x000000406a697810 */ /* 0x040fe20007ffe0ff */
[C---:B------:R-:W-:Y:S01]  /*0f00*/  IMAD.IADD R2, R106.reuse, 0x1, R140 ;  /* 0x000000016a027824 */ /* 0x040fe200078e028c */
[C---:B------:R-:W-:Y:S01]  /*0f10*/  R2P PR, R3.reuse, 0x6 ;  /* 0x0000000603007804 */ /* 0x040fe20000000000 */
[----:B------:R-:W-:Y:S01]  /*0f20*/  IMAD.SHL.U32 R3, R3, 0x40, RZ ;  /* 0x0000004003037824 */ /* 0x000fe200078e00ff */
[----:B------:R-:W-:Y:S01]  /*0f30*/  SHF.R.S32.HI R4, RZ, 0x2, R0 ;  /* 0x00000002ff047819 */ /* 0x000fe20000011400 */
[----:B------:R-:W-:Y:S01]  /*0f40*/  IMAD.IADD R0, R106, 0x1, R105 ;  /* 0x000000016a007824 */ /* 0x000fe200078e0269 */
[----:B------:R-:W-:Y:S02]  /*0f50*/  SHF.R.S32.HI R5, RZ, 0x1f, R2 ;  /* 0x0000001fff057819 */ /* 0x000fe40000011402 */
[----:B------:R-:W-:Y:S01]  /*0f60*/  LOP3.LUT R20, R3, 0x1c0, RZ, 0xc0, !PT ;  /* 0x000001c003147812 */ /* 0x000fe200078ec0ff */
[----:B------:R-:W-:Y:S01]  /*0f70*/  IMAD R9, R8, 0x10, R4 ;  /* 0x0000001008097824 */ /* 0x000fe200078e0204 */
[----:B------:R-:W-:Y:S01]  /*0f80*/  SHF.R.S32.HI R4, RZ, 0x1f, R0 ;  /* 0x0000001fff047819 */ /* 0x000fe20000011400 */
[----:B------:R-:W-:Y:S01]  /*0f90*/  IMAD.SHL.U32 R3, R15, 0x8, RZ ;  /* 0x000000080f037824 */ /* 0x000fe200078e00ff */
[----:B------:R-:W-:-:S02]  /*0fa0*/  LEA.HI R8, R5, R2, RZ, 0x3 ;  /* 0x0000000205087211 */ /* 0x000fc400078f18ff */
[----:B------:R-:W-:Y:S01]  /*0fb0*/  LEA.HI R13, R5, R2, RZ, 0x6 ;  /* 0x00000002050d7211 */ /* 0x000fe200078f30ff */
[----:B------:R-:W-:Y:S01]  /*0fc0*/  IMAD.SHL.U32 R2, R7, 0x40, RZ ;  /* 0x0000004007027824 */ /* 0x000fe200078e00ff */
[----:B------:R-:W-:Y:S01]  /*0fd0*/  SHF.R.U32.HI R19, RZ, 0x3, R20 ;  /* 0x00000003ff137819 */ /* 0x000fe20000011614 */
[----:B------:R1:W-:Y:S01]  /*0fe0*/  STL [R1+0x50], R9 ;  /* 0x0000500901007387 */ /* 0x0003e20000100800 */
[CC--:B------:R-:W-:Y:S02]  /*0ff0*/  LEA.HI R10, R4.reuse, R0.reuse, RZ, 0x3 ;  /* 0x00000000040a7211 */ /* 0x0c0fe400078f18ff */
[----:B------:R-:W-:Y:S01]  /*1000*/  LEA.HI R12, R4, R0, RZ, 0x6 ;  /* 0x00000000040c7211 */ /* 0x000fe200078f30ff */
[----:B------:R-:W-:Y:S01]  /*1010*/  IMAD R0, R15, 0x200, R17 ;  /* 0x000002000f007824 */ /* 0x000fe200078e0211 */
[----:B------:R-:W-:Y:S01]  /*1020*/  LOP3.LUT R4, R19, R20, RZ, 0xfc, !PT ;  /* 0x0000001413047212 */ /* 0x000fe200078efcff */
[----:B------:R-:W-:Y:S01]  /*1030*/  STL [R1+0x4], R20 ;  /* 0x0000041401007387 */ /* 0x000fe20000100800 */
[----:B------:R-:W-:-:S02]  /*1040*/  LOP3.LUT P6, RZ, R7, 0x2, RZ, 0xc0, !PT ;  /* 0x0000000207ff7812 */ /* 0x000fc400078cc0ff */
[----:B------:R-:W-:Y:S01]  /*1050*/  LOP3.LUT P5, RZ, R7, 0x4, RZ, 0xc0, !PT ;  /* 0x0000000407ff7812 */ /* 0x000fe200078ac0ff */
[----:B------:R-:W-:Y:S01]  /*1060*/  STL [R1+0x8], R19 ;  /* 0x0000081301007387 */ /* 0x000fe20000100800 */
[----:B------:R-:W-:Y:S02]  /*1070*/  LOP3.LUT R2, R2, 0x1c0, RZ, 0xc0, !PT ;  /* 0x000001c002027812 */ /* 0x000fe400078ec0ff */
[----:B------:R-:W-:Y:S02]  /*1080*/  SHF.R.S32.HI R7, RZ, 0x1f, R18 ;  /* 0x0000001fff077819 */ /* 0x000fe40000011412 */
[----:B------:R-:W-:Y:S02]  /*1090*/  LOP3.LUT R5, R2, 0x8, R3, 0xf8, !PT ;  /* 0x0000000802057812 */ /* 0x000fe400078ef803 */
[----:B------:R-:W-:Y:S01]  /*10a0*/  SHF.R.U32.HI R3, RZ, 0x3, R2 ;  /* 0x00000003ff037819 */ /* 0x000fe20000011602 */
[----:B------:R-:W-:Y:S01]  /*10b0*/  IMAD.SHL.U32 R2, R18, 0x40, RZ ;  /* 0x0000004012027824 */ /* 0x000fe200078e00ff */
[----:B------:R-:W-:-:S02]  /*10c0*/  LOP3.LUT P4, RZ, R11, 0x2, RZ, 0xc0, !PT ;  /* 0x000000020bff7812 */ /* 0x000fc4000788c0ff */
[----:B------:R-:W-:Y:S02]  /*10d0*/  LOP3.LUT P3, RZ, R11, 0x4, RZ, 0xc0, !PT ;  /* 0x000000040bff7812 */ /* 0x000fe4000786c0ff */
[----:B------:R-:W-:Y:S01]  /*10e0*/  LOP3.LUT R24, R2, 0x1c0, RZ, 0xc0, !PT ;  /* 0x000001c002187812 */ /* 0x000fe200078ec0ff */
[----:B------:R-:W-:Y:S01]  /*10f0*/  IMAD.SHL.U32 R2, R16, 0x40, RZ ;  /* 0x0000004010027824 */ /* 0x000fe200078e00ff */
[----:B------:R-:W-:Y:S01]  /*1100*/  LEA R180, R0, 0x6100, 0x1 ;  /* 0x0000610000b47811 */ /* 0x000fe200078e08ff */
[----:B-1----:R-:W-:Y:S01]  /*1110*/  IMAD R9, R22, 0x2, R14 ;  /* 0x0000000216097824 */ /* 0x002fe200078e020e */
[----:B------:R-:W-:Y:S02]  /*1120*/  SHF.R.U32.HI R15, RZ, 0x3, R24 ;  /* 0x00000003ff0f7819 */ /* 0x000fe40000011618 */
[----:B------:R-:W-:Y:S01]  /*1130*/  IADD3 R191, R180, 0x20, RZ ;  /* 0x00000020b4bf7810 */ /* 0x000fe20007ffe0ff */
[----:B------:R-:W-:Y:S01]  /*1140*/  IMAD.IADD R17, R9, 0x1, R4 ;  /* 0x0000000109117824 */ /* 0x000fe200078e0204 */
[----:B------:R-:W-:Y:S01]  /*1150*/  LEA.HI R4, R7, R18, RZ, 0x3 ;  /* 0x0000001207047211 */ /* 0x000fe200078f18ff */
[----:B------:R-:W-:Y:S01]  /*1160*/  IMAD.SHL.U32 R18, R6, 0x200, RZ ;  /* 0x0000020006127824 */ /* 0x000fe200078e00ff */
[----:B------:R-:W-:-:S02]  /*1170*/  LOP3.LUT R9, R5, R3, RZ, 0x3c, !PT ;  /* 0x0000000305097212 */ /* 0x000fc400078e3cff */
[--C-:B------:R-:W-:Y:S01]  /*1180*/  LOP3.LUT R6, R24, 0x38, R8.reuse, 0xf8, !PT ;  /* 0x0000003818067812 */ /* 0x100fe200078ef808 */
[----:B------:R-:W-:Y:S01]  /*1190*/  IMAD.SHL.U32 R3, R4, 0x40, RZ ;  /* 0x0000004004037824 */ /* 0x000fe200078e00ff */
[----:B------:R-:W-:Y:S02]  /*11a0*/  LOP3.LUT R4, R20, 0x38, R8, 0xf8, !PT ;  /* 0x0000003814047812 */ /* 0x000fe400078ef808 */
[----:B------:R-:W-:Y:S01]  /*11b0*/  LOP3.LUT R5, R2, 0xfffffe00, RZ, 0xc0, !PT ;  /* 0xfffffe0002057812 */ /* 0x000fe200078ec0ff */
[----:B------:R-:W-:Y:S01]  /*11c0*/  IMAD.SHL.U32 R2, R12, 0x80, RZ ;  /* 0x000000800c027824 */ /* 0x000fe200078e00ff */
[----:B------:R-:W-:Y:S01]  /*11d0*/  LOP3.LUT R23, R3, 0xfffffe00, RZ, 0xc0, !PT ;  /* 0xfffffe0003177812 */ /* 0x000fe200078ec0ff */
[----:B------:R-:W-:Y:S01]  /*11e0*/  IMAD.SHL.U32 R3, R13, 0x80, RZ ;  /* 0x000000800d037824 */ /* 0x000fe200078e00ff */
[--C-:B------:R-:W-:Y:S02]  /*11f0*/  LOP3.LUT R7, R20, 0x38, R10.reuse, 0xf8, !PT ;  /* 0x0000003814077812 */ /* 0x100fe400078ef80a */
[----:B------:R-:W-:Y:S01]  /*1200*/  LOP3.LUT R10, R24, 0x38, R10, 0xf8, !PT ;  /* 0x00000038180a7812 */ /* 0x000fe200078ef80a */
[----:B------:R-:W-:Y:S01]  /*1210*/  STL [R1+0x38], R23 ;  /* 0x0000381701007387 */ /* 0x000fe20000100800 */
[----:B------:R-:W-:-:S02]  /*1220*/  LOP3.LUT R3, R3, 0xffffe000, RZ, 0xc0, !PT ;  /* 0xffffe00003037812 */ /* 0x000fc400078ec0ff */
[----:B------:R-:W-:Y:S02]  /*1230*/  LOP3.LUT R8, R4, R19, RZ, 0x3c, !PT ;  /* 0x0000001304087212 */ /* 0x000fe400078e3cff */
[-C--:B------:R-:W-:Y:S02]  /*1240*/  LOP3.LUT R6, R6, R15.reuse, RZ, 0x3c, !PT ;  /* 0x0000000f06067212 */ /* 0x080fe400078e3cff */
[----:B------:R-:W-:Y:S02]  /*1250*/  LOP3.LUT R4, R10, R15, RZ, 0x3c, !PT ;  /* 0x0000000f0a047212 */ /* 0x000fe400078e3cff */
[----:B------:R-:W-:Y:S02]  /*1260*/  LOP3.LUT R2, R2, 0xffffe000, RZ, 0xc0, !PT ;  /* 0xffffe00002027812 */ /* 0x000fe400078ec0ff */
[-C--:B------:R-:W-:Y:S02]  /*1270*/  IADD3 R15, R8, R3.reuse, R18 ;  /* 0x00000003080f7210 */ /* 0x080fe40007ffe012 */
[----:B------:R-:W-:Y:S01]  /*1280*/  IADD3 R13, R6, R3, R23 ;  /* 0x00000003060d7210 */ /* 0x000fe20007ffe017 */
[----:B------:R-:W-:Y:S01]  /*1290*/  IMAD R3, R11, 0x20, R21 ;  /* 0x000000200b037824 */ /* 0x000fe200078e0215 */
[----:B------:R-:W-:Y:S01]  /*12a0*/  IADD3 R10, R4, R2, R23 ;  /* 0x00000002040a7210 */ /* 0x000fe20007ffe017 */
[----:B------:R-:W-:Y:S01]  /*12b0*/  IMAD.MOV.U32 R6, RZ, RZ, 0x40 ;  /* 0x00000040ff067424 */ /* 0x000fe200078e00ff */
[----:B------:R-:W-:-:S02]  /*12c0*/  IADD3 R4, R9, R5, R14 ;  /* 0x0000000509047210 */ /* 0x000fc40007ffe00e */
[----:B------:R-:W-:Y:S01]  /*12d0*/  LOP3.LUT R5, R9, R5, RZ, 0xfc, !PT ;  /* 0x0000000509057212 */ /* 0x000fe200078efcff */
[----:B------:R1:W-:Y:S01]  /*12e0*/  STL [R1+0x3c], R3 ;  /* 0x00003c0301007387 */ /* 0x0003e20000100800 */
[----:B------:R-:W-:Y:S01]  /*12f0*/  LOP3.LUT R7, R7, R19, RZ, 0x3c, !PT ;  /* 0x0000001307077212 */ /* 0x000fe200078e3cff */
[----:B------:R-:W-:Y:S01]  /*1300*/  IMAD.MOV.U32 R9, RZ, RZ, 0x20 ;  /* 0x00000020ff097424 */ /* 0x000fe200078e00ff */
[----:B------:R-:W-:Y:S02]  /*1310*/  LEA R13, R13, 0xc100, 0x1 ;  /* 0x0000c1000d0d7811 */ /* 0x000fe400078e08ff */
[----:B------:R-:W-:Y:S02]  /*1320*/  IADD3 R12, R7, R2, R18 ;  /* 0x00000002070c7210 */ /* 0x000fe40007ffe012 */
[----:B------:R-:W-:Y:S02]  /*1330*/  SEL R8, R9, 0xffffffe0, !P1 ;  /* 0xffffffe009087807 */ /* 0x000fe40004800000 */
[----:B------:R-:W-:-:S02]  /*1340*/  SEL R2, R6, 0xffffffc0, !P3 ;  /* 0xffffffc006027807 */ /* 0x000fc40005800000 */
[C---:B------:R-:W-:Y:S02]  /*1350*/  SEL R7, R6.reuse, 0xffffffc0, !P2 ;  /* 0xffffffc006077807 */ /* 0x040fe40005000000 */
[----:B------:R-:W-:Y:S01]  /*1360*/  SEL R0, R6, 0xffffffc0, !P5 ;  /* 0xffffffc006007807 */ /* 0x000fe20006800000 */
[----:B------:R-:W-:Y:S01]  /*1370*/  IMAD.IADD R186, R180, 0x1, R2 ;  /* 0x00000001b4ba7824 */ /* 0x000fe200078e0202 */
[----:B------:R-:W-:Y:S02]  /*1380*/  LEA R11, R12, 0xc100, 0x1 ;  /* 0x0000c1000c0b7811 */ /* 0x000fe400078e08ff */
[----:B------:R-:W-:Y:S02]  /*1390*/  LEA R6, R17, 0x80, 0x1 ;  /* 0x0000008011067811 */ /* 0x000fe400078e08ff */
[----:B------:R-:W-:Y:S02]  /*13a0*/  @P4 IADD3 R191, R180, -0x20, RZ ;  /* 0xffffffe0b4bf4810 */ /* 0x000fe40007ffe0ff */
[----:B------:R-:W-:-:S02]  /*13b0*/  LEA R10, R10, 0xc100, 0x1 ;  /* 0x0000c1000a0a7811 */ /* 0x000fc400078e08ff */
[----:B------:R-:W-:Y:S01]  /*13c0*/  LEA R187, R4, 0xc100, 0x1 ;  /* 0x0000c10004bb7811 */ /* 0x000fe200078e08ff */
[----:B------:R-:W-:Y:S01]  /*13d0*/  IMAD.IADD R183, R2, 0x1, R191 ;  /* 0x0000000102b77824 */ /* 0x000fe200078e02bf */
[----:B-1----:R-:W-:Y:S01]  /*13e0*/  LOP3.LUT R3, R20, 0x18, R100, 0xf8, !PT ;  /* 0x0000001814037812 */ /* 0x002fe200078ef864 */
[----:B------:R-:W-:Y:S01]  /*13f0*/  IMAD.IADD R2, R6, 0x1, R7 ;  /* 0x0000000106027824 */ /* 0x000fe200078e0207 */
[----:B------:R-:W-:Y:S01]  /*1400*/  LEA R181, R5, 0x100, 0x1 ;  /* 0x0000010005b57811 */ /* 0x000fe200078e08ff */
[----:B------:R-:W-:Y:S01]  /*1410*/  IMAD.IADD R190, R187, 0x1, R0 ;  /* 0x00000001bbbe7824 */ /* 0x000fe200078e0200 */
[----:B------:R-:W-:Y:S02]  /*1420*/  LOP3.LUT R213, R18, R3, R19, 0xf6, !PT ;  /* 0x0000000312d57212 */ /* 0x000fe400078ef613 */
[----:B------:R-:W-:Y:S01]  /*1430*/  SEL R3, R9, 0xffffffe0, !P6 ;  /* 0xffffffe009037807 */ /* 0x000fe20007000000 */
[----:B------:R-:W-:Y:S01]  /*1440*/  IMAD.IADD R185, R0, 0x1, R181 ;  /* 0x0000000100b97824 */ /* 0x000fe200078e02b5 */
[----:B------:R-:W-:-:S02]  /*1450*/  LEA R9, R15, 0xc100, 0x1 ;  /* 0x0000c1000f097811 */ /* 0x000fc400078e08ff */
[----:B------:R-:W-:Y:S01]  /*1460*/  LEA R213, R213, 0x100, 0x1 ;  /* 0x00000100d5d57811 */ /* 0x000fe200078e08ff */
[----:B------:R-:W-:Y:S01]  /*1470*/  IMAD.IADD R188, R187, 0x1, R3 ;  /* 0x00000001bbbc7824 */ /* 0x000fe200078e0203 */
[----:B------:R-:W-:Y:S01]  /*1480*/  SHF.R.S32.HI R101, RZ, 0x1f, R100 ;  /* 0x0000001fff657819 */ /* 0x000fe20000011464 */
[----:B------:R1:W-:Y:S01]  /*1490*/  STL [R1+0x4c], R9 ;  /* 0x00004c0901007387 */ /* 0x0003e20000100800 */
[----:B------:R-:W-:Y:S01]  /*14a0*/  IMAD.IADD R182, R3, 0x1, R181 ;  /* 0x0000000103b67824 */ /* 0x000fe200078e02b5 */
[----:B------:R-:W-:Y:S01]  /*14b0*/  IADD3 R143, R106, 0x10, RZ ;  /* 0x000000106a8f7810 */ /* 0x000fe20007ffe0ff */
[----:B------:R-:W-:Y:S01]  /*14c0*/  IMAD.IADD R189, R188, 0x1, R0 ;  /* 0x00000001bcbd7824 */ /* 0x000fe200078e0200 */
[----:B------:R-:W-:Y:S01]  /*14d0*/  STL [R1+0x48], R13 ;  /* 0x0000480d01007387 */ /* 0x000fe20000100800 */
[----:B------:R-:W-:Y:S01]  /*14e0*/  IMAD.IADD R184, R0, 0x1, R182 ;  /* 0x0000000100b87824 */ /* 0x000fe200078e02b6 */
[C---:B------:R-:W-:Y:S01]  /*14f0*/  IADD3 R142, R106.reuse, 0x30, RZ ;  /* 0x000000306a8e7810 */ /* 0x040fe20007ffe0ff */
[----:B------:R-:W-:Y:S01]  /*1500*/  IMAD.IADD R214, R213, 0x1, R7 ;  /* 0x00000001d5d67824 */ /* 0x000fe200078e0207 */
[----:B------:R2:W-:Y:S01]  /*1510*/  STL [R1+0x44], R11 ;  /* 0x0000440b01007387 */ /* 0x0005e20000100800 */
[----:B------:R-:W-:-:S02]  /*1520*/  IADD3 R141, R106, 0x50, RZ ;  /* 0x000000506a8d7810 */ /* 0x000fc40007ffe0ff */
[C---:B------:R-:W-:Y:S01]  /*1530*/  IADD3 R231, R232.reuse, 0x40, RZ ;  /* 0x00000040e8e77810 */ /* 0x040fe20007ffe0ff */
[----:B------:R-:W-:Y:S01]  /*1540*/  STL [R1+0x40], R10 ;  /* 0x0000400a01007387 */ /* 0x000fe20000100800 */
[----:B------:R-:W-:Y:S02]  /*1550*/  IADD3 R230, R232, 0x80, RZ ;  /* 0x00000080e8e67810 */ /* 0x000fe40007ffe0ff */
[C---:B------:R-:W-:Y:S02]  /*1560*/  IADD3 R202, R191.reuse, 0x800, RZ ;  /* 0x00000800bfca7810 */ /* 0x040fe40007ffe0ff */
[C---:B------:R-:W-:Y:S02]  /*1570*/  IADD3 R201, R191.reuse, 0x1000, RZ ;  /* 0x00001000bfc97810 */ /* 0x040fe40007ffe0ff */
[C---:B------:R-:W-:Y:S02]  /*1580*/  IADD3 R200, R191.reuse, 0x1800, RZ ;  /* 0x00001800bfc87810 */ /* 0x040fe40007ffe0ff */
[----:B------:R-:W-:-:S02]  /*1590*/  IADD3 R199, R191, 0x2000, RZ ;  /* 0x00002000bfc77810 */ /* 0x000fc40007ffe0ff */
[C---:B------:R-:W-:Y:S02]  /*15a0*/  IADD3 R198, R191.reuse, 0x2800, RZ ;  /* 0x00002800bfc67810 */ /* 0x040fe40007ffe0ff */
[C---:B-1----:R-:W-:Y:S02]  /*15b0*/  IADD3 R9, R6.reuse, -0x10, RZ ;  /* 0xfffffff006097810 */ /* 0x042fe40007ffe0ff */
[C---:B------:R-:W-:Y:S02]  /*15c0*/  @P0 IADD3 R9, R6.reuse, 0x10, RZ ;  /* 0x0000001006090810 */ /* 0x040fe40007ffe0ff */
[C---:B------:R-:W-:Y:S02]  /*15d0*/  IADD3 R197, R191.reuse, 0x3000, RZ ;  /* 0x00003000bfc57810 */ /* 0x040fe40007ffe0ff */
[----:B------:R-:W-:Y:S01]  /*15e0*/  IADD3 R196, R191, 0x3800, RZ ;  /* 0x00003800bfc47810 */ /* 0x000fe20007ffe0ff */
[----:B------:R-:W-:Y:S01]  /*15f0*/  IMAD.IADD R3, R7, 0x1, R9 ;  /* 0x0000000107037824 */ /* 0x000fe200078e0209 */
[C---:B------:R-:W-:Y:S01]  /*1600*/  IADD3 R195, R191.reuse, 0x4000, RZ ;  /* 0x00004000bfc37810 */ /* 0x040fe20007ffe0ff */
[----:B--2---:R-:W-:Y:S01]  /*1610*/  IMAD.IADD R11, R6, 0x1, R8 ;  /* 0x00000001060b7824 */ /* 0x004fe200078e0208 */
[----:B------:R-:W-:-:S02]  /*1620*/  IADD3 R194, R191, 0x4800, RZ ;  /* 0x00004800bfc27810 */ /* 0x000fc40007ffe0ff */
[C---:B------:R-:W-:Y:S02]  /*1630*/  IADD3 R193, R191.reuse, 0x5000, RZ ;  /* 0x00005000bfc17810 */ /* 0x040fe40007ffe0ff */
[----:B------:R-:W-:Y:S01]  /*1640*/  STL [R1+0x24], R11 ;  /* 0x0000240b01007387 */ /* 0x000fe20000100800 */
[----:B------:R-:W-:-:S03]  /*1650*/  IADD3 R192, R191, 0x5800, RZ ;  /* 0x00005800bfc07810 */ /* 0x000fc60007ffe0ff */
[----:B------:R1:W-:Y:S04]  /*1660*/  STL [R1+0x34], R2 ;  /* 0x0000340201007387 */ /* 0x0003e80000100800 */
[----:B------:R-:W-:Y:S01]  /*1670*/  STL [R1+0x1c], R9 ;  /* 0x00001c0901007387 */ /* 0x000fe20000100800 */
[----:B-1----:R-:W-:-:S05]  /*1680*/  IMAD.IADD R2, R7, 0x1, R11 ;  /* 0x0000000107027824 */ /* 0x002fca00078e020b */
[----:B------:R1:W-:Y:S02]  /*1690*/  STL [R1+0x30], R2 ;  /* 0x0000300201007387 */ /* 0x0003e40000100800 */
[----:B-1----:R-:W-:-:S04]  /*16a0*/  IMAD.IADD R2, R8, 0x1, R9 ;  /* 0x0000000108027824 */ /* 0x002fc800078e0209 */
[----:B------:R-:W-:Y:S01]  /*16b0*/  IMAD.IADD R0, R7, 0x1, R2 ;  /* 0x0000000107007824 */ /* 0x000fe200078e0202 */
[----:B------:R1:W-:Y:S04]  /*16c0*/  STL [R1+0x20], R2 ;  /* 0x0000200201007387 */ /* 0x0003e80000100800 */
[----:B------:R1:W-:Y:S04]  /*16d0*/  STL [R1+0x2c], R3 ;  /* 0x00002c0301007387 */ /* 0x0003e80000100800 */
[----:B------:R1:W-:Y:S02]  /*16e0*/  STL [R1+0x28], R0 ;  /* 0x0000280001007387 */ /* 0x0003e40000100800 */
.L_x_299:
[----:B------:R-:W-:-:S04]  /*16f0*/  IMAD.MOV.U32 R12, RZ, RZ, 0x4 ;  /* 0x00000004ff0c7424 */ /* 0x000fc800078e00ff */
[----:B-1----:R-:W-:-:S05]  /*1700*/  IMAD.WIDE R2, R247, R12, c[0x0][0x588] ;  /* 0x00016200f7027625 */ /* 0x002fca00078e020c */
[----:B------:R-:W2:Y:S01]  /*1710*/  LDG.E R235, [R2.64] ;  /* 0x0000000602eb7981 */ /* 0x000ea2000c1e1900 */
[----:B------:R-:W-:Y:S01]  /*1720*/  ISETP.NE.U32.AND P4, PT, RZ, c[0x0][0x360], PT ;  /* 0x0000d800ff007a0c */ /* 0x000fe20003f85070 */
[----:B------:R-:W-:Y:S01]  /*1730*/  IMAD.MOV.U32 R138, RZ, RZ, RZ ;  /* 0x000000ffff8a7224 */ /* 0x000fe200078e00ff */
[----:B------:R-:W-:Y:S02]  /*1740*/  ISETP.NE.U32.AND P0, PT, RZ, c[0x0][0x370], PT ;  /* 0x0000dc00ff007a0c */ /* 0x000fe40003f05070 */
[----:B------:R-:W-:Y:S02]  /*1750*/  ISETP.NE.AND.EX P4, PT, RZ, c[0x0][0x364], PT, P4 ;  /* 0x0000d900ff007a0c */ /* 0x000fe40003f85340 */
[----:B------:R-:W-:Y:S02]  /*1760*/  ISETP.NE.AND.EX P2, PT, RZ, c[0x0][0x374], PT, P0 ;  /* 0x0000dd00ff007a0c */ /* 0x000fe40003f45300 */
[----:B------:R-:W-:Y:S02]  /*1770*/  ISETP.NE.U32.AND P3, PT, RZ, c[0x0][0x348], PT ;  /* 0x0000d200ff007a0c */ /* 0x000fe40003f65070 */
[----:B------:R-:W-:-:S02]  /*1780*/  ISETP.NE.U32.AND P5, PT, RZ, c[0x0][0x358], PT ;  /* 0x0000d600ff007a0c */ /* 0x000fc40003fa5070 */
[----:B------:R-:W-:Y:S02]  /*1790*/  ISETP.NE.AND.EX P3, PT, RZ, c[0x0][0x34c], PT, P3 ;  /* 0x0000d300ff007a0c */ /* 0x000fe40003f65330 */
[----:B------:R-:W-:Y:S01]  /*17a0*/  ISETP.NE.AND.EX P5, PT, RZ, c[0x0][0x35c], PT, P5 ;  /* 0x0000d700ff007a0c */ /* 0x000fe20003fa5350 */
[----:B------:R-:W-:Y:S02]  /*17b0*/  IMAD.MOV.U32 R174, RZ, RZ, RZ ;  /* 0x000000ffffae7224 */ /* 0x000fe400078e00ff */
[----:B------:R-:W-:Y:S02]  /*17c0*/  IMAD.MOV.U32 R137, RZ, RZ, RZ ;  /* 0x000000ffff897224 */ /* 0x000fe400078e00ff */
[----:B------:R-:W-:Y:S01]  /*17d0*/  IMAD.MOV.U32 R11, RZ, RZ, RZ ;  /* 0x000000ffff0b7224 */ /* 0x000fe200078e00ff */
[----:B--2---:R-:W-:Y:S02]  /*17e0*/  SHF.R.S32.HI R135, RZ, 0x1f, R235 ;  /* 0x0000001fff877819 */ /* 0x004fe400000114eb */
[----:B------:R-:W-:-:S02]  /*17f0*/  @P4 LEA R2, P0, R235, c[0x0][0x360], 0x2 ;  /* 0x0000d800eb024a11 */ /* 0x000fc400078010ff */
[C---:B------:R-:W-:Y:S02]  /*1800*/  @P2 LEA R4, P1, R235.reuse, c[0x0][0x370], 0x2 ;  /* 0x0000dc00eb042a11 */ /* 0x040fe400078210ff */
[C-C-:B------:R-:W-:Y:S02]  /*1810*/  @P4 LEA.HI.X R3, R235.reuse, c[0x0][0x364], R135.reuse, 0x2, P0 ;  /* 0x0000d900eb034a11 */ /* 0x140fe400000f1487 */
[----:B------:R-:W-:Y:S02]  /*1820*/  ISETP.NE.U32.AND P0, PT, RZ, c[0x0][0x350], PT ;  /* 0x0000d400ff007a0c */ /* 0x000fe40003f05070 */
[----:B------:R-:W-:Y:S01]  /*1830*/  @P2 LEA.HI.X R5, R235, c[0x0][0x374], R135, 0x2, P1 ;  /* 0x0000dd00eb052a11 */ /* 0x000fe200008f1487 */
[----:B------:R1:W5:Y:S01]  /*1840*/  @P4 LDG.E R175, [R2.64] ;  /* 0x0000000602af4981 */ /* 0x000362000c1e1900 */
[----:B------:R-:W-:-:S03]  /*1850*/  ISETP.NE.AND.EX P6, PT, RZ, c[0x0][0x354], PT, P0 ;  /* 0x0000d500ff007a0c */ /* 0x000fc60003fc5300 */
[----:B------:R2:W5:Y:S01]  /*1860*/  @P2 LDG.E R138, [R4.64] ;  /* 0x00000006048a2981 */ /* 0x000562000c1e1900 */
[----:B------:R-:W-:-:S04]  /*1870*/  LEA R6, P2, R235, c[0x0][0x348], 0x2 ;  /* 0x0000d200eb067a11 */ /* 0x000fc800078410ff */
[----:B------:R-:W-:-:S05]  /*1880*/  LEA.HI.X R7, R235, c[0x0][0x34c], R135, 0x2, P2 ;  /* 0x0000d300eb077a11 */ /* 0x000fca00010f1487 */
[----:B------:R3:W5:Y:S01]  /*1890*/  @P3 LDG.E R174, [R6.64] ;  /* 0x0000000606ae3981 */ /* 0x000762000c1e1900 */
[C---:B-1----:R-:W-:Y:S02]  /*18a0*/  LEA R2, P0, R235.reuse, c[0x0][0x358], 0x2 ;  /* 0x0000d600eb027a11 */ /* 0x042fe400078010ff */
[C---:B--2---:R-:W-:Y:S02]  /*18b0*/  LEA R4, P1, R235.reuse, c[0x0][0x350], 0x2 ;  /* 0x0000d400eb047a11 */ /* 0x044fe400078210ff */
[C-C-:B------:R-:W-:Y:S02]  /*18c0*/  LEA.HI.X R3, R235.reuse, c[0x0][0x35c], R135.reuse, 0x2, P0 ;  /* 0x0000d700eb037a11 */ /* 0x140fe400000f1487 */
[----:B------:R-:W-:-:S03]  /*18d0*/  LEA.HI.X R5, R235, c[0x0][0x354], R135, 0x2, P1 ;  /* 0x0000d500eb057a11 */ /* 0x000fc600008f1487 */
[----:B------:R3:W5:Y:S04]  /*18e0*/  @P5 LDG.E R11, [R2.64] ;  /* 0x00000006020b5981 */ /* 0x000768000c1e1900 */
[----:B------:R3:W5:Y:S01]  /*18f0*/  @P6 LDG.E R137, [R4.64] ;  /* 0x0000000604896981 */ /* 0x000762000c1e1900 */
[----:B------:R-:W-:-:S05]  /*1900*/  LOP3.LUT R15, R246, 0xffff, RZ, 0xc0, !PT ;  /* 0x0000fffff60f7812 */ /* 0x000fca00078ec0ff */
[----:B------:R3:W-:Y:S01]  /*1910*/  STL [R1], R15 ;  /* 0x0000000f01007387 */ /* 0x0007e20000100800 */
[----:B------:R-:W-:Y:S01]  /*1920*/  YIELD ;  /* 0x0000000000007946 */ /* 0x000fe20003800000 */
[----:B------:R-:W-:Y:S05]  /*1930*/  @P4 BRA `(.L_x_151) ;  /* 0x0000005000004947 */ /* 0x000fea0003800000 */
[----:B-----5:R-:W-:Y:S01]  /*1940*/  MOV R175, c[0x0][0x168] ;  /* 0x00005a0000af7a02 */ /* 0x020fe20000000f00 */
[----:B------:R-:W-:Y:S05]  /*1950*/  @!P3 BRA `(.L_x_151) ;  /* 0x000000300000b947 */ /* 0x000fea0003800000 */
[----:B------:R-:W2:Y:S04]  /*1960*/  LDG.E R8, [R6.64] ;  /* 0x0000000606087981 */ /* 0x000ea8000c1e1900 */
[----:B------:R-:W2:Y:S02]  /*1970*/  LDG.E R0, [R6.64+0x4] ;  /* 0x0000040606007981 */ /* 0x000ea4000c1e1900 */
[----:B--2---:R-:W-:Y:S02]  /*1980*/  IADD3 R175, -R8, R0, RZ ;  /* 0x0000000008af7210 */ /* 0x004fe40007ffe1ff */
.L_x_151:
[----:B------:R-:W-:-:S04]  /*1990*/  ISETP.NE.U32.AND P0, PT, RZ, c[0x0][0x368], PT ;  /* 0x0000da00ff007a0c */ /* 0x000fc80003f05070 */
[----:B------:R-:W-:-:S13]  /*19a0*/  ISETP.NE.AND.EX P0, PT, RZ, c[0x0][0x36c], PT, P0 ;  /* 0x0000db00ff007a0c */ /* 0x000fda0003f05300 */
[----:B------:R-:W-:Y:S05]  /*19b0*/  @!P0 BRA `(.L_x_152) ;  /* 0x0000004000008947 */ /* 0x000fea0003800000 */
[----:B---3--:R-:W-:-:S04]  /*19c0*/  LEA R6, P0, R235, c[0x0][0x368], 0x2 ;  /* 0x0000da00eb067a11 */ /* 0x008fc800078010ff */
[----:B------:R-:W-:-:S05]  /*19d0*/  LEA.HI.X R7, R235, c[0x0][0x36c], R135, 0x2, P0 ;  /* 0x0000db00eb077a11 */ /* 0x000fca00000f1487 */
[----:B------:R1:W5:Y:S01]  /*19e0*/  LDG.E R6, [R6.64] ;  /* 0x0000000606067981 */ /* 0x000362000c1e1900 */
[----:B------:R-:W-:Y:S05]  /*19f0*/  BRA `(.L_x_153) ;  /* 0x0000005000007947 */ /* 0x000fea0003800000 */
.L_x_152:
[----:B---3--:R-:W-:Y:S01]  /*1a00*/  MOV R6, c[0x0][0x1d0] ;  /* 0x0000740000067a02 */ /* 0x008fe20000000f00 */
[----:B------:R-:W-:Y:S05]  /*1a10*/  @!P6 BRA `(.L_x_153) ;  /* 0x000000300000e947 */ /* 0x000fea0003800000 */
[----:B------:R-:W2:Y:S04]  /*1a20*/  LDG.E R6, [R4.64] ;  /* 0x0000000604067981 */ /* 0x000ea8000c1e1900 */
[----:B------:R-:W2:Y:S02]  /*1a30*/  LDG.E R0, [R4.64+0x4] ;  /* 0x0000040604007981 */ /* 0x000ea4000c1e1900 */
[----:B--2---:R-:W-:Y:S02]  /*1a40*/  IADD3 R6, -R6, R0, RZ ;  /* 0x0000000006067210 */ /* 0x004fe40007ffe1ff */
.L_x_153:
[----:B------:R2:W3:Y:S04]  /*1a50*/  @P5 LDG.E R5, [R2.64] ;  /* 0x0000000602055981 */ /* 0x0004e8000c1e1900 */
[----:B------:R2:W3:Y:S01]  /*1a60*/  @P5 LDG.E R4, [R2.64+0x4] ;  /* 0x0000040602045981 */ /* 0x0004e2000c1e1900 */
[----:B------:R-:W-:Y:S01]  /*1a70*/  ISETP.NE.U32.AND P0, PT, RZ, c[0x0][0x378], PT ;  /* 0x0000de00ff007a0c */ /* 0x000fe20003f05070 */
[----:B-----5:R-:W-:-:S03]  /*1a80*/  IMAD.MOV.U32 R134, RZ, RZ, R6 ;  /* 0x000000ffff867224 */ /* 0x020fc600078e0006 */
[----:B------:R-:W-:Y:S02]  /*1a90*/  ISETP.NE.AND.EX P1, PT, RZ, c[0x0][0x37c], PT, P0 ;  /* 0x0000df00ff007a0c */ /* 0x000fe40003f25300 */
[----:B------:R-:W-:-:S04]  /*1aa0*/  LOP3.LUT R0, R246, 0xff000000, RZ, 0xc0, !PT ;  /* 0xff000000f6007812 */ /* 0x000fc800078ec0ff */
[----:B------:R-:W-:-:S07]  /*1ab0*/  SHF.R.U32.HI R0, RZ, 0x8, R0 ;  /* 0x00000008ff007819 */ /* 0x000fce0000011600 */
[----:B--2---:R-:W-:-:S04]  /*1ac0*/  @P1 LEA R2, P0, R235, c[0x0][0x378], 0x2 ;  /* 0x0000de00eb021a11 */ /* 0x004fc800078010ff */
[----:B------:R-:W-:-:S05]  /*1ad0*/  @P1 LEA.HI.X R3, R235, c[0x0][0x37c], R135, 0x2, P0 ;  /* 0x0000df00eb031a11 */ /* 0x000fca00000f1487 */
[----:B------:R2:W5:Y:S01]  /*1ae0*/  @P1 LDG.E R134, [R2.64] ;  /* 0x0000000602861981 */ /* 0x000562000c1e1900 */
[----:B------:R-:W-:Y:S01]  /*1af0*/  IMAD.MOV.U32 R78, RZ, RZ, c[0x0][0x228] ;  /* 0x00008a00ff4e7624 */ /* 0x000fe200078e00ff */
[----:B------:R-:W-:Y:S01]  /*1b00*/  BSSY B0, `(.L_x_154) ;  /* 0x000002f000007945 */ /* 0x000fe20003800000 */
[----:B-1----:R-:W-:Y:S01]  /*1b10*/  IMAD.IADD R7, R6, 0x1, -R138 ;  /* 0x0000000106077824 */ /* 0x002fe200078e0a8a */
[----:B--2---:R-:W-:-:S04]  /*1b20*/  LOP3.LUT R2, R246, 0xff0000, RZ, 0xc0, !PT ;  /* 0x00ff0000f6027812 */ /* 0x004fc800078ec0ff */
[----:B------:R-:W-:-:S04]  /*1b30*/  LEA.HI R3, R2, R0, RZ, 0x10 ;  /* 0x0000000002037211 */ /* 0x000fc800078f80ff */
[----:B------:R-:W-:Y:S02]  /*1b40*/  SHF.R.U32.HI R8, RZ, 0x10, R3 ;  /* 0x00000010ff087819 */ /* 0x000fe40000011603 */
[----:B------:R-:W-:Y:S02]  /*1b50*/  LOP3.LUT R13, R3, 0xff, RZ, 0xc0, !PT ;  /* 0x000000ff030d7812 */ /* 0x000fe400078ec0ff */
[C---:B------:R-:W-:Y:S01]  /*1b60*/  ISETP.NE.AND P1, PT, R8.reuse, RZ, PT ;  /* 0x000000ff0800720c */ /* 0x040fe20003f25270 */
[----:B------:R1:W-:Y:S03]  /*1b70*/  STL [R1+0x14], R8 ;  /* 0x0000140801007387 */ /* 0x0003e60000100800 */
[----:B------:R-:W-:Y:S01]  /*1b80*/  SEL R133, R8, c[0x0][0x338], P1 ;  /* 0x0000ce0008857a07 */ /* 0x000fe20000800000 */
[----:B------:R1:W-:Y:S01]  /*1b90*/  STL [R1+0x18], R13 ;  /* 0x0000180d01007387 */ /* 0x0003e20000100800 */
[----:B---3--:R-:W-:-:S04]  /*1ba0*/  @P5 IMAD.IADD R78, R4, 0x1, -R5 ;  /* 0x00000001044e5824 */ /* 0x008fc800078e0a05 */
[----:B------:R-:W-:-:S05]  /*1bb0*/  IMAD.IADD R176, R7, 0x1, R78 ;  /* 0x0000000107b07824 */ /* 0x000fca00078e024e */
[C---:B------:R-:W-:Y:S02]  /*1bc0*/  ISETP.GE.AND P0, PT, R176.reuse, 0x1, PT ;  /* 0x00000001b000780c */ /* 0x040fe40003f06270 */
[----:B------:R-:W-:-:S04]  /*1bd0*/  IADD3 R0, R176, 0x3f, RZ ;  /* 0x0000003fb0007810 */ /* 0x000fc80007ffe0ff */
[----:B------:R-:W-:-:S04]  /*1be0*/  SHF.R.S32.HI R2, RZ, 0x1f, R0 ;  /* 0x0000001fff027819 */ /* 0x000fc80000011400 */
[----:B------:R-:W-:Y:S01]  /*1bf0*/  LEA.HI R2, R2, R0, RZ, 0x6 ;  /* 0x0000000002027211 */ /* 0x000fe200078f30ff */
[----:B------:R-:W-:-:S03]  /*1c00*/  IMAD.MOV.U32 R0, RZ, RZ, RZ ;  /* 0x000000ffff007224 */ /* 0x000fc600078e00ff */
[----:B------:R-:W-:Y:S01]  /*1c10*/  SHF.R.S32.HI R136, RZ, 0x6, R2 ;  /* 0x00000006ff887819 */ /* 0x000fe20000011402 */
[----:B------:R-:W-:Y:S05]  /*1c20*/  @!P0 BRA `(.L_x_155) ;  /* 0x000001c000008947 */ /* 0x000fea0003800000 */
[----:B-1----:R-:W-:Y:S01]  /*1c30*/  IABS R2, R133 ;  /* 0x0000008500027213 */ /* 0x002fe20000000000 */
[----:B------:R-:W-:Y:S01]  /*1c40*/  IMAD.MOV.U32 R4, RZ, RZ, RZ ;  /* 0x000000ffff047224 */ /* 0x000fe200078e00ff */
[----:B------:R-:W-:Y:S02]  /*1c50*/  IADD3 R8, R136, -0x1, R133 ;  /* 0xffffffff88087810 */ /* 0x000fe40007ffe085 */
[----:B------:R-:W1:Y:S02]  /*1c60*/  I2F.RP R0, R2 ;  /* 0x0000000200007306 */ /* 0x000e640000209400 */
[----:B------:R-:W-:-:S06]  /*1c70*/  IABS R10, R8 ;  /* 0x00000008000a7213 */ /* 0x000fcc0000000000 */
[----:B-1----:R-:W1:Y:S02]  /*1c80*/  MUFU.RCP R0, R0 ;  /* 0x0000000000007308 */ /* 0x002e640000001000 */
[----:B-1----:R-:W-:-:S06]  /*1c90*/  IADD3 R0, R0, 0xffffffe, RZ ;  /* 0x0ffffffe00007810 */ /* 0x002fcc0007ffe0ff */
[----:B------:R-:W1:Y:S02]  /*1ca0*/  F2I.FTZ.U32.TRUNC.NTZ R5, R0 ;  /* 0x0000000000057305 */ /* 0x000e64000021f000 */
[----:B-1----:R-:W-:-:S04]  /*1cb0*/  IMAD.MOV R0, RZ, RZ, -R5 ;  /* 0x000000ffff007224 */ /* 0x002fc800078e0a05 */
[----:B------:R-:W-:Y:S01]  /*1cc0*/  IMAD.MOV.U32 R3, RZ, RZ, R0 ;  /* 0x000000ffff037224 */ /* 0x000fe200078e0000 */
[----:B------:R-:W-:-:S03]  /*1cd0*/  IABS R0, R133 ;  /* 0x0000008500007213 */ /* 0x000fc60000000000 */
[----:B------:R-:W-:Y:S02]  /*1ce0*/  IMAD R3, R3, R2, RZ ;  /* 0x0000000203037224 */ /* 0x000fe400078e02ff */
        /* <DEDUP_REMOVED lines=16> */
.L_x_155:
[----:B-1----:R-:W-:Y:S05]  /*1df0*/  BSYNC B0 ;  /* 0x0000000000007941 */ /* 0x002fea0003800000 */
.L_x_154:
[----:B------:R-:W-:-:S04]  /*1e00*/  IMAD R2, R13, R0, RZ ;  /* 0x000000000d027224 */ /* 0x000fc800078e02ff */
[C---:B------:R-:W-:Y:S02]  /*1e10*/  IMAD.IADD R0, R2.reuse, 0x1, R0 ;  /* 0x0000000102007824 */ /* 0x040fe400078e0200 */
[----:B------:R-:W-:-:S03]  /*1e20*/  IMAD R3, R2, 0x40, -R7 ;  /* 0x0000004002037824 */ /* 0x000fc600078e0a07 */
[----:B------:R-:W-:Y:S02]  /*1e30*/  IMNMX R0, R136, R0, PT ;  /* 0x0000000088007217 */ /* 0x000fe40003800200 */
[----:B------:R-:W-:-:S03]  /*1e40*/  IMNMX R3, RZ, R3, !PT ;  /* 0x00000003ff037217 */ /* 0x000fc60007800200 */
[----:B------:R-:W-:Y:S01]  /*1e50*/  IMAD R0, R0, 0x40, -R7 ;  /* 0x0000004000007824 */ /* 0x000fe200078e0a07 */
[----:B------:R-:W-:-:S04]  /*1e60*/  SHF.R.U32.HI R128, RZ, 0x6, R3 ;  /* 0x00000006ff807819 */ /* 0x000fc80000011603 */
[----:B------:R-:W-:-:S04]  /*1e70*/  IMNMX R0, R0, R78, PT ;  /* 0x0000004e00007217 */ /* 0x000fc80003800200 */
[----:B------:R-:W-:-:S13]  /*1e80*/  ISETP.GT.AND P0, PT, R0, R3, PT ;  /* 0x000000030000720c */ /* 0x000fda0003f04270 */
[----:B------:R-:W-:Y:S01]  /*1e90*/  @P0 IADD3 R2, R0, 0x3f, RZ ;  /* 0x0000003f00020810 */ /* 0x000fe20007ffe0ff */
[----:B------:R-:W-:-:S03]  /*1ea0*/  IMAD.MOV.U32 R0, RZ, RZ, R128 ;  /* 0x000000ffff007224 */ /* 0x000fc600078e0080 */
[----:B------:R-:W-:-:S04]  /*1eb0*/  @P0 SHF.R.S32.HI R3, RZ, 0x1f, R2 ;  /* 0x0000001fff030819 */ /* 0x000fc80000011402 */
[----:B------:R-:W-:-:S04]  /*1ec0*/  @P0 LEA.HI R2, R3, R2, RZ, 0x6 ;  /* 0x0000000203020211 */ /* 0x000fc800078f30ff */
[----:B------:R-:W-:-:S04]  /*1ed0*/  @P0 SHF.R.S32.HI R0, RZ, 0x6, R2 ;  /* 0x00000006ff000819 */ /* 0x000fc80000011402 */
[----:B------:R-:W-:-:S13]  /*1ee0*/  ISETP.GT.AND P0, PT, R0, R128, PT ;  /* 0x000000800000720c */ /* 0x000fda0003f04270 */
[----:B------:R-:W-:Y:S05]  /*1ef0*/  @!P0 BRA `(.L_x_156) ;  /* 0x00004f2000008947 */ /* 0x000fea0003800000 */
[----:B------:R-:W-:Y:S01]  /*1f00*/  ISETP.NE.U32.AND P0, PT, RZ, c[0x0][0x340], PT ;  /* 0x0000d000ff007a0c */ /* 0x000fe20003f05070 */
[----:B------:R-:W1:Y:S03]  /*1f10*/  S2R R4, SR_TID.X ;  /* 0x0000000000047919 */ /* 0x000e660000002100 */
[----:B------:R-:W-:-:S13]  /*1f20*/  ISETP.NE.AND.EX P2, PT, RZ, c[0x0][0x344], PT, P0 ;  /* 0x0000d100ff007a0c */ /* 0x000fda0003f45300 */
[----:B------:R-:W-:-:S05]  /*1f30*/  @P2 IMAD.WIDE R2, R235, R12, c[0x0][0x340] ;  /* 0x0000d000eb022625 */ /* 0x000fca00078e020c */
[----:B------:R2:W3:Y:S01]  /*1f40*/  @P2 LDG.E R10, [R2.64] ;  /* 0x00000006020a2981 */ /* 0x0004e2000c1e1900 */
[----:B-1----:R-:W-:-:S04]  /*1f50*/  SHF.R.S32.HI R5, RZ, 0x1f, R4 ;  /* 0x0000001fff057819 */ /* 0x002fc80000011404 */
[----:B------:R-:W-:-:S04]  /*1f60*/  LEA.HI R5, R5, R4, RZ, 0x3 ;  /* 0x0000000405057211 */ /* 0x000fc800078f18ff */
[----:B------:R-:W-:-:S04]  /*1f70*/  SHF.R.S32.HI R5, RZ, 0x3, R5 ;  /* 0x00000003ff057819 */ /* 0x000fc80000011405 */
[----:B------:R-:W-:Y:S02]  /*1f80*/  IADD3 R127, P0, R5, R11, RZ ;  /* 0x0000000b057f7210 */ /* 0x000fe40007f1e0ff */
[----:B------:R-:W-:Y:S02]  /*1f90*/  SHF.R.S32.HI R233, RZ, 0x1f, R232 ;  /* 0x0000001fffe97819 */ /* 0x000fe400000114e8 */
[----:B--2---:R-:W-:-:S04]  /*1fa0*/  SHF.R.S32.HI R2, RZ, 0x1f, R5 ;  /* 0x0000001fff027819 */ /* 0x004fc80000011405 */
[----:B------:R-:W-:Y:S01]  /*1fb0*/  LEA.HI.X.SX32 R130, R11, R2, 0x1, P0 ;  /* 0x000000020b827211 */ /* 0x000fe200000f0eff */
[----:B------:R-:W-:-:S04]  /*1fc0*/  IMAD.WIDE.U32 R2, R127, c[0x0][0x238], R232 ;  /* 0x00008e007f027a25 */ /* 0x000fc800078e00e8 */
[----:B------:R-:W-:-:S04]  /*1fd0*/  IMAD R4, R130, c[0x0][0x238], RZ ;  /* 0x00008e0082047a24 */ /* 0x000fc800078e02ff */
[----:B------:R-:W-:Y:S01]  /*1fe0*/  IMAD R4, R127, c[0x0][0x23c], R4 ;  /* 0x00008f007f047a24 */ /* 0x000fe200078e0204 */
[----:B------:R-:W-:-:S03]  /*1ff0*/  IADD3 R60, R0, -0x1, RZ ;  /* 0xffffffff003c7810 */ /* 0x000fc60007ffe0ff */
[----:B------:R-:W-:Y:S01]  /*2000*/  IMAD.IADD R3, R3, 0x1, R4 ;  /* 0x0000000103037824 */ /* 0x000fe200078e0204 */
[----:B------:R-:W-:Y:S01]  /*2010*/  SEL R11, R135, RZ, !P5 ;  /* 0x000000ff870b7207 */ /* 0x000fe20006800000 */
[----:B------:R-:W-:Y:S02]  /*2020*/  IMAD.IADD R104, R78, 0x1, -R5 ;  /* 0x000000014e687824 */ /* 0x000fe400078e0a05 */
[----:B------:R-:W-:Y:S01]  /*2030*/  IMAD.WIDE.U32 R2, R15, c[0x0][0x240], R2 ;  /* 0x000090000f027a25 */ /* 0x000fe200078e0002 */
[----:B------:R-:W-:-:S03]  /*2040*/  SEL R13, R235, RZ, !P5 ;  /* 0x000000ffeb0d7207 */ /* 0x000fc60006800000 */
[----:B------:R-:W-:Y:S02]  /*2050*/  IMAD.MOV.U32 R14, RZ, RZ, c[0x0][0x238] ;  /* 0x00008e00ff0e7624 */ /* 0x000fe400078e00ff */
[----:B------:R-:W-:Y:S02]  /*2060*/  IMAD.MOV.U32 R145, RZ, RZ, 0x6 ;  /* 0x00000006ff917424 */ /* 0x000fe400078e00ff */
[----:B------:R-:W-:Y:S02]  /*2070*/  IMAD R3, R15, c[0x0][0x244], R3 ;  /* 0x000091000f037a24 */ /* 0x000fe400078e0203 */
[----:B------:R-:W-:Y:S02]  /*2080*/  IMAD R4, R11, c[0x0][0x248], RZ ;  /* 0x000092000b047a24 */ /* 0x000fe400078e02ff */
[----:B------:R-:W-:Y:S01]  /*2090*/  IMAD R0, R60, -0x40, R104 ;  /* 0xffffffc03c007824 */ /* 0x000fe200078e0268 */
[----:B------:R-:W-:Y:S01]  /*20a0*/  SHF.L.U64.HI R147, R14, R145, c[0x0][0x23c] ;  /* 0x00008f000e937619 */ /* 0x000fe20000010291 */
[----:B------:R-:W-:-:S02]  /*20b0*/  IMAD R4, R13, c[0x0][0x24c], R4 ;  /* 0x000093000d047a24 */ /* 0x000fc400078e0204 */
[----:B------:R-:W-:Y:S01]  /*20c0*/  IMAD.WIDE.U32 R96, R13, c[0x0][0x248], R2 ;  /* 0x000092000d607a25 */ /* 0x000fe200078e0002 */
[----:B------:R-:W-:Y:S02]  /*20d0*/  ISETP.GE.AND P1, PT, R0, 0x1, PT ;  /* 0x000000010000780c */ /* 0x000fe40003f26270 */
[----:B------:R-:W-:Y:S01]  /*20e0*/  SHF.L.U32 R151, R14, 0x6, RZ ;  /* 0x000000060e977819 */ /* 0x000fe200000006ff */
[----:B------:R-:W-:Y:S01]  /*20f0*/  IMAD R2, R147, R60, RZ ;  /* 0x0000003c93027224 */ /* 0x000fe200078e02ff */
[----:B------:R-:W-:Y:S01]  /*2100*/  SHF.R.S32.HI R3, RZ, 0x1f, R60 ;  /* 0x0000001fff037819 */ /* 0x000fe2000001143c */
[----:B------:R-:W-:Y:S02]  /*2110*/  IMAD.IADD R87, R97, 0x1, R4 ;  /* 0x0000000161577824 */ /* 0x000fe400078e0204 */
[----:B------:R-:W-:Y:S02]  /*2120*/  IMAD.MOV.U32 R86, RZ, RZ, R96 ;  /* 0x000000ffff567224 */ /* 0x000fe400078e0060 */
[----:B------:R-:W-:-:S02]  /*2130*/  IMAD R2, R3, R151, R2 ;  /* 0x0000009703027224 */ /* 0x000fc400078e0202 */
[----:B------:R-:W-:Y:S01]  /*2140*/  IMAD.WIDE.U32 R4, R60, R151, R86 ;  /* 0x000000973c047225 */ /* 0x000fe200078e0056 */
[----:B------:R-:W-:-:S03]  /*2150*/  ISETP.GE.AND P5, PT, R232, c[0x0][0x1d4], PT ;  /* 0x00007500e8007a0c */ /* 0x000fc60003fa6270 */
[----:B------:R-:W-:Y:S01]  /*2160*/  IMAD.IADD R8, R6, 0x1, R137 ;  /* 0x0000000106087824 */ /* 0x000fe200078e0289 */
[----:B------:R-:W-:Y:S02]  /*2170*/  IADD3 R9, R5, R2, RZ ;  /* 0x0000000205097210 */ /* 0x000fe40007ffe0ff */
[----:B------:R-:W-:Y:S02]  /*2180*/  @P1 LEA R2, P0, R4, c[0x0][0x220], 0x1 ;  /* 0x0000880004021a11 */ /* 0x000fe400078008ff */
[----:B------:R-:W-:Y:S02]  /*2190*/  ISETP.GE.AND P4, PT, R231, c[0x0][0x1d4], PT ;  /* 0x00007500e7007a0c */ /* 0x000fe40003f86270 */
[----:B------:R-:W-:Y:S02]  /*21a0*/  SHF.R.S32.HI R12, RZ, 0x1f, R8 ;  /* 0x0000001fff0c7819 */ /* 0x000fe40000011408 */
[----:B------:R-:W-:Y:S02]  /*21b0*/  ISETP.GE.AND P3, PT, R230, c[0x0][0x1d4], PT ;  /* 0x00007500e6007a0c */ /* 0x000fe40003f66270 */
[----:B------:R-:W-:-:S02]  /*21c0*/  @P1 LEA.HI.X R3, R4, c[0x0][0x224], R9, 0x1, P0 ;  /* 0x0000890004031a11 */ /* 0x000fc400000f0c09 */
[----:B------:R-:W-:Y:S01]  /*21d0*/  ISETP.GT.AND P0, PT, R0, 0x20, PT ;  /* 0x000000200000780c */ /* 0x000fe20003f04270 */
[----:B------:R-:W-:Y:S02]  /*21e0*/  IMAD R5, R12, c[0x0][0x1e0], RZ ;  /* 0x000078000c057a24 */ /* 0x000fe400078e02ff */
[----:B------:R-:W-:Y:S01]  /*21f0*/  IMAD.MOV.U32 R146, RZ, RZ, 0x5 ;  /* 0x00000005ff927424 */ /* 0x000fe200078e00ff */
[----:B------:R-:W-:Y:S01]  /*2200*/  @!PT LDS RZ, [RZ] ;  /* 0x00000000fffff984 */ /* 0x000fe20000000800 */
[----:B------:R-:W-:Y:S01]  /*2210*/  @!PT LDS RZ, [RZ] ;  /* 0x00000000fffff984 */ /* 0x000fe20000000800 */
[----:B------:R-:W-:Y:S01]  /*2220*/  @!PT LDS RZ, [RZ] ;  /* 0x00000000fffff984 */ /* 0x000fe20000000800 */
[----:B------:R1:W-:Y:S01]  /*2230*/  @P1 LDGSTS.E.BYPASS.LTC128B.128 [R203+0x6100], [R2.64], !P5 ;  /* 0x0610000002cb1fae */ /* 0x0003e2000e901d46 */
[----:B------:R-:W-:-:S03]  /*2240*/  IMAD.WIDE.U32 R6, R8, c[0x0][0x1e0], RZ ;  /* 0x0000780008067a25 */ /* 0x000fc600078e00ff */
[----:B------:R1:W-:Y:S01]  /*2250*/  @P1 LDGSTS.E.BYPASS.LTC128B.128 [R203+0x8100], [R2.64+0x80], !P4 ;  /* 0x0810008002cb1fae */ /* 0x0003e2000e101d46 */
[----:B------:R-:W-:Y:S02]  /*2260*/  IMAD R0, R8, c[0x0][0x1e4], R5 ;  /* 0x0000790008007a24 */ /* 0x000fe400078e0205 */
[C---:B------:R-:W-:Y:S01]  /*2270*/  IMAD.SHL.U32 R152, R14.reuse, 0x20, RZ ;  /* 0x000000200e987824 */ /* 0x040fe200078e00ff */
[----:B------:R1:W-:Y:S01]  /*2280*/  @P1 LDGSTS.E.BYPASS.LTC128B.128 [R203+0xa100], [R2.64+0x100], !P3 ;  /* 0x0a10010002cb1fae */ /* 0x0003e2000d901d46 */
[----:B------:R-:W-:Y:S01]  /*2290*/  IMAD.IADD R5, R7, 0x1, R0 ;  /* 0x0000000107057824 */ /* 0x000fe200078e0200 */
[----:B------:R-:W-:Y:S02]  /*22a0*/  SHF.L.U64.HI R146, R14, R146, c[0x0][0x23c] ;  /* 0x00008f000e927619 */ /* 0x000fe40000010292 */
[----:B------:R-:W-:Y:S02]  /*22b0*/  @P0 IADD3 R0, P1, R152, R4, RZ ;  /* 0x0000000498000210 */ /* 0x000fe40007f3e0ff */
[----:B------:R-:W-:-:S02]  /*22c0*/  MOV R4, R6 ;  /* 0x0000000600047202 */ /* 0x000fc40000000f00 */
[----:B------:R-:W-:-:S03]  /*22d0*/  SHF.R.S32.HI R6, RZ, 0x1f, R229 ;  /* 0x0000001fff067819 */ /* 0x000fc600000114e5 */
[----:B------:R-:W-:-:S04]  /*22e0*/  IMAD.WIDE.U32 R4, R15, c[0x0][0x1e8], R4 ;  /* 0x00007a000f047a25 */ /* 0x000fc800078e0004 */
[----:B-1----:R-:W-:Y:S01]  /*22f0*/  @P0 IMAD.X R3, R9, 0x1, R146, P1 ;  /* 0x0000000109030824 */ /* 0x002fe200008e0692 */
[----:B------:R-:W-:-:S04]  /*2300*/  @P0 LEA R2, P1, R0, c[0x0][0x220], 0x1 ;  /* 0x0000880000020a11 */ /* 0x000fc800078208ff */
[----:B------:R-:W-:Y:S01]  /*2310*/  @P0 LEA.HI.X R3, R0, c[0x0][0x224], R3, 0x1, P1 ;  /* 0x0000890000030a11 */ /* 0x000fe200008f0c03 */
[----:B------:R-:W-:-:S04]  /*2320*/  IMAD R5, R15, c[0x0][0x1ec], R5 ;  /* 0x00007b000f057a24 */ /* 0x000fc800078e0205 */
[----:B------:R1:W-:Y:S04]  /*2330*/  @P0 LDGSTS.E.BYPASS.LTC128B.128 [R203+0x7100], [R2.64], !P5 ;  /* 0x0710000002cb0fae */ /* 0x0003e8000e901d46 */
[----:B------:R1:W-:Y:S04]  /*2340*/  @P0 LDGSTS.E.BYPASS.LTC128B.128 [R203+0x9100], [R2.64+0x80], !P4 ;  /* 0x0910008002cb0fae */ /* 0x0003e8000e101d46 */
[----:B------:R1:W-:Y:S01]  /*2350*/  @P0 LDGSTS.E.BYPASS.LTC128B.128 [R203+0xb100], [R2.64+0x100], !P3 ;  /* 0x0b10010002cb0fae */ /* 0x0003e2000d901d46 */
[----:B------:R-:W-:Y:S01]  /*2360*/  IMAD.WIDE.U32 R154, R229, c[0x0][0x1e0], RZ ;  /* 0x00007800e59a7a25 */ /* 0x000fe200078e00ff */
[----:B------:R-:W-:-:S02]  /*2370*/  IADD3 R25, R100, 0x40, RZ ;  /* 0x0000004064197810 */ /* 0x000fc40007ffe0ff */
[C---:B------:R-:W-:Y:S01]  /*2380*/  IADD3 R24, R100.reuse, 0x20, RZ ;  /* 0x0000002064187810 */ /* 0x040fe20007ffe0ff */
[----:B------:R-:W-:Y:S01]  /*2390*/  IMAD.MOV.U32 R153, RZ, RZ, c[0x0][0x27c] ;  /* 0x00009f00ff997624 */ /* 0x000fe200078e00ff */
[----:B------:R-:W0:Y:S01]  /*23a0*/  LDGDEPBAR ;  /* 0x00000000000079af */ /* 0x000e220000000000 */
[----:B------:R-:W-:Y:S01]  /*23b0*/  WARPSYNC 0xffffffff ;  /* 0xffffffff00007948 */ /* 0x000fe20003800000 */
[----:B------:R-:W-:Y:S02]  /*23c0*/  ISETP.GE.AND P0, PT, R100, c[0x0][0x27c], PT ;  /* 0x00009f0064007a0c */ /* 0x000fe40003f06270 */
[----:B------:R-:W-:Y:S02]  /*23d0*/  ISETP.GE.AND P1, PT, R24, c[0x0][0x27c], PT ;  /* 0x00009f0018007a0c */ /* 0x000fe40003f26270 */
[----:B------:R-:W-:Y:S02]  /*23e0*/  SHF.R.S32.HI R107, RZ, 0x1f, R106 ;  /* 0x0000001fff6b7819 */ /* 0x000fe4000001146a */
[----:B-----5:R-:W-:-:S02]  /*23f0*/  SHF.R.S32.HI R29, RZ, 0x1f, R134 ;  /* 0x0000001fff1d7819 */ /* 0x020fc40000011486 */
[----:B---3--:R-:W-:Y:S02]  /*2400*/  @P2 SHF.R.S32.HI R0, RZ, 0x1f, R10 ;  /* 0x0000001fff002819 */ /* 0x008fe4000001140a */
[----:B------:R-:W-:Y:S01]  /*2410*/  @!P2 MOV R0, R135 ;  /* 0x000000870000a202 */ /* 0x000fe20000000f00 */
[----:B------:R-:W-:-:S03]  /*2420*/  @!P2 IMAD.MOV.U32 R10, RZ, RZ, R235 ;  /* 0x000000ffff0aa224 */ /* 0x000fc600078e00eb */
[----:B------:R-:W-:Y:S01]  /*2430*/  SEL R20, R0, RZ, !P6 ;  /* 0x000000ff00147207 */ /* 0x000fe20007000000 */
[----:B------:R-:W-:Y:S01]  /*2440*/  IMAD R0, R6, c[0x0][0x1e0], RZ ;  /* 0x0000780006007a24 */ /* 0x000fe200078e02ff */
[----:B------:R-:W-:-:S03]  /*2450*/  SEL R22, R10, RZ, !P6 ;  /* 0x000000ff0a167207 */ /* 0x000fc60007000000 */
[----:B-1----:R-:W-:Y:S02]  /*2460*/  IMAD R2, R20, c[0x0][0x1f0], RZ ;  /* 0x00007c0014027a24 */ /* 0x002fe400078e02ff */
[----:B------:R-:W-:Y:S02]  /*2470*/  IMAD R0, R229, c[0x0][0x1e4], R0 ;  /* 0x00007900e5007a24 */ /* 0x000fe400078e0200 */
[C---:B------:R-:W-:Y:S02]  /*2480*/  IMAD R2, R22.reuse, c[0x0][0x1f4], R2 ;  /* 0x00007d0016027a24 */ /* 0x040fe400078e0202 */
[----:B------:R-:W-:Y:S01]  /*2490*/  IMAD.WIDE.U32 R74, R22, c[0x0][0x1f0], R4 ;  /* 0x00007c00164a7a25 */ /* 0x000fe200078e0004 */
[----:B------:R-:W-:Y:S02]  /*24a0*/  ISETP.GE.AND P2, PT, R25, c[0x0][0x27c], PT ;  /* 0x00009f0019007a0c */ /* 0x000fe40003f46270 */
[----:B------:R-:W-:Y:S01]  /*24b0*/  IADD3 R129, R155, R0, RZ ;  /* 0x000000009b817210 */ /* 0x000fe20007ffe0ff */
[----:B------:R-:W-:-:S02]  /*24c0*/  IMAD.SHL.U32 R5, R153, 0x2, RZ ;  /* 0x0000000299057824 */ /* 0x000fc400078e00ff */
[----:B------:R-:W-:Y:S02]  /*24d0*/  IMAD.IADD R76, R75, 0x1, R2 ;  /* 0x000000014b4c7824 */ /* 0x000fe400078e0202 */
[----:B------:R-:W2:Y:S01]  /*24e0*/  LDL R34, [R1+0x4] ;  /* 0x0000040001227983 */ /* 0x000ea20000100800 */
[----:B------:R-:W-:Y:S01]  /*24f0*/  IMAD R0, R11, c[0x0][0x268], RZ ;  /* 0x00009a000b007a24 */ /* 0x000fe200078e02ff */
[----:B------:R-:W-:Y:S01]  /*2500*/  IADD3 R19, -R5, c[0x0][0x1d4], RZ ;  /* 0x0000750005137a10 */ /* 0x000fe20007ffe1ff */
[----:B------:R-:W-:Y:S01]  /*2510*/  IMAD.WIDE.U32 R2, R15, c[0x0][0x260], R232 ;  /* 0x000098000f027a25 */ /* 0x000fe200078e00e8 */
[----:B------:R-:W3:Y:S01]  /*2520*/  LDL R33, [R1+0x8] ;  /* 0x0000080001217983 */ /* 0x000ee20000100800 */
[----:B------:R-:W-:Y:S02]  /*2530*/  IADD3 R132, P6, R229, R8, RZ ;  /* 0x00000008e5847210 */ /* 0x000fe40007fde0ff */
[----:B------:R-:W-:Y:S01]  /*2540*/  IMAD R31, R13, c[0x0][0x26c], R0 ;  /* 0x00009b000d1f7a24 */ /* 0x000fe200078e0200 */
[----:B------:R-:W1:Y:S01]  /*2550*/  S2R R30, SR_TID.X ;  /* 0x00000000001e7919 */ /* 0x000e620000002100 */
[----:B------:R-:W-:Y:S01]  /*2560*/  IMAD R3, R15, c[0x0][0x264], R3 ;  /* 0x000099000f037a24 */ /* 0x000fe200078e0203 */
[CC--:B------:R-:W-:Y:S01]  /*2570*/  SEL R17, R5.reuse, R19.reuse, !P0 ;  /* 0x0000001305117207 */ /* 0x0c0fe20004000000 */
[----:B------:R-:W-:Y:S01]  /*2580*/  IMAD R0, R6, c[0x0][0x280], RZ ;  /* 0x0000a00006007a24 */ /* 0x000fe200078e02ff */
[CC--:B------:R-:W-:Y:S01]  /*2590*/  SEL R18, R5.reuse, R19.reuse, !P1 ;  /* 0x0000001305127207 */ /* 0x0c0fe20004800000 */
[----:B------:R-:W-:Y:S01]  /*25a0*/  IMAD.X R131, R12, 0x1, R6, P6 ;  /* 0x000000010c837824 */ /* 0x000fe200030e0606 */
[----:B------:R-:W-:Y:S01]  /*25b0*/  SEL R19, R5, R19, !P2 ;  /* 0x0000001305137207 */ /* 0x000fe20005000000 */
[----:B------:R-:W-:Y:S01]  /*25c0*/  IMAD.WIDE.U32 R80, R13, c[0x0][0x268], R2 ;  /* 0x00009a000d507a25 */ /* 0x000fe200078e0002 */
[----:B------:R-:W-:-:S03]  /*25d0*/  SEL R21, RZ, c[0x0][0x27c], !P0 ;  /* 0x00009f00ff157a07 */ /* 0x000fc60004000000 */
[----:B------:R-:W-:Y:S01]  /*25e0*/  IMAD R20, R20, c[0x0][0x218], RZ ;  /* 0x0000860014147a24 */ /* 0x000fe200078e02ff */
[----:B------:R-:W-:Y:S01]  /*25f0*/  ULDC.U8 UR4, c[0x0][0x298] ;  /* 0x0000a60000047ab9 */ /* 0x000fe20000000000 */
[----:B------:R-:W-:Y:S01]  /*2600*/  IMAD R8, R6, c[0x0][0x290], RZ ;  /* 0x0000a40006087a24 */ /* 0x000fe200078e02ff */
[----:B------:R-:W-:Y:S01]  /*2610*/  ISETP.GE.AND P6, PT, R153, 0x1, PT ;  /* 0x000000019900780c */ /* 0x000fe20003fc6270 */
[C---:B------:R-:W-:Y:S02]  /*2620*/  IMAD R0, R229.reuse, c[0x0][0x284], R0 ;  /* 0x0000a100e5007a24 */ /* 0x040fe400078e0200 */
[----:B------:R-:W-:-:S04]  /*2630*/  IMAD.WIDE.U32 R4, R229, c[0x0][0x280], R106 ;  /* 0x0000a000e5047a25 */ /* 0x000fc800078e006a */
[----:B------:R-:W-:-:S04]  /*2640*/  IMAD.WIDE.U32 R2, R15, c[0x0][0x210], R100 ;  /* 0x000084000f027a25 */ /* 0x000fc800078e0064 */
[----:B------:R-:W-:-:S04]  /*2650*/  IMAD.WIDE.U32 R12, R229, c[0x0][0x280], R100 ;  /* 0x0000a000e50c7a25 */ /* 0x000fc800078e0064 */
[----:B------:R-:W-:Y:S02]  /*2660*/  IMAD R16, R229, c[0x0][0x294], R8 ;  /* 0x0000a500e5107a24 */ /* 0x000fe400078e0208 */
[----:B------:R-:W-:Y:S02]  /*2670*/  IMAD.IADD R9, R5, 0x1, R0 ;  /* 0x0000000105097824 */ /* 0x000fe400078e0200 */
[----:B------:R-:W-:Y:S02]  /*2680*/  IMAD R11, R15, c[0x0][0x214], R3 ;  /* 0x000085000f0b7a24 */ /* 0x000fe400078e0203 */
[----:B------:R-:W-:Y:S02]  /*2690*/  IMAD.IADD R5, R0, 0x1, R13 ;  /* 0x0000000100057824 */ /* 0x000fe400078e020d */
[----:B------:R-:W-:Y:S02]  /*26a0*/  IMAD.MOV.U32 R8, RZ, RZ, R4 ;  /* 0x000000ffff087224 */ /* 0x000fe400078e0004 */
[----:B------:R-:W-:-:S04]  /*26b0*/  IMAD.WIDE.U32 R14, R229, c[0x0][0x290], R100 ;  /* 0x0000a400e50e7a25 */ /* 0x000fc800078e0064 */
[----:B------:R-:W-:Y:S02]  /*26c0*/  IMAD.IADD R0, R100, 0x1, R21 ;  /* 0x0000000164007824 */ /* 0x000fe400078e0215 */
[----:B------:R-:W-:Y:S01]  /*26d0*/  IMAD.MOV.U32 R4, RZ, RZ, R12 ;  /* 0x000000ffff047224 */ /* 0x000fe200078e000c */
[----:B------:R-:W-:Y:S01]  /*26e0*/  SEL R12, RZ, c[0x0][0x27c], !P1 ;  /* 0x00009f00ff0c7a07 */ /* 0x000fe20004800000 */
[----:B------:R-:W-:Y:S01]  /*26f0*/  IMAD.IADD R3, R16, 0x1, R15 ;  /* 0x0000000110037824 */ /* 0x000fe200078e020f */
[----:B------:R-:W-:Y:S01]  /*2700*/  SHF.R.S32.HI R13, RZ, 0x1f, R0 ;  /* 0x0000001fff0d7819 */ /* 0x000fe20000011400 */
[----:B------:R-:W-:Y:S01]  /*2710*/  IMAD.WIDE.U32 R6, R229, c[0x0][0x290], R106 ;  /* 0x0000a400e5067a25 */ /* 0x000fe200078e006a */
[----:B------:R-:W-:-:S03]  /*2720*/  SEL R15, RZ, c[0x0][0x27c], !P2 ;  /* 0x00009f00ff0f7a07 */ /* 0x000fc60005000000 */
[----:B------:R-:W-:Y:S02]  /*2730*/  IMAD.IADD R12, R24, 0x1, R12 ;  /* 0x00000001180c7824 */ /* 0x000fe400078e020c */
[----:B------:R-:W-:Y:S01]  /*2740*/  IMAD.MOV.U32 R10, RZ, RZ, R2 ;  /* 0x000000ffff0a7224 */ /* 0x000fe200078e0002 */
[CC--:B------:R-:W-:Y:S01]  /*2750*/  LEA.HI R23, R13.reuse, R0.reuse, RZ, 0x6 ;  /* 0x000000000d177211 */ /* 0x0c0fe200078f30ff */
[----:B------:R-:W-:Y:S01]  /*2760*/  IMAD.MOV.U32 R2, RZ, RZ, R14 ;  /* 0x000000ffff027224 */ /* 0x000fe200078e000e */
[----:B------:R-:W-:Y:S01]  /*2770*/  LEA.HI R14, R13, R0, RZ, 0x3 ;  /* 0x000000000d0e7211 */ /* 0x000fe200078f18ff */
[----:B------:R-:W-:Y:S01]  /*2780*/  IMAD.IADD R0, R25, 0x1, R15 ;  /* 0x0000000119007824 */ /* 0x000fe200078e020f */
[----:B------:R-:W-:Y:S01]  /*2790*/  SHF.R.S32.HI R15, RZ, 0x1f, R12 ;  /* 0x0000001fff0f7819 */ /* 0x000fe2000001140c */
[----:B------:R-:W-:Y:S01]  /*27a0*/  IMAD.IADD R7, R7, 0x1, R16 ;  /* 0x0000000107077824 */ /* 0x000fe200078e0210 */
[----:B------:R-:W-:Y:S02]  /*27b0*/  SHF.R.S32.HI R16, RZ, 0x1f, R17 ;  /* 0x0000001fff107819 */ /* 0x000fe40000011411 */
[----:B-1----:R-:W-:-:S02]  /*27c0*/  SHF.R.S32.HI R32, RZ, 0x1f, R30 ;  /* 0x0000001fff207819 */ /* 0x002fc4000001141e */
[CC--:B------:R-:W-:Y:S02]  /*27d0*/  LEA.HI R13, R15.reuse, R12.reuse, RZ, 0x3 ;  /* 0x0000000c0f0d7211 */ /* 0x0c0fe400078f18ff */
[----:B------:R-:W-:Y:S02]  /*27e0*/  LEA.HI R21, R15, R12, RZ, 0x6 ;  /* 0x0000000c0f157211 */ /* 0x000fe400078f30ff */
[----:B------:R-:W-:Y:S02]  /*27f0*/  LEA.HI R28, R16, R17, RZ, 0x4 ;  /* 0x00000011101c7211 */ /* 0x000fe400078f20ff */
[----:B------:R-:W-:Y:S02]  /*2800*/  SHF.R.S32.HI R15, RZ, 0x1f, R19 ;  /* 0x0000001fff0f7819 */ /* 0x000fe40000011413 */
[----:B------:R-:W-:Y:S02]  /*2810*/  SHF.R.S32.HI R16, RZ, 0x1f, R0 ;  /* 0x0000001fff107819 */ /* 0x000fe40000011400 */
[----:B------:R-:W-:-:S02]  /*2820*/  LEA.HI R32, R32, R30, RZ, 0x5 ;  /* 0x0000001e20207211 */ /* 0x000fc400078f28ff */
[----:B------:R-:W-:Y:S02]  /*2830*/  SHF.R.S32.HI R17, RZ, 0x1f, R18 ;  /* 0x0000001fff117819 */ /* 0x000fe40000011412 */
[----:B------:R-:W-:Y:S01]  /*2840*/  LEA.HI R19, R15, R19, RZ, 0x4 ;  /* 0x000000130f137211 */ /* 0x000fe200078f20ff */
[----:B------:R-:W-:Y:S01]  /*2850*/  IMAD.SHL.U32 R15, R23, 0x40, RZ ;  /* 0x00000040170f7824 */ /* 0x000fe200078e00ff */
[CC--:B------:R-:W-:Y:S02]  /*2860*/  LEA.HI R12, R16.reuse, R0.reuse, RZ, 0x3 ;  /* 0x00000000100c7211 */ /* 0x0c0fe400078f18ff */
[----:B------:R-:W-:Y:S01]  /*2870*/  LEA.HI R26, R16, R0, RZ, 0x6 ;  /* 0x00000000101a7211 */ /* 0x000fe200078f30ff */
[----:B------:R-:W-:Y:S01]  /*2880*/  IMAD.SHL.U32 R0, R21, 0x40, RZ ;  /* 0x0000004015007824 */ /* 0x000fe200078e00ff */
[----:B------:R-:W-:Y:S02]  /*2890*/  SHF.R.S32.HI R32, RZ, 0x5, R32 ;  /* 0x00000005ff207819 */ /* 0x000fe40000011420 */
[----:B------:R-:W-:-:S02]  /*28a0*/  LEA.HI R27, R17, R18, RZ, 0x4 ;  /* 0x00000012111b7211 */ /* 0x000fc400078f20ff */
[----:B------:R-:W-:Y:S01]  /*28b0*/  LOP3.LUT R18, R15, 0x7ffff000, RZ, 0xc0, !PT ;  /* 0x7ffff0000f127812 */ /* 0x000fe200078ec0ff */
[----:B------:R-:W-:Y:S01]  /*28c0*/  IMAD.SHL.U32 R32, R32, 0x200, RZ ;  /* 0x0000020020207824 */ /* 0x000fe200078e00ff */
[----:B------:R-:W-:Y:S01]  /*28d0*/  LOP3.LUT R15, R0, 0x7ffff000, RZ, 0xc0, !PT ;  /* 0x7ffff000000f7812 */ /* 0x000fe200078ec0ff */
[C---:B------:R-:W-:Y:S02]  /*28e0*/  IMAD R30, R22.reuse, c[0x0][0x21c], R20 ;  /* 0x00008700161e7a24 */ /* 0x040fe400078e0214 */
[----:B------:R-:W-:Y:S01]  /*28f0*/  IMAD.WIDE.U32 R98, R22, c[0x0][0x218], R10 ;  /* 0x0000860016627a25 */ /* 0x000fe200078e000a */
[----:B------:R-:W-:-:S04]  /*2900*/  SHF.R.S32.HI R10, RZ, 0x4, R27 ;  /* 0x00000004ff0a7819 */ /* 0x000fc8000001141b */
[----:B------:R-:W-:-:S05]  /*2910*/  LEA.HI.SX32 R10, R13, R10, 0x1d ;  /* 0x0000000a0d0a7211 */ /* 0x000fca00078feaff */
[----:B------:R-:W-:Y:S02]  /*2920*/  IMAD.SHL.U32 R79, R10, 0x8, RZ ;  /* 0x000000080a4f7824 */ /* 0x000fe400078e00ff */
[----:B------:R-:W-:Y:S02]  /*2930*/  IMAD.MOV.U32 R148, RZ, RZ, c[0x0][0x1e0] ;  /* 0x00007800ff947624 */ /* 0x000fe400078e00ff */
[----:B------:R-:W-:Y:S02]  /*2940*/  IMAD.MOV.U32 R149, RZ, RZ, c[0x0][0x280] ;  /* 0x0000a000ff957624 */ /* 0x000fe400078e00ff */
[----:B------:R-:W-:Y:S01]  /*2950*/  IMAD.MOV.U32 R150, RZ, RZ, c[0x0][0x290] ;  /* 0x0000a400ff967624 */ /* 0x000fe200078e00ff */
[----:B------:R-:W-:Y:S01]  /*2960*/  IADD3 R126, P1, P0, R74, R154, R100 ;  /* 0x0000009a4a7e7210 */ /* 0x000fe2000783e064 */
[----:B------:R-:W-:Y:S01]  /*2970*/  IMAD.WIDE.U32 R94, R134, c[0x0][0x280], R8 ;  /* 0x0000a000865e7a25 */ /* 0x000fe200078e0008 */
[----:B------:R-:W-:Y:S02]  /*2980*/  LOP3.LUT R103, R14, 0xfffffff8, RZ, 0xc0, !PT ;  /* 0xfffffff80e677812 */ /* 0x000fe400078ec0ff */
[----:B------:R-:W-:Y:S01]  /*2990*/  LOP3.LUT R102, R13, 0xfffffff8, RZ, 0xc0, !PT ;  /* 0xfffffff80d667812 */ /* 0x000fe200078ec0ff */
[----:B------:R-:W-:Y:S01]  /*29a0*/  IMAD.WIDE.U32 R92, R134, c[0x0][0x290], R6 ;  /* 0x0000a400865c7a25 */ /* 0x000fe200078e0006 */
[----:B------:R-:W-:-:S03]  /*29b0*/  LOP3.LUT R85, R12, 0xfffffff8, RZ, 0xc0, !PT ;  /* 0xfffffff80c557812 */ /* 0x000fc600078ec0ff */
[----:B------:R-:W-:Y:S01]  /*29c0*/  IMAD.WIDE.U32 R90, R134, c[0x0][0x280], R4 ;  /* 0x0000a000865a7a25 */ /* 0x000fe200078e0004 */
[----:B------:R-:W-:-:S03]  /*29d0*/  SHF.L.U64.HI R139, R148, R145, c[0x0][0x1e4] ;  /* 0x00007900948b7619 */ /* 0x000fc60000010291 */
[----:B------:R-:W-:Y:S01]  /*29e0*/  IMAD.WIDE.U32 R88, R134, c[0x0][0x290], R2 ;  /* 0x0000a40086587a25 */ /* 0x000fe200078e0002 */
[CC--:B------:R-:W-:Y:S02]  /*29f0*/  SHF.L.U64.HI R144, R149.reuse, R145.reuse, c[0x0][0x284] ;  /* 0x0000a10095907619 */ /* 0x0c0fe40000010291 */
[----:B------:R-:W-:Y:S01]  /*2a00*/  SHF.L.U64.HI R145, R150, R145, c[0x0][0x294] ;  /* 0x0000a50096917619 */ /* 0x000fe20000010291 */
[----:B------:R-:W-:Y:S01]  /*2a10*/  IMAD.SHL.U32 R148, R148, 0x40, RZ ;  /* 0x0000004094947824 */ /* 0x000fe200078e00ff */
[----:B------:R-:W-:Y:S01]  /*2a20*/  ISETP.NE.AND P6, PT, RZ, UR4, PT ;  /* 0x00000004ff007c0c */ /* 0x000fe2000bfc5270 */
[----:B------:R-:W-:Y:S01]  /*2a30*/  IMAD.SHL.U32 R149, R149, 0x40, RZ ;  /* 0x0000004095957824 */ /* 0x000fe200078e00ff */
[----:B------:R-:W-:Y:S01]  /*2a40*/  IADD3.X R125, R76, R129, R101, P1, P0 ;  /* 0x000000814c7d7210 */ /* 0x000fe20000fe0465 */
[----:B------:R-:W-:Y:S01]  /*2a50*/  IMAD.SHL.U32 R150, R150, 0x40, RZ ;  /* 0x0000004096967824 */ /* 0x000fe200078e00ff */
[----:B------:R-:W-:Y:S01]  /*2a60*/  SHF.R.S32.HI R118, RZ, 0x1f, R103 ;  /* 0x0000001fff767819 */ /* 0x000fe20000011467 */
[----:B------:R-:W-:Y:S01]  /*2a70*/  IMAD.IADD R84, R81, 0x1, R31 ;  /* 0x0000000151547824 */ /* 0x000fe200078e021f */
[----:B------:R-:W-:Y:S01]  /*2a80*/  SHF.R.S32.HI R117, RZ, 0x1f, R102 ;  /* 0x0000001fff757819 */ /* 0x000fe20000011466 */
[----:B------:R-:W-:Y:S01]  /*2a90*/  IMAD.IADD R124, R99, 0x1, R30 ;  /* 0x00000001637c7824 */ /* 0x000fe200078e021e */
[----:B------:R-:W-:-:S02]  /*2aa0*/  SHF.R.S32.HI R116, RZ, 0x1f, R85 ;  /* 0x0000001fff747819 */ /* 0x000fc40000011455 */
[----:B------:R-:W-:Y:S02]  /*2ab0*/  SHF.R.S32.HI R112, RZ, 0x1f, R79 ;  /* 0x0000001fff707819 */ /* 0x000fe4000001144f */
[C---:B--2---:R-:W-:Y:S02]  /*2ac0*/  LOP3.LUT R17, R34.reuse, 0x38, R13, 0xf8, !PT ;  /* 0x0000003822117812 */ /* 0x044fe400078ef80d */
[----:B------:R-:W-:Y:S02]  /*2ad0*/  LOP3.LUT R16, R34, 0x38, R14, 0xf8, !PT ;  /* 0x0000003822107812 */ /* 0x000fe400078ef80e */
[-C--:B---3--:R-:W-:Y:S02]  /*2ae0*/  LOP3.LUT R0, R17, R33.reuse, RZ, 0x3c, !PT ;  /* 0x0000002111007212 */ /* 0x088fe400078e3cff */
[----:B------:R-:W-:Y:S02]  /*2af0*/  LOP3.LUT R16, R16, R33, RZ, 0x3c, !PT ;  /* 0x0000002110107212 */ /* 0x000fe400078e3cff */
[----:B------:R-:W-:-:S02]  /*2b00*/  IADD3 R22, R0, R15, R32 ;  /* 0x0000000f00167210 */ /* 0x000fc40007ffe020 */
[----:B------:R-:W-:Y:S02]  /*2b10*/  SHF.R.S32.HI R0, RZ, 0x4, R28 ;  /* 0x00000004ff007819 */ /* 0x000fe4000001141c */
[----:B------:R-:W-:Y:S02]  /*2b20*/  SHF.R.S32.HI R15, RZ, 0x4, R19 ;  /* 0x00000004ff0f7819 */ /* 0x000fe40000011413 */
[----:B------:R-:W-:Y:S01]  /*2b30*/  IADD3 R23, R16, R18, R32 ;  /* 0x0000001210177210 */ /* 0x000fe20007ffe020 */
[----:B------:R-:W-:Y:S01]  /*2b40*/  IMAD.SHL.U32 R16, R26, 0x40, RZ ;  /* 0x000000401a107824 */ /* 0x000fe200078e00ff */
[----:B------:R-:W-:Y:S02]  /*2b50*/  LEA.HI.SX32 R11, R14, R0, 0x1d ;  /* 0x000000000e0b7211 */ /* 0x000fe400078feaff */
[----:B------:R-:W-:Y:S02]  /*2b60*/  LEA.HI.SX32 R0, R12, R15, 0x1d ;  /* 0x0000000f0c007211 */ /* 0x000fe400078feaff */
[----:B------:R-:W-:-:S02]  /*2b70*/  SHF.R.S32.HI R15, RZ, 0x1f, R11 ;  /* 0x0000001fff0f7819 */ /* 0x000fc4000001140b */
[----:B------:R-:W-:Y:S02]  /*2b80*/  SHF.R.S32.HI R17, RZ, 0x1f, R0 ;  /* 0x0000001fff117819 */ /* 0x000fe40000011400 */
[----:B------:R-:W-:Y:S01]  /*2b90*/  LOP3.LUT R21, R16, 0x7ffff000, RZ, 0xc0, !PT ;  /* 0x7ffff00010157812 */ /* 0x000fe200078ec0ff */
[----:B------:R-:W-:Y:S01]  /*2ba0*/  IMAD.SHL.U32 R82, R11, 0x8, RZ ;  /* 0x000000080b527824 */ /* 0x000fe200078e00ff */
[----:B------:R-:W-:Y:S01]  /*2bb0*/  SHF.R.S32.HI R16, RZ, 0x1f, R10 ;  /* 0x0000001fff107819 */ /* 0x000fe2000001140a */
[----:B------:R-:W-:Y:S01]  /*2bc0*/  IMAD.SHL.U32 R83, R0, 0x8, RZ ;  /* 0x0000000800537824 */ /* 0x000fe200078e00ff */
[----:B------:R-:W-:Y:S02]  /*2bd0*/  LEA.HI R18, R15, R11, RZ, 0x3 ;  /* 0x0000000b0f127211 */ /* 0x000fe400078f18ff */
[----:B------:R-:W-:Y:S02]  /*2be0*/  LEA.HI R11, R17, R0, RZ, 0x3 ;  /* 0x00000000110b7211 */ /* 0x000fe400078f18ff */
[----:B------:R-:W-:-:S02]  /*2bf0*/  LOP3.LUT R0, R34, 0x38, R79, 0xf8, !PT ;  /* 0x0000003822007812 */ /* 0x000fc400078ef84f */
[----:B------:R-:W-:Y:S02]  /*2c00*/  LEA.HI R16, R16, R10, RZ, 0x3 ;  /* 0x0000000a10107211 */ /* 0x000fe400078f18ff */
[----:B------:R-:W-:Y:S01]  /*2c10*/  LOP3.LUT R19, R34, 0x38, R12, 0xf8, !PT ;  /* 0x0000003822137812 */ /* 0x000fe200078ef80c */
[----:B------:R-:W-:Y:S01]  /*2c20*/  IMAD.SHL.U32 R18, R18, 0x200, RZ ;  /* 0x0000020012127824 */ /* 0x000fe200078e00ff */
[C---:B------:R-:W-:Y:S02]  /*2c30*/  LOP3.LUT R10, R34.reuse, 0x38, R82, 0xf8, !PT ;  /* 0x00000038220a7812 */ /* 0x040fe400078ef852 */
[----:B------:R-:W-:Y:S02]  /*2c40*/  LOP3.LUT R15, R34, 0x38, R83, 0xf8, !PT ;  /* 0x00000038220f7812 */ /* 0x000fe400078ef853 */
[-C--:B------:R-:W-:Y:S01]  /*2c50*/  LOP3.LUT R17, R0, R33.reuse, RZ, 0x3c, !PT ;  /* 0x0000002100117212 */ /* 0x080fe200078e3cff */
[----:B------:R-:W-:Y:S01]  /*2c60*/  IMAD.SHL.U32 R0, R11, 0x200, RZ ;  /* 0x000002000b007824 */ /* 0x000fe200078e00ff */
[-C--:B------:R-:W-:Y:S01]  /*2c70*/  LOP3.LUT R20, R19, R33.reuse, RZ, 0x3c, !PT ;  /* 0x0000002113147212 */ /* 0x080fe200078e3cff */
[----:B------:R-:W-:Y:S01]  /*2c80*/  IMAD.SHL.U32 R16, R16, 0x200, RZ ;  /* 0x0000020010107824 */ /* 0x000fe200078e00ff */
[----:B------:R-:W-:-:S02]  /*2c90*/  LOP3.LUT R19, R10, R33, RZ, 0x3c, !PT ;  /* 0x000000210a137212 */ /* 0x000fc400078e3cff */
[----:B------:R-:W-:Y:S02]  /*2ca0*/  LOP3.LUT R10, R15, R33, RZ, 0x3c, !PT ;  /* 0x000000210f0a7212 */ /* 0x000fe400078e3cff */
[----:B------:R-:W-:Y:S02]  /*2cb0*/  LOP3.LUT R15, R18, 0x7ffff000, RZ, 0xc0, !PT ;  /* 0x7ffff000120f7812 */ /* 0x000fe400078ec0ff */
[----:B------:R-:W-:Y:S02]  /*2cc0*/  LOP3.LUT R0, R0, 0x7ffff000, RZ, 0xc0, !PT ;  /* 0x7ffff00000007812 */ /* 0x000fe400078ec0ff */
[----:B------:R-:W-:Y:S02]  /*2cd0*/  LOP3.LUT R11, R16, 0x7ffff000, RZ, 0xc0, !PT ;  /* 0x7ffff000100b7812 */ /* 0x000fe400078ec0ff */
[--C-:B------:R-:W-:Y:S02]  /*2ce0*/  IADD3 R18, R19, R15, R32.reuse ;  /* 0x0000000f13127210 */ /* 0x100fe40007ffe020 */
[--C-:B------:R-:W-:Y:S01]  /*2cf0*/  IADD3 R15, R10, R0, R32.reuse ;  /* 0x000000000a0f7210 */ /* 0x100fe20007ffe020 */
[----:B------:R-:W-:Y:S01]  /*2d00*/  IMAD R0, R29, c[0x0][0x280], RZ ;  /* 0x0000a0001d007a24 */ /* 0x000fe200078e02ff */
[--C-:B------:R-:W-:Y:S01]  /*2d10*/  IADD3 R16, R17, R11, R32.reuse ;  /* 0x0000000b11107210 */ /* 0x100fe20007ffe020 */
[----:B------:R-:W-:Y:S01]  /*2d20*/  IMAD R11, R29, c[0x0][0x290], RZ ;  /* 0x0000a4001d0b7a24 */ /* 0x000fe200078e02ff */
[----:B------:R-:W-:Y:S01]  /*2d30*/  IADD3 R20, R20, R21, R32 ;  /* 0x0000001514147210 */ /* 0x000fe20007ffe020 */
[----:B------:R-:W-:-:S02]  /*2d40*/  IMAD R10, R134, c[0x0][0x284], R0 ;  /* 0x0000a100860a7a24 */ /* 0x000fc400078e0200 */
[----:B------:R-:W-:Y:S01]  /*2d50*/  IMAD R0, R134, c[0x0][0x294], R11 ;  /* 0x0000a50086007a24 */ /* 0x000fe200078e020b */
[----:B------:R-:W-:Y:S01]  /*2d60*/  SHF.R.S32.HI R113, RZ, 0x1f, R82 ;  /* 0x0000001fff717819 */ /* 0x000fe20000011452 */
[----:B------:R-:W-:Y:S01]  /*2d70*/  IMAD.IADD R123, R95, 0x1, R10 ;  /* 0x000000015f7b7824 */ /* 0x000fe200078e020a */
[----:B------:R-:W-:Y:S01]  /*2d80*/  SHF.R.S32.HI R111, RZ, 0x1f, R83 ;  /* 0x0000001fff6f7819 */ /* 0x000fe20000011453 */
[----:B------:R-:W-:Y:S02]  /*2d90*/  IMAD.IADD R121, R10, 0x1, R91 ;  /* 0x000000010a797824 */ /* 0x000fe400078e025b */
[----:B------:R-:W-:Y:S02]  /*2da0*/  IMAD.IADD R122, R93, 0x1, R0 ;  /* 0x000000015d7a7824 */ /* 0x000fe400078e0200 */
[----:B------:R-:W-:Y:S02]  /*2db0*/  IMAD.IADD R115, R0, 0x1, R89 ;  /* 0x0000000100737824 */ /* 0x000fe400078e0259 */
[----:B------:R-:W-:-:S02]  /*2dc0*/  IMAD.SHL.U32 R120, R23, 0x2, RZ ;  /* 0x0000000217787824 */ /* 0x000fc400078e00ff */
[----:B------:R-:W-:Y:S02]  /*2dd0*/  IMAD.SHL.U32 R119, R22, 0x2, RZ ;  /* 0x0000000216777824 */ /* 0x000fe400078e00ff */
[----:B------:R-:W-:Y:S02]  /*2de0*/  IMAD.SHL.U32 R114, R20, 0x2, RZ ;  /* 0x0000000214727824 */ /* 0x000fe400078e00ff */
[----:B------:R-:W-:Y:S02]  /*2df0*/  IMAD.SHL.U32 R110, R18, 0x2, RZ ;  /* 0x00000002126e7824 */ /* 0x000fe400078e00ff */
[----:B------:R-:W-:Y:S02]  /*2e00*/  IMAD.SHL.U32 R109, R16, 0x2, RZ ;  /* 0x00000002106d7824 */ /* 0x000fe400078e00ff */
[----:B------:R-:W-:Y:S01]  /*2e10*/  IMAD.SHL.U32 R108, R15, 0x2, RZ ;  /* 0x000000020f6c7824 */ /* 0x000fe200078e00ff */
[----:B------:R-:W-:Y:S06]  /*2e20*/  BAR.SYNC.DEFER_BLOCKING 0x0 ;  /* 0x0000000000007b1d */ /* 0x000fec0000010000 */
.L_x_181:
[-C--:B------:R-:W-:Y:S01]  /*2e30*/  IMAD R0, R139, R60.reuse, RZ ;  /* 0x0000003c8b007224 */ /* 0x080fe200078e02ff */
[----:B------:R-:W-:Y:S01]  /*2e40*/  SHF.R.S32.HI R77, RZ, 0x1f, R60 ;  /* 0x0000001fff4d7819 */ /* 0x000fe2000001143c */
[----:B------:R-:W-:Y:S01]  /*2e50*/  IMAD.WIDE.U32 R10, R148, R60, RZ ;  /* 0x0000003c940a7225 */ /* 0x000fe200078e00ff */
[----:B------:R-:W-:Y:S04]  /*2e60*/  DEPBAR.LE SB0, 0x0 ;  /* 0x000080000000791a */ /* 0x000fe80000000000 */
[----:B------:R-:W-:Y:S01]  /*2e70*/  WARPSYNC 0xffffffff ;  /* 0xffffffff00007948 */ /* 0x000fe20003800000 */
[----:B------:R-:W-:Y:S01]  /*2e80*/  BAR.SYNC.DEFER_BLOCKING 0x0 ;  /* 0x0000000000007b1d */ /* 0x000fe20000010000 */
[----:B------:R-:W-:Y:S01]  /*2e90*/  ISETP.GE.AND P2, PT, R153, 0x1, PT ;  /* 0x000000019900780c */ /* 0x000fe20003f46270 */
[----:B-1----:R-:W-:Y:S01]  /*2ea0*/  IMAD R2, R77, R148, R0 ;  /* 0x000000944d027224 */ /* 0x002fe200078e0200 */
[----:B------:R-:W-:Y:S03]  /*2eb0*/  IADD3 R0, P1, R126, R10, RZ ;  /* 0x0000000a7e007210 */ /* 0x000fe60007f3e0ff */
[----:B------:R-:W-:Y:S01]  /*2ec0*/  IMAD.IADD R12, R11, 0x1, R2 ;  /* 0x000000010b0c7824 */ /* 0x000fe200078e0202 */
[----:B------:R-:W-:Y:S03]  /*2ed0*/  LEA R50, P0, R0, c[0x0][0x1c8], 0x1 ;  /* 0x0000720000327a11 */ /* 0x000fe600078008ff */
[----:B------:R-:W-:Y:S05]  /*2ee0*/  IMAD.X R2, R12, 0x1, R125, P1 ;  /* 0x000000010c027824 */ /* 0x000fea00008e067d */
[----:B------:R-:W-:Y:S01]  /*2ef0*/  LEA.HI.X R51, R0, c[0x0][0x1cc], R2, 0x1, P0 ;  /* 0x0000730000337a11 */ /* 0x000fe200000f0c02 */
[----:B------:R-:W-:Y:S01]  /*2f00*/  BSSY B1, `(.L_x_157) ;  /* 0x0000389000017945 */ /* 0x000fe20003800000 */
[----:B------:R-:W-:-:S05]  /*2f10*/  @!P2 BRA `(.L_x_158) ;  /* 0x000036d00000a947 */ /* 0x000fca0003800000 */
[-C--:B------:R-:W-:Y:S02]  /*2f20*/  IMAD R2, R144, R60.reuse, RZ ;  /* 0x0000003c90027224 */ /* 0x080fe400078e02ff */
[-C--:B------:R-:W-:Y:S02]  /*2f30*/  IMAD R0, R145, R60.reuse, RZ ;  /* 0x0000003c91007224 */ /* 0x080fe400078e02ff */
[----:B------:R-:W-:Y:S02]  /*2f40*/  IMAD R4, R60, -0x40, R78 ;  /* 0xffffffc03c047824 */ /* 0x000fe400078e024e */
[-C--:B------:R-:W-:Y:S04]  /*2f50*/  IMAD.WIDE.U32 R8, R149, R60.reuse, RZ ;  /* 0x0000003c95087225 */ /* 0x080fe800078e00ff */
[----:B------:R-:W-:Y:S04]  /*2f60*/  IMAD.WIDE.U32 R14, R150, R60, RZ ;  /* 0x0000003c960e7225 */ /* 0x000fe800078e00ff */
[C---:B------:R-:W-:Y:S02]  /*2f70*/  IMAD R3, R77.reuse, R149, R2 ;  /* 0x000000954d037224 */ /* 0x040fe400078e0202 */
[----:B------:R-:W-:Y:S01]  /*2f80*/  IMAD R2, R77, R150, R0 ;  /* 0x000000964d027224 */ /* 0x000fe200078e0200 */
[----:B------:R-:W-:Y:S02]  /*2f90*/  IMNMX R0, R4, 0x40, PT ;  /* 0x0000004004007817 */ /* 0x000fe40003800200 */
[----:B------:R-:W-:Y:S02]  /*2fa0*/  IADD3 R26, R9, R3, RZ ;  /* 0x00000003091a7210 */ /* 0x000fe40007ffe0ff */
[----:B------:R-:W-:Y:S01]  /*2fb0*/  IADD3 R27, R15, R2, RZ ;  /* 0x000000020f1b7210 */ /* 0x000fe20007ffe0ff */
[----:B------:R-:W-:-:S05]  /*2fc0*/  @!P6 BRA `(.L_x_159) ;  /* 0x00001b500000e947 */ /* 0x000fca0003800000 */
[----:B------:R-:W-:Y:S01]  /*2fd0*/  ISETP.GE.AND P1, PT, R229, R0, PT ;  /* 0x00000000e500720c */ /* 0x000fe20003f26270 */
[----:B------:R-:W-:Y:S01]  /*2fe0*/  BSSY B0, `(.L_x_160) ;  /* 0x000003a000007945 */ /* 0x000fe20003800000 */
        /* <DEDUP_REMOVED lines=12> */
[----:B------:R-:W-:-:S05]  /*30b0*/  @P1 BRA `(.L_x_161) ;  /* 0x000002c000001947 */ /* 0x000fca0003800000 */
[----:B------:R-:W-:Y:S01]  /*30c0*/  IADD3 R0, P0, R94, R8, RZ ;  /* 0x000000085e007210 */ /* 0x000fe20007f1e0ff */
[----:B------:R-:W-:Y:S01]  /*30d0*/  CS2R R28, SRZ ;  /* 0x00000000001c7805 */ /* 0x000fe2000001ff00 */
[----:B------:R-:W-:Y:S01]  /*30e0*/  CS2R R6, SRZ ;  /* 0x0000000000067805 */ /* 0x000fe2000001ff00 */
[----:B------:R-:W-:Y:S01]  /*30f0*/  CS2R R34, SRZ ;  /* 0x0000000000227805 */ /* 0x000fe2000001ff00 */
[----:B------:R-:W-:Y:S01]  /*3100*/  CS2R R12, SRZ ;  /* 0x00000000000c7805 */ /* 0x000fe2000001ff00 */
[----:B------:R-:W-:Y:S01]  /*3110*/  IMAD.X R3, R26, 0x1, R123, P0 ;  /* 0x000000011a037824 */ /* 0x000fe200000e067b */
[----:B------:R-:W-:Y:S01]  /*3120*/  IADD3 R2, P0, R92, R14, RZ ;  /* 0x0000000e5c027210 */ /* 0x000fe20007f1e0ff */
[----:B------:R-:W-:Y:S01]  /*3130*/  CS2R R36, SRZ ;  /* 0x0000000000247805 */ /* 0x000fe2000001ff00 */
[----:B------:R-:W-:Y:S01]  /*3140*/  CS2R R16, SRZ ;  /* 0x0000000000107805 */ /* 0x000fe2000001ff00 */
[----:B------:R-:W-:Y:S01]  /*3150*/  CS2R R38, SRZ ;  /* 0x0000000000267805 */ /* 0x000fe2000001ff00 */
[----:B------:R-:W-:Y:S01]  /*3160*/  CS2R R18, SRZ ;  /* 0x0000000000127805 */ /* 0x000fe2000001ff00 */
[----:B------:R-:W-:Y:S01]  /*3170*/  IMAD.X R5, R27, 0x1, R122, P0 ;  /* 0x000000011b057824 */ /* 0x000fe200000e067a */
[C---:B------:R-:W-:Y:S01]  /*3180*/  LEA R8, P0, R0.reuse, c[0x0][0x270], 0x1 ;  /* 0x00009c0000087a11 */ /* 0x040fe200078008ff */
[----:B------:R-:W-:Y:S01]  /*3190*/  CS2R R40, SRZ ;  /* 0x0000000000287805 */ /* 0x000fe2000001ff00 */
[----:B------:R-:W-:Y:S01]  /*31a0*/  CS2R R20, SRZ ;  /* 0x0000000000147805 */ /* 0x000fe2000001ff00 */
[----:B------:R-:W-:Y:S01]  /*31b0*/  CS2R R42, SRZ ;  /* 0x00000000002a7805 */ /* 0x000fe2000001ff00 */
[----:B------:R-:W-:Y:S02]  /*31c0*/  LEA.HI.X R9, R0, c[0x0][0x274], R3, 0x1, P0 ;  /* 0x00009d0000097a11 */ /* 0x000fe400000f0c03 */
[C---:B------:R-:W-:Y:S04]  /*31d0*/  LEA R4, P0, R2.reuse, c[0x0][0x288], 0x1 ;  /* 0x0000a20002047a11 */ /* 0x040fe800078008ff */
[----:B------:R-:W-:Y:S02]  /*31e0*/  LEA.HI.X R5, R2, c[0x0][0x28c], R5, 0x1, P0 ;  /* 0x0000a30002057a11 */ /* 0x000fe400000f0c05 */
[----:B------:R-:W-:Y:S01]  /*31f0*/  ISETP.GE.AND P0, PT, R106, c[0x0][0x27c], PT ;  /* 0x00009f006a007a0c */ /* 0x000fe20003f06270 */
[----:B------:R-:W-:Y:S11]  /*3200*/  CS2R R2, SRZ ;  /* 0x0000000000027805 */ /* 0x000ff6000001ff00 */
[----:B------:R-:W-:Y:S01]  /*3210*/  @!UPT UIADD3 URZ, URZ, URZ, URZ ;  /* 0x0000003f3f3ff290 */ /* 0x000fe2000fffe03f */
[----:B------:R1:W5:Y:S04]  /*3220*/  @!P0 LDG.E.64 R2, [R8.64] ;  /* 0x0000000608028981 */ /* 0x000368000c1e1b00 */
[----:B------:R1:W5:Y:S01]  /*3230*/  @!P0 LDG.E.64 R28, [R4.64] ;  /* 0x00000006041c8981 */ /* 0x000362000c1e1b00 */
[----:B------:R-:W-:Y:S11]  /*3240*/  ISETP.GE.AND P0, PT, R143, c[0x0][0x27c], PT ;  /* 0x00009f008f007a0c */ /* 0x000ff60003f06270 */
[----:B------:R-:W-:Y:S02]  /*3250*/  @!UPT UIADD3 URZ, URZ, URZ, URZ ;  /* 0x0000003f3f3ff290 */ /* 0x000fe4000fffe03f */
[----:B------:R1:W5:Y:S04]  /*3260*/  @!P0 LDG.E.64 R6, [R8.64+0x20] ;  /* 0x0000200608068981 */ /* 0x000368000c1e1b00 */
[----:B------:R1:W5:Y:S01]  /*3270*/  @!P0 LDG.E.64 R34, [R4.64+0x20] ;  /* 0x0000200604228981 */ /* 0x000362000c1e1b00 */
        /* <DEDUP_REMOVED lines=15> */
[----:B------:R1:W5:Y:S02]  /*3370*/  @!P0 LDG.E.64 R42, [R4.64+0xa0] ;  /* 0x0000a006042a8981 */ /* 0x000364000c1e1b00 */
.L_x_161:
[----:B------:R-:W-:Y:S05]  /*3380*/  BSYNC B0 ;  /* 0x0000000000007941 */ /* 0x000fea0003800000 */
.L_x_160:
[----:B------:R-:W-:-:S05]  /*3390*/  @P1 BRA `(.L_x_162) ;  /* 0x000033f000001947 */ /* 0x000fca0003800000 */
[----:B-----5:R-:W-:Y:S01]  /*33a0*/  MOV R0, R19 ;  /* 0x0000001300007202 */ /* 0x020fe20000000f00 */
[----:B-1----:R-:W-:Y:S01]  /*33b0*/  IMAD.MOV.U32 R8, RZ, RZ, R20 ;  /* 0x000000ffff087224 */ /* 0x002fe200078e0014 */
[----:B------:R-:W-:Y:S01]  /*33c0*/  ISETP.GE.AND P0, PT, R100, c[0x0][0x1d4], PT ;  /* 0x0000750064007a0c */ /* 0x000fe20003f06270 */
[----:B------:R-:W-:Y:S01]  /*33d0*/  IMAD.MOV.U32 R5, RZ, RZ, R21 ;  /* 0x000000ffff057224 */ /* 0x000fe200078e0015 */
[----:B------:R-:W-:Y:S01]  /*33e0*/  BSSY B0, `(.L_x_163) ;  /* 0x0000054000007945 */ /* 0x000fe20003800000 */
[----:B------:R-:W-:Y:S03]  /*33f0*/  IMAD.MOV.U32 R4, RZ, RZ, R18 ;  /* 0x000000ffff047224 */ /* 0x000fe600078e0012 */
[----:B------:R-:W-:Y:S01]  /*3400*/  PRMT R27, R5, 0x5410, R8 ;  /* 0x00005410051b7816 */ /* 0x000fe20000000008 */
[----:B------:R-:W-:Y:S01]  /*3410*/  IMAD.MOV.U32 R8, RZ, RZ, R16 ;  /* 0x000000ffff087224 */ /* 0x000fe200078e0010 */
[----:B------:R-:W-:Y:S01]  /*3420*/  PRMT R26, R0, 0x5410, R4 ;  /* 0x00005410001a7816 */ /* 0x000fe20000000004 */
[----:B------:R-:W-:Y:S01]  /*3430*/  IMAD.MOV.U32 R5, RZ, RZ, R17 ;  /* 0x000000ffff057224 */ /* 0x000fe200078e0011 */
[----:B------:R-:W-:Y:S01]  /*3440*/  MOV R4, R12 ;  /* 0x0000000c00047202 */ /* 0x000fe20000000f00 */
        /* <DEDUP_REMOVED lines=11> */
[----:B------:R-:W-:Y:S02]  /*3500*/  MOV R8, R40 ;  /* 0x0000002800087202 */ /* 0x000fe40000000f00 */
[----:B------:R-:W-:Y:S02]  /*3510*/  MOV R0, R39 ;  /* 0x0000002700007202 */ /* 0x000fe40000000f00 */
[----:B------:R-:W-:Y:S01]  /*3520*/  PRMT R47, R8, 0x5410, R5 ;  /* 0x00005410082f7816 */ /* 0x000fe20000000005 */
[----:B------:R-:W-:Y:S01]  /*3530*/  IMAD.MOV.U32 R8, RZ, RZ, R36 ;  /* 0x000000ffff087224 */ /* 0x000fe200078e0024 */
[----:B------:R-:W-:Y:S01]  /*3540*/  PRMT R46, R4, 0x5410, R0 ;  /* 0x00005410042e7816 */ /* 0x000fe20000000000 */
[----:B------:R-:W-:Y:S01]  /*3550*/  IMAD.MOV.U32 R5, RZ, RZ, R37 ;  /* 0x000000ffff057224 */ /* 0x000fe200078e0025 */
[----:B------:R-:W-:Y:S01]  /*3560*/  MOV R4, R34 ;  /* 0x0000002200047202 */ /* 0x000fe20000000f00 */
[----:B------:R-:W-:Y:S03]  /*3570*/  IMAD.MOV.U32 R0, RZ, RZ, R35 ;  /* 0x000000ffff007224 */ /* 0x000fe600078e0023 */
[----:B------:R-:W-:Y:S02]  /*3580*/  PRMT R45, R8, 0x5410, R5 ;  /* 0x00005410082d7816 */ /* 0x000fe40000000005 */
[----:B------:R-:W-:Y:S01]  /*3590*/  PRMT R44, R4, 0x5410, R0 ;  /* 0x00005410042c7816 */ /* 0x000fe20000000000 */
[----:B------:R-:W-:-:S05]  /*35a0*/  @P0 BRA `(.L_x_164) ;  /* 0x0000037000000947 */ /* 0x000fca0003800000 */
[----:B------:R-:W-:Y:S01]  /*35b0*/  ISETP.GE.AND P0, PT, R106, c[0x0][0x27c], PT ;  /* 0x00009f006a007a0c */ /* 0x000fe20003f06270 */
[----:B------:R-:W1:Y:S01]  /*35c0*/  LDS.128 R8, [R213+0x6000] ;  /* 0x00600000d5087984 */ /* 0x000e620000000c00 */
[----:B------:R-:W-:Y:S01]  /*35d0*/  MOV R4, R2 ;  /* 0x0000000200047202 */ /* 0x000fe20000000f00 */
[----:B------:R-:W-:Y:S02]  /*35e0*/  IMAD.MOV.U32 R30, RZ, RZ, R28 ;  /* 0x000000ffff1e7224 */ /* 0x000fe400078e001c */
[--C-:B------:R-:W-:Y:S08]  /*35f0*/  IMAD.MOV.U32 R31, RZ, RZ, R29.reuse ;  /* 0x000000ffff1f7224 */ /* 0x100ff000078e001d */
[----:B------:R-:W-:Y:S02]  /*3600*/  @!P0 SHF.R.U64 R28, R28, 0x10, R29 ;  /* 0x000000101c1c8819 */ /* 0x000fe4000000121d */
[--C-:B------:R-:W-:Y:S01]  /*3610*/  @!P0 SHF.R.U64 R5, R2, 0x10, R3.reuse ;  /* 0x0000001002058819 */ /* 0x100fe20000001203 */
[----:B------:R-:W-:Y:S01]  /*3620*/  IMAD.MOV.U32 R2, RZ, RZ, R3 ;  /* 0x000000ffff027224 */ /* 0x000fe200078e0003 */
[----:B------:R-:W-:Y:S02]  /*3630*/  @!P0 SHF.R.U32.HI R14, RZ, 0x10, R29 ;  /* 0x00000010ff0e8819 */ /* 0x000fe4000001161d */
[----:B------:R-:W-:Y:S02]  /*3640*/  @!P0 SHF.R.U32.HI R0, RZ, 0x10, R3 ;  /* 0x00000010ff008819 */ /* 0x000fe40000011603 */
[----:B------:R-:W-:Y:S02]  /*3650*/  @!P0 PRMT R30, R30, 0x5410, R28 ;  /* 0x000054101e1e8816 */ /* 0x000fe4000000001c */
[----:B------:R-:W-:Y:S02]  /*3660*/  @!P0 PRMT R4, R4, 0x5410, R5 ;  /* 0x0000541004048816 */ /* 0x000fe40000000005 */
[----:B------:R-:W-:Y:S01]  /*3670*/  @!P0 PRMT R32, R31, 0x5410, R14 ;  /* 0x000054101f208816 */ /* 0x000fe2000000000e */
[----:B------:R-:W-:Y:S01]  /*3680*/  @!P0 IMAD.U32 R5, R30, 0x10000, RZ ;  /* 0x000100001e058824 */ /* 0x000fe200078e00ff */
[----:B------:R-:W-:Y:S02]  /*3690*/  @!P0 PRMT R14, R2, 0x5410, R0 ;  /* 0x00005410020e8816 */ /* 0x000fe40000000000 */
[----:B------:R-:W-:Y:S02]  /*36a0*/  @!P0 SHF.L.U32 R3, R4, 0x10, RZ ;  /* 0x0000001004038819 */ /* 0x000fe400000006ff */
[----:B------:R-:W-:Y:S02]  /*36b0*/  @!P0 LOP3.LUT R29, R30, 0xffff0000, RZ, 0xc0, !PT ;  /* 0xffff00001e1d8812 */ /* 0x000fe400078ec0ff */
[----:B------:R-:W-:Y:S01]  /*36c0*/  @!P0 LOP3.LUT R4, R4, 0xffff0000, RZ, 0xc0, !PT ;  /* 0xffff000004048812 */ /* 0x000fe200078ec0ff */
[C---:B-1----:R-:W-:Y:S01]  /*36d0*/  @!P0 IMAD.U32 R28, R8.reuse, 0x10000, RZ ;  /* 0x00010000081c8824 */ /* 0x042fe200078e00ff */
[----:B------:R-:W-:Y:S02]  /*36e0*/  @!P0 LOP3.LUT R0, R8, 0xffff0000, RZ, 0xc0, !PT ;  /* 0xffff000008008812 */ /* 0x000fe400078ec0ff */
[C---:B------:R-:W-:Y:S02]  /*36f0*/  @!P0 LOP3.LUT R2, R9.reuse, 0xffff0000, RZ, 0xc0, !PT ;  /* 0xffff000009028812 */ /* 0x040fe400078ec0ff */
[----:B------:R-:W-:Y:S01]  /*3700*/  @!P0 SHF.L.U32 R30, R9, 0x10, RZ ;  /* 0x00000010091e8819 */ /* 0x000fe200000006ff */
[C---:B------:R-:W-:Y:S02]  /*3710*/  @!P0 FMUL.FTZ R31, R0.reuse, R5 ;  /* 0x00000005001f8220 */ /* 0x040fe40000410000 */
[----:B------:R-:W-:Y:S02]  /*3720*/  @!P0 FMUL.FTZ R0, R0, R3 ;  /* 0x0000000300008220 */ /* 0x000fe40000410000 */
[----:B------:R-:W-:Y:S02]  /*3730*/  @!P0 FMUL.FTZ R33, R2, R29 ;  /* 0x0000001d02218220 */ /* 0x000fe40000410000 */
[----:B------:R-:W-:Y:S01]  /*3740*/  @!P0 FFMA.FTZ R54, R28, R3, -R31 ;  /* 0x000000031c368223 */ /* 0x000fe2000001081f */
[C---:B------:R-:W-:Y:S01]  /*3750*/  @!P0 LOP3.LUT R3, R10.reuse, 0xffff0000, RZ, 0xc0, !PT ;  /* 0xffff00000a038812 */ /* 0x040fe200078ec0ff */
[----:B------:R-:W-:Y:S01]  /*3760*/  @!P0 FFMA.FTZ R0, R5, R28, R0 ;  /* 0x0000001c05008223 */ /* 0x000fe20000010000 */
[----:B------:R-:W-:Y:S01]  /*3770*/  @!P0 SHF.L.U32 R31, R10, 0x10, RZ ;  /* 0x000000100a1f8819 */ /* 0x000fe200000006ff */
[C---:B------:R-:W-:Y:S01]  /*3780*/  @!P0 IMAD.U32 R28, R32.reuse, 0x10000, RZ ;  /* 0x00010000201c8824 */ /* 0x040fe200078e00ff */
[----:B------:R-:W-:Y:S01]  /*3790*/  @!P0 LOP3.LUT R32, R32, 0xffff0000, RZ, 0xc0, !PT ;  /* 0xffff000020208812 */ /* 0x000fe200078ec0ff */
[C---:B------:R-:W-:Y:S01]  /*37a0*/  @!P0 IMAD.U32 R5, R14.reuse, 0x10000, RZ ;  /* 0x000100000e058824 */ /* 0x040fe200078e00ff */
[----:B------:R-:W-:Y:S01]  /*37b0*/  @!P0 LOP3.LUT R14, R14, 0xffff0000, RZ, 0xc0, !PT ;  /* 0xffff00000e0e8812 */ /* 0x000fe200078ec0ff */
[-C--:B------:R-:W-:Y:S02]  /*37c0*/  @!P0 FMUL.FTZ R2, R2, R4.reuse ;  /* 0x0000000402028220 */ /* 0x080fe40000410000 */
[----:B------:R-:W-:Y:S01]  /*37d0*/  @!P0 FFMA.FTZ R53, R30, R4, -R33 ;  /* 0x000000041e358223 */ /* 0x000fe20000010821 */
[----:B------:R-:W-:Y:S01]  /*37e0*/  @!P0 LOP3.LUT R4, R11, 0xffff0000, RZ, 0xc0, !PT ;  /* 0xffff00000b048812 */ /* 0x000fe200078ec0ff */
[----:B------:R-:W-:Y:S01]  /*37f0*/  @!P0 FMUL.FTZ R49, R3, R28 ;  /* 0x0000001c03318220 */ /* 0x000fe20000410000 */
[----:B------:R-:W-:Y:S01]  /*3800*/  @!P0 SHF.L.U32 R33, R11, 0x10, RZ ;  /* 0x000000100b218819 */ /* 0x000fe200000006ff */
[----:B------:R-:W-:Y:S02]  /*3810*/  @!P0 FMUL.FTZ R3, R3, R5 ;  /* 0x0000000503038220 */ /* 0x000fe40000410000 */
[C---:B------:R-:W-:Y:S02]  /*3820*/  @!P0 FMUL.FTZ R52, R4.reuse, R32 ;  /* 0x0000002004348220 */ /* 0x040fe40000410000 */
[----:B------:R-:W-:Y:S02]  /*3830*/  @!P0 FMUL.FTZ R4, R4, R14 ;  /* 0x0000000e04048220 */ /* 0x000fe40000410000 */
[----:B------:R-:W-:Y:S02]  /*3840*/  @!P0 FFMA.FTZ R2, R29, R30, R2 ;  /* 0x0000001e1d028223 */ /* 0x000fe40000010002 */
[----:B------:R-:W-:Y:S02]  /*3850*/  @!P0 FFMA.FTZ R3, R28, R31, R3 ;  /* 0x0000001f1c038223 */ /* 0x000fe40000010003 */
[----:B------:R-:W-:Y:S01]  /*3860*/  @!P0 FFMA.FTZ R49, R31, R5, -R49 ;  /* 0x000000051f318223 */ /* 0x000fe20000010831 */
[----:B------:R-:W-:Y:S01]  /*3870*/  @!P0 F2FP.BF16.PACK_AB R5, R0, R54 ;  /* 0x000000360005823e */ /* 0x000fe200000010ff */
[----:B------:R-:W-:Y:S01]  /*3880*/  @!P0 FFMA.FTZ R52, R33, R14, -R52 ;  /* 0x0000000e21348223 */ /* 0x000fe20000010834 */
[----:B------:R-:W-:Y:S01]  /*3890*/  @!P0 F2FP.BF16.PACK_AB R2, R2, R53 ;  /* 0x000000350202823e */ /* 0x000fe200000010ff */
[----:B------:R-:W-:Y:S01]  /*38a0*/  @!P0 FFMA.FTZ R4, R32, R33, R4 ;  /* 0x0000002120048223 */ /* 0x000fe20000010004 */
[----:B------:R-:W-:Y:S01]  /*38b0*/  @!P0 F2FP.BF16.PACK_AB R3, R3, R49 ;  /* 0x000000310303823e */ /* 0x000fe200000010ff */
[----:B------:R-:W-:Y:S01]  /*38c0*/  @!P0 IMAD.MOV.U32 R8, RZ, RZ, R5 ;  /* 0x000000ffff088224 */ /* 0x000fe200078e0005 */
[----:B------:R-:W-:Y:S02]  /*38d0*/  @!P0 MOV R9, R2 ;  /* 0x0000000200098202 */ /* 0x000fe40000000f00 */
[----:B------:R-:W-:Y:S01]  /*38e0*/  @!P0 F2FP.BF16.PACK_AB R0, R4, R52 ;  /* 0x000000340400823e */ /* 0x000fe200000010ff */
[----:B------:R-:W-:Y:S03]  /*38f0*/  @!P0 IMAD.MOV.U32 R10, RZ, RZ, R3 ;  /* 0x000000ffff0a8224 */ /* 0x000fe600078e0003 */
[----:B------:R-:W-:Y:S05]  /*3900*/  @!P0 MOV R11, R0 ;  /* 0x00000000000b8202 */ /* 0x000fea0000000f00 */
[----:B------:R1:W-:Y:S02]  /*3910*/  STG.E.128 [R50.64], R8 ;  /* 0x0000000832007986 */ /* 0x0003e4000c101d06 */
.L_x_164:
[----:B------:R-:W-:Y:S05]  /*3920*/  BSYNC B0 ;  /* 0x0000000000007941 */ /* 0x000fea0003800000 */
.L_x_163:
[----:B------:R-:W-:Y:S01]  /*3930*/  ISETP.GE.AND P0, PT, R24, c[0x0][0x1d4], PT ;  /* 0x0000750018007a0c */ /* 0x000fe20003f06270 */
[----:B------:R-:W-:Y:S01]  /*3940*/  @!UPT UIADD3 URZ, URZ, URZ, URZ ;  /* 0x0000003f3f3ff290 */ /* 0x000fe2000fffe03f */
[----:B------:R-:W-:Y:S11]  /*3950*/  BSSY B0, `(.L_x_165) ;  /* 0x0000036000007945 */ /* 0x000ff60003800000 */
[----:B------:R-:W-:-:S05]  /*3960*/  @P0 BRA `(.L_x_166) ;  /* 0x0000034000000947 */ /* 0x000fca0003800000 */
[----:B------:R-:W-:Y:S01]  /*3970*/  ISETP.GE.AND P0, PT, R143, c[0x0][0x27c], PT ;  /* 0x00009f008f007a0c */ /* 0x000fe20003f06270 */
[----:B-1----:R-:W1:Y:S11]  /*3980*/  LDS.128 R8, [R214+0x6000] ;  /* 0x00600000d6087984 */ /* 0x002e760000000c00 */
[----:B------:R-:W-:Y:S01]  /*3990*/  @!UPT UIADD3 URZ, URZ, URZ, URZ ;  /* 0x0000003f3f3ff290 */ /* 0x000fe2000fffe03f */
[----:B------:R-:W-:Y:S02]  /*39a0*/  @!P0 SHF.R.U64 R3, R34, 0x10, R35 ;  /* 0x0000001022038819 */ /* 0x000fe40000001223 */
[----:B------:R-:W-:Y:S02]  /*39b0*/  @!P0 SHF.R.U64 R0, R6, 0x10, R7 ;  /* 0x0000001006008819 */ /* 0x000fe40000001207 */
[----:B------:R-:W-:Y:S02]  /*39c0*/  @!P0 SHF.R.U32.HI R5, RZ, 0x10, R35 ;  /* 0x00000010ff058819 */ /* 0x000fe40000011623 */
[----:B------:R-:W-:Y:S02]  /*39d0*/  @!P0 SHF.R.U32.HI R2, RZ, 0x10, R7 ;  /* 0x00000010ff028819 */ /* 0x000fe40000011607 */
[C---:B------:R-:W-:Y:S02]  /*39e0*/  @!P0 PRMT R4, R44.reuse, 0x5410, R3 ;  /* 0x000054102c048816 */ /* 0x040fe40000000003 */
[C---:B------:R-:W-:Y:S02]  /*39f0*/  @!P0 PRMT R0, R15.reuse, 0x5432, R0 ;  /* 0x000054320f008816 */ /* 0x040fe40000000000 */
[----:B------:R-:W-:Y:S01]  /*3a00*/  @!P0 PRMT R29, R44, 0x5432, R5 ;  /* 0x000054322c1d8816 */ /* 0x000fe20000000005 */
[----:B------:R-:W-:Y:S01]  /*3a10*/  @!P0 IMAD.U32 R7, R4, 0x10000, RZ ;  /* 0x0001000004078824 */ /* 0x000fe200078e00ff */
[----:B------:R-:W-:Y:S01]  /*3a20*/  @!P0 PRMT R5, R15, 0x5410, R2 ;  /* 0x000054100f058816 */ /* 0x000fe20000000002 */
[----:B------:R-:W-:Y:S01]  /*3a30*/  @!P0 IMAD.U32 R6, R0, 0x10000, RZ ;  /* 0x0001000000068824 */ /* 0x000fe200078e00ff */
[----:B------:R-:W-:Y:S02]  /*3a40*/  @!P0 LOP3.LUT R15, R4, 0xffff0000, RZ, 0xc0, !PT ;  /* 0xffff0000040f8812 */ /* 0x000fe400078ec0ff */
[----:B------:R-:W-:Y:S01]  /*3a50*/  @!P0 LOP3.LUT R4, R0, 0xffff0000, RZ, 0xc0, !PT ;  /* 0xffff000000048812 */ /* 0x000fe200078ec0ff */
[C---:B-1----:R-:W-:Y:S01]  /*3a60*/  @!P0 IMAD.U32 R28, R9.reuse, 0x10000, RZ ;  /* 0x00010000091c8824 */ /* 0x042fe200078e00ff */
[C---:B------:R-:W-:Y:S02]  /*3a70*/  @!P0 LOP3.LUT R2, R8.reuse, 0xffff0000, RZ, 0xc0, !PT ;  /* 0xffff000008028812 */ /* 0x040fe400078ec0ff */
[----:B------:R-:W-:Y:S02]  /*3a80*/  @!P0 LOP3.LUT R3, R9, 0xffff0000, RZ, 0xc0, !PT ;  /* 0xffff000009038812 */ /* 0x000fe400078ec0ff */
[----:B------:R-:W-:Y:S01]  /*3a90*/  @!P0 SHF.L.U32 R14, R8, 0x10, RZ ;  /* 0x00000010080e8819 */ /* 0x000fe200000006ff */
[C---:B------:R-:W-:Y:S02]  /*3aa0*/  @!P0 FMUL.FTZ R30, R2.reuse, R7 ;  /* 0x00000007021e8220 */ /* 0x040fe40000410000 */
[----:B------:R-:W-:Y:S02]  /*3ab0*/  @!P0 FMUL.FTZ R0, R2, R6 ;  /* 0x0000000602008220 */ /* 0x000fe40000410000 */
[C---:B------:R-:W-:Y:S02]  /*3ac0*/  @!P0 FMUL.FTZ R31, R3.reuse, R15 ;  /* 0x0000000f031f8220 */ /* 0x040fe40000410000 */
[----:B------:R-:W-:Y:S01]  /*3ad0*/  @!P0 FMUL.FTZ R2, R3, R4 ;  /* 0x0000000403028220 */ /* 0x000fe20000410000 */
[----:B------:R-:W-:Y:S01]  /*3ae0*/  @!P0 LOP3.LUT R3, R10, 0xffff0000, RZ, 0xc0, !PT ;  /* 0xffff00000a038812 */ /* 0x000fe200078ec0ff */
[----:B------:R-:W-:Y:S01]  /*3af0*/  @!P0 FFMA.FTZ R34, R14, R6, -R30 ;  /* 0x000000060e228223 */ /* 0x000fe2000001081e */
[----:B------:R-:W-:Y:S01]  /*3b00*/  @!P0 SHF.L.U32 R30, R11, 0x10, RZ ;  /* 0x000000100b1e8819 */ /* 0x000fe200000006ff */
[----:B------:R-:W-:Y:S01]  /*3b10*/  @!P0 FFMA.FTZ R0, R7, R14, R0 ;  /* 0x0000000e07008223 */ /* 0x000fe20000010000 */
[----:B------:R-:W-:Y:S01]  /*3b20*/  @!P0 SHF.L.U32 R14, R10, 0x10, RZ ;  /* 0x000000100a0e8819 */ /* 0x000fe200000006ff */
[C---:B------:R-:W-:Y:S01]  /*3b30*/  @!P0 IMAD.U32 R7, R29.reuse, 0x10000, RZ ;  /* 0x000100001d078824 */ /* 0x040fe200078e00ff */
[----:B------:R-:W-:Y:S01]  /*3b40*/  @!P0 LOP3.LUT R29, R29, 0xffff0000, RZ, 0xc0, !PT ;  /* 0xffff00001d1d8812 */ /* 0x000fe200078ec0ff */
[C---:B------:R-:W-:Y:S01]  /*3b50*/  @!P0 IMAD.U32 R6, R5.reuse, 0x10000, RZ ;  /* 0x0001000005068824 */ /* 0x040fe200078e00ff */
[----:B------:R-:W-:Y:S01]  /*3b60*/  @!P0 LOP3.LUT R5, R5, 0xffff0000, RZ, 0xc0, !PT ;  /* 0xffff000005058812 */ /* 0x000fe200078ec0ff */
[----:B------:R-:W-:Y:S01]  /*3b70*/  @!P0 FFMA.FTZ R33, R28, R4, -R31 ;  /* 0x000000041c218223 */ /* 0x000fe2000001081f */
[----:B------:R-:W-:Y:S01]  /*3b80*/  @!P0 LOP3.LUT R4, R11, 0xffff0000, RZ, 0xc0, !PT ;  /* 0xffff00000b048812 */ /* 0x000fe200078ec0ff */
[C---:B------:R-:W-:Y:S02]  /*3b90*/  @!P0 FMUL.FTZ R31, R3.reuse, R7 ;  /* 0x00000007031f8220 */ /* 0x040fe40000410000 */
        /* <DEDUP_REMOVED lines=10> */
[----:B------:R-:W-:Y:S02]  /*3c40*/  @!P0 F2FP.BF16.PACK_AB R3, R3, R31 ;  /* 0x0000001f0303823e */ /* 0x000fe400000010ff */
[----:B------:R-:W-:Y:S01]  /*3c50*/  @!P0 MOV R9, R2 ;  /* 0x0000000200098202 */ /* 0x000fe20000000f00 */
[----:B------:R-:W-:Y:S01]  /*3c60*/  @!P0 IMAD.MOV.U32 R8, RZ, RZ, R5 ;  /* 0x000000ffff088224 */ /* 0x000fe200078e0005 */
[----:B------:R-:W-:Y:S01]  /*3c70*/  @!P0 F2FP.BF16.PACK_AB R0, R4, R32 ;  /* 0x000000200400823e */ /* 0x000fe200000010ff */
[----:B------:R-:W-:Y:S03]  /*3c80*/  @!P0 IMAD.MOV.U32 R10, RZ, RZ, R3 ;  /* 0x000000ffff0a8224 */ /* 0x000fe600078e0003 */
[----:B------:R-:W-:Y:S05]  /*3c90*/  @!P0 MOV R11, R0 ;  /* 0x00000000000b8202 */ /* 0x000fea0000000f00 */
[----:B------:R1:W-:Y:S02]  /*3ca0*/  STG.E.128 [R50.64+0x40], R8 ;  /* 0x0000400832007986 */ /* 0x0003e4000c101d06 */
.L_x_166:
[----:B------:R-:W-:Y:S05]  /*3cb0*/  BSYNC B0 ;  /* 0x0000000000007941 */ /* 0x000fea0003800000 */
.L_x_165:
        /* <DEDUP_REMOVED lines=12> */
[----:B------:R-:W-:Y:S02]  /*3d80*/  @!P0 PRMT R0, R22, 0x5432, R0 ;  /* 0x0000543216008816 */ /* 0x000fe40000000000 */
        /* <DEDUP_REMOVED lines=28> */
[-C--:B------:R-:W-:Y:S02]  /*3f50*/  @!P0 FMUL.FTZ R4, R4, R5.reuse ;  /* 0x0000000504048220 */ /* 0x080fe40000410000 */
        /* <DEDUP_REMOVED lines=14> */
.L_x_168:
[----:B------:R-:W-:Y:S05]  /*4040*/  BSYNC B0 ;  /* 0x0000000000007941 */ /* 0x000fea0003800000 */
.L_x_167:
[----:B------:R-:W-:Y:S01]  /*4050*/  IADD3 R0, R100, 0x60, RZ ;  /* 0x0000006064007810 */ /* 0x000fe20007ffe0ff */
[----:B------:R-:W-:Y:S03]  /*4060*/  BSSY B0, `(.L_x_169) ;  /* 0x0000038000007945 */ /* 0x000fe60003800000 */
[----:B------:R-:W-:Y:S11]  /*4070*/  ISETP.GE.AND P0, PT, R0, c[0x0][0x1d4], PT ;  /* 0x0000750000007a0c */ /* 0x000ff60003f06270 */
[----:B------:R-:W-:Y:S02]  /*4080*/  @!UPT UIADD3 URZ, URZ, URZ, URZ ;  /* 0x0000003f3f3ff290 */ /* 0x000fe4000fffe03f */
        /* <DEDUP_REMOVED lines=53> */
.L_x_170:
[----:B------:R-:W-:Y:S05]  /*43e0*/  BSYNC B0 ;  /* 0x0000000000007941 */ /* 0x000fea0003800000 */
.L_x_169:
        /* <DEDUP_REMOVED lines=57> */
.L_x_172:
[----:B------:R-:W-:Y:S05]  /*4780*/  BSYNC B0 ;  /* 0x0000000000007941 */ /* 0x000fea0003800000 */
.L_x_171:
[----:B------:R-:W-:Y:S04]  /*4790*/  IADD3 R0, R100, 0xa0, RZ ;  /* 0x000000a064007810 */ /* 0x000fe80007ffe0ff */
        /* <DEDUP_REMOVED lines=54> */
[----:B------:R1:W-:Y:S01]  /*4b00*/  STG.E.128 [R50.64+0x140], R8 ;  /* 0x0001400832007986 */ /* 0x0003e2000c101d06 */
[----:B------:R-:W-:-:S05]  /*4b10*/  BRA `(.L_x_162) ;  /* 0x00001c7000007947 */ /* 0x000fca0003800000 */
.L_x_159:
        /* <DEDUP_REMOVED lines=37> */
[----:B------:R1:W5:Y:S04]  /*4d70*/  @!P0 LDG.E.128 R4, [R8.64] ;  /* 0x0000000608048981 */ /* 0x000368000c1e1d00 */
[----:B------:R1:W5:Y:S01]  /*4d80*/  @!P0 LDG.E.128 R32, [R2.64] ;  /* 0x0000000602208981 */ /* 0x000362000c1e1d00 */
[----:B------:R-:W-:Y:S11]  /*4d90*/  ISETP.GE.AND P0, PT, R24, c[0x0][0x27c], PT ;  /* 0x00009f0018007a0c */ /* 0x000ff60003f06270 */
[----:B------:R-:W-:Y:S02]  /*4da0*/  @!UPT UIADD3 URZ, URZ, URZ, URZ ;  /* 0x0000003f3f3ff290 */ /* 0x000fe4000fffe03f */
[----:B------:R1:W5:Y:S04]  /*4db0*/  @!P0 LDG.E.128 R16, [R8.64+0x40] ;  /* 0x0000400608108981 */ /* 0x000368000c1e1d00 */
[----:B------:R1:W5:Y:S01]  /*4dc0*/  @!P0 LDG.E.128 R48, [R2.64+0x40] ;  /* 0x0000400602308981 */ /* 0x000362000c1e1d00 */
[----:B------:R-:W-:Y:S11]  /*4dd0*/  ISETP.GE.AND P0, PT, R25, c[0x0][0x27c], PT ;  /* 0x00009f0019007a0c */ /* 0x000ff60003f06270 */
[----:B------:R-:W-:Y:S02]  /*4de0*/  @!UPT UIADD3 URZ, URZ, URZ, URZ ;  /* 0x0000003f3f3ff290 */ /* 0x000fe4000fffe03f */
[----:B------:R1:W5:Y:S04]  /*4df0*/  @!P0 LDG.E.128 R20, [R8.64+0x80] ;  /* 0x0000800608148981 */ /* 0x000368000c1e1d00 */
[----:B------:R1:W5:Y:S02]  /*4e00*/  @!P0 LDG.E.128 R52, [R2.64+0x80] ;  /* 0x0000800602348981 */ /* 0x000364000c1e1d00 */
.L_x_174:
[----:B------:R-:W-:Y:S05]  /*4e10*/  BSYNC B0 ;  /* 0x0000000000007941 */ /* 0x000fea0003800000 */
.L_x_173:
[----:B------:R-:W-:Y:S04]  /*4e20*/  IADD3 R67, P0, R154, R10, RZ ;  /* 0x0000000a9a437210 */ /* 0x000fe80007f1e0ff */
[----:B------:R-:W-:Y:S01]  /*4e30*/  IADD3.X R66, R12, R129, RZ, P0, !PT ;  /* 0x000000810c427210 */ /* 0x000fe200007fe4ff */
        /* <DEDUP_REMOVED lines=25> */
[----:B------:R-:W-:Y:S02]  /*4fd0*/  PRMT R57, R3, 0x5410, R8 ;  /* 0x0000541003397816 */ /* 0x000fe40000000008 */
[----:B------:R-:W-:Y:S01]  /*4fe0*/  PRMT R56, R2, 0x5410, R0 ;  /* 0x0000541002387816 */ /* 0x000fe20000000000 */
[----:B------:R-:W-:-:S05]  /*4ff0*/  @P0 BRA `(.L_x_176) ;  /* 0x0000077000000947 */ /* 0x000fca0003800000 */
[----:B------:R-:W-:Y:S01]  /*5000*/  ISETP.GE.AND P2, PT, R82, c[0x0][0x1d4], PT ;  /* 0x0000750052007a0c */ /* 0x000fe20003f46270 */
[----:B------:R-:W-:Y:S01]  /*5010*/  LDS.128 R12, [R110+0x6100] ;  /* 0x006100006e0c7984 */ /* 0x000fe20000000c00 */
[-C--:B------:R-:W-:Y:S01]  /*5020*/  IADD3 R0, P1, P0, R74, R67.reuse, R103 ;  /* 0x000000434a007210 */ /* 0x080fe2000783e067 */
[----:B------:R-:W-:Y:S01]  /*5030*/  IMAD.MOV.U32 R36, RZ, RZ, R32 ;  /* 0x000000ffff247224 */ /* 0x000fe200078e0020 */
[----:B------:R-:W-:Y:S01]  /*5040*/  MOV R30, R34 ;  /* 0x00000022001e7202 */ /* 0x000fe20000000f00 */
[----:B------:R-:W-:Y:S01]  /*5050*/  IMAD.MOV.U32 R9, RZ, RZ, R4 ;  /* 0x000000ffff097224 */ /* 0x000fe200078e0004 */
[-C--:B------:R-:W-:Y:S01]  /*5060*/  IADD3.X R3, R76, R66.reuse, R118, P1, P0 ;  /* 0x000000424c037210 */ /* 0x080fe20000fe0476 */
[----:B------:R-:W-:Y:S02]  /*5070*/  IMAD.MOV.U32 R38, RZ, RZ, R33 ;  /* 0x000000ffff267224 */ /* 0x000fe400078e0021 */
[----:B------:R-:W1:Y:S04]  /*5080*/  LDS.128 R44, [R120+0x6100] ;  /* 0x00610000782c7984 */ /* 0x000e680000000c00 */
[----:B------:R-:W-:Y:S04]  /*5090*/  @!P2 IADD3 R2, P1, P0, R74, R67, R82 ;  /* 0x000000434a02a210 */ /* 0x000fe8000783e052 */
[----:B------:R-:W-:Y:S02]  /*50a0*/  @!P2 IADD3.X R8, R76, R66, R113, P1, P0 ;  /* 0x000000424c08a210 */ /* 0x000fe40000fe0471 */
[C---:B------:R-:W-:Y:S04]  /*50b0*/  LEA R64, P0, R0.reuse, c[0x0][0x1c8], 0x1 ;  /* 0x0000720000407a11 */ /* 0x040fe800078008ff */
[----:B------:R-:W-:Y:S01]  /*50c0*/  LEA.HI.X R65, R0, c[0x0][0x1cc], R3, 0x1, P0 ;  /* 0x0000730000417a11 */ /* 0x000fe200000f0c03 */
[----:B------:R-:W-:Y:S01]  /*50d0*/  IMAD.MOV.U32 R3, RZ, RZ, R6 ;  /* 0x000000ffff037224 */ /* 0x000fe200078e0006 */
[C---:B------:R-:W-:Y:S04]  /*50e0*/  @!P2 LEA R62, P0, R2.reuse, c[0x0][0x1c8], 0x1 ;  /* 0x00007200023eaa11 */ /* 0x040fe800078008ff */
[----:B------:R-:W-:Y:S01]  /*50f0*/  @!P2 LEA.HI.X R63, R2, c[0x0][0x1cc], R8, 0x1, P0 ;  /* 0x00007300023faa11 */ /* 0x000fe200000f0c08 */
[----:B------:R-:W-:Y:S01]  /*5100*/  IMAD.MOV.U32 R8, RZ, RZ, R5 ;  /* 0x000000ffff087224 */ /* 0x000fe200078e0005 */
[----:B------:R-:W-:Y:S01]  /*5110*/  ISETP.GE.AND P0, PT, R100, c[0x0][0x27c], PT ;  /* 0x00009f0064007a0c */ /* 0x000fe20003f06270 */
[----:B------:R-:W-:Y:S11]  /*5120*/  IMAD.MOV.U32 R2, RZ, RZ, R7 ;  /* 0x000000ffff027224 */ /* 0x000ff600078e0007 */
[----:B------:R-:W-:Y:S01]  /*5130*/  @!UPT UIADD3 URZ, URZ, URZ, URZ ;  /* 0x0000003f3f3ff290 */ /* 0x000fe2000fffe03f */
[----:B------:R-:W-:Y:S02]  /*5140*/  @!P0 SHF.R.U64 R31, R34, 0x10, R35 ;  /* 0x00000010221f8819 */ /* 0x000fe40000001223 */
[----:B------:R-:W-:Y:S02]  /*5150*/  @!P0 SHF.R.U32.HI R0, RZ, 0x10, R7 ;  /* 0x00000010ff008819 */ /* 0x000fe40000011607 */
[----:B------:R-:W-:Y:S01]  /*5160*/  @!P0 SHF.R.U64 R37, R32, 0x10, R33 ;  /* 0x0000001020258819 */ /* 0x000fe20000001221 */
[----:B------:R-:W-:Y:S01]  /*5170*/  IMAD.MOV.U32 R32, RZ, RZ, R35 ;  /* 0x000000ffff207224 */ /* 0x000fe200078e0023 */
[----:B-1----:R-:W-:Y:S02]  /*5180*/  @!P0 LOP3.LUT R34, R45, 0xffff0000, RZ, 0xc0, !PT ;  /* 0xffff00002d228812 */ /* 0x002fe400078ec0ff */
[C---:B------:R-:W-:Y:S02]  /*5190*/  @!P0 SHF.L.U32 R40, R47.reuse, 0x10, RZ ;  /* 0x000000102f288819 */ /* 0x040fe400000006ff */
[----:B------:R-:W-:Y:S02]  /*51a0*/  @!P0 LOP3.LUT R42, R47, 0xffff0000, RZ, 0xc0, !PT ;  /* 0xffff00002f2a8812 */ /* 0x000fe400078ec0ff */
[----:B------:R-:W-:Y:S02]  /*51b0*/  @!P0 SHF.R.U64 R10, R4, 0x10, R5 ;  /* 0x00000010040a8819 */ /* 0x000fe40000001205 */
[----:B------:R-:W-:Y:S02]  /*51c0*/  @!P0 SHF.R.U32.HI R33, RZ, 0x10, R33 ;  /* 0x00000010ff218819 */ /* 0x000fe40000011621 */
[----:B------:R-:W-:Y:S02]  /*51d0*/  @!P0 SHF.R.U32.HI R29, RZ, 0x10, R35 ;  /* 0x00000010ff1d8819 */ /* 0x000fe40000011623 */
[----:B------:R-:W-:Y:S02]  /*51e0*/  @!P0 PRMT R35, R36, 0x5410, R37 ;  /* 0x0000541024238816 */ /* 0x000fe40000000025 */
[----:B------:R-:W-:Y:S02]  /*51f0*/  @!P0 SHF.L.U32 R36, R46, 0x10, RZ ;  /* 0x000000102e248819 */ /* 0x000fe400000006ff */
[----:B------:R-:W-:Y:S02]  /*5200*/  @!P0 PRMT R33, R38, 0x5410, R33 ;  /* 0x0000541026218816 */ /* 0x000fe40000000021 */
[----:B------:R-:W-:Y:S02]  /*5210*/  @!P0 LOP3.LUT R38, R46, 0xffff0000, RZ, 0xc0, !PT ;  /* 0xffff00002e268812 */ /* 0x000fe400078ec0ff */
[----:B------:R-:W-:Y:S01]  /*5220*/  @!P0 PRMT R41, R32, 0x5410, R29 ;  /* 0x0000541020298816 */ /* 0x000fe2000000001d */
[----:B------:R-:W-:Y:S01]  /*5230*/  @!P0 IMAD.U32 R32, R45, 0x10000, RZ ;  /* 0x000100002d208824 */ /* 0x000fe200078e00ff */
[----:B------:R-:W-:Y:S01]  /*5240*/  @!P0 PRMT R37, R30, 0x5410, R31 ;  /* 0x000054101e258816 */ /* 0x000fe2000000001f */
[C---:B------:R-:W-:Y:S01]  /*5250*/  @!P0 IMAD.U32 R31, R33.reuse, 0x10000, RZ ;  /* 0x00010000211f8824 */ /* 0x040fe200078e00ff */
[----:B------:R-:W-:Y:S02]  /*5260*/  @!P0 LOP3.LUT R33, R33, 0xffff0000, RZ, 0xc0, !PT ;  /* 0xffff000021218812 */ /* 0x000fe400078ec0ff */
[----:B------:R-:W-:Y:S02]  /*5270*/  @!P0 SHF.R.U32.HI R4, RZ, 0x10, R5 ;  /* 0x00000010ff048819 */ /* 0x000fe40000011605 */
[----:B------:R-:W-:Y:S02]  /*5280*/  @!P0 SHF.R.U64 R5, R6, 0x10, R7 ;  /* 0x0000001006058819 */ /* 0x000fe40000001207 */
[----:B------:R-:W-:Y:S02]  /*5290*/  @!P0 PRMT R7, R9, 0x5410, R10 ;  /* 0x0000541009078816 */ /* 0x000fe4000000000a */
[----:B------:R-:W-:Y:S02]  /*52a0*/  @!P0 SHF.L.U32 R9, R44, 0x10, RZ ;  /* 0x000000102c098819 */ /* 0x000fe400000006ff */
[----:B------:R-:W-:Y:S01]  /*52b0*/  @!P0 PRMT R10, R2, 0x5410, R0 ;  /* 0x00005410020a8816 */ /* 0x000fe20000000000 */
[----:B------:R-:W-:Y:S01]  /*52c0*/  @!P0 IMAD.U32 R0, R12, 0x10000, RZ ;  /* 0x000100000c008824 */ /* 0x000fe200078e00ff */
[----:B------:R-:W-:Y:S01]  /*52d0*/  @!P0 PRMT R6, R8, 0x5410, R4 ;  /* 0x0000541008068816 */ /* 0x000fe20000000004 */
[----:B------:R-:W-:Y:S01]  /*52e0*/  @!P0 IMAD.U32 R2, R7, 0x10000, RZ ;  /* 0x0001000007028824 */ /* 0x000fe200078e00ff */
[----:B------:R-:W-:Y:S01]  /*52f0*/  @!P0 PRMT R8, R3, 0x5410, R5 ;  /* 0x0000541003088816 */ /* 0x000fe20000000005 */
[----:B------:R-:W-:Y:S01]  /*5300*/  @!P0 IMAD.U32 R5, R35, 0x10000, RZ ;  /* 0x0001000023058824 */ /* 0x000fe200078e00ff */
[----:B------:R-:W-:Y:S01]  /*5310*/  @!P0 SHF.L.U32 R3, R13, 0x10, RZ ;  /* 0x000000100d038819 */ /* 0x000fe200000006ff */
[C---:B------:R-:W-:Y:S01]  /*5320*/  @!P0 IMAD.U32 R4, R6.reuse, 0x10000, RZ ;  /* 0x0001000006048824 */ /* 0x040fe200078e00ff */
[----:B------:R-:W-:Y:S01]  /*5330*/  @!P0 LOP3.LUT R6, R6, 0xffff0000, RZ, 0xc0, !PT ;  /* 0xffff000006068812 */ /* 0x000fe200078ec0ff */
[C---:B------:R-:W-:Y:S01]  /*5340*/  @!P0 FMUL.FTZ R29, R0.reuse, R5 ;  /* 0x00000005001d8220 */ /* 0x040fe20000410000 */
[----:B------:R-:W-:Y:S01]  /*5350*/  @!P0 LOP3.LUT R7, R7, 0xffff0000, RZ, 0xc0, !PT ;  /* 0xffff000007078812 */ /* 0x000fe200078ec0ff */
[-C--:B------:R-:W-:Y:S02]  /*5360*/  @!P0 FMUL.FTZ R0, R0, R2.reuse ;  /* 0x0000000200008220 */ /* 0x080fe40000410000 */
[----:B------:R-:W-:Y:S02]  /*5370*/  @!P0 FMUL.FTZ R30, R3, R31 ;  /* 0x0000001f031e8220 */ /* 0x000fe40000410000 */
[----:B------:R-:W-:Y:S01]  /*5380*/  @!P0 FFMA.FTZ R73, R9, R2, -R29 ;  /* 0x0000000209498223 */ /* 0x000fe2000001081d */
[----:B------:R-:W-:Y:S01]  /*5390*/  @!P0 LOP3.LUT R2, R13, 0xffff0000, RZ, 0xc0, !PT ;  /* 0xffff00000d028812 */ /* 0x000fe200078ec0ff */
[----:B------:R-:W-:Y:S01]  /*53a0*/  @!P0 FFMA.FTZ R0, R5, R9, R0 ;  /* 0x0000000905008223 */ /* 0x000fe20000010000 */
[----:B------:R-:W-:Y:S01]  /*53b0*/  @!P0 LOP3.LUT R5, R12, 0xffff0000, RZ, 0xc0, !PT ;  /* 0xffff00000c058812 */ /* 0x000fe200078ec0ff */
[-C--:B------:R-:W-:Y:S01]  /*53c0*/  @!P0 FFMA.FTZ R72, R32, R4.reuse, -R30 ;  /* 0x0000000420488223 */ /* 0x080fe2000001081e */
[----:B------:R-:W-:Y:S01]  /*53d0*/  @!P0 LOP3.LUT R30, R44, 0xffff0000, RZ, 0xc0, !PT ;  /* 0xffff00002c1e8812 */ /* 0x000fe200078ec0ff */
[C---:B------:R-:W-:Y:S01]  /*53e0*/  @!P0 FMUL.FTZ R9, R2.reuse, R33 ;  /* 0x0000002102098220 */ /* 0x040fe20000410000 */
[----:B------:R-:W-:Y:S01]  /*53f0*/  @!P0 LOP3.LUT R29, R35, 0xffff0000, RZ, 0xc0, !PT ;  /* 0xffff0000231d8812 */ /* 0x000fe200078ec0ff */
[----:B------:R-:W-:Y:S02]  /*5400*/  @!P0 FMUL.FTZ R3, R3, R4 ;  /* 0x0000000403038220 */ /* 0x000fe40000410000 */
[-C--:B------:R-:W-:Y:S02]  /*5410*/  @!P0 FMUL.FTZ R4, R2, R6.reuse ;  /* 0x0000000602048220 */ /* 0x080fe40000410000 */
[----:B------:R-:W-:Y:S02]  /*5420*/  @!P0 FMUL.FTZ R35, R5, R29 ;  /* 0x0000001d05238220 */ /* 0x000fe40000410000 */
[----:B------:R-:W-:Y:S01]  /*5430*/  @!P0 FFMA.FTZ R71, R34, R6, -R9 ;  /* 0x0000000622478223 */ /* 0x000fe20000010809 */
[----:B------:R-:W-:Y:S01]  /*5440*/  @!P0 LOP3.LUT R6, R14, 0xffff0000, RZ, 0xc0, !PT ;  /* 0xffff00000e068812 */ /* 0x000fe200078ec0ff */
[-C--:B------:R-:W-:Y:S02]  /*5450*/  @!P0 FFMA.FTZ R70, R30, R7.reuse, -R35 ;  /* 0x000000071e468223 */ /* 0x080fe40000010823 */
[C---:B------:R-:W-:Y:S01]  /*5460*/  @!P0 IMAD.U32 R35, R37.reuse, 0x10000, RZ ;  /* 0x0001000025238824 */ /* 0x040fe200078e00ff */
[----:B------:R-:W-:Y:S01]  /*5470*/  @!P0 LOP3.LUT R37, R37, 0xffff0000, RZ, 0xc0, !PT ;  /* 0xffff000025258812 */ /* 0x000fe200078ec0ff */
[----:B------:R-:W-:Y:S02]  /*5480*/  @!P0 FMUL.FTZ R2, R5, R7 ;  /* 0x0000000705028220 */ /* 0x000fe40000410000 */
[----:B------:R-:W-:Y:S02]  /*5490*/  @!P0 IMAD.U32 R5, R14, 0x10000, RZ ;  /* 0x000100000e058824 */ /* 0x000fe400078e00ff */
[C---:B------:R-:W-:Y:S01]  /*54a0*/  @!P0 IMAD.U32 R7, R8.reuse, 0x10000, RZ ;  /* 0x0001000008078824 */ /* 0x040fe200078e00ff */
[----:B------:R-:W-:Y:S01]  /*54b0*/  @!P0 LOP3.LUT R8, R8, 0xffff0000, RZ, 0xc0, !PT ;  /* 0xffff000008088812 */ /* 0x000fe200078ec0ff */
[C---:B------:R-:W-:Y:S02]  /*54c0*/  @!P0 FMUL.FTZ R39, R6.reuse, R37 ;  /* 0x0000002506278220 */ /* 0x040fe40000410000 */
[----:B------:R-:W-:Y:S02]  /*54d0*/  @!P0 FMUL.FTZ R9, R5, R35 ;  /* 0x0000002305098220 */ /* 0x000fe40000410000 */
[-C--:B------:R-:W-:Y:S02]  /*54e0*/  @!P0 FMUL.FTZ R6, R6, R8.reuse ;  /* 0x0000000806068220 */ /* 0x080fe40000410000 */
[----:B------:R-:W-:Y:S01]  /*54f0*/  @!P0 FFMA.FTZ R68, R38, R8, -R39 ;  /* 0x0000000826448223 */ /* 0x000fe20000010827 */
[----:B------:R-:W-:Y:S01]  /*5500*/  @!P0 LOP3.LUT R8, R15, 0xffff0000, RZ, 0xc0, !PT ;  /* 0xffff00000f088812 */ /* 0x000fe200078ec0ff */
[C---:B------:R-:W-:Y:S01]  /*5510*/  @!P0 IMAD.U32 R39, R41.reuse, 0x10000, RZ ;  /* 0x0001000029278824 */ /* 0x040fe200078e00ff */
[----:B------:R-:W-:Y:S01]  /*5520*/  @!P0 LOP3.LUT R41, R41, 0xffff0000, RZ, 0xc0, !PT ;  /* 0xffff000029298812 */ /* 0x000fe200078ec0ff */
[-C--:B------:R-:W-:Y:S02]  /*5530*/  @!P0 FMUL.FTZ R5, R5, R7.reuse ;  /* 0x0000000705058220 */ /* 0x080fe40000410000 */
[----:B------:R-:W-:Y:S02]  /*5540*/  @!P0 FFMA.FTZ R69, R36, R7, -R9 ;  /* 0x0000000724458223 */ /* 0x000fe40000010809 */
[----:B------:R-:W-:Y:S02]  /*5550*/  @!P0 IMAD.U32 R7, R15, 0x10000, RZ ;  /* 0x000100000f078824 */ /* 0x000fe400078e00ff */
[C---:B------:R-:W-:Y:S01]  /*5560*/  @!P0 IMAD.U32 R9, R10.reuse, 0x10000, RZ ;  /* 0x000100000a098824 */ /* 0x040fe200078e00ff */
[----:B------:R-:W-:Y:S01]  /*5570*/  @!P0 LOP3.LUT R10, R10, 0xffff0000, RZ, 0xc0, !PT ;  /* 0xffff00000a0a8812 */ /* 0x000fe200078ec0ff */
[----:B------:R-:W-:Y:S01]  /*5580*/  @!P0 FFMA.FTZ R2, R29, R30, R2 ;  /* 0x0000001e1d028223 */ /* 0x000fe20000010002 */
[----:B------:R-:W-:Y:S01]  /*5590*/  @!P0 F2FP.BF16.PACK_AB R29, R68, R69 ;  /* 0x00000045441d823e */ /* 0x000fe200000010ff */
[----:B------:R-:W-:Y:S02]  /*55a0*/  @!P0 FMUL.FTZ R43, R7, R39 ;  /* 0x00000027072b8220 */ /* 0x000fe40000410000 */
[----:B------:R-:W-:Y:S02]  /*55b0*/  @!P0 FMUL.FTZ R61, R8, R41 ;  /* 0x00000029083d8220 */ /* 0x000fe40000410000 */
[----:B------:R-:W-:Y:S02]  /*55c0*/  @!P0 FFMA.FTZ R3, R31, R32, R3 ;  /* 0x000000201f038223 */ /* 0x000fe40000010003 */
[----:B------:R-:W-:Y:S02]  /*55d0*/  @!P0 FFMA.FTZ R4, R33, R34, R4 ;  /* 0x0000002221048223 */ /* 0x000fe40000010004 */
[----:B------:R-:W-:Y:S02]  /*55e0*/  @!P0 FFMA.FTZ R43, R40, R9, -R43 ;  /* 0x00000009282b8223 */ /* 0x000fe4000001082b */
[----:B------:R-:W-:Y:S01]  /*55f0*/  @!P0 FFMA.FTZ R61, R42, R10, -R61 ;  /* 0x0000000a2a3d8223 */ /* 0x000fe2000001083d */
[----:B------:R-:W-:Y:S01]  /*5600*/  @!P0 F2FP.BF16.PACK_AB R3, R4, R3 ;  /* 0x000000030403823e */ /* 0x000fe200000010ff */
[----:B------:R-:W-:Y:S01]  /*5610*/  @!P0 FMUL.FTZ R7, R7, R9 ;  /* 0x0000000907078220 */ /* 0x000fe20000410000 */
[----:B------:R-:W-:Y:S01]  /*5620*/  @!P0 F2FP.BF16.PACK_AB R9, R70, R73 ;  /* 0x000000494609823e */ /* 0x000fe200000010ff */
[----:B------:R-:W-:Y:S01]  /*5630*/  @!P0 FFMA.FTZ R5, R35, R36, R5 ;  /* 0x0000002423058223 */ /* 0x000fe20000010005 */
[----:B------:R-:W-:Y:S01]  /*5640*/  @!P0 F2FP.BF16.PACK_AB R30, R61, R43 ;  /* 0x0000002b3d1e823e */ /* 0x000fe200000010ff */
[----:B------:R-:W-:Y:S01]  /*5650*/  @!P0 FMUL.FTZ R8, R8, R10 ;  /* 0x0000000a08088220 */ /* 0x000fe20000410000 */
[----:B------:R-:W-:Y:S01]  /*5660*/  @!P0 F2FP.BF16.PACK_AB R10, R71, R72 ;  /* 0x00000048470a823e */ /* 0x000fe200000010ff */
[----:B------:R-:W-:Y:S01]  /*5670*/  @!P0 FFMA.FTZ R6, R37, R38, R6 ;  /* 0x0000002625068223 */ /* 0x000fe20000010006 */
[----:B------:R-:W-:Y:S01]  /*5680*/  @!P0 MOV R44, R9 ;  /* 0x00000009002c8202 */ /* 0x000fe20000000f00 */
[----:B------:R-:W-:Y:S01]  /*5690*/  @!P0 FFMA.FTZ R7, R39, R40, R7 ;  /* 0x0000002827078223 */ /* 0x000fe20000010007 */
[----:B------:R-:W-:Y:S01]  /*56a0*/  @!P0 MOV R47, R30 ;  /* 0x0000001e002f8202 */ /* 0x000fe20000000f00 */
[----:B------:R-:W-:Y:S01]  /*56b0*/  @!P0 FFMA.FTZ R8, R41, R42, R8 ;  /* 0x0000002a29088223 */ /* 0x000fe20000010008 */
[----:B------:R-:W-:Y:S01]  /*56c0*/  @!P0 F2FP.BF16.PACK_AB R9, R2, R0 ;  /* 0x000000000209823e */ /* 0x000fe200000010ff */
[----:B------:R-:W-:Y:S01]  /*56d0*/  @!P0 IMAD.MOV.U32 R45, RZ, RZ, R10 ;  /* 0x000000ffff2d8224 */ /* 0x000fe200078e000a */
[----:B------:R-:W-:Y:S01]  /*56e0*/  @!P0 F2FP.BF16.PACK_AB R2, R6, R5 ;  /* 0x000000050602823e */ /* 0x000fe200000010ff */
[----:B------:R-:W-:Y:S01]  /*56f0*/  @!P0 IMAD.MOV.U32 R46, RZ, RZ, R29 ;  /* 0x000000ffff2e8224 */ /* 0x000fe200078e001d */
[----:B------:R-:W-:Y:S01]  /*5700*/  @!P0 F2FP.BF16.PACK_AB R0, R8, R7 ;  /* 0x000000070800823e */ /* 0x000fe200000010ff */
[----:B------:R-:W-:Y:S01]  /*5710*/  @!P0 IMAD.MOV.U32 R12, RZ, RZ, R9 ;  /* 0x000000ffff0c8224 */ /* 0x000fe200078e0009 */
[----:B------:R-:W-:Y:S01]  /*5720*/  @!P0 MOV R14, R2 ;  /* 0x00000002000e8202 */ /* 0x000fe20000000f00 */
[----:B------:R-:W-:Y:S01]  /*5730*/  @!P0 IMAD.MOV.U32 R13, RZ, RZ, R3 ;  /* 0x000000ffff0d8224 */ /* 0x000fe200078e0003 */
[----:B------:R1:W-:Y:S01]  /*5740*/  STG.E.128 [R64.64], R44 ;  /* 0x0000002c40007986 */ /* 0x0003e2000c101d06 */
[----:B------:R-:W-:Y:S07]  /*5750*/  @!P0 IMAD.MOV.U32 R15, RZ, RZ, R0 ;  /* 0x000000ffff0f8224 */ /* 0x000fee00078e0000 */
[----:B------:R1:W-:Y:S02]  /*5760*/  @!P2 STG.E.128 [R62.64], R12 ;  /* 0x0000000c3e00a986 */ /* 0x0003e4000c101d06 */
.L_x_176:
[----:B------:R-:W-:Y:S05]  /*5770*/  BSYNC B0 ;  /* 0x0000000000007941 */ /* 0x000fea0003800000 */
.L_x_175:
[----:B------:R-:W-:Y:S01]  /*5780*/  ISETP.GE.AND P0, PT, R24, c[0x0][0x1d4], PT ;  /* 0x0000750018007a0c */ /* 0x000fe20003f06270 */
[----:B------:R-:W-:Y:S01]  /*5790*/  @!UPT UIADD3 URZ, URZ, URZ, URZ ;  /* 0x0000003f3f3ff290 */ /* 0x000fe2000fffe03f */
[----:B------:R-:W-:Y:S11]  /*57a0*/  BSSY B0, `(.L_x_177) ;  /* 0x0000071000007945 */ /* 0x000ff60003800000 */
[----:B------:R-:W-:-:S05]  /*57b0*/  @P0 BRA `(.L_x_178) ;  /* 0x000006f000000947 */ /* 0x000fca0003800000 */
[----:B------:R-:W-:Y:S01]  /*57c0*/  ISETP.GE.AND P2, PT, R79, c[0x0][0x1d4], PT ;  /* 0x000075004f007a0c */ /* 0x000fe20003f46270 */
[----:B-1----:R-:W-:Y:S01]  /*57d0*/  LDS.128 R12, [R109+0x6100] ;  /* 0x006100006d0c7984 */ /* 0x002fe20000000c00 */
[-C--:B------:R-:W-:Y:S04]  /*57e0*/  IADD3 R0, P1, P0, R74, R67.reuse, R102 ;  /* 0x000000434a007210 */ /* 0x080fe8000783e066 */
[-C--:B------:R-:W-:Y:S03]  /*57f0*/  IADD3.X R3, R76, R66.reuse, R117, P1, P0 ;  /* 0x000000424c037210 */ /* 0x080fe60000fe0475 */
[----:B------:R-:W1:Y:S04]  /*5800*/  LDS.128 R40, [R119+0x6100] ;  /* 0x0061000077287984 */ /* 0x000e680000000c00 */
[----:B------:R-:W-:Y:S04]  /*5810*/  @!P2 IADD3 R2, P1, P0, R74, R67, R79 ;  /* 0x000000434a02a210 */ /* 0x000fe8000783e04f */
[----:B------:R-:W-:Y:S02]  /*5820*/  @!P2 IADD3.X R4, R76, R66, R112, P1, P0 ;  /* 0x000000424c04a210 */ /* 0x000fe40000fe0470 */
[C---:B------:R-:W-:Y:S04]  /*5830*/  LEA R46, P0, R0.reuse, c[0x0][0x1c8], 0x1 ;  /* 0x00007200002e7a11 */ /* 0x040fe800078008ff */
[----:B------:R-:W-:Y:S02]  /*5840*/  LEA.HI.X R47, R0, c[0x0][0x1cc], R3, 0x1, P0 ;  /* 0x00007300002f7a11 */ /* 0x000fe400000f0c03 */
[C---:B------:R-:W-:Y:S04]  /*5850*/  @!P2 LEA R44, P0, R2.reuse, c[0x0][0x1c8], 0x1 ;  /* 0x00007200022caa11 */ /* 0x040fe800078008ff */
[----:B------:R-:W-:Y:S02]  /*5860*/  @!P2 LEA.HI.X R45, R2, c[0x0][0x1cc], R4, 0x1, P0 ;  /* 0x00007300022daa11 */ /* 0x000fe400000f0c04 */
[----:B------:R-:W-:Y:S11]  /*5870*/  ISETP.GE.AND P0, PT, R24, c[0x0][0x27c], PT ;  /* 0x00009f0018007a0c */ /* 0x000ff60003f06270 */
[----:B------:R-:W-:Y:S02]  /*5880*/  @!UPT UIADD3 URZ, URZ, URZ, URZ ;  /* 0x0000003f3f3ff290 */ /* 0x000fe4000fffe03f */
[----:B------:R-:W-:Y:S02]  /*5890*/  @!P0 SHF.R.U32.HI R3, RZ, 0x10, R17 ;  /* 0x00000010ff038819 */ /* 0x000fe40000011611 */
[----:B------:R-:W-:Y:S02]  /*58a0*/  @!P0 SHF.R.U64 R2, R18, 0x10, R19 ;  /* 0x0000001012028819 */ /* 0x000fe40000001213 */
[----:B------:R-:W-:Y:S01]  /*58b0*/  @!P0 SHF.R.U64 R5, R48, 0x10, R49 ;  /* 0x0000001030058819 */ /* 0x000fe20000001231 */
[----:B-1----:R-:W-:Y:S01]  /*58c0*/  @!P0 IMAD.U32 R10, R40, 0x10000, RZ ;  /* 0x00010000280a8824 */ /* 0x002fe200078e00ff */
[C---:B------:R-:W-:Y:S01]  /*58d0*/  @!P0 LOP3.LUT R36, R43.reuse, 0xffff0000, RZ, 0xc0, !PT ;  /* 0xffff00002b248812 */ /* 0x040fe200078ec0ff */
[----:B------:R-:W-:Y:S01]  /*58e0*/  @!P0 IMAD.U32 R34, R43, 0x10000, RZ ;  /* 0x000100002b228824 */ /* 0x000fe200078e00ff */
[C---:B------:R-:W-:Y:S01]  /*58f0*/  @!P0 LOP3.LUT R32, R42.reuse, 0xffff0000, RZ, 0xc0, !PT ;  /* 0xffff00002a208812 */ /* 0x040fe200078ec0ff */
[----:B------:R-:W-:Y:S01]  /*5900*/  @!P0 IMAD.U32 R30, R42, 0x10000, RZ ;  /* 0x000100002a1e8824 */ /* 0x000fe200078e00ff */
[----:B------:R-:W-:Y:S01]  /*5910*/  @!P0 PRMT R9, R26, 0x5432, R2 ;  /* 0x000054321a098816 */ /* 0x000fe20000000002 */
[----:B------:R-:W-:Y:S01]  /*5920*/  @!P0 IMAD.U32 R2, R12, 0x10000, RZ ;  /* 0x000100000c028824 */ /* 0x000fe200078e00ff */
[----:B------:R-:W-:Y:S02]  /*5930*/  @!P0 SHF.R.U64 R0, R16, 0x10, R17 ;  /* 0x0000001010008819 */ /* 0x000fe40000001211 */
[----:B------:R-:W-:Y:S02]  /*5940*/  @!P0 PRMT R16, R56, 0x5410, R5 ;  /* 0x0000541038108816 */ /* 0x000fe40000000005 */
[C---:B------:R-:W-:Y:S02]  /*5950*/  @!P0 PRMT R5, R11.reuse, 0x5410, R3 ;  /* 0x000054100b058816 */ /* 0x040fe40000000003 */
[----:B------:R-:W-:Y:S02]  /*5960*/  @!P0 LOP3.LUT R3, R12, 0xffff0000, RZ, 0xc0, !PT ;  /* 0xffff00000c038812 */ /* 0x000fe400078ec0ff */
[----:B------:R-:W-:Y:S02]  /*5970*/  @!P0 SHF.R.U32.HI R8, RZ, 0x10, R51 ;  /* 0x00000010ff088819 */ /* 0x000fe40000011633 */
[----:B------:R-:W-:Y:S02]  /*5980*/  @!P0 SHF.R.U32.HI R6, RZ, 0x10, R49 ;  /* 0x00000010ff068819 */ /* 0x000fe40000011631 */
[----:B------:R-:W-:Y:S02]  /*5990*/  @!P0 SHF.R.U32.HI R4, RZ, 0x10, R19 ;  /* 0x00000010ff048819 */ /* 0x000fe40000011613 */
[----:B------:R-:W-:Y:S02]  /*59a0*/  @!P0 PRMT R0, R11, 0x5432, R0 ;  /* 0x000054320b008816 */ /* 0x000fe40000000000 */
[----:B------:R-:W-:Y:S02]  /*59b0*/  @!P0 LOP3.LUT R11, R16, 0xffff0000, RZ, 0xc0, !PT ;  /* 0xffff0000100b8812 */ /* 0x000fe400078ec0ff */
[----:B------:R-:W-:Y:S02]  /*59c0*/  @!P0 SHF.R.U64 R7, R50, 0x10, R51 ;  /* 0x0000001032078819 */ /* 0x000fe40000001233 */
[----:B------:R-:W-:Y:S01]  /*59d0*/  @!P0 PRMT R29, R57, 0x5410, R8 ;  /* 0x00005410391d8816 */ /* 0x000fe20000000008 */
[----:B------:R-:W-:Y:S01]  /*59e0*/  @!P0 IMAD.U32 R8, R16, 0x10000, RZ ;  /* 0x0001000010088824 */ /* 0x000fe200078e00ff */
[----:B------:R-:W-:Y:S01]  /*59f0*/  @!P0 LOP3.LUT R16, R40, 0xffff0000, RZ, 0xc0, !PT ;  /* 0xffff000028108812 */ /* 0x000fe200078ec0ff */
[----:B------:R-:W-:Y:S01]  /*5a00*/  @!P0 FMUL.FTZ R18, R3, R11 ;  /* 0x0000000b03128220 */ /* 0x000fe20000410000 */
[----:B------:R-:W-:Y:S01]  /*5a10*/  @!P0 PRMT R19, R56, 0x5432, R6 ;  /* 0x0000543238138816 */ /* 0x000fe20000000006 */
[----:B------:R-:W-:Y:S01]  /*5a20*/  @!P0 FMUL.FTZ R17, R2, R8 ;  /* 0x0000000802118220 */ /* 0x000fe20000410000 */
[----:B------:R-:W-:Y:S01]  /*5a30*/  @!P0 PRMT R6, R26, 0x5410, R4 ;  /* 0x000054101a068816 */ /* 0x000fe20000000004 */
[----:B------:R-:W-:Y:S01]  /*5a40*/  @!P0 IMAD.U32 R33, R29, 0x10000, RZ ;  /* 0x000100001d218824 */ /* 0x000fe200078e00ff */
[----:B------:R-:W-:Y:S02]  /*5a50*/  @!P0 LOP3.LUT R26, R41, 0xffff0000, RZ, 0xc0, !PT ;  /* 0xffff0000291a8812 */ /* 0x000fe400078ec0ff */
[C---:B------:R-:W-:Y:S02]  /*5a60*/  @!P0 LOP3.LUT R4, R0.reuse, 0xffff0000, RZ, 0xc0, !PT ;  /* 0xffff000000048812 */ /* 0x040fe400078ec0ff */
[----:B------:R-:W-:Y:S02]  /*5a70*/  @!P0 LOP3.LUT R35, R29, 0xffff0000, RZ, 0xc0, !PT ;  /* 0xffff00001d238812 */ /* 0x000fe400078ec0ff */
[----:B------:R-:W-:Y:S01]  /*5a80*/  @!P0 PRMT R31, R57, 0x5432, R7 ;  /* 0x00005432391f8816 */ /* 0x000fe20000000007 */
[----:B------:R-:W-:Y:S02]  /*5a90*/  @!P0 IMAD.U32 R7, R0, 0x10000, RZ ;  /* 0x0001000000078824 */ /* 0x000fe400078e00ff */
[-C--:B------:R-:W-:Y:S02]  /*5aa0*/  @!P0 FFMA.FTZ R51, R16, R4.reuse, -R18 ;  /* 0x0000000410338223 */ /* 0x080fe40000010812 */
[-C--:B------:R-:W-:Y:S02]  /*5ab0*/  @!P0 FMUL.FTZ R0, R2, R7.reuse ;  /* 0x0000000702008220 */ /* 0x080fe40000410000 */
[----:B------:R-:W-:Y:S01]  /*5ac0*/  @!P0 FFMA.FTZ R56, R10, R7, -R17 ;  /* 0x000000070a388223 */ /* 0x000fe20000010811 */
[----:B------:R-:W-:Y:S01]  /*5ad0*/  @!P0 SHF.L.U32 R17, R19, 0x10, RZ ;  /* 0x0000001013118819 */ /* 0x000fe200000006ff */
[----:B------:R-:W-:Y:S01]  /*5ae0*/  @!P0 FMUL.FTZ R2, R3, R4 ;  /* 0x0000000403028220 */ /* 0x000fe20000410000 */
[C---:B------:R-:W-:Y:S01]  /*5af0*/  @!P0 LOP3.LUT R4, R13.reuse, 0xffff0000, RZ, 0xc0, !PT ;  /* 0xffff00000d048812 */ /* 0x040fe200078ec0ff */
[----:B------:R-:W-:Y:S01]  /*5b00*/  @!P0 IMAD.U32 R3, R13, 0x10000, RZ ;  /* 0x000100000d038824 */ /* 0x000fe200078e00ff */
[----:B------:R-:W-:Y:S01]  /*5b10*/  @!P0 LOP3.LUT R19, R19, 0xffff0000, RZ, 0xc0, !PT ;  /* 0xffff000013138812 */ /* 0x000fe200078ec0ff */
[C---:B------:R-:W-:Y:S01]  /*5b20*/  @!P0 IMAD.U32 R7, R5.reuse, 0x10000, RZ ;  /* 0x0001000005078824 */ /* 0x040fe200078e00ff */
[----:B------:R-:W-:Y:S01]  /*5b30*/  @!P0 LOP3.LUT R5, R5, 0xffff0000, RZ, 0xc0, !PT ;  /* 0xffff000005058812 */ /* 0x000fe200078ec0ff */
[----:B------:R-:W-:Y:S02]  /*5b40*/  @!P0 FFMA.FTZ R0, R8, R10, R0 ;  /* 0x0000000a08008223 */ /* 0x000fe40000010000 */
[C---:B------:R-:W-:Y:S02]  /*5b50*/  @!P0 FMUL.FTZ R10, R4.reuse, R19 ;  /* 0x00000013040a8220 */ /* 0x040fe40000410000 */
[----:B------:R-:W-:Y:S02]  /*5b60*/  @!P0 IMAD.U32 R18, R41, 0x10000, RZ ;  /* 0x0001000029128824 */ /* 0x000fe400078e00ff */
[----:B------:R-:W-:Y:S02]  /*5b70*/  @!P0 FMUL.FTZ R8, R3, R17 ;  /* 0x0000001103088220 */ /* 0x000fe40000410000 */
[-C--:B------:R-:W-:Y:S02]  /*5b80*/  @!P0 FMUL.FTZ R4, R4, R5.reuse ;  /* 0x0000000504048220 */ /* 0x080fe40000410000 */
[----:B------:R-:W-:Y:S01]  /*5b90*/  @!P0 FFMA.FTZ R49, R26, R5, -R10 ;  /* 0x000000051a318223 */ /* 0x000fe2000001080a */
[----:B------:R-:W-:Y:S01]  /*5ba0*/  @!P0 LOP3.LUT R5, R15, 0xffff0000, RZ, 0xc0, !PT ;  /* 0xffff00000f058812 */ /* 0x000fe200078ec0ff */
[-C--:B------:R-:W-:Y:S02]  /*5bb0*/  @!P0 FMUL.FTZ R3, R3, R7.reuse ;  /* 0x0000000703038220 */ /* 0x080fe40000410000 */
[----:B------:R-:W-:Y:S01]  /*5bc0*/  @!P0 FFMA.FTZ R50, R18, R7, -R8 ;  /* 0x0000000712328223 */ /* 0x000fe20000010808 */
[C---:B------:R-:W-:Y:S01]  /*5bd0*/  @!P0 SHF.L.U32 R8, R6.reuse, 0x10, RZ ;  /* 0x0000001006088819 */ /* 0x040fe200000006ff */
[----:B------:R-:W-:Y:S01]  /*5be0*/  @!P0 IMAD.U32 R7, R15, 0x10000, RZ ;  /* 0x000100000f078824 */ /* 0x000fe200078e00ff */
[----:B------:R-:W-:Y:S01]  /*5bf0*/  @!P0 LOP3.LUT R6, R6, 0xffff0000, RZ, 0xc0, !PT ;  /* 0xffff000006068812 */ /* 0x000fe200078ec0ff */
[----:B------:R-:W-:Y:S02]  /*5c00*/  @!P0 FMUL.FTZ R29, R5, R35 ;  /* 0x00000023051d8220 */ /* 0x000fe40000410000 */
[C---:B------:R-:W-:Y:S02]  /*5c10*/  @!P0 FMUL.FTZ R10, R7.reuse, R33 ;  /* 0x00000021070a8220 */ /* 0x040fe40000410000 */
[-C--:B------:R-:W-:Y:S02]  /*5c20*/  @!P0 FMUL.FTZ R7, R7, R8.reuse ;  /* 0x0000000807078220 */ /* 0x080fe40000410000 */
[----:B------:R-:W-:Y:S02]  /*5c30*/  @!P0 FFMA.FTZ R48, R34, R8, -R10 ;  /* 0x0000000822308223 */ /* 0x000fe4000001080a */
[-C--:B------:R-:W-:Y:S02]  /*5c40*/  @!P0 FMUL.FTZ R8, R5, R6.reuse ;  /* 0x0000000605088220 */ /* 0x080fe40000410000 */
[----:B------:R-:W-:Y:S01]  /*5c50*/  @!P0 FFMA.FTZ R39, R36, R6, -R29 ;  /* 0x0000000624278223 */ /* 0x000fe2000001081d */
[C---:B------:R-:W-:Y:S01]  /*5c60*/  @!P0 LOP3.LUT R6, R14.reuse, 0xffff0000, RZ, 0xc0, !PT ;  /* 0xffff00000e068812 */ /* 0x040fe200078ec0ff */
[C---:B------:R-:W-:Y:S01]  /*5c70*/  @!P0 IMAD.U32 R29, R31.reuse, 0x10000, RZ ;  /* 0x000100001f1d8824 */ /* 0x040fe200078e00ff */
[----:B------:R-:W-:Y:S01]  /*5c80*/  @!P0 LOP3.LUT R31, R31, 0xffff0000, RZ, 0xc0, !PT ;  /* 0xffff00001f1f8812 */ /* 0x000fe200078ec0ff */
[----:B------:R-:W-:Y:S02]  /*5c90*/  @!P0 IMAD.U32 R5, R14, 0x10000, RZ ;  /* 0x000100000e058824 */ /* 0x000fe400078e00ff */
[C---:B------:R-:W-:Y:S01]  /*5ca0*/  @!P0 IMAD.U32 R10, R9.reuse, 0x10000, RZ ;  /* 0x00010000090a8824 */ /* 0x040fe200078e00ff */
[----:B------:R-:W-:Y:S01]  /*5cb0*/  @!P0 LOP3.LUT R9, R9, 0xffff0000, RZ, 0xc0, !PT ;  /* 0xffff000009098812 */ /* 0x000fe200078ec0ff */
[----:B------:R-:W-:Y:S02]  /*5cc0*/  @!P0 FMUL.FTZ R37, R5, R29 ;  /* 0x0000001d05258220 */ /* 0x000fe40000410000 */
[----:B------:R-:W-:Y:S02]  /*5cd0*/  @!P0 FMUL.FTZ R38, R6, R31 ;  /* 0x0000001f06268220 */ /* 0x000fe40000410000 */
[----:B------:R-:W-:Y:S01]  /*5ce0*/  @!P0 FFMA.FTZ R2, R11, R16, R2 ;  /* 0x000000100b028223 */ /* 0x000fe20000010002 */
[----:B------:R-:W-:Y:S01]  /*5cf0*/  @!P0 F2FP.BF16.PACK_AB R16, R39, R48 ;  /* 0x000000302710823e */ /* 0x000fe200000010ff */
[----:B------:R-:W-:Y:S02]  /*5d00*/  @!P0 FMUL.FTZ R5, R5, R10 ;  /* 0x0000000a05058220 */ /* 0x000fe40000410000 */
[----:B------:R-:W-:Y:S02]  /*5d10*/  @!P0 FFMA.FTZ R3, R17, R18, R3 ;  /* 0x0000001211038223 */ /* 0x000fe40000010003 */
[----:B------:R-:W-:Y:S01]  /*5d20*/  @!P0 FFMA.FTZ R37, R30, R10, -R37 ;  /* 0x0000000a1e258223 */ /* 0x000fe20000010825 */
[----:B------:R-:W-:Y:S01]  /*5d30*/  @!P0 F2FP.BF16.PACK_AB R10, R49, R50 ;  /* 0x00000032310a823e */ /* 0x000fe200000010ff */
[-C--:B------:R-:W-:Y:S02]  /*5d40*/  @!P0 FMUL.FTZ R6, R6, R9.reuse ;  /* 0x0000000906068220 */ /* 0x080fe40000410000 */
[----:B------:R-:W-:Y:S01]  /*5d50*/  @!P0 FFMA.FTZ R38, R32, R9, -R38 ;  /* 0x0000000920268223 */ /* 0x000fe20000010826 */
[----:B------:R-:W-:Y:S01]  /*5d60*/  @!P0 F2FP.BF16.PACK_AB R9, R51, R56 ;  /* 0x000000383309823e */ /* 0x000fe200000010ff */
[----:B------:R-:W-:Y:S02]  /*5d70*/  @!P0 FFMA.FTZ R4, R19, R26, R4 ;  /* 0x0000001a13048223 */ /* 0x000fe40000010004 */
[----:B------:R-:W-:Y:S01]  /*5d80*/  @!P0 FFMA.FTZ R5, R29, R30, R5 ;  /* 0x0000001e1d058223 */ /* 0x000fe20000010005 */
[----:B------:R-:W-:Y:S01]  /*5d90*/  @!P0 MOV R40, R9 ;  /* 0x0000000900288202 */ /* 0x000fe20000000f00 */
[----:B------:R-:W-:Y:S01]  /*5da0*/  @!P0 FFMA.FTZ R6, R31, R32, R6 ;  /* 0x000000201f068223 */ /* 0x000fe20000010006 */
[----:B------:R-:W-:Y:S01]  /*5db0*/  @!P0 F2FP.BF16.PACK_AB R11, R38, R37 ;  /* 0x00000025260b823e */ /* 0x000fe200000010ff */
[----:B------:R-:W-:Y:S01]  /*5dc0*/  @!P0 FFMA.FTZ R7, R33, R34, R7 ;  /* 0x0000002221078223 */ /* 0x000fe20000010007 */
[----:B------:R-:W-:Y:S01]  /*5dd0*/  @!P0 F2FP.BF16.PACK_AB R9, R2, R0 ;  /* 0x000000000209823e */ /* 0x000fe200000010ff */
        /* <DEDUP_REMOVED lines=8> */
[----:B------:R-:W-:Y:S02]  /*5e60*/  @!P0 IMAD.MOV.U32 R12, RZ, RZ, R9 ;  /* 0x000000ffff0c8224 */ /* 0x000fe400078e0009 */
[----:B------:R-:W-:Y:S01]  /*5e70*/  @!P0 IMAD.MOV.U32 R14, RZ, RZ, R2 ;  /* 0x000000ffff0e8224 */ /* 0x000fe200078e0002 */
[----:B------:R1:W-:Y:S01]  /*5e80*/  STG.E.128 [R46.64], R40 ;  /* 0x000000282e007986 */ /* 0x0003e2000c101d06 */
[----:B------:R-:W-:Y:S07]  /*5e90*/  @!P0 IMAD.MOV.U32 R15, RZ, RZ, R0 ;  /* 0x000000ffff0f8224 */ /* 0x000fee00078e0000 */
[----:B------:R1:W-:Y:S02]  /*5ea0*/  @!P2 STG.E.128 [R44.64], R12 ;  /* 0x0000000c2c00a986 */ /* 0x0003e4000c101d06 */
.L_x_178:
[----:B------:R-:W-:Y:S05]  /*5eb0*/  BSYNC B0 ;  /* 0x0000000000007941 */ /* 0x000fea0003800000 */
.L_x_177:
[----:B------:R-:W-:Y:S11]  /*5ec0*/  ISETP.GE.AND P0, PT, R25, c[0x0][0x1d4], PT ;  /* 0x0000750019007a0c */ /* 0x000ff60003f06270 */
[----:B------:R-:W-:Y:S02]  /*5ed0*/  @!UPT UIADD3 URZ, URZ, URZ, URZ ;  /* 0x0000003f3f3ff290 */ /* 0x000fe4000fffe03f */
[----:B------:R-:W-:-:S05]  /*5ee0*/  @P0 BRA `(.L_x_162) ;  /* 0x000008a000000947 */ /* 0x000fca0003800000 */
[----:B------:R-:W-:Y:S01]  /*5ef0*/  IADD3 R9, P1, P0, R74, R67, R85 ;  /* 0x000000434a097210 */ /* 0x000fe2000783e055 */
[----:B-1----:R-:W-:Y:S03]  /*5f00*/  LDS.128 R12, [R108+0x6100] ;  /* 0x006100006c0c7984 */ /* 0x002fe60000000c00 */
[----:B------:R-:W-:Y:S02]  /*5f10*/  IADD3.X R10, R76, R66, R116, P1, P0 ;  /* 0x000000424c0a7210 */ /* 0x000fe40000fe0474 */
[----:B------:R-:W-:Y:S02]  /*5f20*/  ISETP.GE.AND P0, PT, R25, c[0x0][0x27c], PT ;  /* 0x00009f0019007a0c */ /* 0x000fe40003f06270 */
[C---:B------:R-:W-:Y:S01]  /*5f30*/  LEA R44, P1, R9.reuse, c[0x0][0x1c8], 0x1 ;  /* 0x00007200092c7a11 */ /* 0x040fe200078208ff */
[----:B------:R-:W1:Y:S03]  /*5f40*/  LDS.128 R36, [R114+0x6100] ;  /* 0x0061000072247984 */ /* 0x000e660000000c00 */
[----:B------:R-:W-:Y:S02]  /*5f50*/  LEA.HI.X R45, R9, c[0x0][0x1cc], R10, 0x1, P1 ;  /* 0x00007300092d7a11 */ /* 0x000fe400008f0c0a */
[----:B------:R-:W-:Y:S05]  /*5f60*/  ISETP.GE.AND P1, PT, R83, c[0x0][0x1d4], PT ;  /* 0x0000750053007a0c */ /* 0x000fea0003f26270 */
[--C-:B------:R-:W-:Y:S02]  /*5f70*/  @!P0 SHF.R.U32.HI R2, RZ, 0x10, R21.reuse ;  /* 0x00000010ff028819 */ /* 0x100fe40000011615 */
[----:B------:R-:W-:Y:S02]  /*5f80*/  @!P0 SHF.R.U64 R0, R20, 0x10, R21 ;  /* 0x0000001014008819 */ /* 0x000fe40000001215 */
[C---:B------:R-:W-:Y:S02]  /*5f90*/  @!P0 PRMT R11, R27.reuse, 0x5410, R2 ;  /* 0x000054101b0b8816 */ /* 0x040fe40000000002 */
[--C-:B------:R-:W-:Y:S02]  /*5fa0*/  @!P0 SHF.R.U64 R4, R22, 0x10, R23.reuse ;  /* 0x0000001016048819 */ /* 0x100fe40000001217 */
[----:B------:R-:W-:Y:S02]  /*5fb0*/  @!P0 SHF.R.U32.HI R5, RZ, 0x10, R23 ;  /* 0x00000010ff058819 */ /* 0x000fe40000011617 */
[----:B------:R-:W-:Y:S01]  /*5fc0*/  @!P0 PRMT R2, R27, 0x5432, R0 ;  /* 0x000054321b028816 */ /* 0x000fe20000000000 */
[C---:B------:R-:W-:Y:S01]  /*5fd0*/  @!P0 IMAD.U32 R0, R11.reuse, 0x10000, RZ ;  /* 0x000100000b008824 */ /* 0x040fe200078e00ff */
[----:B------:R-:W-:Y:S02]  /*5fe0*/  @!P0 LOP3.LUT R11, R11, 0xffff0000, RZ, 0xc0, !PT ;  /* 0xffff00000b0b8812 */ /* 0x000fe400078ec0ff */
[----:B------:R-:W-:Y:S02]  /*5ff0*/  @!P0 SHF.R.U32.HI R7, RZ, 0x10, R55 ;  /* 0x00000010ff078819 */ /* 0x000fe40000011637 */
[----:B------:R-:W-:Y:S02]  /*6000*/  @!P0 PRMT R10, R28, 0x5410, R5 ;  /* 0x000054101c0a8816 */ /* 0x000fe40000000005 */
[----:B------:R-:W-:Y:S02]  /*6010*/  @!P0 LOP3.LUT R5, R2, 0xffff0000, RZ, 0xc0, !PT ;  /* 0xffff000002058812 */ /* 0x000fe400078ec0ff */
[----:B------:R-:W-:Y:S02]  /*6020*/  @!P0 PRMT R16, R59, 0x5410, R7 ;  /* 0x000054103b108816 */ /* 0x000fe40000000007 */
[----:B------:R-:W-:Y:S02]  /*6030*/  @!P0 SHF.R.U32.HI R3, RZ, 0x10, R53 ;  /* 0x00000010ff038819 */ /* 0x000fe40000011635 */
[C---:B------:R-:W-:Y:S02]  /*6040*/  @!P0 SHF.L.U32 R32, R16.reuse, 0x10, RZ ;  /* 0x0000001010208819 */ /* 0x040fe400000006ff */
[----:B------:R-:W-:Y:S02]  /*6050*/  @!P0 LOP3.LUT R34, R16, 0xffff0000, RZ, 0xc0, !PT ;  /* 0xffff000010228812 */ /* 0x000fe400078ec0ff */
[----:B------:R-:W-:Y:S01]  /*6060*/  @!P0 LOP3.LUT R16, R10, 0xffff0000, RZ, 0xc0, !PT ;  /* 0xffff00000a108812 */ /* 0x000fe200078ec0ff */
[C---:B-1----:R-:W-:Y:S01]  /*6070*/  @!P0 IMAD.U32 R23, R37.reuse, 0x10000, RZ ;  /* 0x0001000025178824 */ /* 0x042fe200078e00ff */
[----:B------:R-:W-:Y:S01]  /*6080*/  @!P0 SHF.L.U32 R19, R36, 0x10, RZ ;  /* 0x0000001024138819 */ /* 0x000fe200000006ff */
[----:B------:R-:W-:Y:S01]  /*6090*/  @!P0 IMAD.U32 R29, R38, 0x10000, RZ ;  /* 0x00010000261d8824 */ /* 0x000fe200078e00ff */
[----:B------:R-:W-:Y:S02]  /*60a0*/  @!P0 LOP3.LUT R21, R36, 0xffff0000, RZ, 0xc0, !PT ;  /* 0xffff000024158812 */ /* 0x000fe400078ec0ff */
[----:B------:R-:W-:Y:S02]  /*60b0*/  @!P0 LOP3.LUT R27, R37, 0xffff0000, RZ, 0xc0, !PT ;  /* 0xffff0000251b8812 */ /* 0x000fe400078ec0ff */
[----:B------:R-:W-:Y:S02]  /*60c0*/  @!P0 LOP3.LUT R31, R38, 0xffff0000, RZ, 0xc0, !PT ;  /* 0xffff0000261f8812 */ /* 0x000fe400078ec0ff */
[C---:B------:R-:W-:Y:S02]  /*60d0*/  @!P0 SHF.L.U32 R33, R39.reuse, 0x10, RZ ;  /* 0x0000001027218819 */ /* 0x040fe400000006ff */
[----:B------:R-:W-:Y:S02]  /*60e0*/  @!P0 LOP3.LUT R35, R39, 0xffff0000, RZ, 0xc0, !PT ;  /* 0xffff000027238812 */ /* 0x000fe400078ec0ff */
[----:B------:R-:W-:Y:S02]  /*60f0*/  @!P0 LOP3.LUT R9, R15, 0xffff0000, RZ, 0xc0, !PT ;  /* 0xffff00000f098812 */ /* 0x000fe400078ec0ff */
[----:B------:R-:W-:Y:S01]  /*6100*/  @!P0 PRMT R26, R58, 0x5410, R3 ;  /* 0x000054103a1a8816 */ /* 0x000fe20000000003 */
[----:B------:R-:W-:Y:S01]  /*6110*/  @!P0 IMAD.U32 R3, R13, 0x10000, RZ ;  /* 0x000100000d038824 */ /* 0x000fe200078e00ff */
[----:B------:R-:W-:Y:S01]  /*6120*/  @!P0 SHF.R.U64 R6, R52, 0x10, R53 ;  /* 0x0000001034068819 */ /* 0x000fe20000001235 */
[----:B------:R-:W-:Y:S01]  /*6130*/  @!P0 FMUL.FTZ R40, R9, R34 ;  /* 0x0000002209288220 */ /* 0x000fe20000410000 */
[----:B------:R-:W-:Y:S01]  /*6140*/  @!P0 SHF.R.U64 R8, R54, 0x10, R55 ;  /* 0x0000001036088819 */ /* 0x000fe20000001237 */
[----:B------:R-:W-:Y:S01]  /*6150*/  @!P0 IMAD.U32 R22, R26, 0x10000, RZ ;  /* 0x000100001a168824 */ /* 0x000fe200078e00ff */
[----:B------:R-:W-:Y:S01]  /*6160*/  @!P0 PRMT R6, R58, 0x5432, R6 ;  /* 0x000054323a068816 */ /* 0x000fe20000000006 */
[----:B------:R-:W-:Y:S01]  /*6170*/  @!P0 FFMA.FTZ R40, R35, R16, -R40 ;  /* 0x0000001023288223 */ /* 0x000fe20000010828 */
[----:B------:R-:W-:Y:S01]  /*6180*/  @!P0 PRMT R17, R59, 0x5432, R8 ;  /* 0x000054323b118816 */ /* 0x000fe20000000008 */
[C---:B------:R-:W-:Y:S01]  /*6190*/  @!P0 FMUL.FTZ R7, R3.reuse, R22 ;  /* 0x0000001603078220 */ /* 0x040fe20000410000 */
[----:B------:R-:W-:Y:S01]  /*61a0*/  @!P0 PRMT R8, R28, 0x5432, R4 ;  /* 0x000054321c088816 */ /* 0x000fe20000000004 */
[-C--:B------:R-:W-:Y:S01]  /*61b0*/  @!P0 FMUL.FTZ R3, R3, R0.reuse ;  /* 0x0000000003038220 */ /* 0x080fe20000410000 */
[----:B------:R-:W-:Y:S01]  /*61c0*/  @!P0 LOP3.LUT R30, R17, 0xffff0000, RZ, 0xc0, !PT ;  /* 0xffff0000111e8812 */ /* 0x000fe200078ec0ff */
[----:B------:R-:W-:Y:S01]  /*61d0*/  @!P0 FFMA.FTZ R51, R23, R0, -R7 ;  /* 0x0000000017338223 */ /* 0x000fe20000010807 */
[C---:B------:R-:W-:Y:S01]  /*61e0*/  @!P0 LOP3.LUT R4, R12.reuse, 0xffff0000, RZ, 0xc0, !PT ;  /* 0xffff00000c048812 */ /* 0x040fe200078ec0ff */
[----:B------:R-:W-:Y:S01]  /*61f0*/  @!P0 IMAD.U32 R0, R12, 0x10000, RZ ;  /* 0x000100000c008824 */ /* 0x000fe200078e00ff */
[C---:B------:R-:W-:Y:S01]  /*6200*/  @!P0 LOP3.LUT R20, R6.reuse, 0xffff0000, RZ, 0xc0, !PT ;  /* 0xffff000006148812 */ /* 0x040fe200078ec0ff */
[----:B------:R-:W-:Y:S01]  /*6210*/  @!P0 IMAD.U32 R18, R6, 0x10000, RZ ;  /* 0x0001000006128824 */ /* 0x000fe200078e00ff */
[----:B------:R-:W-:Y:S01]  /*6220*/  @!P0 LOP3.LUT R26, R26, 0xffff0000, RZ, 0xc0, !PT ;  /* 0xffff00001a1a8812 */ /* 0x000fe200078ec0ff */
[----:B------:R-:W-:Y:S02]  /*6230*/  @!P0 IMAD.U32 R6, R2, 0x10000, RZ ;  /* 0x0001000002068824 */ /* 0x000fe400078e00ff */
[----:B------:R-:W-:Y:S02]  /*6240*/  @!P0 FMUL.FTZ R2, R0, R18 ;  /* 0x0000001200028220 */ /* 0x000fe40000410000 */
[----:B------:R-:W-:Y:S02]  /*6250*/  @!P0 FMUL.FTZ R7, R4, R20 ;  /* 0x0000001404078220 */ /* 0x000fe40000410000 */
[-C--:B------:R-:W-:Y:S02]  /*6260*/  @!P0 FMUL.FTZ R0, R0, R6.reuse ;  /* 0x0000000600008220 */ /* 0x080fe40000410000 */
[----:B------:R-:W-:Y:S01]  /*6270*/  @!P0 FFMA.FTZ R50, R19, R6, -R2 ;  /* 0x0000000613328223 */ /* 0x000fe20000010802 */
[----:B------:R-:W-:Y:S01]  /*6280*/  @!P0 LOP3.LUT R6, R14, 0xffff0000, RZ, 0xc0, !PT ;  /* 0xffff00000e068812 */ /* 0x000fe200078ec0ff */
[-C--:B------:R-:W-:Y:S01]  /*6290*/  @!P0 FMUL.FTZ R2, R4, R5.reuse ;  /* 0x0000000504028220 */ /* 0x080fe20000410000 */
[----:B------:R-:W-:Y:S01]  /*62a0*/  @!P0 LOP3.LUT R4, R13, 0xffff0000, RZ, 0xc0, !PT ;  /* 0xffff00000d048812 */ /* 0x000fe200078ec0ff */
[----:B------:R-:W-:Y:S02]  /*62b0*/  @!P0 FFMA.FTZ R49, R21, R5, -R7 ;  /* 0x0000000515318223 */ /* 0x000fe40000010807 */
[----:B------:R-:W-:Y:S02]  /*62c0*/  @!P0 IMAD.U32 R5, R14, 0x10000, RZ ;  /* 0x000100000e058824 */ /* 0x000fe400078e00ff */
[----:B------:R-:W-:Y:S02]  /*62d0*/  @!P0 IMAD.U32 R28, R17, 0x10000, RZ ;  /* 0x00010000111c8824 */ /* 0x000fe400078e00ff */
[----:B------:R-:W-:Y:S02]  /*62e0*/  @!P0 IMAD.U32 R7, R15, 0x10000, RZ ;  /* 0x000100000f078824 */ /* 0x000fe400078e00ff */
[----:B------:R-:W-:Y:S02]  /*62f0*/  @!P0 IMAD.U32 R17, R10, 0x10000, RZ ;  /* 0x000100000a118824 */ /* 0x000fe400078e00ff */
[C---:B------:R-:W-:Y:S01]  /*6300*/  @!P0 IMAD.U32 R10, R8.reuse, 0x10000, RZ ;  /* 0x00010000080a8824 */ /* 0x040fe200078e00ff */
[----:B------:R-:W-:Y:S01]  /*6310*/  @!P0 LOP3.LUT R8, R8, 0xffff0000, RZ, 0xc0, !PT ;  /* 0xffff000008088812 */ /* 0x000fe200078ec0ff */
[----:B------:R-:W-:Y:S02]  /*6320*/  @!P0 FMUL.FTZ R46, R4, R26 ;  /* 0x0000001a042e8220 */ /* 0x000fe40000410000 */
[----:B------:R-:W-:Y:S02]  /*6330*/  @!P0 FMUL.FTZ R43, R5, R28 ;  /* 0x0000001c052b8220 */ /* 0x000fe40000410000 */
[----:B------:R-:W-:Y:S02]  /*6340*/  @!P0 FMUL.FTZ R42, R6, R30 ;  /* 0x0000001e062a8220 */ /* 0x000fe40000410000 */
[----:B------:R-:W-:Y:S02]  /*6350*/  @!P0 FMUL.FTZ R41, R7, R32 ;  /* 0x0000002007298220 */ /* 0x000fe40000410000 */
[----:B------:R-:W-:Y:S02]  /*6360*/  @!P0 FFMA.FTZ R47, R27, R11, -R46 ;  /* 0x0000000b1b2f8223 */ /* 0x000fe4000001082e */
[----:B------:R-:W-:Y:S02]  /*6370*/  @!P0 FFMA.FTZ R43, R29, R10, -R43 ;  /* 0x0000000a1d2b8223 */ /* 0x000fe4000001082b */
[----:B------:R-:W-:Y:S01]  /*6380*/  @!P0 FFMA.FTZ R46, R31, R8, -R42 ;  /* 0x000000081f2e8223 */ /* 0x000fe2000001082a */
[----:B------:R-:W-:Y:S01]  /*6390*/  @!P0 F2FP.BF16.PACK_AB R42, R47, R51 ;  /* 0x000000332f2a823e */ /* 0x000fe200000010ff */
[----:B------:R-:W-:Y:S01]  /*63a0*/  @!P0 FFMA.FTZ R48, R33, R17, -R41 ;  /* 0x0000001121308223 */ /* 0x000fe20000010829 */
[----:B------:R-:W-:Y:S01]  /*63b0*/  @!P0 F2FP.BF16.PACK_AB R41, R49, R50 ;  /* 0x000000323129823e */ /* 0x000fe200000010ff */
[----:B------:R-:W-:Y:S01]  /*63c0*/  @!P0 FMUL.FTZ R4, R4, R11 ;  /* 0x0000000b04048220 */ /* 0x000fe20000410000 */
[----:B------:R-:W-:Y:S01]  /*63d0*/  @!P0 F2FP.BF16.PACK_AB R11, R46, R43 ;  /* 0x0000002b2e0b823e */ /* 0x000fe200000010ff */
[----:B------:R-:W-:Y:S01]  /*63e0*/  @!P0 IMAD.MOV.U32 R37, RZ, RZ, R42 ;  /* 0x000000ffff258224 */ /* 0x000fe200078e002a */
[----:B------:R-:W-:Y:S01]  /*63f0*/  @!P0 F2FP.BF16.PACK_AB R40, R40, R48 ;  /* 0x000000302828823e */ /* 0x000fe200000010ff */
[----:B------:R-:W-:Y:S01]  /*6400*/  @!P0 FFMA.FTZ R0, R18, R19, R0 ;  /* 0x0000001312008223 */ /* 0x000fe20000010000 */
[----:B------:R-:W-:Y:S01]  /*6410*/  @!P0 MOV R36, R41 ;  /* 0x0000002900248202 */ /* 0x000fe20000000f00 */
[----:B------:R-:W-:Y:S01]  /*6420*/  @!P0 IMAD.MOV.U32 R38, RZ, RZ, R11 ;  /* 0x000000ffff268224 */ /* 0x000fe200078e000b */
[----:B------:R-:W-:Y:S01]  /*6430*/  @!P0 MOV R39, R40 ;  /* 0x0000002800278202 */ /* 0x000fe20000000f00 */
[----:B------:R-:W-:Y:S02]  /*6440*/  @!P0 FFMA.FTZ R2, R20, R21, R2 ;  /* 0x0000001514028223 */ /* 0x000fe40000010002 */
[----:B------:R-:W-:Y:S02]  /*6450*/  @!P0 FMUL.FTZ R5, R5, R10 ;  /* 0x0000000a05058220 */ /* 0x000fe40000410000 */
[----:B------:R-:W-:Y:S01]  /*6460*/  @!P0 FFMA.FTZ R3, R22, R23, R3 ;  /* 0x0000001716038223 */ /* 0x000fe20000010003 */
[----:B------:R1:W-:Y:S01]  /*6470*/  STG.E.128 [R44.64], R36 ;  /* 0x000000242c007986 */ /* 0x0003e2000c101d06 */
[----:B------:R-:W-:Y:S02]  /*6480*/  @!P0 FMUL.FTZ R6, R6, R8 ;  /* 0x0000000806068220 */ /* 0x000fe40000410000 */
[----:B------:R-:W-:Y:S02]  /*6490*/  @!P0 FFMA.FTZ R4, R26, R27, R4 ;  /* 0x0000001b1a048223 */ /* 0x000fe40000010004 */
[----:B------:R-:W-:Y:S02]  /*64a0*/  @!P0 FMUL.FTZ R7, R7, R17 ;  /* 0x0000001107078220 */ /* 0x000fe40000410000 */
[----:B------:R-:W-:Y:S01]  /*64b0*/  @!P0 FFMA.FTZ R5, R28, R29, R5 ;  /* 0x0000001d1c058223 */ /* 0x000fe20000010005 */
[----:B------:R-:W-:Y:S01]  /*64c0*/  @!P0 F2FP.BF16.PACK_AB R3, R4, R3 ;  /* 0x000000030403823e */ /* 0x000fe200000010ff */
[----:B------:R-:W-:Y:S01]  /*64d0*/  @!P0 FMUL.FTZ R8, R9, R16 ;  /* 0x0000001009088220 */ /* 0x000fe20000410000 */
[----:B------:R-:W-:Y:S01]  /*64e0*/  @!P0 F2FP.BF16.PACK_AB R9, R2, R0 ;  /* 0x000000000209823e */ /* 0x000fe200000010ff */
[----:B------:R-:W-:Y:S02]  /*64f0*/  @!P0 FFMA.FTZ R6, R30, R31, R6 ;  /* 0x0000001f1e068223 */ /* 0x000fe40000010006 */
[----:B------:R-:W-:Y:S02]  /*6500*/  @!P0 FFMA.FTZ R7, R32, R33, R7 ;  /* 0x0000002120078223 */ /* 0x000fe40000010007 */
[----:B------:R-:W-:Y:S01]  /*6510*/  @!P0 FFMA.FTZ R8, R34, R35, R8 ;  /* 0x0000002322088223 */ /* 0x000fe20000010008 */
[----:B------:R-:W-:Y:S01]  /*6520*/  @!P0 F2FP.BF16.PACK_AB R2, R6, R5 ;  /* 0x000000050602823e */ /* 0x000fe200000010ff */
[----:B------:R-:W-:Y:S02]  /*6530*/  @!P0 IMAD.MOV.U32 R12, RZ, RZ, R9 ;  /* 0x000000ffff0c8224 */ /* 0x000fe400078e0009 */
[----:B------:R-:W-:Y:S01]  /*6540*/  @!P0 IMAD.MOV.U32 R13, RZ, RZ, R3 ;  /* 0x000000ffff0d8224 */ /* 0x000fe200078e0003 */
[----:B------:R-:W-:Y:S02]  /*6550*/  @!P0 F2FP.BF16.PACK_AB R0, R8, R7 ;  /* 0x000000070800823e */ /* 0x000fe400000010ff */
[----:B------:R-:W-:Y:S03]  /*6560*/  @!P0 MOV R14, R2 ;  /* 0x00000002000e8202 */ /* 0x000fe60000000f00 */
[----:B------:R-:W-:Y:S01]  /*6570*/  @!P0 IMAD.MOV.U32 R15, RZ, RZ, R0 ;  /* 0x000000ffff0f8224 */ /* 0x000fe200078e0000 */
[----:B------:R-:W-:-:S05]  /*6580*/  @P1 BRA `(.L_x_162) ;  /* 0x0000020000001947 */ /* 0x000fca0003800000 */
[----:B------:R-:W-:Y:S04]  /*6590*/  IADD3 R0, P1, P0, R74, R67, R83 ;  /* 0x000000434a007210 */ /* 0x000fe8000783e053 */
[----:B------:R-:W-:Y:S02]  /*65a0*/  IADD3.X R3, R76, R66, R111, P1, P0 ;  /* 0x000000424c037210 */ /* 0x000fe40000fe046f */
[C---:B------:R-:W-:Y:S04]  /*65b0*/  LEA R2, P0, R0.reuse, c[0x0][0x1c8], 0x1 ;  /* 0x0000720000027a11 */ /* 0x040fe800078008ff */
[----:B------:R-:W-:Y:S05]  /*65c0*/  LEA.HI.X R3, R0, c[0x0][0x1cc], R3, 0x1, P0 ;  /* 0x0000730000037a11 */ /* 0x000fea00000f0c03 */
[----:B------:R2:W-:Y:S01]  /*65d0*/  STG.E.128 [R2.64], R12 ;  /* 0x0000000c02007986 */ /* 0x0005e2000c101d06 */
[----:B------:R-:W-:-:S05]  /*65e0*/  BRA `(.L_x_162) ;  /* 0x000001a000007947 */ /* 0x000fca0003800000 */
.L_x_158:
[----:B------:R-:W-:Y:S05]  /*65f0*/  IMAD R0, R60, -0x40, R78 ;  /* 0xffffffc03c007824 */ /* 0x000fea00078e024e */
[----:B------:R-:W-:Y:S04]  /*6600*/  IMNMX R0, R0, 0x40, PT ;  /* 0x0000004000007817 */ /* 0x000fe80003800200 */
[----:B------:R-:W-:Y:S11]  /*6610*/  ISETP.GE.AND P0, PT, R229, R0, PT ;  /* 0x00000000e500720c */ /* 0x000ff60003f06270 */
[----:B------:R-:W-:Y:S02]  /*6620*/  @!UPT UIADD3 URZ, URZ, URZ, URZ ;  /* 0x0000003f3f3ff290 */ /* 0x000fe4000fffe03f */
[----:B------:R-:W-:-:S05]  /*6630*/  @P0 BRA `(.L_x_162) ;  /* 0x0000015000000947 */ /* 0x000fca0003800000 */
[----:B------:R-:W-:Y:S02]  /*6640*/  ISETP.GE.AND P0, PT, R100, c[0x0][0x1d4], PT ;  /* 0x0000750064007a0c */ /* 0x000fe40003f06270 */
[----:B------:R-:W-:Y:S02]  /*6650*/  ISETP.GE.AND P1, PT, R24, c[0x0][0x1d4], PT ;  /* 0x0000750018007a0c */ /* 0x000fe40003f26270 */
[C---:B------:R-:W-:Y:S02]  /*6660*/  IADD3 R0, R100.reuse, 0x60, RZ ;  /* 0x0000006064007810 */ /* 0x040fe40007ffe0ff */
[----:B------:R-:W-:Y:S02]  /*6670*/  IADD3 R2, R100, 0x80, RZ ;  /* 0x0000008064027810 */ /* 0x000fe40007ffe0ff */
[----:B------:R-:W-:Y:S02]  /*6680*/  ISETP.GE.AND P2, PT, R0, c[0x0][0x1d4], PT ;  /* 0x0000750000007a0c */ /* 0x000fe40003f46270 */
[----:B------:R-:W-:Y:S03]  /*6690*/  IADD3 R0, R100, 0xa0, RZ ;  /* 0x000000a064007810 */ /* 0x000fe60007ffe0ff */
[----:B------:R-:W1:Y:S04]  /*66a0*/  @!P0 LDS.128 R8, [R213+0x6000] ;  /* 0x00600000d5088984 */ /* 0x000e680000000c00 */
[----:B------:R-:W2:Y:S04]  /*66b0*/  @!P1 LDS.128 R4, [R214+0x6000] ;  /* 0x00600000d6049984 */ /* 0x000ea80000000c00 */
[----:B-1----:R-:W-:Y:S01]  /*66c0*/  @!P0 STG.E.128 [R50.64], R8 ;  /* 0x0000000832008986 */ /* 0x002fe2000c101d06 */
[----:B------:R-:W-:Y:S03]  /*66d0*/  ISETP.GE.AND P0, PT, R25, c[0x0][0x1d4], PT ;  /* 0x0000750019007a0c */ /* 0x000fe60003f06270 */
[----:B--2---:R-:W-:Y:S01]  /*66e0*/  @!P1 STG.E.128 [R50.64+0x40], R4 ;  /* 0x0000400432009986 */ /* 0x004fe2000c101d06 */
[----:B------:R-:W-:Y:S03]  /*66f0*/  ISETP.GE.AND P1, PT, R2, c[0x0][0x1d4], PT ;  /* 0x0000750002007a0c */ /* 0x000fe60003f26270 */
[----:B------:R-:W1:Y:S06]  /*6700*/  @!P2 LDS.128 R4, [R214+0x8000] ;  /* 0x00800000d604a984 */ /* 0x000e6c0000000c00 */
[----:B------:R-:W2:Y:S04]  /*6710*/  @!P0 LDS.128 R8, [R213+0x8000] ;  /* 0x00800000d5088984 */ /* 0x000ea80000000c00 */
[----:B-1----:R-:W-:Y:S04]  /*6720*/  @!P2 STG.E.128 [R50.64+0xc0], R4 ;  /* 0x0000c0043200a986 */ /* 0x002fe8000c101d06 */
[----:B--2---:R-:W-:Y:S01]  /*6730*/  @!P0 STG.E.128 [R50.64+0x80], R8 ;  /* 0x0000800832008986 */ /* 0x004fe2000c101d06 */
[----:B------:R-:W-:Y:S03]  /*6740*/  ISETP.GE.AND P0, PT, R0, c[0x0][0x1d4], PT ;  /* 0x0000750000007a0c */ /* 0x000fe60003f06270 */
[----:B------:R-:W1:Y:S10]  /*6750*/  @!P1 LDS.128 R8, [R213+0xa000] ;  /* 0x00a00000d5089984 */ /* 0x000e740000000c00 */
[----:B------:R-:W2:Y:S04]  /*6760*/  @!P0 LDS.128 R4, [R214+0xa000] ;  /* 0x00a00000d6048984 */ /* 0x000ea80000000c00 */
[----:B-1----:R1:W-:Y:S04]  /*6770*/  @!P1 STG.E.128 [R50.64+0x100], R8 ;  /* 0x0001000832009986 */ /* 0x0023e8000c101d06 */
[----:B--2---:R1:W-:Y:S02]  /*6780*/  @!P0 STG.E.128 [R50.64+0x140], R4 ;  /* 0x0001400432008986 */ /* 0x0043e4000c101d06 */
.L_x_162:
[----:B------:R-:W-:Y:S05]  /*6790*/  BSYNC B1 ;  /* 0x0000000000017941 */ /* 0x000fea0003800000 */
.L_x_157:
[C---:B-1----:R-:W-:Y:S01]  /*67a0*/  IMAD.SHL.U32 R9, R60.reuse, 0x40, RZ ;  /* 0x000000403c097824 */ /* 0x042fe200078e00ff */
[----:B------:R-:W-:Y:S01]  /*67b0*/  SHF.L.U64.HI R8, R60, 0x6, R77 ;  /* 0x000000063c087819 */ /* 0x000fe2000001024d */
[----:B------:R-:W-:Y:S02]  /*67c0*/  BSSY B0, `(.L_x_179) ;  /* 0x000004b000007945 */ /* 0x000fe40003800000 */
[----:B--2--5:R-:W-:Y:S01]  /*67d0*/  IMAD.IADD R3, R104, 0x1, -R9 ;  /* 0x0000000168037824 */ /* 0x024fe200078e0a09 */
[----:B------:R-:W-:Y:S04]  /*67e0*/  IADD3 R0, P1, R9, R127, RZ ;  /* 0x0000007f09007210 */ /* 0x000fe80007f3e0ff */
[C---:B------:R-:W-:Y:S02]  /*67f0*/  ISETP.GE.AND P0, PT, R3.reuse, 0x21, PT ;  /* 0x000000210300780c */ /* 0x040fe40003f06270 */
[----:B------:R-:W-:Y:S11]  /*6800*/  IADD3.X R2, R8, R130, RZ, P1, !PT ;  /* 0x0000008208027210 */ /* 0x000ff60000ffe4ff */
[----:B------:R-:W-:Y:S05]  /*6810*/  @P0 IADD3 R4, P1, R0, 0x20, RZ ;  /* 0x0000002000040810 */ /* 0x000fea0007f3e0ff */
[----:B------:R-:W-:Y:S01]  /*6820*/  @P0 IMAD.X R10, RZ, RZ, R2, P1 ;  /* 0x000000ffff0a0224 */ /* 0x000fe200008e0602 */
[----:B------:R-:W-:Y:S11]  /*6830*/  ISETP.GE.AND P1, PT, R3, 0x1, PT ;  /* 0x000000010300780c */ /* 0x000ff60003f26270 */
[----:B------:R-:W-:Y:S02]  /*6840*/  @!UPT UIADD3 URZ, URZ, URZ, URZ ;  /* 0x0000003f3f3ff290 */ /* 0x000fe4000fffe03f */
[-C--:B------:R-:W-:Y:S01]  /*6850*/  @P1 MOV R3, R84.reuse ;  /* 0x0000005400031202 */ /* 0x080fe20000000f00 */
[----:B------:R-:W-:Y:S02]  /*6860*/  @P1 IMAD R5, R2, c[0x0][0x258], RZ ;  /* 0x0000960002051a24 */ /* 0x000fe400078e02ff */
[----:B------:R-:W-:Y:S04]  /*6870*/  @P1 IMAD.MOV.U32 R2, RZ, RZ, R80 ;  /* 0x000000ffff021224 */ /* 0x000fe800078e0050 */
[C---:B------:R-:W-:Y:S04]  /*6880*/  @P1 IMAD.WIDE.U32 R2, R0.reuse, c[0x0][0x258], R2 ;  /* 0x0000960000021a25 */ /* 0x040fe800078e0002 */
[----:B------:R-:W-:Y:S01]  /*6890*/  @P1 IMAD R0, R0, c[0x0][0x25c], R5 ;  /* 0x0000970000001a24 */ /* 0x000fe200078e0205 */
[C---:B------:R-:W-:Y:S03]  /*68a0*/  @P1 LEA R6, P2, R2.reuse, c[0x0][0x250], 0x1 ;  /* 0x0000940002061a11 */ /* 0x040fe600078408ff */
[----:B------:R-:W-:Y:S01]  /*68b0*/  @P1 IMAD.IADD R0, R3, 0x1, R0 ;  /* 0x0000000103001824 */ /* 0x000fe200078e0200 */
[----:B------:R-:W-:Y:S04]  /*68c0*/  @P0 MOV R3, R84 ;  /* 0x0000005400030202 */ /* 0x000fe80000000f00 */
[----:B------:R-:W-:Y:S01]  /*68d0*/  @P1 LEA.HI.X R7, R2, c[0x0][0x254], R0, 0x1, P2 ;  /* 0x0000950002071a11 */ /* 0x000fe200010f0c00 */
[----:B------:R-:W-:Y:S02]  /*68e0*/  @P0 IMAD R0, R10, c[0x0][0x258], RZ ;  /* 0x000096000a000a24 */ /* 0x000fe400078e02ff */
[----:B------:R-:W-:Y:S02]  /*68f0*/  @P0 IMAD.MOV.U32 R2, RZ, RZ, R80 ;  /* 0x000000ffff020224 */ /* 0x000fe400078e0050 */
[----:B------:R-:W-:Y:S01]  /*6900*/  @!PT LDS RZ, [RZ] ;  /* 0x00000000fffff984 */ /* 0x000fe20000000800 */
[----:B------:R-:W-:Y:S01]  /*6910*/  @!PT LDS RZ, [RZ] ;  /* 0x00000000fffff984 */ /* 0x000fe20000000800 */
[----:B------:R-:W-:Y:S01]  /*6920*/  @!PT LDS RZ, [RZ] ;  /* 0x00000000fffff984 */ /* 0x000fe20000000800 */
[----:B------:R1:W-:Y:S01]  /*6930*/  @P1 LDGSTS.E.BYPASS.LTC128B.128 [R203+0x100], [R6.64], !P5 ;  /* 0x0010000006cb1fae */ /* 0x0003e2000e901d46 */
[C---:B------:R-:W-:Y:S02]  /*6940*/  @P0 IMAD R0, R4.reuse, c[0x0][0x25c], R0 ;  /* 0x0000970004000a24 */ /* 0x040fe400078e0200 */
[----:B------:R-:W-:Y:S01]  /*6950*/  @P0 IMAD.WIDE.U32 R2, R4, c[0x0][0x258], R2 ;  /* 0x0000960004020a25 */ /* 0x000fe200078e0002 */
[----:B------:R1:W-:Y:S03]  /*6960*/  @P1 LDGSTS.E.BYPASS.LTC128B.128 [R203+0x2100], [R6.64+0x80], !P4 ;  /* 0x0210008006cb1fae */ /* 0x0003e6000e101d46 */
[----:B------:R-:W-:Y:S01]  /*6970*/  @P0 IMAD.IADD R0, R3, 0x1, R0 ;  /* 0x0000000103000824 */ /* 0x000fe200078e0200 */
[----:B------:R1:W-:Y:S01]  /*6980*/  @P1 LDGSTS.E.BYPASS.LTC128B.128 [R203+0x4100], [R6.64+0x100], !P3 ;  /* 0x0410010006cb1fae */ /* 0x0003e2000d901d46 */
[C---:B------:R-:W-:Y:S04]  /*6990*/  @P0 LEA R4, P2, R2.reuse, c[0x0][0x250], 0x1 ;  /* 0x0000940002040a11 */ /* 0x040fe800078408ff */
[----:B------:R-:W-:Y:S02]  /*69a0*/  @P0 LEA.HI.X R5, R2, c[0x0][0x254], R0, 0x1, P2 ;  /* 0x0000950002050a11 */ /* 0x000fe400010f0c00 */
[----:B------:R-:W-:Y:S03]  /*69b0*/  IADD3 R0, -R9, R78, RZ ;  /* 0x0000004e09007210 */ /* 0x000fe60007ffe1ff */
[----:B------:R1:W-:Y:S01]  /*69c0*/  @P0 LDGSTS.E.BYPASS.LTC128B.128 [R203+0x1100], [R4.64], !P5 ;  /* 0x0110000004cb0fae */ /* 0x0003e2000e901d46 */
[----:B------:R-:W-:Y:S03]  /*69d0*/  IMNMX R0, R0, 0x40, PT ;  /* 0x0000004000007817 */ /* 0x000fe60003800200 */
[----:B------:R1:W-:Y:S04]  /*69e0*/  @P0 LDGSTS.E.BYPASS.LTC128B.128 [R203+0x3100], [R4.64+0x80], !P4 ;  /* 0x0310008004cb0fae */ /* 0x0003e8000e101d46 */
[----:B------:R1:W-:Y:S01]  /*69f0*/  @P0 LDGSTS.E.BYPASS.LTC128B.128 [R203+0x5100], [R4.64+0x100], !P3 ;  /* 0x0510010004cb0fae */ /* 0x0003e2000d901d46 */
[----:B------:R-:W-:Y:S03]  /*6a00*/  ISETP.GE.AND P0, PT, R229, R0, PT ;  /* 0x00000000e500720c */ /* 0x000fe60003f06270 */
[----:B------:R-:W0:Y:S01]  /*6a10*/  LDGDEPBAR ;  /* 0x00000000000079af */ /* 0x000e220000000000 */
[----:B------:R-:W-:Y:S04]  /*6a20*/  DEPBAR.LE SB0, 0x0 ;  /* 0x000080000000791a */ /* 0x000fe80000000000 */
[----:B------:R-:W-:Y:S06]  /*6a30*/  BAR.SYNC.DEFER_BLOCKING 0x0 ;  /* 0x0000000000007b1d */ /* 0x000fec0000010000 */
[----:B------:R-:W-:-:S05]  /*6a40*/  @P0 BRA `(.L_x_180) ;  /* 0x0000022000000947 */ /* 0x000fca0003800000 */
[----:B-1----:R-:W-:Y:S01]  /*6a50*/  IADD3 R0, P0, R9, R132, RZ ;  /* 0x0000008409007210 */ /* 0x002fe20007f1e0ff */
[----:B------:R-:W-:Y:S01]  /*6a60*/  IMAD.MOV.U32 R4, RZ, RZ, R98 ;  /* 0x000000ffff047224 */ /* 0x000fe200078e0062 */
[C---:B------:R-:W-:Y:S01]  /*6a70*/  ISETP.GE.AND P1, PT, R100.reuse, c[0x0][0x1d4], PT ;  /* 0x0000750064007a0c */ /* 0x040fe20003f26270 */
[----:B------:R-:W-:Y:S01]  /*6a80*/  IMAD.MOV.U32 R5, RZ, RZ, R124 ;  /* 0x000000ffff057224 */ /* 0x000fe200078e007c */
[----:B------:R-:W-:Y:S01]  /*6a90*/  IADD3 R12, R100, 0x80, RZ ;  /* 0x00000080640c7810 */ /* 0x000fe20007ffe0ff */
[----:B------:R-:W-:Y:S02]  /*6aa0*/  IMAD.X R2, R8, 0x1, R131, P0 ;  /* 0x0000000108027824 */ /* 0x000fe400000e0683 */
[----:B------:R-:W-:Y:S04]  /*6ab0*/  IMAD.WIDE.U32 R4, R0, c[0x0][0x208], R4 ;  /* 0x0000820000047a25 */ /* 0x000fe800078e0004 */
[----:B------:R-:W-:Y:S04]  /*6ac0*/  IMAD R2, R2, c[0x0][0x208], RZ ;  /* 0x0000820002027a24 */ /* 0x000fe800078e02ff */
[----:B------:R-:W1:Y:S01]  /*6ad0*/  @!P1 LDS.128 R8, [R213] ;  /* 0x00000000d5089984 */ /* 0x000e620000000c00 */
[----:B------:R-:W-:Y:S01]  /*6ae0*/  IMAD R0, R0, c[0x0][0x20c], R2 ;  /* 0x0000830000007a24 */ /* 0x000fe200078e0202 */
[C---:B------:R-:W-:Y:S03]  /*6af0*/  LEA R2, P0, R4.reuse, c[0x0][0x1f8], 0x1 ;  /* 0x00007e0004027a11 */ /* 0x040fe600078008ff */
[----:B------:R-:W-:Y:S05]  /*6b00*/  IMAD.IADD R0, R5, 0x1, R0 ;  /* 0x0000000105007824 */ /* 0x000fea00078e0200 */
[----:B------:R-:W-:Y:S02]  /*6b10*/  LEA.HI.X R3, R4, c[0x0][0x1fc], R0, 0x1, P0 ;  /* 0x00007f0004037a11 */ /* 0x000fe400000f0c00 */
[----:B------:R-:W-:Y:S02]  /*6b20*/  ISETP.GE.AND P0, PT, R24, c[0x0][0x1d4], PT ;  /* 0x0000750018007a0c */ /* 0x000fe40003f06270 */
[----:B------:R-:W-:Y:S11]  /*6b30*/  IADD3 R0, R100, 0x60, RZ ;  /* 0x0000006064007810 */ /* 0x000ff60007ffe0ff */
[----:B------:R-:W2:Y:S04]  /*6b40*/  @!P0 LDS.128 R4, [R214] ;  /* 0x00000000d6048984 */ /* 0x000ea80000000c00 */
[----:B-1----:R-:W-:Y:S01]  /*6b50*/  @!P1 STG.E.128 [R2.64], R8 ;  /* 0x0000000802009986 */ /* 0x002fe2000c101d06 */
[----:B------:R-:W-:Y:S11]  /*6b60*/  ISETP.GE.AND P1, PT, R25, c[0x0][0x1d4], PT ;  /* 0x0000750019007a0c */ /* 0x000ff60003f26270 */
[----:B------:R-:W-:Y:S02]  /*6b70*/  @!UPT UIADD3 URZ, URZ, URZ, URZ ;  /* 0x0000003f3f3ff290 */ /* 0x000fe4000fffe03f */
[----:B------:R-:W1:Y:S04]  /*6b80*/  @!P1 LDS.128 R8, [R213+0x2000] ;  /* 0x00200000d5089984 */ /* 0x000e680000000c00 */
[----:B--2---:R-:W-:Y:S01]  /*6b90*/  @!P0 STG.E.128 [R2.64+0x40], R4 ;  /* 0x0000400402008986 */ /* 0x004fe2000c101d06 */
[----:B------:R-:W-:Y:S02]  /*6ba0*/  ISETP.GE.AND P0, PT, R0, c[0x0][0x1d4], PT ;  /* 0x0000750000007a0c */ /* 0x000fe40003f06270 */
[----:B------:R-:W-:Y:S11]  /*6bb0*/  IADD3 R0, R100, 0xa0, RZ ;  /* 0x000000a064007810 */ /* 0x000ff60007ffe0ff */
[----:B------:R-:W2:Y:S04]  /*6bc0*/  @!P0 LDS.128 R4, [R214+0x2000] ;  /* 0x00200000d6048984 */ /* 0x000ea80000000c00 */
[----:B-1----:R-:W-:Y:S01]  /*6bd0*/  @!P1 STG.E.128 [R2.64+0x80], R8 ;  /* 0x0000800802009986 */ /* 0x002fe2000c101d06 */
[----:B------:R-:W-:Y:S11]  /*6be0*/  ISETP.GE.AND P1, PT, R12, c[0x0][0x1d4], PT ;  /* 0x000075000c007a0c */ /* 0x000ff60003f26270 */
[----:B------:R-:W-:Y:S02]  /*6bf0*/  @!UPT UIADD3 URZ, URZ, URZ, URZ ;  /* 0x0000003f3f3ff290 */ /* 0x000fe4000fffe03f */
[----:B------:R-:W1:Y:S04]  /*6c00*/  @!P1 LDS.128 R8, [R213+0x4000] ;  /* 0x00400000d5089984 */ /* 0x000e680000000c00 */
[----:B--2---:R-:W-:Y:S01]  /*6c10*/  @!P0 STG.E.128 [R2.64+0xc0], R4 ;  /* 0x0000c00402008986 */ /* 0x004fe2000c101d06 */
[----:B------:R-:W-:Y:S11]  /*6c20*/  ISETP.GE.AND P0, PT, R0, c[0x0][0x1d4], PT ;  /* 0x0000750000007a0c */ /* 0x000ff60003f06270 */
[----:B------:R-:W-:Y:S02]  /*6c30*/  @!UPT UIADD3 URZ, URZ, URZ, URZ ;  /* 0x0000003f3f3ff290 */ /* 0x000fe4000fffe03f */
[----:B------:R-:W2:Y:S04]  /*6c40*/  @!P0 LDS.128 R4, [R214+0x4000] ;  /* 0x00400000d6048984 */ /* 0x000ea80000000c00 */
[----:B-1----:R1:W-:Y:S04]  /*6c50*/  @!P1 STG.E.128 [R2.64+0x100], R8 ;  /* 0x0001000802009986 */ /* 0x0023e8000c101d06 */
[----:B--2---:R1:W-:Y:S02]  /*6c60*/  @!P0 STG.E.128 [R2.64+0x140], R4 ;  /* 0x0001400402008986 */ /* 0x0043e4000c101d06 */
.L_x_180:
[----:B-1----:R-:W-:Y:S05]  /*6c70*/  BSYNC B0 ;  /* 0x0000000000007941 */ /* 0x002fea0003800000 */
.L_x_179:
[C---:B------:R-:W-:Y:S02]  /*6c80*/  ISETP.GT.AND P0, PT, R60.reuse, R128, PT ;  /* 0x000000803c00720c */ /* 0x040fe40003f04270 */
[----:B------:R-:W-:Y:S11]  /*6c90*/  IADD3 R60, R60, -0x1, RZ ;  /* 0xffffffff3c3c7810 */ /* 0x000ff60007ffe0ff */
[----:B------:R-:W-:Y:S01]  /*6ca0*/  @P0 SHF.R.S32.HI R4, RZ, 0x1f, R60 ;  /* 0x0000001fff040819 */ /* 0x000fe2000001143c */
[----:B------:R-:W-:Y:S02]  /*6cb0*/  @P0 IMAD R0, R147, R60, RZ ;  /* 0x0000003c93000224 */ /* 0x000fe400078e02ff */
[----:B------:R-:W-:Y:S02]  /*6cc0*/  @P0 IMAD.MOV.U32 R2, RZ, RZ, R96 ;  /* 0x000000ffff020224 */ /* 0x000fe400078e0060 */
[----:B------:R-:W-:Y:S02]  /*6cd0*/  @P0 IMAD.MOV.U32 R3, RZ, RZ, R87 ;  /* 0x000000ffff030224 */ /* 0x000fe400078e0057 */
[-C--:B------:R-:W-:Y:S02]  /*6ce0*/  @P0 IMAD R0, R4, R151.reuse, R0 ;  /* 0x0000009704000224 */ /* 0x080fe400078e0200 */
[----:B------:R-:W-:Y:S04]  /*6cf0*/  @P0 IMAD.WIDE.U32 R2, R60, R151, R2 ;  /* 0x000000973c020225 */ /* 0x000fe800078e0002 */
[----:B------:R-:W-:Y:S01]  /*6d00*/  @P0 IMAD.IADD R0, R3, 0x1, R0 ;  /* 0x0000000103000824 */ /* 0x000fe200078e0200 */
[C---:B------:R-:W-:Y:S04]  /*6d10*/  @P0 LEA R4, P1, R2.reuse, c[0x0][0x220], 0x1 ;  /* 0x0000880002040a11 */ /* 0x040fe800078208ff */
[----:B------:R-:W-:Y:S02]  /*6d20*/  @P0 LEA.HI.X R5, R2, c[0x0][0x224], R0, 0x1, P1 ;  /* 0x0000890002050a11 */ /* 0x000fe400008f0c00 */
[C---:B------:R-:W-:Y:S03]  /*6d30*/  @P0 LEA R2, P1, R152.reuse, R4, 0x1 ;  /* 0x0000000498020211 */ /* 0x040fe600078208ff */
[----:B------:R-:W-:Y:S01]  /*6d40*/  @!PT LDS RZ, [RZ] ;  /* 0x00000000fffff984 */ /* 0x000fe20000000800 */
[----:B------:R-:W-:Y:S01]  /*6d50*/  @!PT LDS RZ, [RZ] ;  /* 0x00000000fffff984 */ /* 0x000fe20000000800 */
[----:B------:R-:W-:Y:S01]  /*6d60*/  @!PT LDS RZ, [RZ] ;  /* 0x00000000fffff984 */ /* 0x000fe20000000800 */
[----:B------:R1:W-:Y:S01]  /*6d70*/  @P0 LDGSTS.E.BYPASS.LTC128B.128 [R203+0x6100], [R4.64], !P5 ;  /* 0x0610000004cb0fae */ /* 0x0003e2000e901d46 */
[----:B------:R-:W-:Y:S03]  /*6d80*/  @P0 LEA.HI.X R3, R152, R5, R146, 0x1, P1 ;  /* 0x0000000598030211 */ /* 0x000fe600008f0c92 */
[----:B------:R1:W-:Y:S04]  /*6d90*/  @P0 LDGSTS.E.BYPASS.LTC128B.128 [R203+0x8100], [R4.64+0x80], !P4 ;  /* 0x0810008004cb0fae */ /* 0x0003e8000e101d46 */
[----:B------:R1:W-:Y:S04]  /*6da0*/  @P0 LDGSTS.E.BYPASS.LTC128B.128 [R203+0xa100], [R4.64+0x100], !P3 ;  /* 0x0a10010004cb0fae */ /* 0x0003e8000d901d46 */
[----:B------:R1:W-:Y:S04]  /*6db0*/  @P0 LDGSTS.E.BYPASS.LTC128B.128 [R203+0x7100], [R2.64], !P5 ;  /* 0x0710000002cb0fae */ /* 0x0003e8000e901d46 */
[----:B------:R1:W-:Y:S04]  /*6dc0*/  @P0 LDGSTS.E.BYPASS.LTC128B.128 [R203+0x9100], [R2.64+0x80], !P4 ;  /* 0x0910008002cb0fae */ /* 0x0003e8000e101d46 */
[----:B------:R1:W-:Y:S04]  /*6dd0*/  @P0 LDGSTS.E.BYPASS.LTC128B.128 [R203+0xb100], [R2.64+0x100], !P3 ;  /* 0x0b10010002cb0fae */ /* 0x0003e8000d901d46 */
[----:B------:R-:W0:Y:S01]  /*6de0*/  LDGDEPBAR ;  /* 0x00000000000079af */ /* 0x000e220000000000 */
[----:B------:R-:W-:-:S05]  /*6df0*/  @P0 BRA `(.L_x_181) ;  /* 0xffffc03000000947 */ /* 0x000fca000383ffff */
[----:B------:R-:W-:Y:S01]  /*6e00*/  WARPSYNC 0xffffffff ;  /* 0xffffffff00007948 */ /* 0x000fe20003800000 */
[----:B------:R-:W-:Y:S06]  /*6e10*/  BAR.SYNC.DEFER_BLOCKING 0x0 ;  /* 0x0000000000007b1d */ /* 0x000fec0000010000 */
.L_x_156:
[----:B------:R-:W-:Y:S01]  /*6e20*/  ISETP.GE.AND P0, PT, R176, 0x1, PT ;  /* 0x00000001b000780c */ /* 0x000fe20003f06270 */
[----:B------:R-:W-:Y:S01]  /*6e30*/  BSSY B0, `(.L_x_182) ;  /* 0x0000020000007945 */ /* 0x000fe20003800000 */
[----:B------:R-:W-:Y:S01]  /*6e40*/  IMAD.IADD R9, R137, 0x1, R138 ;  /* 0x0000000189097824 */ /* 0x000fe200078e028a */
[----:B------:R-:W-:-:S10]  /*6e50*/  MOV R0, RZ ;  /* 0x000000ff00007202 */ /* 0x000fd40000000f00 */
        /* <DEDUP_REMOVED lines=29> */
.L_x_183:
[----:B------:R-:W-:Y:S05]  /*7030*/  BSYNC B0 ;  /* 0x0000000000007941 */ /* 0x000fea0003800000 */
.L_x_182:
[----:B-1----:R-:W2:Y:S01]  /*7040*/  LDL R2, [R1+0x18] ;  /* 0x0000180001027983 */ /* 0x002ea20000100800 */
        /* <DEDUP_REMOVED lines=48> */
[----:B--2---:R-:W-:-:S04]  /*7350*/  IMAD R246, R2, R0, RZ ;  /* 0x0000000002f67224 */ /* 0x004fc800078e02ff */
[--C-:B------:R-:W-:Y:S01]  /*7360*/  IMAD.IADD R2, R246, 0x1, R0.reuse ;  /* 0x00000001f6027824 */ /* 0x100fe200078e0200 */
[----:B------:R-:W-:-:S04]  /*7370*/  PRMT R0, RZ, 0x7610, R0 ;  /* 0x00007610ff007816 */ /* 0x000fc80000000000 */
[----:B------:R-:W-:Y:S02]  /*7380*/  IMNMX R23, R136, R2, PT ;  /* 0x0000000288177217 */ /* 0x000fe40003800200 */
[----:B------:R-:W-:Y:S02]  /*7390*/  CS2R R136, SRZ ;  /* 0x0000000000887805 */ /* 0x000fe4000001ff00 */
[----:B------:R-:W-:Y:S01]  /*73a0*/  ISETP.GT.AND P0, PT, R23, R246, PT ;  /* 0x000000f61700720c */ /* 0x000fe20003f04270 */
[----:B------:R1:W-:-:S12]  /*73b0*/  STL [R1+0x10], R23 ;  /* 0x0000101701007387 */ /* 0x0003d80000100800 */
[----:B------:R-:W-:Y:S05]  /*73c0*/  @!P0 BRA `(.L_x_184) ;  /* 0x0000c66000008947 */ /* 0x000fea0003800000 */
[----:B------:R-:W2:Y:S01]  /*73d0*/  LDL R12, [R1+0x3c] ;  /* 0x00003c00010c7983 */ /* 0x000ea20000100800 */
[----:B------:R-:W-:-:S03]  /*73e0*/  ISETP.NE.U32.AND P0, PT, RZ, c[0x0][0x340], PT ;  /* 0x0000d000ff007a0c */ /* 0x000fc60003f05070 */
[----:B------:R-:W3:Y:S01]  /*73f0*/  LDL.LU R15, [R1+0xc] ;  /* 0x00000c00010f7983 */ /* 0x000ee20000300800 */
[----:B------:R-:W-:-:S03]  /*7400*/  ISETP.NE.AND.EX P1, PT, RZ, c[0x0][0x344], PT, P0 ;  /* 0x0000d100ff007a0c */ /* 0x000fc60003f25300 */
[----:B------:R-:W4:Y:S04]  /*7410*/  LDL R24, [R1] ;  /* 0x0000000001187983 */ /* 0x000f280000100800 */
[----:B------:R-:W1:Y:S06]  /*7420*/  S2R R4, SR_TID.X ;  /* 0x0000000000047919 */ /* 0x000e6c0000002100 */
[----:B------:R-:W-:-:S04]  /*7430*/  @P1 IMAD.MOV.U32 R2, RZ, RZ, 0x4 ;  /* 0x00000004ff021424 */ /* 0x000fc800078e00ff */
[----:B------:R-:W-:-:S05]  /*7440*/  @P1 IMAD.WIDE R2, R235, R2, c[0x0][0x340] ;  /* 0x0000d000eb021625 */ /* 0x000fca00078e0202 */
[----:B------:R1:W4:Y:S01]  /*7450*/  @P1 LDG.E R13, [R2.64] ;  /* 0x00000006020d1981 */ /* 0x000322000c1e1900 */
[----:B------:R-:W-:Y:S01]  /*7460*/  SHF.R.S32.HI R0, RZ, 0x1f, R174 ;  /* 0x0000001fff007819 */ /* 0x000fe200000114ae */
[----:B------:R-:W-:Y:S01]  /*7470*/  IMAD.MOV.U32 R7, RZ, RZ, c[0x0][0x2c4] ;  /* 0x0000b100ff077624 */ /* 0x000fe200078e00ff */
[----:B------:R-:W-:Y:S02]  /*7480*/  SHF.R.S32.HI R5, RZ, 0x1f, R232 ;  /* 0x0000001fff057819 */ /* 0x000fe400000114e8 */
[----:B------:R-:W-:Y:S01]  /*7490*/  ISETP.GE.AND P4, PT, R231, c[0x0][0x1d4], PT ;  /* 0x00007500e7007a0c */ /* 0x000fe20003f86270 */
[----:B------:R-:W-:Y:S01]  /*74a0*/  IMAD R0, R0, c[0x0][0x178], RZ ;  /* 0x00005e0000007a24 */ /* 0x000fe200078e02ff */
[----:B------:R-:W-:Y:S02]  /*74b0*/  ISETP.NE.AND P2, PT, R7, 0x1, PT ;  /* 0x000000010700780c */ /* 0x000fe40003f45270 */
[----:B-1----:R-:W-:Y:S02]  /*74c0*/  SHF.R.S32.HI R22, RZ, 0x1f, R4 ;  /* 0x0000001fff167819 */ /* 0x002fe40000011404 */
[----:B------:R-:W-:-:S02]  /*74d0*/  SEL R14, RZ, 0xffffffff, P4 ;  /* 0xffffffffff0e7807 */ /* 0x000fc40002000000 */
[----:B------:R-:W-:Y:S01]  /*74e0*/  LEA.HI R22, R22, R4, RZ, 0x3 ;  /* 0x0000000416167211 */ /* 0x000fe200078f18ff */
[----:B------:R-:W-:Y:S01]  /*74f0*/  IMAD R4, R174, c[0x0][0x17c], R0 ;  /* 0x00005f00ae047a24 */ /* 0x000fe200078e0200 */
[----:B------:R-:W-:Y:S01]  /*7500*/  ISETP.GE.AND P3, PT, R232, c[0x0][0x1d4], PT ;  /* 0x00007500e8007a0c */ /* 0x000fe20003f66270 */
[----:B------:R-:W-:Y:S01]  /*7510*/  IMAD.SHL.U32 R19, R14, 0x2, RZ ;  /* 0x000000020e137824 */ /* 0x000fe200078e00ff */
[----:B------:R-:W-:Y:S02]  /*7520*/  SHF.R.S32.HI R22, RZ, 0x3, R22 ;  /* 0x00000003ff167819 */ /* 0x000fe40000011416 */
[----:B------:R-:W-:Y:S02]  /*7530*/  ISETP.GE.AND P6, PT, R230, c[0x0][0x1d4], PT ;  /* 0x00007500e6007a0c */ /* 0x000fe40003fc6270 */
[----:B------:R-:W-:Y:S02]  /*7540*/  SHF.R.S32.HI R6, RZ, 0x1f, R22 ;  /* 0x0000001fff067819 */ /* 0x000fe40000011416 */
[----:B------:R-:W-:Y:S01]  /*7550*/  IADD3 R0, P0, R22, R9, RZ ;  /* 0x0000000916007210 */ /* 0x000fe20007f1e0ff */
[----:B------:R-:W-:Y:S01]  /*7560*/  IMAD.WIDE.U32 R2, R174, c[0x0][0x178], RZ ;  /* 0x00005e00ae027a25 */ /* 0x000fe200078e00ff */
[----:B------:R-:W-:-:S02]  /*7570*/  ISETP.GE.AND P5, PT, R231, c[0x0][0x198], PT ;  /* 0x00006600e7007a0c */ /* 0x000fc40003fa6270 */
[----:B------:R-:W-:Y:S02]  /*7580*/  LEA.HI.X.SX32 R6, R9, R6, 0x1, P0 ;  /* 0x0000000609067211 */ /* 0x000fe400000f0eff */
[----:B------:R-:W-:Y:S02]  /*7590*/  ISETP.NE.U32.AND P0, PT, RZ, c[0x0][0x348], PT ;  /* 0x0000d200ff007a0c */ /* 0x000fe40003f05070 */
[----:B------:R-:W-:Y:S01]  /*75a0*/  IADD3 R3, R3, R4, RZ ;  /* 0x0000000403037210 */ /* 0x000fe20007ffe0ff */
[----:B------:R-:W-:Y:S01]  /*75b0*/  IMAD R9, R6, c[0x0][0x1e0], RZ ;  /* 0x0000780006097a24 */ /* 0x000fe200078e02ff */
[----:B------:R-:W-:Y:S01]  /*75c0*/  ISETP.NE.AND.EX P0, PT, RZ, c[0x0][0x34c], PT, P0 ;  /* 0x0000d300ff007a0c */ /* 0x000fe20003f05300 */
[----:B------:R-:W-:Y:S01]  /*75d0*/  IMAD.MOV.U32 R4, RZ, RZ, R232 ;  /* 0x000000ffff047224 */ /* 0x000fe200078e00e8 */
[----:B------:R-:W-:Y:S01]  /*75e0*/  IADD3 R102, R23, -0x1, RZ ;  /* 0xffffffff17667810 */ /* 0x000fe20007ffe0ff */
[----:B------:R-:W-:Y:S01]  /*75f0*/  IMAD R17, R0, c[0x0][0x1e4], R9 ;  /* 0x0000790000117a24 */ /* 0x000fe200078e0209 */
[----:B------:R-:W-:Y:S01]  /*7600*/  SEL R9, R135, RZ, !P0 ;  /* 0x000000ff87097207 */ /* 0x000fe20004000000 */
[----:B------:R-:W-:-:S02]  /*7610*/  IMAD R8, R6, c[0x0][0x208], RZ ;  /* 0x0000820006087a24 */ /* 0x000fc400078e02ff */
[----:B------:R-:W-:-:S04]  /*7620*/  IMAD.WIDE.U32 R6, R0, c[0x0][0x1e0], R4 ;  /* 0x0000780000067a25 */ /* 0x000fc800078e0004 */
[----:B------:R-:W-:Y:S02]  /*7630*/  IMAD R18, R9, c[0x0][0x1c0], RZ ;  /* 0x0000700009127a24 */ /* 0x000fe400078e02ff */
[----:B------:R-:W-:-:S04]  /*7640*/  IMAD.WIDE.U32 R10, R0, c[0x0][0x208], R4 ;  /* 0x00008200000a7a25 */ /* 0x000fc800078e0004 */
[----:B------:R-:W-:Y:S01]  /*7650*/  IMAD R16, R0, c[0x0][0x20c], R8 ;  /* 0x0000830000107a24 */ /* 0x000fe200078e0208 */
[----:B------:R-:W-:Y:S02]  /*7660*/  SEL R8, R235, RZ, !P0 ;  /* 0x000000ffeb087207 */ /* 0x000fe40004000000 */
[----:B------:R-:W-:-:S03]  /*7670*/  ISETP.NE.U32.AND P0, PT, RZ, c[0x0][0x350], PT ;  /* 0x0000d400ff007a0c */ /* 0x000fc60003f05070 */
[----:B------:R-:W-:Y:S01]  /*7680*/  IMAD R14, R8, c[0x0][0x1c4], R18 ;  /* 0x00007100080e7a24 */ /* 0x000fe200078e0212 */
[----:B------:R-:W-:Y:S01]  /*7690*/  ISETP.NE.AND.EX P0, PT, RZ, c[0x0][0x354], PT, P0 ;  /* 0x0000d500ff007a0c */ /* 0x000fe20003f05300 */
[----:B--2---:R-:W-:-:S04]  /*76a0*/  IMAD R12, R245, 0x80, R12 ;  /* 0x00000080f50c7824 */ /* 0x004fc800078e020c */
[----:B------:R-:W-:Y:S01]  /*76b0*/  @P2 IMAD.HI.U32 R9, R12, c[0x0][0x2c8], RZ ;  /* 0x0000b2000c092a27 */ /* 0x000fe200078e00ff */
[----:B------:R-:W-:Y:S02]  /*76c0*/  MOV R0, R12 ;  /* 0x0000000c00007202 */ /* 0x000fe40000000f00 */
[----:B---3--:R-:W-:Y:S01]  /*76d0*/  LOP3.LUT R15, R15, 0xfffffffe, RZ, 0xc0, !PT ;  /* 0xfffffffe0f0f7812 */ /* 0x008fe200078ec0ff */
[C---:B----4-:R-:W-:Y:S01]  /*76e0*/  IMAD.WIDE.U32 R2, R24.reuse, c[0x0][0x1b8], R2 ;  /* 0x00006e0018027a25 */ /* 0x050fe200078e0002 */
[----:B------:R-:W-:Y:S02]  /*76f0*/  @P2 SHF.R.U32.HI R0, RZ, c[0x0][0x2cc], R9 ;  /* 0x0000b300ff002a19 */ /* 0x000fe40000011609 */
[----:B------:R-:W-:Y:S01]  /*7700*/  @P4 LOP3.LUT R15, R15, 0x1, RZ, 0xfc, !PT ;  /* 0x000000010f0f4812 */ /* 0x000fe200078efcff */
[----:B------:R-:W-:Y:S01]  /*7710*/  IMAD R3, R24, c[0x0][0x1bc], R3 ;  /* 0x00006f0018037a24 */ /* 0x000fe200078e0203 */
[----:B------:R-:W-:Y:S01]  /*7720*/  ISETP.GE.AND P4, PT, R230, c[0x0][0x198], PT ;  /* 0x00006600e6007a0c */ /* 0x000fe20003f86270 */
[----:B------:R-:W-:Y:S01]  /*7730*/  IMAD.IADD R9, R7, 0x1, R17 ;  /* 0x0000000107097824 */ /* 0x000fe200078e0211 */
[----:B------:R-:W-:Y:S01]  /*7740*/  IADD3 R7, R11, R16, RZ ;  /* 0x000000100b077210 */ /* 0x000fe20007ffe0ff */
[----:B------:R-:W-:Y:S01]  /*7750*/  IMAD.WIDE.U32 R2, R8, c[0x0][0x1c0], R2 ;  /* 0x0000700008027a25 */ /* 0x000fe200078e0002 */
[----:B------:R-:W-:-:S02]  /*7760*/  SHF.R.S32.HI R11, RZ, 0x1f, R0 ;  /* 0x0000001fff0b7819 */ /* 0x000fc40000011400 */
[----:B------:R-:W-:Y:S01]  /*7770*/  LOP3.LUT R15, R15, 0xfffffffd, RZ, 0xc0, !PT ;  /* 0xfffffffd0f0f7812 */ /* 0x000fe200078ec0ff */
[----:B------:R-:W-:Y:S01]  /*7780*/  IMAD.MOV.U32 R8, RZ, RZ, R6 ;  /* 0x000000ffff087224 */ /* 0x000fe200078e0006 */
[----:B------:R-:W-:Y:S01]  /*7790*/  MOV R6, R10 ;  /* 0x0000000a00067202 */ /* 0x000fe20000000f00 */
[----:B------:R-:W-:Y:S01]  /*77a0*/  IMAD.IADD R3, R3, 0x1, R14 ;  /* 0x0000000103037824 */ /* 0x000fe200078e020e */
[----:B------:R-:W-:Y:S01]  /*77b0*/  @P3 LOP3.LUT R15, R15, 0x2, RZ, 0xfc, !PT ;  /* 0x000000020f0f3812 */ /* 0x000fe200078efcff */
[----:B------:R-:W-:Y:S01]  /*77c0*/  IMAD R10, R11, c[0x0][0x1b0], RZ ;  /* 0x00006c000b0a7a24 */ /* 0x000fe200078e02ff */
[----:B------:R-:W-:Y:S01]  /*77d0*/  SEL R14, RZ, 0x4, P6 ;  /* 0x00000004ff0e7807 */ /* 0x000fe20003000000 */
[----:B------:R-:W-:Y:S02]  /*77e0*/  IMAD.MOV R11, RZ, RZ, -R0 ;  /* 0x000000ffff0b7224 */ /* 0x000fe400078e0a00 */
[C---:B------:R-:W-:Y:S01]  /*77f0*/  IMAD R10, R0.reuse, c[0x0][0x1b4], R10 ;  /* 0x00006d00000a7a24 */ /* 0x040fe200078e020a */
[----:B------:R1:W-:Y:S01]  /*7800*/  STL [R1+0xc], R15 ;  /* 0x00000c0f01007387 */ /* 0x0003e20000100800 */
[----:B------:R-:W-:-:S04]  /*7810*/  IMAD.WIDE.U32 R2, R0, c[0x0][0x1b0], R2 ;  /* 0x00006c0000027a25 */ /* 0x000fc800078e0002 */
[----:B------:R-:W-:Y:S02]  /*7820*/  IMAD R0, R11, c[0x0][0x2c4], R12 ;  /* 0x0000b1000b007a24 */ /* 0x000fe400078e020c */
[----:B------:R-:W-:Y:S01]  /*7830*/  IMAD.IADD R3, R3, 0x1, R10 ;  /* 0x0000000103037824 */ /* 0x000fe200078e020a */
[----:B------:R-:W-:Y:S01]  /*7840*/  @P1 SHF.R.S32.HI R10, RZ, 0x1f, R13 ;  /* 0x0000001fff0a1819 */ /* 0x000fe2000001140d */
[----:B------:R-:W-:Y:S01]  /*7850*/  @!P1 IMAD.MOV.U32 R13, RZ, RZ, R235 ;  /* 0x000000ffff0d9224 */ /* 0x000fe200078e00eb */
[----:B------:R-:W-:Y:S01]  /*7860*/  SHF.R.S32.HI R11, RZ, 0x1f, R0 ;  /* 0x0000001fff0b7819 */ /* 0x000fe20000011400 */
[----:B------:R-:W-:Y:S01]  /*7870*/  IMAD.WIDE.U32 R6, R24, c[0x0][0x210], R6 ;  /* 0x0000840018067a25 */ /* 0x000fe200078e0006 */
[----:B------:R-:W-:Y:S02]  /*7880*/  @!P1 MOV R10, R135 ;  /* 0x00000087000a9202 */ /* 0x000fe40000000f00 */
[----:B------:R-:W-:Y:S01]  /*7890*/  ISETP.GE.AND P1, PT, R232, c[0x0][0x198], PT ;  /* 0x00006600e8007a0c */ /* 0x000fe20003f26270 */
[----:B------:R-:W-:Y:S01]  /*78a0*/  IMAD R11, R11, c[0x0][0x1a8], RZ ;  /* 0x00006a000b0b7a24 */ /* 0x000fe200078e02ff */
[----:B------:R-:W-:Y:S01]  /*78b0*/  SEL R10, R10, RZ, !P0 ;  /* 0x000000ff0a0a7207 */ /* 0x000fe20004000000 */
[----:B------:R-:W-:-:S04]  /*78c0*/  IMAD.WIDE.U32 R8, R24, c[0x0][0x1e8], R8 ;  /* 0x00007a0018087a25 */ /* 0x000fc800078e0008 */
[C---:B------:R-:W-:Y:S02]  /*78d0*/  IMAD R11, R0.reuse, c[0x0][0x1ac], R11 ;  /* 0x00006b00000b7a24 */ /* 0x040fe400078e020b */
[----:B------:R-:W-:Y:S01]  /*78e0*/  IMAD.WIDE.U32 R2, R0, c[0x0][0x1a8], R2 ;  /* 0x00006a0000027a25 */ /* 0x000fe200078e0002 */
[----:B------:R-:W-:Y:S02]  /*78f0*/  SEL R0, R13, RZ, !P0 ;  /* 0x000000ff0d007207 */ /* 0x000fe40004000000 */
[----:B-1----:R-:W-:Y:S01]  /*7900*/  SEL R15, RZ, 0x1, P3 ;  /* 0x00000001ff0f7807 */ /* 0x002fe20001800000 */
[----:B------:R-:W-:Y:S01]  /*7910*/  IMAD R7, R24, c[0x0][0x214], R7 ;  /* 0x0000850018077a24 */ /* 0x000fe200078e0207 */
[----:B------:R-:W-:Y:S01]  /*7920*/  LEA R13, P0, R2, c[0x0][0x160], 0x1 ;  /* 0x00005800020d7a11 */ /* 0x000fe200078008ff */
[----:B------:R-:W-:Y:S01]  /*7930*/  IMAD R9, R24, c[0x0][0x1ec], R9 ;  /* 0x00007b0018097a24 */ /* 0x000fe200078e0209 */
[----:B------:R-:W-:Y:S01]  /*7940*/  LOP3.LUT R15, R19, 0x2, R15, 0xe2, !PT ;  /* 0x00000002130f7812 */ /* 0x000fe200078ee20f */
[----:B------:R-:W-:-:S02]  /*7950*/  IMAD R12, R10, c[0x0][0x1f0], RZ ;  /* 0x00007c000a0c7a24 */ /* 0x000fc400078e02ff */
[----:B------:R-:W-:Y:S01]  /*7960*/  IMAD R10, R10, c[0x0][0x218], RZ ;  /* 0x000086000a0a7a24 */ /* 0x000fe200078e02ff */
[----:B------:R-:W-:Y:S01]  /*7970*/  LOP3.LUT R60, R15, R14, RZ, 0xfc, !PT ;  /* 0x0000000e0f3c7212 */ /* 0x000fe200078efcff */
[----:B------:R-:W-:-:S04]  /*7980*/  IMAD.WIDE.U32 R226, R0, c[0x0][0x218], R6 ;  /* 0x0000860000e27a25 */ /* 0x000fc800078e0006 */
[----:B------:R-:W-:-:S04]  /*7990*/  IMAD.WIDE.U32 R224, R0, c[0x0][0x1f0], R8 ;  /* 0x00007c0000e07a25 */ /* 0x000fc800078e0008 */
[C---:B------:R-:W-:Y:S02]  /*79a0*/  IMAD R6, R0.reuse, c[0x0][0x1f4], R12 ;  /* 0x00007d0000067a24 */ /* 0x040fe400078e020c */
[----:B------:R-:W-:Y:S01]  /*79b0*/  IMAD.IADD R3, R3, 0x1, R11 ;  /* 0x0000000103037824 */ /* 0x000fe200078e020b */
[----:B------:R-:W-:Y:S01]  /*79c0*/  LEA R11, R245, R22, 0x7 ;  /* 0x00000016f50b7211 */ /* 0x000fe200078e38ff */
[----:B------:R-:W-:Y:S02]  /*79d0*/  IMAD R0, R0, c[0x0][0x21c], R10 ;  /* 0x0000870000007a24 */ /* 0x000fe400078e020a */
[----:B------:R-:W-:Y:S01]  /*79e0*/  IMAD.IADD R223, R225, 0x1, R6 ;  /* 0x00000001e1df7824 */ /* 0x000fe200078e0206 */
[----:B------:R-:W-:Y:S02]  /*79f0*/  LEA.HI.X R12, R2, c[0x0][0x164], R3, 0x1, P0 ;  /* 0x00005900020c7a11 */ /* 0x000fe400000f0c03 */
[----:B------:R-:W-:Y:S01]  /*7a00*/  IADD3 R228, R227, R0, RZ ;  /* 0x00000000e3e47210 */ /* 0x000fe20007ffe0ff */
[----:B------:R-:W-:Y:S05]  /*7a10*/  BRA.DIV ~URZ, `(.L_x_185) ;  /* 0x000105c27f007947 */ /* 0x000fea000b800000 */
[----:B------:R1:W2:Y:S02]  /*7a20*/  SHFL.IDX PT, R10, R12, RZ, 0x181f ;  /* 0x00181fff0c0a7589 */ /* 0x0002a400000e0000 */
.L_x_304:
[----:B------:R-:W-:Y:S05]  /*7a30*/  BRA.DIV ~URZ, `(.L_x_186) ;  /* 0x000106127f007947 */ /* 0x000fea000b800000 */
[----:B------:R3:W4:Y:S02]  /*7a40*/  SHFL.IDX PT, R0, R13, RZ, 0x181f ;  /* 0x00181fff0d007589 */ /* 0x00072400000e0000 */
.L_x_305:
[----:B------:R-:W-:Y:S01]  /*7a50*/  IMAD R34, R175, c[0x0][0x2c4], RZ ;  /* 0x0000b100af227a24 */ /* 0x000fe200078e02ff */
[----:B------:R-:W-:Y:S01]  /*7a60*/  BSSY B0, `(.L_x_187) ;  /* 0x0000011000007945 */ /* 0x000fe20003800000 */
[----:B------:R-:W-:-:S02]  /*7a70*/  SHF.R.S32.HI R15, RZ, 0x1f, R230 ;  /* 0x0000001fff0f7819 */ /* 0x000fc400000114e6 */
[----:B------:R-:W-:Y:S02]  /*7a80*/  SHF.R.S32.HI R14, RZ, 0x1f, R231 ;  /* 0x0000001fff0e7819 */ /* 0x000fe400000114e7 */
[----:B------:R-:W-:-:S13]  /*7a90*/  ISETP.GE.AND P0, PT, R11, R34, PT ;  /* 0x000000220b00720c */ /* 0x000fda0003f06270 */
[----:B------:R-:W-:Y:S05]  /*7aa0*/  @P0 BRA `(.L_x_188) ;  /* 0x000000c000000947 */ /* 0x000fea0003800000 */
[----:B----4-:R-:W-:-:S04]  /*7ab0*/  LEA R8, P0, R232, R0, 0x1 ;  /* 0x00000000e8087211 */ /* 0x010fc800078008ff */
[----:B--2---:R-:W-:Y:S02]  /*7ac0*/  LEA.HI.X R9, R232, R10, R5, 0x1, P0 ;  /* 0x0000000ae8097211 */ /* 0x004fe400000f0c05 */
[----:B------:R-:W-:-:S03]  /*7ad0*/  LEA R6, P0, R231, R0, 0x1 ;  /* 0x00000000e7067211 */ /* 0x000fc600078008ff */
[----:B------:R-:W-:Y:S01]  /*7ae0*/  @!PT LDS RZ, [RZ] ;  /* 0x00000000fffff984 */ /* 0x000fe20000000800 */
[----:B------:R-:W-:Y:S01]  /*7af0*/  @!PT LDS RZ, [RZ] ;  /* 0x00000000fffff984 */ /* 0x000fe20000000800 */
[----:B------:R-:W-:Y:S01]  /*7b00*/  @!PT LDS RZ, [RZ] ;  /* 0x00000000fffff984 */ /* 0x000fe20000000800 */
[----:B------:R2:W-:Y:S01]  /*7b10*/  LDGSTS.E.BYPASS.LTC128B.128 [R203+0xc100], [R8.64], !P1 ;  /* 0x0c10000008cb7fae */ /* 0x0005e2000c901d46 */
[----:B------:R-:W-:Y:S02]  /*7b20*/  LEA.HI.X R7, R231, R10, R14, 0x1, P0 ;  /* 0x0000000ae7077211 */ /* 0x000fe400000f0c0e */
[----:B------:R-:W-:-:S03]  /*7b30*/  LEA R2, P0, R230, R0, 0x1 ;  /* 0x00000000e6027211 */ /* 0x000fc600078008ff */
[----:B------:R2:W-:Y:S01]  /*7b40*/  LDGSTS.E.BYPASS.LTC128B.128 [R203+0x10100], [R6.64], !P5 ;  /* 0x1010000006cb7fae */ /* 0x0005e2000e901d46 */
[----:B------:R-:W-:-:S05]  /*7b50*/  LEA.HI.X R3, R230, R10, R15, 0x1, P0 ;  /* 0x0000000ae6037211 */ /* 0x000fca00000f0c0f */
[----:B------:R2:W-:Y:S04]  /*7b60*/  LDGSTS.E.BYPASS.LTC128B.128 [R203+0x14100], [R2.64], !P4 ;  /* 0x1410000002cb7fae */ /* 0x0005e8000e101d46 */
.L_x_188:
[----:B------:R-:W-:Y:S05]  /*7b70*/  BSYNC B0 ;  /* 0x0000000000007941 */ /* 0x000fea0003800000 */
.L_x_187:
[----:B------:R-:W-:Y:S05]  /*7b80*/  BRA.DIV ~URZ, `(.L_x_189) ;  /* 0x000105227f007947 */ /* 0x000fea000b800000 */
[----:B--2---:R2:W1:Y:S04]  /*7b90*/  SHFL.IDX PT, R10, R12, 0x1, 0x181f ;  /* 0x00381f000c0a7f89 */ /* 0x00446800000e0000 */
[----:B----4-:R2:W4:Y:S02]  /*7ba0*/  SHFL.IDX PT, R0, R13, 0x1, 0x181f ;  /* 0x00381f000d007f89 */ /* 0x01052400000e0000 */
.L_x_306:
[----:B------:R-:W-:Y:S01]  /*7bb0*/  IADD3 R2, R11, 0x20, RZ ;  /* 0x000000200b027810 */ /* 0x000fe20007ffe0ff */
[----:B------:R-:W-:Y:S03]  /*7bc0*/  BSSY B0, `(.L_x_190) ;  /* 0x000000f000007945 */ /* 0x000fe60003800000 */
[----:B------:R-:W-:-:S13]  /*7bd0*/  ISETP.GE.AND P0, PT, R2, R34, PT ;  /* 0x000000220200720c */ /* 0x000fda0003f06270 */
[----:B------:R-:W-:Y:S05]  /*7be0*/  @P0 BRA `(.L_x_191) ;  /* 0x000000c000000947 */ /* 0x000fea0003800000 */
[----:B----4-:R-:W-:-:S04]  /*7bf0*/  LEA R8, P0, R232, R0, 0x1 ;  /* 0x00000000e8087211 */ /* 0x010fc800078008ff */
[----:B-1----:R-:W-:Y:S02]  /*7c00*/  LEA.HI.X R9, R232, R10, R5, 0x1, P0 ;  /* 0x0000000ae8097211 */ /* 0x002fe400000f0c05 */
        /* <DEDUP_REMOVED lines=10> */
.L_x_191:
[----:B------:R-:W-:Y:S05]  /*7cb0*/  BSYNC B0 ;  /* 0x0000000000007941 */ /* 0x000fea0003800000 */
.L_x_190:
[----:B------:R-:W-:Y:S05]  /*7cc0*/  BRA.DIV ~URZ, `(.L_x_192) ;  /* 0x000104a27f007947 */ /* 0x000fea000b800000 */
[----:B-1----:R1:W2:Y:S02]  /*7cd0*/  SHFL.IDX PT, R10, R12, 0x2, 0x181f ;  /* 0x00581f000c0a7f89 */ /* 0x0022a400000e0000 */
.L_x_307:
[----:B------:R-:W-:Y:S05]  /*7ce0*/  BRA.DIV ~URZ, `(.L_x_193) ;  /* 0x000104f27f007947 */ /* 0x000fea000b800000 */
[----:B----4-:R4:W1:Y:S02]  /*7cf0*/  SHFL.IDX PT, R0, R13, 0x2, 0x181f ;  /* 0x00581f000d007f89 */ /* 0x01086400000e0000 */
.L_x_308:
[----:B------:R-:W-:Y:S01]  /*7d00*/  IADD3 R2, R11, 0x40, RZ ;  /* 0x000000400b027810 */ /* 0x000fe20007ffe0ff */
[----:B------:R-:W-:Y:S03]  /*7d10*/  BSSY B0, `(.L_x_194) ;  /* 0x000000f000007945 */ /* 0x000fe60003800000 */
[----:B------:R-:W-:-:S13]  /*7d20*/  ISETP.GE.AND P0, PT, R2, R34, PT ;  /* 0x000000220200720c */ /* 0x000fda0003f06270 */
[----:B------:R-:W-:Y:S05]  /*7d30*/  @P0 BRA `(.L_x_195) ;  /* 0x000000c000000947 */ /* 0x000fea0003800000 */
[----:B-1----:R-:W-:-:S04]  /*7d40*/  LEA R8, P0, R232, R0, 0x1 ;  /* 0x00000000e8087211 */ /* 0x002fc800078008ff */
        /* <DEDUP_REMOVED lines=11> */
.L_x_195:
[----:B------:R-:W-:Y:S05]  /*7e00*/  BSYNC B0 ;  /* 0x0000000000007941 */ /* 0x000fea0003800000 */
.L_x_194:
[----:B------:R-:W-:Y:S05]  /*7e10*/  BRA.DIV ~URZ, `(.L_x_196) ;  /* 0x000104227f007947 */ /* 0x000fea000b800000 */
[----:B-1----:R1:W3:Y:S04]  /*7e20*/  SHFL.IDX PT, R7, R12, 0x3, 0x181f ;  /* 0x00781f000c077f89 */ /* 0x0022e800000e0000 */
[----:B------:R1:W4:Y:S02]  /*7e30*/  SHFL.IDX PT, R0, R13, 0x3, 0x181f ;  /* 0x00781f000d007f89 */ /* 0x00032400000e0000 */
.L_x_309:
[----:B----4-:R-:W4:Y:S01]  /*7e40*/  LDL R104, [R1+0xc] ;  /* 0x00000c0001687983 */ /* 0x010f220000100800 */
[----:B------:R-:W-:Y:S01]  /*7e50*/  IADD3 R2, R11, 0x60, RZ ;  /* 0x000000600b027810 */ /* 0x000fe20007ffe0ff */
[----:B--2---:R-:W-:Y:S01]  /*7e60*/  IMAD.MOV.U32 R10, RZ, RZ, 0x20 ;  /* 0x00000020ff0a7424 */ /* 0x004fe200078e00ff */
[----:B------:R-:W-:Y:S01]  /*7e70*/  SHF.R.S32.HI R58, RZ, 0x1f, R102 ;  /* 0x0000001fff3a7819 */ /* 0x000fe20000011466 */
[----:B------:R-:W2:Y:S01]  /*7e80*/  S2R R6, SR_TID.X ;  /* 0x0000000000067919 */ /* 0x000ea20000002100 */
[----:B------:R-:W-:Y:S01]  /*7e90*/  ISETP.GE.AND P2, PT, R2, R34, PT ;  /* 0x000000220200720c */ /* 0x000fe20003f46270 */
[----:B------:R-:W-:-:S12]  /*7ea0*/  IMAD R11, R10, c[0x0][0x1e4], RZ ;  /* 0x000079000a0b7a24 */ /* 0x000fd800078e02ff */
[----:B------:R-:W-:-:S04]  /*7eb0*/  @!P2 LEA R2, P0, R232, R0, 0x1 ;  /* 0x00000000e802a211 */ /* 0x000fc800078008ff */
[----:B---3--:R-:W-:Y:S01]  /*7ec0*/  @!P2 LEA.HI.X R3, R232, R7, R5, 0x1, P0 ;  /* 0x00000007e803a211 */ /* 0x008fe200000f0c05 */
[----:B------:R-:W-:Y:S01]  /*7ed0*/  IMAD.WIDE.U32 R4, R102, c[0x0][0x1e0], RZ ;  /* 0x0000780066047a25 */ /* 0x000fe200078e00ff */
[----:B------:R-:W-:-:S03]  /*7ee0*/  @!P2 LEA R8, P0, R231, R0, 0x1 ;  /* 0x00000000e708a211 */ /* 0x000fc600078008ff */
[----:B------:R-:W-:Y:S01]  /*7ef0*/  @!PT LDS RZ, [RZ] ;  /* 0x00000000fffff984 */ /* 0x000fe20000000800 */
[----:B------:R-:W-:Y:S01]  /*7f00*/  @!PT LDS RZ, [RZ] ;  /* 0x00000000fffff984 */ /* 0x000fe20000000800 */
[----:B------:R-:W-:Y:S01]  /*7f10*/  @!PT LDS RZ, [RZ] ;  /* 0x00000000fffff984 */ /* 0x000fe20000000800 */
[----:B------:R3:W-:Y:S01]  /*7f20*/  @!P2 LDGSTS.E.BYPASS.LTC128B.128 [R203+0xf100], [R2.64], !P1 ;  /* 0x0f10000002cbafae */ /* 0x0007e2000c901d46 */
[----:B--2---:R-:W-:Y:S02]  /*7f30*/  SHF.R.S32.HI R59, RZ, 0x1f, R6 ;  /* 0x0000001fff3b7819 */ /* 0x004fe40000011406 */
[-C--:B------:R-:W-:Y:S02]  /*7f40*/  @!P2 LEA.HI.X R9, R231, R7.reuse, R14, 0x1, P0 ;  /* 0x00000007e709a211 */ /* 0x080fe400000f0c0e */
[----:B------:R-:W-:Y:S02]  /*7f50*/  LEA.HI R59, R59, R6, RZ, 0x3 ;  /* 0x000000063b3b7211 */ /* 0x000fe400078f18ff */
[C---:B------:R-:W-:Y:S01]  /*7f60*/  @!P2 LEA R6, P0, R230.reuse, R0, 0x1 ;  /* 0x00000000e606a211 */ /* 0x040fe200078008ff */
[----:B------:R2:W-:Y:S01]  /*7f70*/  @!P2 LDGSTS.E.BYPASS.LTC128B.128 [R203+0x13100], [R8.64], !P5 ;  /* 0x1310000008cbafae */ /* 0x0005e2000e901d46 */
[----:B------:R-:W-:Y:S02]  /*7f80*/  SHF.R.S32.HI R59, RZ, 0x3, R59 ;  /* 0x00000003ff3b7819 */ /* 0x000fe4000001143b */
[----:B------:R-:W-:-:S02]  /*7f90*/  @!P2 LEA.HI.X R7, R230, R7, R15, 0x1, P0 ;  /* 0x00000007e607a211 */ /* 0x000fc400000f0c0f */
[----:B------:R-:W-:-:S03]  /*7fa0*/  LEA R0, P0, R4, R224, 0x6 ;  /* 0x000000e004007211 */ /* 0x000fc600078030ff */
[----:B------:R2:W-:Y:S04]  /*7fb0*/  @!P2 LDGSTS.E.BYPASS.LTC128B.128 [R203+0x17100], [R6.64], !P4 ;  /* 0x1710000006cbafae */ /* 0x0005e8000e101d46 */
[----:B------:R-:W0:Y:S01]  /*7fc0*/  LDGDEPBAR ;  /* 0x00000000000079af */ /* 0x000e220000000000 */
[----:B------:R-:W-:Y:S01]  /*7fd0*/  WARPSYNC 0xffffffff ;  /* 0xffffffff00007948 */ /* 0x000fe20003800000 */
[----:B---3--:R-:W-:Y:S02]  /*7fe0*/  IMAD R3, R58, c[0x0][0x1e0], RZ ;  /* 0x000078003a037a24 */ /* 0x008fe400078e02ff */
[----:B------:R-:W-:Y:S02]  /*7ff0*/  IMAD.IADD R2, R176, 0x1, -R59 ;  /* 0x00000001b0027824 */ /* 0x000fe400078e0a3b */
[----:B------:R-:W-:-:S02]  /*8000*/  IMAD R3, R102, c[0x0][0x1e4], R3 ;  /* 0x0000790066037a24 */ /* 0x000fc400078e0203 */
[----:B------:R-:W-:Y:S02]  /*8010*/  IMAD R2, R102, -0x40, R2 ;  /* 0xffffffc066027824 */ /* 0x000fe400078e0202 */
[----:B------:R-:W-:-:S05]  /*8020*/  IMAD.IADD R3, R5, 0x1, R3 ;  /* 0x0000000105037824 */ /* 0x000fca00078e0203 */
[----:B------:R-:W-:Y:S01]  /*8030*/  LEA.HI.X R3, R4, R223, R3, 0x6, P0 ;  /* 0x000000df04037211 */ /* 0x000fe200000f3403 */
[----:B------:R-:W-:Y:S01]  /*8040*/  IMAD.WIDE.U32 R4, R10, c[0x0][0x1e0], RZ ;  /* 0x000078000a047a25 */ /* 0x000fe200078e00ff */
[----:B------:R-:W-:Y:S01]  /*8050*/  BAR.SYNC.DEFER_BLOCKING 0x0 ;  /* 0x0000000000007b1d */ /* 0x000fe20000010000 */
[----:B------:R-:W-:-:S13]  /*8060*/  ISETP.GE.AND P0, PT, R2, 0x21, PT ;  /* 0x000000210200780c */ /* 0x000fda0003f06270 */
[----:B------:R-:W-:-:S04]  /*8070*/  @P0 IADD3 R10, P1, R0, R4, RZ ;  /* 0x00000004000a0210 */ /* 0x000fc80007f3e0ff */
[----:B------:R-:W-:Y:S02]  /*8080*/  @P0 IADD3.X R11, R3, R5, R11, P1, !PT ;  /* 0x00000005030b0210 */ /* 0x000fe40000ffe40b */
[----:B------:R-:W-:-:S13]  /*8090*/  ISETP.GE.AND P1, PT, R2, 0x1, PT ;  /* 0x000000010200780c */ /* 0x000fda0003f26270 */
[----:B------:R-:W-:-:S04]  /*80a0*/  @P1 LEA R4, P3, R0, c[0x0][0x1c8], 0x1 ;  /* 0x0000720000041a11 */ /* 0x000fc800078608ff */
[----:B------:R-:W-:Y:S02]  /*80b0*/  @P1 LEA.HI.X R5, R0, c[0x0][0x1cc], R3, 0x1, P3 ;  /* 0x0000730000051a11 */ /* 0x000fe400018f0c03 */
[----:B------:R-:W-:-:S04]  /*80c0*/  @P0 LEA R2, P3, R10, c[0x0][0x1c8], 0x1 ;  /* 0x000072000a020a11 */ /* 0x000fc800078608ff */
[----:B------:R-:W-:Y:S02]  /*80d0*/  @P0 LEA.HI.X R3, R10, c[0x0][0x1cc], R11, 0x1, P3 ;  /* 0x000073000a030a11 */ /* 0x000fe400018f0c0b */
[C---:B----4-:R-:W-:Y:S02]  /*80e0*/  LOP3.LUT P3, RZ, R104.reuse, 0x2, RZ, 0xc0, !PT ;  /* 0x0000000268ff7812 */ /* 0x050fe4000786c0ff */
[----:B------:R-:W-:-:S11]  /*80f0*/  LOP3.LUT P5, RZ, R104, 0x1, RZ, 0xc0, !PT ;  /* 0x0000000168ff7812 */ /* 0x000fd600078ac0ff */
        /* <DEDUP_REMOVED lines=8> */
[----:B------:R2:W-:Y:S01]  /*8180*/  @P0 LDGSTS.E.BYPASS.LTC128B.128 [R203+0xb100], [R2.64+0x100], !P6 ;  /* 0x0b10010002cb0fae */ /* 0x0005e2000f101d46 */
[----:B------:R-:W-:-:S03]  /*8190*/  ISETP.LT.AND P0, PT, RZ, c[0x0][0x27c], PT ;  /* 0x00009f00ff007a0c */ /* 0x000fc60003f01270 */
[----:B------:R-:W0:Y:S10]  /*81a0*/  LDGDEPBAR ;  /* 0x00000000000079af */ /* 0x000e340000000000 */
[----:B------:R-:W-:Y:S05]  /*81b0*/  @P0 BRA `(.L_x_197) ;  /* 0x0000002000000947 */ /* 0x000fea0003800000 */
[----:B------:R-:W-:-:S04]  /*81c0*/  DEPBAR.LE SB0, 0x1 ;  /* 0x000080400000791a */ /* 0x000fc80000000000 */
[----:B------:R-:W-:Y:S05]  /*81d0*/  BRA `(.L_x_198) ;  /* 0x0000588000007947 */ /* 0x000fea0003800000 */
.L_x_197:
[----:B-----5:R-:W-:Y:S01]  /*81e0*/  SHF.R.S32.HI R0, RZ, 0x1f, R134 ;  /* 0x0000001fff007819 */ /* 0x020fe20000011486 */
[----:B------:R-:W-:Y:S01]  /*81f0*/  ULDC.U8 UR4, c[0x0][0x298] ;  /* 0x0000a60000047ab9 */ /* 0x000fe20000000000 */
[----:B--2---:R-:W-:Y:S01]  /*8200*/  IMAD.WIDE.U32 R2, R134, c[0x0][0x280], RZ ;  /* 0x0000a00086027a25 */ /* 0x004fe200078e00ff */
[----:B------:R-:W-:Y:S01]  /*8210*/  ISETP.NE.AND P2, PT, RZ, UR4, PT ;  /* 0x00000004ff007c0c */ /* 0x000fe2000bf45270 */
[----:B------:R-:W-:Y:S02]  /*8220*/  BSSY B2, `(.L_x_198) ;  /* 0x0000583000027945 */ /* 0x000fe40003800000 */
[----:B------:R-:W-:Y:S01]  /*8230*/  IMAD R6, R0, c[0x0][0x280], RZ ;  /* 0x0000a00000067a24 */ /* 0x000fe200078e02ff */
[----:B------:R-:W-:Y:S01]  /*8240*/  LEA R7, P1, R2, c[0x0][0x270], 0x1 ;  /* 0x00009c0002077a11 */ /* 0x000fe200078208ff */
[----:B------:R-:W-:Y:S02]  /*8250*/  IMAD R0, R0, c[0x0][0x290], RZ ;  /* 0x0000a40000007a24 */ /* 0x000fe400078e02ff */
[----:B------:R-:W-:-:S02]  /*8260*/  IMAD R6, R134, c[0x0][0x284], R6 ;  /* 0x0000a10086067a24 */ /* 0x000fc400078e0206 */
[----:B------:R-:W-:-:S03]  /*8270*/  IMAD.WIDE.U32 R4, R134, c[0x0][0x290], RZ ;  /* 0x0000a40086047a25 */ /* 0x000fc600078e00ff */
[----:B------:R-:W-:Y:S01]  /*8280*/  IADD3 R3, R6, R3, RZ ;  /* 0x0000000306037210 */ /* 0x000fe20007ffe0ff */
[----:B------:R-:W-:Y:S01]  /*8290*/  IMAD R0, R134, c[0x0][0x294], R0 ;  /* 0x0000a50086007a24 */ /* 0x000fe200078e0200 */
[----:B------:R-:W-:Y:S02]  /*82a0*/  LEA R8, P0, R4, c[0x0][0x288], 0x1 ;  /* 0x0000a20004087a11 */ /* 0x000fe400078008ff */
[----:B------:R-:W-:Y:S02]  /*82b0*/  LEA R6, R245, R229, 0x7 ;  /* 0x000000e5f5067211 */ /* 0x000fe400078e38ff */
[----:B------:R-:W-:Y:S02]  /*82c0*/  IADD3 R5, R0, R5, RZ ;  /* 0x0000000500057210 */ /* 0x000fe40007ffe0ff */
[----:B------:R-:W-:Y:S02]  /*82d0*/  LEA.HI.X R0, R2, c[0x0][0x274], R3, 0x1, P1 ;  /* 0x00009d0002007a11 */ /* 0x000fe400008f0c03 */
[----:B------:R-:W-:Y:S01]  /*82e0*/  LEA.HI.X R2, R4, c[0x0][0x28c], R5, 0x1, P0 ;  /* 0x0000a30004027a11 */ /* 0x000fe200000f0c05 */
[----:B------:R-:W-:Y:S05]  /*82f0*/  @!P2 BRA `(.L_x_199) ;  /* 0x000029f00000a947 */ /* 0x000fea0003800000 */
[----:B------:R-:W-:Y:S01]  /*8300*/  ISETP.GE.AND P0, PT, R6, R34, PT ;  /* 0x000000220600720c */ /* 0x000fe20003f06270 */
[----:B------:R-:W2:Y:S01]  /*8310*/  SHFL.IDX PT, R3, R2, RZ, 0x1c1f ;  /* 0x001c1fff02037589 */ /* 0x000ea200000e0000 */
[----:B------:R-:W-:Y:S01]  /*8320*/  BSSY B0, `(.L_x_200) ;  /* 0x0000054000007945 */ /* 0x000fe20003800000 */
[----:B------:R-:W-:Y:S01]  /*8330*/  CS2R R28, SRZ ;  /* 0x00000000001c7805 */ /* 0x000fe2000001ff00 */
[----:B------:R-:W-:Y:S01]  /*8340*/  CS2R R26, SRZ ;  /* 0x00000000001a7805 */ /* 0x000fe2000001ff00 */
[----:B------:R-:W3:Y:S01]  /*8350*/  SHFL.IDX PT, R5, R0, RZ, 0x1c1f ;  /* 0x001c1fff00057589 */ /* 0x000ee200000e0000 */
[----:B------:R-:W-:Y:S01]  /*8360*/  CS2R R24, SRZ ;  /* 0x0000000000187805 */ /* 0x000fe2000001ff00 */
[----:B------:R-:W-:Y:S01]  /*8370*/  CS2R R22, SRZ ;  /* 0x0000000000167805 */ /* 0x000fe2000001ff00 */
[----:B------:R-:W-:Y:S01]  /*8380*/  CS2R R20, SRZ ;  /* 0x0000000000147805 */ /* 0x000fe2000001ff00 */
[----:B------:R4:W1:Y:S01]  /*8390*/  SHFL.IDX PT, R4, R7, RZ, 0x1c1f ;  /* 0x001c1fff07047589 */ /* 0x00086200000e0000 */
[----:B------:R-:W-:Y:S01]  /*83a0*/  CS2R R18, SRZ ;  /* 0x0000000000127805 */ /* 0x000fe2000001ff00 */
[----:B------:R-:W-:Y:S01]  /*83b0*/  CS2R R16, SRZ ;  /* 0x0000000000107805 */ /* 0x000fe2000001ff00 */
[----:B------:R-:W-:Y:S01]  /*83c0*/  CS2R R14, SRZ ;  /* 0x00000000000e7805 */ /* 0x000fe2000001ff00 */
[----:B------:R5:W1:Y:S02]  /*83d0*/  SHFL.IDX PT, R2, R8, RZ, 0x1c1f ;  /* 0x001c1fff08027589 */ /* 0x000a6400000e0000 */
[----:B-1----:R-:W-:Y:S01]  /*83e0*/  CS2R R12, SRZ ;  /* 0x00000000000c7805 */ /* 0x002fe2000001ff00 */
[----:B------:R-:W-:Y:S01]  /*83f0*/  CS2R R10, SRZ ;  /* 0x00000000000a7805 */ /* 0x000fe2000001ff00 */
[----:B----4-:R-:W-:Y:S01]  /*8400*/  CS2R R6, SRZ ;  /* 0x0000000000067805 */ /* 0x010fe2000001ff00 */
[----:B-----5:R-:W-:Y:S01]  /*8410*/  CS2R R8, SRZ ;  /* 0x0000000000087805 */ /* 0x020fe2000001ff00 */
[----:B------:R-:W-:Y:S05]  /*8420*/  @P0 BRA `(.L_x_201) ;  /* 0x0000043000000947 */ /* 0x000fea0003800000 */
[C---:B--23--:R-:W-:Y:S01]  /*8430*/  ISETP.GE.AND P1, PT, R140.reuse, c[0x0][0x27c], PT ;  /* 0x00009f008c007a0c */ /* 0x04cfe20003f26270 */
[----:B------:R-:W-:Y:S01]  /*8440*/  IMAD.SHL.U32 R0, R140, 0x2, RZ ;  /* 0x000000028c007824 */ /* 0x000fe200078e00ff */
[C---:B------:R-:W-:Y:S01]  /*8450*/  ISETP.GE.AND P0, PT, R142.reuse, c[0x0][0x27c], PT ;  /* 0x00009f008e007a0c */ /* 0x040fe20003f06270 */
[----:B------:R-:W-:Y:S01]  /*8460*/  IMAD.SHL.U32 R14, R142, 0x2, RZ ;  /* 0x000000028e0e7824 */ /* 0x000fe200078e00ff */
[----:B------:R-:W-:Y:S01]  /*8470*/  SHF.R.S32.HI R7, RZ, 0x1f, R140 ;  /* 0x0000001fff077819 */ /* 0x000fe2000001148c */
[----:B------:R-:W-:Y:S01]  /*8480*/  CS2R R22, SRZ ;  /* 0x0000000000167805 */ /* 0x000fe2000001ff00 */
[----:B------:R-:W-:-:S02]  /*8490*/  SHF.R.S32.HI R10, RZ, 0x1f, R142 ;  /* 0x0000001fff0a7819 */ /* 0x000fc4000001148e */
[----:B------:R-:W-:-:S05]  /*84a0*/  SHF.L.U64.HI R7, R140, 0x1, R7 ;  /* 0x000000018c077819 */ /* 0x000fca0000010207 */
[-C--:B------:R-:W-:Y:S02]  /*84b0*/  @!P1 IADD3 R8, P2, R4, R0.reuse, RZ ;  /* 0x0000000004089210 */ /* 0x080fe40007f5e0ff */
[----:B------:R-:W-:Y:S02]  /*84c0*/  @!P1 IADD3 R6, P3, R2, R0, RZ ;  /* 0x0000000002069210 */ /* 0x000fe40007f7e0ff */
[----:B------:R-:W-:Y:S01]  /*84d0*/  SHF.L.U64.HI R0, R142, 0x1, R10 ;  /* 0x000000018e007819 */ /* 0x000fe2000001020a */
[--C-:B------:R-:W-:Y:S01]  /*84e0*/  @!P1 IMAD.X R9, R5, 0x1, R7.reuse, P2 ;  /* 0x0000000105099824 */ /* 0x100fe200010e0607 */
[----:B------:R-:W-:Y:S01]  /*84f0*/  @!P0 IADD3 R12, P2, R4, R14, RZ ;  /* 0x0000000e040c8210 */ /* 0x000fe20007f5e0ff */
[----:B------:R-:W-:Y:S01]  /*8500*/  CS2R R10, SRZ ;  /* 0x00000000000a7805 */ /* 0x000fe2000001ff00 */
[----:B------:R-:W-:Y:S01]  /*8510*/  @!P1 IMAD.X R7, R3, 0x1, R7, P3 ;  /* 0x0000000103079824 */ /* 0x000fe200018e0607 */
[----:B------:R-:W-:Y:S01]  /*8520*/  CS2R R24, SRZ ;  /* 0x0000000000187805 */ /* 0x000fe2000001ff00 */
[----:B------:R-:W-:Y:S01]  /*8530*/  ISETP.GE.AND P3, PT, R105, c[0x0][0x27c], PT ;  /* 0x00009f0069007a0c */ /* 0x000fe20003f66270 */
[----:B------:R-:W-:Y:S01]  /*8540*/  @!P0 IMAD.X R13, R5, 0x1, R0, P2 ;  /* 0x00000001050d8824 */ /* 0x000fe200010e0600 */
[----:B------:R1:W5:Y:S04]  /*8550*/  @!P1 LD.E.64 R22, [R8.64] ;  /* 0x0000000608169980 */ /* 0x000368000c101b00 */
[----:B------:R2:W5:Y:S01]  /*8560*/  @!P1 LD.E.64 R10, [R6.64] ;  /* 0x00000006060a9980 */ /* 0x000562000c101b00 */
[----:B------:R-:W-:-:S03]  /*8570*/  ISETP.GE.AND P2, PT, R143, c[0x0][0x27c], PT ;  /* 0x00009f008f007a0c */ /* 0x000fc60003f46270 */
[----:B------:R3:W5:Y:S01]  /*8580*/  @!P0 LD.E.64 R24, [R12.64] ;  /* 0x000000060c188980 */ /* 0x000762000c101b00 */
[----:B--2---:R-:W-:Y:S01]  /*8590*/  @!P0 IADD3 R6, P1, R2, R14, RZ ;  /* 0x0000000e02068210 */ /* 0x004fe20007f3e0ff */
[----:B---3--:R-:W-:-:S04]  /*85a0*/  CS2R R12, SRZ ;  /* 0x00000000000c7805 */ /* 0x008fc8000001ff00 */
[----:B------:R-:W-:Y:S01]  /*85b0*/  @!P0 IMAD.X R7, R3, 0x1, R0, P1 ;  /* 0x0000000103078824 */ /* 0x000fe200008e0600 */
[----:B-1----:R-:W-:Y:S01]  /*85c0*/  SHF.R.S32.HI R8, RZ, 0x1f, R105 ;  /* 0x0000001fff087819 */ /* 0x002fe20000011469 */
[----:B------:R-:W-:-:S03]  /*85d0*/  IMAD.SHL.U32 R0, R105, 0x2, RZ ;  /* 0x0000000269007824 */ /* 0x000fc600078e00ff */
[----:B------:R1:W5:Y:S02]  /*85e0*/  @!P0 LD.E.64 R12, [R6.64] ;  /* 0x00000006060c8980 */ /* 0x000364000c101b00 */
[-C--:B------:R-:W-:Y:S02]  /*85f0*/  @!P3 IADD3 R16, P0, R2, R0.reuse, RZ ;  /* 0x000000000210b210 */ /* 0x080fe40007f1e0ff */
[----:B------:R-:W-:Y:S02]  /*8600*/  SHF.R.S32.HI R14, RZ, 0x1f, R143 ;  /* 0x0000001fff0e7819 */ /* 0x000fe4000001148f */
[----:B-1----:R-:W-:Y:S01]  /*8610*/  SHF.L.U64.HI R6, R105, 0x1, R8 ;  /* 0x0000000169067819 */ /* 0x002fe20000010208 */
[C---:B------:R-:W-:Y:S01]  /*8620*/  IMAD.SHL.U32 R7, R143.reuse, 0x2, RZ ;  /* 0x000000028f077824 */ /* 0x040fe200078e00ff */
[C---:B------:R-:W-:Y:S02]  /*8630*/  @!P3 IADD3 R8, P1, R4.reuse, R0, RZ ;  /* 0x000000000408b210 */ /* 0x040fe40007f3e0ff */
[----:B------:R-:W-:Y:S01]  /*8640*/  SHF.L.U64.HI R0, R143, 0x1, R14 ;  /* 0x000000018f007819 */ /* 0x000fe2000001020e */
[--C-:B------:R-:W-:Y:S01]  /*8650*/  @!P3 IMAD.X R17, R3, 0x1, R6.reuse, P0 ;  /* 0x000000010311b824 */ /* 0x100fe200000e0606 */
[----:B------:R-:W-:Y:S01]  /*8660*/  @!P2 IADD3 R28, P0, R4, R7, RZ ;  /* 0x00000007041ca210 */ /* 0x000fe20007f1e0ff */
[----:B------:R-:W-:Y:S01]  /*8670*/  @!P3 IMAD.X R9, R5, 0x1, R6, P1 ;  /* 0x000000010509b824 */ /* 0x000fe200008e0606 */
[----:B------:R-:W-:-:S03]  /*8680*/  ISETP.GE.AND P1, PT, R106, c[0x0][0x27c], PT ;  /* 0x00009f006a007a0c */ /* 0x000fc60003f26270 */
[----:B------:R-:W-:Y:S01]  /*8690*/  @!P2 IMAD.X R29, R5, 0x1, R0, P0 ;  /* 0x00000001051da824 */ /* 0x000fe200000e0600 */
[----:B------:R-:W-:-:S05]  /*86a0*/  @!P2 IADD3 R30, P0, R2, R7, RZ ;  /* 0x00000007021ea210 */ /* 0x000fca0007f1e0ff */
[----:B------:R-:W-:Y:S01]  /*86b0*/  @!P2 IMAD.X R31, R3, 0x1, R0, P0 ;  /* 0x00000001031fa824 */ /* 0x000fe200000e0600 */
[----:B------:R-:W-:Y:S01]  /*86c0*/  ISETP.GE.AND P0, PT, R141, c[0x0][0x27c], PT ;  /* 0x00009f008d007a0c */ /* 0x000fe20003f06270 */
[----:B------:R-:W-:Y:S01]  /*86d0*/  CS2R R18, SRZ ;  /* 0x0000000000127805 */ /* 0x000fe2000001ff00 */
[----:B------:R-:W-:Y:S01]  /*86e0*/  CS2R R6, SRZ ;  /* 0x0000000000067805 */ /* 0x000fe2000001ff00 */
[----:B------:R-:W-:Y:S01]  /*86f0*/  @!P1 IMAD.WIDE R20, R106, 0x2, R4 ;  /* 0x000000026a149825 */ /* 0x000fe200078e0204 */
[----:B------:R-:W-:-:S03]  /*8700*/  SHF.R.S32.HI R26, RZ, 0x1f, R141 ;  /* 0x0000001fff1a7819 */ /* 0x000fc6000001148d */
[----:B------:R-:W-:Y:S01]  /*8710*/  @!P1 IMAD.WIDE R14, R106, 0x2, R2 ;  /* 0x000000026a0e9825 */ /* 0x000fe200078e0202 */
[----:B------:R1:W5:Y:S03]  /*8720*/  @!P1 LD.E.64 R18, [R20.64] ;  /* 0x0000000614129980 */ /* 0x000366000c101b00 */
[C---:B------:R-:W-:Y:S01]  /*8730*/  IMAD.SHL.U32 R0, R141.reuse, 0x2, RZ ;  /* 0x000000028d007824 */ /* 0x040fe200078e00ff */
[----:B------:R2:W5:Y:S04]  /*8740*/  @!P1 LD.E.64 R6, [R14.64] ;  /* 0x000000060e069980 */ /* 0x000568000c101b00 */
[----:B------:R-:W-:Y:S02]  /*8750*/  @!P0 IADD3 R4, P1, R4, R0, RZ ;  /* 0x0000000004048210 */ /* 0x000fe40007f3e0ff */
[----:B--2---:R-:W-:-:S05]  /*8760*/  SHF.L.U64.HI R14, R141, 0x1, R26 ;  /* 0x000000018d0e7819 */ /* 0x004fca000001021a */
[----:B------:R-:W-:Y:S01]  /*8770*/  @!P0 IMAD.X R5, R5, 0x1, R14, P1 ;  /* 0x0000000105058824 */ /* 0x000fe200008e060e */
[----:B------:R-:W-:Y:S01]  /*8780*/  @!P0 IADD3 R2, P1, R2, R0, RZ ;  /* 0x0000000002028210 */ /* 0x000fe20007f3e0ff */
[----:B------:R-:W-:Y:S01]  /*8790*/  CS2R R26, SRZ ;  /* 0x00000000001a7805 */ /* 0x000fe2000001ff00 */
[----:B-1----:R-:W-:-:S03]  /*87a0*/  CS2R R20, SRZ ;  /* 0x0000000000147805 */ /* 0x002fc6000001ff00 */
[----:B------:R-:W-:Y:S02]  /*87b0*/  @!P0 IMAD.X R3, R3, 0x1, R14, P1 ;  /* 0x0000000103038824 */ /* 0x000fe400008e060e */
[----:B------:R-:W-:Y:S01]  /*87c0*/  CS2R R14, SRZ ;  /* 0x00000000000e7805 */ /* 0x000fe2000001ff00 */
[----:B------:R1:W5:Y:S04]  /*87d0*/  @!P3 LD.E.64 R26, [R8.64] ;  /* 0x00000006081ab980 */ /* 0x000368000c101b00 */
[----:B------:R2:W5:Y:S04]  /*87e0*/  @!P2 LD.E.64 R20, [R28.64] ;  /* 0x000000061c14a980 */ /* 0x000568000c101b00 */
[----:B------:R3:W5:Y:S01]  /*87f0*/  @!P3 LD.E.64 R14, [R16.64] ;  /* 0x00000006100eb980 */ /* 0x000762000c101b00 */
[----:B-1----:R-:W-:Y:S01]  /*8800*/  CS2R R8, SRZ ;  /* 0x0000000000087805 */ /* 0x002fe2000001ff00 */
[----:B--2---:R-:W-:-:S05]  /*8810*/  CS2R R28, SRZ ;  /* 0x00000000001c7805 */ /* 0x004fca000001ff00 */
[----:B------:R1:W5:Y:S01]  /*8820*/  @!P2 LD.E.64 R8, [R30.64] ;  /* 0x000000061e08a980 */ /* 0x000362000c101b00 */
[----:B---3--:R-:W-:-:S03]  /*8830*/  CS2R R16, SRZ ;  /* 0x0000000000107805 */ /* 0x008fc6000001ff00 */
[----:B------:R1:W5:Y:S04]  /*8840*/  @!P0 LD.E.64 R28, [R4.64] ;  /* 0x00000006041c8980 */ /* 0x000368000c101b00 */
[----:B------:R1:W5:Y:S02]  /*8850*/  @!P0 LD.E.64 R16, [R2.64] ;  /* 0x0000000602108980 */ /* 0x000364000c101b00 */
.L_x_201:
[----:B--23--:R-:W-:Y:S05]  /*8860*/  BSYNC B0 ;  /* 0x0000000000007941 */ /* 0x00cfea0003800000 */
.L_x_200:
[--C-:B-----5:R-:W-:Y:S01]  /*8870*/  IMAD.MOV.U32 R42, RZ, RZ, R25.reuse ;  /* 0x000000ffff2a7224 */ /* 0x120fe200078e0019 */
[----:B-1----:R-:W-:Y:S01]  /*8880*/  SHF.R.U32.HI R2, RZ, 0x10, R25 ;  /* 0x00000010ff027819 */ /* 0x002fe20000011619 */
[----:B------:R-:W-:Y:S01]  /*8890*/  IMAD.MOV.U32 R36, RZ, RZ, R28 ;  /* 0x000000ffff247224 */ /* 0x000fe200078e001c */
[--C-:B------:R-:W-:Y:S01]  /*88a0*/  SHF.R.U64 R33, R28, 0x10, R29.reuse ;  /* 0x000000101c217819 */ /* 0x100fe2000000121d */
[--C-:B------:R-:W-:Y:S01]  /*88b0*/  IMAD.MOV.U32 R35, RZ, RZ, R29.reuse ;  /* 0x000000ffff237224 */ /* 0x100fe200078e001d */
[----:B------:R-:W-:Y:S01]  /*88c0*/  SHF.R.U32.HI R28, RZ, 0x10, R29 ;  /* 0x00000010ff1c7819 */ /* 0x000fe2000001161d */
[----:B------:R-:W-:Y:S01]  /*88d0*/  IMAD.MOV.U32 R31, RZ, RZ, R6 ;  /* 0x000000ffff1f7224 */ /* 0x000fe200078e0006 */
[----:B------:R-:W-:Y:S01]  /*88e0*/  PRMT R42, R42, 0x5410, R2 ;  /* 0x000054102a2a7816 */ /* 0x000fe20000000002 */
[----:B------:R-:W-:Y:S01]  /*88f0*/  IMAD R2, R245, -0x80, R34 ;  /* 0xffffff80f5027824 */ /* 0x000fe200078e0222 */
[----:B------:R-:W-:Y:S01]  /*8900*/  SHF.R.U64 R29, R6, 0x10, R7 ;  /* 0x00000010061d7819 */ /* 0x000fe20000001207 */
[--C-:B------:R-:W-:Y:S01]  /*8910*/  IMAD.MOV.U32 R5, RZ, RZ, R17.reuse ;  /* 0x000000ffff057224 */ /* 0x100fe200078e0011 */
[--C-:B------:R-:W-:Y:S01]  /*8920*/  SHF.R.U64 R4, R16, 0x10, R17.reuse ;  /* 0x0000001010047819 */ /* 0x100fe20000001211 */
[----:B------:R-:W-:Y:S01]  /*8930*/  IMAD.MOV.U32 R51, RZ, RZ, R20 ;  /* 0x000000ffff337224 */ /* 0x000fe200078e0014 */
[----:B------:R-:W-:Y:S01]  /*8940*/  SHF.R.U32.HI R0, RZ, 0x10, R17 ;  /* 0x00000010ff007819 */ /* 0x000fe20000011611 */
[----:B------:R-:W-:Y:S01]  /*8950*/  IMAD.MOV.U32 R50, RZ, RZ, R21 ;  /* 0x000000ffff327224 */ /* 0x000fe200078e0015 */
[----:B------:R-:W-:Y:S01]  /*8960*/  PRMT R17, R31, 0x5410, R29 ;  /* 0x000054101f117816 */ /* 0x000fe2000000001d */
[----:B------:R-:W-:Y:S01]  /*8970*/  IMAD.MOV.U32 R46, RZ, RZ, R23 ;  /* 0x000000ffff2e7224 */ /* 0x000fe200078e0017 */
[----:B------:R-:W-:Y:S01]  /*8980*/  IMNMX R29, R2, 0x80, PT ;  /* 0x00000080021d7817 */ /* 0x000fe20003800200 */
[----:B------:R-:W-:Y:S01]  /*8990*/  IMAD.MOV.U32 R38, RZ, RZ, R26 ;  /* 0x000000ffff267224 */ /* 0x000fe200078e001a */
[----:B------:R-:W-:Y:S01]  /*89a0*/  SHF.R.U64 R49, R20, 0x10, R21 ;  /* 0x0000001014317819 */ /* 0x000fe20000001215 */
[----:B------:R-:W-:Y:S01]  /*89b0*/  IMAD.MOV.U32 R39, RZ, RZ, R27 ;  /* 0x000000ffff277224 */ /* 0x000fe200078e001b */
[----:B------:R-:W-:Y:S01]  /*89c0*/  ISETP.GE.AND P0, PT, R229, R29, PT ;  /* 0x0000001de500720c */ /* 0x000fe20003f06270 */
[----:B------:R-:W-:Y:S01]  /*89d0*/  IMAD.MOV.U32 R54, RZ, RZ, R18 ;  /* 0x000000ffff367224 */ /* 0x000fe200078e0012 */
[----:B------:R-:W-:Y:S01]  /*89e0*/  SHF.R.U32.HI R44, RZ, 0x10, R21 ;  /* 0x00000010ff2c7819 */ /* 0x000fe20000011615 */
[----:B------:R-:W-:Y:S01]  /*89f0*/  IMAD.MOV.U32 R53, RZ, RZ, R19 ;  /* 0x000000ffff357224 */ /* 0x000fe200078e0013 */
[--C-:B------:R-:W-:Y:S01]  /*8a00*/  SHF.R.U64 R45, R22, 0x10, R23.reuse ;  /* 0x00000010162d7819 */ /* 0x100fe20000001217 */
[----:B------:R-:W-:Y:S01]  /*8a10*/  IMAD.MOV.U32 R47, RZ, RZ, R22 ;  /* 0x000000ffff2f7224 */ /* 0x000fe200078e0016 */
[----:B------:R-:W-:Y:S01]  /*8a20*/  SHF.R.U32.HI R40, RZ, 0x10, R23 ;  /* 0x00000010ff287819 */ /* 0x000fe20000011617 */
[----:B------:R-:W-:Y:S01]  /*8a30*/  IMAD.MOV.U32 R43, RZ, RZ, R24 ;  /* 0x000000ffff2b7224 */ /* 0x000fe200078e0018 */
[----:B------:R-:W-:Y:S01]  /*8a40*/  SHF.R.U64 R41, R24, 0x10, R25 ;  /* 0x0000001018297819 */ /* 0x000fe20000001219 */
[----:B------:R-:W-:Y:S01]  /*8a50*/  IMAD.MOV.U32 R23, RZ, RZ, R10 ;  /* 0x000000ffff177224 */ /* 0x000fe200078e000a */
[----:B------:R-:W-:Y:S01]  /*8a60*/  SHF.R.U64 R37, R26, 0x10, R27 ;  /* 0x000000101a257819 */ /* 0x000fe2000000121b */
[----:B------:R-:W-:Y:S01]  /*8a70*/  IMAD.MOV.U32 R26, RZ, RZ, R9 ;  /* 0x000000ffff1a7224 */ /* 0x000fe200078e0009 */
[----:B------:R-:W-:Y:S01]  /*8a80*/  SHF.R.U32.HI R32, RZ, 0x10, R27 ;  /* 0x00000010ff207819 */ /* 0x000fe2000001161b */
[----:B------:R-:W-:Y:S01]  /*8a90*/  IMAD.MOV.U32 R27, RZ, RZ, R8 ;  /* 0x000000ffff1b7224 */ /* 0x000fe200078e0008 */
[----:B------:R-:W-:Y:S01]  /*8aa0*/  SHF.R.U64 R52, R18, 0x10, R19 ;  /* 0x0000001012347819 */ /* 0x000fe20000001213 */
        /* <DEDUP_REMOVED lines=9> */
[----:B------:R-:W-:Y:S01]  /*8b40*/  SHF.R.U32.HI R24, RZ, 0x10, R7 ;  /* 0x00000010ff187819 */ /* 0x000fe20000011607 */
[----:B------:R-:W-:Y:S01]  /*8b50*/  IMAD.MOV.U32 R9, RZ, RZ, R15 ;  /* 0x000000ffff097224 */ /* 0x000fe200078e000f */
[----:B------:R-:W-:Y:S01]  /*8b60*/  SHF.R.U32.HI R11, RZ, 0x10, R11 ;  /* 0x00000010ff0b7819 */ /* 0x000fe2000001160b */
[----:B------:R-:W-:Y:S01]  /*8b70*/  IMAD.MOV.U32 R6, RZ, RZ, R16 ;  /* 0x000000ffff067224 */ /* 0x000fe200078e0010 */
[----:B------:R-:W-:Y:S01]  /*8b80*/  SHF.R.U64 R12, R12, 0x10, R13 ;  /* 0x000000100c0c7819 */ /* 0x000fe2000000120d */
[----:B------:R-:W-:-:S04]  /*8b90*/  DEPBAR.LE SB0, 0x1 ;  /* 0x000080400000791a */ /* 0x000fc80000000000 */
[----:B------:R-:W-:Y:S01]  /*8ba0*/  SHF.R.U32.HI R7, RZ, 0x10, R13 ;  /* 0x00000010ff077819 */ /* 0x000fe2000001160d */
[----:B------:R-:W-:Y:S01]  /*8bb0*/  BSSY B1, `(.L_x_202) ;  /* 0x0000115000017945 */ /* 0x000fe20003800000 */
[--C-:B------:R-:W-:Y:S02]  /*8bc0*/  SHF.R.U64 R8, R14, 0x10, R15.reuse ;  /* 0x000000100e087819 */ /* 0x100fe4000000120f */
[----:B------:R-:W-:Y:S02]  /*8bd0*/  SHF.R.U32.HI R3, RZ, 0x10, R15 ;  /* 0x00000010ff037819 */ /* 0x000fe4000001160f */
[----:B------:R-:W-:Y:S02]  /*8be0*/  PRMT R35, R35, 0x5410, R28 ;  /* 0x0000541023237816 */ /* 0x000fe4000000001c */
[----:B------:R-:W-:Y:S02]  /*8bf0*/  PRMT R25, R27, 0x5410, R25 ;  /* 0x000054101b197816 */ /* 0x000fe40000000019 */
[----:B------:R-:W-:-:S02]  /*8c00*/  PRMT R20, R26, 0x5410, R20 ;  /* 0x000054101a147816 */ /* 0x000fc40000000014 */
[----:B------:R-:W-:Y:S02]  /*8c10*/  PRMT R21, R23, 0x5410, R21 ;  /* 0x0000541017157816 */ /* 0x000fe40000000015 */
[----:B------:R-:W-:Y:S02]  /*8c20*/  PRMT R52, R54, 0x5410, R52 ;  /* 0x0000541036347816 */ /* 0x000fe40000000034 */
[----:B------:R-:W-:Y:S02]  /*8c30*/  PRMT R48, R53, 0x5410, R48 ;  /* 0x0000541035307816 */ /* 0x000fe40000000030 */
        /* <DEDUP_REMOVED lines=15> */
[----:B------:R-:W-:Y:S01]  /*8d30*/  PRMT R28, R5, 0x5410, R0 ;  /* 0x00005410051c7816 */ /* 0x000fe20000000000 */
[----:B------:R-:W-:Y:S06]  /*8d40*/  BAR.SYNC.DEFER_BLOCKING 0x0 ;  /* 0x0000000000007b1d */ /* 0x000fec0000010000 */
[----:B------:R-:W-:Y:S05]  /*8d50*/  @P0 BRA `(.L_x_203) ;  /* 0x00000fa000000947 */ /* 0x000fea0003800000 */
[----:B------:R-:W-:Y:S01]  /*8d60*/  ISETP.GE.AND P0, PT, R106, c[0x0][0x27c], PT ;  /* 0x00009f006a007a0c */ /* 0x000fe20003f06270 */
[----:B------:R-:W-:-:S12]  /*8d70*/  BSSY B0, `(.L_x_204) ;  /* 0x0000028000007945 */ /* 0x000fd80003800000 */
[----:B------:R-:W-:Y:S05]  /*8d80*/  @P0 BRA `(.L_x_205) ;  /* 0x0000026000000947 */ /* 0x000fea0003800000 */
[----:B------:R-:W1:Y:S01]  /*8d90*/  LDS.128 R4, [R213+0xc000] ;  /* 0x00c00000d5047984 */ /* 0x000e620000000c00 */
[C---:B------:R-:W-:Y:S01]  /*8da0*/  SHF.L.U32 R3, R52.reuse, 0x10, RZ ;  /* 0x0000001034037819 */ /* 0x040fe200000006ff */
[----:B------:R-:W-:Y:S01]  /*8db0*/  IMAD.U32 R0, R17, 0x10000, RZ ;  /* 0x0001000011007824 */ /* 0x000fe200078e00ff */
[----:B------:R-:W-:Y:S02]  /*8dc0*/  LOP3.LUT R2, R52, 0xffff0000, RZ, 0xc0, !PT ;  /* 0xffff000034027812 */ /* 0x000fe400078ec0ff */
[C---:B-1----:R-:W-:Y:S01]  /*8dd0*/  SHF.L.U32 R9, R4.reuse, 0x10, RZ ;  /* 0x0000001004097819 */ /* 0x042fe200000006ff */
[----:B------:R-:W-:Y:S01]  /*8de0*/  IMAD.U32 R10, R7, 0x10000, RZ ;  /* 0x00010000070a7824 */ /* 0x000fe200078e00ff */
[----:B------:R-:W-:Y:S02]  /*8df0*/  LOP3.LUT R8, R4, 0xffff0000, RZ, 0xc0, !PT ;  /* 0xffff000004087812 */ /* 0x000fe400078ec0ff */
[C---:B------:R-:W-:Y:S02]  /*8e00*/  SHF.L.U32 R13, R5.reuse, 0x10, RZ ;  /* 0x00000010050d7819 */ /* 0x040fe400000006ff */
[----:B------:R-:W-:Y:S01]  /*8e10*/  LOP3.LUT R4, R5, 0xffff0000, RZ, 0xc0, !PT ;  /* 0xffff000005047812 */ /* 0x000fe200078ec0ff */
[CC--:B------:R-:W-:Y:S01]  /*8e20*/  FMUL.FTZ R15, R8.reuse, R0.reuse ;  /* 0x00000000080f7220 */ /* 0x0c0fe20000410000 */
[----:B------:R-:W-:Y:S01]  /*8e30*/  LOP3.LUT R5, R17, 0xffff0000, RZ, 0xc0, !PT ;  /* 0xffff000011057812 */ /* 0x000fe200078ec0ff */
[-C--:B------:R-:W-:Y:S01]  /*8e40*/  FMUL.FTZ R14, R8, R3.reuse ;  /* 0x00000003080e7220 */ /* 0x080fe20000410000 */
[C---:B------:R-:W-:Y:S01]  /*8e50*/  SHF.L.U32 R12, R6.reuse, 0x10, RZ ;  /* 0x00000010060c7819 */ /* 0x040fe200000006ff */
[----:B------:R-:W-:Y:S01]  /*8e60*/  FFMA.FTZ R16, R9, R3, -R15 ;  /* 0x0000000309107223 */ /* 0x000fe2000001080f */
[----:B------:R-:W-:Y:S01]  /*8e70*/  LOP3.LUT R11, R6, 0xffff0000, RZ, 0xc0, !PT ;  /* 0xffff0000060b7812 */ /* 0x000fe200078ec0ff */
[-C--:B------:R-:W-:Y:S01]  /*8e80*/  FMUL.FTZ R8, R4, R5.reuse ;  /* 0x0000000504087220 */ /* 0x080fe20000410000 */
[----:B------:R-:W-:Y:S01]  /*8e90*/  LOP3.LUT R6, R7, 0xffff0000, RZ, 0xc0, !PT ;  /* 0xffff000007067812 */ /* 0x000fe200078ec0ff */
[----:B------:R-:W-:Y:S01]  /*8ea0*/  FFMA.FTZ R15, R9, R0, R14 ;  /* 0x00000000090f7223 */ /* 0x000fe2000001000e */
[----:B------:R-:W-:Y:S01]  /*8eb0*/  LOP3.LUT R0, R24, 0xffff0000, RZ, 0xc0, !PT ;  /* 0xffff000018007812 */ /* 0x000fe200078ec0ff */
[-C--:B------:R-:W-:Y:S01]  /*8ec0*/  FMUL.FTZ R7, R4, R2.reuse ;  /* 0x0000000204077220 */ /* 0x080fe20000410000 */
[----:B------:R-:W-:Y:S01]  /*8ed0*/  SHF.L.U32 R4, R48, 0x10, RZ ;  /* 0x0000001030047819 */ /* 0x000fe200000006ff */
[C---:B------:R-:W-:Y:S01]  /*8ee0*/  FFMA.FTZ R14, R13.reuse, R2, -R8 ;  /* 0x000000020d0e7223 */ /* 0x040fe20000010808 */
[----:B------:R-:W-:Y:S01]  /*8ef0*/  SHF.L.U32 R2, R24, 0x10, RZ ;  /* 0x0000001018027819 */ /* 0x000fe200000006ff */
[----:B------:R-:W-:Y:S01]  /*8f00*/  FFMA.FTZ R9, R13, R5, R7 ;  /* 0x000000050d097223 */ /* 0x000fe20000010007 */
[----:B------:R-:W-:Y:S01]  /*8f10*/  LOP3.LUT R3, R48, 0xffff0000, RZ, 0xc0, !PT ;  /* 0xffff000030037812 */ /* 0x000fe200078ec0ff */
[----:B------:R-:W-:-:S02]  /*8f20*/  FMUL.FTZ R7, R6, R0 ;  /* 0x0000000006077220 */ /* 0x000fc40000410000 */
[C---:B------:R-:W-:Y:S02]  /*8f30*/  FMUL.FTZ R8, R11.reuse, R2 ;  /* 0x000000020b087220 */ /* 0x040fe40000410000 */
[-C--:B------:R-:W-:Y:S02]  /*8f40*/  FMUL.FTZ R5, R11, R4.reuse ;  /* 0x000000040b057220 */ /* 0x080fe40000410000 */
[-C--:B------:R-:W-:Y:S02]  /*8f50*/  FMUL.FTZ R6, R6, R3.reuse ;  /* 0x0000000306067220 */ /* 0x080fe40000410000 */
[C---:B------:R-:W-:Y:S01]  /*8f60*/  FFMA.FTZ R8, R12.reuse, R4, -R8 ;  /* 0x000000040c087223 */ /* 0x040fe20000010808 */
[----:B------:R-:W-:Y:S01]  /*8f70*/  F2FP.BF16.PACK_AB R4, R15, R16 ;  /* 0x000000100f04723e */ /* 0x000fe200000010ff */
[----:B------:R-:W-:Y:S01]  /*8f80*/  FFMA.FTZ R2, R12, R2, R5 ;  /* 0x000000020c027223 */ /* 0x000fe20000010005 */
[----:B------:R-:W-:Y:S01]  /*8f90*/  F2FP.BF16.PACK_AB R5, R9, R14 ;  /* 0x0000000e0905723e */ /* 0x000fe200000010ff */
[----:B------:R-:W-:-:S02]  /*8fa0*/  FFMA.FTZ R3, R10, R3, -R7 ;  /* 0x000000030a037223 */ /* 0x000fc40000010807 */
[----:B------:R-:W-:Y:S01]  /*8fb0*/  FFMA.FTZ R0, R10, R0, R6 ;  /* 0x000000000a007223 */ /* 0x000fe20000010006 */
[----:B------:R-:W-:-:S04]  /*8fc0*/  F2FP.BF16.PACK_AB R6, R2, R8 ;  /* 0x000000080206723e */ /* 0x000fc800000010ff */
[----:B------:R-:W-:-:S05]  /*8fd0*/  F2FP.BF16.PACK_AB R7, R0, R3 ;  /* 0x000000030007723e */ /* 0x000fca00000010ff */
[----:B------:R1:W-:Y:S02]  /*8fe0*/  STS.128 [R213+0xc000], R4 ;  /* 0x00c00004d5007388 */ /* 0x0003e40000000c00 */
.L_x_205:
[----:B------:R-:W-:Y:S05]  /*8ff0*/  BSYNC B0 ;  /* 0x0000000000007941 */ /* 0x000fea0003800000 */
.L_x_204:
[----:B------:R-:W-:Y:S01]  /*9000*/  ISETP.GE.AND P0, PT, R143, c[0x0][0x27c], PT ;  /* 0x00009f008f007a0c */ /* 0x000fe20003f06270 */
[----:B------:R-:W-:-:S12]  /*9010*/  BSSY B0, `(.L_x_206) ;  /* 0x0000028000007945 */ /* 0x000fd80003800000 */
[----:B------:R-:W-:Y:S05]  /*9020*/  @P0 BRA `(.L_x_207) ;  /* 0x0000026000000947 */ /* 0x000fea0003800000 */
[----:B-1----:R-:W1:Y:S01]  /*9030*/  LDS.128 R4, [R214+0xc000] ;  /* 0x00c00000d6047984 */ /* 0x002e620000000c00 */
[----:B------:R-:W-:Y:S01]  /*9040*/  SHF.L.U32 R3, R49, 0x10, RZ ;  /* 0x0000001031037819 */ /* 0x000fe200000006ff */
        /* <DEDUP_REMOVED lines=36> */
.L_x_207:
[----:B------:R-:W-:Y:S05]  /*9290*/  BSYNC B0 ;  /* 0x0000000000007941 */ /* 0x000fea0003800000 */
.L_x_206:
        /* <DEDUP_REMOVED lines=41> */
.L_x_209:
[----:B------:R-:W-:Y:S05]  /*9530*/  BSYNC B0 ;  /* 0x0000000000007941 */ /* 0x000fea0003800000 */
.L_x_208:
        /* <DEDUP_REMOVED lines=41> */
.L_x_211:
[----:B------:R-:W-:Y:S05]  /*97d0*/  BSYNC B0 ;  /* 0x0000000000007941 */ /* 0x000fea0003800000 */
.L_x_210:
        /* <DEDUP_REMOVED lines=41> */
.L_x_213:
[----:B------:R-:W-:Y:S05]  /*9a70*/  BSYNC B0 ;  /* 0x0000000000007941 */ /* 0x000fea0003800000 */
.L_x_212:
[----:B------:R-:W-:-:S13]  /*9a80*/  ISETP.GE.AND P0, PT, R141, c[0x0][0x27c], PT ;  /* 0x00009f008d007a0c */ /* 0x000fda0003f06270 */
        /* <DEDUP_REMOVED lines=39> */
.L_x_203:
[----:B------:R-:W-:Y:S05]  /*9d00*/  BSYNC B1 ;  /* 0x0000000000017941 */ /* 0x000fea0003800000 */
.L_x_202:
[----:B------:R-:W-:-:S04]  /*9d10*/  IADD3 R0, R229, 0x40, RZ ;  /* 0x00000040e5007810 */ /* 0x000fc80007ffe0ff */
[----:B------:R-:W-:-:S13]  /*9d20*/  ISETP.GE.AND P0, PT, R0, R29, PT ;  /* 0x0000001d0000720c */ /* 0x000fda0003f06270 */
[----:B------:R-:W-:Y:S05]  /*9d30*/  @P0 BRA `(.L_x_214) ;  /* 0x00003d1000000947 */ /* 0x000fea0003800000 */
[----:B------:R-:W-:Y:S01]  /*9d40*/  ISETP.GE.AND P0, PT, R106, c[0x0][0x27c], PT ;  /* 0x00009f006a007a0c */ /* 0x000fe20003f06270 */
[----:B------:R-:W-:-:S12]  /*9d50*/  BSSY B0, `(.L_x_215) ;  /* 0x0000028000007945 */ /* 0x000fd80003800000 */
[----:B------:R-:W-:Y:S05]  /*9d60*/  @P0 BRA `(.L_x_216) ;  /* 0x0000026000000947 */ /* 0x000fea0003800000 */
[----:B-1----:R-:W1:Y:S01]  /*9d70*/  LDS.128 R4, [R213+0xe000] ;  /* 0x00e00000d5047984 */ /* 0x002e620000000c00 */
        /* <DEDUP_REMOVED lines=8> */
[-C--:B------:R-:W-:Y:S01]  /*9e00*/  FMUL.FTZ R15, R0, R8.reuse ;  /* 0x00000008000f7220 */ /* 0x080fe20000410000 */
[----:B------:R-:W-:Y:S01]  /*9e10*/  LOP3.LUT R5, R17, 0xffff0000, RZ, 0xc0, !PT ;  /* 0xffff000011057812 */ /* 0x000fe200078ec0ff */
[C---:B------:R-:W-:Y:S01]  /*9e20*/  FMUL.FTZ R14, R3.reuse, R8 ;  /* 0x00000008030e7220 */ /* 0x040fe20000410000 */
[C---:B------:R-:W-:Y:S01]  /*9e30*/  SHF.L.U32 R12, R6.reuse, 0x10, RZ ;  /* 0x00000010060c7819 */ /* 0x040fe200000006ff */
[-C--:B------:R-:W-:Y:S01]  /*9e40*/  FFMA.FTZ R16, R3, R9.reuse, -R15 ;  /* 0x0000000903107223 */ /* 0x080fe2000001080f */
[----:B------:R-:W-:Y:S01]  /*9e50*/  LOP3.LUT R11, R6, 0xffff0000, RZ, 0xc0, !PT ;  /* 0xffff0000060b7812 */ /* 0x000fe200078ec0ff */
[-C--:B------:R-:W-:Y:S01]  /*9e60*/  FMUL.FTZ R8, R5, R4.reuse ;  /* 0x0000000405087220 */ /* 0x080fe20000410000 */
[----:B------:R-:W-:Y:S01]  /*9e70*/  LOP3.LUT R6, R7, 0xffff0000, RZ, 0xc0, !PT ;  /* 0xffff000007067812 */ /* 0x000fe200078ec0ff */
[----:B------:R-:W-:Y:S01]  /*9e80*/  FFMA.FTZ R15, R0, R9, R14 ;  /* 0x00000009000f7223 */ /* 0x000fe2000001000e */
[----:B------:R-:W-:Y:S01]  /*9e90*/  LOP3.LUT R0, R24, 0xffff0000, RZ, 0xc0, !PT ;  /* 0xffff000018007812 */ /* 0x000fe200078ec0ff */
[----:B------:R-:W-:Y:S01]  /*9ea0*/  FMUL.FTZ R7, R2, R4 ;  /* 0x0000000402077220 */ /* 0x000fe20000410000 */
[----:B------:R-:W-:Y:S01]  /*9eb0*/  SHF.L.U32 R4, R48, 0x10, RZ ;  /* 0x0000001030047819 */ /* 0x000fe200000006ff */
[-C--:B------:R-:W-:Y:S01]  /*9ec0*/  FFMA.FTZ R14, R2, R13.reuse, -R8 ;  /* 0x0000000d020e7223 */ /* 0x080fe20000010808 */
[----:B------:R-:W-:Y:S01]  /*9ed0*/  SHF.L.U32 R2, R24, 0x10, RZ ;  /* 0x0000001018027819 */ /* 0x000fe200000006ff */
[----:B------:R-:W-:Y:S01]  /*9ee0*/  FFMA.FTZ R9, R5, R13, R7 ;  /* 0x0000000d05097223 */ /* 0x000fe20000010007 */
[----:B------:R-:W-:Y:S01]  /*9ef0*/  LOP3.LUT R3, R48, 0xffff0000, RZ, 0xc0, !PT ;  /* 0xffff000030037812 */ /* 0x000fe200078ec0ff */
[----:B------:R-:W-:-:S02]  /*9f00*/  FMUL.FTZ R7, R0, R6 ;  /* 0x0000000600077220 */ /* 0x000fc40000410000 */
[-C--:B------:R-:W-:Y:S02]  /*9f10*/  FMUL.FTZ R8, R2, R11.reuse ;  /* 0x0000000b02087220 */ /* 0x080fe40000410000 */
[C---:B------:R-:W-:Y:S02]  /*9f20*/  FMUL.FTZ R5, R4.reuse, R11 ;  /* 0x0000000b04057220 */ /* 0x040fe40000410000 */
[----:B------:R-:W-:Y:S02]  /*9f30*/  FMUL.FTZ R6, R3, R6 ;  /* 0x0000000603067220 */ /* 0x000fe40000410000 */
[----:B------:R-:W-:Y:S01]  /*9f40*/  FFMA.FTZ R8, R4, R12, -R8 ;  /* 0x0000000c04087223 */ /* 0x000fe20000010808 */
        /* <DEDUP_REMOVED lines=8> */
.L_x_216:
[----:B------:R-:W-:Y:S05]  /*9fd0*/  BSYNC B0 ;  /* 0x0000000000007941 */ /* 0x000fea0003800000 */
.L_x_215:
        /* <DEDUP_REMOVED lines=41> */
.L_x_218:
[----:B------:R-:W-:Y:S05]  /*a270*/  BSYNC B0 ;  /* 0x0000000000007941 */ /* 0x000fea0003800000 */
.L_x_217:
        /* <DEDUP_REMOVED lines=41> */
.L_x_220:
[----:B------:R-:W-:Y:S05]  /*a510*/  BSYNC B0 ;  /* 0x0000000000007941 */ /* 0x000fea0003800000 */
.L_x_219:
        /* <DEDUP_REMOVED lines=41> */
.L_x_222:
[----:B------:R-:W-:Y:S05]  /*a7b0*/  BSYNC B0 ;  /* 0x0000000000007941 */ /* 0x000fea0003800000 */
.L_x_221:
        /* <DEDUP_REMOVED lines=41> */
.L_x_224:
[----:B------:R-:W-:Y:S05]  /*aa50*/  BSYNC B0 ;  /* 0x0000000000007941 */ /* 0x000fea0003800000 */
.L_x_223:
        /* <DEDUP_REMOVED lines=21> */
[C---:B------:R-:W-:Y:S01]  /*abb0*/  FMUL.FTZ R7, R2.reuse, R4 ;  /* 0x0000000402077220 */ /* 0x040fe20000410000 */
        /* <DEDUP_REMOVED lines=17> */
[----:B------:R1:W-:Y:S01]  /*acd0*/  STS.128 [R214+0x16000], R4 ;  /* 0x01600004d6007388 */ /* 0x0003e20000000c00 */
[----:B------:R-:W-:Y:S05]  /*ace0*/  BRA `(.L_x_214) ;  /* 0x00002d6000007947 */ /* 0x000fea0003800000 */
.L_x_199:
[----:B------:R-:W-:Y:S01]  /*acf0*/  ISETP.GE.AND P0, PT, R6, R34, PT ;  /* 0x000000220600720c */ /* 0x000fe20003f06270 */
[----:B------:R2:W3:Y:S01]  /*ad00*/  SHFL.IDX PT, R29, R0, RZ, 0x1c1f ;  /* 0x001c1fff001d7589 */ /* 0x0004e200000e0000 */
[C---:B------:R-:W-:Y:S01]  /*ad10*/  IMAD.IADD R4, R106.reuse, 0x1, R140 ;  /* 0x000000016a047824 */ /* 0x040fe200078e028c */
[----:B------:R-:W-:Y:S01]  /*ad20*/  BSSY B0, `(.L_x_225) ;  /* 0x000003b000007945 */ /* 0x000fe20003800000 */
[----:B------:R-:W-:Y:S01]  /*ad30*/  CS2R R26, SRZ ;  /* 0x00000000001a7805 */ /* 0x000fe2000001ff00 */
[----:B------:R4:W1:Y:S01]  /*ad40*/  SHFL.IDX PT, R28, R7, RZ, 0x1c1f ;  /* 0x001c1fff071c7589 */ /* 0x00086200000e0000 */
[----:B------:R-:W-:Y:S01]  /*ad50*/  CS2R R24, SRZ ;  /* 0x0000000000187805 */ /* 0x000fe2000001ff00 */
[----:B------:R-:W-:Y:S01]  /*ad60*/  CS2R R22, SRZ ;  /* 0x0000000000167805 */ /* 0x000fe2000001ff00 */
[----:B------:R-:W-:Y:S01]  /*ad70*/  CS2R R20, SRZ ;  /* 0x0000000000147805 */ /* 0x000fe2000001ff00 */
[----:B------:R-:W1:Y:S01]  /*ad80*/  SHFL.IDX PT, R3, R2, RZ, 0x1c1f ;  /* 0x001c1fff02037589 */ /* 0x000e6200000e0000 */
[----:B------:R-:W-:Y:S01]  /*ad90*/  CS2R R18, SRZ ;  /* 0x0000000000127805 */ /* 0x000fe2000001ff00 */
[----:B------:R-:W-:Y:S01]  /*ada0*/  CS2R R16, SRZ ;  /* 0x0000000000107805 */ /* 0x000fe2000001ff00 */
[----:B------:R-:W-:Y:S01]  /*adb0*/  CS2R R14, SRZ ;  /* 0x00000000000e7805 */ /* 0x000fe2000001ff00 */
[----:B------:R5:W1:Y:S02]  /*adc0*/  SHFL.IDX PT, R2, R8, RZ, 0x1c1f ;  /* 0x001c1fff08027589 */ /* 0x000a6400000e0000 */
[----:B-1----:R-:W-:Y:S01]  /*add0*/  CS2R R12, SRZ ;  /* 0x00000000000c7805 */ /* 0x002fe2000001ff00 */
[----:B------:R-:W-:Y:S01]  /*ade0*/  CS2R R10, SRZ ;  /* 0x00000000000a7805 */ /* 0x000fe2000001ff00 */
[----:B--2---:R-:W-:Y:S01]  /*adf0*/  IMAD.IADD R0, R106, 0x1, R105 ;  /* 0x000000016a007824 */ /* 0x004fe200078e0269 */
[----:B----4-:R-:W-:-:S04]  /*ae00*/  SHF.R.S32.HI R7, RZ, 0x1f, R4 ;  /* 0x0000001fff077819 */ /* 0x010fc80000011404 */
[----:B------:R-:W-:Y:S02]  /*ae10*/  SHF.R.S32.HI R5, RZ, 0x1f, R0 ;  /* 0x0000001fff057819 */ /* 0x000fe40000011400 */
[----:B------:R-:W-:Y:S02]  /*ae20*/  LEA.HI R30, R7, R4, RZ, 0x3 ;  /* 0x00000004071e7211 */ /* 0x000fe400078f18ff */
[----:B------:R-:W-:Y:S01]  /*ae30*/  LEA.HI R0, R5, R0, RZ, 0x3 ;  /* 0x0000000005007211 */ /* 0x000fe200078f18ff */
[----:B------:R-:W-:Y:S01]  /*ae40*/  CS2R R6, SRZ ;  /* 0x0000000000067805 */ /* 0x000fe2000001ff00 */
[----:B-----5:R-:W-:Y:S01]  /*ae50*/  CS2R R8, SRZ ;  /* 0x0000000000087805 */ /* 0x020fe2000001ff00 */
[----:B------:R-:W-:Y:S01]  /*ae60*/  CS2R R4, SRZ ;  /* 0x0000000000047805 */ /* 0x000fe2000001ff00 */
[----:B------:R-:W-:Y:S02]  /*ae70*/  SHF.R.S32.HI R56, RZ, 0x3, R30 ;  /* 0x00000003ff387819 */ /* 0x000fe4000001141e */
[----:B------:R-:W-:Y:S01]  /*ae80*/  SHF.R.S32.HI R57, RZ, 0x3, R0 ;  /* 0x00000003ff397819 */ /* 0x000fe20000011400 */
[----:B------:R-:W-:Y:S05]  /*ae90*/  @P0 BRA `(.L_x_226) ;  /* 0x0000023000000947 */ /* 0x000fea0003800000 */
[C---:B---3--:R-:W-:Y:S01]  /*aea0*/  ISETP.GE.AND P0, PT, R100.reuse, c[0x0][0x27c], PT ;  /* 0x00009f0064007a0c */ /* 0x048fe20003f06270 */
[----:B------:R-:W-:Y:S01]  /*aeb0*/  CS2R R22, SRZ ;  /* 0x0000000000167805 */ /* 0x000fe2000001ff00 */
[C---:B------:R-:W-:Y:S01]  /*aec0*/  IADD3 R5, R100.reuse, 0x20, RZ ;  /* 0x0000002064057810 */ /* 0x040fe20007ffe0ff */
[----:B------:R-:W-:Y:S01]  /*aed0*/  CS2R R20, SRZ ;  /* 0x0000000000147805 */ /* 0x000fe2000001ff00 */
[----:B------:R-:W-:Y:S01]  /*aee0*/  IADD3 R4, R100, 0x40, RZ ;  /* 0x0000004064047810 */ /* 0x000fe20007ffe0ff */
[----:B------:R-:W-:Y:S01]  /*aef0*/  CS2R R10, SRZ ;  /* 0x00000000000a7805 */ /* 0x000fe2000001ff00 */
[----:B------:R-:W-:Y:S01]  /*af00*/  ISETP.GE.AND P2, PT, R5, c[0x0][0x27c], PT ;  /* 0x00009f0005007a0c */ /* 0x000fe20003f46270 */
[----:B------:R-:W-:Y:S01]  /*af10*/  CS2R R8, SRZ ;  /* 0x0000000000087805 */ /* 0x000fe2000001ff00 */
[----:B------:R-:W-:Y:S01]  /*af20*/  ISETP.GE.AND P1, PT, R4, c[0x0][0x27c], PT ;  /* 0x00009f0004007a0c */ /* 0x000fe20003f26270 */
[----:B------:R-:W-:Y:S01]  /*af30*/  CS2R R26, SRZ ;  /* 0x00000000001a7805 */ /* 0x000fe2000001ff00 */
[----:B------:R-:W-:-:S03]  /*af40*/  CS2R R24, SRZ ;  /* 0x0000000000187805 */ /* 0x000fc6000001ff00 */
[C---:B------:R-:W-:Y:S01]  /*af50*/  @!P0 IMAD.SHL.U32 R0, R100.reuse, 0x2, RZ ;  /* 0x0000000264008824 */ /* 0x040fe200078e00ff */
[----:B------:R-:W-:-:S04]  /*af60*/  @!P0 SHF.L.U64.HI R5, R100, 0x1, R101 ;  /* 0x0000000164058819 */ /* 0x000fc80000010265 */
[----:B------:R-:W-:Y:S02]  /*af70*/  @!P0 IADD3 R32, P3, R28, R0, RZ ;  /* 0x000000001c208210 */ /* 0x000fe40007f7e0ff */
[----:B------:R-:W-:-:S03]  /*af80*/  @!P2 SHF.L.U32 R4, R56, 0x3, RZ ;  /* 0x000000033804a819 */ /* 0x000fc600000006ff */
[----:B------:R-:W-:Y:S01]  /*af90*/  @!P0 IMAD.X R33, R29, 0x1, R5, P3 ;  /* 0x000000011d218824 */ /* 0x000fe200018e0605 */
[----:B------:R-:W-:Y:S01]  /*afa0*/  @!P0 IADD3 R30, P3, R2, R0, RZ ;  /* 0x00000000021e8210 */ /* 0x000fe20007f7e0ff */
[----:B------:R-:W-:Y:S02]  /*afb0*/  @!P1 IMAD.SHL.U32 R0, R57, 0x8, RZ ;  /* 0x0000000839009824 */ /* 0x000fe400078e00ff */
[----:B------:R-:W-:Y:S01]  /*afc0*/  @!P2 IMAD.WIDE R14, R4, 0x2, R28 ;  /* 0x00000002040ea825 */ /* 0x000fe200078e021c */
[----:B------:R-:W-:-:S03]  /*afd0*/  @!P0 IADD3.X R31, R3, R5, RZ, P3, !PT ;  /* 0x00000005031f8210 */ /* 0x000fc60001ffe4ff */
[----:B------:R-:W-:Y:S01]  /*afe0*/  @!P2 IMAD.WIDE R12, R4, 0x2, R2 ;  /* 0x00000002040ca825 */ /* 0x000fe200078e0202 */
[----:B------:R1:W5:Y:S03]  /*aff0*/  @!P2 LD.E.128 R20, [R14.64] ;  /* 0x000000060e14a980 */ /* 0x000366000c101d00 */
[C---:B------:R-:W-:Y:S01]  /*b000*/  @!P1 IMAD.WIDE R6, R0.reuse, 0x2, R28 ;  /* 0x0000000200069825 */ /* 0x040fe200078e021c */
[----:B------:R2:W5:Y:S01]  /*b010*/  @!P2 LD.E.128 R8, [R12.64] ;  /* 0x000000060c08a980 */ /* 0x000562000c101d00 */
[----:B------:R-:W-:Y:S01]  /*b020*/  CS2R R18, SRZ ;  /* 0x0000000000127805 */ /* 0x000fe2000001ff00 */
[----:B------:R-:W-:Y:S01]  /*b030*/  CS2R R16, SRZ ;  /* 0x0000000000107805 */ /* 0x000fe2000001ff00 */
[----:B------:R-:W-:Y:S01]  /*b040*/  CS2R R4, SRZ ;  /* 0x0000000000047805 */ /* 0x000fe2000001ff00 */
[----:B------:R3:W5:Y:S01]  /*b050*/  @!P1 LD.E.128 R24, [R6.64] ;  /* 0x0000000606189980 */ /* 0x000762000c101d00 */
[----:B------:R-:W-:-:S03]  /*b060*/  @!P1 IMAD.WIDE R2, R0, 0x2, R2 ;  /* 0x0000000200029825 */ /* 0x000fc600078e0202 */
[----:B------:R4:W5:Y:S01]  /*b070*/  @!P0 LD.E.128 R16, [R32.64] ;  /* 0x0000000620108980 */ /* 0x000962000c101d00 */
[----:B-1----:R-:W-:Y:S01]  /*b080*/  CS2R R14, SRZ ;  /* 0x00000000000e7805 */ /* 0x002fe2000001ff00 */
[----:B--2---:R-:W-:Y:S01]  /*b090*/  CS2R R12, SRZ ;  /* 0x00000000000c7805 */ /* 0x004fe2000001ff00 */
[----:B---3--:R-:W-:-:S05]  /*b0a0*/  CS2R R6, SRZ ;  /* 0x0000000000067805 */ /* 0x008fca000001ff00 */
[----:B------:R4:W5:Y:S04]  /*b0b0*/  @!P1 LD.E.128 R12, [R2.64] ;  /* 0x00000006020c9980 */ /* 0x000968000c101d00 */
[----:B------:R4:W5:Y:S02]  /*b0c0*/  @!P0 LD.E.128 R4, [R30.64] ;  /* 0x000000061e048980 */ /* 0x000964000c101d00 */
.L_x_226:
[----:B---3--:R-:W-:Y:S05]  /*b0d0*/  BSYNC B0 ;  /* 0x0000000000007941 */ /* 0x008fea0003800000 */
.L_x_225:
[--C-:B-----5:R-:W-:Y:S01]  /*b0e0*/  IMAD.MOV.U32 R42, RZ, RZ, R23.reuse ;  /* 0x000000ffff2a7224 */ /* 0x120fe200078e0017 */
[----:B------:R-:W-:Y:S01]  /*b0f0*/  SHF.R.U32.HI R0, RZ, 0x10, R23 ;  /* 0x00000010ff007819 */ /* 0x000fe20000011617 */
[----:B------:R-:W-:Y:S01]  /*b100*/  IMAD.MOV.U32 R54, RZ, RZ, R16 ;  /* 0x000000ffff367224 */ /* 0x000fe200078e0010 */
[--C-:B------:R-:W-:Y:S01]  /*b110*/  SHF.R.U64 R52, R16, 0x10, R17.reuse ;  /* 0x0000001010347819 */ /* 0x100fe20000001211 */
[--C-:B------:R-:W-:Y:S01]  /*b120*/  IMAD.MOV.U32 R53, RZ, RZ, R17.reuse ;  /* 0x000000ffff357224 */ /* 0x100fe200078e0011 */
[----:B------:R-:W-:Y:S01]  /*b130*/  PRMT R42, R42, 0x5410, R0 ;  /* 0x000054102a2a7816 */ /* 0x000fe20000000000 */
[----:B------:R-:W-:Y:S01]  /*b140*/  IMAD R0, R245, -0x80, R34 ;  /* 0xffffff80f5007824 */ /* 0x000fe200078e0222 */
[----:B------:R-:W-:Y:S01]  /*b150*/  SHF.R.U32.HI R48, RZ, 0x10, R17 ;  /* 0x00000010ff307819 */ /* 0x000fe20000011611 */
[----:B------:R-:W-:Y:S01]  /*b160*/  IMAD.MOV.U32 R51, RZ, RZ, R18 ;  /* 0x000000ffff337224 */ /* 0x000fe200078e0012 */
[--C-:B------:R-:W-:Y:S01]  /*b170*/  SHF.R.U64 R49, R18, 0x10, R19.reuse ;  /* 0x0000001012317819 */ /* 0x100fe20000001213 */
[----:B------:R-:W-:Y:S01]  /*b180*/  IMAD.MOV.U32 R50, RZ, RZ, R19 ;  /* 0x000000ffff327224 */ /* 0x000fe200078e0013 */
[----:B------:R-:W-:Y:S01]  /*b190*/  IMNMX R55, R0, 0x80, PT ;  /* 0x0000008000377817 */ /* 0x000fe20003800200 */
[----:B------:R-:W-:Y:S01]  /*b1a0*/  IMAD.MOV.U32 R46, RZ, RZ, R21 ;  /* 0x000000ffff2e7224 */ /* 0x000fe200078e0015 */
[----:B------:R-:W-:Y:S01]  /*b1b0*/  SHF.R.U32.HI R44, RZ, 0x10, R19 ;  /* 0x00000010ff2c7819 */ /* 0x000fe20000011613 */
[----:B------:R-:W-:Y:S01]  /*b1c0*/  IMAD.MOV.U32 R43, RZ, RZ, R22 ;  /* 0x000000ffff2b7224 */ /* 0x000fe200078e0016 */
[----:B------:R-:W-:Y:S01]  /*b1d0*/  ISETP.GE.AND P0, PT, R229, R55, PT ;  /* 0x00000037e500720c */ /* 0x000fe20003f06270 */
[----:B------:R-:W-:Y:S01]  /*b1e0*/  IMAD.MOV.U32 R38, RZ, RZ, R24 ;  /* 0x000000ffff267224 */ /* 0x000fe200078e0018 */
[----:B------:R-:W-:Y:S01]  /*b1f0*/  SHF.R.U64 R45, R20, 0x10, R21 ;  /* 0x00000010142d7819 */ /* 0x000fe20000001215 */
[----:B------:R-:W-:Y:S01]  /*b200*/  IMAD.MOV.U32 R39, RZ, RZ, R25 ;  /* 0x000000ffff277224 */ /* 0x000fe200078e0019 */
[----:B------:R-:W-:Y:S01]  /*b210*/  SHF.R.U32.HI R40, RZ, 0x10, R21 ;  /* 0x00000010ff287819 */ /* 0x000fe20000011615 */
[----:B------:R-:W-:Y:S01]  /*b220*/  IMAD.MOV.U32 R35, RZ, RZ, R27 ;  /* 0x000000ffff237224 */ /* 0x000fe200078e001b */
[----:B------:R-:W-:Y:S01]  /*b230*/  SHF.R.U64 R41, R22, 0x10, R23 ;  /* 0x0000001016297819 */ /* 0x000fe20000001217 */
[----:B------:R-:W-:Y:S01]  /*b240*/  IMAD.MOV.U32 R47, RZ, RZ, R20 ;  /* 0x000000ffff2f7224 */ /* 0x000fe200078e0014 */
[--C-:B------:R-:W-:Y:S01]  /*b250*/  SHF.R.U64 R37, R24, 0x10, R25.reuse ;  /* 0x0000001018257819 */ /* 0x100fe20000001219 */
[----:B------:R-:W-:Y:S01]  /*b260*/  IMAD.MOV.U32 R36, RZ, RZ, R26 ;  /* 0x000000ffff247224 */ /* 0x000fe200078e001a */
[----:B----4-:R-:W-:Y:S01]  /*b270*/  SHF.R.U32.HI R32, RZ, 0x10, R25 ;  /* 0x00000010ff207819 */ /* 0x010fe20000011619 */
        /* <DEDUP_REMOVED lines=9> */
[--C-:B------:R-:W-:Y:S01]  /*b310*/  SHF.R.U64 R25, R6, 0x10, R7.reuse ;  /* 0x0000001006197819 */ /* 0x100fe20000001207 */
[----:B------:R-:W-:Y:S01]  /*b320*/  IMAD.MOV.U32 R26, RZ, RZ, R7 ;  /* 0x000000ffff1a7224 */ /* 0x000fe200078e0007 */
[--C-:B------:R-:W-:Y:S01]  /*b330*/  SHF.R.U64 R21, R8, 0x10, R9.reuse ;  /* 0x0000001008157819 */ /* 0x100fe20000001209 */
[----:B------:R-:W-:Y:S01]  /*b340*/  IMAD.MOV.U32 R23, RZ, RZ, R8 ;  /* 0x000000ffff177224 */ /* 0x000fe200078e0008 */
[----:B------:R-:W-:Y:S01]  /*b350*/  SHF.R.U32.HI R16, RZ, 0x10, R9 ;  /* 0x00000010ff107819 */ /* 0x000fe20000011609 */
[--C-:B------:R-:W-:Y:S01]  /*b360*/  IMAD.MOV.U32 R18, RZ, RZ, R11.reuse ;  /* 0x000000ffff127224 */ /* 0x100fe200078e000b */
[----:B------:R-:W-:Y:S01]  /*b370*/  SHF.R.U64 R17, R10, 0x10, R11 ;  /* 0x000000100a117819 */ /* 0x000fe2000000120b */
[----:B------:R-:W-:Y:S01]  /*b380*/  IMAD.MOV.U32 R10, RZ, RZ, R12 ;  /* 0x000000ffff0a7224 */ /* 0x000fe200078e000c */
[----:B------:R-:W-:Y:S01]  /*b390*/  SHF.R.U32.HI R20, RZ, 0x10, R7 ;  /* 0x00000010ff147819 */ /* 0x000fe20000011607 */
[----:B------:R-:W-:Y:S01]  /*b3a0*/  IMAD.MOV.U32 R9, RZ, RZ, R13 ;  /* 0x000000ffff097224 */ /* 0x000fe200078e000d */
[----:B------:R-:W-:Y:S01]  /*b3b0*/  SHF.R.U32.HI R7, RZ, 0x10, R11 ;  /* 0x00000010ff077819 */ /* 0x000fe2000001160b */
[----:B------:R-:W-:Y:S01]  /*b3c0*/  IMAD.MOV.U32 R6, RZ, RZ, R14 ;  /* 0x000000ffff067224 */ /* 0x000fe200078e000e */
[----:B------:R-:W-:Y:S01]  /*b3d0*/  SHF.R.U64 R8, R12, 0x10, R13 ;  /* 0x000000100c087819 */ /* 0x000fe2000000120d */
[----:B------:R-:W-:Y:S01]  /*b3e0*/  IMAD.MOV.U32 R5, RZ, RZ, R15 ;  /* 0x000000ffff057224 */ /* 0x000fe200078e000f */
[----:B------:R-:W-:Y:S01]  /*b3f0*/  SHF.R.U32.HI R3, RZ, 0x10, R13 ;  /* 0x00000010ff037819 */ /* 0x000fe2000001160d */
[----:B------:R-:W-:-:S04]  /*b400*/  DEPBAR.LE SB0, 0x1 ;  /* 0x000080400000791a */ /* 0x000fc80000000000 */
[--C-:B------:R-:W-:Y:S01]  /*b410*/  SHF.R.U64 R4, R14, 0x10, R15.reuse ;  /* 0x000000100e047819 */ /* 0x100fe2000000120f */
[----:B------:R-:W-:Y:S01]  /*b420*/  BSSY B1, `(.L_x_227) ;  /* 0x000013c000017945 */ /* 0x000fe20003800000 */
[----:B------:R-:W-:Y:S02]  /*b430*/  SHF.R.U32.HI R2, RZ, 0x10, R15 ;  /* 0x00000010ff027819 */ /* 0x000fe4000001160f */
        /* <DEDUP_REMOVED lines=25> */
[----:B------:R1:W5:Y:S04]  /*b5d0*/  LDL R63, [R1+0x4] ;  /* 0x00000400013f7983 */ /* 0x0003680000100800 */
[----:B------:R1:W5:Y:S04]  /*b5e0*/  LDL R62, [R1+0x8] ;  /* 0x00000800013e7983 */ /* 0x0003680000100800 */
[----:B------:R-:W2:Y:S01]  /*b5f0*/  S2R R65, SR_TID.X ;  /* 0x0000000000417919 */ /* 0x000ea20000002100 */
[----:B------:R-:W-:Y:S01]  /*b600*/  ISETP.GE.AND P0, PT, R100, c[0x0][0x27c], PT ;  /* 0x00009f0064007a0c */ /* 0x000fe20003f06270 */
[----:B------:R-:W-:Y:S01]  /*b610*/  BSSY B0, `(.L_x_229) ;  /* 0x0000064000007945 */ /* 0x000fe20003800000 */
[----:B--2---:R-:W-:-:S04]  /*b620*/  SHF.R.S32.HI R61, RZ, 0x1f, R65 ;  /* 0x0000001fff3d7819 */ /* 0x004fc80000011441 */
[----:B------:R-:W-:-:S04]  /*b630*/  LEA.HI R61, R61, R65, RZ, 0x5 ;  /* 0x000000413d3d7211 */ /* 0x000fc800078f28ff */
[----:B------:R-:W-:-:S05]  /*b640*/  SHF.R.S32.HI R61, RZ, 0x5, R61 ;  /* 0x00000005ff3d7819 */ /* 0x000fca000001143d */
[----:B------:R-:W-:Y:S01]  /*b650*/  IMAD.SHL.U32 R61, R61, 0x200, RZ ;  /* 0x000002003d3d7824 */ /* 0x000fe200078e00ff */
[----:B------:R-:W-:Y:S05]  /*b660*/  @P0 BRA `(.L_x_230) ;  /* 0x000005e000000947 */ /* 0x000fea0003800000 */
[----:B-1----:R-:W-:Y:S01]  /*b670*/  SHF.R.S32.HI R64, RZ, 0x1f, R65 ;  /* 0x0000001fff407819 */ /* 0x002fe20000011441 */
[----:B------:R-:W-:Y:S01]  /*b680*/  IMAD.MOV.U32 R3, RZ, RZ, c[0x0][0x27c] ;  /* 0x00009f00ff037624 */ /* 0x000fe200078e00ff */
[----:B-----5:R-:W-:Y:S02]  /*b690*/  LOP3.LUT R0, R63, 0x38, R100, 0xf8, !PT ;  /* 0x000000383f007812 */ /* 0x020fe400078ef864 */
[----:B------:R-:W-:Y:S02]  /*b6a0*/  LEA.HI R64, R64, R65, RZ, 0x2 ;  /* 0x0000004140407211 */ /* 0x000fe400078f10ff */
[----:B------:R-:W-:Y:S02]  /*b6b0*/  LOP3.LUT R0, R61, R0, R62, 0xf6, !PT ;  /* 0x000000003d007212 */ /* 0x000fe400078ef63e */
[----:B------:R-:W-:Y:S02]  /*b6c0*/  LOP3.LUT R64, R64, 0xfffffffc, RZ, 0xc0, !PT ;  /* 0xfffffffc40407812 */ /* 0x000fe400078ec0ff */
[----:B------:R-:W-:-:S03]  /*b6d0*/  LEA R24, R0, 0xc100, 0x1 ;  /* 0x0000c10000187811 */ /* 0x000fc600078e08ff */
[----:B------:R-:W-:Y:S02]  /*b6e0*/  IMAD.IADD R64, R65, 0x1, -R64 ;  /* 0x0000000141407824 */ /* 0x000fe400078e0a40 */
[----:B------:R-:W1:Y:S03]  /*b6f0*/  LDS.128 R8, [R24] ;  /* 0x0000000018087984 */ /* 0x000e660000000c00 */
[----:B------:R-:W-:-:S04]  /*b700*/  LEA.HI R3, R3, R64, RZ, 0x1d ;  /* 0x0000004003037211 */ /* 0x000fc800078fe8ff */
[----:B------:R-:W-:Y:S02]  /*b710*/  SHF.R.S32.HI R4, RZ, 0x1f, R3 ;  /* 0x0000001fff047819 */ /* 0x000fe40000011403 */
[----:B------:R-:W-:Y:S02]  /*b720*/  SHF.L.U32 R2, R3, 0x3, RZ ;  /* 0x0000000303027819 */ /* 0x000fe400000006ff */
[----:B------:R-:W-:Y:S02]  /*b730*/  LEA.HI R3, R4, R3, RZ, 0x3 ;  /* 0x0000000304037211 */ /* 0x000fe400078f18ff */
[----:B------:R-:W-:-:S03]  /*b740*/  LOP3.LUT R2, R63, 0x38, R2, 0xf8, !PT ;  /* 0x000000383f027812 */ /* 0x000fc600078ef802 */
[----:B------:R-:W-:Y:S01]  /*b750*/  IMAD.SHL.U32 R3, R3, 0x400, RZ ;  /* 0x0000040003037824 */ /* 0x000fe200078e00ff */
[----:B------:R-:W-:-:S04]  /*b760*/  LOP3.LUT R0, R2, R62, RZ, 0x3c, !PT ;  /* 0x0000003e02007212 */ /* 0x000fc800078e3cff */
[----:B------:R-:W-:-:S04]  /*b770*/  LOP3.LUT R2, R3, 0x7fffe000, RZ, 0xc0, !PT ;  /* 0x7fffe00003027812 */ /* 0x000fc800078ec0ff */
[----:B------:R-:W-:Y:S01]  /*b780*/  IADD3 R0, R0, R2, R61 ;  /* 0x0000000200007210 */ /* 0x000fe20007ffe03d */
[----:B------:R-:W-:-:S04]  /*b790*/  IMAD.U32 R2, R31, 0x10000, RZ ;  /* 0x000100001f027824 */ /* 0x000fc800078e00ff */
[----:B------:R-:W-:Y:S01]  /*b7a0*/  IMAD.SHL.U32 R23, R0, 0x2, RZ ;  /* 0x0000000200177824 */ /* 0x000fe200078e00ff */
[----:B------:R-:W-:-:S04]  /*b7b0*/  SHF.L.U32 R0, R52, 0x10, RZ ;  /* 0x0000001034007819 */ /* 0x000fc800000006ff */
[----:B------:R-:W2:Y:S01]  /*b7c0*/  LDS.128 R4, [R23+0xc100] ;  /* 0x00c1000017047984 */ /* 0x000ea20000000c00 */
[C---:B-1----:R-:W-:Y:S01]  /*b7d0*/  SHF.L.U32 R12, R8.reuse, 0x10, RZ ;  /* 0x00000010080c7819 */ /* 0x042fe200000006ff */
[C---:B------:R-:W-:Y:S01]  /*b7e0*/  IMAD.U32 R14, R9.reuse, 0x10000, RZ ;  /* 0x00010000090e7824 */ /* 0x040fe200078e00ff */
[----:B------:R-:W-:Y:S01]  /*b7f0*/  LOP3.LUT R13, R8, 0xffff0000, RZ, 0xc0, !PT ;  /* 0xffff0000080d7812 */ /* 0x000fe200078ec0ff */
[C---:B------:R-:W-:Y:S01]  /*b800*/  IMAD.U32 R15, R10.reuse, 0x10000, RZ ;  /* 0x000100000a0f7824 */ /* 0x040fe200078e00ff */
[----:B------:R-:W-:Y:S02]  /*b810*/  LOP3.LUT R22, R9, 0xffff0000, RZ, 0xc0, !PT ;  /* 0xffff000009167812 */ /* 0x000fe400078ec0ff */
[C---:B------:R-:W-:Y:S02]  /*b820*/  SHF.L.U32 R20, R11.reuse, 0x10, RZ ;  /* 0x000000100b147819 */ /* 0x040fe400000006ff */
[----:B------:R-:W-:Y:S02]  /*b830*/  LOP3.LUT R21, R11, 0xffff0000, RZ, 0xc0, !PT ;  /* 0xffff00000b157812 */ /* 0x000fe400078ec0ff */
[----:B------:R-:W-:Y:S01]  /*b840*/  LOP3.LUT R16, R10, 0xffff0000, RZ, 0xc0, !PT ;  /* 0xffff00000a107812 */ /* 0x000fe200078ec0ff */
[C---:B--2---:R-:W-:Y:S01]  /*b850*/  IMAD.U32 R3, R4.reuse, 0x10000, RZ ;  /* 0x0001000004037824 */ /* 0x044fe200078e00ff */
[----:B------:R-:W-:-:S02]  /*b860*/  LOP3.LUT R8, R4, 0xffff0000, RZ, 0xc0, !PT ;  /* 0xffff000004087812 */ /* 0x000fc400078ec0ff */
[----:B------:R-:W-:Y:S01]  /*b870*/  LOP3.LUT R4, R31, 0xffff0000, RZ, 0xc0, !PT ;  /* 0xffff00001f047812 */ /* 0x000fe200078ec0ff */
[----:B------:R-:W-:Y:S01]  /*b880*/  FMUL.FTZ R19, R3, R2 ;  /* 0x0000000203137220 */ /* 0x000fe20000410000 */
[C---:B------:R-:W-:Y:S02]  /*b890*/  SHF.L.U32 R9, R5.reuse, 0x10, RZ ;  /* 0x0000001005097819 */ /* 0x040fe400000006ff */
[----:B------:R-:W-:Y:S01]  /*b8a0*/  LOP3.LUT R18, R5, 0xffff0000, RZ, 0xc0, !PT ;  /* 0xffff000005127812 */ /* 0x000fe200078ec0ff */
[C---:B------:R-:W-:Y:S01]  /*b8b0*/  IMAD.U32 R5, R6.reuse, 0x10000, RZ ;  /* 0x0001000006057824 */ /* 0x040fe200078e00ff */
[----:B------:R-:W-:Y:S01]  /*b8c0*/  LOP3.LUT R11, R6, 0xffff0000, RZ, 0xc0, !PT ;  /* 0xffff0000060b7812 */ /* 0x000fe200078ec0ff */
[-C--:B------:R-:W-:Y:S01]  /*b8d0*/  FMUL.FTZ R6, R3, R0.reuse ;  /* 0x0000000003067220 */ /* 0x080fe20000410000 */
[C---:B------:R-:W-:Y:S01]  /*b8e0*/  SHF.L.U32 R10, R7.reuse, 0x10, RZ ;  /* 0x00000010070a7819 */ /* 0x040fe200000006ff */
[----:B------:R-:W-:Y:S01]  /*b8f0*/  FFMA.FTZ R30, R12, R0, -R19 ;  /* 0x000000000c1e7223 */ /* 0x000fe20000010813 */
[----:B------:R-:W-:Y:S01]  /*b900*/  LOP3.LUT R17, R7, 0xffff0000, RZ, 0xc0, !PT ;  /* 0xffff000007117812 */ /* 0x000fe200078ec0ff */
[----:B------:R-:W-:Y:S01]  /*b910*/  FMUL.FTZ R7, R8, R4 ;  /* 0x0000000408077220 */ /* 0x000fe20000410000 */
[----:B------:R-:W-:Y:S01]  /*b920*/  LOP3.LUT R3, R52, 0xffff0000, RZ, 0xc0, !PT ;  /* 0xffff000034037812 */ /* 0x000fe200078ec0ff */
[----:B------:R-:W-:-:S02]  /*b930*/  IMAD.U32 R0, R33, 0x10000, RZ ;  /* 0x0001000021007824 */ /* 0x000fc400078e00ff */
[----:B------:R-:W-:Y:S01]  /*b940*/  FFMA.FTZ R29, R12, R2, R6 ;  /* 0x000000020c1d7223 */ /* 0x000fe20000010006 */
[----:B------:R-:W-:Y:S01]  /*b950*/  SHF.L.U32 R2, R48, 0x10, RZ ;  /* 0x0000001030027819 */ /* 0x000fe200000006ff */
[-C--:B------:R-:W-:Y:S02]  /*b960*/  FFMA.FTZ R28, R13, R3.reuse, -R7 ;  /* 0x000000030d1c7223 */ /* 0x080fe40000010807 */
[C---:B------:R-:W-:Y:S02]  /*b970*/  FMUL.FTZ R7, R9.reuse, R0 ;  /* 0x0000000009077220 */ /* 0x040fe40000410000 */
[----:B------:R-:W-:Y:S02]  /*b980*/  FMUL.FTZ R8, R8, R3 ;  /* 0x0000000308087220 */ /* 0x000fe40000410000 */
[-C--:B------:R-:W-:Y:S02]  /*b990*/  FMUL.FTZ R3, R9, R2.reuse ;  /* 0x0000000209037220 */ /* 0x080fe40000410000 */
[----:B------:R-:W-:Y:S01]  /*b9a0*/  FFMA.FTZ R26, R14, R2, -R7 ;  /* 0x000000020e1a7223 */ /* 0x000fe20000010807 */
[----:B------:R-:W-:Y:S01]  /*b9b0*/  SHF.L.U32 R2, R49, 0x10, RZ ;  /* 0x0000001031027819 */ /* 0x000fe200000006ff */
[----:B------:R-:W-:-:S02]  /*b9c0*/  IMAD.U32 R6, R32, 0x10000, RZ ;  /* 0x0001000020067824 */ /* 0x000fc400078e00ff */
[----:B------:R-:W-:Y:S02]  /*b9d0*/  FFMA.FTZ R27, R13, R4, R8 ;  /* 0x000000040d1b7223 */ /* 0x000fe40000010008 */
[----:B------:R-:W-:Y:S01]  /*b9e0*/  FFMA.FTZ R25, R14, R0, R3 ;  /* 0x000000000e197223 */ /* 0x000fe20000010003 */
[----:B------:R-:W-:Y:S01]  /*b9f0*/  LOP3.LUT R3, R49, 0xffff0000, RZ, 0xc0, !PT ;  /* 0xffff000031037812 */ /* 0x000fe200078ec0ff */
[C---:B------:R-:W-:Y:S01]  /*ba00*/  FMUL.FTZ R4, R5.reuse, R6 ;  /* 0x0000000605047220 */ /* 0x040fe20000410000 */
[----:B------:R-:W-:Y:S01]  /*ba10*/  LOP3.LUT R0, R32, 0xffff0000, RZ, 0xc0, !PT ;  /* 0xffff000020007812 */ /* 0x000fe200078ec0ff */
[-C--:B------:R-:W-:Y:S02]  /*ba20*/  FMUL.FTZ R9, R5, R2.reuse ;  /* 0x0000000205097220 */ /* 0x080fe40000410000 */
[----:B------:R-:W-:Y:S02]  /*ba30*/  IMAD.U32 R5, R34, 0x10000, RZ ;  /* 0x0001000022057824 */ /* 0x000fe400078e00ff */
[----:B------:R-:W-:Y:S01]  /*ba40*/  FFMA.FTZ R19, R15, R2, -R4 ;  /* 0x000000020f137223 */ /* 0x000fe20000010804 */
[----:B------:R-:W-:Y:S01]  /*ba50*/  SHF.L.U32 R2, R44, 0x10, RZ ;  /* 0x000000102c027819 */ /* 0x000fe200000006ff */
[----:B------:R-:W-:-:S02]  /*ba60*/  FMUL.FTZ R7, R11, R3 ;  /* 0x000000030b077220 */ /* 0x000fc40000410000 */
[----:B------:R-:W-:Y:S02]  /*ba70*/  FMUL.FTZ R4, R10, R5 ;  /* 0x000000050a047220 */ /* 0x000fe40000410000 */
[----:B------:R-:W-:Y:S02]  /*ba80*/  FMUL.FTZ R8, R11, R0 ;  /* 0x000000000b087220 */ /* 0x000fe40000410000 */
[----:B------:R-:W-:Y:S02]  /*ba90*/  FFMA.FTZ R15, R15, R6, R9 ;  /* 0x000000060f0f7223 */ /* 0x000fe40000010009 */
[----:B------:R-:W-:Y:S01]  /*baa0*/  FFMA.FTZ R11, R16, R0, R7 ;  /* 0x00000000100b7223 */ /* 0x000fe20000010007 */
[----:B------:R-:W-:Y:S01]  /*bab0*/  LOP3.LUT R0, R34, 0xffff0000, RZ, 0xc0, !PT ;  /* 0xffff000022007812 */ /* 0x000fe200078ec0ff */
[-C--:B------:R-:W-:Y:S02]  /*bac0*/  FMUL.FTZ R6, R10, R2.reuse ;  /* 0x000000020a067220 */ /* 0x080fe40000410000 */
[----:B------:R-:W-:Y:S01]  /*bad0*/  FFMA.FTZ R13, R20, R2, -R4 ;  /* 0x00000002140d7223 */ /* 0x000fe20000010804 */
[----:B------:R-:W-:Y:S01]  /*bae0*/  LOP3.LUT R2, R33, 0xffff0000, RZ, 0xc0, !PT ;  /* 0xffff000021027812 */ /* 0x000fe200078ec0ff */
[----:B------:R-:W-:Y:S01]  /*baf0*/  FFMA.FTZ R14, R16, R3, -R8 ;  /* 0x00000003100e7223 */ /* 0x000fe20000010808 */
[----:B------:R-:W-:Y:S01]  /*bb00*/  LOP3.LUT R4, R48, 0xffff0000, RZ, 0xc0, !PT ;  /* 0xffff000030047812 */ /* 0x000fe200078ec0ff */
[----:B------:R-:W-:Y:S01]  /*bb10*/  FFMA.FTZ R12, R20, R5, R6 ;  /* 0x00000005140c7223 */ /* 0x000fe20000010006 */
[----:B------:R-:W-:Y:S01]  /*bb20*/  LOP3.LUT R3, R44, 0xffff0000, RZ, 0xc0, !PT ;  /* 0xffff00002c037812 */ /* 0x000fe200078ec0ff */
[----:B------:R-:W-:Y:S01]  /*bb30*/  FMUL.FTZ R8, R18, R2 ;  /* 0x0000000212087220 */ /* 0x000fe20000410000 */
[----:B------:R-:W-:Y:S01]  /*bb40*/  F2FP.BF16.PACK_AB R10, R14, R19 ;  /* 0x000000130e0a723e */ /* 0x000fe200000010ff */
[----:B------:R-:W-:-:S02]  /*bb50*/  FMUL.FTZ R6, R17, R0 ;  /* 0x0000000011067220 */ /* 0x000fc40000410000 */
[-C--:B------:R-:W-:Y:S02]  /*bb60*/  FMUL.FTZ R7, R18, R4.reuse ;  /* 0x0000000412077220 */ /* 0x080fe40000410000 */
[-C--:B------:R-:W-:Y:S02]  /*bb70*/  FMUL.FTZ R5, R17, R3.reuse ;  /* 0x0000000311057220 */ /* 0x080fe40000410000 */
[----:B------:R-:W-:Y:S01]  /*bb80*/  FFMA.FTZ R9, R22, R4, -R8 ;  /* 0x0000000416097223 */ /* 0x000fe20000010808 */
[----:B------:R-:W-:Y:S01]  /*bb90*/  F2FP.BF16.PACK_AB R8, R28, R30 ;  /* 0x0000001e1c08723e */ /* 0x000fe200000010ff */
[----:B------:R-:W-:Y:S01]  /*bba0*/  FFMA.FTZ R3, R21, R3, -R6 ;  /* 0x0000000315037223 */ /* 0x000fe20000010806 */
[----:B------:R-:W-:Y:S01]  /*bbb0*/  F2FP.BF16.PACK_AB R6, R11, R15 ;  /* 0x0000000f0b06723e */ /* 0x000fe200000010ff */
[----:B------:R-:W-:Y:S01]  /*bbc0*/  FFMA.FTZ R2, R22, R2, R7 ;  /* 0x0000000216027223 */ /* 0x000fe20000010007 */
[----:B------:R-:W-:Y:S01]  /*bbd0*/  F2FP.BF16.PACK_AB R9, R9, R26 ;  /* 0x0000001a0909723e */ /* 0x000fe200000010ff */
[----:B------:R-:W-:Y:S01]  /*bbe0*/  FFMA.FTZ R0, R21, R0, R5 ;  /* 0x0000000015007223 */ /* 0x000fe20000010005 */
[----:B------:R-:W-:-:S02]  /*bbf0*/  F2FP.BF16.PACK_AB R11, R3, R13 ;  /* 0x0000000d030b723e */ /* 0x000fc400000010ff */
[----:B------:R-:W-:Y:S02]  /*bc00*/  F2FP.BF16.PACK_AB R4, R27, R29 ;  /* 0x0000001d1b04723e */ /* 0x000fe400000010ff */
[----:B------:R-:W-:Y:S01]  /*bc10*/  F2FP.BF16.PACK_AB R5, R2, R25 ;  /* 0x000000190205723e */ /* 0x000fe200000010ff */
[----:B------:R1:W-:Y:S01]  /*bc20*/  STS.128 [R24], R8 ;  /* 0x0000000818007388 */ /* 0x0003e20000000c00 */
[----:B------:R-:W-:-:S05]  /*bc30*/  F2FP.BF16.PACK_AB R7, R0, R12 ;  /* 0x0000000c0007723e */ /* 0x000fca00000010ff */
[----:B------:R1:W-:Y:S02]  /*bc40*/  STS.128 [R23+0xc100], R4 ;  /* 0x00c1000417007388 */ /* 0x0003e40000000c00 */
.L_x_230:
[----:B-1----:R-:W-:Y:S05]  /*bc50*/  BSYNC B0 ;  /* 0x0000000000007941 */ /* 0x002fea0003800000 */
.L_x_229:
[----:B------:R-:W-:Y:S01]  /*bc60*/  IADD3 R0, R100, 0x20, RZ ;  /* 0x0000002064007810 */ /* 0x000fe20007ffe0ff */
[----:B------:R-:W-:Y:S03]  /*bc70*/  BSSY B0, `(.L_x_231) ;  /* 0x000005b000007945 */ /* 0x000fe60003800000 */
[----:B------:R-:W-:-:S13]  /*bc80*/  ISETP.GE.AND P0, PT, R0, c[0x0][0x27c], PT ;  /* 0x00009f0000007a0c */ /* 0x000fda0003f06270 */
[----:B------:R-:W-:Y:S05]  /*bc90*/  @P0 BRA `(.L_x_232) ;  /* 0x0000058000000947 */ /* 0x000fea0003800000 */
[----:B------:R-:W2:Y:S01]  /*bca0*/  LDL R30, [R1+0x4c] ;  /* 0x00004c00011e7983 */ /* 0x000ea20000100800 */
[----:B------:R-:W-:-:S04]  /*bcb0*/  MOV R0, c[0x0][0x27c] ;  /* 0x00009f0000007a02 */ /* 0x000fc80000000f00 */
[----:B------:R-:W-:-:S04]  /*bcc0*/  LEA.HI R0, R0, R56, RZ, 0x1d ;  /* 0x0000003800007211 */ /* 0x000fc800078fe8ff */
[----:B------:R-:W-:Y:S01]  /*bcd0*/  SHF.R.S32.HI R2, RZ, 0x1f, R0 ;  /* 0x0000001fff027819 */ /* 0x000fe20000011400 */
[----:B------:R-:W-:-:S03]  /*bce0*/  IMAD.SHL.U32 R3, R0, 0x8, RZ ;  /* 0x0000000800037824 */ /* 0x000fc600078e00ff */
[----:B------:R-:W-:Y:S02]  /*bcf0*/  LEA.HI R0, R2, R0, RZ, 0x3 ;  /* 0x0000000002007211 */ /* 0x000fe400078f18ff */
[----:B-----5:R-:W-:Y:S02]  /*bd00*/  LOP3.LUT R2, R63, 0x38, R3, 0xf8, !PT ;  /* 0x000000383f027812 */ /* 0x020fe400078ef803 */
[----:B------:R-:W-:Y:S02]  /*bd10*/  SHF.L.U32 R0, R0, 0xa, RZ ;  /* 0x0000000a00007819 */ /* 0x000fe400000006ff */
[----:B------:R-:W-:Y:S02]  /*bd20*/  LOP3.LUT R2, R2, R62, RZ, 0x3c, !PT ;  /* 0x0000003e02027212 */ /* 0x000fe400078e3cff */
[----:B------:R-:W-:-:S04]  /*bd30*/  LOP3.LUT R0, R0, 0x7fffe000, RZ, 0xc0, !PT ;  /* 0x7fffe00000007812 */ /* 0x000fc800078ec0ff */
[----:B------:R-:W-:Y:S02]  /*bd40*/  IADD3 R0, R2, R0, R61 ;  /* 0x0000000002007210 */ /* 0x000fe40007ffe03d */
[----:B------:R-:W-:-:S03]  /*bd50*/  SHF.L.U32 R2, R35, 0x10, RZ ;  /* 0x0000001023027819 */ /* 0x000fc600000006ff */
[----:B------:R-:W-:Y:S02]  /*bd60*/  IMAD.SHL.U32 R23, R0, 0x2, RZ ;  /* 0x0000000200177824 */ /* 0x000fe400078e00ff */
[----:B------:R-:W-:-:S03]  /*bd70*/  IMAD.U32 R0, R45, 0x10000, RZ ;  /* 0x000100002d007824 */ /* 0x000fc600078e00ff */
[----:B------:R-:W1:Y:S02]  /*bd80*/  LDS.128 R4, [R23+0xc100] ;  /* 0x00c1000017047984 */ /* 0x000e640000000c00 */
[----:B-1----:R-:W-:Y:S02]  /*bd90*/  SHF.L.U32 R3, R4, 0x10, RZ ;  /* 0x0000001004037819 */ /* 0x002fe400000006ff */
[----:B------:R-:W-:Y:S02]  /*bda0*/  LOP3.LUT R18, R5, 0xffff0000, RZ, 0xc0, !PT ;  /* 0xffff000005127812 */ /* 0x000fe400078ec0ff */
[----:B------:R-:W-:Y:S01]  /*bdb0*/  LOP3.LUT R17, R7, 0xffff0000, RZ, 0xc0, !PT ;  /* 0xffff000007117812 */ /* 0x000fe200078ec0ff */
[----:B------:R-:W-:Y:S01]  /*bdc0*/  FMUL.FTZ R19, R3, R2 ;  /* 0x0000000203137220 */ /* 0x000fe20000410000 */
[----:B--2---:R-:W1:Y:S02]  /*bdd0*/  LDS.128 R8, [R30] ;  /* 0x000000001e087984 */ /* 0x004e640000000c00 */
[C---:B-1----:R-:W-:Y:S01]  /*bde0*/  SHF.L.U32 R12, R8.reuse, 0x10, RZ ;  /* 0x00000010080c7819 */ /* 0x042fe200000006ff */
[----:B------:R-:W-:Y:S01]  /*bdf0*/  IMAD.U32 R14, R9, 0x10000, RZ ;  /* 0x00010000090e7824 */ /* 0x000fe200078e00ff */
[----:B------:R-:W-:Y:S01]  /*be00*/  LOP3.LUT R13, R8, 0xffff0000, RZ, 0xc0, !PT ;  /* 0xffff0000080d7812 */ /* 0x000fe200078ec0ff */
[----:B------:R-:W-:Y:S01]  /*be10*/  IMAD.U32 R20, R11, 0x10000, RZ ;  /* 0x000100000b147824 */ /* 0x000fe200078e00ff */
[----:B------:R-:W-:Y:S01]  /*be20*/  LOP3.LUT R8, R4, 0xffff0000, RZ, 0xc0, !PT ;  /* 0xffff000004087812 */ /* 0x000fe200078ec0ff */
[----:B------:R-:W-:Y:S01]  /*be30*/  FFMA.FTZ R29, R12, R0, -R19 ;  /* 0x000000000c1d7223 */ /* 0x000fe20000010813 */
[----:B------:R-:W-:Y:S01]  /*be40*/  LOP3.LUT R22, R9, 0xffff0000, RZ, 0xc0, !PT ;  /* 0xffff000009167812 */ /* 0x000fe200078ec0ff */
[----:B------:R-:W-:Y:S01]  /*be50*/  IMAD.U32 R9, R5, 0x10000, RZ ;  /* 0x0001000005097824 */ /* 0x000fe200078e00ff */
[----:B------:R-:W-:-:S02]  /*be60*/  LOP3.LUT R4, R35, 0xffff0000, RZ, 0xc0, !PT ;  /* 0xffff000023047812 */ /* 0x000fc400078ec0ff */
[----:B------:R-:W-:Y:S02]  /*be70*/  LOP3.LUT R21, R11, 0xffff0000, RZ, 0xc0, !PT ;  /* 0xffff00000b157812 */ /* 0x000fe400078ec0ff */
[C---:B------:R-:W-:Y:S02]  /*be80*/  SHF.L.U32 R5, R6.reuse, 0x10, RZ ;  /* 0x0000001006057819 */ /* 0x040fe400000006ff */
[----:B------:R-:W-:Y:S01]  /*be90*/  LOP3.LUT R11, R6, 0xffff0000, RZ, 0xc0, !PT ;  /* 0xffff0000060b7812 */ /* 0x000fe200078ec0ff */
[----:B------:R-:W-:Y:S01]  /*bea0*/  FMUL.FTZ R6, R3, R0 ;  /* 0x0000000003067220 */ /* 0x000fe20000410000 */
[C---:B------:R-:W-:Y:S02]  /*beb0*/  SHF.L.U32 R15, R10.reuse, 0x10, RZ ;  /* 0x000000100a0f7819 */ /* 0x040fe400000006ff */
[----:B------:R-:W-:Y:S01]  /*bec0*/  LOP3.LUT R16, R10, 0xffff0000, RZ, 0xc0, !PT ;  /* 0xffff00000a107812 */ /* 0x000fe200078ec0ff */
[----:B------:R-:W-:Y:S01]  /*bed0*/  IMAD.U32 R10, R7, 0x10000, RZ ;  /* 0x00010000070a7824 */ /* 0x000fe200078e00ff */
[----:B------:R-:W-:Y:S01]  /*bee0*/  LOP3.LUT R3, R45, 0xffff0000, RZ, 0xc0, !PT ;  /* 0xffff00002d037812 */ /* 0x000fe200078ec0ff */
[----:B------:R-:W-:Y:S01]  /*bef0*/  FMUL.FTZ R7, R8, R4 ;  /* 0x0000000408077220 */ /* 0x000fe20000410000 */
[----:B------:R-:W-:Y:S01]  /*bf00*/  SHF.L.U32 R0, R37, 0x10, RZ ;  /* 0x0000001025007819 */ /* 0x000fe200000006ff */
[----:B------:R-:W-:Y:S01]  /*bf10*/  FFMA.FTZ R28, R12, R2, R6 ;  /* 0x000000020c1c7223 */ /* 0x000fe20000010006 */
[----:B------:R-:W-:Y:S01]  /*bf20*/  SHF.L.U32 R6, R36, 0x10, RZ ;  /* 0x0000001024067819 */ /* 0x000fe200000006ff */
[----:B------:R-:W-:-:S02]  /*bf30*/  FFMA.FTZ R27, R13, R3, -R7 ;  /* 0x000000030d1b7223 */ /* 0x000fc40000010807 */
[----:B------:R-:W-:Y:S02]  /*bf40*/  IMAD.U32 R2, R40, 0x10000, RZ ;  /* 0x0001000028027824 */ /* 0x000fe400078e00ff */
[C---:B------:R-:W-:Y:S02]  /*bf50*/  FMUL.FTZ R7, R9.reuse, R0 ;  /* 0x0000000009077220 */ /* 0x040fe40000410000 */
[----:B------:R-:W-:Y:S02]  /*bf60*/  FMUL.FTZ R8, R8, R3 ;  /* 0x0000000308087220 */ /* 0x000fe40000410000 */
[-C--:B------:R-:W-:Y:S02]  /*bf70*/  FMUL.FTZ R3, R9, R2.reuse ;  /* 0x0000000209037220 */ /* 0x080fe40000410000 */
[----:B------:R-:W-:Y:S02]  /*bf80*/  FFMA.FTZ R25, R14, R2, -R7 ;  /* 0x000000020e197223 */ /* 0x000fe40000010807 */
[----:B------:R-:W-:-:S02]  /*bf90*/  IMAD.U32 R2, R41, 0x10000, RZ ;  /* 0x0001000029027824 */ /* 0x000fc400078e00ff */
[----:B------:R-:W-:Y:S02]  /*bfa0*/  FFMA.FTZ R26, R13, R4, R8 ;  /* 0x000000040d1a7223 */ /* 0x000fe40000010008 */
[----:B------:R-:W-:Y:S01]  /*bfb0*/  FFMA.FTZ R24, R14, R0, R3 ;  /* 0x000000000e187223 */ /* 0x000fe20000010003 */
[----:B------:R-:W-:Y:S01]  /*bfc0*/  LOP3.LUT R3, R41, 0xffff0000, RZ, 0xc0, !PT ;  /* 0xffff000029037812 */ /* 0x000fe200078ec0ff */
[C---:B------:R-:W-:Y:S01]  /*bfd0*/  FMUL.FTZ R4, R5.reuse, R6 ;  /* 0x0000000605047220 */ /* 0x040fe20000410000 */
[----:B------:R-:W-:Y:S01]  /*bfe0*/  LOP3.LUT R0, R36, 0xffff0000, RZ, 0xc0, !PT ;  /* 0xffff000024007812 */ /* 0x000fe200078ec0ff */
[-C--:B------:R-:W-:Y:S01]  /*bff0*/  FMUL.FTZ R9, R5, R2.reuse ;  /* 0x0000000205097220 */ /* 0x080fe20000410000 */
[----:B------:R-:W-:Y:S01]  /*c000*/  SHF.L.U32 R5, R38, 0x10, RZ ;  /* 0x0000001026057819 */ /* 0x000fe200000006ff */
        /* <DEDUP_REMOVED lines=19> */
[----:B------:R-:W-:Y:S02]  /*c140*/  FMUL.FTZ R5, R17, R3 ;  /* 0x0000000311057220 */ /* 0x000fe40000410000 */
[C---:B------:R-:W-:Y:S01]  /*c150*/  FFMA.FTZ R9, R22.reuse, R4, -R8 ;  /* 0x0000000416097223 */ /* 0x040fe20000010808 */
        /* <DEDUP_REMOVED lines=12> */
.L_x_232:
[----:B------:R-:W-:Y:S05]  /*c220*/  BSYNC B0 ;  /* 0x0000000000007941 */ /* 0x000fea0003800000 */
.L_x_231:
[----:B------:R-:W-:-:S04]  /*c230*/  IADD3 R0, R100, 0x40, RZ ;  /* 0x0000004064007810 */ /* 0x000fc80007ffe0ff */
[----:B------:R-:W-:-:S13]  /*c240*/  ISETP.GE.AND P0, PT, R0, c[0x0][0x27c], PT ;  /* 0x00009f0000007a0c */ /* 0x000fda0003f06270 */
[----:B------:R-:W-:Y:S05]  /*c250*/  @P0 BRA `(.L_x_228) ;  /* 0x0000058000000947 */ /* 0x000fea0003800000 */
[----:B-1----:R-:W2:Y:S01]  /*c260*/  LDL R30, [R1+0x44] ;  /* 0x00004400011e7983 */ /* 0x002ea20000100800 */
        /* <DEDUP_REMOVED lines=50> */
[----:B------:R-:W-:Y:S01]  /*c590*/  FMUL.FTZ R4, R5, R6 ;  /* 0x0000000605047220 */ /* 0x000fe20000410000 */
        /* <DEDUP_REMOVED lines=36> */
.L_x_228:
[----:B------:R-:W-:Y:S05]  /*c7e0*/  BSYNC B1 ;  /* 0x0000000000017941 */ /* 0x000fea0003800000 */
.L_x_227:
[----:B------:R-:W-:-:S04]  /*c7f0*/  IADD3 R0, R229, 0x40, RZ ;  /* 0x00000040e5007810 */ /* 0x000fc80007ffe0ff */
[----:B------:R-:W-:-:S13]  /*c800*/  ISETP.GE.AND P0, PT, R0, R55, PT ;  /* 0x000000370000720c */ /* 0x000fda0003f06270 */
[----:B------:R-:W-:Y:S05]  /*c810*/  @P0 BRA `(.L_x_214) ;  /* 0x0000123000000947 */ /* 0x000fea0003800000 */
[----:B------:R2:W5:Y:S01]  /*c820*/  LDL R61, [R1+0x38] ;  /* 0x00003800013d7983 */ /* 0x0005620000100800 */
[----:B------:R-:W-:Y:S01]  /*c830*/  ISETP.GE.AND P0, PT, R100, c[0x0][0x27c], PT ;  /* 0x00009f0064007a0c */ /* 0x000fe20003f06270 */
[----:B------:R-:W-:Y:S01]  /*c840*/  BSSY B0, `(.L_x_233) ;  /* 0x0000068000007945 */ /* 0x000fe20003800000 */
[C---:B-----5:R-:W-:Y:S02]  /*c850*/  IADD3 R62, R229.reuse, 0x40, RZ ;  /* 0x00000040e53e7810 */ /* 0x060fe40007ffe0ff */
[----:B------:R-:W-:-:S03]  /*c860*/  IADD3 R63, R229, 0x40, RZ ;  /* 0x00000040e53f7810 */ /* 0x000fc60007ffe0ff */
[----:B------:R-:W-:Y:S02]  /*c870*/  IMAD.SHL.U32 R62, R62, 0x40, RZ ;  /* 0x000000403e3e7824 */ /* 0x000fe400078e00ff */
[----:B------:R-:W-:-:S03]  /*c880*/  IMAD.SHL.U32 R63, R63, 0x40, RZ ;  /* 0x000000403f3f7824 */ /* 0x000fc600078e00ff */
[----:B------:R-:W-:Y:S02]  /*c890*/  LOP3.LUT R62, R62, 0x1c0, RZ, 0xc0, !PT ;  /* 0x000001c03e3e7812 */ /* 0x000fe400078ec0ff */
[----:B------:R-:W-:Y:S02]  /*c8a0*/  LOP3.LUT R63, R63, 0x1c0, RZ, 0xc0, !PT ;  /* 0x000001c03f3f7812 */ /* 0x000fe400078ec0ff */
[----:B------:R-:W-:Y:S01]  /*c8b0*/  SHF.R.U32.HI R62, RZ, 0x3, R62 ;  /* 0x00000003ff3e7819 */ /* 0x000fe2000001163e */
[----:B------:R-:W-:Y:S05]  /*c8c0*/  @P0 BRA `(.L_x_234) ;  /* 0x000005f000000947 */ /* 0x000fea0003800000 */
[----:B------:R-:W3:Y:S01]  /*c8d0*/  S2R R2, SR_TID.X ;  /* 0x0000000000027919 */ /* 0x000ee20000002100 */
[----:B------:R-:W-:Y:S01]  /*c8e0*/  IMAD.MOV.U32 R3, RZ, RZ, c[0x0][0x27c] ;  /* 0x00009f00ff037624 */ /* 0x000fe200078e00ff */
[----:B---3--:R-:W-:-:S04]  /*c8f0*/  SHF.R.S32.HI R0, RZ, 0x1f, R2 ;  /* 0x0000001fff007819 */ /* 0x008fc80000011402 */
[----:B------:R-:W-:-:S04]  /*c900*/  LEA.HI R0, R0, R2, RZ, 0x2 ;  /* 0x0000000200007211 */ /* 0x000fc800078f10ff */
[----:B------:R-:W-:-:S05]  /*c910*/  LOP3.LUT R0, R0, 0xfffffffc, RZ, 0xc0, !PT ;  /* 0xfffffffc00007812 */ /* 0x000fca00078ec0ff */
[----:B------:R-:W-:-:S05]  /*c920*/  IMAD.IADD R0, R2, 0x1, -R0 ;  /* 0x0000000102007824 */ /* 0x000fca00078e0a00 */
[----:B------:R-:W-:Y:S02]  /*c930*/  LEA.HI R3, R3, R0, RZ, 0x1d ;  /* 0x0000000003037211 */ /* 0x000fe400078fe8ff */
[----:B------:R-:W-:Y:S02]  /*c940*/  LOP3.LUT R0, R63, 0x38, R100, 0xf8, !PT ;  /* 0x000000383f007812 */ /* 0x000fe400078ef864 */
[----:B-1----:R-:W-:Y:S02]  /*c950*/  SHF.R.S32.HI R4, RZ, 0x1f, R3 ;  /* 0x0000001fff047819 */ /* 0x002fe40000011403 */
[----:B------:R-:W-:Y:S02]  /*c960*/  SHF.L.U32 R2, R3, 0x3, RZ ;  /* 0x0000000303027819 */ /* 0x000fe400000006ff */
[----:B------:R-:W-:Y:S02]  /*c970*/  LEA.HI R3, R4, R3, RZ, 0x3 ;  /* 0x0000000304037211 */ /* 0x000fe400078f18ff */
[----:B------:R-:W-:-:S02]  /*c980*/  LOP3.LUT R0, R61, R0, R62, 0xf6, !PT ;  /* 0x000000003d007212 */ /* 0x000fc400078ef63e */
[----:B------:R-:W-:Y:S01]  /*c990*/  LOP3.LUT R2, R63, 0x38, R2, 0xf8, !PT ;  /* 0x000000383f027812 */ /* 0x000fe200078ef802 */
[----:B------:R-:W-:Y:S01]  /*c9a0*/  IMAD.SHL.U32 R3, R3, 0x400, RZ ;  /* 0x0000040003037824 */ /* 0x000fe200078e00ff */
[----:B------:R-:W-:Y:S02]  /*c9b0*/  LEA R24, R0, 0xc100, 0x1 ;  /* 0x0000c10000187811 */ /* 0x000fe400078e08ff */
[----:B------:R-:W-:Y:S02]  /*c9c0*/  LOP3.LUT R2, R2, R62, RZ, 0x3c, !PT ;  /* 0x0000003e02027212 */ /* 0x000fe400078e3cff */
[----:B------:R-:W-:Y:S01]  /*c9d0*/  LOP3.LUT R0, R3, 0x7fffe000, RZ, 0xc0, !PT ;  /* 0x7fffe00003007812 */ /* 0x000fe200078ec0ff */
[----:B------:R-:W1:Y:S03]  /*c9e0*/  LDS.128 R8, [R24] ;  /* 0x0000000018087984 */ /* 0x000e660000000c00 */
[----:B------:R-:W-:Y:S01]  /*c9f0*/  IADD3 R0, R2, R0, R61 ;  /* 0x0000000002007210 */ /* 0x000fe20007ffe03d */
[----:B------:R-:W-:-:S04]  /*ca00*/  IMAD.U32 R2, R31, 0x10000, RZ ;  /* 0x000100001f027824 */ /* 0x000fc800078e00ff */
[----:B------:R-:W-:Y:S01]  /*ca10*/  IMAD.SHL.U32 R23, R0, 0x2, RZ ;  /* 0x0000000200177824 */ /* 0x000fe200078e00ff */
[----:B------:R-:W-:-:S04]  /*ca20*/  SHF.L.U32 R0, R52, 0x10, RZ ;  /* 0x0000001034007819 */ /* 0x000fc800000006ff */
[----:B------:R-:W3:Y:S01]  /*ca30*/  LDS.128 R4, [R23+0xc100] ;  /* 0x00c1000017047984 */ /* 0x000ee20000000c00 */
        /* <DEDUP_REMOVED lines=8> */
[C---:B---3--:R-:W-:Y:S01]  /*cac0*/  IMAD.U32 R3, R4.reuse, 0x10000, RZ ;  /* 0x0001000004037824 */ /* 0x048fe200078e00ff */
[----:B------:R-:W-:-:S02]  /*cad0*/  LOP3.LUT R8, R4, 0xffff0000, RZ, 0xc0, !PT ;  /* 0xffff000004087812 */ /* 0x000fc400078ec0ff */
[----:B------:R-:W-:Y:S01]  /*cae0*/  LOP3.LUT R4, R31, 0xffff0000, RZ, 0xc0, !PT ;  /* 0xffff00001f047812 */ /* 0x000fe200078ec0ff */
[-C--:B------:R-:W-:Y:S01]  /*caf0*/  FMUL.FTZ R19, R2, R3.reuse ;  /* 0x0000000302137220 */ /* 0x080fe20000410000 */
[C---:B------:R-:W-:Y:S02]  /*cb00*/  SHF.L.U32 R9, R5.reuse, 0x10, RZ ;  /* 0x0000001005097819 */ /* 0x040fe400000006ff */
[----:B------:R-:W-:Y:S01]  /*cb10*/  LOP3.LUT R18, R5, 0xffff0000, RZ, 0xc0, !PT ;  /* 0xffff000005127812 */ /* 0x000fe200078ec0ff */
[C---:B------:R-:W-:Y:S01]  /*cb20*/  IMAD.U32 R5, R6.reuse, 0x10000, RZ ;  /* 0x0001000006057824 */ /* 0x040fe200078e00ff */
[----:B------:R-:W-:Y:S01]  /*cb30*/  LOP3.LUT R11, R6, 0xffff0000, RZ, 0xc0, !PT ;  /* 0xffff0000060b7812 */ /* 0x000fe200078ec0ff */
[C---:B------:R-:W-:Y:S01]  /*cb40*/  FMUL.FTZ R6, R0.reuse, R3 ;  /* 0x0000000300067220 */ /* 0x040fe20000410000 */
        /* <DEDUP_REMOVED lines=8> */
[C---:B------:R-:W-:Y:S02]  /*cbd0*/  FFMA.FTZ R28, R3.reuse, R13, -R7 ;  /* 0x0000000d031c7223 */ /* 0x040fe40000010807 */
[-C--:B------:R-:W-:Y:S02]  /*cbe0*/  FMUL.FTZ R7, R0, R9.reuse ;  /* 0x0000000900077220 */ /* 0x080fe40000410000 */
[----:B------:R-:W-:Y:S02]  /*cbf0*/  FMUL.FTZ R8, R3, R8 ;  /* 0x0000000803087220 */ /* 0x000fe40000410000 */
[C---:B------:R-:W-:Y:S02]  /*cc00*/  FMUL.FTZ R3, R2.reuse, R9 ;  /* 0x0000000902037220 */ /* 0x040fe40000410000 */
[----:B------:R-:W-:Y:S01]  /*cc10*/  FFMA.FTZ R26, R2, R14, -R7 ;  /* 0x0000000e021a7223 */ /* 0x000fe20000010807 */
[----:B------:R-:W-:Y:S01]  /*cc20*/  SHF.L.U32 R2, R49, 0x10, RZ ;  /* 0x0000001031027819 */ /* 0x000fe200000006ff */
[----:B------:R-:W-:-:S02]  /*cc30*/  IMAD.U32 R6, R32, 0x10000, RZ ;  /* 0x0001000020067824 */ /* 0x000fc400078e00ff */
[----:B------:R-:W-:Y:S02]  /*cc40*/  FFMA.FTZ R27, R4, R13, R8 ;  /* 0x0000000d041b7223 */ /* 0x000fe40000010008 */
[----:B------:R-:W-:Y:S01]  /*cc50*/  FFMA.FTZ R25, R0, R14, R3 ;  /* 0x0000000e00197223 */ /* 0x000fe20000010003 */
[----:B------:R-:W-:Y:S01]  /*cc60*/  LOP3.LUT R3, R49, 0xffff0000, RZ, 0xc0, !PT ;  /* 0xffff000031037812 */ /* 0x000fe200078ec0ff */
[-C--:B------:R-:W-:Y:S01]  /*cc70*/  FMUL.FTZ R4, R6, R5.reuse ;  /* 0x0000000506047220 */ /* 0x080fe20000410000 */
[----:B------:R-:W-:Y:S01]  /*cc80*/  LOP3.LUT R0, R32, 0xffff0000, RZ, 0xc0, !PT ;  /* 0xffff000020007812 */ /* 0x000fe200078ec0ff */
[----:B------:R-:W-:Y:S02]  /*cc90*/  FMUL.FTZ R9, R2, R5 ;  /* 0x0000000502097220 */ /* 0x000fe40000410000 */
        /* <DEDUP_REMOVED lines=9> */
[C---:B------:R-:W-:Y:S02]  /*cd30*/  FMUL.FTZ R6, R2.reuse, R10 ;  /* 0x0000000a02067220 */ /* 0x040fe40000410000 */
        /* <DEDUP_REMOVED lines=9> */
[C---:B------:R-:W-:Y:S02]  /*cdd0*/  FMUL.FTZ R7, R4.reuse, R18 ;  /* 0x0000001204077220 */ /* 0x040fe40000410000 */
[C---:B------:R-:W-:Y:S02]  /*cde0*/  FMUL.FTZ R5, R3.reuse, R17 ;  /* 0x0000001103057220 */ /* 0x040fe40000410000 */
        /* <DEDUP_REMOVED lines=13> */
.L_x_234:
[----:B------:R-:W-:Y:S05]  /*cec0*/  BSYNC B0 ;  /* 0x0000000000007941 */ /* 0x000fea0003800000 */
.L_x_233:
[----:B------:R-:W-:Y:S01]  /*ced0*/  IADD3 R0, R100, 0x20, RZ ;  /* 0x0000002064007810 */ /* 0x000fe20007ffe0ff */
[----:B------:R-:W-:Y:S03]  /*cee0*/  BSSY B0, `(.L_x_235) ;  /* 0x000005b000007945 */ /* 0x000fe60003800000 */
[----:B------:R-:W-:-:S13]  /*cef0*/  ISETP.GE.AND P0, PT, R0, c[0x0][0x27c], PT ;  /* 0x00009f0000007a0c */ /* 0x000fda0003f06270 */
[----:B------:R-:W-:Y:S05]  /*cf00*/  @P0 BRA `(.L_x_236) ;  /* 0x0000058000000947 */ /* 0x000fea0003800000 */
[----:B-1----:R-:W3:Y:S01]  /*cf10*/  LDL R30, [R1+0x48] ;  /* 0x00004800011e7983 */ /* 0x002ee20000100800 */
[----:B------:R-:W-:-:S04]  /*cf20*/  MOV R0, c[0x0][0x27c] ;  /* 0x00009f0000007a02 */ /* 0x000fc80000000f00 */
[----:B------:R-:W-:-:S04]  /*cf30*/  LEA.HI R0, R0, R56, RZ, 0x1d ;  /* 0x0000003800007211 */ /* 0x000fc800078fe8ff */
[----:B------:R-:W-:Y:S01]  /*cf40*/  SHF.R.S32.HI R2, RZ, 0x1f, R0 ;  /* 0x0000001fff027819 */ /* 0x000fe20000011400 */
[----:B------:R-:W-:-:S03]  /*cf50*/  IMAD.SHL.U32 R3, R0, 0x8, RZ ;  /* 0x0000000800037824 */ /* 0x000fc600078e00ff */
[----:B------:R-:W-:Y:S02]  /*cf60*/  LEA.HI R0, R2, R0, RZ, 0x3 ;  /* 0x0000000002007211 */ /* 0x000fe400078f18ff */
[----:B------:R-:W-:Y:S02]  /*cf70*/  LOP3.LUT R2, R63, 0x38, R3, 0xf8, !PT ;  /* 0x000000383f027812 */ /* 0x000fe400078ef803 */
        /* <DEDUP_REMOVED lines=12> */
[----:B---3--:R-:W1:Y:S02]  /*d040*/  LDS.128 R8, [R30] ;  /* 0x000000001e087984 */ /* 0x008e640000000c00 */
        /* <DEDUP_REMOVED lines=23> */
[-C--:B------:R-:W-:Y:S02]  /*d1c0*/  FMUL.FTZ R7, R0, R9.reuse ;  /* 0x0000000900077220 */ /* 0x080fe40000410000 */
[----:B------:R-:W-:Y:S02]  /*d1d0*/  FMUL.FTZ R8, R3, R8 ;  /* 0x0000000803087220 */ /* 0x000fe40000410000 */
[C---:B------:R-:W-:Y:S02]  /*d1e0*/  FMUL.FTZ R3, R2.reuse, R9 ;  /* 0x0000000902037220 */ /* 0x040fe40000410000 */
[----:B------:R-:W-:Y:S02]  /*d1f0*/  FFMA.FTZ R25, R2, R14, -R7 ;  /* 0x0000000e02197223 */ /* 0x000fe40000010807 */
[----:B------:R-:W-:-:S02]  /*d200*/  IMAD.U32 R2, R41, 0x10000, RZ ;  /* 0x0001000029027824 */ /* 0x000fc400078e00ff */
[----:B------:R-:W-:Y:S02]  /*d210*/  FFMA.FTZ R26, R4, R13, R8 ;  /* 0x0000000d041a7223 */ /* 0x000fe40000010008 */
[----:B------:R-:W-:Y:S01]  /*d220*/  FFMA.FTZ R24, R0, R14, R3 ;  /* 0x0000000e00187223 */ /* 0x000fe20000010003 */
[----:B------:R-:W-:Y:S01]  /*d230*/  LOP3.LUT R3, R41, 0xffff0000, RZ, 0xc0, !PT ;  /* 0xffff000029037812 */ /* 0x000fe200078ec0ff */
[-C--:B------:R-:W-:Y:S01]  /*d240*/  FMUL.FTZ R4, R6, R5.reuse ;  /* 0x0000000506047220 */ /* 0x080fe20000410000 */
[----:B------:R-:W-:Y:S01]  /*d250*/  LOP3.LUT R0, R36, 0xffff0000, RZ, 0xc0, !PT ;  /* 0xffff000024007812 */ /* 0x000fe200078ec0ff */
[----:B------:R-:W-:Y:S01]  /*d260*/  FMUL.FTZ R9, R2, R5 ;  /* 0x0000000502097220 */ /* 0x000fe20000410000 */
        /* <DEDUP_REMOVED lines=20> */
[----:B------:R-:W-:Y:S02]  /*d3b0*/  FMUL.FTZ R5, R3, R17 ;  /* 0x0000001103057220 */ /* 0x000fe40000410000 */
[-C--:B------:R-:W-:Y:S01]  /*d3c0*/  FFMA.FTZ R9, R4, R22.reuse, -R8 ;  /* 0x0000001604097223 */ /* 0x080fe20000010808 */
        /* <DEDUP_REMOVED lines=12> */
.L_x_236:
[----:B------:R-:W-:Y:S05]  /*d490*/  BSYNC B0 ;  /* 0x0000000000007941 */ /* 0x000fea0003800000 */
.L_x_235:
[----:B------:R-:W-:-:S04]  /*d4a0*/  IADD3 R0, R100, 0x40, RZ ;  /* 0x0000004064007810 */ /* 0x000fc80007ffe0ff */
        /* <DEDUP_REMOVED lines=90> */
.L_x_214:
[----:B------:R-:W-:Y:S05]  /*da50*/  BSYNC B2 ;  /* 0x0000000000027941 */ /* 0x000fea0003800000 */
.L_x_198:
[----:B------:R-:W-:-:S04]  /*da60*/  DEPBAR.LE SB0, 0x0 ;  /* 0x000080000000791a */ /* 0x000fc80000000000 */
[----:B------:R-:W-:Y:S01]  /*da70*/  BAR.SYNC.DEFER_BLOCKING 0x0 ;  /* 0x0000000000007b1d */ /* 0x000fe20000010000 */
[----:B------:R-:W-:Y:S02]  /*da80*/  IMAD R0, R58, c[0x0][0x208], RZ ;  /* 0x000082003a007a24 */ /* 0x000fe400078e02ff */
[----:B--2---:R-:W-:-:S03]  /*da90*/  IMAD.WIDE.U32 R2, R102, c[0x0][0x208], RZ ;  /* 0x0000820066027a25 */ /* 0x004fc600078e00ff */
[----:B------:R2:W5:Y:S01]  /*daa0*/  LDL R126, [R1+0x10] ;  /* 0x00001000017e7983 */ /* 0x0005620000100800 */
[----:B-1----:R-:W-:Y:S01]  /*dab0*/  IMAD R4, R102, c[0x0][0x20c], R0 ;  /* 0x0000830066047a24 */ /* 0x002fe200078e0200 */
[----:B------:R-:W-:Y:S01]  /*dac0*/  LEA R0, P0, R2, R226, 0x6 ;  /* 0x000000e202007211 */ /* 0x000fe200078030ff */
[----:B------:R-:W-:-:S03]  /*dad0*/  IMAD R103, R102, -0x40, R176 ;  /* 0xffffffc066677824 */ /* 0x000fc600078e02b0 */
[----:B------:R-:W-:Y:S02]  /*dae0*/  IADD3 R3, R3, R4, RZ ;  /* 0x0000000403037210 */ /* 0x000fe40007ffe0ff */
[----:B------:R-:W-:Y:S02]  /*daf0*/  LOP3.LUT R4, R60, 0x1, RZ, 0xc0, !PT ;  /* 0x000000013c047812 */ /* 0x000fe400078ec0ff */
[----:B------:R-:W-:Y:S02]  /*db00*/  LEA.HI.X R3, R2, R228, R3, 0x6, P0 ;  /* 0x000000e402037211 */ /* 0x000fe400000f3403 */
[----:B------:R-:W-:Y:S02]  /*db10*/  LEA R2, P0, R0, c[0x0][0x1f8], 0x1 ;  /* 0x00007e0000027a11 */ /* 0x000fe400078008ff */
[----:B------:R-:W-:Y:S02]  /*db20*/  ISETP.NE.U32.AND P3, PT, R4, 0x1, PT ;  /* 0x000000010400780c */ /* 0x000fe40003f65070 */
[----:B------:R-:W-:Y:S01]  /*db30*/  LEA.HI.X R3, R0, c[0x0][0x1fc], R3, 0x1, P0 ;  /* 0x00007f0000037a11 */ /* 0x000fe200000f0c03 */
[----:B------:R-:W-:Y:S01]  /*db40*/  LDSM.16.M88.4 R8, [R187] ;  /* 0x00000000bb08783b */ /* 0x000fe20000000200 */
[----:B------:R-:W-:-:S02]  /*db50*/  IADD3 R0, -R59, R103, RZ ;  /* 0x000000673b007210 */ /* 0x000fc40007ffe1ff */
[----:B------:R-:W-:Y:S01]  /*db60*/  LOP3.LUT P1, RZ, R60, 0x2, RZ, 0xc0, !PT ;  /* 0x000000023cff7812 */ /* 0x000fe2000782c0ff */
[----:B------:R-:W1:Y:S01]  /*db70*/  LDSM.16.M88.4 R20, [R180] ;  /* 0x00000000b414783b */ /* 0x000e620000000200 */
[----:B------:R-:W-:-:S03]  /*db80*/  MOV R4, c[0x0][0x208] ;  /* 0x0000820000047a02 */ /* 0x000fc60000000f00 */
[----:B------:R-:W3:Y:S04]  /*db90*/  LDSM.16.M88.4 R32, [R180+0x800] ;  /* 0x00080000b420783b */ /* 0x000ee80000000200 */
[----:B------:R-:W4:Y:S01]  /*dba0*/  LDSM.16.M88.4 R24, [R180+0x1000] ;  /* 0x00100000b418783b */ /* 0x000f220000000200 */
[C---:B------:R-:W-:Y:S02]  /*dbb0*/  ISETP.LT.OR P4, PT, R0.reuse, 0x1, P3 ;  /* 0x000000010000780c */ /* 0x040fe40001f81670 */
[----:B------:R-:W-:Y:S01]  /*dbc0*/  ISETP.LT.OR P2, PT, R0, 0x1, !P1 ;  /* 0x000000010000780c */ /* 0x000fe20004f41670 */
[----:B------:R-:W2:Y:S01]  /*dbd0*/  LDSM.16.M88.4 R16, [R180+0x1800] ;  /* 0x00180000b410783b */ /* 0x000ea20000000200 */
[----:B------:R-:W-:Y:S02]  /*dbe0*/  MOV R5, c[0x0][0x20c] ;  /* 0x0000830000057a02 */ /* 0x000fe40000000f00 */
[C---:B------:R-:W-:Y:S01]  /*dbf0*/  LEA R12, P0, R4.reuse, R2, 0x6 ;  /* 0x00000002040c7211 */ /* 0x040fe200078030ff */
[----:B------:R-:W-:Y:S03]  /*dc00*/  LDSM.16.M88.4 R44, [R191] ;  /* 0x00000000bf2c783b */ /* 0x000fe60000000200 */
[----:B------:R-:W-:Y:S01]  /*dc10*/  LEA.HI.X R13, R4, R3, R5, 0x6, P0 ;  /* 0x00000003040d7211 */ /* 0x000fe200000f3405 */
[----:B------:R-:W-:Y:S01]  /*dc20*/  LDSM.16.M88.4 R56, [R202] ;  /* 0x00000000ca38783b */ /* 0x000fe20000000200 */
[----:B------:R-:W-:-:S03]  /*dc30*/  LOP3.LUT P0, RZ, R60, 0x4, RZ, 0xc0, !PT ;  /* 0x000000043cff7812 */ /* 0x000fc6000780c0ff */
[----:B------:R-:W2:Y:S04]  /*dc40*/  LDSM.16.M88.4 R4, [R188] ;  /* 0x00000000bc04783b */ /* 0x000ea80000000200 */
[----:B------:R-:W2:Y:S04]  /*dc50*/  LDSM.16.M88.4 R64, [R201] ;  /* 0x00000000c940783b */ /* 0x000ea80000000200 */
[----:B------:R-:W2:Y:S01]  /*dc60*/  LDSM.16.M88.4 R72, [R200] ;  /* 0x00000000c848783b */ /* 0x000ea20000000200 */
[----:B------:R-:W-:-:S03]  /*dc70*/  ISETP.LT.OR P3, PT, R0, 0x21, P3 ;  /* 0x000000210000780c */ /* 0x000fc60001f61670 */
[----:B------:R-:W-:Y:S01]  /*dc80*/  @!PT LDS RZ, [RZ] ;  /* 0x00000000fffff984 */ /* 0x000fe20000000800 */
[----:B------:R-:W-:Y:S01]  /*dc90*/  @!PT LDS RZ, [RZ] ;  /* 0x00000000fffff984 */ /* 0x000fe20000000800 */
[----:B------:R-:W-:Y:S01]  /*dca0*/  @!PT LDS RZ, [RZ] ;  /* 0x00000000fffff984 */ /* 0x000fe20000000800 */
[----:B------:R2:W-:Y:S01]  /*dcb0*/  LDGSTS.E.BYPASS.LTC128B.128 [R203+0x100], [R2.64], !P4 ;  /* 0x0010000002cb7fae */ /* 0x0005e2000e101d46 */
[----:B------:R-:W-:-:S03]  /*dcc0*/  ISETP.LT.OR P1, PT, R0, 0x21, !P1 ;  /* 0x000000210000780c */ /* 0x000fc60004f21670 */
[----:B------:R2:W-:Y:S01]  /*dcd0*/  LDGSTS.E.BYPASS.LTC128B.128 [R203+0x2100], [R2.64+0x80], !P2 ;  /* 0x0210008002cb7fae */ /* 0x0005e2000d101d46 */
[C---:B------:R-:W-:Y:S02]  /*dce0*/  ISETP.LT.OR P2, PT, R0.reuse, 0x1, !P0 ;  /* 0x000000010000780c */ /* 0x040fe40004741670 */
[----:B------:R-:W-:Y:S01]  /*dcf0*/  ISETP.LT.OR P0, PT, R0, 0x21, !P0 ;  /* 0x000000210000780c */ /* 0x000fe20004701670 */
[C---:B-1----:R-:W-:Y:S08]  /*dd00*/  HMMA.16816.F32.BF16 R28, R8.reuse, R20, RZ ;  /* 0x00000014081c723c */ /* 0x042ff000000418ff */
[C---:B---3--:R-:W-:Y:S02]  /*dd10*/  HMMA.16816.F32.BF16 R40, R8.reuse, R32, RZ ;  /* 0x000000200828723c */ /* 0x048fe400000418ff */
[----:B------:R1:W-:Y:S04]  /*dd20*/  LDGSTS.E.BYPASS.LTC128B.128 [R203+0x4100], [R2.64+0x100], !P2 ;  /* 0x0410010002cb7fae */ /* 0x0003e8000d101d46 */
[----:B------:R3:W-:Y:S02]  /*dd30*/  LDGSTS.E.BYPASS.LTC128B.128 [R203+0x1100], [R12.64], !P3 ;  /* 0x011000000ccb7fae */ /* 0x0007e4000d901d46 */
[C---:B------:R-:W-:Y:S02]  /*dd40*/  HMMA.16816.F32.BF16 R36, R8.reuse, R22, RZ ;  /* 0x000000160824723c */ /* 0x040fe400000418ff */
[----:B------:R3:W-:Y:S04]  /*dd50*/  LDGSTS.E.BYPASS.LTC128B.128 [R203+0x3100], [R12.64+0x80], !P1 ;  /* 0x031000800ccb7fae */ /* 0x0007e8000c901d46 */
[----:B------:R3:W-:Y:S02]  /*dd60*/  LDGSTS.E.BYPASS.LTC128B.128 [R203+0x5100], [R12.64+0x100], !P0 ;  /* 0x051001000ccb7fae */ /* 0x0007e4000c101d46 */
[C---:B----4-:R-:W-:Y:S02]  /*dd70*/  HMMA.16816.F32.BF16 R48, R8.reuse, R24, RZ ;  /* 0x000000180830723c */ /* 0x050fe400000418ff */
[----:B------:R-:W-:Y:S04]  /*dd80*/  LDSM.16.M88.4 R20, [R190] ;  /* 0x00000000be14783b */ /* 0x000fe80000000200 */
[----:B------:R-:W4:Y:S02]  /*dd90*/  LDSM.16.M88.4 R68, [R186] ;  /* 0x00000000ba44783b */ /* 0x000f240000000200 */
[C---:B------:R-:W-:Y:S02]  /*dda0*/  HMMA.16816.F32.BF16 R52, R8.reuse, R34, RZ ;  /* 0x000000220834723c */ /* 0x040fe400000418ff */
[----:B------:R-:W1:Y:S04]  /*ddb0*/  LDSM.16.M88.4 R76, [R186+0x800] ;  /* 0x00080000ba4c783b */ /* 0x000e680000000200 */
[----:B------:R-:W1:Y:S02]  /*ddc0*/  LDSM.16.M88.4 R84, [R186+0x1000] ;  /* 0x00100000ba54783b */ /* 0x000e640000000200 */
[C---:B------:R-:W-:Y:S02]  /*ddd0*/  HMMA.16816.F32.BF16 R24, R8.reuse, R26, RZ ;  /* 0x0000001a0818723c */ /* 0x040fe400000418ff */
[----:B------:R-:W-:Y:S04]  /*dde0*/  LDSM.16.M88.4 R80, [R183+0x800] ;  /* 0x00080000b750783b */ /* 0x000fe80000000200 */
[----:B------:R-:W-:Y:S02]  /*ddf0*/  LDSM.16.M88.4 R88, [R183+0x1000] ;  /* 0x00100000b758783b */ /* 0x000fe40000000200 */
[C---:B--2--5:R-:W-:Y:S02]  /*de00*/  HMMA.16816.F32.BF16 R60, R8.reuse, R16, RZ ;  /* 0x00000010083c723c */ /* 0x064fe400000418ff */
[----:B------:R-:W0:Y:S06]  /*de10*/  LDGDEPBAR ;  /* 0x00000000000079af */ /* 0x000e2c0000000000 */
[----:B---3--:R-:W-:Y:S01]  /*de20*/  HMMA.16816.F32.BF16 R12, R8, R18, RZ ;  /* 0x00000012080c723c */ /* 0x008fe200000418ff */
[----:B------:R-:W-:Y:S07]  /*de30*/  LDSM.16.M88.4 R16, [R189] ;  /* 0x00000000bd10783b */ /* 0x000fee0000000200 */
[C---:B------:R-:W-:Y:S08]  /*de40*/  HMMA.16816.F32.BF16 R8, R4.reuse, R44, R28 ;  /* 0x0000002c0408723c */ /* 0x040ff0000004181c */
[C---:B------:R-:W-:Y:S08]  /*de50*/  HMMA.16816.F32.BF16 R32, R4.reuse, R56, R40 ;  /* 0x000000380420723c */ /* 0x040ff00000041828 */
[C---:B------:R-:W-:Y:S08]  /*de60*/  HMMA.16816.F32.BF16 R28, R4.reuse, R46, R36 ;  /* 0x0000002e041c723c */ /* 0x040ff00000041824 */
[C---:B------:R-:W-:Y:S01]  /*de70*/  HMMA.16816.F32.BF16 R40, R4.reuse, R64, R48 ;  /* 0x000000400428723c */ /* 0x040fe20000041830 */
[----:B------:R-:W2:Y:S07]  /*de80*/  LDSM.16.M88.4 R48, [R186+0x1800] ;  /* 0x00180000ba30783b */ /* 0x000eae0000000200 */
[C---:B------:R-:W-:Y:S01]  /*de90*/  HMMA.16816.F32.BF16 R36, R4.reuse, R58, R52 ;  /* 0x0000003a0424723c */ /* 0x040fe20000041834 */
[----:B------:R-:W3:Y:S07]  /*dea0*/  LDSM.16.M88.4 R56, [R183] ;  /* 0x00000000b738783b */ /* 0x000eee0000000200 */
[C---:B------:R-:W-:Y:S01]  /*deb0*/  HMMA.16816.F32.BF16 R44, R4.reuse, R66, R24 ;  /* 0x00000042042c723c */ /* 0x040fe20000041818 */
[----:B------:R-:W-:Y:S07]  /*dec0*/  LDSM.16.M88.4 R64, [R199] ;  /* 0x00000000c740783b */ /* 0x000fee0000000200 */
[C---:B------:R-:W-:Y:S01]  /*ded0*/  HMMA.16816.F32.BF16 R52, R4.reuse, R72, R60 ;  /* 0x000000480434723c */ /* 0x040fe2000004183c */
[----:B------:R-:W2:Y:S07]  /*dee0*/  LDSM.16.M88.4 R60, [R183+0x1800] ;  /* 0x00180000b73c783b */ /* 0x000eae0000000200 */
[----:B------:R-:W-:Y:S01]  /*def0*/  HMMA.16816.F32.BF16 R24, R4, R74, R12 ;  /* 0x0000004a0418723c */ /* 0x000fe2000004180c */
[----:B------:R-:W-:Y:S04]  /*df00*/  LDSM.16.M88.4 R12, [R187+0x4000] ;  /* 0x00400000bb0c783b */ /* 0x000fe80000000200 */
[----:B------:R-:W-:Y:S03]  /*df10*/  LDSM.16.M88.4 R72, [R180+0x2800] ;  /* 0x00280000b448783b */ /* 0x000fe60000000200 */
[C---:B----4-:R-:W-:Y:S08]  /*df20*/  HMMA.16816.F32.BF16 R8, R20.reuse, R68, R8 ;  /* 0x000000441408723c */ /* 0x050ff00000041808 */
[C---:B------:R-:W-:Y:S01]  /*df30*/  HMMA.16816.F32.BF16 R4, R20.reuse, R70, R28 ;  /* 0x000000461404723c */ /* 0x040fe2000004181c */
[----:B------:R-:W4:Y:S07]  /*df40*/  LDSM.16.M88.4 R68, [R180+0x2000] ;  /* 0x00200000b444783b */ /* 0x000f2e0000000200 */
[C---:B-1----:R-:W-:Y:S08]  /*df50*/  HMMA.16816.F32.BF16 R32, R20.reuse, R76, R32 ;  /* 0x0000004c1420723c */ /* 0x042ff00000041820 */
[C---:B------:R-:W-:Y:S01]  /*df60*/  HMMA.16816.F32.BF16 R36, R20.reuse, R78, R36 ;  /* 0x0000004e1424723c */ /* 0x040fe20000041824 */
[----:B------:R-:W-:Y:S07]  /*df70*/  LDSM.16.M88.4 R76, [R198] ;  /* 0x00000000c64c783b */ /* 0x000fee0000000200 */
[C---:B------:R-:W-:Y:S08]  /*df80*/  HMMA.16816.F32.BF16 R44, R20.reuse, R86, R44 ;  /* 0x00000056142c723c */ /* 0x040ff0000004182c */
[C---:B--2---:R-:W-:Y:S08]  /*df90*/  HMMA.16816.F32.BF16 R52, R20.reuse, R48, R52 ;  /* 0x000000301434723c */ /* 0x044ff00000041834 */
[C---:B------:R-:W-:Y:S01]  /*dfa0*/  HMMA.16816.F32.BF16 R40, R20.reuse, R84, R40 ;  /* 0x000000541428723c */ /* 0x040fe20000041828 */
[----:B------:R-:W1:Y:S07]  /*dfb0*/  LDSM.16.M88.4 R84, [R180+0x3000] ;  /* 0x00300000b454783b */ /* 0x000e6e0000000200 */
[----:B------:R-:W-:Y:S08]  /*dfc0*/  HMMA.16816.F32.BF16 R28, R20, R50, R24 ;  /* 0x00000032141c723c */ /* 0x000ff00000041818 */
[C---:B---3--:R-:W-:Y:S01]  /*dfd0*/  HMMA.16816.F32.BF16 R24, R16.reuse, R56, R8 ;  /* 0x000000381018723c */ /* 0x048fe20000041808 */
[----:B------:R-:W-:Y:S07]  /*dfe0*/  LDSM.16.M88.4 R8, [R188+0x4000] ;  /* 0x00400000bc08783b */ /* 0x000fee0000000200 */
[C---:B------:R-:W-:Y:S01]  /*dff0*/  HMMA.16816.F32.BF16 R20, R16.reuse, R58, R4 ;  /* 0x0000003a1014723c */ /* 0x040fe20000041804 */
[----:B------:R-:W2:Y:S07]  /*e000*/  LDSM.16.M88.4 R56, [R180+0x3800] ;  /* 0x00380000b438783b */ /* 0x000eae0000000200 */
[C---:B------:R-:W-:Y:S08]  /*e010*/  HMMA.16816.F32.BF16 R4, R16.reuse, R80, R32 ;  /* 0x000000501004723c */ /* 0x040ff00000041820 */
[C---:B------:R-:W-:Y:S01]  /*e020*/  HMMA.16816.F32.BF16 R36, R16.reuse, R82, R36 ;  /* 0x000000521024723c */ /* 0x040fe20000041824 */
[----:B------:R-:W-:Y:S07]  /*e030*/  LDSM.16.M88.4 R80, [R186+0x2800] ;  /* 0x00280000ba50783b */ /* 0x000fee0000000200 */
[C---:B------:R-:W-:Y:S08]  /*e040*/  HMMA.16816.F32.BF16 R44, R16.reuse, R90, R44 ;  /* 0x0000005a102c723c */ /* 0x040ff0000004182c */
[C---:B------:R-:W-:Y:S08]  /*e050*/  HMMA.16816.F32.BF16 R52, R16.reuse, R60, R52 ;  /* 0x0000003c1034723c */ /* 0x040ff00000041834 */
[C---:B------:R-:W-:Y:S01]  /*e060*/  HMMA.16816.F32.BF16 R40, R16.reuse, R88, R40 ;  /* 0x000000581028723c */ /* 0x040fe20000041828 */
[----:B------:R-:W3:Y:S07]  /*e070*/  LDSM.16.M88.4 R88, [R197] ;  /* 0x00000000c558783b */ /* 0x000eee0000000200 */
[----:B------:R-:W-:Y:S01]  /*e080*/  HMMA.16816.F32.BF16 R32, R16, R62, R28 ;  /* 0x0000003e1020723c */ /* 0x000fe2000004181c */
[----:B------:R-:W2:Y:S07]  /*e090*/  LDSM.16.M88.4 R60, [R196] ;  /* 0x00000000c43c783b */ /* 0x000eae0000000200 */
[C---:B----4-:R-:W-:Y:S08]  /*e0a0*/  HMMA.16816.F32.BF16 R28, R12.reuse, R68, R24 ;  /* 0x000000440c1c723c */ /* 0x050ff00000041818 */
[C---:B------:R-:W-:Y:S01]  /*e0b0*/  HMMA.16816.F32.BF16 R24, R12.reuse, R70, R20 ;  /* 0x000000460c18723c */ /* 0x040fe20000041814 */
[----:B------:R-:W-:Y:S07]  /*e0c0*/  LDSM.16.M88.4 R68, [R183+0x2000] ;  /* 0x00200000b744783b */ /* 0x000fee0000000200 */
[C---:B------:R-:W-:Y:S01]  /*e0d0*/  HMMA.16816.F32.BF16 R20, R12.reuse, R72, R4 ;  /* 0x000000480c14723c */ /* 0x040fe20000041804 */
[----:B------:R-:W-:Y:S07]  /*e0e0*/  LDSM.16.M88.4 R4, [R190+0x4000] ;  /* 0x00400000be04783b */ /* 0x000fee0000000200 */
[C---:B------:R-:W-:Y:S01]  /*e0f0*/  HMMA.16816.F32.BF16 R16, R12.reuse, R74, R36 ;  /* 0x0000004a0c10723c */ /* 0x040fe20000041824 */
[----:B------:R-:W4:Y:S07]  /*e100*/  LDSM.16.M88.4 R72, [R186+0x2000] ;  /* 0x00200000ba48783b */ /* 0x000f2e0000000200 */
[C---:B-1----:R-:W-:Y:S08]  /*e110*/  HMMA.16816.F32.BF16 R48, R12.reuse, R86, R44 ;  /* 0x000000560c30723c */ /* 0x042ff0000004182c */
[C---:B--2---:R-:W-:Y:S08]  /*e120*/  HMMA.16816.F32.BF16 R44, R12.reuse, R56, R52 ;  /* 0x000000380c2c723c */ /* 0x044ff00000041834 */
[C---:B------:R-:W-:Y:S01]  /*e130*/  HMMA.16816.F32.BF16 R40, R12.reuse, R84, R40 ;  /* 0x000000540c28723c */ /* 0x040fe20000041828 */
[----:B------:R-:W1:Y:S07]  /*e140*/  LDSM.16.M88.4 R84, [R186+0x3000] ;  /* 0x00300000ba54783b */ /* 0x000e6e0000000200 */
[----:B------:R-:W-:Y:S08]  /*e150*/  HMMA.16816.F32.BF16 R36, R12, R58, R32 ;  /* 0x0000003a0c24723c */ /* 0x000ff00000041820 */
[C---:B------:R-:W-:Y:S08]  /*e160*/  HMMA.16816.F32.BF16 R32, R8.reuse, R64, R28 ;  /* 0x000000400820723c */ /* 0x040ff0000004181c */
[C---:B------:R-:W-:Y:S01]  /*e170*/  HMMA.16816.F32.BF16 R28, R8.reuse, R66, R24 ;  /* 0x00000042081c723c */ /* 0x040fe20000041818 */
[----:B------:R-:W2:Y:S07]  /*e180*/  LDSM.16.M88.4 R64, [R186+0x3800] ;  /* 0x00380000ba40783b */ /* 0x000eae0000000200 */
[C---:B------:R-:W-:Y:S01]  /*e190*/  HMMA.16816.F32.BF16 R24, R8.reuse, R76, R20 ;  /* 0x0000004c0818723c */ /* 0x040fe20000041814 */
[----:B------:R-:W1:Y:S07]  /*e1a0*/  LDSM.16.M88.4 R20, [R189+0x4000] ;  /* 0x00400000bd14783b */ /* 0x000e6e0000000200 */
[C---:B------:R-:W-:Y:S01]  /*e1b0*/  HMMA.16816.F32.BF16 R16, R8.reuse, R78, R16 ;  /* 0x0000004e0810723c */ /* 0x040fe20000041810 */
[----:B------:R-:W1:Y:S07]  /*e1c0*/  LDSM.16.M88.4 R76, [R183+0x2800] ;  /* 0x00280000b74c783b */ /* 0x000e6e0000000200 */
[C---:B---3--:R-:W-:Y:S08]  /*e1d0*/  HMMA.16816.F32.BF16 R56, R8.reuse, R90, R48 ;  /* 0x0000005a0838723c */ /* 0x048ff00000041830 */
[C---:B------:R-:W-:Y:S08]  /*e1e0*/  HMMA.16816.F32.BF16 R48, R8.reuse, R60, R44 ;  /* 0x0000003c0830723c */ /* 0x040ff0000004182c */
[C---:B------:R-:W-:Y:S01]  /*e1f0*/  HMMA.16816.F32.BF16 R12, R8.reuse, R88, R40 ;  /* 0x00000058080c723c */ /* 0x040fe20000041828 */
[----:B------:R-:W-:Y:S04]  /*e200*/  LDSM.16.M88.4 R40, [R183+0x3000] ;  /* 0x00300000b728783b */ /* 0x000fe80000000200 */
[----:B------:R-:W-:Y:S03]  /*e210*/  LDSM.16.M88.4 R88, [R183+0x3800] ;  /* 0x00380000b758783b */ /* 0x000fe60000000200 */
[----:B------:R-:W-:Y:S01]  /*e220*/  HMMA.16816.F32.BF16 R44, R8, R62, R36 ;  /* 0x0000003e082c723c */ /* 0x000fe20000041824 */
[----:B------:R-:W-:Y:S07]  /*e230*/  LDSM.16.M88.4 R60, [R180+0x4000] ;  /* 0x00400000b43c783b */ /* 0x000fee0000000200 */
[C---:B----4-:R-:W-:Y:S08]  /*e240*/  HMMA.16816.F32.BF16 R36, R4.reuse, R72, R32 ;  /* 0x000000480424723c */ /* 0x050ff00000041820 */
[C---:B------:R-:W-:Y:S01]  /*e250*/  HMMA.16816.F32.BF16 R52, R4.reuse, R82, R16 ;  /* 0x000000520434723c */ /* 0x040fe20000041810 */
[----:B------:R-:W3:Y:S07]  /*e260*/  LDSM.16.M88.4 R16, [R187+0x8000] ;  /* 0x00800000bb10783b */ /* 0x000eee0000000200 */
[C---:B------:R-:W-:Y:S01]  /*e270*/  HMMA.16816.F32.BF16 R28, R4.reuse, R74, R28 ;  /* 0x0000004a041c723c */ /* 0x040fe2000004181c */
[----:B------:R-:W-:Y:S07]  /*e280*/  LDSM.16.M88.4 R72, [R180+0x5800] ;  /* 0x00580000b448783b */ /* 0x000fee0000000200 */
[C---:B------:R-:W-:Y:S08]  /*e290*/  HMMA.16816.F32.BF16 R32, R4.reuse, R80, R24 ;  /* 0x000000500420723c */ /* 0x040ff00000041818 */
[C---:B-1----:R-:W-:Y:S01]  /*e2a0*/  HMMA.16816.F32.BF16 R24, R4.reuse, R84, R12 ;  /* 0x000000540418723c */ /* 0x042fe2000004180c */
[----:B------:R-:W-:Y:S07]  /*e2b0*/  LDSM.16.M88.4 R12, [R188+0x8000] ;  /* 0x00800000bc0c783b */ /* 0x000fee0000000200 */
[C---:B------:R-:W-:Y:S01]  /*e2c0*/  HMMA.16816.F32.BF16 R8, R4.reuse, R86, R56 ;  /* 0x000000560408723c */ /* 0x040fe20000041838 */
[----:B------:R-:W-:Y:S07]  /*e2d0*/  LDSM.16.M88.4 R56, [R183+0x4000] ;  /* 0x00400000b738783b */ /* 0x000fee0000000200 */
[C---:B--2---:R-:W-:Y:S08]  /*e2e0*/  HMMA.16816.F32.BF16 R48, R4.reuse, R64, R48 ;  /* 0x000000400430723c */ /* 0x044ff00000041830 */
[----:B------:R-:W-:Y:S01]  /*e2f0*/  HMMA.16816.F32.BF16 R96, R4, R66, R44 ;  /* 0x000000420460723c */ /* 0x000fe2000004182c */
[----:B------:R-:W-:Y:S04]  /*e300*/  LDSM.16.M88.4 R64, [R194] ;  /* 0x00000000c240783b */ /* 0x000fe80000000200 */
[----:B------:R-:W-:Y:S03]  /*e310*/  LDSM.16.M88.4 R44, [R180+0x5000] ;  /* 0x00500000b42c783b */ /* 0x000fe60000000200 */
[C---:B------:R-:W-:Y:S01]  /*e320*/  HMMA.16816.F32.BF16 R4, R20.reuse, R68, R36 ;  /* 0x000000441404723c */ /* 0x040fe20000041824 */
[----:B------:R-:W1:Y:S07]  /*e330*/  LDSM.16.M88.4 R36, [R195] ;  /* 0x00000000c324783b */ /* 0x000e6e0000000200 */
[C---:B------:R-:W-:Y:S08]  /*e340*/  HMMA.16816.F32.BF16 R28, R20.reuse, R70, R28 ;  /* 0x00000046141c723c */ /* 0x040ff0000004181c */
[----:B------:R-:W-:Y:S01]  /*e350*/  HMMA.16816.F32.BF16 R68, R20, R78, R52 ;  /* 0x0000004e1444723c */ /* 0x000fe20000041834 */
[----:B------:R-:W2:Y:S07]  /*e360*/  LDSM.16.M88.4 R52, [R180+0x4800] ;  /* 0x00480000b434783b */ /* 0x000eae0000000200 */
[----:B---3--:R-:W-:Y:S08]  /*e370*/  HMMA.16816.F32.BF16 R4, R16, R60, R4 ;  /* 0x0000003c1004723c */ /* 0x008ff00000041804 */
[C---:B------:R-:W-:Y:S01]  /*e380*/  HMMA.16816.F32.BF16 R80, R20.reuse, R42, R8 ;  /* 0x0000002a1450723c */ /* 0x040fe20000041808 */
[----:B------:R-:W-:Y:S07]  /*e390*/  LDSM.16.M88.4 R8, [R190+0x8000] ;  /* 0x00800000be08783b */ /* 0x000fee0000000200 */
[----:B------:R-:W-:Y:S01]  /*e3a0*/  HMMA.16816.F32.BF16 R92, R20, R88, R48 ;  /* 0x00000058145c723c */ /* 0x000fe20000041830 */
[----:B------:R-:W3:Y:S07]  /*e3b0*/  LDSM.16.M88.4 R48, [R186+0x4000] ;  /* 0x00400000ba30783b */ /* 0x000eee0000000200 */
[----:B------:R-:W-:Y:S01]  /*e3c0*/  HMMA.16816.F32.BF16 R28, R16, R62, R28 ;  /* 0x0000003e101c723c */ /* 0x000fe2000004181c */
[----:B------:R-:W-:Y:S07]  /*e3d0*/  LDSM.16.M88.4 R60, [R186+0x4800] ;  /* 0x00480000ba3c783b */ /* 0x000fee0000000200 */
[C---:B------:R-:W-:Y:S08]  /*e3e0*/  HMMA.16816.F32.BF16 R32, R20.reuse, R76, R32 ;  /* 0x0000004c1420723c */ /* 0x040ff00000041820 */
        /* <DEDUP_REMOVED lines=18> */
[----:B------:R-:W-:-:S07]  /*e510*/  FMUL.FTZ R0, R48, c[0x0][0x320] ;  /* 0x0000c80030007a20 */ /* 0x000fce0000410000 */
[----:B------:R-:W-:Y:S01]  /*e520*/  HMMA.16816.F32.BF16 R44, R16, R46, R80 ;  /* 0x0000002e102c723c */ /* 0x000fe20000041850 */
[----:B------:R4:W1:Y:S07]  /*e530*/  MUFU.TANH R82, R0 ;  /* 0x0000000000527308 */ /* 0x00086e0000002400 */
        /* <DEDUP_REMOVED lines=88> */
[----:B-1234-:R-:W-:Y:S01]  /*eac0*/  IADD3 R0, R126, -0x2, RZ ;  /* 0xfffffffe7e007810 */ /* 0x01efe20007ffe0ff */
[----:B------:R-:W-:Y:S01]  /*ead0*/  IMAD.MOV.U32 R6, RZ, RZ, c[0x0][0x1e4] ;  /* 0x00007900ff067624 */ /* 0x000fe200078e00ff */
[----:B------:R-:W-:Y:S02]  /*eae0*/  LOP3.LUT P4, RZ, R104, 0x2, RZ, 0xc0, !PT ;  /* 0x0000000268ff7812 */ /* 0x000fe4000788c0ff */
        /* <DEDUP_REMOVED lines=21> */
.L_x_238:
[----:B--234-:R-:W-:Y:S05]  /*ec40*/  BSYNC B0 ;  /* 0x0000000000007941 */ /* 0x01cfea0003800000 */
.L_x_237:
[----:B-1----:R-:W1:Y:S04]  /*ec50*/  S2R R0, SR_TID.X ;  /* 0x0000000000007919 */ /* 0x002e680000002100 */
[----:B------:R-:W-:Y:S04]  /*ec60*/  LDSM.16.MT88.4 R36, [R182+0x2000] ;  /* 0x00200000b624783b */ /* 0x000fe80000004200 */
[----:B------:R-:W-:Y:S04]  /*ec70*/  LDSM.16.MT88.4 R32, [R185+0x2000] ;  /* 0x00200000b920783b */ /* 0x000fe80000004200 */
[----:B------:R-:W0:Y:S01]  /*ec80*/  LDGDEPBAR ;  /* 0x00000000000079af */ /* 0x000e220000000000 */
[----:B-1----:R-:W-:-:S04]  /*ec90*/  SHF.R.S32.HI R2, RZ, 0x1f, R0 ;  /* 0x0000001fff027819 */ /* 0x002fc80000011400 */
[----:B------:R-:W-:-:S04]  /*eca0*/  LEA.HI R2, R2, R0, RZ, 0x5 ;  /* 0x0000000002027211 */ /* 0x000fc800078f28ff */
[----:B------:R-:W-:-:S05]  /*ecb0*/  LOP3.LUT R2, R2, 0xffffffe0, RZ, 0xc0, !PT ;  /* 0xffffffe002027812 */ /* 0x000fca00078ec0ff */
[----:B------:R-:W-:-:S05]  /*ecc0*/  IMAD.IADD R2, R0, 0x1, -R2 ;  /* 0x0000000100027824 */ /* 0x000fca00078e0a02 */
[----:B------:R-:W-:-:S04]  /*ecd0*/  SHF.R.S32.HI R0, RZ, 0x1f, R2 ;  /* 0x0000001fff007819 */ /* 0x000fc80000011402 */
[----:B------:R-:W-:-:S04]  /*ece0*/  LEA.HI R0, R0, R2, RZ, 0x2 ;  /* 0x0000000200007211 */ /* 0x000fc800078f10ff */
[----:B------:R-:W-:-:S05]  /*ecf0*/  LOP3.LUT R0, R0, 0x7ffffffc, RZ, 0xc0, !PT ;  /* 0x7ffffffc00007812 */ /* 0x000fca00078ec0ff */
[----:B------:R-:W-:-:S04]  /*ed00*/  IMAD.IADD R0, R2, 0x1, -R0 ;  /* 0x0000000102007824 */ /* 0x000fc800078e0a00 */
[----:B------:R-:W-:-:S04]  /*ed10*/  IMAD.SHL.U32 R0, R0, 0x2, RZ ;  /* 0x0000000200007824 */ /* 0x000fc800078e00ff */
[----:B------:R-:W-:-:S05]  /*ed20*/  IMAD.IADD R0, R103, 0x1, -R0 ;  /* 0x0000000167007824 */ /* 0x000fca00078e0a00 */
[C---:B------:R-:W-:Y:S02]  /*ed30*/  ISETP.GT.AND P4, PT, R0.reuse, RZ, PT ;  /* 0x000000ff0000720c */ /* 0x040fe40003f84270 */
[C---:B------:R-:W-:Y:S02]  /*ed40*/  ISETP.GT.AND P3, PT, R0.reuse, 0x1, PT ;  /* 0x000000010000780c */ /* 0x040fe40003f64270 */
[----:B------:R-:W-:Y:S02]  /*ed50*/  ISETP.GT.AND P2, PT, R0, 0x8, PT ;  /* 0x000000080000780c */ /* 0x000fe40003f44270 */
[----:B------:R-:W-:Y:S02]  /*ed60*/  FSEL R6, R82, -INF , P4 ;  /* 0xff80000052067808 */ /* 0x000fe40002000000 */
[----:B------:R-:W-:Y:S02]  /*ed70*/  FSEL R7, R81, -INF , P3 ;  /* 0xff80000051077808 */ /* 0x000fe40001800000 */
[----:B------:R-:W-:-:S02]  /*ed80*/  ISETP.GT.AND P1, PT, R0, 0x9, PT ;  /* 0x000000090000780c */ /* 0x000fc40003f24270 */
[----:B------:R-:W-:Y:S02]  /*ed90*/  FSEL R9, R72, -INF , P2 ;  /* 0xff80000048097808 */ /* 0x000fe40001000000 */
[----:B------:R-:W-:Y:S02]  /*eda0*/  FMNMX.FTZ R2, R6, R7, !PT ;  /* 0x0000000706027209 */ /* 0x000fe40007810000 */
[C---:B------:R-:W-:Y:S02]  /*edb0*/  ISETP.GT.AND P0, PT, R0.reuse, 0x10, PT ;  /* 0x000000100000780c */ /* 0x040fe40003f04270 */
[----:B------:R-:W-:Y:S02]  /*edc0*/  FSEL R10, R69, -INF , P1 ;  /* 0xff800000450a7808 */ /* 0x000fe40000800000 */
[----:B------:R-:W-:Y:S02]  /*edd0*/  FMNMX.FTZ R2, R9, R2, !PT ;  /* 0x0000000209027209 */ /* 0x000fe40007810000 */
[----:B------:R-:W-:-:S02]  /*ede0*/  ISETP.GT.AND P6, PT, R0, 0x11, PT ;  /* 0x000000110000780c */ /* 0x000fc40003fc4270 */
[----:B------:R-:W-:Y:S02]  /*edf0*/  FSEL R45, R55, -INF , P0 ;  /* 0xff800000372d7808 */ /* 0x000fe40000000000 */
[----:B------:R-:W-:Y:S02]  /*ee00*/  FMNMX.FTZ R2, R10, R2, !PT ;  /* 0x000000020a027209 */ /* 0x000fe40007810000 */
[----:B------:R-:W-:Y:S02]  /*ee10*/  FSEL R13, R68, -INF , P2 ;  /* 0xff800000440d7808 */ /* 0x000fe40001000000 */
[----:B------:R-:W-:Y:S02]  /*ee20*/  FSEL R44, R54, -INF , P6 ;  /* 0xff800000362c7808 */ /* 0x000fe40003000000 */
[----:B------:R-:W-:Y:S02]  /*ee30*/  FMNMX.FTZ R2, R45, R2, !PT ;  /* 0x000000022d027209 */ /* 0x000fe40007810000 */
[----:B------:R-:W-:-:S02]  /*ee40*/  ISETP.GT.AND P2, PT, R0, 0x18, PT ;  /* 0x000000180000780c */ /* 0x000fc40003f44270 */
[----:B------:R-:W-:Y:S02]  /*ee50*/  FSEL R20, R56, -INF , P1 ;  /* 0xff80000038147808 */ /* 0x000fe40000800000 */
[----:B------:R-:W-:Y:S02]  /*ee60*/  FSEL R11, R80, -INF , P4 ;  /* 0xff800000500b7808 */ /* 0x000fe40002000000 */
[----:B------:R-:W-:Y:S02]  /*ee70*/  FSEL R12, R73, -INF , P3 ;  /* 0xff800000490c7808 */ /* 0x000fe40001800000 */
[----:B------:R-:W-:Y:S02]  /*ee80*/  ISETP.GT.AND P1, PT, R0, 0x19, PT ;  /* 0x000000190000780c */ /* 0x000fe40003f24270 */
[----:B------:R-:W-:Y:S02]  /*ee90*/  FSEL R47, R43, -INF , P2 ;  /* 0xff8000002b2f7808 */ /* 0x000fe40001000000 */
[----:B------:R-:W-:-:S02]  /*eea0*/  FMNMX.FTZ R2, R44, R2, !PT ;  /* 0x000000022c027209 */ /* 0x000fc40007810000 */
[----:B------:R-:W-:Y:S02]  /*eeb0*/  FSEL R48, R53, -INF , P0 ;  /* 0xff80000035307808 */ /* 0x000fe40000000000 */
[----:B------:R-:W-:Y:S02]  /*eec0*/  FSEL R46, R42, -INF , P1 ;  /* 0xff8000002a2e7808 */ /* 0x000fe40000800000 */
[----:B------:R-:W-:Y:S02]  /*eed0*/  ISETP.GT.AND P0, PT, R0, 0x20, PT ;  /* 0x000000200000780c */ /* 0x000fe40003f04270 */
[----:B------:R-:W-:Y:S02]  /*eee0*/  FMNMX.FTZ R3, R11, R12, !PT ;  /* 0x0000000c0b037209 */ /* 0x000fe40007810000 */
[----:B------:R-:W-:Y:S02]  /*eef0*/  FMNMX.FTZ R2, R47, R2, !PT ;  /* 0x000000022f027209 */ /* 0x000fe40007810000 */
[----:B------:R-:W-:-:S02]  /*ef00*/  FSEL R51, R52, -INF , P6 ;  /* 0xff80000034337808 */ /* 0x000fc40003000000 */
[----:B------:R-:W-:Y:S02]  /*ef10*/  FSEL R103, R29, -INF , P0 ;  /* 0xff8000001d677808 */ /* 0x000fe40000000000 */
[----:B------:R-:W-:Y:S02]  /*ef20*/  ISETP.GT.AND P6, PT, R0, 0x21, PT ;  /* 0x000000210000780c */ /* 0x000fe40003fc4270 */
[----:B------:R-:W-:Y:S02]  /*ef30*/  FMNMX.FTZ R3, R13, R3, !PT ;  /* 0x000000030d037209 */ /* 0x000fe40007810000 */
[----:B------:R-:W-:Y:S02]  /*ef40*/  FMNMX.FTZ R2, R46, R2, !PT ;  /* 0x000000022e027209 */ /* 0x000fe40007810000 */
[----:B------:R-:W-:Y:S02]  /*ef50*/  ISETP.GT.AND P5, PT, R0, 0x28, PT ;  /* 0x000000280000780c */ /* 0x000fe40003fa4270 */
[----:B------:R-:W-:-:S02]  /*ef60*/  FSEL R104, R28, -INF , P6 ;  /* 0xff8000001c687808 */ /* 0x000fc40003000000 */
[----:B------:R-:W-:Y:S02]  /*ef70*/  FMNMX.FTZ R3, R20, R3, !PT ;  /* 0x0000000314037209 */ /* 0x000fe40007810000 */
[----:B------:R-:W-:Y:S02]  /*ef80*/  FMNMX.FTZ R2, R103, R2, !PT ;  /* 0x0000000267027209 */ /* 0x000fe40007810000 */
[----:B------:R-:W-:Y:S02]  /*ef90*/  ISETP.GT.AND P4, PT, R0, 0x29, PT ;  /* 0x000000290000780c */ /* 0x000fe40003f84270 */
[----:B------:R-:W-:Y:S02]  /*efa0*/  FSEL R120, R25, -INF , P5 ;  /* 0xff80000019787808 */ /* 0x000fe40002800000 */
[----:B------:R-:W-:Y:S02]  /*efb0*/  FMNMX.FTZ R3, R48, R3, !PT ;  /* 0x0000000330037209 */ /* 0x000fe40007810000 */
[----:B------:R-:W-:-:S02]  /*efc0*/  FMNMX.FTZ R2, R104, R2, !PT ;  /* 0x0000000268027209 */ /* 0x000fc40007810000 */
[----:B------:R-:W-:Y:S02]  /*efd0*/  ISETP.GT.AND P3, PT, R0, 0x30, PT ;  /* 0x000000300000780c */ /* 0x000fe40003f64270 */
[----:B------:R-:W-:Y:S02]  /*efe0*/  FSEL R49, R41, -INF , P2 ;  /* 0xff80000029317808 */ /* 0x000fe40001000000 */
[----:B------:R-:W-:Y:S02]  /*eff0*/  FSEL R121, R24, -INF , P4 ;  /* 0xff80000018797808 */ /* 0x000fe40002000000 */
[----:B------:R-:W-:Y:S02]  /*f000*/  FMNMX.FTZ R3, R51, R3, !PT ;  /* 0x0000000333037209 */ /* 0x000fe40007810000 */
[----:B------:R-:W-:Y:S02]  /*f010*/  FMNMX.FTZ R2, R120, R2, !PT ;  /* 0x0000000278027209 */ /* 0x000fe40007810000 */
[----:B------:R-:W-:-:S02]  /*f020*/  ISETP.GT.AND P2, PT, R0, 0x31, PT ;  /* 0x000000310000780c */ /* 0x000fc40003f44270 */
[----:B------:R-:W-:Y:S02]  /*f030*/  FSEL R50, R40, -INF , P1 ;  /* 0xff80000028327808 */ /* 0x000fe40000800000 */
[----:B------:R-:W-:Y:S01]  /*f040*/  FSEL R236, R17, -INF , P3 ;  /* 0xff80000011ec7808 */ /* 0x000fe20001800000 */
[----:B------:R-:W-:Y:S01]  /*f050*/  LDSM.16.MT88.4 R40, [R184+0x2000] ;  /* 0x00200000b828783b */ /* 0x000fe20000004200 */
[----:B------:R-:W-:Y:S02]  /*f060*/  FMNMX.FTZ R3, R49, R3, !PT ;  /* 0x0000000331037209 */ /* 0x000fe40007810000 */
[----:B------:R-:W-:Y:S02]  /*f070*/  FMNMX.FTZ R2, R121, R2, !PT ;  /* 0x0000000279027209 */ /* 0x000fe40007810000 */
[----:B------:R-:W-:Y:S02]  /*f080*/  FSEL R123, R30, -INF , P0 ;  /* 0xff8000001e7b7808 */ /* 0x000fe40000000000 */
[----:B------:R-:W-:-:S02]  /*f090*/  ISETP.GT.AND P1, PT, R0, 0x38, PT ;  /* 0x000000380000780c */ /* 0x000fc40003f24270 */
[----:B------:R-:W-:Y:S02]  /*f0a0*/  ISETP.GT.AND P0, PT, R0, 0x39, PT ;  /* 0x000000390000780c */ /* 0x000fe40003f04270 */
[----:B------:R-:W-:Y:S02]  /*f0b0*/  FSEL R237, R16, -INF , P2 ;  /* 0xff80000010ed7808 */ /* 0x000fe40001000000 */
[----:B------:R-:W-:Y:S02]  /*f0c0*/  FMNMX.FTZ R3, R50, R3, !PT ;  /* 0x0000000332037209 */ /* 0x000fe40007810000 */
[----:B------:R-:W-:Y:S02]  /*f0d0*/  FMNMX.FTZ R0, R236, R2, !PT ;  /* 0x00000002ec007209 */ /* 0x000fe40007810000 */
[----:B------:R-:W-:Y:S02]  /*f0e0*/  FSEL R124, R27, -INF , P6 ;  /* 0xff8000001b7c7808 */ /* 0x000fe40003000000 */
[----:B------:R-:W-:-:S02]  /*f0f0*/  FSEL R238, R14, -INF , P1 ;  /* 0xff8000000eee7808 */ /* 0x000fc40000800000 */
[----:B------:R-:W-:Y:S02]  /*f100*/  FMNMX.FTZ R2, R123, R3, !PT ;  /* 0x000000037b027209 */ /* 0x000fe40007810000 */
[----:B------:R-:W-:Y:S02]  /*f110*/  FMNMX.FTZ R0, R237, R0, !PT ;  /* 0x00000000ed007209 */ /* 0x000fe40007810000 */
[----:B------:R-:W-:Y:S02]  /*f120*/  FSEL R122, R26, -INF , P5 ;  /* 0xff8000001a7a7808 */ /* 0x000fe40002800000 */
[----:B------:R-:W-:Y:S01]  /*f130*/  FSEL R239, R8, -INF , P0 ;  /* 0xff80000008ef7808 */ /* 0x000fe20000000000 */
[----:B------:R-:W-:Y:S01]  /*f140*/  LDSM.16.MT88.4 R24, [R181] ;  /* 0x00000000b518783b */ /* 0x000fe20000004200 */
[----:B------:R-:W-:Y:S02]  /*f150*/  FMNMX.FTZ R2, R124, R2, !PT ;  /* 0x000000027c027209 */ /* 0x000fe40007810000 */
[----:B------:R-:W-:-:S02]  /*f160*/  FMNMX.FTZ R0, R238, R0, !PT ;  /* 0x00000000ee007209 */ /* 0x000fc40007810000 */
[----:B------:R-:W-:Y:S02]  /*f170*/  FSEL R125, R22, -INF , P4 ;  /* 0xff800000167d7808 */ /* 0x000fe40002000000 */
[----:B------:R-:W-:Y:S02]  /*f180*/  FMNMX.FTZ R2, R122, R2, !PT ;  /* 0x000000027a027209 */ /* 0x000fe40007810000 */
[----:B------:R-:W-:Y:S02]  /*f190*/  FMNMX.FTZ R0, R239, R0, !PT ;  /* 0x00000000ef007209 */ /* 0x000fe40007810000 */
[----:B------:R-:W-:Y:S02]  /*f1a0*/  FSEL R240, R21, -INF , P3 ;  /* 0xff80000015f07808 */ /* 0x000fe40001800000 */
[----:B------:R-:W-:Y:S01]  /*f1b0*/  FMNMX.FTZ R2, R125, R2, !PT ;  /* 0x000000027d027209 */ /* 0x000fe20007810000 */
[----:B------:R-:W1:Y:S01]  /*f1c0*/  SHFL.BFLY PT, R4, R0, 0x2, 0x1f ;  /* 0x0c401f0000047f89 */ /* 0x000e6200000e0000 */
[----:B------:R-:W-:-:S02]  /*f1d0*/  FSEL R241, R19, -INF , P2 ;  /* 0xff80000013f17808 */ /* 0x000fc40001000000 */
[----:B------:R-:W-:Y:S02]  /*f1e0*/  FMNMX.FTZ R2, R240, R2, !PT ;  /* 0x00000002f0027209 */ /* 0x000fe40007810000 */
[----:B------:R-:W-:Y:S02]  /*f1f0*/  FSEL R242, R18, -INF , P1 ;  /* 0xff80000012f27808 */ /* 0x000fe40000800000 */
[----:B------:R-:W-:Y:S01]  /*f200*/  FMNMX.FTZ R2, R241, R2, !PT ;  /* 0x00000002f1027209 */ /* 0x000fe20007810000 */
[----:B------:R-:W-:Y:S01]  /*f210*/  LDSM.16.MT88.4 R16, [R182] ;  /* 0x00000000b610783b */ /* 0x000fe20000004200 */
[----:B------:R-:W-:Y:S02]  /*f220*/  FSEL R243, R15, -INF , P0 ;  /* 0xff8000000ff37808 */ /* 0x000fe40000000000 */
[----:B------:R-:W-:-:S04]  /*f230*/  FMNMX.FTZ R2, R242, R2, !PT ;  /* 0x00000002f2027209 */ /* 0x000fc80007810000 */
        /* <DEDUP_REMOVED lines=11> */
[----:B------:R1:W3:Y:S01]  /*f2f0*/  MUFU.EX2 R23, R0 ;  /* 0x0000000000177308 */ /* 0x0002e20000000800 */
[----:B--2---:R-:W-:Y:S01]  /*f300*/  FMNMX.FTZ R8, R3, R5, !PT ;  /* 0x0000000503087209 */ /* 0x004fe20007810000 */
[----:B------:R-:W-:-:S03]  /*f310*/  FFMA.FTZ R3, R9, c[0x0][0x2d0], -R2 ;  /* 0x0000b40009037a23 */ /* 0x000fc60000010802 */
[----:B------:R-:W-:-:S03]  /*f320*/  FSETP.NEU.FTZ.AND P0, PT, R8, -INF , PT ;  /* 0xff8000000800780b */ /* 0x000fc60003f1d000 */
[----:B------:R2:W-:Y:S01]  /*f330*/  MUFU.EX2 R219, R3 ;  /* 0x0000000300db7308 */ /* 0x0005e20000000800 */
[----:B-1----:R-:W-:-:S07]  /*f340*/  FFMA.FTZ R0, R7, c[0x0][0x2d0], -R2 ;  /* 0x0000b40007007a23 */ /* 0x002fce0000010802 */
[----:B------:R1:W4:Y:S01]  /*f350*/  MUFU.EX2 R31, R0 ;  /* 0x00000000001f7308 */ /* 0x0003220000000800 */
[----:B--2---:R-:W-:Y:S02]  /*f360*/  FFMA.FTZ R3, R10, c[0x0][0x2d0], -R2 ;  /* 0x0000b4000a037a23 */ /* 0x004fe40000010802 */
[----:B---3--:R-:W-:-:S05]  /*f370*/  IMAD.MOV.U32 R10, RZ, RZ, R23 ;  /* 0x000000ffff0a7224 */ /* 0x008fca00078e0017 */
[----:B------:R-:W2:Y:S01]  /*f380*/  MUFU.EX2 R217, R3 ;  /* 0x0000000300d97308 */ /* 0x000ea20000000800 */
[----:B-1----:R-:W-:Y:S02]  /*f390*/  FMUL.FTZ R0, R8, c[0x0][0x2d0] ;  /* 0x0000b40008007a20 */ /* 0x002fe40000410000 */
[----:B----4-:R-:W-:Y:S02]  /*f3a0*/  IMAD.MOV.U32 R9, RZ, RZ, R31 ;  /* 0x000000ffff097224 */ /* 0x010fe400078e001f */
[----:B------:R-:W-:Y:S01]  /*f3b0*/  LDSM.16.MT88.4 R28, [R181+0x2000] ;  /* 0x00200000b51c783b */ /* 0x000fe20000004200 */
[----:B------:R-:W-:Y:S02]  /*f3c0*/  FSEL R0, R0, RZ, P0 ;  /* 0x000000ff00007208 */ /* 0x000fe40000000000 */
[----:B------:R-:W-:Y:S02]  /*f3d0*/  F2FP.BF16.PACK_AB R4, R9, R10 ;  /* 0x0000000a0904723e */ /* 0x000fe400000010ff */
[----:B--2---:R-:W-:Y:S01]  /*f3e0*/  F2FP.BF16.PACK_AB R6, R217, R219 ;  /* 0x000000dbd906723e */ /* 0x004fe200000010ff */
[----:B------:R-:W-:-:S04]  /*f3f0*/  FFMA.FTZ R3, R11, c[0x0][0x2d0], -R0 ;  /* 0x0000b4000b037a23 */ /* 0x000fc80000010800 */
[----:B------:R1:W-:Y:S02]  /*f400*/  MUFU.EX2 R220, R3 ;  /* 0x0000000300dc7308 */ /* 0x0003e40000000800 */
[----:B-1----:R-:W-:-:S06]  /*f410*/  FFMA.FTZ R3, R12, c[0x0][0x2d0], -R0 ;  /* 0x0000b4000c037a23 */ /* 0x002fcc0000010800 */
[----:B------:R1:W2:Y:S02]  /*f420*/  MUFU.EX2 R11, R3 ;  /* 0x00000003000b7308 */ /* 0x0002a40000000800 */
[--C-:B-1----:R-:W-:Y:S01]  /*f430*/  FFMA.FTZ R3, R13, c[0x0][0x2d0], -R0.reuse ;  /* 0x0000b4000d037a23 */ /* 0x102fe20000010800 */
[----:B--2---:R-:W-:Y:S01]  /*f440*/  F2FP.BF16.PACK_AB R5, R11, R220 ;  /* 0x000000dc0b05723e */ /* 0x004fe200000010ff */
[----:B------:R-:W1:Y:S04]  /*f450*/  LDSM.16.MT88.4 R12, [R185] ;  /* 0x00000000b90c783b */ /* 0x000e680000004200 */
[----:B------:R2:W-:Y:S02]  /*f460*/  MUFU.EX2 R218, R3 ;  /* 0x0000000300da7308 */ /* 0x0005e40000000800 */
[----:B--2---:R-:W-:-:S02]  /*f470*/  FFMA.FTZ R3, R20, c[0x0][0x2d0], -R0 ;  /* 0x0000b40014037a23 */ /* 0x004fc40000010800 */
[----:B------:R-:W-:Y:S04]  /*f480*/  LDSM.16.MT88.4 R20, [R184] ;  /* 0x00000000b814783b */ /* 0x000fe80000004200 */
[----:B------:R-:W2:Y:S02]  /*f490*/  MUFU.EX2 R216, R3 ;  /* 0x0000000300d87308 */ /* 0x000ea40000000800 */
[----:B--2---:R-:W-:Y:S01]  /*f4a0*/  F2FP.BF16.PACK_AB R7, R216, R218 ;  /* 0x000000dad807723e */ /* 0x004fe200000010ff */
[----:B------:R-:W-:-:S05]  /*f4b0*/  FFMA.FTZ R3, R45, c[0x0][0x2d0], -R2 ;  /* 0x0000b4002d037a23 */ /* 0x000fca0000010802 */
[----:B------:R2:W-:Y:S01]  /*f4c0*/  MUFU.EX2 R215, R3 ;  /* 0x0000000300d77308 */ /* 0x0005e20000000800 */
[C---:B-1----:R-:W-:Y:S08]  /*f4d0*/  HMMA.16816.F32.BF16 R96, R4.reuse, R12, RZ ;  /* 0x0000000c0460723c */ /* 0x042ff000000418ff */
[----:B------:R-:W-:Y:S01]  /*f4e0*/  HMMA.16816.F32.BF16 R68, R4, R14, RZ ;  /* 0x0000000e0444723c */ /* 0x000fe200000418ff */
[----:B------:R-:W1:Y:S01]  /*f4f0*/  LDSM.16.MT88.4 R12, [R181+0x4000] ;  /* 0x00400000b50c783b */ /* 0x000e620000004200 */
[----:B--2---:R-:W-:-:S06]  /*f500*/  FFMA.FTZ R3, R44, c[0x0][0x2d0], -R2 ;  /* 0x0000b4002c037a23 */ /* 0x004fcc0000010802 */
[C---:B------:R-:W-:Y:S01]  /*f510*/  HMMA.16816.F32.BF16 R88, R4.reuse, R36, RZ ;  /* 0x000000240458723c */ /* 0x040fe200000418ff */
[----:B------:R2:W3:Y:S07]  /*f520*/  MUFU.EX2 R212, R3 ;  /* 0x0000000300d47308 */ /* 0x0004ee0000000800 */
[C---:B------:R-:W-:Y:S08]  /*f530*/  HMMA.16816.F32.BF16 R56, R4.reuse, R38, RZ ;  /* 0x000000260438723c */ /* 0x040ff000000418ff */
[----:B------:R-:W-:Y:S01]  /*f540*/  HMMA.16816.F32.BF16 R84, R4, R32, RZ ;  /* 0x000000200454723c */ /* 0x000fe200000418ff */
[----:B--2---:R-:W-:-:S04]  /*f550*/  FFMA.FTZ R3, R47, c[0x0][0x2d0], -R2 ;  /* 0x0000b4002f037a23 */ /* 0x004fc80000010802 */
[----:B------:R2:W-:Y:S03]  /*f560*/  MUFU.EX2 R252, R3 ;  /* 0x0000000300fc7308 */ /* 0x0005e60000000800 */
[C---:B------:R-:W-:Y:S01]  /*f570*/  HMMA.16816.F32.BF16 R36, R4.reuse, R34, RZ ;  /* 0x000000220424723c */ /* 0x040fe200000418ff */
[----:B------:R-:W4:Y:S07]  /*f580*/  LDSM.16.MT88.4 R32, [R184+0x4000] ;  /* 0x00400000b820783b */ /* 0x000f2e0000004200 */
[----:B------:R-:W-:Y:S01]  /*f590*/  HMMA.16816.F32.BF16 R112, R4, R24, RZ ;  /* 0x000000180470723c */ /* 0x000fe200000418ff */
[----:B--2---:R-:W-:-:S07]  /*f5a0*/  FFMA.FTZ R3, R46, c[0x0][0x2d0], -R2 ;  /* 0x0000b4002e037a23 */ /* 0x004fce0000010802 */
[C---:B------:R-:W-:Y:S01]  /*f5b0*/  HMMA.16816.F32.BF16 R76, R4.reuse, R26, RZ ;  /* 0x0000001a044c723c */ /* 0x040fe200000418ff */
[----:B------:R-:W-:Y:S01]  /*f5c0*/  LDSM.16.MT88.4 R24, [R185+0x4000] ;  /* 0x00400000b918783b */ /* 0x000fe20000004200 */
[----:B------:R2:W5:Y:S06]  /*f5d0*/  MUFU.EX2 R127, R3 ;  /* 0x00000003007f7308 */ /* 0x00056c0000000800 */
[C---:B------:R-:W-:Y:S08]  /*f5e0*/  HMMA.16816.F32.BF16 R108, R4.reuse, R16, RZ ;  /* 0x00000010046c723c */ /* 0x040ff000000418ff */
[----:B------:R-:W-:Y:S01]  /*f5f0*/  HMMA.16816.F32.BF16 R72, R4, R18, RZ ;  /* 0x000000120448723c */ /* 0x000fe200000418ff */
[----:B------:R-:W3:Y:S01]  /*f600*/  LDSM.16.MT88.4 R16, [R182+0x4000] ;  /* 0x00400000b610783b */ /* 0x000ee20000004200 */
[----:B--2---:R-:W-:-:S04]  /*f610*/  FFMA.FTZ R3, R48, c[0x0][0x2d0], -R0 ;  /* 0x0000b40030037a23 */ /* 0x004fc80000010800 */
[----:B------:R2:W-:Y:S02]  /*f620*/  MUFU.EX2 R249, R3 ;  /* 0x0000000300f97308 */ /* 0x0005e40000000800 */
[C---:B-1----:R-:W-:Y:S08]  /*f630*/  HMMA.16816.F32.BF16 R116, R4.reuse, R12, RZ ;  /* 0x0000000c0474723c */ /* 0x042ff000000418ff */
[----:B------:R-:W-:Y:S01]  /*f640*/  HMMA.16816.F32.BF16 R44, R4, R14, RZ ;  /* 0x0000000e042c723c */ /* 0x000fe200000418ff */
[----:B------:R-:W1:Y:S01]  /*f650*/  LDSM.16.MT88.4 R12, [R182+0x800] ;  /* 0x00080000b60c783b */ /* 0x000e620000004200 */
[----:B--2---:R-:W-:-:S06]  /*f660*/  FFMA.FTZ R3, R51, c[0x0][0x2d0], -R0 ;  /* 0x0000b40033037a23 */ /* 0x004fcc0000010800 */
[C---:B------:R-:W-:Y:S01]  /*f670*/  HMMA.16816.F32.BF16 R52, R4.reuse, R20, RZ ;  /* 0x000000140434723c */ /* 0x040fe200000418ff */
[----:B------:R2:W1:Y:S07]  /*f680*/  MUFU.EX2 R251, R3 ;  /* 0x0000000300fb7308 */ /* 0x00046e0000000800 */
[C---:B------:R-:W-:Y:S01]  /*f690*/  HMMA.16816.F32.BF16 R64, R4.reuse, R22, RZ ;  /* 0x000000160440723c */ /* 0x040fe200000418ff */
[----:B------:R-:W1:Y:S07]  /*f6a0*/  LDSM.16.MT88.4 R20, [R181+0x800] ;  /* 0x00080000b514783b */ /* 0x000e6e0000004200 */
[----:B------:R-:W-:Y:S01]  /*f6b0*/  HMMA.16816.F32.BF16 R80, R4, R40, RZ ;  /* 0x000000280450723c */ /* 0x000fe200000418ff */
[----:B--2---:R-:W-:-:S04]  /*f6c0*/  FFMA.FTZ R3, R49, c[0x0][0x2d0], -R0 ;  /* 0x0000b40031037a23 */ /* 0x004fc80000010800 */
[----:B------:R2:W-:Y:S03]  /*f6d0*/  MUFU.EX2 R248, R3 ;  /* 0x0000000300f87308 */ /* 0x0005e60000000800 */
[C---:B----4-:R-:W-:Y:S08]  /*f6e0*/  HMMA.16816.F32.BF16 R148, R4.reuse, R32, RZ ;  /* 0x000000200494723c */ /* 0x050ff000000418ff */
[----:B------:R-:W-:Y:S01]  /*f6f0*/  HMMA.16816.F32.BF16 R92, R4, R28, RZ ;  /* 0x0000001c045c723c */ /* 0x000fe200000418ff */
[----:B--2---:R-:W-:-:S07]  /*f700*/  FFMA.FTZ R3, R50, c[0x0][0x2d0], -R0 ;  /* 0x0000b40032037a23 */ /* 0x004fce0000010800 */
[C---:B------:R-:W-:Y:S01]  /*f710*/  HMMA.16816.F32.BF16 R60, R4.reuse, R30, RZ ;  /* 0x0000001e043c723c */ /* 0x040fe200000418ff */
[----:B------:R-:W-:Y:S01]  /*f720*/  LDSM.16.MT88.4 R28, [R184+0x800] ;  /* 0x00080000b81c783b */ /* 0x000fe20000004200 */
[----:B------:R2:W4:Y:S06]  /*f730*/  MUFU.EX2 R250, R3 ;  /* 0x0000000300fa7308 */ /* 0x00052c0000000800 */
[C---:B------:R-:W-:Y:S08]  /*f740*/  HMMA.16816.F32.BF16 R40, R4.reuse, R42, RZ ;  /* 0x0000002a0428723c */ /* 0x040ff000000418ff */
[----:B---3--:R-:W-:Y:S01]  /*f750*/  HMMA.16816.F32.BF16 R128, R4, R16, RZ ;  /* 0x000000100480723c */ /* 0x008fe200000418ff */
[----:B--2---:R-:W-:-:S04]  /*f760*/  FFMA.FTZ R3, R103, c[0x0][0x2d0], -R2 ;  /* 0x0000b40067037a23 */ /* 0x004fc80000010802 */
[----:B------:R2:W-:Y:S03]  /*f770*/  MUFU.EX2 R234, R3 ;  /* 0x0000000300ea7308 */ /* 0x0005e60000000800 */
[C---:B------:R-:W-:Y:S01]  /*f780*/  HMMA.16816.F32.BF16 R132, R4.reuse, R18, RZ ;  /* 0x000000120484723c */ /* 0x040fe200000418ff */
[----:B------:R-:W-:Y:S07]  /*f790*/  LDSM.16.MT88.4 R16, [R181+0x2800] ;  /* 0x00280000b510783b */ /* 0x000fee0000004200 */
[----:B------:R-:W-:Y:S01]  /*f7a0*/  HMMA.16816.F32.BF16 R136, R4, R24, RZ ;  /* 0x000000180488723c */ /* 0x000fe200000418ff */
[----:B--2---:R-:W-:-:S07]  /*f7b0*/  FFMA.FTZ R3, R104, c[0x0][0x2d0], -R2 ;  /* 0x0000b40068037a23 */ /* 0x004fce0000010802 */
[C---:B------:R-:W-:Y:S01]  /*f7c0*/  HMMA.16816.F32.BF16 R144, R4.reuse, R26, RZ ;  /* 0x0000001a0490723c */ /* 0x040fe200000418ff */
[----:B------:R-:W2:Y:S01]  /*f7d0*/  LDSM.16.MT88.4 R24, [R185+0x800] ;  /* 0x00080000b918783b */ /* 0x000ea20000004200 */
[----:B------:R3:W1:Y:S06]  /*f7e0*/  MUFU.EX2 R222, R3 ;  /* 0x0000000300de7308 */ /* 0x00066c0000000800 */
[----:B------:R-:W-:Y:S07]  /*f7f0*/  HMMA.16816.F32.BF16 R32, R4, R34, RZ ;  /* 0x000000220420723c */ /* 0x000fee00000418ff */
[----:B------:R-:W-:-:S02]  /*f800*/  F2FP.BF16.PACK_AB R4, R212, R215 ;  /* 0x000000d7d404723e */ /* 0x000fc400000010ff */
[----:B-----5:R-:W-:Y:S01]  /*f810*/  F2FP.BF16.PACK_AB R6, R127, R252 ;  /* 0x000000fc7f06723e */ /* 0x020fe200000010ff */
[----:B---3--:R-:W-:Y:S01]  /*f820*/  FFMA.FTZ R3, R120, c[0x0][0x2d0], -R2 ;  /* 0x0000b40078037a23 */ /* 0x008fe20000010802 */
[----:B-1----:R-:W-:Y:S01]  /*f830*/  F2FP.BF16.PACK_AB R5, R251, R249 ;  /* 0x000000f9fb05723e */ /* 0x002fe200000010ff */
[----:B------:R-:W-:Y:S01]  /*f840*/  IMAD.MOV.U32 R120, RZ, RZ, R220 ;  /* 0x000000ffff787224 */ /* 0x000fe200078e00dc */
[----:B----4-:R-:W-:Y:S01]  /*f850*/  F2FP.BF16.PACK_AB R7, R250, R248 ;  /* 0x000000f8fa07723e */ /* 0x010fe200000010ff */
[----:B------:R1:W-:Y:S06]  /*f860*/  MUFU.EX2 R221, R3 ;  /* 0x0000000300dd7308 */ /* 0x0003ec0000000800 */
[C---:B------:R-:W-:Y:S08]  /*f870*/  HMMA.16816.F32.BF16 R176, R4.reuse, R12, R108 ;  /* 0x0000000c04b0723c */ /* 0x040ff0000004186c */
[----:B------:R-:W-:Y:S01]  /*f880*/  HMMA.16816.F32.BF16 R156, R4, R14, R72 ;  /* 0x0000000e049c723c */ /* 0x000fe20000041848 */
[----:B------:R-:W3:Y:S01]  /*f890*/  LDSM.16.MT88.4 R12, [R182+0x2800] ;  /* 0x00280000b60c783b */ /* 0x000ee20000004200 */
[----:B-1----:R-:W-:-:S02]  /*f8a0*/  FFMA.FTZ R3, R121, c[0x0][0x2d0], -R2 ;  /* 0x0000b40079037a23 */ /* 0x002fc40000010802 */
[----:B------:R-:W-:Y:S02]  /*f8b0*/  IMAD.MOV.U32 R121, RZ, RZ, R215 ;  /* 0x000000ffff797224 */ /* 0x000fe400078e00d7 */
[----:B------:R1:W4:Y:S02]  /*f8c0*/  MUFU.EX2 R220, R3 ;  /* 0x0000000300dc7308 */ /* 0x0003240000000800 */
[C---:B------:R-:W-:Y:S08]  /*f8d0*/  HMMA.16816.F32.BF16 R208, R4.reuse, R20, R112 ;  /* 0x0000001404d0723c */ /* 0x040ff00000041870 */
[----:B------:R-:W-:Y:S01]  /*f8e0*/  HMMA.16816.F32.BF16 R160, R4, R22, R76 ;  /* 0x0000001604a0723c */ /* 0x000fe2000004184c */
[----:B------:R-:W5:Y:S01]  /*f8f0*/  LDSM.16.MT88.4 R20, [R185+0x2800] ;  /* 0x00280000b914783b */ /* 0x000f620000004200 */
[----:B-1----:R-:W-:-:S06]  /*f900*/  FFMA.FTZ R3, R123, c[0x0][0x2d0], -R0 ;  /* 0x0000b4007b037a23 */ /* 0x002fcc0000010800 */
[C---:B--2---:R-:W-:Y:S01]  /*f910*/  HMMA.16816.F32.BF16 R172, R4.reuse, R24, R96 ;  /* 0x0000001804ac723c */ /* 0x044fe20000041860 */
[----:B------:R-:W-:Y:S01]  /*f920*/  IMAD.MOV.U32 R123, RZ, RZ, R212 ;  /* 0x000000ffff7b7224 */ /* 0x000fe200078e00d4 */
[----:B------:R1:W-:Y:S06]  /*f930*/  MUFU.EX2 R215, R3 ;  /* 0x0000000300d77308 */ /* 0x0003ec0000000800 */
[C---:B------:R-:W-:Y:S01]  /*f940*/  HMMA.16816.F32.BF16 R152, R4.reuse, R26, R68 ;  /* 0x0000001a0498723c */ /* 0x040fe20000041844 */
[----:B------:R-:W2:Y:S07]  /*f950*/  LDSM.16.MT88.4 R24, [R184+0x2800] ;  /* 0x00280000b818783b */ /* 0x000eae0000004200 */
[----:B------:R-:W-:Y:S01]  /*f960*/  HMMA.16816.F32.BF16 R164, R4, R16, R92 ;  /* 0x0000001004a4723c */ /* 0x000fe2000004185c */
[----:B-1----:R-:W-:-:S04]  /*f970*/  FFMA.FTZ R3, R124, c[0x0][0x2d0], -R0 ;  /* 0x0000b4007c037a23 */ /* 0x002fc80000010800 */
[----:B------:R1:W1:Y:S03]  /*f980*/  MUFU.EX2 R212, R3 ;  /* 0x0000000300d47308 */ /* 0x0002660000000800 */
[C---:B------:R-:W-:Y:S01]  /*f990*/  HMMA.16816.F32.BF16 R112, R4.reuse, R18, R60 ;  /* 0x000000120470723c */ /* 0x040fe2000004183c */
[----:B------:R-:W2:Y:S07]  /*f9a0*/  LDSM.16.MT88.4 R16, [R181+0x4800] ;  /* 0x00480000b510783b */ /* 0x000eae0000004200 */
[----:B---3--:R-:W-:Y:S01]  /*f9b0*/  HMMA.16816.F32.BF16 R108, R4, R12, R88 ;  /* 0x0000000c046c723c */ /* 0x008fe20000041858 */
[----:B-1----:R-:W-:-:S07]  /*f9c0*/  FFMA.FTZ R3, R122, c[0x0][0x2d0], -R0 ;  /* 0x0000b4007a037a23 */ /* 0x002fce0000010800 */
[C---:B------:R-:W-:Y:S01]  /*f9d0*/  HMMA.16816.F32.BF16 R96, R4.reuse, R14, R56 ;  /* 0x0000000e0460723c */ /* 0x040fe20000041838 */
[----:B------:R-:W1:Y:S01]  /*f9e0*/  LDSM.16.MT88.4 R12, [R182+0x4800] ;  /* 0x00480000b60c783b */ /* 0x000e620000004200 */
[----:B------:R3:W-:Y:S06]  /*f9f0*/  MUFU.EX2 R104, R3 ;  /* 0x0000000300687308 */ /* 0x0007ec0000000800 */
[C---:B-----5:R-:W-:Y:S08]  /*fa00*/  HMMA.16816.F32.BF16 R92, R4.reuse, R20, R84 ;  /* 0x00000014045c723c */ /* 0x060ff00000041854 */
[----:B------:R-:W-:Y:S01]  /*fa10*/  HMMA.16816.F32.BF16 R60, R4, R22, R36 ;  /* 0x00000016043c723c */ /* 0x000fe20000041824 */
[----:B------:R-:W5:Y:S01]  /*fa20*/  LDSM.16.MT88.4 R20, [R185+0x4800] ;  /* 0x00480000b914783b */ /* 0x000f620000004200 */
[----:B---3--:R-:W-:-:S04]  /*fa30*/  FFMA.FTZ R3, R125, c[0x0][0x2d0], -R0 ;  /* 0x0000b4007d037a23 */ /* 0x008fc80000010800 */
[----:B------:R3:W1:Y:S02]  /*fa40*/  MUFU.EX2 R103, R3 ;  /* 0x0000000300677308 */ /* 0x0006640000000800 */
[C---:B------:R-:W-:Y:S08]  /*fa50*/  HMMA.16816.F32.BF16 R168, R4.reuse, R28, R52 ;  /* 0x0000001c04a8723c */ /* 0x040ff00000041834 */
[----:B------:R-:W-:Y:S01]  /*fa60*/  HMMA.16816.F32.BF16 R204, R4, R30, R64 ;  /* 0x0000001e04cc723c */ /* 0x000fe20000041840 */
[----:B------:R-:W4:Y:S01]  /*fa70*/  LDSM.16.MT88.4 R28, [R184+0x4800] ;  /* 0x00480000b81c783b */ /* 0x000f220000004200 */
[----:B---3--:R-:W-:-:S06]  /*fa80*/  FFMA.FTZ R3, R236, c[0x0][0x2d0], -R2 ;  /* 0x0000b400ec037a23 */ /* 0x008fcc0000010802 */
[----:B--2---:R-:W-:Y:S01]  /*fa90*/  HMMA.16816.F32.BF16 R56, R4, R26, R40 ;  /* 0x0000001a0438723c */ /* 0x004fe20000041828 */
[----:B------:R-:W-:-:S07]  /*faa0*/  IMAD.MOV.U32 R236, RZ, RZ, R121 ;  /* 0x000000ffffec7224 */ /* 0x000fce00078e0079 */
[C---:B------:R-:W-:Y:S08]  /*fab0*/  HMMA.16816.F32.BF16 R52, R4.reuse, R18, R44 ;  /* 0x000000120434723c */ /* 0x040ff0000004182c */
[C---:B-1----:R-:W-:Y:S07]  /*fac0*/  HMMA.16816.F32.BF16 R44, R4.reuse, R12, R128 ;  /* 0x0000000c042c723c */ /* 0x042fee0000041880 */
[----:B------:R-:W-:Y:S01]  /*fad0*/  IMAD.MOV.U32 R131, RZ, RZ, R219 ;  /* 0x000000ffff837224 */ /* 0x000fe200078e00db */
[----:B------:R-:W-:Y:S01]  /*fae0*/  HMMA.16816.F32.BF16 R40, R4, R14, R132 ;  /* 0x0000000e0428723c */ /* 0x000fe20000041884 */
[----:B------:R-:W1:Y:S01]  /*faf0*/  LDSM.16.MT88.4 R12, [R181+0x1000] ;  /* 0x00100000b50c783b */ /* 0x000e620000004200 */
[----:B------:R-:W-:-:S02]  /*fb00*/  IMAD.MOV.U32 R130, RZ, RZ, R218 ;  /* 0x000000ffff827224 */ /* 0x000fc400078e00da */
[----:B------:R-:W-:Y:S02]  /*fb10*/  IMAD.MOV.U32 R129, RZ, RZ, R217 ;  /* 0x000000ffff817224 */ /* 0x000fe400078e00d9 */
[----:B------:R-:W-:Y:S02]  /*fb20*/  IMAD.MOV.U32 R128, RZ, RZ, R216 ;  /* 0x000000ffff807224 */ /* 0x000fe400078e00d8 */
[C---:B-----5:R-:W-:Y:S07]  /*fb30*/  HMMA.16816.F32.BF16 R36, R4.reuse, R20, R136 ;  /* 0x000000140424723c */ /* 0x060fee0000041888 */
[----:B------:R-:W-:Y:S01]  /*fb40*/  IMAD.MOV.U32 R139, RZ, RZ, R127 ;  /* 0x000000ffff8b7224 */ /* 0x000fe200078e007f */
[----:B------:R-:W-:Y:S01]  /*fb50*/  HMMA.16816.F32.BF16 R64, R4, R22, R144 ;  /* 0x000000160440723c */ /* 0x000fe20000041890 */
[----:B------:R-:W2:Y:S01]  /*fb60*/  LDSM.16.MT88.4 R20, [R182+0x1000] ;  /* 0x00100000b614783b */ /* 0x000ea20000004200 */
[----:B------:R-:W-:-:S06]  /*fb70*/  IMAD.MOV.U32 R138, RZ, RZ, R126 ;  /* 0x000000ffff8a7224 */ /* 0x000fcc00078e007e */
[C---:B------:R-:W-:Y:S01]  /*fb80*/  HMMA.16816.F32.BF16 R48, R4.reuse, R24, R80 ;  /* 0x000000180430723c */ /* 0x040fe20000041850 */
[----:B------:R-:W3:Y:S07]  /*fb90*/  LDSM.16.MT88.4 R24, [R185+0x1000] ;  /* 0x00100000b918783b */ /* 0x000eee0000004200 */
[C---:B------:R-:W-:Y:S01]  /*fba0*/  HMMA.16816.F32.BF16 R68, R4.reuse, R16, R116 ;  /* 0x000000100444723c */ /* 0x040fe20000041874 */
[----:B------:R-:W-:Y:S07]  /*fbb0*/  LDSM.16.MT88.4 R16, [R181+0x3000] ;  /* 0x00300000b510783b */ /* 0x000fee0000004200 */
[C---:B----4-:R-:W-:Y:S08]  /*fbc0*/  HMMA.16816.F32.BF16 R76, R4.reuse, R28, R148 ;  /* 0x0000001c044c723c */ /* 0x050ff00000041894 */
[----:B------:R-:W-:Y:S01]  /*fbd0*/  HMMA.16816.F32.BF16 R72, R4, R30, R32 ;  /* 0x0000001e0448723c */ /* 0x000fe20000041820 */
[----:B------:R-:W-:Y:S04]  /*fbe0*/  LDSM.16.MT88.4 R28, [R184+0x3000] ;  /* 0x00300000b81c783b */ /* 0x000fe80000004200 */
[----:B------:R-:W4:Y:S02]  /*fbf0*/  LDSM.16.MT88.4 R32, [R184+0x1000] ;  /* 0x00100000b820783b */ /* 0x000f240000004200 */
        /* <DEDUP_REMOVED lines=10> */
[C---:B---3--:R-:W-:Y:S08]  /*fca0*/  HMMA.16816.F32.BF16 R124, R4.reuse, R24, R172 ;  /* 0x00000018047c723c */ /* 0x048ff000000418ac */
[C---:B------:R-:W-:Y:S01]  /*fcb0*/  HMMA.16816.F32.BF16 R88, R4.reuse, R26, R152 ;  /* 0x0000001a0458723c */ /* 0x040fe20000041898 */
[----:B------:R-:W3:Y:S07]  /*fcc0*/  LDSM.16.MT88.4 R24, [R181+0x5000] ;  /* 0x00500000b518783b */ /* 0x000eee0000004200 */
[C---:B----4-:R-:W-:Y:S08]  /*fcd0*/  HMMA.16816.F32.BF16 R132, R4.reuse, R32, R168 ;  /* 0x000000200484723c */ /* 0x050ff000000418a8 */
[C---:B-1----:R-:W-:Y:S08]  /*fce0*/  HMMA.16816.F32.BF16 R208, R4.reuse, R12, R108 ;  /* 0x0000000c04d0723c */ /* 0x042ff0000004186c */
[C---:B------:R-:W-:Y:S01]  /*fcf0*/  HMMA.16816.F32.BF16 R176, R4.reuse, R14, R96 ;  /* 0x0000000e04b0723c */ /* 0x040fe20000041860 */
[----:B------:R-:W1:Y:S07]  /*fd00*/  LDSM.16.MT88.4 R12, [R182+0x5000] ;  /* 0x00500000b60c783b */ /* 0x000e6e0000004200 */
[C---:B--2---:R-:W-:Y:S08]  /*fd10*/  HMMA.16816.F32.BF16 R172, R4.reuse, R22, R60 ;  /* 0x0000001604ac723c */ /* 0x044ff0000004183c */
[C---:B------:R-:W-:Y:S01]  /*fd20*/  HMMA.16816.F32.BF16 R60, R4.reuse, R28, R48 ;  /* 0x0000001c043c723c */ /* 0x040fe20000041830 */
[----:B------:R2:W-:Y:S01]  /*fd30*/  MUFU.EX2 R28, R3 ;  /* 0x00000003001c7308 */ /* 0x0005e20000000800 */
[----:B------:R-:W-:Y:S05]  /*fd40*/  LDSM.16.MT88.4 R48, [R182+0x3800] ;  /* 0x00380000b630783b */ /* 0x000fea0000004200 */
[----:B------:R-:W-:Y:S01]  /*fd50*/  IMAD.MOV.U32 R29, RZ, RZ, R138 ;  /* 0x000000ffff1d7224 */ /* 0x000fe200078e008a */
[C---:B---3--:R-:W-:Y:S08]  /*fd60*/  HMMA.16816.F32.BF16 R68, R4.reuse, R24, R68 ;  /* 0x000000180444723c */ /* 0x048ff00000041844 */
[----:B------:R-:W-:Y:S01]  /*fd70*/  HMMA.16816.F32.BF16 R168, R4, R16, R164 ;  /* 0x0000001004a8723c */ /* 0x000fe200000418a4 */
[----:B--2---:R-:W-:-:S02]  /*fd80*/  FFMA.FTZ R3, R237, c[0x0][0x2d0], -R2 ;  /* 0x0000b400ed037a23 */ /* 0x004fc40000010802 */
[----:B------:R-:W-:Y:S02]  /*fd90*/  IMAD.MOV.U32 R237, RZ, RZ, R128 ;  /* 0x000000ffffed7224 */ /* 0x000fe400078e0080 */
[----:B------:R2:W3:Y:S03]  /*fda0*/  MUFU.EX2 R25, R3 ;  /* 0x0000000300197308 */ /* 0x0004e60000000800 */
[C---:B------:R-:W-:Y:S01]  /*fdb0*/  HMMA.16816.F32.BF16 R164, R4.reuse, R20, R92 ;  /* 0x0000001404a4723c */ /* 0x040fe2000004185c */
[----:B------:R-:W4:Y:S07]  /*fdc0*/  LDSM.16.MT88.4 R20, [R184+0x5000] ;  /* 0x00500000b814783b */ /* 0x000f2e0000004200 */
[----:B------:R-:W-:Y:S01]  /*fdd0*/  HMMA.16816.F32.BF16 R32, R4, R34, R204 ;  /* 0x000000220420723c */ /* 0x000fe200000418cc */
[--C-:B--2---:R-:W-:Y:S01]  /*fde0*/  FFMA.FTZ R3, R238, c[0x0][0x2d0], -R2.reuse ;  /* 0x0000b400ee037a23 */ /* 0x104fe20000010802 */
[----:B---3--:R-:W-:Y:S01]  /*fdf0*/  F2FP.BF16.PACK_AB R96, R25, R28 ;  /* 0x0000001c1960723e */ /* 0x008fe200000010ff */
[----:B------:R-:W-:-:S05]  /*fe00*/  FFMA.FTZ R2, R239, c[0x0][0x2d0], -R2 ;  /* 0x0000b400ef027a23 */ /* 0x000fca0000010802 */
[----:B------:R-:W-:Y:S01]  /*fe10*/  HMMA.16816.F32.BF16 R92, R4, R26, R52 ;  /* 0x0000001a045c723c */ /* 0x000fe20000041834 */
[----:B------:R-:W-:Y:S01]  /*fe20*/  IMAD.MOV.U32 R238, RZ, RZ, R131 ;  /* 0x000000ffffee7224 */ /* 0x000fe200078e0083 */
[----:B------:R2:W-:Y:S01]  /*fe30*/  MUFU.EX2 R24, R3 ;  /* 0x0000000300187308 */ /* 0x0005e20000000800 */
[----:B------:R-:W-:-:S04]  /*fe40*/  IMAD.MOV.U32 R239, RZ, RZ, R11 ;  /* 0x000000ffffef7224 */ /* 0x000fc800078e000b */
[----:B------:R-:W-:Y:S01]  /*fe50*/  IMAD.MOV.U32 R27, RZ, RZ, R129 ;  /* 0x000000ffff1b7224 */ /* 0x000fe200078e0081 */
[C---:B------:R-:W-:Y:S01]  /*fe60*/  HMMA.16816.F32.BF16 R204, R4.reuse, R18, R112 ;  /* 0x0000001204cc723c */ /* 0x040fe20000041870 */
[----:B------:R-:W-:Y:S01]  /*fe70*/  IMAD.MOV.U32 R26, RZ, RZ, R130 ;  /* 0x000000ffff1a7224 */ /* 0x000fe200078e0082 */
[----:B------:R-:W3:Y:S04]  /*fe80*/  LDSM.16.MT88.4 R16, [R185+0x5000] ;  /* 0x00500000b910783b */ /* 0x000ee80000004200 */
[----:B------:R-:W5:Y:S02]  /*fe90*/  LDSM.16.MT88.4 R112, [R181+0x1800] ;  /* 0x00180000b570783b */ /* 0x000f640000004200 */
[----:B-1----:R-:W-:Y:S01]  /*fea0*/  HMMA.16816.F32.BF16 R148, R4, R12, R44 ;  /* 0x0000000c0494723c */ /* 0x002fe2000004182c */
[----:B------:R1:W1:Y:S01]  /*feb0*/  MUFU.EX2 R13, R2 ;  /* 0x00000002000d7308 */ /* 0x0002620000000800 */
[----:B------:R-:W5:Y:S01]  /*fec0*/  LDSM.16.MT88.4 R128, [R185+0x1800] ;  /* 0x00180000b980783b */ /* 0x000f620000004200 */
[----:B--2---:R-:W-:-:S05]  /*fed0*/  IMAD.MOV.U32 R3, RZ, RZ, R120 ;  /* 0x000000ffff037224 */ /* 0x004fca00078e0078 */
[C---:B------:R-:W-:Y:S01]  /*fee0*/  HMMA.16816.F32.BF16 R144, R4.reuse, R14, R40 ;  /* 0x0000000e0490723c */ /* 0x040fe20000041828 */
[----:B------:R-:W-:Y:S06]  /*fef0*/  LDSM.16.MT88.4 R40, [R181+0x3800] ;  /* 0x00380000b528783b */ /* 0x000fec0000004200 */
[----:B------:R-:W-:Y:S01]  /*ff00*/  IMAD.MOV.U32 R15, RZ, RZ, R10 ;  /* 0x000000ffff0f7224 */ /* 0x000fe200078e000a */
[C---:B------:R-:W-:Y:S01]  /*ff10*/  HMMA.16816.F32.BF16 R160, R4.reuse, R30, R56 ;  /* 0x0000001e04a0723c */ /* 0x040fe20000041838 */
[----:B-1----:R-:W-:Y:S01]  /*ff20*/  FFMA.FTZ R2, R240, c[0x0][0x2d0], -R0 ;  /* 0x0000b400f0027a23 */ /* 0x002fe20000010800 */
[----:B------:R-:W-:Y:S01]  /*ff30*/  F2FP.BF16.PACK_AB R98, R13, R24 ;  /* 0x000000180d62723e */ /* 0x000fe200000010ff */
[----:B------:R-:W-:Y:S01]  /*ff40*/  IMAD.MOV.U32 R14, RZ, RZ, R9 ;  /* 0x000000ffff0e7224 */ /* 0x000fe200078e0009 */
[----:B------:R-:W-:Y:S01]  /*ff50*/  LDSM.16.MT88.4 R56, [R185+0x3800] ;  /* 0x00380000b938783b */ /* 0x000fe20000004200 */
[----:B------:R1:W-:Y:S02]  /*ff60*/  MUFU.EX2 R12, R2 ;  /* 0x00000002000c7308 */ /* 0x0003e40000000800 */
[----:B------:R-:W-:Y:S01]  /*ff70*/  IMAD.MOV.U32 R30, RZ, RZ, R123 ;  /* 0x000000ffff1e7224 */ /* 0x000fe200078e007b */
[----:B----4-:R-:W-:Y:S01]  /*ff80*/  HMMA.16816.F32.BF16 R156, R4, R20, R76 ;  /* 0x00000014049c723c */ /* 0x010fe2000004184c */
[----:B------:R-:W2:Y:S01]  /*ff90*/  LDSM.16.MT88.4 R120, [R182+0x1800] ;  /* 0x00180000b678783b */ /* 0x000ea20000004200 */
[----:B------:R-:W-:-:S03]  /*ffa0*/  IMAD.MOV.U32 R31, RZ, RZ, R139 ;  /* 0x000000ffff1f7224 */ /* 0x000fc600078e008b */
[----:B------:R-:W-:Y:S03]  /*ffb0*/  LDSM.16.MT88.4 R136, [R184+0x1800] ;  /* 0x00180000b888783b */ /* 0x000fe60000004200 */
[----:B------:R-:W-:Y:S01]  /*ffc0*/  HMMA.16816.F32.BF16 R20, R4, R22, R72 ;  /* 0x000000160414723c */ /* 0x000fe20000041848 */
[----:B------:R-:W4:Y:S01]  /*ffd0*/  LDSM.16.MT88.4 R72, [R181+0x5800] ;  /* 0x00580000b548783b */ /* 0x000f220000004200 */
[----:B-1----:R-:W-:-:S06]  /*ffe0*/  FFMA.FTZ R2, R241, c[0x0][0x2d0], -R0 ;  /* 0x0000b400f1027a23 */ /* 0x002fcc0000010800 */
[C---:B---3--:R-:W-:Y:S01]  /*fff0*/  HMMA.16816.F32.BF16 R152, R4.reuse, R16, R36 ;  /* 0x000000100498723c */ /* 0x048fe20000041824 */
[----:B------:R1:W3:Y:S07]  /*10000*/  MUFU.EX2 R11, R2 ;  /* 0x00000002000b7308 */ /* 0x0002ee0000000800 */
[----:B------:R-:W-:Y:S01]  /*10010*/  HMMA.16816.F32.BF16 R16, R4, R18, R64 ;  /* 0x000000120410723c */ /* 0x000fe20000041840 */
[----:B------:R-:W2:Y:S04]  /*10020*/  LDSM.16.MT88.4 R64, [R184+0x3800] ;  /* 0x00380000b840783b */ /* 0x000ea80000004200 */
[----:B------:R-:W-:Y:S01]  /*10030*/  LDSM.16.MT88.4 R4, [R184+0x5800] ;  /* 0x00580000b804783b */ /* 0x000fe20000004200 */
[--C-:B-1----:R-:W-:Y:S01]  /*10040*/  FFMA.FTZ R2, R242, c[0x0][0x2d0], -R0.reuse ;  /* 0x0000b400f2027a23 */ /* 0x102fe20000010800 */
[----:B---3--:R-:W-:Y:S01]  /*10050*/  F2FP.BF16.PACK_AB R97, R11, R12 ;  /* 0x0000000c0b61723e */ /* 0x008fe200000010ff */
[----:B------:R-:W-:-:S02]  /*10060*/  FFMA.FTZ R0, R243, c[0x0][0x2d0], -R0 ;  /* 0x0000b400f3007a23 */ /* 0x000fc40000010800 */
[----:B------:R1:W-:Y:S08]  /*10070*/  MUFU.EX2 R10, R2 ;  /* 0x00000002000a7308 */ /* 0x0003f00000000800 */
[----:B------:R3:W3:Y:S01]  /*10080*/  MUFU.EX2 R9, R0 ;  /* 0x0000000000097308 */ /* 0x0006e20000000800 */
[----:B-1----:R-:W-:-:S04]  /*10090*/  FADD.FTZ R2, R15, R14 ;  /* 0x0000000e0f027221 */ /* 0x002fc80000010000 */
[----:B------:R-:W-:Y:S02]  /*100a0*/  FADD.FTZ R2, R238, R2 ;  /* 0x00000002ee027221 */ /* 0x000fe40000010000 */
[----:B---3--:R-:W-:Y:S01]  /*100b0*/  FADD.FTZ R0, R3, R239 ;  /* 0x000000ef03007221 */ /* 0x008fe20000010000 */
[----:B------:R-:W-:Y:S01]  /*100c0*/  F2FP.BF16.PACK_AB R99, R9, R10 ;  /* 0x0000000a0963723e */ /* 0x000fe200000010ff */
[----:B------:R-:W-:Y:S02]  /*100d0*/  FADD.FTZ R2, R27, R2 ;  /* 0x000000021b027221 */ /* 0x000fe40000010000 */
[----:B------:R-:W-:Y:S02]  /*100e0*/  FADD.FTZ R0, R26, R0 ;  /* 0x000000001a007221 */ /* 0x000fe40000010000 */
[----:B------:R-:W-:Y:S02]  /*100f0*/  FADD.FTZ R2, R236, R2 ;  /* 0x00000002ec027221 */ /* 0x000fe40000010000 */
[----:B------:R-:W-:Y:S01]  /*10100*/  FADD.FTZ R0, R237, R0 ;  /* 0x00000000ed007221 */ /* 0x000fe20000010000 */
[----:B-----5:R-:W-:Y:S01]  /*10110*/  HMMA.16816.F32.BF16 R108, R96, R112, R216 ;  /* 0x00000070606c723c */ /* 0x020fe200000418d8 */
[----:B------:R-:W-:-:S02]  /*10120*/  FADD.FTZ R2, R30, R2 ;  /* 0x000000021e027221 */ /* 0x000fc40000010000 */
[----:B------:R-:W-:Y:S02]  /*10130*/  FADD.FTZ R0, R249, R0 ;  /* 0x00000000f9007221 */ /* 0x000fe40000010000 */
[----:B------:R-:W-:Y:S02]  /*10140*/  FADD.FTZ R2, R252, R2 ;  /* 0x00000002fc027221 */ /* 0x000fe40000010000 */
[----:B------:R-:W-:Y:S01]  /*10150*/  FADD.FTZ R0, R251, R0 ;  /* 0x00000000fb007221 */ /* 0x000fe20000010000 */
[----:B------:R-:W-:Y:S01]  /*10160*/  HMMA.16816.F32.BF16 R124, R96, R128, R124 ;  /* 0x00000080607c723c */ /* 0x000fe2000004187c */
[----:B------:R-:W-:Y:S02]  /*10170*/  FADD.FTZ R2, R31, R2 ;  /* 0x000000021f027221 */ /* 0x000fe40000010000 */
[----:B------:R-:W-:Y:S02]  /*10180*/  FADD.FTZ R0, R248, R0 ;  /* 0x00000000f8007221 */ /* 0x000fe40000010000 */
[----:B------:R-:W-:-:S02]  /*10190*/  FADD.FTZ R2, R234, R2 ;  /* 0x00000002ea027221 */ /* 0x000fc40000010000 */
[----:B------:R-:W-:Y:S01]  /*101a0*/  FADD.FTZ R0, R250, R0 ;  /* 0x00000000fa007221 */ /* 0x000fe20000010000 */
[C---:B------:R-:W-:Y:S01]  /*101b0*/  HMMA.16816.F32.BF16 R112, R96.reuse, R114, R80 ;  /* 0x000000726070723c */ /* 0x040fe20000041850 */
[----:B------:R-:W1:Y:S01]  /*101c0*/  LDSM.16.MT88.4 R80, [R182+0x5800] ;  /* 0x00580000b650783b */ /* 0x000e620000004200 */
[----:B------:R-:W-:Y:S02]  /*101d0*/  FADD.FTZ R2, R222, R2 ;  /* 0x00000002de027221 */ /* 0x000fe40000010000 */
[----:B------:R-:W-:Y:S02]  /*101e0*/  FADD.FTZ R0, R215, R0 ;  /* 0x00000000d7007221 */ /* 0x000fe40000010000 */
[----:B------:R-:W-:Y:S02]  /*101f0*/  FADD.FTZ R2, R221, R2 ;  /* 0x00000002dd027221 */ /* 0x000fe40000010000 */
[----:B------:R-:W-:Y:S01]  /*10200*/  HMMA.16816.F32.BF16 R128, R96, R130, R88 ;  /* 0x000000826080723c */ /* 0x000fe20000041858 */
[----:B------:R-:W3:Y:S01]  /*10210*/  LDSM.16.MT88.4 R88, [R185+0x5800] ;  /* 0x00580000b958783b */ /* 0x000ee20000004200 */
[----:B------:R-:W-:-:S02]  /*10220*/  FADD.FTZ R0, R212, R0 ;  /* 0x00000000d4007221 */ /* 0x000fc40000010000 */
[----:B------:R-:W-:Y:S02]  /*10230*/  FADD.FTZ R2, R220, R2 ;  /* 0x00000002dc027221 */ /* 0x000fe40000010000 */
[----:B------:R-:W-:Y:S02]  /*10240*/  FADD.FTZ R0, R104, R0 ;  /* 0x0000000068007221 */ /* 0x000fe40000010000 */
[----:B------:R-:W-:Y:S01]  /*10250*/  FADD.FTZ R3, R28, R2 ;  /* 0x000000021c037221 */ /* 0x000fe20000010000 */
[C---:B--2---:R-:W-:Y:S01]  /*10260*/  HMMA.16816.F32.BF16 R116, R96.reuse, R120, R116 ;  /* 0x000000786074723c */ /* 0x044fe20000041874 */
[----:B------:R-:W-:Y:S02]  /*10270*/  FADD.FTZ R0, R103, R0 ;  /* 0x0000000067007221 */ /* 0x000fe40000010000 */
[----:B------:R-:W-:Y:S02]  /*10280*/  FADD.FTZ R3, R25, R3 ;  /* 0x0000000319037221 */ /* 0x000fe40000010000 */
[----:B------:R-:W-:Y:S01]  /*10290*/  FADD.FTZ R2, R12, R0 ;  /* 0x000000000c027221 */ /* 0x000fe20000010000 */
[----:B------:R-:W-:Y:S01]  /*102a0*/  IADD3 R0, R29, -0x2, RZ ;  /* 0xfffffffe1d007810 */ /* 0x000fe20007ffe0ff */
[----:B------:R-:W-:Y:S01]  /*102b0*/  FADD.FTZ R3, R24, R3 ;  /* 0x0000000318037221 */ /* 0x000fe20000010000 */
[----:B------:R-:W-:Y:S01]  /*102c0*/  HMMA.16816.F32.BF16 R120, R96, R122, R84 ;  /* 0x0000007a6078723c */ /* 0x000fe20000041854 */
[----:B------:R-:W-:Y:S01]  /*102d0*/  FADD.FTZ R2, R11, R2 ;  /* 0x000000020b027221 */ /* 0x000fe20000010000 */
[----:B------:R-:W-:Y:S01]  /*102e0*/  ISETP.GE.AND P0, PT, R0, R246, PT ;  /* 0x000000f60000720c */ /* 0x000fe20003f06270 */
[----:B------:R-:W-:-:S02]  /*102f0*/  FADD.FTZ R221, R13, R3 ;  /* 0x000000030ddd7221 */ /* 0x000fc40000010000 */
[----:B------:R-:W-:-:S03]  /*10300*/  FADD.FTZ R2, R10, R2 ;  /* 0x000000020a027221 */ /* 0x000fc60000010000 */
[----:B----4-:R-:W-:Y:S01]  /*10310*/  HMMA.16816.F32.BF16 R68, R96, R72, R68 ;  /* 0x000000486044723c */ /* 0x010fe20000041844 */
[----:B------:R-:W-:-:S07]  /*10320*/  FADD.FTZ R222, R9, R2 ;  /* 0x0000000209de7221 */ /* 0x000fce0000010000 */
[C---:B------:R-:W-:Y:S08]  /*10330*/  HMMA.16816.F32.BF16 R132, R96.reuse, R136, R132 ;  /* 0x000000886084723c */ /* 0x040ff00000041884 */
[C---:B------:R-:W-:Y:S08]  /*10340*/  HMMA.16816.F32.BF16 R36, R96.reuse, R40, R168 ;  /* 0x000000286024723c */ /* 0x040ff000000418a8 */
[C---:B------:R-:W-:Y:S08]  /*10350*/  HMMA.16816.F32.BF16 R44, R96.reuse, R48, R208 ;  /* 0x00000030602c723c */ /* 0x040ff000000418d0 */
[C---:B------:R-:W-:Y:S08]  /*10360*/  HMMA.16816.F32.BF16 R52, R96.reuse, R56, R164 ;  /* 0x000000386034723c */ /* 0x040ff000000418a4 */
[C---:B------:R-:W-:Y:S08]  /*10370*/  HMMA.16816.F32.BF16 R60, R96.reuse, R64, R60 ;  /* 0x00000040603c723c */ /* 0x040ff0000004183c */
[C---:B------:R-:W-:Y:S08]  /*10380*/  HMMA.16816.F32.BF16 R72, R96.reuse, R74, R92 ;  /* 0x0000004a6048723c */ /* 0x040ff0000004185c */
[C---:B-1----:R-:W-:Y:S08]  /*10390*/  HMMA.16816.F32.BF16 R76, R96.reuse, R80, R148 ;  /* 0x00000050604c723c */ /* 0x042ff00000041894 */
[C---:B---3--:R-:W-:Y:S08]  /*103a0*/  HMMA.16816.F32.BF16 R84, R96.reuse, R88, R152 ;  /* 0x000000586054723c */ /* 0x048ff00000041898 */
        /* <DEDUP_REMOVED lines=14> */
.L_x_240:
        /* <DEDUP_REMOVED lines=9> */
[----:B------:R-:W-:Y:S01]  /*10520*/  IADD3.X R23, RZ, R228, RZ, P0, !PT ;  /* 0x000000e4ff177210 */ /* 0x000fe200007fe4ff */
[----:B------:R-:W-:Y:S01]  /*10530*/  IMAD R0, R204, c[0x0][0x20c], R0 ;  /* 0x00008300cc007a24 */ /* 0x000fe200078e0200 */
[C---:B------:R-:W-:Y:S02]  /*10540*/  IADD3 R3, P6, R2.reuse, R226, RZ ;  /* 0x000000e202037210 */ /* 0x040fe40007fde0ff */
[----:B------:R-:W-:Y:S02]  /*10550*/  IADD3 R12, P4, R2, R21, RZ ;  /* 0x00000015020c7210 */ /* 0x000fe40007f9e0ff */
[----:B------:R-:W-:Y:S02]  /*10560*/  IADD3 R0, R5, R0, RZ ;  /* 0x0000000005007210 */ /* 0x000fe40007ffe0ff */
[----:B------:R-:W-:Y:S02]  /*10570*/  LEA R172, P5, R3, c[0x0][0x1f8], 0x1 ;  /* 0x00007e0003ac7a11 */ /* 0x000fe400078a08ff */
[----:B------:R-:W-:Y:S02]  /*10580*/  SHF.L.U64.HI R0, R4, 0x6, R0 ;  /* 0x0000000604007819 */ /* 0x000fe40000010200 */
[----:B------:R-:W-:Y:S02]  /*10590*/  LEA R176, P3, R12, c[0x0][0x1f8], 0x1 ;  /* 0x00007e000cb07a11 */ /* 0x000fe400078608ff */
[-C--:B------:R-:W-:Y:S01]  /*105a0*/  IADD3.X R15, R0, R228.reuse, RZ, P6, !PT ;  /* 0x000000e4000f7210 */ /* 0x080fe200037fe4ff */
[----:B------:R-:W-:Y:S01]  /*105b0*/  LDSM.16.M88.4 R32, [R187] ;  /* 0x00000000bb20783b */ /* 0x000fe20000000200 */
[----:B------:R-:W-:Y:S02]  /*105c0*/  ISETP.GE.AND P6, PT, R231, c[0x0][0x1d4], PT ;  /* 0x00007500e7007a0c */ /* 0x000fe40003fc6270 */
[----:B------:R-:W-:Y:S02]  /*105d0*/  LEA.HI.X R173, R3, c[0x0][0x1fc], R15, 0x1, P5 ;  /* 0x00007f0003ad7a11 */ /* 0x000fe400028f0c0f */
[----:B------:R-:W-:Y:S02]  /*105e0*/  ISETP.GE.AND P5, PT, R232, c[0x0][0x1d4], PT ;  /* 0x00007500e8007a0c */ /* 0x000fe40003fa6270 */
[----:B------:R-:W-:Y:S01]  /*105f0*/  IADD3.X R28, R0, R23, RZ, P4, !PT ;  /* 0x00000017001c7210 */ /* 0x000fe200027fe4ff */
[----:B------:R-:W1:Y:S01]  /*10600*/  LDSM.16.M88.4 R8, [R180] ;  /* 0x00000000b408783b */ /* 0x000e620000000200 */
[----:B------:R-:W-:Y:S02]  /*10610*/  ISETP.GE.AND P4, PT, R230, c[0x0][0x1d4], PT ;  /* 0x00007500e6007a0c */ /* 0x000fe40003f86270 */
[----:B------:R-:W-:Y:S02]  /*10620*/  LEA.HI.X R177, R12, c[0x0][0x1fc], R28, 0x1, P3 ;  /* 0x00007f000cb17a11 */ /* 0x000fe400018f0c1c */
[----:B------:R-:W-:Y:S02]  /*10630*/  MOV R29, c[0x0][0x208] ;  /* 0x00008200001d7a02 */ /* 0x000fe40000000f00 */
[----:B------:R-:W-:Y:S01]  /*10640*/  IADD3.X R22, RZ, R228, RZ, P1, !PT ;  /* 0x000000e4ff167210 */ /* 0x000fe20000ffe4ff */
[----:B------:R-:W2:Y:S01]  /*10650*/  LDSM.16.M88.4 R16, [R180+0x800] ;  /* 0x00080000b410783b */ /* 0x000ea20000000200 */
[----:B------:R-:W-:Y:S02]  /*10660*/  IADD3 R13, P2, R2, R20, RZ ;  /* 0x00000014020d7210 */ /* 0x000fe40007f5e0ff */
[----:B------:R-:W-:Y:S02]  /*10670*/  LEA R2, P0, R29, R2, 0x5 ;  /* 0x000000021d027211 */ /* 0x000fe400078028ff */
[C---:B------:R-:W-:Y:S02]  /*10680*/  LEA R174, P1, R13.reuse, c[0x0][0x1f8], 0x1 ;  /* 0x00007e000dae7a11 */ /* 0x040fe400078208ff */
[----:B------:R-:W-:Y:S01]  /*10690*/  IADD3.X R14, R0, R22, RZ, P2, !PT ;  /* 0x00000016000e7210 */ /* 0x000fe200017fe4ff */
[----:B------:R-:W3:Y:S01]  /*106a0*/  LDSM.16.M88.4 R24, [R180+0x1000] ;  /* 0x00100000b418783b */ /* 0x000ee20000000200 */
[----:B------:R-:W-:Y:S02]  /*106b0*/  MOV R30, c[0x0][0x20c] ;  /* 0x00008300001e7a02 */ /* 0x000fe40000000f00 */
[----:B------:R-:W-:Y:S02]  /*106c0*/  LEA.HI.X R175, R13, c[0x0][0x1fc], R14, 0x1, P1 ;  /* 0x00007f000daf7a11 */ /* 0x000fe400008f0c0e */
[----:B------:R-:W-:Y:S02]  /*106d0*/  LEA.HI.X R0, R29, R0, R30, 0x5, P0 ;  /* 0x000000001d007211 */ /* 0x000fe400000f2c1e */
[C---:B------:R-:W-:Y:S01]  /*106e0*/  IADD3 R30, P1, R2.reuse, R21, RZ ;  /* 0x00000015021e7210 */ /* 0x040fe20007f3e0ff */
[----:B------:R-:W4:Y:S01]  /*106f0*/  LDSM.16.M88.4 R144, [R180+0x1800] ;  /* 0x00180000b490783b */ /* 0x000f220000000200 */
[C---:B------:R-:W-:Y:S02]  /*10700*/  IADD3 R3, P0, R2.reuse, R20, RZ ;  /* 0x0000001402037210 */ /* 0x040fe40007f1e0ff */
[----:B------:R-:W-:Y:S02]  /*10710*/  IADD3 R2, P2, R2, R226, RZ ;  /* 0x000000e202027210 */ /* 0x000fe40007f5e0ff */
[----:B------:R-:W-:Y:S02]  /*10720*/  IADD3.X R102, R0, R23, RZ, P1, !PT ;  /* 0x0000001700667210 */ /* 0x000fe40000ffe4ff */
[----:B------:R-:W-:Y:S01]  /*10730*/  LEA R28, P3, R2, c[0x0][0x1f8], 0x1 ;  /* 0x00007e00021c7a11 */ /* 0x000fe200078608ff */
[----:B------:R-:W-:Y:S01]  /*10740*/  LDSM.16.M88.4 R148, [R188] ;  /* 0x00000000bc94783b */ /* 0x000fe20000000200 */
[----:B------:R-:W-:Y:S02]  /*10750*/  LEA R170, P1, R30, c[0x0][0x1f8], 0x1 ;  /* 0x00007e001eaa7a11 */ /* 0x000fe400078208ff */
[----:B------:R-:W-:Y:S02]  /*10760*/  IADD3.X R31, R0, R22, RZ, P0, !PT ;  /* 0x00000016001f7210 */ /* 0x000fe400007fe4ff */
[C---:B------:R-:W-:Y:S02]  /*10770*/  LEA R168, P0, R3.reuse, c[0x0][0x1f8], 0x1 ;  /* 0x00007e0003a87a11 */ /* 0x040fe400078008ff */
[----:B------:R-:W-:Y:S01]  /*10780*/  LEA.HI.X R171, R30, c[0x0][0x1fc], R102, 0x1, P1 ;  /* 0x00007f001eab7a11 */ /* 0x000fe200008f0c66 */
[C---:B-1----:R-:W-:Y:S01]  /*10790*/  HMMA.16816.F32.BF16 R4, R32.reuse, R8, RZ ;  /* 0x000000082004723c */ /* 0x042fe200000418ff */
[----:B------:R-:W1:Y:S02]  /*107a0*/  LDSM.16.M88.4 R152, [R191] ;  /* 0x00000000bf98783b */ /* 0x000e640000000200 */
[----:B------:R-:W-:Y:S02]  /*107b0*/  LEA.HI.X R169, R3, c[0x0][0x1fc], R31, 0x1, P0 ;  /* 0x00007f0003a97a11 */ /* 0x000fe400000f0c1f */
[----:B------:R-:W-:Y:S02]  /*107c0*/  ISETP.GT.AND P0, PT, R204, R246, PT ;  /* 0x000000f6cc00720c */ /* 0x000fe40003f04270 */
[----:B------:R-:W-:Y:S01]  /*107d0*/  IADD3.X R0, R0, R228, RZ, P2, !PT ;  /* 0x000000e400007210 */ /* 0x000fe200017fe4ff */
[C---:B------:R-:W-:Y:S01]  /*107e0*/  HMMA.16816.F32.BF16 R8, R32.reuse, R10, RZ ;  /* 0x0000000a2008723c */ /* 0x040fe200000418ff */
[----:B------:R-:W5:Y:S03]  /*107f0*/  LDSM.16.M88.4 R156, [R202] ;  /* 0x00000000ca9c783b */ /* 0x000f660000000200 */
[----:B------:R-:W-:Y:S02]  /*10800*/  LEA.HI.X R29, R2, c[0x0][0x1fc], R0, 0x1, P3 ;  /* 0x00007f00021d7a11 */ /* 0x000fe400018f0c00 */
[----:B------:R-:W-:Y:S02]  /*10810*/  IADD3 R204, R204, -0x1, RZ ;  /* 0xffffffffcccc7810 */ /* 0x000fe40007ffe0ff */
[C---:B--2---:R-:W-:Y:S01]  /*10820*/  HMMA.16816.F32.BF16 R12, R32.reuse, R16, RZ ;  /* 0x00000010200c723c */ /* 0x044fe200000418ff */
[----:B------:R-:W2:Y:S07]  /*10830*/  LDSM.16.M88.4 R160, [R201] ;  /* 0x00000000c9a0783b */ /* 0x000eae0000000200 */
[C---:B------:R-:W-:Y:S01]  /*10840*/  HMMA.16816.F32.BF16 R16, R32.reuse, R18, RZ ;  /* 0x000000122010723c */ /* 0x040fe200000418ff */
[----:B------:R-:W1:Y:S07]  /*10850*/  LDSM.16.M88.4 R164, [R200] ;  /* 0x00000000c8a4783b */ /* 0x000e6e0000000200 */
[C---:B---3--:R-:W-:Y:S01]  /*10860*/  HMMA.16816.F32.BF16 R20, R32.reuse, R24, RZ ;  /* 0x000000182014723c */ /* 0x048fe200000418ff */
[----:B------:R-:W-:Y:S01]  /*10870*/  @!PT LDS RZ, [RZ] ;  /* 0x00000000fffff984 */ /* 0x000fe20000000800 */
[----:B------:R-:W-:Y:S01]  /*10880*/  @!PT LDS RZ, [RZ] ;  /* 0x00000000fffff984 */ /* 0x000fe20000000800 */
[----:B------:R-:W-:Y:S01]  /*10890*/  @!PT LDS RZ, [RZ] ;  /* 0x00000000fffff984 */ /* 0x000fe20000000800 */
[----:B------:R3:W-:Y:S07]  /*108a0*/  LDGSTS.E.BYPASS.LTC128B.128 [R203+0x100], [R172.64], !P5 ;  /* 0x00100000accb7fae */ /* 0x0007ee000e901d46 */
[C---:B------:R-:W-:Y:S01]  /*108b0*/  HMMA.16816.F32.BF16 R24, R32.reuse, R26, RZ ;  /* 0x0000001a2018723c */ /* 0x040fe200000418ff */
[----:B------:R1:W-:Y:S08]  /*108c0*/  LDGSTS.E.BYPASS.LTC128B.128 [R203+0x2100], [R176.64], !P6 ;  /* 0x02100000b0cb7fae */ /* 0x0003f0000f101d46 */
[----:B------:R3:W-:Y:S08]  /*108d0*/  LDGSTS.E.BYPASS.LTC128B.128 [R203+0x4100], [R174.64], !P4 ;  /* 0x04100000aecb7fae */ /* 0x0007f0000e101d46 */
[----:B------:R4:W-:Y:S08]  /*108e0*/  LDGSTS.E.BYPASS.LTC128B.128 [R203+0x1100], [R28.64], !P5 ;  /* 0x011000001ccb7fae */ /* 0x0009f0000e901d46 */
[----:B------:R1:W-:Y:S08]  /*108f0*/  LDGSTS.E.BYPASS.LTC128B.128 [R203+0x3100], [R170.64], !P6 ;  /* 0x03100000aacb7fae */ /* 0x0003f0000f101d46 */
[----:B------:R1:W-:Y:S08]  /*10900*/  LDGSTS.E.BYPASS.LTC128B.128 [R203+0x5100], [R168.64], !P4 ;  /* 0x05100000a8cb7fae */ /* 0x0003f0000e101d46 */
[----:B---3--:R-:W-:Y:S01]  /*10910*/  LDSM.16.M88.4 R172, [R186] ;  /* 0x00000000baac783b */ /* 0x008fe20000000200 */
[C---:B----4-:R-:W-:Y:S07]  /*10920*/  HMMA.16816.F32.BF16 R28, R32.reuse, R144, RZ ;  /* 0x00000090201c723c */ /* 0x050fee00000418ff */
[----:B------:R-:W0:Y:S01]  /*10930*/  LDGDEPBAR ;  /* 0x00000000000079af */ /* 0x000e220000000000 */
[----:B------:R-:W-:Y:S07]  /*10940*/  HMMA.16816.F32.BF16 R32, R32, R146, RZ ;  /* 0x000000922020723c */ /* 0x000fee00000418ff */
[----:B------:R-:W-:Y:S01]  /*10950*/  LDSM.16.M88.4 R144, [R186+0x800] ;  /* 0x00080000ba90783b */ /* 0x000fe20000000200 */
[C---:B-1----:R-:W-:Y:S07]  /*10960*/  HMMA.16816.F32.BF16 R4, R148.reuse, R152, R4 ;  /* 0x000000989404723c */ /* 0x042fee0000041804 */
[----:B------:R-:W1:Y:S01]  /*10970*/  LDSM.16.M88.4 R168, [R190] ;  /* 0x00000000bea8783b */ /* 0x000e620000000200 */
[C---:B------:R-:W-:Y:S07]  /*10980*/  HMMA.16816.F32.BF16 R8, R148.reuse, R154, R8 ;  /* 0x0000009a9408723c */ /* 0x040fee0000041808 */
[----:B------:R-:W3:Y:S01]  /*10990*/  LDSM.16.M88.4 R152, [R186+0x1000] ;  /* 0x00100000ba98783b */ /* 0x000ee20000000200 */
[C---:B-----5:R-:W-:Y:S07]  /*109a0*/  HMMA.16816.F32.BF16 R12, R148.reuse, R156, R12 ;  /* 0x0000009c940c723c */ /* 0x060fee000004180c */
[----:B------:R-:W-:Y:S01]  /*109b0*/  LDSM.16.M88.4 R176, [R183+0x1800] ;  /* 0x00180000b7b0783b */ /* 0x000fe20000000200 */
[C---:B------:R-:W-:Y:S07]  /*109c0*/  HMMA.16816.F32.BF16 R16, R148.reuse, R158, R16 ;  /* 0x0000009e9410723c */ /* 0x040fee0000041810 */
[----:B------:R-:W4:Y:S01]  /*109d0*/  LDSM.16.M88.4 R156, [R186+0x1800] ;  /* 0x00180000ba9c783b */ /* 0x000f220000000200 */
[C---:B--2---:R-:W-:Y:S08]  /*109e0*/  HMMA.16816.F32.BF16 R20, R148.reuse, R160, R20 ;  /* 0x000000a09414723c */ /* 0x044ff00000041814 */
[C---:B------:R-:W-:Y:S01]  /*109f0*/  HMMA.16816.F32.BF16 R24, R148.reuse, R162, R24 ;  /* 0x000000a29418723c */ /* 0x040fe20000041818 */
[----:B------:R-:W-:Y:S07]  /*10a00*/  LDSM.16.M88.4 R160, [R183] ;  /* 0x00000000b7a0783b */ /* 0x000fee0000000200 */
[C---:B------:R-:W-:Y:S08]  /*10a10*/  HMMA.16816.F32.BF16 R28, R148.reuse, R164, R28 ;  /* 0x000000a4941c723c */ /* 0x040ff0000004181c */
[----:B------:R-:W-:Y:S01]  /*10a20*/  HMMA.16816.F32.BF16 R32, R148, R166, R32 ;  /* 0x000000a69420723c */ /* 0x000fe20000041820 */
[----:B------:R-:W2:Y:S07]  /*10a30*/  LDSM.16.M88.4 R148, [R189] ;  /* 0x00000000bd94783b */ /* 0x000eae0000000200 */
[C---:B-1----:R-:W-:Y:S01]  /*10a40*/  HMMA.16816.F32.BF16 R4, R168.reuse, R172, R4 ;  /* 0x000000aca804723c */ /* 0x042fe20000041804 */
[----:B------:R-:W1:Y:S07]  /*10a50*/  LDSM.16.M88.4 R164, [R183+0x800] ;  /* 0x00080000b7a4783b */ /* 0x000e6e0000000200 */
[C---:B------:R-:W-:Y:S01]  /*10a60*/  HMMA.16816.F32.BF16 R8, R168.reuse, R174, R8 ;  /* 0x000000aea808723c */ /* 0x040fe20000041808 */
[----:B------:R-:W5:Y:S07]  /*10a70*/  LDSM.16.M88.4 R172, [R183+0x1000] ;  /* 0x00100000b7ac783b */ /* 0x000f6e0000000200 */
[C---:B------:R-:W-:Y:S08]  /*10a80*/  HMMA.16816.F32.BF16 R12, R168.reuse, R144, R12 ;  /* 0x00000090a80c723c */ /* 0x040ff0000004180c */
[C---:B------:R-:W-:Y:S01]  /*10a90*/  HMMA.16816.F32.BF16 R16, R168.reuse, R146, R16 ;  /* 0x00000092a810723c */ /* 0x040fe20000041810 */
[----:B------:R-:W-:Y:S07]  /*10aa0*/  LDSM.16.M88.4 R144, [R187+0x4000] ;  /* 0x00400000bb90783b */ /* 0x000fee0000000200 */
[C---:B---3--:R-:W-:Y:S08]  /*10ab0*/  HMMA.16816.F32.BF16 R20, R168.reuse, R152, R20 ;  /* 0x00000098a814723c */ /* 0x048ff00000041814 */
[C---:B------:R-:W-:Y:S01]  /*10ac0*/  HMMA.16816.F32.BF16 R24, R168.reuse, R154, R24 ;  /* 0x0000009aa818723c */ /* 0x040fe20000041818 */
[----:B------:R-:W3:Y:S07]  /*10ad0*/  LDSM.16.M88.4 R152, [R180+0x2000] ;  /* 0x00200000b498783b */ /* 0x000eee0000000200 */
[C---:B----4-:R-:W-:Y:S08]  /*10ae0*/  HMMA.16816.F32.BF16 R28, R168.reuse, R156, R28 ;  /* 0x0000009ca81c723c */ /* 0x050ff0000004181c */
[----:B------:R-:W-:Y:S01]  /*10af0*/  HMMA.16816.F32.BF16 R32, R168, R158, R32 ;  /* 0x0000009ea820723c */ /* 0x000fe20000041820 */
[----:B------:R-:W4:Y:S07]  /*10b00*/  LDSM.16.M88.4 R156, [R180+0x2800] ;  /* 0x00280000b49c783b */ /* 0x000f2e0000000200 */
[C---:B--2---:R-:W-:Y:S01]  /*10b10*/  HMMA.16816.F32.BF16 R4, R148.reuse, R160, R4 ;  /* 0x000000a09404723c */ /* 0x044fe20000041804 */
[----:B------:R-:W-:Y:S07]  /*10b20*/  LDSM.16.M88.4 R168, [R188+0x4000] ;  /* 0x00400000bca8783b */ /* 0x000fee0000000200 */
[C---:B------:R-:W-:Y:S01]  /*10b30*/  HMMA.16816.F32.BF16 R8, R148.reuse, R162, R8 ;  /* 0x000000a29408723c */ /* 0x040fe20000041808 */
[----:B------:R-:W2:Y:S07]  /*10b40*/  LDSM.16.M88.4 R160, [R180+0x3000] ;  /* 0x00300000b4a0783b */ /* 0x000eae0000000200 */
        /* <DEDUP_REMOVED lines=8> */
[----:B------:R-:W1:Y:S07]  /*10bd0*/  LDSM.16.M88.4 R148, [R198] ;  /* 0x00000000c694783b */ /* 0x000e6e0000000200 */
[C---:B---3--:R-:W-:Y:S01]  /*10be0*/  HMMA.16816.F32.BF16 R4, R144.reuse, R152, R4 ;  /* 0x000000989004723c */ /* 0x048fe20000041804 */
[----:B------:R-:W-:Y:S07]  /*10bf0*/  LDSM.16.M88.4 R176, [R196] ;  /* 0x00000000c4b0783b */ /* 0x000fee0000000200 */
[C---:B------:R-:W-:Y:S01]  /*10c00*/  HMMA.16816.F32.BF16 R8, R144.reuse, R154, R8 ;  /* 0x0000009a9008723c */ /* 0x040fe20000041808 */
[----:B------:R-:W3:Y:S07]  /*10c10*/  LDSM.16.M88.4 R152, [R197] ;  /* 0x00000000c598783b */ /* 0x000eee0000000200 */
[C---:B----4-:R-:W-:Y:S08]  /*10c20*/  HMMA.16816.F32.BF16 R12, R144.reuse, R156, R12 ;  /* 0x0000009c900c723c */ /* 0x050ff0000004180c */
[C---:B------:R-:W-:Y:S01]  /*10c30*/  HMMA.16816.F32.BF16 R16, R144.reuse, R158, R16 ;  /* 0x0000009e9010723c */ /* 0x040fe20000041810 */
[----:B------:R-:W-:Y:S07]  /*10c40*/  LDSM.16.M88.4 R156, [R186+0x2000] ;  /* 0x00200000ba9c783b */ /* 0x000fee0000000200 */
[C---:B--2---:R-:W-:Y:S08]  /*10c50*/  HMMA.16816.F32.BF16 R20, R144.reuse, R160, R20 ;  /* 0x000000a09014723c */ /* 0x044ff00000041814 */
[C---:B------:R-:W-:Y:S01]  /*10c60*/  HMMA.16816.F32.BF16 R24, R144.reuse, R162, R24 ;  /* 0x000000a29018723c */ /* 0x040fe20000041818 */
[----:B------:R-:W-:Y:S07]  /*10c70*/  LDSM.16.M88.4 R160, [R186+0x2800] ;  /* 0x00280000baa0783b */ /* 0x000fee0000000200 */
[C---:B-1----:R-:W-:Y:S08]  /*10c80*/  HMMA.16816.F32.BF16 R28, R144.reuse, R164, R28 ;  /* 0x000000a4901c723c */ /* 0x042ff0000004181c */
[----:B------:R-:W-:Y:S01]  /*10c90*/  HMMA.16816.F32.BF16 R32, R144, R166, R32 ;  /* 0x000000a69020723c */ /* 0x000fe20000041820 */
[----:B------:R-:W1:Y:S07]  /*10ca0*/  LDSM.16.M88.4 R144, [R190+0x4000] ;  /* 0x00400000be90783b */ /* 0x000e6e0000000200 */
[C---:B-----5:R-:W-:Y:S01]  /*10cb0*/  HMMA.16816.F32.BF16 R4, R168.reuse, R172, R4 ;  /* 0x000000aca804723c */ /* 0x060fe20000041804 */
[----:B------:R-:W2:Y:S07]  /*10cc0*/  LDSM.16.M88.4 R164, [R186+0x3000] ;  /* 0x00300000baa4783b */ /* 0x000eae0000000200 */
[C---:B------:R-:W-:Y:S01]  /*10cd0*/  HMMA.16816.F32.BF16 R8, R168.reuse, R174, R8 ;  /* 0x000000aea808723c */ /* 0x040fe20000041808 */
[----:B------:R-:W4:Y:S07]  /*10ce0*/  LDSM.16.M88.4 R172, [R186+0x3800] ;  /* 0x00380000baac783b */ /* 0x000f2e0000000200 */
[C---:B------:R-:W-:Y:S08]  /*10cf0*/  HMMA.16816.F32.BF16 R12, R168.reuse, R148, R12 ;  /* 0x00000094a80c723c */ /* 0x040ff0000004180c */
[C---:B------:R-:W-:Y:S01]  /*10d00*/  HMMA.16816.F32.BF16 R16, R168.reuse, R150, R16 ;  /* 0x00000096a810723c */ /* 0x040fe20000041810 */
[----:B------:R-:W-:Y:S07]  /*10d10*/  LDSM.16.M88.4 R148, [R189+0x4000] ;  /* 0x00400000bd94783b */ /* 0x000fee0000000200 */
[C---:B---3--:R-:W-:Y:S08]  /*10d20*/  HMMA.16816.F32.BF16 R20, R168.reuse, R152, R20 ;  /* 0x00000098a814723c */ /* 0x048ff00000041814 */
[C---:B------:R-:W-:Y:S01]  /*10d30*/  HMMA.16816.F32.BF16 R24, R168.reuse, R154, R24 ;  /* 0x0000009aa818723c */ /* 0x040fe20000041818 */
[----:B------:R-:W3:Y:S07]  /*10d40*/  LDSM.16.M88.4 R152, [R183+0x2000] ;  /* 0x00200000b798783b */ /* 0x000eee0000000200 */
[C---:B------:R-:W-:Y:S08]  /*10d50*/  HMMA.16816.F32.BF16 R28, R168.reuse, R176, R28 ;  /* 0x000000b0a81c723c */ /* 0x040ff0000004181c */
[----:B------:R-:W-:Y:S01]  /*10d60*/  HMMA.16816.F32.BF16 R32, R168, R178, R32 ;  /* 0x000000b2a820723c */ /* 0x000fe20000041820 */
[----:B------:R-:W5:Y:S07]  /*10d70*/  LDSM.16.M88.4 R168, [R183+0x2800] ;  /* 0x00280000b7a8783b */ /* 0x000f6e0000000200 */
[C---:B-1----:R-:W-:Y:S01]  /*10d80*/  HMMA.16816.F32.BF16 R4, R144.reuse, R156, R4 ;  /* 0x0000009c9004723c */ /* 0x042fe20000041804 */
[----:B------:R-:W-:Y:S07]  /*10d90*/  LDSM.16.M88.4 R176, [R180+0x4000] ;  /* 0x00400000b4b0783b */ /* 0x000fee0000000200 */
[C---:B------:R-:W-:Y:S01]  /*10da0*/  HMMA.16816.F32.BF16 R8, R144.reuse, R158, R8 ;  /* 0x0000009e9008723c */ /* 0x040fe20000041808 */
[----:B------:R-:W1:Y:S07]  /*10db0*/  LDSM.16.M88.4 R156, [R183+0x3000] ;  /* 0x00300000b79c783b */ /* 0x000e6e0000000200 */
[C---:B------:R-:W-:Y:S08]  /*10dc0*/  HMMA.16816.F32.BF16 R12, R144.reuse, R160, R12 ;  /* 0x000000a0900c723c */ /* 0x040ff0000004180c */
[C---:B------:R-:W-:Y:S01]  /*10dd0*/  HMMA.16816.F32.BF16 R16, R144.reuse, R162, R16 ;  /* 0x000000a29010723c */ /* 0x040fe20000041810 */
[----:B------:R-:W1:Y:S07]  /*10de0*/  LDSM.16.M88.4 R160, [R183+0x3800] ;  /* 0x00380000b7a0783b */ /* 0x000e6e0000000200 */
[C---:B--2---:R-:W-:Y:S08]  /*10df0*/  HMMA.16816.F32.BF16 R20, R144.reuse, R164, R20 ;  /* 0x000000a49014723c */ /* 0x044ff00000041814 */
[C---:B------:R-:W-:Y:S01]  /*10e00*/  HMMA.16816.F32.BF16 R24, R144.reuse, R166, R24 ;  /* 0x000000a69018723c */ /* 0x040fe20000041818 */
[----:B------:R-:W2:Y:S07]  /*10e10*/  LDSM.16.M88.4 R164, [R187+0x8000] ;  /* 0x00800000bba4783b */ /* 0x000eae0000000200 */
[C---:B----4-:R-:W-:Y:S08]  /*10e20*/  HMMA.16816.F32.BF16 R28, R144.reuse, R172, R28 ;  /* 0x000000ac901c723c */ /* 0x050ff0000004181c */
[----:B------:R-:W-:Y:S01]  /*10e30*/  HMMA.16816.F32.BF16 R32, R144, R174, R32 ;  /* 0x000000ae9020723c */ /* 0x000fe20000041820 */
[----:B------:R-:W4:Y:S07]  /*10e40*/  LDSM.16.M88.4 R144, [R180+0x4800] ;  /* 0x00480000b490783b */ /* 0x000f2e0000000200 */
[C---:B---3--:R-:W-:Y:S01]  /*10e50*/  HMMA.16816.F32.BF16 R4, R148.reuse, R152, R4 ;  /* 0x000000989404723c */ /* 0x048fe20000041804 */
[----:B------:R-:W-:Y:S07]  /*10e60*/  LDSM.16.M88.4 R172, [R193] ;  /* 0x00000000c1ac783b */ /* 0x000fee0000000200 */
[C---:B------:R-:W-:Y:S01]  /*10e70*/  HMMA.16816.F32.BF16 R8, R148.reuse, R154, R8 ;  /* 0x0000009a9408723c */ /* 0x040fe20000041808 */
[----:B------:R-:W3:Y:S07]  /*10e80*/  LDSM.16.M88.4 R152, [R180+0x5000] ;  /* 0x00500000b498783b */ /* 0x000eee0000000200 */
[C---:B-----5:R-:W-:Y:S08]  /*10e90*/  HMMA.16816.F32.BF16 R12, R148.reuse, R168, R12 ;  /* 0x000000a8940c723c */ /* 0x060ff0000004180c */
[C---:B------:R-:W-:Y:S01]  /*10ea0*/  HMMA.16816.F32.BF16 R16, R148.reuse, R170, R16 ;  /* 0x000000aa9410723c */ /* 0x040fe20000041810 */
[----:B------:R-:W5:Y:S07]  /*10eb0*/  LDSM.16.M88.4 R168, [R180+0x5800] ;  /* 0x00580000b4a8783b */ /* 0x000f6e0000000200 */
[C---:B-1----:R-:W-:Y:S08]  /*10ec0*/  HMMA.16816.F32.BF16 R20, R148.reuse, R156, R20 ;  /* 0x0000009c9414723c */ /* 0x042ff00000041814 */
[C---:B------:R-:W-:Y:S01]  /*10ed0*/  HMMA.16816.F32.BF16 R24, R148.reuse, R158, R24 ;  /* 0x0000009e9418723c */ /* 0x040fe20000041818 */
[----:B------:R-:W-:Y:S07]  /*10ee0*/  LDSM.16.M88.4 R156, [R195] ;  /* 0x00000000c39c783b */ /* 0x000fee0000000200 */
[C---:B------:R-:W-:Y:S08]  /*10ef0*/  HMMA.16816.F32.BF16 R28, R148.reuse, R160, R28 ;  /* 0x000000a0941c723c */ /* 0x040ff0000004181c */
[----:B------:R-:W-:Y:S01]  /*10f00*/  HMMA.16816.F32.BF16 R32, R148, R162, R32 ;  /* 0x000000a29420723c */ /* 0x000fe20000041820 */
[----:B------:R-:W1:Y:S07]  /*10f10*/  LDSM.16.M88.4 R148, [R188+0x8000] ;  /* 0x00800000bc94783b */ /* 0x000e6e0000000200 */
[C---:B--2---:R-:W-:Y:S01]  /*10f20*/  HMMA.16816.F32.BF16 R4, R164.reuse, R176, R4 ;  /* 0x000000b0a404723c */ /* 0x044fe20000041804 */
[----:B------:R-:W2:Y:S07]  /*10f30*/  LDSM.16.M88.4 R160, [R194] ;  /* 0x00000000c2a0783b */ /* 0x000eae0000000200 */
[C---:B------:R-:W-:Y:S01]  /*10f40*/  HMMA.16816.F32.BF16 R8, R164.reuse, R178, R8 ;  /* 0x000000b2a408723c */ /* 0x040fe20000041808 */
[----:B------:R-:W1:Y:S07]  /*10f50*/  LDSM.16.M88.4 R176, [R192] ;  /* 0x00000000c0b0783b */ /* 0x000e6e0000000200 */
[C---:B----4-:R-:W-:Y:S08]  /*10f60*/  HMMA.16816.F32.BF16 R12, R164.reuse, R144, R12 ;  /* 0x00000090a40c723c */ /* 0x050ff0000004180c */
[C---:B------:R-:W-:Y:S01]  /*10f70*/  HMMA.16816.F32.BF16 R16, R164.reuse, R146, R16 ;  /* 0x00000092a410723c */ /* 0x040fe20000041810 */
[----:B------:R-:W-:Y:S07]  /*10f80*/  LDSM.16.M88.4 R144, [R190+0x8000] ;  /* 0x00800000be90783b */ /* 0x000fee0000000200 */
[C---:B---3--:R-:W-:Y:S08]  /*10f90*/  HMMA.16816.F32.BF16 R20, R164.reuse, R152, R20 ;  /* 0x00000098a414723c */ /* 0x048ff00000041814 */
[C---:B------:R-:W-:Y:S01]  /*10fa0*/  HMMA.16816.F32.BF16 R24, R164.reuse, R154, R24 ;  /* 0x0000009aa418723c */ /* 0x040fe20000041818 */
[----:B------:R-:W3:Y:S07]  /*10fb0*/  LDSM.16.M88.4 R152, [R186+0x4000] ;  /* 0x00400000ba98783b */ /* 0x000eee0000000200 */
[C---:B-----5:R-:W-:Y:S08]  /*10fc0*/  HMMA.16816.F32.BF16 R28, R164.reuse, R168, R28 ;  /* 0x000000a8a41c723c */ /* 0x060ff0000004181c */
[----:B------:R-:W-:Y:S01]  /*10fd0*/  HMMA.16816.F32.BF16 R32, R164, R170, R32 ;  /* 0x000000aaa420723c */ /* 0x000fe20000041820 */
[----:B------:R-:W-:Y:S07]  /*10fe0*/  LDSM.16.M88.4 R164, [R186+0x5800] ;  /* 0x00580000baa4783b */ /* 0x000fee0000000200 */
[C---:B-1----:R-:W-:Y:S01]  /*10ff0*/  HMMA.16816.F32.BF16 R4, R148.reuse, R156, R4 ;  /* 0x0000009c9404723c */ /* 0x042fe20000041804 */
[----:B------:R-:W-:Y:S07]  /*11000*/  LDSM.16.M88.4 R168, [R189+0x8000] ;  /* 0x00800000bda8783b */ /* 0x000fee0000000200 */
[C---:B------:R-:W-:Y:S01]  /*11010*/  HMMA.16816.F32.BF16 R8, R148.reuse, R158, R8 ;  /* 0x0000009e9408723c */ /* 0x040fe20000041808 */
[----:B------:R-:W1:Y:S07]  /*11020*/  LDSM.16.M88.4 R156, [R186+0x4800] ;  /* 0x00480000ba9c783b */ /* 0x000e6e0000000200 */
[C---:B--2---:R-:W-:Y:S08]  /*11030*/  HMMA.16816.F32.BF16 R12, R148.reuse, R160, R12 ;  /* 0x000000a0940c723c */ /* 0x044ff0000004180c */
[C---:B------:R-:W-:Y:S01]  /*11040*/  HMMA.16816.F32.BF16 R16, R148.reuse, R162, R16 ;  /* 0x000000a29410723c */ /* 0x040fe20000041810 */
[----:B------:R-:W2:Y:S07]  /*11050*/  LDSM.16.M88.4 R160, [R186+0x5000] ;  /* 0x00500000baa0783b */ /* 0x000eae0000000200 */
[C---:B------:R-:W-:Y:S08]  /*11060*/  HMMA.16816.F32.BF16 R20, R148.reuse, R172, R20 ;  /* 0x000000ac9414723c */ /* 0x040ff00000041814 */
[C---:B------:R-:W-:Y:S01]  /*11070*/  HMMA.16816.F32.BF16 R24, R148.reuse, R174, R24 ;  /* 0x000000ae9418723c */ /* 0x040fe20000041818 */
[----:B------:R-:W4:Y:S07]  /*11080*/  LDSM.16.M88.4 R172, [R183+0x4000] ;  /* 0x00400000b7ac783b */ /* 0x000f2e0000000200 */
[C---:B------:R-:W-:Y:S08]  /*11090*/  HMMA.16816.F32.BF16 R28, R148.reuse, R176, R28 ;  /* 0x000000b0941c723c */ /* 0x040ff0000004181c */
[----:B------:R-:W-:Y:S08]  /*110a0*/  HMMA.16816.F32.BF16 R32, R148, R178, R32 ;  /* 0x000000b29420723c */ /* 0x000ff00000041820 */
[C---:B---3--:R-:W-:Y:S08]  /*110b0*/  HMMA.16816.F32.BF16 R4, R144.reuse, R152, R4 ;  /* 0x000000989004723c */ /* 0x048ff00000041804 */
[C---:B------:R-:W-:Y:S08]  /*110c0*/  HMMA.16816.F32.BF16 R8, R144.reuse, R154, R8 ;  /* 0x0000009a9008723c */ /* 0x040ff00000041808 */
[C---:B-1----:R-:W-:Y:S08]  /*110d0*/  HMMA.16816.F32.BF16 R12, R144.reuse, R156, R12 ;  /* 0x0000009c900c723c */ /* 0x042ff0000004180c */
[C---:B------:R-:W-:Y:S08]  /*110e0*/  HMMA.16816.F32.BF16 R16, R144.reuse, R158, R16 ;  /* 0x0000009e9010723c */ /* 0x040ff00000041810 */
[C---:B--2---:R-:W-:Y:S08]  /*110f0*/  HMMA.16816.F32.BF16 R20, R144.reuse, R160, R20 ;  /* 0x000000a09014723c */ /* 0x044ff00000041814 */
[C---:B------:R-:W-:Y:S08]  /*11100*/  HMMA.16816.F32.BF16 R24, R144.reuse, R162, R24 ;  /* 0x000000a29018723c */ /* 0x040ff00000041818 */
[C---:B------:R-:W-:Y:S08]  /*11110*/  HMMA.16816.F32.BF16 R28, R144.reuse, R164, R28 ;  /* 0x000000a4901c723c */ /* 0x040ff0000004181c */
[----:B------:R-:W-:Y:S01]  /*11120*/  HMMA.16816.F32.BF16 R32, R144, R166, R32 ;  /* 0x000000a69020723c */ /* 0x000fe20000041820 */
[----:B------:R-:W1:Y:S07]  /*11130*/  LDSM.16.M88.4 R144, [R183+0x4800] ;  /* 0x00480000b790783b */ /* 0x000e6e0000000200 */
[C---:B----4-:R-:W-:Y:S08]  /*11140*/  HMMA.16816.F32.BF16 R4, R168.reuse, R172, R4 ;  /* 0x000000aca804723c */ /* 0x050ff00000041804 */
[C---:B------:R-:W-:Y:S11]  /*11150*/  HMMA.16816.F32.BF16 R8, R168.reuse, R174, R8 ;  /* 0x000000aea808723c */ /* 0x040ff60000041808 */
[----:B------:R-:W-:Y:S05]  /*11160*/  @!UPT UIADD3 URZ, URZ, URZ, URZ ;  /* 0x0000003f3f3ff290 */ /* 0x000fea000fffe03f */
[----:B------:R-:W-:Y:S04]  /*11170*/  FMUL.FTZ R0, R4, c[0x0][0x320] ;  /* 0x0000c80004007a20 */ /* 0x000fe80000410000 */
[----:B------:R2:W-:Y:S04]  /*11180*/  MUFU.TANH R148, R0 ;  /* 0x0000000000947308 */ /* 0x0005e80000002400 */
[----:B------:R-:W-:Y:S01]  /*11190*/  FMUL.FTZ R3, R11, c[0x0][0x320] ;  /* 0x0000c8000b037a20 */ /* 0x000fe20000410000 */
[C---:B-1----:R-:W-:Y:S05]  /*111a0*/  HMMA.16816.F32.BF16 R12, R168.reuse, R144, R12 ;  /* 0x00000090a80c723c */ /* 0x042fea000004180c */
[----:B------:R-:W-:Y:S03]  /*111b0*/  MUFU.TANH R153, R3 ;  /* 0x0000000300997308 */ /* 0x000fe60000002400 */
[C---:B------:R-:W-:Y:S04]  /*111c0*/  HMMA.16816.F32.BF16 R16, R168.reuse, R146, R16 ;  /* 0x00000092a810723c */ /* 0x040fe80000041810 */
[----:B--2---:R-:W-:Y:S04]  /*111d0*/  FMUL.FTZ R0, R5, c[0x0][0x320] ;  /* 0x0000c80005007a20 */ /* 0x004fe80000410000 */
[----:B------:R1:W-:Y:S11]  /*111e0*/  MUFU.TANH R149, R0 ;  /* 0x0000000000957308 */ /* 0x0003f60000002400 */
[----:B------:R-:W-:Y:S05]  /*111f0*/  @!UPT UIADD3 URZ, URZ, URZ, URZ ;  /* 0x0000003f3f3ff290 */ /* 0x000fea000fffe03f */
[----:B------:R-:W-:Y:S04]  /*11200*/  FMUL.FTZ R2, R16, c[0x0][0x320] ;  /* 0x0000c80010027a20 */ /* 0x000fe80000410000 */
[----:B------:R-:W-:Y:S01]  /*11210*/  MUFU.TANH R159, R2 ;  /* 0x00000002009f7308 */ /* 0x000fe20000002400 */
[----:B-1----:R-:W-:Y:S09]  /*11220*/  FMUL.FTZ R0, R6, c[0x0][0x320] ;  /* 0x0000c80006007a20 */ /* 0x002ff20000410000 */
        /* <DEDUP_REMOVED lines=121> */
[----:B------:R-:W-:Y:S01]  /*119c0*/  @P0 IADD3 R14, P1, R224, 0x40, RZ ;  /* 0x00000040e00e0810 */ /* 0x000fe20007f3e0ff */
[----:B------:R-:W-:Y:S01]  /*119d0*/  MUFU.EX2 R179, R18 ;  /* 0x0000001200b37308 */ /* 0x000fe20000000800 */
[----:B-1----:R-:W-:Y:S01]  /*119e0*/  FMNMX.FTZ R3, R0, R3, !PT ;  /* 0x0000000300037209 */ /* 0x002fe20007810000 */
[----:B------:R-:W-:Y:S01]  /*119f0*/  FMUL.FTZ R0, R2, c[0x0][0x2d0] ;  /* 0x0000b40002007a20 */ /* 0x000fe20000410000 */
[----:B------:R-:W-:Y:S03]  /*11a00*/  @P0 IADD3 R11, P4, R5, R14, RZ ;  /* 0x0000000e050b0210 */ /* 0x000fe60007f9e0ff */
[----:B------:R-:W-:Y:S04]  /*11a10*/  FMUL.FTZ R103, R3, c[0x0][0x2d0] ;  /* 0x0000b40003677a20 */ /* 0x000fe80000410000 */
[----:B------:R1:W-:Y:S01]  /*11a20*/  MUFU.EX2 R205, R9 ;  /* 0x0000000900cd7308 */ /* 0x0003e20000000800 */
[-C--:B--2---:R-:W-:Y:S04]  /*11a30*/  @P0 IADD3.X R10, R4, R223.reuse, RZ, P2, !PT ;  /* 0x000000df040a0210 */ /* 0x084fe800017fe4ff */
[----:B------:R-:W-:Y:S02]  /*11a40*/  @P0 LEA.HI.X R17, R8, c[0x0][0x1cc], R10, 0x1, P3 ;  /* 0x0000730008110a11 */ /* 0x000fe400018f0c0a */
[----:B------:R-:W-:Y:S03]  /*11a50*/  @P0 IADD3 R8, P2, R224, 0x80, RZ ;  /* 0x00000080e0080810 */ /* 0x000fe60007f5e0ff */
[----:B------:R2:W3:Y:S01]  /*11a60*/  MUFU.EX2 R2, R0 ;  /* 0x0000000000027308 */ /* 0x0004e20000000800 */
[----:B------:R-:W-:Y:S01]  /*11a70*/  @P0 LEA R12, P3, R11, c[0x0][0x1c8], 0x1 ;  /* 0x000072000b0c0a11 */ /* 0x000fe200078608ff */
[----:B------:R3:W-:Y:S01]  /*11a80*/  @P0 LDGSTS.E.BYPASS.LTC128B.128 [R203+0x6100], [R16.64], !P5 ;  /* 0x0610000010cb0fae */ /* 0x0007e2000e901d46 */
[-C--:B------:R-:W-:Y:S02]  /*11a90*/  @P0 IADD3.X R15, RZ, R223.reuse, RZ, P2, !PT ;  /* 0x000000dfff0f0210 */ /* 0x080fe400017fe4ff */
[----:B------:R-:W-:Y:S02]  /*11aa0*/  @P0 IADD3 R5, P2, R5, R8, RZ ;  /* 0x0000000805050210 */ /* 0x000fe40007f5e0ff */
[----:B-1----:R-:W-:Y:S02]  /*11ab0*/  @P0 IADD3.X R9, RZ, R223, RZ, P1, !PT ;  /* 0x000000dfff090210 */ /* 0x002fe40000ffe4ff */
[----:B------:R-:W-:Y:S02]  /*11ac0*/  @P0 LEA R10, P1, R5, c[0x0][0x1c8], 0x1 ;  /* 0x00007200050a0a11 */ /* 0x000fe400078208ff */
[C---:B------:R-:W-:Y:S02]  /*11ad0*/  @P0 IADD3.X R13, R4.reuse, R9, RZ, P4, !PT ;  /* 0x00000009040d0210 */ /* 0x040fe400027fe4ff */
[----:B------:R-:W-:Y:S02]  /*11ae0*/  @P0 IADD3.X R4, R4, R15, RZ, P2, !PT ;  /* 0x0000000f04040210 */ /* 0x000fe400017fe4ff */
[----:B------:R-:W-:Y:S02]  /*11af0*/  @P0 LEA.HI.X R13, R11, c[0x0][0x1cc], R13, 0x1, P3 ;  /* 0x000073000b0d0a11 */ /* 0x000fe400018f0c0d */
[----:B------:R-:W-:Y:S01]  /*11b00*/  @P0 IADD3 R18, P2, R7, R14, RZ ;  /* 0x0000000e07120210 */ /* 0x000fe20007f5e0ff */
[----:B--2---:R-:W-:Y:S01]  /*11b10*/  FADD.FTZ R0, -R3, R104 ;  /* 0x0000006803007221 */ /* 0x004fe20000010100 */
[----:B------:R-:W-:Y:S01]  /*11b20*/  @P0 IADD3 R14, P3, R7, R224, RZ ;  /* 0x000000e0070e0210 */ /* 0x000fe20007f7e0ff */
[----:B------:R1:W-:Y:S01]  /*11b30*/  @P0 LDGSTS.E.BYPASS.LTC128B.128 [R203+0x8100], [R12.64], !P6 ;  /* 0x081000000ccb0fae */ /* 0x0003e2000f101d46 */
[----:B------:R-:W-:Y:S01]  /*11b40*/  @P0 LEA.HI.X R11, R5, c[0x0][0x1cc], R4, 0x1, P1 ;  /* 0x00007300050b0a11 */ /* 0x000fe200008f0c04 */
[--C-:B------:R-:W-:Y:S01]  /*11b50*/  FFMA.FTZ R4, R150, c[0x0][0x2d0], -R146.reuse ;  /* 0x0000b40096047a23 */ /* 0x100fe20000010892 */
[----:B------:R-:W-:Y:S01]  /*11b60*/  @P0 IADD3 R5, P1, R7, R8, RZ ;  /* 0x0000000807050210 */ /* 0x000fe20007f3e0ff */
[--C-:B------:R-:W-:Y:S01]  /*11b70*/  FFMA.FTZ R104, R147, c[0x0][0x2d0], -R146.reuse ;  /* 0x0000b40093687a23 */ /* 0x100fe20000010892 */
[----:B------:R-:W-:Y:S01]  /*11b80*/  @P0 LEA R8, P4, R14, c[0x0][0x1c8], 0x1 ;  /* 0x000072000e080a11 */ /* 0x000fe200078808ff */
[----:B------:R2:W-:Y:S01]  /*11b90*/  MUFU.EX2 R178, R4 ;  /* 0x0000000400b27308 */ /* 0x0005e20000000800 */
[----:B------:R-:W-:Y:S01]  /*11ba0*/  @P0 IADD3.X R7, R6, R223, RZ, P3, !PT ;  /* 0x000000df06070210 */ /* 0x000fe20001ffe4ff */
[----:B------:R-:W-:Y:S01]  /*11bb0*/  FMUL.FTZ R0, R0, c[0x0][0x2d0] ;  /* 0x0000b40000007a20 */ /* 0x000fe20000410000 */
[----:B------:R-:W-:Y:S01]  /*11bc0*/  ISETP.GE.AND P3, PT, R230, c[0x0][0x1d4], PT ;  /* 0x00007500e6007a0c */ /* 0x000fe20003f66270 */
[----:B---3--:R-:W-:Y:S01]  /*11bd0*/  FMUL.FTZ R16, R2, R120 ;  /* 0x0000007802107220 */ /* 0x008fe20000410000 */
[----:B------:R-:W-:Y:S01]  /*11be0*/  @P0 IADD3.X R19, R6, R9, RZ, P2, !PT ;  /* 0x0000000906130210 */ /* 0x000fe200017fe4ff */
[----:B------:R-:W-:Y:S01]  /*11bf0*/  FMUL.FTZ R17, R2, R121 ;  /* 0x0000007902117220 */ /* 0x000fe20000410000 */
[----:B------:R-:W-:Y:S01]  /*11c00*/  @P0 LEA.HI.X R9, R14, c[0x0][0x1cc], R7, 0x1, P4 ;  /* 0x000073000e090a11 */ /* 0x000fe200020f0c07 */
[----:B------:R-:W-:Y:S01]  /*11c10*/  FFMA.FTZ R14, R155, c[0x0][0x2d0], -R103 ;  /* 0x0000b4009b0e7a23 */ /* 0x000fe20000010867 */
[----:B------:R-:W-:Y:S01]  /*11c20*/  @P0 IADD3.X R15, R6, R15, RZ, P1, !PT ;  /* 0x0000000f060f0210 */ /* 0x000fe20000ffe4ff */
[----:B------:R3:W-:Y:S01]  /*11c30*/  MUFU.EX2 R177, R104 ;  /* 0x0000006800b17308 */ /* 0x0007e20000000800 */
[----:B------:R-:W-:Y:S01]  /*11c40*/  @P0 LEA R6, P2, R18, c[0x0][0x1c8], 0x1 ;  /* 0x0000720012060a11 */ /* 0x000fe200078408ff */
[C---:B------:R-:W-:Y:S02]  /*11c50*/  FMUL.FTZ R24, R2.reuse, R128 ;  /* 0x0000008002187220 */ /* 0x040fe40000410000 */
[----:B------:R-:W-:Y:S01]  /*11c60*/  FMUL.FTZ R25, R2, R129 ;  /* 0x0000008102197220 */ /* 0x000fe20000410000 */
[----:B------:R-:W-:Y:S01]  /*11c70*/  @P0 LEA.HI.X R7, R18, c[0x0][0x1cc], R19, 0x1, P2 ;  /* 0x0000730012070a11 */ /* 0x000fe200010f0c13 */
[----:B------:R4:W-:Y:S01]  /*11c80*/  @P0 LDGSTS.E.BYPASS.LTC128B.128 [R203+0xa100], [R10.64], !P3 ;  /* 0x0a1000000acb0fae */ /* 0x0009e2000d901d46 */
[C---:B------:R-:W-:Y:S02]  /*11c90*/  FMUL.FTZ R32, R2.reuse, R136 ;  /* 0x0000008802207220 */ /* 0x040fe40000410000 */
[C---:B------:R-:W-:Y:S01]  /*11ca0*/  FMUL.FTZ R33, R2.reuse, R137 ;  /* 0x0000008902217220 */ /* 0x040fe20000410000 */
[----:B------:R5:W-:Y:S01]  /*11cb0*/  MUFU.EX2 R169, R14 ;  /* 0x0000000e00a97308 */ /* 0x000be20000000800 */
[C---:B------:R-:W-:Y:S02]  /*11cc0*/  FMUL.FTZ R36, R2.reuse, R36 ;  /* 0x0000002402247220 */ /* 0x040fe40000410000 */
[C---:B------:R-:W-:Y:S01]  /*11cd0*/  FMUL.FTZ R37, R2.reuse, R37 ;  /* 0x0000002502257220 */ /* 0x040fe20000410000 */
[----:B------:R1:W-:Y:S01]  /*11ce0*/  @P0 LDGSTS.E.BYPASS.LTC128B.128 [R203+0x7100], [R8.64], !P5 ;  /* 0x0710000008cb0fae */ /* 0x0003e2000e901d46 */
[C---:B--2---:R-:W-:Y:S01]  /*11cf0*/  @P0 LEA R4, P1, R5.reuse, c[0x0][0x1c8], 0x1 ;  /* 0x0000720005040a11 */ /* 0x044fe200078208ff */
[C---:B------:R-:W-:Y:S02]  /*11d00*/  FMUL.FTZ R40, R2.reuse, R40 ;  /* 0x0000002802287220 */ /* 0x040fe40000410000 */
[C---:B------:R-:W-:Y:S01]  /*11d10*/  FMUL.FTZ R41, R2.reuse, R41 ;  /* 0x0000002902297220 */ /* 0x040fe20000410000 */
[----:B------:R-:W-:Y:S01]  /*11d20*/  @P0 LEA.HI.X R5, R5, c[0x0][0x1cc], R15, 0x1, P1 ;  /* 0x0000730005050a11 */ /* 0x000fe200008f0c0f */
[----:B------:R-:W4:Y:S01]  /*11d30*/  MUFU.EX2 R0, R0 ;  /* 0x0000000000007308 */ /* 0x000f220000000800 */
[C---:B------:R-:W-:Y:S01]  /*11d40*/  FMUL.FTZ R44, R2.reuse, R44 ;  /* 0x0000002c022c7220 */ /* 0x040fe20000410000 */
[----:B------:R2:W-:Y:S01]  /*11d50*/  @P0 LDGSTS.E.BYPASS.LTC128B.128 [R203+0x9100], [R6.64], !P6 ;  /* 0x0910000006cb0fae */ /* 0x0005e2000f101d46 */
[----:B------:R-:W-:Y:S02]  /*11d60*/  FMUL.FTZ R45, R2, R45 ;  /* 0x0000002d022d7220 */ /* 0x000fe40000410000 */
[--C-:B---3--:R-:W-:Y:S02]  /*11d70*/  FFMA.FTZ R104, R156, c[0x0][0x2d0], -R146.reuse ;  /* 0x0000b4009c687a23 */ /* 0x108fe40000010892 */
[C---:B------:R-:W-:Y:S02]  /*11d80*/  FMUL.FTZ R48, R2.reuse, R48 ;  /* 0x0000003002307220 */ /* 0x040fe40000410000 */
[C---:B------:R-:W-:Y:S01]  /*11d90*/  FMUL.FTZ R49, R2.reuse, R49 ;  /* 0x0000003102317220 */ /* 0x040fe20000410000 */
[----:B------:R3:W-:Y:S01]  /*11da0*/  @P0 LDGSTS.E.BYPASS.LTC128B.128 [R203+0xb100], [R4.64], !P3 ;  /* 0x0b10000004cb0fae */ /* 0x0007e2000d901d46 */
[----:B------:R3:W-:Y:S01]  /*11db0*/  MUFU.EX2 R176, R104 ;  /* 0x0000006800b07308 */ /* 0x0007e20000000800 */
[----:B------:R-:W-:Y:S02]  /*11dc0*/  FMUL.FTZ R52, R2, R52 ;  /* 0x0000003402347220 */ /* 0x000fe40000410000 */
[--C-:B-----5:R-:W-:Y:S02]  /*11dd0*/  FFMA.FTZ R14, R154, c[0x0][0x2d0], -R103.reuse ;  /* 0x0000b4009a0e7a23 */ /* 0x120fe40000010867 */
[C---:B------:R-:W-:Y:S02]  /*11de0*/  FMUL.FTZ R53, R2.reuse, R53 ;  /* 0x0000003502357220 */ /* 0x040fe40000410000 */
[----:B------:R-:W-:Y:S01]  /*11df0*/  LDSM.16.MT88.4 R20, [R182] ;  /* 0x00000000b614783b */ /* 0x000fe20000004200 */
[----:B------:R-:W-:Y:S02]  /*11e00*/  FMUL.FTZ R56, R2, R56 ;  /* 0x0000003802387220 */ /* 0x000fe40000410000 */
[----:B------:R5:W5:Y:S01]  /*11e10*/  MUFU.EX2 R168, R14 ;  /* 0x0000000e00a87308 */ /* 0x000b620000000800 */
[--C-:B-1----:R-:W-:Y:S02]  /*11e20*/  FFMA.FTZ R8, R152, c[0x0][0x2d0], -R103.reuse ;  /* 0x0000b40098087a23 */ /* 0x102fe40000010867 */
[----:B------:R-:W-:Y:S02]  /*11e30*/  FMUL.FTZ R9, R2, R113 ;  /* 0x0000007102097220 */ /* 0x000fe40000410000 */
[C---:B----4-:R-:W-:Y:S01]  /*11e40*/  FMUL.FTZ R10, R0.reuse, R114 ;  /* 0x00000072000a7220 */ /* 0x050fe20000410000 */
[----:B------:R-:W-:Y:S01]  /*11e50*/  LDSM.16.MT88.4 R28, [R185] ;  /* 0x00000000b91c783b */ /* 0x000fe20000004200 */
[C---:B------:R-:W-:Y:S02]  /*11e60*/  FMUL.FTZ R11, R0.reuse, R115 ;  /* 0x00000073000b7220 */ /* 0x040fe40000410000 */
[----:B--2---:R-:W-:Y:S01]  /*11e70*/  FMUL.FTZ R6, R0, R110 ;  /* 0x0000006e00067220 */ /* 0x004fe20000410000 */
[----:B------:R1:W-:Y:S01]  /*11e80*/  MUFU.EX2 R167, R8 ;  /* 0x0000000800a77308 */ /* 0x0003e20000000800 */
[----:B------:R-:W-:Y:S01]  /*11e90*/  F2FP.BF16.PACK_AB R110, R178, R179 ;  /* 0x000000b3b26e723e */ /* 0x000fe200000010ff */
[----:B------:R-:W-:Y:S02]  /*11ea0*/  FMUL.FTZ R7, R0, R111 ;  /* 0x0000006f00077220 */ /* 0x000fe40000410000 */
[--C-:B---3--:R-:W-:Y:S01]  /*11eb0*/  FFMA.FTZ R104, R157, c[0x0][0x2d0], -R103.reuse ;  /* 0x0000b4009d687a23 */ /* 0x108fe20000010867 */
[----:B------:R-:W-:Y:S01]  /*11ec0*/  LDSM.16.MT88.4 R148, [R184+0x3800] ;  /* 0x00380000b894783b */ /* 0x000fe20000004200 */
[--C-:B------:R-:W-:Y:S02]  /*11ed0*/  FFMA.FTZ R4, R153, c[0x0][0x2d0], -R103.reuse ;  /* 0x0000b40099047a23 */ /* 0x100fe40000010867 */
[----:B------:R-:W-:Y:S02]  /*11ee0*/  FMUL.FTZ R5, R2, R109 ;  /* 0x0000006d02057220 */ /* 0x000fe40000410000 */
[----:B------:R-:W2:Y:S01]  /*11ef0*/  MUFU.EX2 R166, R4 ;  /* 0x0000000400a67308 */ /* 0x000ea20000000800 */
[C---:B------:R-:W-:Y:S02]  /*11f00*/  FMUL.FTZ R18, R0.reuse, R122 ;  /* 0x0000007a00127220 */ /* 0x040fe40000410000 */
[----:B------:R-:W-:Y:S01]  /*11f10*/  FMUL.FTZ R19, R0, R123 ;  /* 0x0000007b00137220 */ /* 0x000fe20000410000 */
[----:B-----5:R-:W3:Y:S01]  /*11f20*/  LDSM.16.MT88.4 R12, [R181] ;  /* 0x00000000b50c783b */ /* 0x020ee20000004200 */
[----:B------:R-:W-:Y:S01]  /*11f30*/  F2FP.BF16.PACK_AB R109, R168, R169 ;  /* 0x000000a9a86d723e */ /* 0x000fe200000010ff */
[C---:B------:R-:W-:Y:S02]  /*11f40*/  FMUL.FTZ R26, R0.reuse, R130 ;  /* 0x00000082001a7220 */ /* 0x040fe40000410000 */
[C---:B------:R-:W-:Y:S02]  /*11f50*/  FMUL.FTZ R27, R0.reuse, R131 ;  /* 0x00000083001b7220 */ /* 0x040fe40000410000 */
[----:B------:R4:W-:Y:S01]  /*11f60*/  MUFU.EX2 R165, R104 ;  /* 0x0000006800a57308 */ /* 0x0009e20000000800 */
[C---:B------:R-:W-:Y:S01]  /*11f70*/  FMUL.FTZ R34, R0.reuse, R138 ;  /* 0x0000008a00227220 */ /* 0x040fe20000410000 */
[----:B------:R-:W-:Y:S01]  /*11f80*/  LDSM.16.MT88.4 R120, [R182+0x2000] ;  /* 0x00200000b678783b */ /* 0x000fe20000004200 */
[----:B------:R-:W-:Y:S02]  /*11f90*/  FMUL.FTZ R35, R0, R139 ;  /* 0x0000008b00237220 */ /* 0x000fe40000410000 */
[----:B-1----:R-:W-:Y:S02]  /*11fa0*/  FMUL.FTZ R8, R2, R112 ;  /* 0x0000007002087220 */ /* 0x002fe40000410000 */
[C---:B------:R-:W-:Y:S02]  /*11fb0*/  FMUL.FTZ R38, R0.reuse, R38 ;  /* 0x0000002600267220 */ /* 0x040fe40000410000 */
[C---:B------:R-:W-:Y:S01]  /*11fc0*/  FMUL.FTZ R39, R0.reuse, R39 ;  /* 0x0000002700277220 */ /* 0x040fe20000410000 */
[----:B------:R-:W1:Y:S01]  /*11fd0*/  LDSM.16.MT88.4 R112, [R184] ;  /* 0x00000000b870783b */ /* 0x000e620000004200 */
[C---:B------:R-:W-:Y:S02]  /*11fe0*/  FMUL.FTZ R42, R0.reuse, R42 ;  /* 0x0000002a002a7220 */ /* 0x040fe40000410000 */
[----:B------:R-:W-:Y:S01]  /*11ff0*/  FMUL.FTZ R43, R0, R43 ;  /* 0x0000002b002b7220 */ /* 0x000fe20000410000 */
[----:B--2---:R-:W-:Y:S01]  /*12000*/  F2FP.BF16.PACK_AB R111, R166, R167 ;  /* 0x000000a7a66f723e */ /* 0x004fe200000010ff */
[----:B------:R-:W-:Y:S01]  /*12010*/  FMUL.FTZ R4, R2, R108 ;  /* 0x0000006c02047220 */ /* 0x000fe20000410000 */
[----:B------:R-:W-:Y:S01]  /*12020*/  F2FP.BF16.PACK_AB R108, R205, R206 ;  /* 0x000000cecd6c723e */ /* 0x000fe200000010ff */
[C---:B------:R-:W-:Y:S01]  /*12030*/  FMUL.FTZ R46, R0.reuse, R46 ;  /* 0x0000002e002e7220 */ /* 0x040fe20000410000 */
[----:B------:R-:W-:Y:S01]  /*12040*/  LDSM.16.MT88.4 R128, [R184+0x800] ;  /* 0x00080000b880783b */ /* 0x000fe20000004200 */
[C---:B------:R-:W-:Y:S02]  /*12050*/  FMUL.FTZ R47, R0.reuse, R47 ;  /* 0x0000002f002f7220 */ /* 0x040fe40000410000 */
[C---:B------:R-:W-:Y:S02]  /*12060*/  FMUL.FTZ R50, R0.reuse, R50 ;  /* 0x0000003200327220 */ /* 0x040fe40000410000 */
[C---:B------:R-:W-:Y:S02]  /*12070*/  FMUL.FTZ R51, R0.reuse, R51 ;  /* 0x0000003300337220 */ /* 0x040fe40000410000 */
[C---:B------:R-:W-:Y:S01]  /*12080*/  FMUL.FTZ R54, R0.reuse, R54 ;  /* 0x0000003600367220 */ /* 0x040fe20000410000 */
[----:B------:R-:W-:Y:S01]  /*12090*/  LDSM.16.MT88.4 R136, [R182+0x2800] ;  /* 0x00280000b688783b */ /* 0x000fe20000004200 */
[----:B------:R-:W-:Y:S02]  /*120a0*/  FMUL.FTZ R55, R0, R55 ;  /* 0x0000003700377220 */ /* 0x000fe40000410000 */
[----:B------:R-:W-:Y:S02]  /*120b0*/  FMUL.FTZ R57, R2, R57 ;  /* 0x0000003902397220 */ /* 0x000fe40000410000 */
[C---:B------:R-:W-:Y:S02]  /*120c0*/  FMUL.FTZ R58, R0.reuse, R58 ;  /* 0x0000003a003a7220 */ /* 0x040fe40000410000 */
[----:B------:R-:W-:Y:S01]  /*120d0*/  FMUL.FTZ R59, R0, R59 ;  /* 0x0000003b003b7220 */ /* 0x000fe20000410000 */
[C---:B---3--:R-:W-:Y:S01]  /*120e0*/  HMMA.16816.F32.BF16 R4, R108.reuse, R12, R4 ;  /* 0x0000000c6c04723c */ /* 0x048fe20000041804 */
[----:B------:R-:W0:Y:S04]  /*120f0*/  LDGDEPBAR ;  /* 0x00000000000079af */ /* 0x000e280000000000 */
[C---:B------:R-:W-:Y:S02]  /*12100*/  FMUL.FTZ R60, R2.reuse, R60 ;  /* 0x0000003c023c7220 */ /* 0x040fe40000410000 */
[C---:B------:R-:W-:Y:S01]  /*12110*/  FMUL.FTZ R12, R2.reuse, R116 ;  /* 0x00000074020c7220 */ /* 0x040fe20000410000 */
[C---:B------:R-:W-:Y:S04]  /*12120*/  HMMA.16816.F32.BF16 R8, R108.reuse, R14, R8 ;  /* 0x0000000e6c08723c */ /* 0x040fe80000041808 */
[----:B------:R-:W-:Y:S02]  /*12130*/  FMUL.FTZ R13, R2, R117 ;  /* 0x00000075020d7220 */ /* 0x000fe40000410000 */
[--C-:B----4-:R-:W-:Y:S02]  /*12140*/  FFMA.FTZ R104, R158, c[0x0][0x2d0], -R103.reuse ;  /* 0x0000b4009e687a23 */ /* 0x110fe40000010867 */
[C---:B------:R-:W-:Y:S02]  /*12150*/  FMUL.FTZ R14, R0.reuse, R118 ;  /* 0x00000076000e7220 */ /* 0x040fe40000410000 */
[----:B------:R2:W3:Y:S02]  /*12160*/  MUFU.EX2 R163, R104 ;  /* 0x0000006800a37308 */ /* 0x0004e40000000800 */
[----:B------:R-:W-:Y:S02]  /*12170*/  FMUL.FTZ R15, R0, R119 ;  /* 0x00000077000f7220 */ /* 0x000fe40000410000 */
[----:B------:R-:W4:Y:S01]  /*12180*/  LDSM.16.MT88.4 R116, [R181+0x2000] ;  /* 0x00200000b574783b */ /* 0x000f220000004200 */
[----:B------:R-:W-:Y:S02]  /*12190*/  FMUL.FTZ R61, R2, R61 ;  /* 0x0000003d023d7220 */ /* 0x000fe40000410000 */
[C---:B------:R-:W-:Y:S02]  /*121a0*/  FMUL.FTZ R62, R0.reuse, R62 ;  /* 0x0000003e003e7220 */ /* 0x040fe40000410000 */
[C---:B------:R-:W-:Y:S03]  /*121b0*/  HMMA.16816.F32.BF16 R12, R108.reuse, R20, R12 ;  /* 0x000000146c0c723c */ /* 0x040fe6000004180c */
        /* <DEDUP_REMOVED lines=11> */
[C---:B------:R-:W-:Y:S03]  /*12270*/  HMMA.16816.F32.BF16 R20, R108.reuse, R28, R20 ;  /* 0x0000001c6c14723c */ /* 0x040fe60000041814 */
[C---:B------:R-:W-:Y:S02]  /*12280*/  FMUL.FTZ R68, R2.reuse, R68 ;  /* 0x0000004402447220 */ /* 0x040fe40000410000 */
[C---:B------:R-:W-:Y:S02]  /*12290*/  FMUL.FTZ R69, R2.reuse, R69 ;  /* 0x0000004502457220 */ /* 0x040fe40000410000 */
[C---:B------:R-:W-:Y:S01]  /*122a0*/  FMUL.FTZ R28, R2.reuse, R132 ;  /* 0x00000084021c7220 */ /* 0x040fe20000410000 */
[C---:B------:R-:W-:Y:S04]  /*122b0*/  HMMA.16816.F32.BF16 R24, R108.reuse, R30, R24 ;  /* 0x0000001e6c18723c */ /* 0x040fe80000041818 */
[----:B------:R-:W-:Y:S02]  /*122c0*/  FMUL.FTZ R29, R2, R133 ;  /* 0x00000085021d7220 */ /* 0x000fe40000410000 */
[--C-:B--2---:R-:W-:Y:S02]  /*122d0*/  FFMA.FTZ R104, R159, c[0x0][0x2d0], -R146.reuse ;  /* 0x0000b4009f687a23 */ /* 0x104fe40000010892 */
[C---:B------:R-:W-:Y:S02]  /*122e0*/  FMUL.FTZ R30, R0.reuse, R134 ;  /* 0x00000086001e7220 */ /* 0x040fe40000410000 */
[----:B------:R2:W-:Y:S02]  /*122f0*/  MUFU.EX2 R175, R104 ;  /* 0x0000006800af7308 */ /* 0x0005e40000000800 */
[C---:B------:R-:W-:Y:S02]  /*12300*/  FMUL.FTZ R31, R0.reuse, R135 ;  /* 0x00000087001f7220 */ /* 0x040fe40000410000 */
[----:B------:R-:W-:Y:S01]  /*12310*/  LDSM.16.MT88.4 R132, [R181+0x2800] ;  /* 0x00280000b584783b */ /* 0x000fe20000004200 */
[C---:B------:R-:W-:Y:S02]  /*12320*/  FMUL.FTZ R70, R0.reuse, R70 ;  /* 0x0000004600467220 */ /* 0x040fe40000410000 */
[----:B------:R-:W-:Y:S02]  /*12330*/  FMUL.FTZ R71, R0, R71 ;  /* 0x0000004700477220 */ /* 0x000fe40000410000 */
[C---:B-1----:R-:W-:Y:S03]  /*12340*/  HMMA.16816.F32.BF16 R28, R108.reuse, R112, R28 ;  /* 0x000000706c1c723c */ /* 0x042fe6000004181c */
[C---:B------:R-:W-:Y:S02]  /*12350*/  FMUL.FTZ R72, R2.reuse, R72 ;  /* 0x0000004802487220 */ /* 0x040fe40000410000 */
[----:B------:R-:W-:Y:S02]  /*12360*/  FMUL.FTZ R73, R2, R73 ;  /* 0x0000004902497220 */ /* 0x000fe40000410000 */
[C---:B------:R-:W-:Y:S01]  /*12370*/  FMUL.FTZ R74, R0.reuse, R74 ;  /* 0x0000004a004a7220 */ /* 0x040fe20000410000 */
[C---:B------:R-:W-:Y:S01]  /*12380*/  HMMA.16816.F32.BF16 R32, R108.reuse, R114, R32 ;  /* 0x000000726c20723c */ /* 0x040fe20000041820 */
[----:B------:R-:W1:Y:S03]  /*12390*/  LDSM.16.MT88.4 R112, [R185+0x2000] ;  /* 0x00200000b970783b */ /* 0x000e660000004200 */
[----:B------:R-:W-:Y:S02]  /*123a0*/  FMUL.FTZ R75, R0, R75 ;  /* 0x0000004b004b7220 */ /* 0x000fe40000410000 */
[C---:B------:R-:W-:Y:S02]  /*123b0*/  FMUL.FTZ R76, R2.reuse, R76 ;  /* 0x0000004c024c7220 */ /* 0x040fe40000410000 */
[C---:B----4-:R-:W-:Y:S04]  /*123c0*/  HMMA.16816.F32.BF16 R36, R108.reuse, R116, R36 ;  /* 0x000000746c24723c */ /* 0x050fe80000041824 */
[----:B------:R-:W-:Y:S02]  /*123d0*/  FMUL.FTZ R77, R2, R77 ;  /* 0x0000004d024d7220 */ /* 0x000fe40000410000 */
[----:B------:R-:W-:Y:S02]  /*123e0*/  FMUL.FTZ R78, R0, R78 ;  /* 0x0000004e004e7220 */ /* 0x000fe40000410000 */
[C---:B------:R-:W-:Y:S01]  /*123f0*/  HMMA.16816.F32.BF16 R40, R108.reuse, R118, R40 ;  /* 0x000000766c28723c */ /* 0x040fe20000041828 */
[----:B------:R-:W4:Y:S03]  /*12400*/  LDSM.16.MT88.4 R116, [R184+0x2000] ;  /* 0x00200000b874783b */ /* 0x000f260000004200 */
[----:B--2---:R-:W-:Y:S02]  /*12410*/  FFMA.FTZ R104, R160, c[0x0][0x2d0], -R146 ;  /* 0x0000b400a0687a23 */ /* 0x004fe40000010892 */
[----:B------:R-:W-:Y:S02]  /*12420*/  FMUL.FTZ R79, R0, R79 ;  /* 0x0000004f004f7220 */ /* 0x000fe40000410000 */
[C---:B------:R-:W-:Y:S01]  /*12430*/  HMMA.16816.F32.BF16 R44, R108.reuse, R120, R44 ;  /* 0x000000786c2c723c */ /* 0x040fe2000004182c */
[----:B------:R2:W5:Y:S03]  /*12440*/  MUFU.EX2 R174, R104 ;  /* 0x0000006800ae7308 */ /* 0x0005660000000800 */
[C---:B------:R-:W-:Y:S02]  /*12450*/  FMUL.FTZ R80, R2.reuse, R80 ;  /* 0x0000005002507220 */ /* 0x040fe40000410000 */
[----:B------:R-:W-:Y:S02]  /*12460*/  FMUL.FTZ R81, R2, R81 ;  /* 0x0000005102517220 */ /* 0x000fe40000410000 */
[C---:B------:R-:W-:Y:S01]  /*12470*/  HMMA.16816.F32.BF16 R48, R108.reuse, R122, R48 ;  /* 0x0000007a6c30723c */ /* 0x040fe20000041830 */
[----:B------:R-:W3:Y:S03]  /*12480*/  LDSM.16.MT88.4 R120, [R181+0x4000] ;  /* 0x00400000b578783b */ /* 0x000ee60000004200 */
[C---:B------:R-:W-:Y:S02]  /*12490*/  FMUL.FTZ R82, R0.reuse, R82 ;  /* 0x0000005200527220 */ /* 0x040fe40000410000 */
[----:B------:R-:W-:Y:S02]  /*124a0*/  FMUL.FTZ R83, R0, R83 ;  /* 0x0000005300537220 */ /* 0x000fe40000410000 */
[C---:B------:R-:W-:Y:S01]  /*124b0*/  FMUL.FTZ R84, R2.reuse, R84 ;  /* 0x0000005402547220 */ /* 0x040fe20000410000 */
[C---:B-1----:R-:W-:Y:S03]  /*124c0*/  HMMA.16816.F32.BF16 R52, R108.reuse, R112, R52 ;  /* 0x000000706c34723c */ /* 0x042fe60000041834 */
[----:B------:R-:W-:Y:S02]  /*124d0*/  FMUL.FTZ R85, R2, R85 ;  /* 0x0000005502557220 */ /* 0x000fe40000410000 */
[C---:B------:R-:W-:Y:S02]  /*124e0*/  FMUL.FTZ R86, R0.reuse, R86 ;  /* 0x0000005600567220 */ /* 0x040fe40000410000 */
[----:B------:R-:W-:Y:S01]  /*124f0*/  FMUL.FTZ R87, R0, R87 ;  /* 0x0000005700577220 */ /* 0x000fe20000410000 */
[C---:B------:R-:W-:Y:S01]  /*12500*/  HMMA.16816.F32.BF16 R56, R108.reuse, R114, R56 ;  /* 0x000000726c38723c */ /* 0x040fe20000041838 */
[----:B------:R-:W1:Y:S03]  /*12510*/  LDSM.16.MT88.4 R112, [R182+0x4000] ;  /* 0x00400000b670783b */ /* 0x000e660000004200 */
[--C-:B--2---:R-:W-:Y:S02]  /*12520*/  FFMA.FTZ R104, R161, c[0x0][0x2d0], -R103.reuse ;  /* 0x0000b400a1687a23 */ /* 0x104fe40000010867 */
[C---:B------:R-:W-:Y:S02]  /*12530*/  FMUL.FTZ R88, R2.reuse, R88 ;  /* 0x0000005802587220 */ /* 0x040fe40000410000 */
[C---:B----4-:R-:W-:Y:S01]  /*12540*/  HMMA.16816.F32.BF16 R60, R108.reuse, R116, R60 ;  /* 0x000000746c3c723c */ /* 0x050fe2000004183c */
[----:B------:R2:W-:Y:S03]  /*12550*/  MUFU.EX2 R161, R104 ;  /* 0x0000006800a17308 */ /* 0x0005e60000000800 */
[----:B------:R-:W-:Y:S02]  /*12560*/  FMUL.FTZ R89, R2, R89 ;  /* 0x0000005902597220 */ /* 0x000fe40000410000 */
[C---:B------:R-:W-:Y:S02]  /*12570*/  FMUL.FTZ R90, R0.reuse, R90 ;  /* 0x0000005a005a7220 */ /* 0x040fe40000410000 */
[C---:B------:R-:W-:Y:S01]  /*12580*/  HMMA.16816.F32.BF16 R64, R108.reuse, R118, R64 ;  /* 0x000000766c40723c */ /* 0x040fe20000041840 */
[----:B------:R-:W4:Y:S03]  /*12590*/  LDSM.16.MT88.4 R116, [R185+0x4000] ;  /* 0x00400000b974783b */ /* 0x000f260000004200 */
[----:B------:R-:W-:Y:S02]  /*125a0*/  FMUL.FTZ R91, R0, R91 ;  /* 0x0000005b005b7220 */ /* 0x000fe40000410000 */
[C---:B------:R-:W-:Y:S02]  /*125b0*/  FMUL.FTZ R92, R2.reuse, R92 ;  /* 0x0000005c025c7220 */ /* 0x040fe40000410000 */
[C---:B---3--:R-:W-:Y:S04]  /*125c0*/  HMMA.16816.F32.BF16 R68, R108.reuse, R120, R68 ;  /* 0x000000786c44723c */ /* 0x048fe80000041844 */
[----:B------:R-:W-:Y:S02]  /*125d0*/  FMUL.FTZ R93, R2, R93 ;  /* 0x0000005d025d7220 */ /* 0x000fe40000410000 */
[----:B------:R-:W-:Y:S02]  /*125e0*/  FMUL.FTZ R94, R0, R94 ;  /* 0x0000005e005e7220 */ /* 0x000fe40000410000 */
[C---:B------:R-:W-:Y:S01]  /*125f0*/  HMMA.16816.F32.BF16 R72, R108.reuse, R122, R72 ;  /* 0x0000007a6c48723c */ /* 0x040fe20000041848 */
[----:B------:R-:W3:Y:S03]  /*12600*/  LDSM.16.MT88.4 R120, [R184+0x4000] ;  /* 0x00400000b878783b */ /* 0x000ee60000004200 */
[----:B--2---:R-:W-:Y:S02]  /*12610*/  FFMA.FTZ R104, R162, c[0x0][0x2d0], -R103 ;  /* 0x0000b400a2687a23 */ /* 0x004fe40000010867 */
[----:B------:R-:W-:Y:S02]  /*12620*/  FMUL.FTZ R95, R0, R95 ;  /* 0x0000005f005f7220 */ /* 0x000fe40000410000 */
[----:B------:R2:W2:Y:S01]  /*12630*/  MUFU.EX2 R160, R104 ;  /* 0x0000006800a07308 */ /* 0x0004a20000000800 */
[C---:B-1----:R-:W-:Y:S03]  /*12640*/  HMMA.16816.F32.BF16 R76, R108.reuse, R112, R76 ;  /* 0x000000706c4c723c */ /* 0x042fe6000004184c */
[C---:B------:R-:W-:Y:S02]  /*12650*/  FMUL.FTZ R96, R2.reuse, R96 ;  /* 0x0000006002607220 */ /* 0x040fe40000410000 */
[----:B------:R-:W-:Y:S02]  /*12660*/  FMUL.FTZ R97, R2, R97 ;  /* 0x0000006102617220 */ /* 0x000fe40000410000 */
[C---:B------:R-:W-:Y:S01]  /*12670*/  FMUL.FTZ R98, R0.reuse, R98 ;  /* 0x0000006200627220 */ /* 0x040fe20000410000 */
[C---:B------:R-:W-:Y:S01]  /*12680*/  HMMA.16816.F32.BF16 R80, R108.reuse, R114, R80 ;  /* 0x000000726c50723c */ /* 0x040fe20000041850 */
[----:B------:R-:W1:Y:S03]  /*12690*/  LDSM.16.MT88.4 R112, [R181+0x800] ;  /* 0x00080000b570783b */ /* 0x000e660000004200 */
[----:B------:R-:W-:Y:S02]  /*126a0*/  FMUL.FTZ R99, R0, R99 ;  /* 0x0000006300637220 */ /* 0x000fe40000410000 */
[----:B------:R-:W-:Y:S02]  /*126b0*/  FFMA.FTZ R2, R2, R221, R206 ;  /* 0x000000dd02027223 */ /* 0x000fe400000100ce */
[C---:B----4-:R-:W-:Y:S04]  /*126c0*/  HMMA.16816.F32.BF16 R84, R108.reuse, R116, R84 ;  /* 0x000000746c54723c */ /* 0x050fe80000041854 */
[----:B------:R-:W-:Y:S02]  /*126d0*/  FFMA.FTZ R0, R0, R222, R169 ;  /* 0x000000de00007223 */ /* 0x000fe400000100a9 */
[----:B------:R-:W-:Y:S02]  /*126e0*/  FADD.FTZ R2, R205, R2 ;  /* 0x00000002cd027221 */ /* 0x000fe40000010000 */
[C---:B------:R-:W-:Y:S01]  /*126f0*/  HMMA.16816.F32.BF16 R88, R108.reuse, R118, R88 ;  /* 0x000000766c58723c */ /* 0x040fe20000041858 */
[----:B------:R-:W4:Y:S03]  /*12700*/  LDSM.16.MT88.4 R116, [R182+0x800] ;  /* 0x00080000b674783b */ /* 0x000f260000004200 */
[----:B--2---:R-:W-:Y:S02]  /*12710*/  FFMA.FTZ R104, R164, c[0x0][0x2d0], -R146 ;  /* 0x0000b400a4687a23 */ /* 0x004fe40000010892 */
[----:B------:R-:W-:Y:S02]  /*12720*/  FADD.FTZ R0, R168, R0 ;  /* 0x00000000a8007221 */ /* 0x000fe40000010000 */
[C---:B---3--:R-:W-:Y:S01]  /*12730*/  HMMA.16816.F32.BF16 R92, R108.reuse, R120, R92 ;  /* 0x000000786c5c723c */ /* 0x048fe2000004185c */
[----:B------:R2:W3:Y:S03]  /*12740*/  MUFU.EX2 R173, R104 ;  /* 0x0000006800ad7308 */ /* 0x0004e60000000800 */
[----:B------:R-:W-:Y:S02]  /*12750*/  FADD.FTZ R2, R179, R2 ;  /* 0x00000002b3027221 */ /* 0x000fe40000010000 */
[----:B------:R-:W-:Y:S02]  /*12760*/  FADD.FTZ R0, R167, R0 ;  /* 0x00000000a7007221 */ /* 0x000fe40000010000 */
[----:B------:R-:W-:Y:S01]  /*12770*/  HMMA.16816.F32.BF16 R96, R108, R122, R96 ;  /* 0x0000007a6c60723c */ /* 0x000fe20000041860 */
[----:B------:R-:W-:Y:S03]  /*12780*/  LDSM.16.MT88.4 R120, [R181+0x4800] ;  /* 0x00480000b578783b */ /* 0x000fe60000004200 */
[----:B------:R-:W-:Y:S02]  /*12790*/  FADD.FTZ R2, R178, R2 ;  /* 0x00000002b2027221 */ /* 0x000fe40000010000 */
[----:B------:R-:W-:Y:S01]  /*127a0*/  FADD.FTZ R0, R166, R0 ;  /* 0x00000000a6007221 */ /* 0x000fe20000010000 */
[----:B------:R-:W-:Y:S01]  /*127b0*/  F2FP.BF16.PACK_AB R108, R176, R177 ;  /* 0x000000b1b06c723e */ /* 0x000fe200000010ff */
[----:B------:R-:W-:Y:S01]  /*127c0*/  FADD.FTZ R2, R177, R2 ;  /* 0x00000002b1027221 */ /* 0x000fe20000010000 */
[----:B------:R-:W-:Y:S03]  /*127d0*/  F2FP.BF16.PACK_AB R109, R163, R165 ;  /* 0x000000a5a36d723e */ /* 0x000fe600000010ff */
[----:B-----5:R-:W-:Y:S01]  /*127e0*/  F2FP.BF16.PACK_AB R110, R174, R175 ;  /* 0x000000afae6e723e */ /* 0x020fe200000010ff */
[----:B------:R-:W-:Y:S01]  /*127f0*/  FADD.FTZ R0, R165, R0 ;  /* 0x00000000a5007221 */ /* 0x000fe20000010000 */
[----:B------:R-:W-:Y:S01]  /*12800*/  F2FP.BF16.PACK_AB R111, R160, R161 ;  /* 0x000000a1a06f723e */ /* 0x000fe200000010ff */
[----:B------:R-:W-:Y:S02]  /*12810*/  FADD.FTZ R2, R176, R2 ;  /* 0x00000002b0027221 */ /* 0x000fe40000010000 */
[----:B--2---:R-:W-:Y:S02]  /*12820*/  FFMA.FTZ R104, R172, c[0x0][0x2d0], -R146 ;  /* 0x0000b400ac687a23 */ /* 0x004fe40000010892 */
[----:B------:R-:W-:Y:S02]  /*12830*/  FADD.FTZ R0, R163, R0 ;  /* 0x00000000a3007221 */ /* 0x000fe40000010000 */
[C---:B-1----:R-:W-:Y:S01]  /*12840*/  HMMA.16816.F32.BF16 R4, R108.reuse, R112, R4 ;  /* 0x000000706c04723c */ /* 0x042fe20000041804 */
[----:B------:R1:W2:Y:S02]  /*12850*/  MUFU.EX2 R172, R104 ;  /* 0x0000006800ac7308 */ /* 0x0002a40000000800 */
[----:B------:R-:W-:Y:S02]  /*12860*/  FADD.FTZ R2, R175, R2 ;  /* 0x00000002af027221 */ /* 0x000fe40000010000 */
[----:B------:R-:W-:Y:S02]  /*12870*/  FADD.FTZ R0, R161, R0 ;  /* 0x00000000a1007221 */ /* 0x000fe40000010000 */
[----:B------:R-:W-:Y:S01]  /*12880*/  FADD.FTZ R2, R174, R2 ;  /* 0x00000002ae027221 */ /* 0x000fe20000010000 */
[C---:B------:R-:W-:Y:S01]  /*12890*/  HMMA.16816.F32.BF16 R8, R108.reuse, R114, R8 ;  /* 0x000000726c08723c */ /* 0x040fe20000041808 */
[----:B------:R-:W5:Y:S03]  /*128a0*/  LDSM.16.MT88.4 R112, [R185+0x2800] ;  /* 0x00280000b970783b */ /* 0x000f660000004200 */
[----:B------:R-:W-:Y:S02]  /*128b0*/  FADD.FTZ R0, R160, R0 ;  /* 0x00000000a0007221 */ /* 0x000fe40000010000 */
[----:B---3--:R-:W-:Y:S02]  /*128c0*/  FADD.FTZ R2, R173, R2 ;  /* 0x00000002ad027221 */ /* 0x008fe40000010000 */
[C---:B----4-:R-:W-:Y:S08]  /*128d0*/  HMMA.16816.F32.BF16 R12, R108.reuse, R116, R12 ;  /* 0x000000746c0c723c */ /* 0x050ff0000004180c */
[C---:B------:R-:W-:Y:S01]  /*128e0*/  HMMA.16816.F32.BF16 R16, R108.reuse, R118, R16 ;  /* 0x000000766c10723c */ /* 0x040fe20000041810 */
[----:B------:R-:W3:Y:S03]  /*128f0*/  LDSM.16.MT88.4 R116, [R184+0x2800] ;  /* 0x00280000b874783b */ /* 0x000ee60000004200 */
[--C-:B-1----:R-:W-:Y:S02]  /*12900*/  FFMA.FTZ R104, R207, c[0x0][0x2d0], -R103.reuse ;  /* 0x0000b400cf687a23 */ /* 0x102fe40000010867 */
[----:B--2---:R-:W-:Y:S02]  /*12910*/  FADD.FTZ R2, R172, R2 ;  /* 0x00000002ac027221 */ /* 0x004fe40000010000 */
[C---:B------:R-:W-:Y:S01]  /*12920*/  HMMA.16816.F32.BF16 R20, R108.reuse, R124, R20 ;  /* 0x0000007c6c14723c */ /* 0x040fe20000041814 */
[----:B------:R1:W2:Y:S07]  /*12930*/  MUFU.EX2 R157, R104 ;  /* 0x00000068009d7308 */ /* 0x0002ae0000000800 */
[C---:B------:R-:W-:Y:S01]  /*12940*/  HMMA.16816.F32.BF16 R24, R108.reuse, R126, R24 ;  /* 0x0000007e6c18723c */ /* 0x040fe20000041818 */
[----:B------:R-:W4:Y:S07]  /*12950*/  LDSM.16.MT88.4 R124, [R182+0x4800] ;  /* 0x00480000b67c783b */ /* 0x000f2e0000004200 */
[C---:B------:R-:W-:Y:S08]  /*12960*/  HMMA.16816.F32.BF16 R28, R108.reuse, R128, R28 ;  /* 0x000000806c1c723c */ /* 0x040ff0000004181c */
[C---:B------:R-:W-:Y:S01]  /*12970*/  HMMA.16816.F32.BF16 R32, R108.reuse, R130, R32 ;  /* 0x000000826c20723c */ /* 0x040fe20000041820 */
[----:B------:R-:W-:Y:S03]  /*12980*/  LDSM.16.MT88.4 R128, [R182+0x1000] ;  /* 0x00100000b680783b */ /* 0x000fe60000004200 */
[--C-:B-1----:R-:W-:Y:S02]  /*12990*/  FFMA.FTZ R104, R209, c[0x0][0x2d0], -R103.reuse ;  /* 0x0000b400d1687a23 */ /* 0x102fe40000010867 */
[----:B--2---:R-:W-:Y:S02]  /*129a0*/  FADD.FTZ R0, R157, R0 ;  /* 0x000000009d007221 */ /* 0x004fe40000010000 */
        /* <DEDUP_REMOVED lines=9> */
[C---:B-----5:R-:W-:Y:S01]  /*12a40*/  HMMA.16816.F32.BF16 R52, R108.reuse, R112, R52 ;  /* 0x000000706c34723c */ /* 0x060fe20000041834 */
[----:B------:R1:W2:Y:S07]  /*12a50*/  MUFU.EX2 R171, R104 ;  /* 0x0000006800ab7308 */ /* 0x0002ae0000000800 */
[C---:B------:R-:W-:Y:S01]  /*12a60*/  HMMA.16816.F32.BF16 R56, R108.reuse, R114, R56 ;  /* 0x000000726c38723c */ /* 0x040fe20000041838 */
[----:B------:R-:W5:Y:S07]  /*12a70*/  LDSM.16.MT88.4 R112, [R185+0x4800] ;  /* 0x00480000b970783b */ /* 0x000f6e0000004200 */
[C---:B---3--:R-:W-:Y:S08]  /*12a80*/  HMMA.16816.F32.BF16 R60, R108.reuse, R116, R60 ;  /* 0x000000746c3c723c */ /* 0x048ff0000004183c */
[C---:B------:R-:W-:Y:S01]  /*12a90*/  HMMA.16816.F32.BF16 R64, R108.reuse, R118, R64 ;  /* 0x000000766c40723c */ /* 0x040fe20000041840 */
[----:B------:R-:W3:Y:S03]  /*12aa0*/  LDSM.16.MT88.4 R116, [R184+0x4800] ;  /* 0x00480000b874783b */ /* 0x000ee60000004200 */
[----:B-1----:R-:W-:Y:S02]  /*12ab0*/  FFMA.FTZ R104, R210, c[0x0][0x2d0], -R146 ;  /* 0x0000b400d2687a23 */ /* 0x002fe40000010892 */
[----:B--2---:R-:W-:Y:S02]  /*12ac0*/  FADD.FTZ R2, R171, R2 ;  /* 0x00000002ab027221 */ /* 0x004fe40000010000 */
[C---:B------:R-:W-:Y:S01]  /*12ad0*/  HMMA.16816.F32.BF16 R68, R108.reuse, R120, R68 ;  /* 0x000000786c44723c */ /* 0x040fe20000041844 */
[----:B------:R1:W-:Y:S07]  /*12ae0*/  MUFU.EX2 R170, R104 ;  /* 0x0000006800aa7308 */ /* 0x0003ee0000000800 */
[C---:B------:R-:W-:Y:S01]  /*12af0*/  HMMA.16816.F32.BF16 R72, R108.reuse, R122, R72 ;  /* 0x0000007a6c48723c */ /* 0x040fe20000041848 */
[----:B------:R-:W2:Y:S07]  /*12b00*/  LDSM.16.MT88.4 R120, [R181+0x1000] ;  /* 0x00100000b578783b */ /* 0x000eae0000004200 */
[C---:B----4-:R-:W-:Y:S08]  /*12b10*/  HMMA.16816.F32.BF16 R76, R108.reuse, R124, R76 ;  /* 0x0000007c6c4c723c */ /* 0x050ff0000004184c */
[C---:B------:R-:W-:Y:S01]  /*12b20*/  HMMA.16816.F32.BF16 R80, R108.reuse, R126, R80 ;  /* 0x0000007e6c50723c */ /* 0x040fe20000041850 */
[----:B------:R-:W4:Y:S03]  /*12b30*/  LDSM.16.MT88.4 R124, [R181+0x3000] ;  /* 0x00300000b57c783b */ /* 0x000f260000004200 */
[--C-:B-1----:R-:W-:Y:S04]  /*12b40*/  FFMA.FTZ R104, R211, c[0x0][0x2d0], -R103.reuse ;  /* 0x0000b400d3687a23 */ /* 0x102fe80000010867 */
[C---:B-----5:R-:W-:Y:S01]  /*12b50*/  HMMA.16816.F32.BF16 R84, R108.reuse, R112, R84 ;  /* 0x000000706c54723c */ /* 0x060fe20000041854 */
[----:B------:R1:W5:Y:S07]  /*12b60*/  MUFU.EX2 R155, R104 ;  /* 0x00000068009b7308 */ /* 0x00036e0000000800 */
[C---:B------:R-:W-:Y:S01]  /*12b70*/  HMMA.16816.F32.BF16 R88, R108.reuse, R114, R88 ;  /* 0x000000726c58723c */ /* 0x040fe20000041858 */
[----:B------:R-:W2:Y:S07]  /*12b80*/  LDSM.16.MT88.4 R112, [R182+0x3000] ;  /* 0x00300000b670783b */ /* 0x000eae0000004200 */
[C---:B---3--:R-:W-:Y:S08]  /*12b90*/  HMMA.16816.F32.BF16 R92, R108.reuse, R116, R92 ;  /* 0x000000746c5c723c */ /* 0x048ff0000004185c */
[----:B------:R-:W-:Y:S01]  /*12ba0*/  HMMA.16816.F32.BF16 R96, R108, R118, R96 ;  /* 0x000000766c60723c */ /* 0x000fe20000041860 */
[----:B------:R-:W3:Y:S03]  /*12bb0*/  LDSM.16.MT88.4 R116, [R185+0x3000] ;  /* 0x00300000b974783b */ /* 0x000ee60000004200 */
[--C-:B-1----:R-:W-:Y:S02]  /*12bc0*/  FFMA.FTZ R104, R212, c[0x0][0x2d0], -R103.reuse ;  /* 0x0000b400d4687a23 */ /* 0x102fe40000010867 */
[----:B-----5:R-:W-:Y:S01]  /*12bd0*/  FADD.FTZ R0, R155, R0 ;  /* 0x000000009b007221 */ /* 0x020fe20000010000 */
[----:B------:R-:W-:Y:S01]  /*12be0*/  F2FP.BF16.PACK_AB R108, R172, R173 ;  /* 0x000000adac6c723e */ /* 0x000fe200000010ff */
[----:B------:R1:W5:Y:S01]  /*12bf0*/  MUFU.EX2 R154, R104 ;  /* 0x00000068009a7308 */ /* 0x0003620000000800 */
[----:B------:R-:W-:Y:S03]  /*12c00*/  F2FP.BF16.PACK_AB R109, R156, R157 ;  /* 0x0000009d9c6d723e */ /* 0x000fe600000010ff */
[----:B------:R-:W-:Y:S01]  /*12c10*/  F2FP.BF16.PACK_AB R110, R170, R171 ;  /* 0x000000abaa6e723e */ /* 0x000fe200000010ff */
[--C-:B-1----:R-:W-:Y:S01]  /*12c20*/  FFMA.FTZ R104, R215, c[0x0][0x2d0], -R146.reuse ;  /* 0x0000b400d7687a23 */ /* 0x102fe20000010892 */
[----:B-----5:R-:W-:Y:S04]  /*12c30*/  F2FP.BF16.PACK_AB R111, R154, R155 ;  /* 0x0000009b9a6f723e */ /* 0x020fe800000010ff */
[----:B------:R1:W-:Y:S03]  /*12c40*/  MUFU.EX2 R164, R104 ;  /* 0x0000006800a47308 */ /* 0x0003e60000000800 */
[C---:B--2---:R-:W-:Y:S08]  /*12c50*/  HMMA.16816.F32.BF16 R4, R108.reuse, R120, R4 ;  /* 0x000000786c04723c */ /* 0x044ff00000041804 */
[C---:B------:R-:W-:Y:S01]  /*12c60*/  HMMA.16816.F32.BF16 R8, R108.reuse, R122, R8 ;  /* 0x0000007a6c08723c */ /* 0x040fe20000041808 */
[----:B------:R-:W2:Y:S07]  /*12c70*/  LDSM.16.MT88.4 R120, [R184+0x3000] ;  /* 0x00300000b878783b */ /* 0x000eae0000004200 */
[C---:B------:R-:W-:Y:S04]  /*12c80*/  HMMA.16816.F32.BF16 R12, R108.reuse, R128, R12 ;  /* 0x000000806c0c723c */ /* 0x040fe8000004180c */
[--C-:B-1----:R-:W-:Y:S04]  /*12c90*/  FFMA.FTZ R104, R216, c[0x0][0x2d0], -R146.reuse ;  /* 0x0000b400d8687a23 */ /* 0x102fe80000010892 */
[C---:B------:R-:W-:Y:S01]  /*12ca0*/  HMMA.16816.F32.BF16 R16, R108.reuse, R130, R16 ;  /* 0x000000826c10723c */ /* 0x040fe20000041810 */
[----:B------:R1:W5:Y:S01]  /*12cb0*/  MUFU.EX2 R162, R104 ;  /* 0x0000006800a27308 */ /* 0x0003620000000800 */
[----:B------:R-:W-:Y:S06]  /*12cc0*/  LDSM.16.MT88.4 R128, [R185+0x5000] ;  /* 0x00500000b980783b */ /* 0x000fec0000004200 */
[C---:B------:R-:W-:Y:S08]  /*12cd0*/  HMMA.16816.F32.BF16 R20, R108.reuse, R132, R20 ;  /* 0x000000846c14723c */ /* 0x040ff00000041814 */
[C---:B------:R-:W-:Y:S01]  /*12ce0*/  HMMA.16816.F32.BF16 R24, R108.reuse, R134, R24 ;  /* 0x000000866c18723c */ /* 0x040fe20000041818 */
[----:B------:R-:W-:Y:S07]  /*12cf0*/  LDSM.16.MT88.4 R132, [R184+0x5000] ;  /* 0x00500000b884783b */ /* 0x000fee0000004200 */
[C---:B------:R-:W-:Y:S04]  /*12d00*/  HMMA.16816.F32.BF16 R28, R108.reuse, R136, R28 ;  /* 0x000000886c1c723c */ /* 0x040fe8000004181c */
[--C-:B-1----:R-:W-:Y:S04]  /*12d10*/  FFMA.FTZ R104, R217, c[0x0][0x2d0], -R103.reuse ;  /* 0x0000b400d9687a23 */ /* 0x102fe80000010867 */
[C---:B------:R-:W-:Y:S01]  /*12d20*/  HMMA.16816.F32.BF16 R32, R108.reuse, R138, R32 ;  /* 0x0000008a6c20723c */ /* 0x040fe20000041820 */
[----:B------:R1:W-:Y:S01]  /*12d30*/  MUFU.EX2 R153, R104 ;  /* 0x0000006800997308 */ /* 0x0003e20000000800 */
[----:B------:R-:W-:Y:S06]  /*12d40*/  LDSM.16.MT88.4 R136, [R184+0x1800] ;  /* 0x00180000b888783b */ /* 0x000fec0000004200 */
[C---:B----4-:R-:W-:Y:S08]  /*12d50*/  HMMA.16816.F32.BF16 R36, R108.reuse, R124, R36 ;  /* 0x0000007c6c24723c */ /* 0x050ff00000041824 */
[C---:B------:R-:W-:Y:S01]  /*12d60*/  HMMA.16816.F32.BF16 R40, R108.reuse, R126, R40 ;  /* 0x0000007e6c28723c */ /* 0x040fe20000041828 */
[----:B------:R-:W-:Y:S07]  /*12d70*/  LDSM.16.MT88.4 R124, [R182+0x5000] ;  /* 0x00500000b67c783b */ /* 0x000fee0000004200 */
[C---:B------:R-:W-:Y:S04]  /*12d80*/  HMMA.16816.F32.BF16 R44, R108.reuse, R112, R44 ;  /* 0x000000706c2c723c */ /* 0x040fe8000004182c */
[--C-:B-1----:R-:W-:Y:S04]  /*12d90*/  FFMA.FTZ R104, R218, c[0x0][0x2d0], -R103.reuse ;  /* 0x0000b400da687a23 */ /* 0x102fe80000010867 */
[C---:B------:R-:W-:Y:S01]  /*12da0*/  HMMA.16816.F32.BF16 R48, R108.reuse, R114, R48 ;  /* 0x000000726c30723c */ /* 0x040fe20000041830 */
[----:B------:R1:W4:Y:S01]  /*12db0*/  MUFU.EX2 R152, R104 ;  /* 0x0000006800987308 */ /* 0x0003220000000800 */
[----:B------:R-:W4:Y:S06]  /*12dc0*/  LDSM.16.MT88.4 R112, [R181+0x5000] ;  /* 0x00500000b570783b */ /* 0x000f2c0000004200 */
[C---:B---3--:R-:W-:Y:S08]  /*12dd0*/  HMMA.16816.F32.BF16 R52, R108.reuse, R116, R52 ;  /* 0x000000746c34723c */ /* 0x048ff00000041834 */
[C---:B------:R-:W-:Y:S01]  /*12de0*/  HMMA.16816.F32.BF16 R56, R108.reuse, R118, R56 ;  /* 0x000000766c38723c */ /* 0x040fe20000041838 */
[----:B------:R-:W3:Y:S07]  /*12df0*/  LDSM.16.MT88.4 R116, [R181+0x1800] ;  /* 0x00180000b574783b */ /* 0x000eee0000004200 */
[C---:B--2---:R-:W-:Y:S04]  /*12e00*/  HMMA.16816.F32.BF16 R60, R108.reuse, R120, R60 ;  /* 0x000000786c3c723c */ /* 0x044fe8000004183c */
[--C-:B-1----:R-:W-:Y:S04]  /*12e10*/  FFMA.FTZ R104, R219, c[0x0][0x2d0], -R146.reuse ;  /* 0x0000b400db687a23 */ /* 0x102fe80000010892 */
[C---:B------:R-:W-:Y:S01]  /*12e20*/  HMMA.16816.F32.BF16 R64, R108.reuse, R122, R64 ;  /* 0x0000007a6c40723c */ /* 0x040fe20000041840 */
[----:B------:R1:W-:Y:S01]  /*12e30*/  MUFU.EX2 R159, R104 ;  /* 0x00000068009f7308 */ /* 0x0003e20000000800 */
[----:B------:R-:W2:Y:S06]  /*12e40*/  LDSM.16.MT88.4 R120, [R182+0x1800] ;  /* 0x00180000b678783b */ /* 0x000eac0000004200 */
[C---:B----4-:R-:W-:Y:S08]  /*12e50*/  HMMA.16816.F32.BF16 R68, R108.reuse, R112, R68 ;  /* 0x000000706c44723c */ /* 0x050ff00000041844 */
[C---:B------:R-:W-:Y:S04]  /*12e60*/  HMMA.16816.F32.BF16 R72, R108.reuse, R114, R72 ;  /* 0x000000726c48723c */ /* 0x040fe80000041848 */
[----:B-1----:R-:W-:Y:S04]  /*12e70*/  FFMA.FTZ R104, R220, c[0x0][0x2d0], -R146 ;  /* 0x0000b400dc687a23 */ /* 0x002fe80000010892 */
[C---:B------:R-:W-:Y:S01]  /*12e80*/  HMMA.16816.F32.BF16 R76, R108.reuse, R124, R76 ;  /* 0x0000007c6c4c723c */ /* 0x040fe2000004184c */
[----:B------:R1:W4:Y:S07]  /*12e90*/  MUFU.EX2 R158, R104 ;  /* 0x00000068009e7308 */ /* 0x00032e0000000800 */
[C---:B------:R-:W-:Y:S08]  /*12ea0*/  HMMA.16816.F32.BF16 R80, R108.reuse, R126, R80 ;  /* 0x0000007e6c50723c */ /* 0x040ff00000041850 */
[C---:B------:R-:W-:Y:S08]  /*12eb0*/  HMMA.16816.F32.BF16 R84, R108.reuse, R128, R84 ;  /* 0x000000806c54723c */ /* 0x040ff00000041854 */
[C---:B------:R-:W-:Y:S01]  /*12ec0*/  HMMA.16816.F32.BF16 R88, R108.reuse, R130, R88 ;  /* 0x000000826c58723c */ /* 0x040fe20000041858 */
[----:B------:R-:W2:Y:S03]  /*12ed0*/  LDSM.16.MT88.4 R128, [R185+0x1800] ;  /* 0x00180000b980783b */ /* 0x000ea60000004200 */
[--C-:B-1----:R-:W-:Y:S01]  /*12ee0*/  FFMA.FTZ R104, R144, c[0x0][0x2d0], -R103.reuse ;  /* 0x0000b40090687a23 */ /* 0x102fe20000010867 */
[----:B-----5:R-:W-:Y:S01]  /*12ef0*/  F2FP.BF16.PACK_AB R144, R162, R164 ;  /* 0x000000a4a290723e */ /* 0x020fe200000010ff */
[----:B------:R-:W-:Y:S01]  /*12f00*/  FFMA.FTZ R103, R145, c[0x0][0x2d0], -R103 ;  /* 0x0000b40091677a23 */ /* 0x000fe20000010867 */
[----:B------:R-:W-:Y:S01]  /*12f10*/  F2FP.BF16.PACK_AB R145, R152, R153 ;  /* 0x000000999891723e */ /* 0x000fe200000010ff */
[C---:B------:R-:W-:Y:S02]  /*12f20*/  HMMA.16816.F32.BF16 R92, R108.reuse, R132, R92 ;  /* 0x000000846c5c723c */ /* 0x040fe4000004185c */
[----:B------:R-:W-:Y:S02]  /*12f30*/  MUFU.EX2 R104, R104 ;  /* 0x0000006800687308 */ /* 0x000fe40000000800 */
[----:B----4-:R-:W-:Y:S04]  /*12f40*/  F2FP.BF16.PACK_AB R146, R158, R159 ;  /* 0x0000009f9e92723e */ /* 0x010fe800000010ff */
[----:B------:R-:W-:Y:S04]  /*12f50*/  HMMA.16816.F32.BF16 R96, R108, R134, R96 ;  /* 0x000000866c60723c */ /* 0x000fe80000041860 */
[----:B------:R-:W1:Y:S02]  /*12f60*/  MUFU.EX2 R103, R103 ;  /* 0x0000006700677308 */ /* 0x000e640000000800 */
[----:B-1----:R-:W-:Y:S07]  /*12f70*/  F2FP.BF16.PACK_AB R147, R103, R104 ;  /* 0x000000686793723e */ /* 0x002fee00000010ff */
[C---:B---3--:R-:W-:Y:S01]  /*12f80*/  HMMA.16816.F32.BF16 R108, R144.reuse, R116, R4 ;  /* 0x00000074906c723c */ /* 0x048fe20000041804 */
[----:B------:R-:W1:Y:S07]  /*12f90*/  LDSM.16.MT88.4 R4, [R181+0x3800] ;  /* 0x00380000b504783b */ /* 0x000e6e0000004200 */
[C---:B------:R-:W-:Y:S01]  /*12fa0*/  HMMA.16816.F32.BF16 R112, R144.reuse, R118, R8 ;  /* 0x000000769070723c */ /* 0x040fe20000041808 */
[----:B------:R-:W3:Y:S07]  /*12fb0*/  LDSM.16.MT88.4 R8, [R182+0x3800] ;  /* 0x00380000b608783b */ /* 0x000eee0000004200 */
[C---:B--2---:R-:W-:Y:S01]  /*12fc0*/  HMMA.16816.F32.BF16 R116, R144.reuse, R120, R12 ;  /* 0x000000789074723c */ /* 0x044fe2000004180c */
[----:B------:R-:W2:Y:S07]  /*12fd0*/  LDSM.16.MT88.4 R12, [R185+0x3800] ;  /* 0x00380000b90c783b */ /* 0x000eae0000004200 */
[C---:B------:R-:W-:Y:S01]  /*12fe0*/  HMMA.16816.F32.BF16 R120, R144.reuse, R122, R16 ;  /* 0x0000007a9078723c */ /* 0x040fe20000041810 */
[----:B------:R-:W4:Y:S07]  /*12ff0*/  LDSM.16.MT88.4 R16, [R181+0x5800] ;  /* 0x00580000b510783b */ /* 0x000f2e0000004200 */
[C---:B------:R-:W-:Y:S01]  /*13000*/  HMMA.16816.F32.BF16 R124, R144.reuse, R128, R20 ;  /* 0x00000080907c723c */ /* 0x040fe20000041814 */
[----:B------:R-:W5:Y:S07]  /*13010*/  LDSM.16.MT88.4 R20, [R182+0x5800] ;  /* 0x00580000b614783b */ /* 0x000f6e0000004200 */
[C---:B------:R-:W-:Y:S08]  /*13020*/  HMMA.16816.F32.BF16 R128, R144.reuse, R130, R24 ;  /* 0x000000829080723c */ /* 0x040ff00000041818 */
[C---:B------:R-:W-:Y:S08]  /*13030*/  HMMA.16816.F32.BF16 R132, R144.reuse, R136, R28 ;  /* 0x000000889084723c */ /* 0x040ff0000004181c */
[C---:B------:R-:W-:Y:S08]  /*13040*/  HMMA.16816.F32.BF16 R136, R144.reuse, R138, R32 ;  /* 0x0000008a9088723c */ /* 0x040ff00000041820 */
[C---:B-1----:R-:W-:Y:S08]  /*13050*/  HMMA.16816.F32.BF16 R36, R144.reuse, R4, R36 ;  /* 0x000000049024723c */ /* 0x042ff00000041824 */
[C---:B------:R-:W-:Y:S01]  /*13060*/  HMMA.16816.F32.BF16 R40, R144.reuse, R6, R40 ;  /* 0x000000069028723c */ /* 0x040fe20000041828 */
[----:B------:R-:W1:Y:S07]  /*13070*/  LDSM.16.MT88.4 R4, [R185+0x5800] ;  /* 0x00580000b904783b */ /* 0x000e6e0000004200 */
[C---:B---3--:R-:W-:Y:S08]  /*13080*/  HMMA.16816.F32.BF16 R44, R144.reuse, R8, R44 ;  /* 0x00000008902c723c */ /* 0x048ff0000004182c */
[C---:B------:R-:W-:Y:S01]  /*13090*/  HMMA.16816.F32.BF16 R48, R144.reuse, R10, R48 ;  /* 0x0000000a9030723c */ /* 0x040fe20000041830 */
[----:B------:R-:W3:Y:S07]  /*130a0*/  LDSM.16.MT88.4 R8, [R184+0x5800] ;  /* 0x00580000b808783b */ /* 0x000eee0000004200 */
[C---:B--2---:R-:W-:Y:S08]  /*130b0*/  HMMA.16816.F32.BF16 R52, R144.reuse, R12, R52 ;  /* 0x0000000c9034723c */ /* 0x044ff00000041834 */
[C---:B------:R-:W-:Y:S08]  /*130c0*/  HMMA.16816.F32.BF16 R56, R144.reuse, R14, R56 ;  /* 0x0000000e9038723c */ /* 0x040ff00000041838 */
[C---:B------:R-:W-:Y:S08]  /*130d0*/  HMMA.16816.F32.BF16 R60, R144.reuse, R148, R60 ;  /* 0x00000094903c723c */ /* 0x040ff0000004183c */
[C---:B------:R-:W-:Y:S08]  /*130e0*/  HMMA.16816.F32.BF16 R64, R144.reuse, R150, R64 ;  /* 0x000000969040723c */ /* 0x040ff00000041840 */
[C---:B----4-:R-:W-:Y:S08]  /*130f0*/  HMMA.16816.F32.BF16 R68, R144.reuse, R16, R68 ;  /* 0x000000109044723c */ /* 0x050ff00000041844 */
[C---:B------:R-:W-:Y:S08]  /*13100*/  HMMA.16816.F32.BF16 R72, R144.reuse, R18, R72 ;  /* 0x000000129048723c */ /* 0x040ff00000041848 */
[C---:B-----5:R-:W-:Y:S08]  /*13110*/  HMMA.16816.F32.BF16 R76, R144.reuse, R20, R76 ;  /* 0x00000014904c723c */ /* 0x060ff0000004184c */
[C---:B------:R-:W-:Y:S08]  /*13120*/  HMMA.16816.F32.BF16 R80, R144.reuse, R22, R80 ;  /* 0x000000169050723c */ /* 0x040ff00000041850 */
[C---:B-1----:R-:W-:Y:S07]  /*13130*/  HMMA.16816.F32.BF16 R84, R144.reuse, R4, R84 ;  /* 0x000000049054723c */ /* 0x042fee0000041854 */
[----:B------:R-:W-:Y:S01]  /*13140*/  FADD.FTZ R4, R170, R2 ;  /* 0x00000002aa047221 */ /* 0x000fe20000010000 */
[C---:B------:R-:W-:Y:S04]  /*13150*/  HMMA.16816.F32.BF16 R88, R144.reuse, R6, R88 ;  /* 0x000000069058723c */ /* 0x040fe80000041858 */
[----:B------:R-:W-:Y:S02]  /*13160*/  FADD.FTZ R2, R154, R0 ;  /* 0x000000009a027221 */ /* 0x000fe40000010000 */
[----:B------:R-:W-:Y:S02]  /*13170*/  FADD.FTZ R0, R164, R4 ;  /* 0x00000004a4007221 */ /* 0x000fe40000010000 */
[C---:B---3--:R-:W-:Y:S04]  /*13180*/  HMMA.16816.F32.BF16 R92, R144.reuse, R8, R92 ;  /* 0x00000008905c723c */ /* 0x048fe8000004185c */
[----:B------:R-:W-:Y:S02]  /*13190*/  FADD.FTZ R2, R153, R2 ;  /* 0x0000000299027221 */ /* 0x000fe40000010000 */
[----:B------:R-:W-:Y:S01]  /*131a0*/  FADD.FTZ R0, R162, R0 ;  /* 0x00000000a2007221 */ /* 0x000fe20000010000 */
[-C--:B------:R-:W-:Y:S01]  /*131b0*/  MOV R8, R3.reuse ;  /* 0x0000000300087202 */ /* 0x080fe20000000f00 */
[----:B------:R-:W-:Y:S01]  /*131c0*/  FADD.FTZ R4, R152, R2 ;  /* 0x0000000298047221 */ /* 0x000fe20000010000 */
[----:B------:R-:W-:Y:S03]  /*131d0*/  HMMA.16816.F32.BF16 R96, R144, R10, R96 ;  /* 0x0000000a9060723c */ /* 0x000fe60000041860 */
[----:B------:R-:W-:Y:S02]  /*131e0*/  FADD.FTZ R2, R159, R0 ;  /* 0x000000009f027221 */ /* 0x000fe40000010000 */
[----:B------:R-:W-:Y:S01]  /*131f0*/  FADD.FTZ R0, R104, R4 ;  /* 0x0000000468007221 */ /* 0x000fe20000010000 */
[----:B------:R-:W-:Y:S01]  /*13200*/  MOV R104, R3 ;  /* 0x0000000300687202 */ /* 0x000fe20000000f00 */
[----:B------:R-:W-:Y:S02]  /*13210*/  FADD.FTZ R221, R158, R2 ;  /* 0x000000029edd7221 */ /* 0x000fe40000010000 */
[----:B------:R-:W-:Y:S03]  /*13220*/  FADD.FTZ R222, R103, R0 ;  /* 0x0000000067de7221 */ /* 0x000fe60000010000 */
[----:B------:R-:W-:Y:S01]  /*13230*/  MOV R103, R102 ;  /* 0x0000006600677202 */ /* 0x000fe20000000f00 */
[----:B------:R-:W-:-:S05]  /*13240*/  @P0 BRA `(.L_x_240) ;  /* 0xffffd24000000947 */ /* 0x000fca000383ffff */
.L_x_239:
[----:B------:R-:W-:Y:S01]  /*13250*/  @!UPT UIADD3 URZ, URZ, URZ, URZ ;  /* 0x0000003f3f3ff290 */ /* 0x000fe2000fffe03f */
        /* <DEDUP_REMOVED lines=8> */
.L_x_310:
        /* <DEDUP_REMOVED lines=117> */
.L_x_184:
[----:B------:R-:W2:Y:S01]  /*13a30*/  S2R R6, SR_TID.X ;  /* 0x0000000000067919 */ /* 0x000ea20000002100 */
[----:B------:R-:W-:Y:S01]  /*13a40*/  BSSY B0, `(.L_x_242) ;  /* 0x0000010000007945 */ /* 0x000fe20003800000 */
[----:B--2---:R-:W-:-:S13]  /*13a50*/  LOP3.LUT P0, RZ, R6, 0xff, RZ, 0xc0, !PT ;  /* 0x000000ff06ff7812 */ /* 0x004fda000780c0ff */
[----:B------:R-:W-:Y:S05]  /*13a60*/  @P0 BRA `(.L_x_243) ;  /* 0x000000d000000947 */ /* 0x000fea0003800000 */
[----:B------:R-:W2:Y:S01]  /*13a70*/  S2R R4, SR_LANEID ;  /* 0x0000000000047919 */ /* 0x000ea20000000000 */
[----:B------:R-:W-:Y:S01]  /*13a80*/  VOTEU.ANY UR4, UPT, PT ;  /* 0x0000000000047886 */ /* 0x000fe200038e0100 */
[----:B------:R-:W-:Y:S01]  /*13a90*/  IMAD.MOV.U32 R5, RZ, RZ, c[0x0][0x564] ;  /* 0x00015900ff057624 */ /* 0x000fe200078e00ff */
[----:B------:R-:W2:Y:S08]  /*13aa0*/  FLO.U32 R3, UR4 ;  /* 0x0000000400037d00 */ /* 0x000eb000080e0000 */
[----:B------:R-:W3:Y:S01]  /*13ab0*/  POPC R2, UR4 ;  /* 0x0000000400027d09 */ /* 0x000ee20008000000 */
[----:B--2---:R-:W-:Y:S01]  /*13ac0*/  ISETP.EQ.U32.AND P0, PT, R3, R4, PT ;  /* 0x000000040300720c */ /* 0x004fe20003f02070 */
[----:B------:R-:W-:-:S12]  /*13ad0*/  IMAD.MOV.U32 R4, RZ, RZ, c[0x0][0x560] ;  /* 0x00015800ff047624 */ /* 0x000fd800078e00ff */
[----:B---3--:R2:W3:Y:S04]  /*13ae0*/  @P0 ATOMG.E.ADD.STRONG.GPU PT, R2, [R4.64], R2 ;  /* 0x00000002040209a8 */ /* 0x0084e800081ee1c6 */
[----:B--2---:R-:W2:Y:S04]  /*13af0*/  S2R R4, SR_LTMASK ;  /* 0x0000000000047919 */ /* 0x004ea80000003900 */
[----:B---3--:R2:W3:Y:S02]  /*13b00*/  SHFL.IDX PT, R3, R2, R3, 0x1f ;  /* 0x00001f0302037589 */ /* 0x0084e400000e0000 */
[----:B--2---:R-:W-:-:S06]  /*13b10*/  LOP3.LUT R2, R4, UR4, RZ, 0xc0, !PT ;  /* 0x0000000404027c12 */ /* 0x004fcc000f8ec0ff */
[----:B------:R-:W3:Y:S02]  /*13b20*/  POPC R2, R2 ;  /* 0x0000000200027309 */ /* 0x000ee40000000000 */
[----:B---3--:R-:W-:-:S06]  /*13b30*/  IADD3 R244, R3, c[0x0][0xc], R2 ;  /* 0x0000030003f47a10 */ /* 0x008fcc0007ffe002 */
.L_x_243:
[----:B------:R-:W-:Y:S05]  /*13b40*/  BSYNC B0 ;  /* 0x0000000000007941 */ /* 0x000fea0003800000 */
.L_x_242:
[----:B------:R-:W-:Y:S01]  /*13b50*/  PRMT R0, R0, 0x9910, RZ ;  /* 0x0000991000007816 */ /* 0x000fe200000000ff */
[----:B------:R-:W-:Y:S01]  /*13b60*/  BSSY B1, `(.L_x_244) ;  /* 0x0000352000017945 */ /* 0x000fe20003800000 */
[----:B------:R-:W-:Y:S02]  /*13b70*/  IMAD.MOV.U32 R86, RZ, RZ, R244 ;  /* 0x000000ffff567224 */ /* 0x000fe400078e00f4 */
[----:B------:R-:W-:-:S13]  /*13b80*/  ISETP.NE.AND P0, PT, R0, RZ, PT ;  /* 0x000000ff0000720c */ /* 0x000fda0003f05270 */
[----:B------:R-:W-:Y:S05]  /*13b90*/  @!P0 BRA `(.L_x_245) ;  /* 0x0000284000008947 */ /* 0x000fea0003800000 */
[----:B------:R-:W2:Y:S04]  /*13ba0*/  LDL R3, [R1+0x4] ;  /* 0x0000040001037983 */ /* 0x000ea80000100800 */
[----:B------:R-:W2:Y:S04]  /*13bb0*/  LDL R2, [R1+0x8] ;  /* 0x0000080001027983 */ /* 0x000ea80000100800 */
[----:B------:R-:W3:Y:S01]  /*13bc0*/  LDL R13, [R1+0x1c] ;  /* 0x00001c00010d7983 */ /* 0x000ee20000100800 */
[----:B------:R-:W-:-:S03]  /*13bd0*/  SHF.R.S32.HI R11, RZ, 0x1f, R6 ;  /* 0x0000001fff0b7819 */ /* 0x000fc60000011406 */
[----:B------:R-:W4:Y:S01]  /*13be0*/  LDL R12, [R1+0x24] ;  /* 0x00002400010c7983 */ /* 0x000f220000100800 */
[----:B------:R-:W-:-:S03]  /*13bf0*/  LEA.HI R11, R11, R6, RZ, 0x2 ;  /* 0x000000060b0b7211 */ /* 0x000fc600078f10ff */
[----:B------:R-:W3:Y:S01]  /*13c00*/  LDL R8, [R1+0x20] ;  /* 0x0000200001087983 */ /* 0x000ee20000100800 */
[----:B------:R-:W-:Y:S02]  /*13c10*/  LOP3.LUT R11, R11, 0xfffffffc, RZ, 0xc0, !PT ;  /* 0xfffffffc0b0b7812 */ /* 0x000fe400078ec0ff */
[----:B------:R-:W-:Y:S01]  /*13c20*/  SHF.R.S32.HI R0, RZ, 0x1f, R6 ;  /* 0x0000001fff007819 */ /* 0x000fe20000011406 */
[----:B------:R-:W3:Y:S02]  /*13c30*/  LDL R10, [R1+0x34] ;  /* 0x00003400010a7983 */ /* 0x000ee40000100800 */
[----:B------:R-:W-:Y:S01]  /*13c40*/  IMAD.IADD R11, R6, 0x1, -R11 ;  /* 0x00000001060b7824 */ /* 0x000fe200078e0a0b */
[----:B------:R-:W-:Y:S01]  /*13c50*/  LEA.HI R0, R0, R6, RZ, 0x5 ;  /* 0x0000000600007211 */ /* 0x000fe200078f28ff */
[----:B------:R-:W3:Y:S04]  /*13c60*/  LDL R7, [R1+0x2c] ;  /* 0x00002c0001077983 */ /* 0x000ee80000100800 */
[----:B------:R-:W4:Y:S04]  /*13c70*/  LDL R6, [R1+0x30] ;  /* 0x0000300001067983 */ /* 0x000f280000100800 */
[----:B------:R-:W4:Y:S01]  /*13c80*/  LDL R9, [R1+0x28] ;  /* 0x0000280001097983 */ /* 0x000f220000100800 */
[----:B------:R-:W-:Y:S01]  /*13c90*/  WARPSYNC 0xffffffff ;  /* 0xffffffff00007948 */ /* 0x000fe20003800000 */
[----:B------:R-:W-:-:S05]  /*13ca0*/  SHF.R.S32.HI R0, RZ, 0x5, R0 ;  /* 0x00000005ff007819 */ /* 0x000fca0000011400 */
[----:B------:R-:W-:-:S04]  /*13cb0*/  IMAD.SHL.U32 R0, R0, 0x400, RZ ;  /* 0x0000040000007824 */ /* 0x000fc800078e00ff */
[----:B------:R-:W-:Y:S01]  /*13cc0*/  IMAD R0, R11, 0x2, R0 ;  /* 0x000000020b007824 */ /* 0x000fe200078e0200 */
[----:B------:R-:W-:Y:S02]  /*13cd0*/  F2FP.BF16.PACK_AB R4, R33, R32 ;  /* 0x000000202104723e */ /* 0x000fe400000010ff */
[----:B------:R-:W-:Y:S01]  /*13ce0*/  F2FP.BF16.PACK_AB R5, R123, R122 ;  /* 0x0000007a7b05723e */ /* 0x000fe200000010ff */
[----:B------:R-:W-:Y:S01]  /*13cf0*/  BAR.SYNC.DEFER_BLOCKING 0x1, 0x100 ;  /* 0x0044000000007b1d */ /* 0x000fe20000010000 */
[----:B------:R-:W-:-:S04]  /*13d00*/  ISETP.NE.U32.AND P0, PT, RZ, c[0x0][0x508], PT ;  /* 0x00014200ff007a0c */ /* 0x000fc80003f05070 */
[----:B------:R-:W-:Y:S02]  /*13d10*/  ISETP.NE.AND.EX P1, PT, RZ, c[0x0][0x50c], PT, P0 ;  /* 0x00014300ff007a0c */ /* 0x000fe40003f25300 */
[----:B------:R-:W-:-:S04]  /*13d20*/  ISETP.NE.U32.AND P2, PT, RZ, c[0x0][0x500], PT ;  /* 0x00014000ff007a0c */ /* 0x000fc80003f45070 */
[----:B------:R-:W-:Y:S02]  /*13d30*/  ISETP.NE.AND.EX P2, PT, RZ, c[0x0][0x504], PT, P2 ;  /* 0x00014100ff007a0c */ /* 0x000fe40003f45320 */
[----:B--2---:R-:W-:-:S05]  /*13d40*/  LOP3.LUT R2, R2, R3, RZ, 0xfc, !PT ;  /* 0x0000000302027212 */ /* 0x004fca00078efcff */
[----:B------:R-:W-:Y:S01]  /*13d50*/  IMAD.IADD R0, R0, 0x1, R2 ;  /* 0x0000000100007824 */ /* 0x000fe200078e0202 */
[----:B------:R-:W-:Y:S02]  /*13d60*/  F2FP.BF16.PACK_AB R2, R153, R152 ;  /* 0x000000989902723e */ /* 0x000fe400000010ff */
[----:B------:R-:W-:Y:S02]  /*13d70*/  F2FP.BF16.PACK_AB R3, R163, R162 ;  /* 0x000000a2a303723e */ /* 0x000fe400000010ff */
[----:B------:R-:W-:-:S05]  /*13d80*/  LEA R0, R0, 0x80, 0x1 ;  /* 0x0000008000007811 */ /* 0x000fca00078e08ff */
[----:B------:R2:W-:Y:S04]  /*13d90*/  STS [R0], R2 ;  /* 0x0000000200007388 */ /* 0x0005e80000000800 */
[----:B------:R1:W-:Y:S04]  /*13da0*/  STS [R0+0x400], R3 ;  /* 0x0004000300007388 */ /* 0x0003e80000000800 */
[----:B---3--:R3:W-:Y:S01]  /*13db0*/  STS [R13], R4 ;  /* 0x000000040d007388 */ /* 0x0087e20000000800 */
[----:B--2---:R-:W-:Y:S02]  /*13dc0*/  F2FP.BF16.PACK_AB R2, R161, R160 ;  /* 0x000000a0a102723e */ /* 0x004fe400000010ff */
[----:B-1----:R-:W-:-:S03]  /*13dd0*/  F2FP.BF16.PACK_AB R3, R35, R34 ;  /* 0x000000222303723e */ /* 0x002fc600000010ff */
        /* <DEDUP_REMOVED lines=60> */
[----:B--2---:R-:W-:-:S02]  /*141a0*/  F2FP.BF16.PACK_AB R4, R73, R72 ;  /* 0x000000484904723e */ /* 0x004fc400000010ff */
[----:B---3--:R-:W-:Y:S01]  /*141b0*/  F2FP.BF16.PACK_AB R5, R169, R168 ;  /* 0x000000a8a905723e */ /* 0x008fe200000010ff */
[----:B------:R1:W-:Y:S01]  /*141c0*/  STS [R13+0x8000], R2 ;  /* 0x008000020d007388 */ /* 0x0003e20000000800 */
[----:B----4-:R-:W-:-:S03]  /*141d0*/  F2FP.BF16.PACK_AB R0, R139, R138 ;  /* 0x0000008a8b00723e */ /* 0x010fc600000010ff */
[----:B------:R-:W-:Y:S01]  /*141e0*/  STS [R13+0x8400], R5 ;  /* 0x008400050d007388 */ /* 0x000fe20000000800 */
[----:B------:R-:W-:-:S03]  /*141f0*/  F2FP.BF16.PACK_AB R3, R77, R76 ;  /* 0x0000004c4d03723e */ /* 0x000fc600000010ff */
[----:B------:R-:W-:Y:S04]  /*14200*/  STS [R12+0x8000], R4 ;  /* 0x008000040c007388 */ /* 0x000fe80000000800 */
[----:B------:R2:W-:Y:S04]  /*14210*/  STS [R12+0x8400], R0 ;  /* 0x008400000c007388 */ /* 0x0005e80000000800 */
[----:B------:R3:W-:Y:S01]  /*14220*/  STS [R8+0x8000], R3 ;  /* 0x0080000308007388 */ /* 0x0007e20000000800 */
[----:B-1----:R-:W-:-:S05]  /*14230*/  F2FP.BF16.PACK_AB R2, R83, R82 ;  /* 0x000000525302723e */ /* 0x002fca00000010ff */
[----:B------:R1:W-:Y:S01]  /*14240*/  STS [R8+0x8400], R2 ;  /* 0x0084000208007388 */ /* 0x0003e20000000800 */
[----:B--2---:R-:W-:Y:S02]  /*14250*/  F2FP.BF16.PACK_AB R0, R159, R158 ;  /* 0x0000009e9f00723e */ /* 0x004fe400000010ff */
[----:B------:R-:W-:-:S03]  /*14260*/  F2FP.BF16.PACK_AB R4, R79, R78 ;  /* 0x0000004e4f04723e */ /* 0x000fc600000010ff */
[----:B------:R2:W-:Y:S01]  /*14270*/  STS [R10+0x8000], R0 ;  /* 0x008000000a007388 */ /* 0x0005e20000000800 */
[----:B---3--:R-:W-:-:S03]  /*14280*/  F2FP.BF16.PACK_AB R3, R75, R74 ;  /* 0x0000004a4b03723e */ /* 0x008fc600000010ff */
[----:B------:R-:W-:Y:S01]  /*14290*/  STS [R10+0x8400], R4 ;  /* 0x008400040a007388 */ /* 0x000fe20000000800 */
[----:B-1----:R-:W-:-:S03]  /*142a0*/  F2FP.BF16.PACK_AB R2, R81, R80 ;  /* 0x000000505102723e */ /* 0x002fc600000010ff */
[----:B------:R-:W3:Y:S01]  /*142b0*/  LDL.LU R8, [R1+0x14] ;  /* 0x0000140001087983 */ /* 0x000ee20000300800 */
[----:B--2---:R-:W-:-:S05]  /*142c0*/  F2FP.BF16.PACK_AB R0, R157, R156 ;  /* 0x0000009c9d00723e */ /* 0x004fca00000010ff */
[----:B------:R1:W-:Y:S04]  /*142d0*/  STS [R7+0x8000], R0 ;  /* 0x0080000007007388 */ /* 0x0003e80000000800 */
[----:B------:R-:W-:Y:S04]  /*142e0*/  STS [R7+0x8400], R3 ;  /* 0x0084000307007388 */ /* 0x000fe80000000800 */
[----:B------:R2:W-:Y:S01]  /*142f0*/  STS [R6+0x8000], R2 ;  /* 0x0080000206007388 */ /* 0x0005e20000000800 */
[----:B-1----:R-:W-:-:S05]  /*14300*/  F2FP.BF16.PACK_AB R0, R71, R70 ;  /* 0x000000464700723e */ /* 0x002fca00000010ff */
[----:B------:R1:W-:Y:S01]  /*14310*/  STS [R6+0x8400], R0 ;  /* 0x0084000006007388 */ /* 0x0003e20000000800 */
[----:B--2---:R-:W-:-:S05]  /*14320*/  F2FP.BF16.PACK_AB R2, R65, R64 ;  /* 0x000000404102723e */ /* 0x004fca00000010ff */
[----:B------:R2:W-:Y:S01]  /*14330*/  STS [R9+0x8000], R2 ;  /* 0x0080000209007388 */ /* 0x0005e20000000800 */
[----:B-1----:R-:W-:-:S05]  /*14340*/  F2FP.BF16.PACK_AB R0, R63, R62 ;  /* 0x0000003e3f00723e */ /* 0x002fca00000010ff */
[----:B------:R1:W-:Y:S01]  /*14350*/  STS [R9+0x8400], R0 ;  /* 0x0084000009007388 */ /* 0x0003e20000000800 */
[----:B------:R-:W-:Y:S01]  /*14360*/  SHF.R.S32.HI R3, RZ, 0x1f, R235 ;  /* 0x0000001fff037819 */ /* 0x000fe200000114eb */
[----:B------:R-:W-:Y:S02]  /*14370*/  IMAD.MOV.U32 R6, RZ, RZ, 0x4 ;  /* 0x00000004ff067424 */ /* 0x000fe400078e00ff */
[----:B------:R-:W-:Y:S01]  /*14380*/  BAR.SYNC.DEFER_BLOCKING 0x1, 0x100 ;  /* 0x0044000000007b1d */ /* 0x000fe20000010000 */
[C---:B------:R-:W-:Y:S01]  /*14390*/  @P1 LEA R4, P0, R235.reuse, c[0x0][0x508], 0x2 ;  /* 0x00014200eb041a11 */ /* 0x040fe200078010ff */
[----:B------:R-:W-:Y:S02]  /*143a0*/  IMAD.MOV.U32 R12, RZ, RZ, c[0x0][0x388] ;  /* 0x0000e200ff0c7624 */ /* 0x000fe400078e00ff */
[----:B--2---:R-:W-:Y:S01]  /*143b0*/  IMAD.MOV.U32 R2, RZ, RZ, RZ ;  /* 0x000000ffff027224 */ /* 0x004fe200078e00ff */
[C---:B------:R-:W-:Y:S01]  /*143c0*/  @P1 LEA.HI.X R5, R235.reuse, c[0x0][0x50c], R3, 0x2, P0 ;  /* 0x00014300eb051a11 */ /* 0x040fe200000f1403 */
[----:B------:R-:W-:-:S04]  /*143d0*/  IMAD.WIDE R6, R235, R6, c[0x0][0x500] ;  /* 0x00014000eb067625 */ /* 0x000fc800078e0206 */
[----:B------:R2:W5:Y:S04]  /*143e0*/  @P1 LDG.E R12, [R4.64] ;  /* 0x00000006040c1981 */ /* 0x000568000c1e1900 */
[----:B------:R2:W5:Y:S01]  /*143f0*/  @P2 LDG.E R2, [R6.64] ;  /* 0x0000000606022981 */ /* 0x000562000c1e1900 */
[----:B---3--:R-:W-:-:S04]  /*14400*/  ISETP.NE.AND P0, PT, R8, RZ, PT ;  /* 0x000000ff0800720c */ /* 0x008fc80003f05270 */
[----:B-1----:R-:W-:Y:S01]  /*14410*/  SEL R0, R8, c[0x0][0x3d4], P0 ;  /* 0x0000f50008007a07 */ /* 0x002fe20000000000 */
[----:B------:R-:W-:Y:S05]  /*14420*/  @P1 BRA `(.L_x_246) ;  /* 0x0000004000001947 */ /* 0x000fea0003800000 */
[----:B--2---:R-:W-:Y:S05]  /*14430*/  @!P2 BRA `(.L_x_246) ;  /* 0x000000300000a947 */ /* 0x004fea0003800000 */
[----:B-----5:R1:W2:Y:S04]  /*14440*/  LDG.E R12, [R6.64] ;  /* 0x00000006060c7981 */ /* 0x0202a8000c1e1900 */
[----:B-1----:R-:W2:Y:S02]  /*14450*/  LDG.E R6, [R6.64+0x4] ;  /* 0x0000040606067981 */ /* 0x002ea4000c1e1900 */
[----:B--2---:R-:W-:Y:S02]  /*14460*/  IADD3 R12, -R12, R6, RZ ;  /* 0x000000060c0c7210 */ /* 0x004fe40007ffe1ff */
.L_x_246:
[----:B--2---:R-:W2:Y:S04]  /*14470*/  LDL R23, [R1+0x50] ;  /* 0x0000500001177983 */ /* 0x004ea80000100800 */
[----:B------:R-:W3:Y:S04]  /*14480*/  LDL R22, [R1] ;  /* 0x0000000001167983 */ /* 0x000ee80000100800 */
[----:B------:R-:W4:Y:S01]  /*14490*/  LDL R13, [R1+0x18] ;  /* 0x00001800010d7983 */ /* 0x000f220000100800 */
[----:B------:R-:W-:Y:S01]  /*144a0*/  IMAD.MOV.U32 R10, RZ, RZ, 0x368 ;  /* 0x00000368ff0a7424 */ /* 0x000fe200078e00ff */
[----:B------:R-:W-:-:S04]  /*144b0*/  ISETP.GT.AND P2, PT, R0, 0x1, PT ;  /* 0x000000010000780c */ /* 0x000fc80003f44270 */
[----:B------:R-:W-:-:S04]  /*144c0*/  SEL R10, R10, 0x328, P2 ;  /* 0x000003280a0a7807 */ /* 0x000fc80001000000 */
[----:B------:R-:W1:Y:S08]  /*144d0*/  LDC.64 R8, c[0x0][R10+0x170] ;  /* 0x00005c000a087b82 */ /* 0x000e700000000a00 */
[----:B------:R1:W3:Y:S08]  /*144e0*/  LDC.64 R14, c[0x0][R10+0x168] ;  /* 0x00005a000a0e7b82 */ /* 0x0002f00000000a00 */
[----:B------:R1:W2:Y:S01]  /*144f0*/  LDC.64 R18, c[0x0][R10+0x178] ;  /* 0x00005e000a127b82 */ /* 0x0002a20000000a00 */
[----:B------:R-:W-:Y:S01]  /*14500*/  LEA.HI R0, R11, R11, RZ, 0x1 ;  /* 0x0000000b0b007211 */ /* 0x000fe200078f08ff */
[----:B------:R-:W-:-:S06]  /*14510*/  IMAD.MOV.U32 R4, RZ, RZ, c[0x0][0x4e8] ;  /* 0x00013a00ff047624 */ /* 0x000fcc00078e00ff */
[----:B------:R1:W2:Y:S01]  /*14520*/  LDC.64 R16, c[0x0][R10+0x160] ;  /* 0x000058000a107b82 */ /* 0x0002a20000000a00 */
[----:B------:R-:W-:Y:S02]  /*14530*/  ISETP.NE.U32.AND P0, PT, RZ, c[0x0][0x500], PT ;  /* 0x00014000ff007a0c */ /* 0x000fe40003f05070 */
[----:B------:R-:W-:Y:S02]  /*14540*/  LOP3.LUT R0, R0, 0x1ffffffe, RZ, 0xc0, !PT ;  /* 0x1ffffffe00007812 */ /* 0x000fe400078ec0ff */
[----:B------:R-:W-:Y:S02]  /*14550*/  ISETP.NE.AND.EX P0, PT, RZ, c[0x0][0x504], PT, P0 ;  /* 0x00014100ff007a0c */ /* 0x000fe40003f05300 */
[----:B------:R-:W-:Y:S01]  /*14560*/  ISETP.NE.AND P3, PT, R4, 0x1, PT ;  /* 0x000000010400780c */ /* 0x000fe20003f65270 */
[----:B------:R-:W-:Y:S01]  /*14570*/  IMAD.IADD R4, R11, 0x1, -R0 ;  /* 0x000000010b047824 */ /* 0x000fe200078e0a00 */
[----:B------:R-:W-:Y:S02]  /*14580*/  SEL R0, R235, RZ, !P0 ;  /* 0x000000ffeb007207 */ /* 0x000fe40004000000 */
[----:B------:R-:W-:-:S03]  /*14590*/  SEL R6, R3, RZ, !P0 ;  /* 0x000000ff03067207 */ /* 0x000fc60004000000 */
[----:B-1----:R-:W-:-:S04]  /*145a0*/  IMAD R5, R9, R0, RZ ;  /* 0x0000000009057224 */ /* 0x002fc800078e02ff */
[C---:B------:R-:W-:Y:S02]  /*145b0*/  IMAD R10, R8.reuse, R6, R5 ;  /* 0x00000006080a7224 */ /* 0x040fe400078e0205 */
[----:B------:R-:W-:Y:S01]  /*145c0*/  IMAD.WIDE.U32 R6, R8, R0, RZ ;  /* 0x0000000008067225 */ /* 0x000fe200078e00ff */
[----:B------:R-:W1:Y:S03]  /*145d0*/  S2R R24, SR_TID.X ;  /* 0x0000000000187919 */ /* 0x000e660000002100 */
[----:B--2---:R-:W-:-:S04]  /*145e0*/  IMAD R4, R4, 0x8, R23 ;  /* 0x0000000804047824 */ /* 0x004fc800078e0217 */
[----:B------:R-:W-:-:S04]  /*145f0*/  IMAD R3, R245, 0x80, R4 ;  /* 0x00000080f5037824 */ /* 0x000fc800078e0204 */
[----:B------:R-:W-:-:S04]  /*14600*/  @P3 IMAD.HI.U32 R5, R3, c[0x0][0x4ec], RZ ;  /* 0x00013b0003053a27 */ /* 0x000fc800078e00ff */
[----:B------:R-:W-:Y:S01]  /*14610*/  IMAD.MOV.U32 R4, RZ, RZ, R3 ;  /* 0x000000ffff047224 */ /* 0x000fe200078e0003 */
[----:B------:R-:W-:Y:S01]  /*14620*/  @P3 SHF.R.U32.HI R4, RZ, c[0x0][0x4f0], R5 ;  /* 0x00013c00ff043a19 */ /* 0x000fe20000011605 */
[----:B---3--:R-:W-:Y:S01]  /*14630*/  IMAD.WIDE.U32 R8, R14, R22, RZ ;  /* 0x000000160e087225 */ /* 0x008fe200078e00ff */
[----:B----4-:R-:W-:-:S03]  /*14640*/  SEL R5, R13, RZ, P2 ;  /* 0x000000ff0d057207 */ /* 0x010fc60001000000 */
[----:B------:R-:W-:Y:S01]  /*14650*/  IMAD R11, R15, R22, RZ ;  /* 0x000000160f0b7224 */ /* 0x000fe200078e02ff */
[----:B-----5:R-:W-:Y:S01]  /*14660*/  IADD3 R14, P1, P0, R6, R8, R2 ;  /* 0x00000008060e7210 */ /* 0x020fe2000783e002 */
[----:B------:R-:W-:Y:S01]  /*14670*/  IMAD.IADD R13, R7, 0x1, R10 ;  /* 0x00000001070d7824 */ /* 0x000fe200078e020a */
[----:B------:R-:W-:Y:S01]  /*14680*/  SHF.R.S32.HI R6, RZ, 0x1f, R2 ;  /* 0x0000001fff067819 */ /* 0x000fe20000011402 */
[----:B------:R-:W-:Y:S02]  /*14690*/  IMAD.IADD R7, R9, 0x1, R11 ;  /* 0x0000000109077824 */ /* 0x000fe400078e020b */
[-C--:B------:R-:W-:Y:S02]  /*146a0*/  IMAD R10, R19, R5.reuse, RZ ;  /* 0x00000005130a7224 */ /* 0x080fe400078e02ff */
[----:B------:R-:W-:Y:S01]  /*146b0*/  IMAD.WIDE.U32 R8, R18, R5, RZ ;  /* 0x0000000512087225 */ /* 0x000fe200078e00ff */
[----:B------:R-:W-:Y:S02]  /*146c0*/  IADD3.X R11, R13, R7, R6, P1, P0 ;  /* 0x000000070d0b7210 */ /* 0x000fe40000fe0406 */
[--C-:B------:R-:W-:Y:S01]  /*146d0*/  SHF.R.S32.HI R5, RZ, 0x1f, R4.reuse ;  /* 0x0000001fff057819 */ /* 0x100fe20000011404 */
[----:B------:R-:W-:Y:S01]  /*146e0*/  IMAD.MOV R7, RZ, RZ, -R4 ;  /* 0x000000ffff077224 */ /* 0x000fe200078e0a04 */
[----:B------:R-:W-:Y:S01]  /*146f0*/  IADD3 R8, P1, P0, R4, R14, R8 ;  /* 0x0000000e04087210 */ /* 0x000fe2000783e008 */
[----:B------:R-:W-:-:S02]  /*14700*/  IMAD.IADD R10, R9, 0x1, R10 ;  /* 0x00000001090a7824 */ /* 0x000fc400078e020a */
[----:B------:R-:W-:-:S03]  /*14710*/  IMAD R4, R7, c[0x0][0x4e8], R3 ;  /* 0x00013a0007047a24 */ /* 0x000fc600078e0203 */
[----:B------:R-:W-:Y:S01]  /*14720*/  IADD3.X R9, R5, R11, R10, P1, P0 ;  /* 0x0000000b05097210 */ /* 0x000fe20000fe040a */
[----:B------:R-:W-:Y:S01]  /*14730*/  IMAD R7, R17, R4, RZ ;  /* 0x0000000411077224 */ /* 0x000fe200078e02ff */
[----:B------:R-:W-:-:S03]  /*14740*/  SHF.R.S32.HI R10, RZ, 0x1f, R4 ;  /* 0x0000001fff0a7819 */ /* 0x000fc60000011404 */
[----:B------:R-:W-:-:S04]  /*14750*/  IMAD.WIDE.U32 R4, R16, R4, R8 ;  /* 0x0000000410047225 */ /* 0x000fc800078e0008 */
[----:B------:R-:W-:Y:S02]  /*14760*/  IMAD.MOV.U32 R8, RZ, RZ, c[0x0][0x4a8] ;  /* 0x00012a00ff087624 */ /* 0x000fe400078e00ff */
[----:B------:R-:W-:Y:S02]  /*14770*/  IMAD R7, R16, R10, R7 ;  /* 0x0000000a10077224 */ /* 0x000fe400078e0207 */
[----:B------:R-:W-:Y:S01]  /*14780*/  IMAD.MOV.U32 R9, RZ, RZ, c[0x0][0x4ac] ;  /* 0x00012b00ff097624 */ /* 0x000fe200078e00ff */
[----:B------:R-:W-:Y:S01]  /*14790*/  SEL R8, R8, c[0x0][0x450], P2 ;  /* 0x0001140008087a07 */ /* 0x000fe20001000000 */
[----:B------:R-:W-:Y:S01]  /*147a0*/  IMAD.IADD R7, R5, 0x1, R7 ;  /* 0x0000000105077824 */ /* 0x000fe200078e0207 */
[----:B-1----:R-:W-:Y:S02]  /*147b0*/  SHF.R.S32.HI R15, RZ, 0x1f, R24 ;  /* 0x0000001fff0f7819 */ /* 0x002fe40000011418 */
[----:B------:R-:W-:Y:S02]  /*147c0*/  SEL R9, R9, c[0x0][0x454], P2 ;  /* 0x0001150009097a07 */ /* 0x000fe40001000000 */
[----:B------:R-:W-:-:S02]  /*147d0*/  LEA R8, P0, R4, R8, 0x2 ;  /* 0x0000000804087211 */ /* 0x000fc400078010ff */
[----:B------:R-:W-:Y:S02]  /*147e0*/  LEA.HI R15, R15, R24, RZ, 0x5 ;  /* 0x000000180f0f7211 */ /* 0x000fe400078f28ff */
[----:B------:R-:W-:Y:S02]  /*147f0*/  LEA.HI.X R4, R4, R9, R7, 0x2, P0 ;  /* 0x0000000904047211 */ /* 0x000fe400000f1407 */
[----:B------:R-:W-:Y:S01]  /*14800*/  LOP3.LUT R15, R15, 0xffffffe0, RZ, 0xc0, !PT ;  /* 0xffffffe00f0f7812 */ /* 0x000fe200078ec0ff */
[----:B------:R-:W-:Y:S04]  /*14810*/  SHFL.IDX PT, R10, R8, RZ, 0x1c1f ;  /* 0x001c1fff080a7589 */ /* 0x000fe800000e0000 */
[----:B------:R-:W1:Y:S01]  /*14820*/  SHFL.IDX PT, R11, R4, RZ, 0x1c1f ;  /* 0x001c1fff040b7589 */ /* 0x000e6200000e0000 */
[----:B------:R-:W-:-:S03]  /*14830*/  IMAD.IADD R15, R24, 0x1, -R15 ;  /* 0x00000001180f7824 */ /* 0x000fc600078e0a0f */
[----:B------:R-:W-:Y:S01]  /*14840*/  SHFL.IDX PT, R8, R8, 0x1, 0x1c1f ;  /* 0x003c1f0008087f89 */ /* 0x000fe200000e0000 */
[----:B------:R-:W-:-:S03]  /*14850*/  IMAD R5, R245, 0x80, R23 ;  /* 0x00000080f5057824 */ /* 0x000fc600078e0217 */
        /* <DEDUP_REMOVED lines=9> */
[----:B------:R-:W-:Y:S02]  /*148f0*/  ISETP.GE.AND P0, PT, R5, R4, PT ;  /* 0x000000040500720c */ /* 0x000fe40003f06270 */
[----:B------:R-:W-:Y:S01]  /*14900*/  P2R R61, PR, RZ, 0x2 ;  /* 0x00000002ff3d7803 */ /* 0x000fe20000000000 */
        /* <DEDUP_REMOVED lines=15> */
[----:B------:R-:W-:Y:S01]  /*14a00*/  IMAD R7, R22, c[0x0][0x3ec], R7 ;  /* 0x0000fb0016077a24 */ /* 0x000fe200078e0207 */
[----:B------:R1:W1:Y:S03]  /*14a10*/  LDS.128 R44, [R203+0x6080] ;  /* 0x00608000cb2c7984 */ /* 0x0002660000000c00 */
[----:B------:R-:W-:Y:S01]  /*14a20*/  IMAD.WIDE.U32 R6, R0, c[0x0][0x3f0], R6 ;  /* 0x0000fc0000067a25 */ /* 0x000fe200078e0006 */
[----:B------:R1:W1:Y:S04]  /*14a30*/  LDS.128 R20, [R203+0x4080] ;  /* 0x00408000cb147984 */ /* 0x0002680000000c00 */
        /* <DEDUP_REMOVED lines=32> */
.L_x_311:
[----:B------:R-:W-:Y:S05]  /*14c40*/  BRA.DIV ~URZ, `(.L_x_249) ;  /* 0x000038927f007947 */ /* 0x000fea000b800000 */
[----:B------:R3:W4:Y:S02]  /*14c50*/  SHFL.IDX PT, R0, R12, RZ, 0x181f ;  /* 0x00181fff0c007589 */ /* 0x00072400000e0000 */
.L_x_312:
[----:B------:R-:W-:Y:S01]  /*14c60*/  ISETP.GE.AND P0, PT, R10, R4, PT ;  /* 0x000000040a00720c */ /* 0x000fe20003f06270 */
[----:B------:R-:W-:Y:S01]  /*14c70*/  BSSY B0, `(.L_x_250) ;  /* 0x0000011000007945 */ /* 0x000fe20003800000 */
[----:B------:R-:W-:Y:S02]  /*14c80*/  SHF.R.S32.HI R15, RZ, 0x1f, R230 ;  /* 0x0000001fff0f7819 */ /* 0x000fe400000114e6 */
[----:B------:R-:W-:Y:S02]  /*14c90*/  SHF.R.S32.HI R14, RZ, 0x1f, R231 ;  /* 0x0000001fff0e7819 */ /* 0x000fe400000114e7 */
[----:B------:R-:W-:-:S07]  /*14ca0*/  SHF.R.S32.HI R13, RZ, 0x1f, R232 ;  /* 0x0000001fff0d7819 */ /* 0x000fce00000114e8 */
[----:B------:R-:W-:Y:S05]  /*14cb0*/  @P0 BRA `(.L_x_251) ;  /* 0x000000c000000947 */ /* 0x000fea0003800000 */
[----:B------:R-:W-:Y:S02]  /*14cc0*/  ISETP.GE.AND P2, PT, R232, c[0x0][0x3c8], PT ;  /* 0x0000f200e8007a0c */ /* 0x000fe40003f46270 */
[----:B------:R-:W-:Y:S02]  /*14cd0*/  ISETP.GE.AND P1, PT, R231, c[0x0][0x3c8], PT ;  /* 0x0000f200e7007a0c */ /* 0x000fe40003f26270 */
[----:B------:R-:W-:-:S09]  /*14ce0*/  ISETP.GE.AND P0, PT, R230, c[0x0][0x3c8], PT ;  /* 0x0000f200e6007a0c */ /* 0x000fd20003f06270 */
[-C--:B----4-:R-:W-:Y:S02]  /*14cf0*/  @!P2 LEA R8, P5, R232, R0.reuse, 0x1 ;  /* 0x00000000e808a211 */ /* 0x090fe400078a08ff */
[CC--:B------:R-:W-:Y:S02]  /*14d00*/  @!P1 LEA R6, P4, R231.reuse, R0.reuse, 0x1 ;  /* 0x00000000e7069211 */ /* 0x0c0fe400078808ff */
[----:B------:R-:W-:Y:S02]  /*14d10*/  @!P0 LEA R2, P3, R230, R0, 0x1 ;  /* 0x00000000e6028211 */ /* 0x000fe400078608ff */
[-C--:B--2---:R-:W-:Y:S02]  /*14d20*/  @!P2 LEA.HI.X R9, R232, R5.reuse, R13, 0x1, P5 ;  /* 0x00000005e809a211 */ /* 0x084fe400028f0c0d */
[-C--:B------:R-:W-:Y:S02]  /*14d30*/  @!P1 LEA.HI.X R7, R231, R5.reuse, R14, 0x1, P4 ;  /* 0x00000005e7079211 */ /* 0x080fe400020f0c0e */
[----:B------:R-:W-:Y:S01]  /*14d40*/  @!P0 LEA.HI.X R3, R230, R5, R15, 0x1, P3 ;  /* 0x00000005e6038211 */ /* 0x000fe200018f0c0f */
[----:B------:R2:W-:Y:S04]  /*14d50*/  @!P2 ST.E.128 [R8.64], R24 ;  /* 0x000000180800a985 */ /* 0x0005e8000c101d06 */
[----:B------:R2:W-:Y:S04]  /*14d60*/  @!P1 ST.E.128 [R6.64], R20 ;  /* 0x0000001406009985 */ /* 0x0005e8000c101d06 */
[----:B------:R2:W-:Y:S02]  /*14d70*/  @!P0 ST.E.128 [R2.64], R16 ;  /* 0x0000001002008985 */ /* 0x0005e4000c101d06 */
.L_x_251:
[----:B------:R-:W-:Y:S05]  /*14d80*/  BSYNC B0 ;  /* 0x0000000000007941 */ /* 0x000fea0003800000 */
.L_x_250:
[----:B------:R-:W-:Y:S05]  /*14d90*/  BRA.DIV ~URZ, `(.L_x_252) ;  /* 0x000037a27f007947 */ /* 0x000fea000b800000 */
[----:B--2---:R2:W1:Y:S04]  /*14da0*/  SHFL.IDX PT, R5, R11, 0x1, 0x181f ;  /* 0x00381f000b057f89 */ /* 0x00446800000e0000 */
[----:B----4-:R2:W4:Y:S02]  /*14db0*/  SHFL.IDX PT, R0, R12, 0x1, 0x181f ;  /* 0x00381f000c007f89 */ /* 0x01052400000e0000 */
.L_x_313:
[----:B------:R-:W-:Y:S01]  /*14dc0*/  IADD3 R2, R10, 0x20, RZ ;  /* 0x000000200a027810 */ /* 0x000fe20007ffe0ff */
[----:B------:R-:W-:Y:S03]  /*14dd0*/  BSSY B0, `(.L_x_253) ;  /* 0x000000f000007945 */ /* 0x000fe60003800000 */
[----:B------:R-:W-:-:S13]  /*14de0*/  ISETP.GE.AND P0, PT, R2, R4, PT ;  /* 0x000000040200720c */ /* 0x000fda0003f06270 */
[----:B------:R-:W-:Y:S05]  /*14df0*/  @P0 BRA `(.L_x_254) ;  /* 0x000000c000000947 */ /* 0x000fea0003800000 */
[----:B------:R-:W-:Y:S02]  /*14e00*/  ISETP.GE.AND P2, PT, R232, c[0x0][0x3c8], PT ;  /* 0x0000f200e8007a0c */ /* 0x000fe40003f46270 */
[----:B------:R-:W-:Y:S02]  /*14e10*/  ISETP.GE.AND P1, PT, R231, c[0x0][0x3c8], PT ;  /* 0x0000f200e7007a0c */ /* 0x000fe40003f26270 */
[----:B------:R-:W-:-:S09]  /*14e20*/  ISETP.GE.AND P0, PT, R230, c[0x0][0x3c8], PT ;  /* 0x0000f200e6007a0c */ /* 0x000fd20003f06270 */
[-C--:B----4-:R-:W-:Y:S02]  /*14e30*/  @!P2 LEA R8, P5, R232, R0.reuse, 0x1 ;  /* 0x00000000e808a211 */ /* 0x090fe400078a08ff */
[CC--:B------:R-:W-:Y:S02]  /*14e40*/  @!P1 LEA R6, P4, R231.reuse, R0.reuse, 0x1 ;  /* 0x00000000e7069211 */ /* 0x0c0fe400078808ff */
[----:B------:R-:W-:Y:S02]  /*14e50*/  @!P0 LEA R2, P3, R230, R0, 0x1 ;  /* 0x00000000e6028211 */ /* 0x000fe400078608ff */
[-C--:B-1----:R-:W-:Y:S02]  /*14e60*/  @!P2 LEA.HI.X R9, R232, R5.reuse, R13, 0x1, P5 ;  /* 0x00000005e809a211 */ /* 0x082fe400028f0c0d */
[-C--:B------:R-:W-:Y:S02]  /*14e70*/  @!P1 LEA.HI.X R7, R231, R5.reuse, R14, 0x1, P4 ;  /* 0x00000005e7079211 */ /* 0x080fe400020f0c0e */
[----:B------:R-:W-:Y:S01]  /*14e80*/  @!P0 LEA.HI.X R3, R230, R5, R15, 0x1, P3 ;  /* 0x00000005e6038211 */ /* 0x000fe200018f0c0f */
[----:B------:R1:W-:Y:S04]  /*14e90*/  @!P2 ST.E.128 [R8.64], R36 ;  /* 0x000000240800a985 */ /* 0x0003e8000c101d06 */
[----:B------:R1:W-:Y:S04]  /*14ea0*/  @!P1 ST.E.128 [R6.64], R32 ;  /* 0x0000002006009985 */ /* 0x0003e8000c101d06 */
[----:B------:R1:W-:Y:S02]  /*14eb0*/  @!P0 ST.E.128 [R2.64], R28 ;  /* 0x0000001c02008985 */ /* 0x0003e4000c101d06 */
.L_x_254:
[----:B------:R-:W-:Y:S05]  /*14ec0*/  BSYNC B0 ;  /* 0x0000000000007941 */ /* 0x000fea0003800000 */
.L_x_253:
[----:B------:R-:W-:Y:S05]  /*14ed0*/  BRA.DIV ~URZ, `(.L_x_255) ;  /* 0x000037227f007947 */ /* 0x000fea000b800000 */
[----:B-1----:R1:W2:Y:S02]  /*14ee0*/  SHFL.IDX PT, R5, R11, 0x2, 0x181f ;  /* 0x00581f000b057f89 */ /* 0x0022a400000e0000 */
.L_x_314:
[----:B------:R-:W-:Y:S05]  /*14ef0*/  BRA.DIV ~URZ, `(.L_x_256) ;  /* 0x000037727f007947 */ /* 0x000fea000b800000 */
[----:B----4-:R4:W1:Y:S02]  /*14f00*/  SHFL.IDX PT, R0, R12, 0x2, 0x181f ;  /* 0x00581f000c007f89 */ /* 0x01086400000e0000 */
.L_x_315:
[----:B------:R-:W-:Y:S01]  /*14f10*/  IADD3 R2, R10, 0x40, RZ ;  /* 0x000000400a027810 */ /* 0x000fe20007ffe0ff */
[----:B------:R-:W-:Y:S03]  /*14f20*/  BSSY B0, `(.L_x_257) ;  /* 0x000000f000007945 */ /* 0x000fe60003800000 */
[----:B------:R-:W-:-:S13]  /*14f30*/  ISETP.GE.AND P0, PT, R2, R4, PT ;  /* 0x000000040200720c */ /* 0x000fda0003f06270 */
[----:B------:R-:W-:Y:S05]  /*14f40*/  @P0 BRA `(.L_x_258) ;  /* 0x000000c000000947 */ /* 0x000fea0003800000 */
[----:B------:R-:W-:Y:S02]  /*14f50*/  ISETP.GE.AND P2, PT, R232, c[0x0][0x3c8], PT ;  /* 0x0000f200e8007a0c */ /* 0x000fe40003f46270 */
[----:B------:R-:W-:Y:S02]  /*14f60*/  ISETP.GE.AND P1, PT, R231, c[0x0][0x3c8], PT ;  /* 0x0000f200e7007a0c */ /* 0x000fe40003f26270 */
[----:B------:R-:W-:-:S09]  /*14f70*/  ISETP.GE.AND P0, PT, R230, c[0x0][0x3c8], PT ;  /* 0x0000f200e6007a0c */ /* 0x000fd20003f06270 */
[-C--:B-1----:R-:W-:Y:S02]  /*14f80*/  @!P2 LEA R8, P5, R232, R0.reuse, 0x1 ;  /* 0x00000000e808a211 */ /* 0x082fe400078a08ff */
        /* <DEDUP_REMOVED lines=8> */
.L_x_258:
[----:B------:R-:W-:Y:S05]  /*15010*/  BSYNC B0 ;  /* 0x0000000000007941 */ /* 0x000fea0003800000 */
.L_x_257:
[----:B------:R-:W-:Y:S05]  /*15020*/  BRA.DIV ~URZ, `(.L_x_259) ;  /* 0x000036a27f007947 */ /* 0x000fea000b800000 */
[----:B-1----:R1:W3:Y:S04]  /*15030*/  SHFL.IDX PT, R6, R11, 0x3, 0x181f ;  /* 0x00781f000b067f89 */ /* 0x0022e800000e0000 */
[----:B------:R1:W4:Y:S02]  /*15040*/  SHFL.IDX PT, R0, R12, 0x3, 0x181f ;  /* 0x00781f000c007f89 */ /* 0x00032400000e0000 */
.L_x_316:
[----:B------:R-:W-:-:S04]  /*15050*/  IADD3 R2, R10, 0x60, RZ ;  /* 0x000000600a027810 */ /* 0x000fc80007ffe0ff */
[----:B------:R-:W-:-:S13]  /*15060*/  ISETP.GE.AND P0, PT, R2, R4, PT ;  /* 0x000000040200720c */ /* 0x000fda0003f06270 */
[----:B------:R-:W-:Y:S05]  /*15070*/  @P0 BRA `(.L_x_260) ;  /* 0x0000200000000947 */ /* 0x000fea0003800000 */
[----:B------:R-:W-:Y:S02]  /*15080*/  ISETP.GE.AND P1, PT, R232, c[0x0][0x3c8], PT ;  /* 0x0000f200e8007a0c */ /* 0x000fe40003f26270 */
[----:B------:R-:W-:-:S11]  /*15090*/  ISETP.GE.AND P0, PT, R231, c[0x0][0x3c8], PT ;  /* 0x0000f200e7007a0c */ /* 0x000fd60003f06270 */
[CC--:B----4-:R-:W-:Y:S02]  /*150a0*/  @!P1 LEA R4, P3, R232.reuse, R0.reuse, 0x1 ;  /* 0x00000000e8049211 */ /* 0x0d0fe400078608ff */
[C---:B------:R-:W-:Y:S02]  /*150b0*/  @!P0 LEA R2, P2, R231.reuse, R0, 0x1 ;  /* 0x00000000e7028211 */ /* 0x040fe400078408ff */
[-C--:B--23--:R-:W-:Y:S02]  /*150c0*/  @!P1 LEA.HI.X R5, R232, R6.reuse, R13, 0x1, P3 ;  /* 0x00000006e8059211 */ /* 0x08cfe400018f0c0d */
[----:B------:R-:W-:-:S03]  /*150d0*/  @!P0 LEA.HI.X R3, R231, R6, R14, 0x1, P2 ;  /* 0x00000006e7038211 */ /* 0x000fc600010f0c0e */
[----:B------:R2:W-:Y:S04]  /*150e0*/  @!P1 ST.E.128 [R4.64], R56 ;  /* 0x0000003804009985 */ /* 0x0005e8000c101d06 */
[----:B------:R2:W-:Y:S01]  /*150f0*/  @!P0 ST.E.128 [R2.64], R52 ;  /* 0x0000003402008985 */ /* 0x0005e2000c101d06 */
[----:B------:R-:W-:-:S13]  /*15100*/  ISETP.GE.AND P0, PT, R230, c[0x0][0x3c8], PT ;  /* 0x0000f200e6007a0c */ /* 0x000fda0003f06270 */
[----:B------:R-:W-:Y:S05]  /*15110*/  @P0 BRA `(.L_x_260) ;  /* 0x00001f6000000947 */ /* 0x000fea0003800000 */
[----:B--2---:R-:W-:-:S04]  /*15120*/  LEA R2, P0, R230, R0, 0x1 ;  /* 0x00000000e6027211 */ /* 0x004fc800078008ff */
[----:B------:R-:W-:-:S05]  /*15130*/  LEA.HI.X R3, R230, R6, R15, 0x1, P0 ;  /* 0x00000006e6037211 */ /* 0x000fca00000f0c0f */
[----:B------:R2:W-:Y:S01]  /*15140*/  ST.E.128 [R2.64], R60 ;  /* 0x0000003c02007985 */ /* 0x0005e2000c101d06 */
[----:B------:R-:W-:Y:S05]  /*15150*/  BRA `(.L_x_260) ;  /* 0x00001f2000007947 */ /* 0x000fea0003800000 */
.L_x_247:
[----:B-1----:R-:W2:Y:S04]  /*15160*/  LDL.LU R8, [R1] ;  /* 0x0000000001087983 */ /* 0x002ea80000300800 */
[----:B------:R-:W3:Y:S01]  /*15170*/  LDL.LU R7, [R1+0x18] ;  /* 0x0000180001077983 */ /* 0x000ee20000300800 */
[----:B------:R-:W-:Y:S02]  /*15180*/  IMAD R6, R6, c[0x0][0x408], RZ ;  /* 0x0001020006067a24 */ /* 0x000fe400078e02ff */
[----:B------:R-:W-:-:S04]  /*15190*/  IMAD.WIDE.U32 R4, R2, c[0x0][0x408], RZ ;  /* 0x0001020002047a25 */ /* 0x000fc800078e00ff */
[----:B------:R-:W-:Y:S02]  /*151a0*/  IMAD R2, R2, c[0x0][0x40c], R6 ;  /* 0x0001030002027a24 */ /* 0x000fe400078e0206 */
[----:B------:R-:W-:-:S03]  /*151b0*/  @P3 IMAD.HI.U32 R6, R3, c[0x0][0x4ec], RZ ;  /* 0x00013b0003063a27 */ /* 0x000fc600078e00ff */
[----:B------:R-:W-:Y:S02]  /*151c0*/  IADD3 R5, R5, R2, RZ ;  /* 0x0000000205057210 */ /* 0x000fe40007ffe0ff */
[----:B------:R-:W-:-:S05]  /*151d0*/  SHF.R.S32.HI R2, RZ, 0x1f, R0 ;  /* 0x0000001fff027819 */ /* 0x000fca0000011400 */
[----:B------:R-:W-:-:S04]  /*151e0*/  IMAD R2, R2, c[0x0][0x440], RZ ;  /* 0x0001100002027a24 */ /* 0x000fc800078e02ff */
[----:B------:R-:W-:Y:S02]  /*151f0*/  IMAD R2, R0, c[0x0][0x444], R2 ;  /* 0x0001110000027a24 */ /* 0x000fe400078e0202 */
[----:B--2---:R-:W-:-:S04]  /*15200*/  IMAD.WIDE.U32 R4, R8, c[0x0][0x438], R4 ;  /* 0x00010e0008047a25 */ /* 0x004fc800078e0004 */
[----:B------:R-:W-:-:S04]  /*15210*/  IMAD R5, R8, c[0x0][0x43c], R5 ;  /* 0x00010f0008057a24 */ /* 0x000fc800078e0205 */
[----:B------:R-:W-:Y:S01]  /*15220*/  IMAD.WIDE.U32 R4, R0, c[0x0][0x440], R4 ;  /* 0x0001100000047a25 */ /* 0x000fe200078e0004 */
[----:B------:R-:W-:Y:S02]  /*15230*/  MOV R0, R3 ;  /* 0x0000000300007202 */ /* 0x000fe40000000f00 */
[----:B------:R-:W-:Y:S02]  /*15240*/  @P3 SHF.R.U32.HI R0, RZ, c[0x0][0x4f0], R6 ;  /* 0x00013c00ff003a19 */ /* 0x000fe40000011606 */
[----:B------:R-:W-:Y:S02]  /*15250*/  IADD3 R5, R5, R2, RZ ;  /* 0x0000000205057210 */ /* 0x000fe40007ffe0ff */
[----:B------:R-:W-:Y:S02]  /*15260*/  SHF.R.S32.HI R2, RZ, 0x1f, R0 ;  /* 0x0000001fff027819 */ /* 0x000fe40000011400 */
[----:B------:R-:W-:Y:S01]  /*15270*/  IADD3 R6, -R0, RZ, RZ ;  /* 0x000000ff00067210 */ /* 0x000fe20007ffe1ff */
[----:B---3--:R-:W-:-:S04]  /*15280*/  IMAD.WIDE.U32 R4, R7, c[0x0][0x448], R4 ;  /* 0x0001120007047a25 */ /* 0x008fc800078e0004 */
[----:B------:R-:W-:Y:S02]  /*15290*/  IMAD R2, R2, c[0x0][0x430], RZ ;  /* 0x00010c0002027a24 */ /* 0x000fe400078e02ff */
[----:B------:R-:W-:Y:S02]  /*152a0*/  IMAD R5, R7, c[0x0][0x44c], R5 ;  /* 0x0001130007057a24 */ /* 0x000fe400078e0205 */
        /* <DEDUP_REMOVED lines=13> */
.L_x_317:
[----:B------:R-:W-:Y:S05]  /*15380*/  BRA.DIV ~URZ, `(.L_x_262) ;  /* 0x000034727f007947 */ /* 0x000fea000b800000 */
[----:B------:R3:W4:Y:S02]  /*15390*/  SHFL.IDX PT, R0, R39, RZ, 0x1c1f ;  /* 0x001c1fff27007589 */ /* 0x00072400000e0000 */
.L_x_318:
[----:B------:R-:W5:Y:S01]  /*153a0*/  S2R R3, SR_TID.X ;  /* 0x0000000000037919 */ /* 0x000f620000002100 */
[----:B------:R-:W-:Y:S01]  /*153b0*/  BSSY B0, `(.L_x_263) ;  /* 0x000009a000007945 */ /* 0x000fe20003800000 */
[----:B-----5:R-:W-:-:S04]  /*153c0*/  SHF.R.S32.HI R2, RZ, 0x1f, R3 ;  /* 0x0000001fff027819 */ /* 0x020fc80000011403 */
[----:B------:R-:W-:-:S04]  /*153d0*/  LEA.HI R2, R2, R3, RZ, 0x5 ;  /* 0x0000000302027211 */ /* 0x000fc800078f28ff */
[----:B------:R-:W-:-:S05]  /*153e0*/  LOP3.LUT R2, R2, 0xffffffe0, RZ, 0xc0, !PT ;  /* 0xffffffe002027812 */ /* 0x000fca00078ec0ff */
[----:B------:R-:W-:-:S05]  /*153f0*/  IMAD.IADD R2, R3, 0x1, -R2 ;  /* 0x0000000103027824 */ /* 0x000fca00078e0a02 */
[----:B------:R-:W-:-:S04]  /*15400*/  SHF.R.S32.HI R4, RZ, 0x1f, R2 ;  /* 0x0000001fff047819 */ /* 0x000fc80000011402 */
[----:B------:R-:W-:-:S04]  /*15410*/  LEA.HI R4, R4, R2, RZ, 0x2 ;  /* 0x0000000204047211 */ /* 0x000fc800078f10ff */
[----:B------:R-:W-:-:S05]  /*15420*/  LOP3.LUT R4, R4, 0x7ffffffc, RZ, 0xc0, !PT ;  /* 0x7ffffffc04047812 */ /* 0x000fca00078ec0ff */
[----:B------:R-:W-:-:S04]  /*15430*/  IMAD.IADD R4, R2, 0x1, -R4 ;  /* 0x0000000102047824 */ /* 0x000fc800078e0a04 */
[----:B------:R-:W-:-:S05]  /*15440*/  IMAD.SHL.U32 R4, R4, 0x2, RZ ;  /* 0x0000000204047824 */ /* 0x000fca00078e00ff */
[C---:B------:R-:W-:Y:S02]  /*15450*/  IADD3 R29, R4.reuse, 0x70, RZ ;  /* 0x00000070041d7810 */ /* 0x040fe40007ffe0ff */
[C---:B------:R-:W-:Y:S02]  /*15460*/  IADD3 R28, R4.reuse, 0x78, RZ ;  /* 0x00000078041c7810 */ /* 0x040fe40007ffe0ff */
[C---:B------:R-:W-:Y:S02]  /*15470*/  IADD3 R27, R4.reuse, 0x80, RZ ;  /* 0x00000080041b7810 */ /* 0x040fe40007ffe0ff */
[C---:B------:R-:W-:Y:S02]  /*15480*/  IADD3 R26, R4.reuse, 0x88, RZ ;  /* 0x00000088041a7810 */ /* 0x040fe40007ffe0ff */
[C---:B------:R-:W-:Y:S02]  /*15490*/  IADD3 R25, R4.reuse, 0x90, RZ ;  /* 0x0000009004197810 */ /* 0x040fe40007ffe0ff */
[----:B------:R-:W-:-:S02]  /*154a0*/  IADD3 R24, R4, 0x98, RZ ;  /* 0x0000009804187810 */ /* 0x000fc40007ffe0ff */
        /* <DEDUP_REMOVED lines=16> */
[----:B------:R-:W-:Y:S02]  /*155b0*/  IADD3 R6, R4, 0x58, RZ ;  /* 0x0000005804067810 */ /* 0x000fe40007ffe0ff */
        /* <DEDUP_REMOVED lines=22> */
[----:B------:R-:W-:Y:S01]  /*15720*/  SHF.R.S32.HI R37, RZ, 0x1f, R19 ;  /* 0x0000001fff257819 */ /* 0x000fe20000011413 */
[----:B------:R-:W-:Y:S05]  /*15730*/  @P0 BRA `(.L_x_264) ;  /* 0x0000061000000947 */ /* 0x000fea0003800000 */
[----:B------:R-:W-:Y:S02]  /*15740*/  ISETP.GE.AND P1, PT, R4, c[0x0][0x3c8], PT ;  /* 0x0000f20004007a0c */ /* 0x000fe40003f26270 */
[----:B------:R-:W-:Y:S02]  /*15750*/  ISETP.GE.AND P0, PT, R19, c[0x0][0x3c8], PT ;  /* 0x0000f20013007a0c */ /* 0x000fe40003f06270 */
[----:B------:R-:W-:-:S02]  /*15760*/  ISETP.GE.AND P3, PT, R18, c[0x0][0x3c8], PT ;  /* 0x0000f20012007a0c */ /* 0x000fc40003f66270 */
[----:B------:R-:W-:Y:S02]  /*15770*/  ISETP.GE.AND P4, PT, R17, c[0x0][0x3c8], PT ;  /* 0x0000f20011007a0c */ /* 0x000fe40003f86270 */
[----:B------:R-:W-:-:S05]  /*15780*/  ISETP.GE.AND P6, PT, R25, c[0x0][0x3c8], PT ;  /* 0x0000f20019007a0c */ /* 0x000fca0003fc6270 */
[----:B----4-:R-:W-:Y:S02]  /*15790*/  @!P1 IMAD.MOV.U32 R30, RZ, RZ, R0 ;  /* 0x000000ffff1e9224 */ /* 0x010fe400078e0000 */
[----:B--2---:R-:W-:Y:S01]  /*157a0*/  @!P1 IMAD.MOV.U32 R31, RZ, RZ, R5 ;  /* 0x000000ffff1f9224 */ /* 0x004fe200078e0005 */
[----:B------:R-:W-:-:S03]  /*157b0*/  @!P0 LEA R2, P2, R19, R0, 0x2 ;  /* 0x0000000013028211 */ /* 0x000fc600078410ff */
[----:B------:R-:W-:Y:S01]  /*157c0*/  @!P1 IMAD.WIDE R30, R4, 0x4, R30 ;  /* 0x00000004041e9825 */ /* 0x000fe200078e021e */
[----:B------:R-:W-:Y:S02]  /*157d0*/  @!P0 LEA.HI.X R3, R19, R5, R37, 0x2, P2 ;  /* 0x0000000513038211 */ /* 0x000fe400010f1425 */
[----:B------:R-:W-:Y:S02]  /*157e0*/  ISETP.GE.AND P2, PT, R16, c[0x0][0x3c8], PT ;  /* 0x0000f20010007a0c */ /* 0x000fe40003f46270 */
[----:B------:R2:W-:Y:S01]  /*157f0*/  @!P1 ST.E.64 [R30.64], R152 ;  /* 0x000000981e009985 */ /* 0x0005e2000c101b06 */
[----:B------:R-:W-:-:S03]  /*15800*/  ISETP.GE.AND P1, PT, R15, c[0x0][0x3c8], PT ;  /* 0x0000f2000f007a0c */ /* 0x000fc60003f26270 */
[----:B------:R4:W-:Y:S01]  /*15810*/  @!P0 ST.E.64 [R2.64], R32 ;  /* 0x0000002002008985 */ /* 0x0009e2000c101b06 */
[CC--:B--2---:R-:W-:Y:S02]  /*15820*/  @!P3 LEA R30, P5, R18.reuse, R0.reuse, 0x2 ;  /* 0x00000000121eb211 */ /* 0x0c4fe400078a10ff */
[C---:B----4-:R-:W-:Y:S02]  /*15830*/  @!P4 LEA R2, P0, R17.reuse, R0, 0x2 ;  /* 0x000000001102c211 */ /* 0x050fe400078010ff */
[-C--:B------:R-:W-:Y:S02]  /*15840*/  @!P3 LEA.HI.X R31, R18, R5.reuse, R38, 0x2, P5 ;  /* 0x00000005121fb211 */ /* 0x080fe400028f1426 */
[----:B------:R-:W-:-:S03]  /*15850*/  @!P4 LEA.HI.X R3, R17, R5, R41, 0x2, P0 ;  /* 0x000000051103c211 */ /* 0x000fc600000f1429 */
[----:B------:R2:W-:Y:S01]  /*15860*/  @!P3 ST.E.64 [R30.64], R34 ;  /* 0x000000221e00b985 */ /* 0x0005e2000c101b06 */
[----:B------:R-:W-:-:S03]  /*15870*/  ISETP.GE.AND P3, PT, R14, c[0x0][0x3c8], PT ;  /* 0x0000f2000e007a0c */ /* 0x000fc60003f66270 */
[----:B------:R4:W-:Y:S01]  /*15880*/  @!P4 ST.E.64 [R2.64], R102 ;  /* 0x000000660200c985 */ /* 0x0009e2000c101b06 */
[----:B------:R-:W-:Y:S02]  /*15890*/  ISETP.GE.AND P4, PT, R13, c[0x0][0x3c8], PT ;  /* 0x0000f2000d007a0c */ /* 0x000fe40003f86270 */
        /* <DEDUP_REMOVED lines=16> */
[-C--:B--2---:R-:W-:Y:S02]  /*159a0*/  @!P2 LEA R30, P5, R12, R0.reuse, 0x2 ;  /* 0x000000000c1ea211 */ /* 0x084fe400078a10ff */
[----:B----4-:R-:W-:Y:S02]  /*159b0*/  @!P1 LEA R2, P0, R10, R0, 0x2 ;  /* 0x000000000a029211 */ /* 0x010fe400078010ff */
        /* <DEDUP_REMOVED lines=23> */
[CC--:B----4-:R-:W-:Y:S02]  /*15b30*/  @!P4 LEA R2, P0, R28.reuse, R0.reuse, 0x2 ;  /* 0x000000001c02c211 */ /* 0x0d0fe400078010ff */
[-C--:B------:R-:W-:Y:S02]  /*15b40*/  @!P3 LEA.HI.X R31, R29, R5.reuse, R51, 0x2, P5 ;  /* 0x000000051d1fb211 */ /* 0x080fe400028f1433 */
[----:B------:R-:W-:Y:S02]  /*15b50*/  @!P4 LEA.HI.X R3, R28, R5, R52, 0x2, P0 ;  /* 0x000000051c03c211 */ /* 0x000fe400000f1434 */
[----:B------:R-:W-:Y:S01]  /*15b60*/  @!P2 LEA R32, P0, R27, R0, 0x2 ;  /* 0x000000001b20a211 */ /* 0x000fe200078010ff */
[----:B------:R2:W-:Y:S01]  /*15b70*/  @!P3 ST.E.64 [R30.64], R148 ;  /* 0x000000941e00b985 */ /* 0x0005e2000c101b06 */
[----:B------:R-:W-:-:S02]  /*15b80*/  ISETP.GE.AND P5, PT, R24, c[0x0][0x3c8], PT ;  /* 0x0000f20018007a0c */ /* 0x000fc40003fa6270 */
[----:B------:R-:W-:Y:S01]  /*15b90*/  @!P2 LEA.HI.X R33, R27, R5, R53, 0x2, P0 ;  /* 0x000000051b21a211 */ /* 0x000fe200000f1435 */
[----:B------:R4:W-:Y:S01]  /*15ba0*/  @!P4 ST.E.64 [R2.64], R150 ;  /* 0x000000960200c985 */ /* 0x0009e2000c101b06 */
[----:B------:R-:W-:-:S03]  /*15bb0*/  ISETP.GE.AND P4, PT, R23, c[0x0][0x3c8], PT ;  /* 0x0000f20017007a0c */ /* 0x000fc60003f86270 */
[----:B------:R-:W-:Y:S01]  /*15bc0*/  @!P2 ST.E.64 [R32.64], R154 ;  /* 0x0000009a2000a985 */ /* 0x000fe2000c101b06 */
[----:B------:R-:W-:Y:S02]  /*15bd0*/  ISETP.GE.AND P2, PT, R22, c[0x0][0x3c8], PT ;  /* 0x0000f20016007a0c */ /* 0x000fe40003f46270 */
[CC--:B--2---:R-:W-:Y:S02]  /*15be0*/  @!P6 LEA R30, P0, R25.reuse, R0.reuse, 0x2 ;  /* 0x00000000191ee211 */ /* 0x0c4fe400078010ff */
[C---:B----4-:R-:W-:Y:S02]  /*15bf0*/  @!P1 LEA R2, P3, R26.reuse, R0, 0x2 ;  /* 0x000000001a029211 */ /* 0x050fe400078610ff */
[-C--:B------:R-:W-:Y:S02]  /*15c00*/  @!P6 LEA.HI.X R31, R25, R5.reuse, R56, 0x2, P0 ;  /* 0x00000005191fe211 */ /* 0x080fe400000f1438 */
[----:B------:R-:W-:Y:S02]  /*15c10*/  @!P1 LEA.HI.X R3, R26, R5, R54, 0x2, P3 ;  /* 0x000000051a039211 */ /* 0x000fe400018f1436 */
[----:B------:R-:W-:-:S03]  /*15c20*/  ISETP.GE.AND P0, PT, R20, c[0x0][0x3c8], PT ;  /* 0x0000f20014007a0c */ /* 0x000fc60003f06270 */
[----:B------:R2:W-:Y:S01]  /*15c30*/  @!P1 ST.E.64 [R2.64], R68 ;  /* 0x0000004402009985 */ /* 0x0005e2000c101b06 */
[----:B------:R-:W-:-:S03]  /*15c40*/  ISETP.GE.AND P1, PT, R21, c[0x0][0x3c8], PT ;  /* 0x0000f20015007a0c */ /* 0x000fc60003f26270 */
[----:B------:R4:W-:Y:S01]  /*15c50*/  @!P6 ST.E.64 [R30.64], R72 ;  /* 0x000000481e00e985 */ /* 0x0009e2000c101b06 */
[----:B------:R-:W-:-:S04]  /*15c60*/  @!P4 LEA R34, P6, R23, R0, 0x2 ;  /* 0x000000001722c211 */ /* 0x000fc800078c10ff */
[----:B------:R-:W-:Y:S02]  /*15c70*/  @!P4 LEA.HI.X R35, R23, R5, R57, 0x2, P6 ;  /* 0x000000051723c211 */ /* 0x000fe400030f1439 */
[----:B--2---:R-:W-:-:S04]  /*15c80*/  @!P5 LEA R2, P3, R24, R0, 0x2 ;  /* 0x000000001802d211 */ /* 0x004fc800078610ff */
[----:B------:R-:W-:Y:S02]  /*15c90*/  @!P5 LEA.HI.X R3, R24, R5, R55, 0x2, P3 ;  /* 0x000000051803d211 */ /* 0x000fe400018f1437 */
[----:B------:R-:W-:-:S03]  /*15ca0*/  @!P2 LEA R32, P3, R22, R0, 0x2 ;  /* 0x000000001620a211 */ /* 0x000fc600078610ff */
[----:B------:R2:W-:Y:S01]  /*15cb0*/  @!P5 ST.E.64 [R2.64], R76 ;  /* 0x0000004c0200d985 */ /* 0x0005e2000c101b06 */
[C---:B----4-:R-:W-:Y:S02]  /*15cc0*/  @!P1 LEA R30, P5, R21.reuse, R0, 0x2 ;  /* 0x00000000151e9211 */ /* 0x050fe400078a10ff */
[-C--:B------:R-:W-:Y:S01]  /*15cd0*/  @!P2 LEA.HI.X R33, R22, R5.reuse, R58, 0x2, P3 ;  /* 0x000000051621a211 */ /* 0x080fe200018f143a */
[----:B------:R4:W-:Y:S01]  /*15ce0*/  @!P4 ST.E.64 [R34.64], R158 ;  /* 0x0000009e2200c985 */ /* 0x0009e2000c101b06 */
[----:B------:R-:W-:-:S03]  /*15cf0*/  @!P1 LEA.HI.X R31, R21, R5, R59, 0x2, P5 ;  /* 0x00000005151f9211 */ /* 0x000fc600028f143b */
[----:B------:R4:W-:Y:S04]  /*15d00*/  @!P2 ST.E.64 [R32.64], R156 ;  /* 0x0000009c2000a985 */ /* 0x0009e8000c101b06 */
[----:B------:R4:W-:Y:S01]  /*15d10*/  @!P1 ST.E.64 [R30.64], R80 ;  /* 0x000000501e009985 */ /* 0x0009e2000c101b06 */
[----:B--2---:R-:W-:-:S04]  /*15d20*/  @!P0 LEA R2, P3, R20, R0, 0x2 ;  /* 0x0000000014028211 */ /* 0x004fc800078610ff */
[----:B------:R-:W-:-:S05]  /*15d30*/  @!P0 LEA.HI.X R3, R20, R5, R60, 0x2, P3 ;  /* 0x0000000514038211 */ /* 0x000fca00018f143c */
[----:B------:R4:W-:Y:S04]  /*15d40*/  @!P0 ST.E.64 [R2.64], R64 ;  /* 0x0000004002008985 */ /* 0x0009e8000c101b06 */
.L_x_264:
[----:B------:R-:W-:Y:S05]  /*15d50*/  BSYNC B0 ;  /* 0x0000000000007941 */ /* 0x000fea0003800000 */
.L_x_263:
[----:B------:R-:W-:Y:S05]  /*15d60*/  BRA.DIV ~URZ, `(.L_x_265) ;  /* 0x00002af27f007947 */ /* 0x000fea000b800000 */
[----:B--2---:R2:W1:Y:S04]  /*15d70*/  SHFL.IDX PT, R5, R36, 0x1, 0x1c1f ;  /* 0x003c1f0024057f89 */ /* 0x00446800000e0000 */
[----:B----4-:R2:W4:Y:S02]  /*15d80*/  SHFL.IDX PT, R0, R39, 0x1, 0x1c1f ;  /* 0x003c1f0027007f89 */ /* 0x01052400000e0000 */
.L_x_319:
[----:B------:R-:W-:-:S13]  /*15d90*/  ISETP.NE.AND P0, PT, R61, RZ, PT ;  /* 0x000000ff3d00720c */ /* 0x000fda0003f05270 */
[----:B------:R-:W-:Y:S05]  /*15da0*/  @P0 BRA `(.L_x_260) ;  /* 0x000012d000000947 */ /* 0x000fea0003800000 */
[----:B------:R-:W-:Y:S02]  /*15db0*/  ISETP.GE.AND P3, PT, R19, c[0x0][0x3c8], PT ;  /* 0x0000f20013007a0c */ /* 0x000fe40003f66270 */
[----:B------:R-:W-:Y:S02]  /*15dc0*/  ISETP.GE.AND P2, PT, R18, c[0x0][0x3c8], PT ;  /* 0x0000f20012007a0c */ /* 0x000fe40003f46270 */
[----:B------:R-:W-:Y:S02]  /*15dd0*/  ISETP.GE.AND P1, PT, R17, c[0x0][0x3c8], PT ;  /* 0x0000f20011007a0c */ /* 0x000fe40003f26270 */
[----:B------:R-:W-:Y:S02]  /*15de0*/  ISETP.GE.AND P4, PT, R4, c[0x0][0x3c8], PT ;  /* 0x0000f20004007a0c */ /* 0x000fe40003f86270 */
[----:B------:R-:W-:-:S05]  /*15df0*/  ISETP.GE.AND P0, PT, R16, c[0x0][0x3c8], PT ;  /* 0x0000f20010007a0c */ /* 0x000fca0003f06270 */
[CC--:B----4-:R-:W-:Y:S02]  /*15e00*/  @!P3 LEA R32, P6, R19.reuse, R0.reuse, 0x2 ;  /* 0x000000001320b211 */ /* 0x0d0fe400078c10ff */
[CC--:B------:R-:W-:Y:S02]  /*15e10*/  @!P2 LEA R30, P5, R18.reuse, R0.reuse, 0x2 ;  /* 0x00000000121ea211 */ /* 0x0c0fe400078a10ff */
[-C--:B-1----:R-:W-:Y:S02]  /*15e20*/  @!P3 LEA.HI.X R33, R19, R5.reuse, R37, 0x2, P6 ;  /* 0x000000051321b211 */ /* 0x082fe400030f1425 */
[----:B------:R-:W-:Y:S01]  /*15e30*/  @!P2 LEA.HI.X R31, R18, R5, R38, 0x2, P5 ;  /* 0x00000005121fa211 */ /* 0x000fe200028f1426 */
[----:B------:R-:W-:Y:S01]  /*15e40*/  @!P4 IMAD.MOV.U32 R34, RZ, RZ, R0 ;  /* 0x000000ffff22c224 */ /* 0x000fe200078e0000 */
[-C--:B------:R-:W-:Y:S01]  /*15e50*/  @!P1 LEA R18, P6, R17, R0.reuse, 0x2 ;  /* 0x0000000011129211 */ /* 0x080fe200078c10ff */
[----:B------:R-:W-:Y:S01]  /*15e60*/  @!P4 IMAD.MOV.U32 R35, RZ, RZ, R5 ;  /* 0x000000ffff23c224 */ /* 0x000fe200078e0005 */
[----:B------:R-:W-:-:S02]  /*15e70*/  @!P0 LEA R2, P5, R16, R0, 0x2 ;  /* 0x0000000010028211 */ /* 0x000fc400078a10ff */
[-C--:B------:R-:W-:Y:S01]  /*15e80*/  @!P1 LEA.HI.X R19, R17, R5.reuse, R41, 0x2, P6 ;  /* 0x0000000511139211 */ /* 0x080fe200030f1429 */
[----:B------:R-:W-:Y:S01]  /*15e90*/  @!P4 IMAD.WIDE R34, R4, 0x4, R34 ;  /* 0x000000040422c825 */ /* 0x000fe200078e0222 */
[----:B------:R-:W-:Y:S02]  /*15ea0*/  ISETP.GE.AND P6, PT, R15, c[0x0][0x3c8], PT ;  /* 0x0000f2000f007a0c */ /* 0x000fe40003fc6270 */
[----:B------:R-:W-:Y:S02]  /*15eb0*/  @!P0 LEA.HI.X R3, R16, R5, R40, 0x2, P5 ;  /* 0x0000000510038211 */ /* 0x000fe400028f1428 */
[----:B------:R-:W-:Y:S01]  /*15ec0*/  ISETP.GE.AND P5, PT, R14, c[0x0][0x3c8], PT ;  /* 0x0000f2000e007a0c */ /* 0x000fe20003fa6270 */
[----:B------:R-:W-:Y:S01]  /*15ed0*/  @!P4 ST.E.64 [R34.64], R162 ;  /* 0x000000a22200c985 */ /* 0x000fe2000c101b06 */
[----:B------:R-:W-:-:S03]  /*15ee0*/  ISETP.GE.AND P4, PT, R13, c[0x0][0x3c8], PT ;  /* 0x0000f2000d007a0c */ /* 0x000fc60003f86270 */
[----:B------:R-:W-:Y:S01]  /*15ef0*/  @!P3 ST.E.64 [R32.64], R160 ;  /* 0x000000a02000b985 */ /* 0x000fe2000c101b06 */
[----:B------:R-:W-:-:S03]  /*15f00*/  ISETP.GE.AND P3, PT, R12, c[0x0][0x3c8], PT ;  /* 0x0000f2000c007a0c */ /* 0x000fc60003f66270 */
[----:B------:R1:W-:Y:S01]  /*15f10*/  @!P2 ST.E.64 [R30.64], R114 ;  /* 0x000000721e00a985 */ /* 0x0003e2000c101b06 */
[----:B------:R-:W-:-:S03]  /*15f20*/  ISETP.GE.AND P2, PT, R10, c[0x0][0x3c8], PT ;  /* 0x0000f2000a007a0c */ /* 0x000fc60003f46270 */
[----:B------:R4:W-:Y:S04]  /*15f30*/  @!P1 ST.E.64 [R18.64], R92 ;  /* 0x0000005c12009985 */ /* 0x0009e8000c101b06 */
[----:B------:R5:W-:Y:S01]  /*15f40*/  @!P0 ST.E.64 [R2.64], R84 ;  /* 0x0000005402008985 */ /* 0x000be2000c101b06 */
[CC--:B-1----:R-:W-:Y:S02]  /*15f50*/  @!P6 LEA R30, P0, R15.reuse, R0.reuse, 0x2 ;  /* 0x000000000f1ee211 */ /* 0x0c2fe400078010ff */
[-C--:B----4-:R-:W-:Y:S02]  /*15f60*/  @!P5 LEA R18, P1, R14, R0.reuse, 0x2 ;  /* 0x000000000e12d211 */ /* 0x090fe400078210ff */
[----:B------:R-:W-:Y:S02]  /*15f70*/  @!P6 LEA.HI.X R31, R15, R5, R42, 0x2, P0 ;  /* 0x000000050f1fe211 */ /* 0x000fe400000f142a */
[----:B------:R-:W-:-:S02]  /*15f80*/  @!P4 LEA R16, P0, R13, R0, 0x2 ;  /* 0x000000000d10c211 */ /* 0x000fc400078010ff */
[-C--:B------:R-:W-:Y:S01]  /*15f90*/  @!P5 LEA.HI.X R19, R14, R5.reuse, R44, 0x2, P1 ;  /* 0x000000050e13d211 */ /* 0x080fe200008f142c */
[----:B------:R-:W-:Y:S01]  /*15fa0*/  @!P6 ST.E.64 [R30.64], R170 ;  /* 0x000000aa1e00e985 */ /* 0x000fe2000c101b06 */
[----:B------:R-:W-:Y:S02]  /*15fb0*/  ISETP.GE.AND P1, PT, R7, c[0x0][0x3c8], PT ;  /* 0x0000f20007007a0c */ /* 0x000fe40003f26270 */
[-C--:B------:R-:W-:Y:S01]  /*15fc0*/  @!P4 LEA.HI.X R17, R13, R5.reuse, R43, 0x2, P0 ;  /* 0x000000050d11c211 */ /* 0x080fe200000f142b */
[----:B------:R-:W-:Y:S01]  /*15fd0*/  @!P5 ST.E.64 [R18.64], R164 ;  /* 0x000000a41200d985 */ /* 0x000fe2000c101b06 */
[----:B------:R-:W-:Y:S02]  /*15fe0*/  @!P3 LEA R14, P0, R12, R0, 0x2 ;  /* 0x000000000c0eb211 */ /* 0x000fe400078010ff */
[----:B------:R-:W-:Y:S01]  /*15ff0*/  ISETP.GE.AND P6, PT, R6, c[0x0][0x3c8], PT ;  /* 0x0000f20006007a0c */ /* 0x000fe20003fc6270 */
[----:B------:R-:W-:Y:S01]  /*16000*/  @!P4 ST.E.64 [R16.64], R126 ;  /* 0x0000007e1000c985 */ /* 0x000fe2000c101b06 */
[----:B------:R-:W-:-:S02]  /*16010*/  @!P3 LEA.HI.X R15, R12, R5, R45, 0x2, P0 ;  /* 0x000000050c0fb211 */ /* 0x000fc400000f142d */
[CC--:B------:R-:W-:Y:S02]  /*16020*/  @!P2 LEA R12, P0, R10.reuse, R0.reuse, 0x2 ;  /* 0x000000000a0ca211 */ /* 0x0c0fe400078010ff */
[----:B------:R-:W-:Y:S01]  /*16030*/  ISETP.GE.AND P5, PT, R11, c[0x0][0x3c8], PT ;  /* 0x0000f2000b007a0c */ /* 0x000fe20003fa6270 */
[----:B------:R1:W-:Y:S01]  /*16040*/  @!P3 ST.E.64 [R14.64], R118 ;  /* 0x000000760e00b985 */ /* 0x0003e2000c101b06 */
[-C--:B------:R-:W-:Y:S02]  /*16050*/  @!P2 LEA.HI.X R13, R10, R5.reuse, R46, 0x2, P0 ;  /* 0x000000050a0da211 */ /* 0x080fe400000f142e */
[C---:B-----5:R-:W-:Y:S02]  /*16060*/  @!P1 LEA R2, P0, R7.reuse, R0, 0x2 ;  /* 0x0000000007029211 */ /* 0x060fe400078010ff */
[----:B------:R-:W-:Y:S01]  /*16070*/  ISETP.GE.AND P4, PT, R8, c[0x0][0x3c8], PT ;  /* 0x0000f20008007a0c */ /* 0x000fe20003f86270 */
[----:B------:R4:W-:Y:S01]  /*16080*/  @!P2 ST.E.64 [R12.64], R96 ;  /* 0x000000600c00a985 */ /* 0x0009e2000c101b06 */
[----:B------:R-:W-:-:S02]  /*16090*/  @!P1 LEA.HI.X R3, R7, R5, R47, 0x2, P0 ;  /* 0x0000000507039211 */ /* 0x000fc400000f142f */
[----:B------:R-:W-:Y:S02]  /*160a0*/  ISETP.GE.AND P3, PT, R29, c[0x0][0x3c8], PT ;  /* 0x0000f2001d007a0c */ /* 0x000fe40003f66270 */
[----:B------:R-:W-:Y:S01]  /*160b0*/  ISETP.GE.AND P2, PT, R28, c[0x0][0x3c8], PT ;  /* 0x0000f2001c007a0c */ /* 0x000fe20003f46270 */
[----:B------:R5:W-:Y:S01]  /*160c0*/  @!P1 ST.E.64 [R2.64], R88 ;  /* 0x0000005802009985 */ /* 0x000be2000c101b06 */
[----:B-1----:R-:W-:-:S04]  /*160d0*/  @!P6 LEA R14, P0, R6, R0, 0x2 ;  /* 0x00000000060ee211 */ /* 0x002fc800078010ff */
[-C--:B------:R-:W-:Y:S02]  /*160e0*/  @!P6 LEA.HI.X R15, R6, R5.reuse, R48, 0x2, P0 ;  /* 0x00000005060fe211 */ /* 0x080fe400000f1430 */
[CC--:B----4-:R-:W-:Y:S02]  /*160f0*/  @!P5 LEA R12, P1, R11.reuse, R0.reuse, 0x2 ;  /* 0x000000000b0cd211 */ /* 0x0d0fe400078210ff */
[CC--:B------:R-:W-:Y:S01]  /*16100*/  @!P4 LEA R10, P0, R8.reuse, R0.reuse, 0x2 ;  /* 0x00000000080ac211 */ /* 0x0c0fe200078010ff */
[----:B------:R1:W-:Y:S01]  /*16110*/  @!P6 ST.E.64 [R14.64], R172 ;  /* 0x000000ac0e00e985 */ /* 0x0003e2000c101b06 */
[-C--:B------:R-:W-:Y:S02]  /*16120*/  @!P5 LEA.HI.X R13, R11, R5.reuse, R49, 0x2, P1 ;  /* 0x000000050b0dd211 */ /* 0x080fe400008f1431 */
[----:B------:R-:W-:Y:S02]  /*16130*/  ISETP.GE.AND P1, PT, R27, c[0x0][0x3c8], PT ;  /* 0x0000f2001b007a0c */ /* 0x000fe40003f26270 */
[----:B------:R-:W-:Y:S01]  /*16140*/  @!P4 LEA.HI.X R11, R8, R5, R50, 0x2, P0 ;  /* 0x00000005080bc211 */ /* 0x000fe200000f1432 */
[----:B------:R4:W-:Y:S01]  /*16150*/  @!P5 ST.E.64 [R12.64], R166 ;  /* 0x000000a60c00d985 */ /* 0x0009e2000c101b06 */
[----:B------:R-:W-:-:S02]  /*16160*/  @!P3 LEA R8, P0, R29, R0, 0x2 ;  /* 0x000000001d08b211 */ /* 0x000fc400078010ff */
[----:B------:R-:W-:Y:S01]  /*16170*/  ISETP.GE.AND P6, PT, R26, c[0x0][0x3c8], PT ;  /* 0x0000f2001a007a0c */ /* 0x000fe20003fc6270 */
[----:B------:R2:W-:Y:S01]  /*16180*/  @!P4 ST.E.64 [R10.64], R130 ;  /* 0x000000820a00c985 */ /* 0x0005e2000c101b06 */
[-C--:B------:R-:W-:Y:S02]  /*16190*/  @!P3 LEA.HI.X R9, R29, R5.reuse, R51, 0x2, P0 ;  /* 0x000000051d09b211 */ /* 0x080fe400000f1433 */
[CC--:B------:R-:W-:Y:S02]  /*161a0*/  @!P2 LEA R6, P0, R28.reuse, R0.reuse, 0x2 ;  /* 0x000000001c06a211 */ /* 0x0c0fe400078010ff */
[----:B------:R-:W-:Y:S01]  /*161b0*/  ISETP.GE.AND P5, PT, R25, c[0x0][0x3c8], PT ;  /* 0x0000f20019007a0c */ /* 0x000fe20003fa6270 */
[----:B------:R3:W-:Y:S01]  /*161c0*/  @!P3 ST.E.64 [R8.64], R122 ;  /* 0x0000007a0800b985 */ /* 0x0007e2000c101b06 */
[----:B------:R-:W-:Y:S02]  /*161d0*/  @!P2 LEA.HI.X R7, R28, R5, R52, 0x2, P0 ;  /* 0x000000051c07a211 */ /* 0x000fe400000f1434 */
[----:B-----5:R-:W-:-:S02]  /*161e0*/  @!P1 LEA R2, P0, R27, R0, 0x2 ;  /* 0x000000001b029211 */ /* 0x020fc400078010ff */
[----:B------:R-:W-:Y:S01]  /*161f0*/  ISETP.GE.AND P4, PT, R24, c[0x0][0x3c8], PT ;  /* 0x0000f20018007a0c */ /* 0x000fe20003f86270 */
[----:B------:R5:W-:Y:S01]  /*16200*/  @!P2 ST.E.64 [R6.64], R110 ;  /* 0x0000006e0600a985 */ /* 0x000be2000c101b06 */
[----:B------:R-:W-:Y:S02]  /*16210*/  @!P1 LEA.HI.X R3, R27, R5, R53, 0x2, P0 ;  /* 0x000000051b039211 */ /* 0x000fe400000f1435 */
[----:B------:R-:W-:Y:S02]  /*16220*/  ISETP.GE.AND P3, PT, R23, c[0x0][0x3c8], PT ;  /* 0x0000f20017007a0c */ /* 0x000fe40003f66270 */
[----:B------:R-:W-:Y:S01]  /*16230*/  ISETP.GE.AND P2, PT, R22, c[0x0][0x3c8], PT ;  /* 0x0000f20016007a0c */ /* 0x000fe20003f46270 */
[----:B------:R5:W-:Y:S01]  /*16240*/  @!P1 ST.E.64 [R2.64], R66 ;  /* 0x0000004202009985 */ /* 0x000be2000c101b06 */
[----:B-1----:R-:W-:-:S04]  /*16250*/  @!P6 LEA R14, P0, R26, R0, 0x2 ;  /* 0x000000001a0ee211 */ /* 0x002fc800078010ff */
[----:B------:R-:W-:Y:S02]  /*16260*/  @!P6 LEA.HI.X R15, R26, R5, R54, 0x2, P0 ;  /* 0x000000051a0fe211 */ /* 0x000fe400000f1436 */
[----:B----4-:R-:W-:-:S03]  /*16270*/  @!P5 LEA R12, P1, R25, R0, 0x2 ;  /* 0x00000000190cd211 */ /* 0x010fc600078210ff */
[----:B------:R1:W-:Y:S01]  /*16280*/  @!P6 ST.E.64 [R14.64], R168 ;  /* 0x000000a80e00e985 */ /* 0x0003e2000c101b06 */
[CC--:B--2---:R-:W-:Y:S02]  /*16290*/  @!P4 LEA R10, P0, R24.reuse, R0.reuse, 0x2 ;  /* 0x00000000180ac211 */ /* 0x0c4fe400078010ff */
[-C--:B------:R-:W-:Y:S02]  /*162a0*/  @!P5 LEA.HI.X R13, R25, R5.reuse, R56, 0x2, P1 ;  /* 0x00000005190dd211 */ /* 0x080fe400008f1438 */
[----:B------:R-:W-:Y:S02]  /*162b0*/  ISETP.GE.AND P1, PT, R21, c[0x0][0x3c8], PT ;  /* 0x0000f20015007a0c */ /* 0x000fe40003f26270 */
[----:B------:R-:W-:Y:S01]  /*162c0*/  @!P4 LEA.HI.X R11, R24, R5, R55, 0x2, P0 ;  /* 0x00000005180bc211 */ /* 0x000fe200000f1437 */
[----:B------:R1:W-:Y:S01]  /*162d0*/  @!P5 ST.E.64 [R12.64], R138 ;  /* 0x0000008a0c00d985 */ /* 0x0003e2000c101b06 */
[----:B---3--:R-:W-:-:S03]  /*162e0*/  @!P3 LEA R8, P0, R23, R0, 0x2 ;  /* 0x000000001708b211 */ /* 0x008fc600078010ff */
[----:B------:R1:W-:Y:S01]  /*162f0*/  @!P4 ST.E.64 [R10.64], R82 ;  /* 0x000000520a00c985 */ /* 0x0003e2000c101b06 */
[----:B------:R-:W-:Y:S02]  /*16300*/  @!P3 LEA.HI.X R9, R23, R5, R57, 0x2, P0 ;  /* 0x000000051709b211 */ /* 0x000fe400000f1439 */
[----:B-----5:R-:W-:-:S03]  /*16310*/  @!P2 LEA R6, P0, R22, R0, 0x2 ;  /* 0x000000001606a211 */ /* 0x020fc600078010ff */
[----:B------:R1:W-:Y:S01]  /*16320*/  @!P3 ST.E.64 [R8.64], R78 ;  /* 0x0000004e0800b985 */ /* 0x0003e2000c101b06 */
[----:B------:R-:W-:Y:S02]  /*16330*/  @!P2 LEA.HI.X R7, R22, R5, R58, 0x2, P0 ;  /* 0x000000051607a211 */ /* 0x000fe400000f143a */
[----:B------:R-:W-:-:S03]  /*16340*/  @!P1 LEA R2, P0, R21, R0, 0x2 ;  /* 0x0000000015029211 */ /* 0x000fc600078010ff */
[----:B------:R1:W-:Y:S01]  /*16350*/  @!P2 ST.E.64 [R6.64], R74 ;  /* 0x0000004a0600a985 */ /* 0x0003e2000c101b06 */
[----:B------:R-:W-:Y:S02]  /*16360*/  @!P1 LEA.HI.X R3, R21, R5, R59, 0x2, P0 ;  /* 0x0000000515039211 */ /* 0x000fe400000f143b */
[----:B------:R-:W-:-:S03]  /*16370*/  ISETP.GE.AND P0, PT, R20, c[0x0][0x3c8], PT ;  /* 0x0000f20014007a0c */ /* 0x000fc60003f06270 */
[----:B------:R1:W-:Y:S10]  /*16380*/  @!P1 ST.E.64 [R2.64], R70 ;  /* 0x0000004602009985 */ /* 0x0003f4000c101b06 */
[----:B------:R-:W-:Y:S05]  /*16390*/  @P0 BRA `(.L_x_260) ;  /* 0x00000ce000000947 */ /* 0x000fea0003800000 */
[----:B-1----:R-:W-:-:S04]  /*163a0*/  LEA R2, P0, R20, R0, 0x2 ;  /* 0x0000000014027211 */ /* 0x002fc800078010ff */
[----:B------:R-:W-:-:S05]  /*163b0*/  LEA.HI.X R3, R20, R5, R60, 0x2, P0 ;  /* 0x0000000514037211 */ /* 0x000fca00000f143c */
[----:B------:R1:W-:Y:S01]  /*163c0*/  ST.E.64 [R2.64], R62 ;  /* 0x0000003e02007985 */ /* 0x0003e2000c101b06 */
[----:B------:R-:W-:Y:S05]  /*163d0*/  BRA `(.L_x_260) ;  /* 0x00000ca000007947 */ /* 0x000fea0003800000 */
.L_x_245:
[----:B------:R-:W-:Y:S01]  /*163e0*/  ISETP.NE.U32.AND P0, PT, RZ, c[0x0][0x508], PT ;  /* 0x00014200ff007a0c */ /* 0x000fe20003f05070 */
[----:B------:R-:W2:Y:S01]  /*163f0*/  LDL.LU R7, [R1+0x14] ;  /* 0x0000140001077983 */ /* 0x000ea20000300800 */
[----:B------:R-:W-:Y:S01]  /*16400*/  ISETP.NE.U32.AND P2, PT, RZ, c[0x0][0x500], PT ;  /* 0x00014000ff007a0c */ /* 0x000fe20003f45070 */
[----:B------:R-:W-:Y:S01]  /*16410*/  IMAD.MOV.U32 R4, RZ, RZ, 0x4 ;  /* 0x00000004ff047424 */ /* 0x000fe200078e00ff */
[----:B------:R-:W-:Y:S01]  /*16420*/  ISETP.NE.AND.EX P1, PT, RZ, c[0x0][0x50c], PT, P0 ;  /* 0x00014300ff007a0c */ /* 0x000fe20003f25300 */
[----:B------:R-:W-:Y:S01]  /*16430*/  IMAD.MOV.U32 R0, RZ, RZ, RZ ;  /* 0x000000ffff007224 */ /* 0x000fe200078e00ff */
[----:B------:R-:W-:Y:S01]  /*16440*/  ISETP.NE.AND.EX P2, PT, RZ, c[0x0][0x504], PT, P2 ;  /* 0x00014100ff007a0c */ /* 0x000fe20003f45320 */
[----:B------:R-:W-:Y:S01]  /*16450*/  IMAD.MOV.U32 R17, RZ, RZ, c[0x0][0x388] ;  /* 0x0000e200ff117624 */ /* 0x000fe200078e00ff */
[----:B------:R-:W-:Y:S01]  /*16460*/  SHF.R.S32.HI R6, RZ, 0x1f, R235 ;  /* 0x0000001fff067819 */ /* 0x000fe200000114eb */
[----:B------:R-:W-:-:S08]  /*16470*/  IMAD.WIDE R4, R235, R4, c[0x0][0x500] ;  /* 0x00014000eb047625 */ /* 0x000fd000078e0204 */
[C---:B------:R-:W-:Y:S02]  /*16480*/  @P1 LEA R2, P0, R235.reuse, c[0x0][0x508], 0x2 ;  /* 0x00014200eb021a11 */ /* 0x040fe400078010ff */
[----:B------:R3:W5:Y:S02]  /*16490*/  @P2 LDG.E R0, [R4.64] ;  /* 0x0000000604002981 */ /* 0x000764000c1e1900 */
[----:B------:R-:W-:-:S05]  /*164a0*/  @P1 LEA.HI.X R3, R235, c[0x0][0x50c], R6, 0x2, P0 ;  /* 0x00014300eb031a11 */ /* 0x000fca00000f1406 */
[----:B------:R3:W5:Y:S01]  /*164b0*/  @P1 LDG.E R17, [R2.64] ;  /* 0x0000000602111981 */ /* 0x000762000c1e1900 */
[----:B--2---:R-:W-:-:S04]  /*164c0*/  ISETP.NE.AND P0, PT, R7, RZ, PT ;  /* 0x000000ff0700720c */ /* 0x004fc80003f05270 */
[----:B------:R-:W-:Y:S01]  /*164d0*/  SEL R16, R7, c[0x0][0x3d4], P0 ;  /* 0x0000f50007107a07 */ /* 0x000fe20000000000 */
[----:B------:R-:W-:Y:S05]  /*164e0*/  @P1 BRA `(.L_x_266) ;  /* 0x0000004000001947 */ /* 0x000fea0003800000 */
[----:B---3--:R-:W-:Y:S05]  /*164f0*/  @!P2 BRA `(.L_x_266) ;  /* 0x000000300000a947 */ /* 0x008fea0003800000 */
[----:B------:R2:W3:Y:S04]  /*16500*/  LDG.E R2, [R4.64] ;  /* 0x0000000604027981 */ /* 0x0004e8000c1e1900 */
[----:B--2---:R-:W3:Y:S02]  /*16510*/  LDG.E R4, [R4.64+0x4] ;  /* 0x0000040604047981 */ /* 0x004ee4000c1e1900 */
[----:B---3-5:R-:W-:Y:S02]  /*16520*/  IADD3 R17, -R2, R4, RZ ;  /* 0x0000000402117210 */ /* 0x028fe40007ffe1ff */
.L_x_266:
[----:B---3--:R-:W2:Y:S01]  /*16530*/  S2R R4, SR_TID.X ;  /* 0x0000000000047919 */ /* 0x008ea20000002100 */
[----:B------:R-:W-:Y:S01]  /*16540*/  BSSY B0, `(.L_x_267) ;  /* 0x0000037000007945 */ /* 0x000fe20003800000 */
[----:B------:R-:W-:Y:S02]  /*16550*/  SEL R3, R235, RZ, !P2 ;  /* 0x000000ffeb037207 */ /* 0x000fe40005000000 */
[----:B------:R-:W-:-:S02]  /*16560*/  SEL R20, R6, RZ, !P2 ;  /* 0x000000ff06147207 */ /* 0x000fc40005000000 */
[----:B-----5:R-:W-:Y:S02]  /*16570*/  SHF.R.S32.HI R13, RZ, 0x1f, R0 ;  /* 0x0000001fff0d7819 */ /* 0x020fe40000011400 */
[----:B--2---:R-:W-:-:S13]  /*16580*/  ISETP.GT.AND P0, PT, R4, 0x7f, PT ;  /* 0x0000007f0400780c */ /* 0x004fda0003f04270 */
[----:B------:R-:W-:Y:S05]  /*16590*/  @P0 BRA `(.L_x_268) ;  /* 0x0000031000000947 */ /* 0x000fea0003800000 */
[----:B------:R-:W-:Y:S01]  /*165a0*/  IMAD R2, R17, c[0x0][0x4e8], RZ ;  /* 0x00013a0011027a24 */ /* 0x000fe200078e02ff */
[----:B------:R-:W-:-:S04]  /*165b0*/  LEA R12, R245, R4, 0x7 ;  /* 0x00000004f50c7211 */ /* 0x000fc800078e38ff */
[----:B------:R-:W-:-:S13]  /*165c0*/  ISETP.GE.AND P0, PT, R12, R2, PT ;  /* 0x000000020c00720c */ /* 0x000fda0003f06270 */
[----:B------:R-:W-:Y:S05]  /*165d0*/  @P0 BRA `(.L_x_268) ;  /* 0x000002d000000947 */ /* 0x000fea0003800000 */
[----:B------:R-:W2:Y:S04]  /*165e0*/  LDL R4, [R1] ;  /* 0x0000000001047983 */ /* 0x000ea80000100800 */
[----:B------:R-:W3:Y:S01]  /*165f0*/  LDL.LU R21, [R1+0x18] ;  /* 0x0000180001157983 */ /* 0x000ee20000300800 */
[----:B------:R-:W-:Y:S01]  /*16600*/  IMAD.MOV.U32 R2, RZ, RZ, 0x368 ;  /* 0x00000368ff027424 */ /* 0x000fe200078e00ff */
[----:B------:R-:W-:-:S04]  /*16610*/  ISETP.GT.AND P2, PT, R16, 0x1, PT ;  /* 0x000000011000780c */ /* 0x000fc80003f44270 */
[----:B------:R-:W-:-:S04]  /*16620*/  SEL R2, R2, 0x328, P2 ;  /* 0x0000032802027807 */ /* 0x000fc80001000000 */
[----:B------:R4:W5:Y:S08]  /*16630*/  LDC.64 R8, c[0x0][R2+0x170] ;  /* 0x00005c0002087b82 */ /* 0x0009700000000a00 */
[----:B------:R4:W2:Y:S08]  /*16640*/  LDC.64 R6, c[0x0][R2+0x168] ;  /* 0x00005a0002067b82 */ /* 0x0008b00000000a00 */
[----:B------:R4:W1:Y:S08]  /*16650*/  LDC.64 R14, c[0x0][R2+0x178] ;  /* 0x00005e00020e7b82 */ /* 0x0008700000000a00 */
[----:B------:R4:W1:Y:S02]  /*16660*/  LDC.64 R10, c[0x0][R2+0x160] ;  /* 0x00005800020a7b82 */ /* 0x0008640000000a00 */
[----:B----4-:R-:W-:-:S02]  /*16670*/  IMAD.MOV.U32 R2, RZ, RZ, c[0x0][0x4e8] ;  /* 0x00013a00ff027624 */ /* 0x010fc400078e00ff */
[----:B-----5:R-:W-:-:S03]  /*16680*/  IMAD R9, R9, R3, RZ ;  /* 0x0000000309097224 */ /* 0x020fc600078e02ff */
[----:B------:R-:W-:Y:S01]  /*16690*/  ISETP.NE.AND P0, PT, R2, 0x1, PT ;  /* 0x000000010200780c */ /* 0x000fe20003f05270 */
[----:B------:R-:W-:Y:S01]  /*166a0*/  IMAD R9, R8, R20, R9 ;  /* 0x0000001408097224 */ /* 0x000fe200078e0209 */
[----:B------:R-:W-:-:S11]  /*166b0*/  MOV R2, R12 ;  /* 0x0000000c00027202 */ /* 0x000fd60000000f00 */
[----:B------:R-:W-:-:S05]  /*166c0*/  @P0 IMAD.HI.U32 R19, R12, c[0x0][0x4ec], RZ ;  /* 0x00013b000c130a27 */ /* 0x000fca00078e00ff */
[----:B------:R-:W-:Y:S01]  /*166d0*/  @P0 SHF.R.U32.HI R2, RZ, c[0x0][0x4f0], R19 ;  /* 0x00013c00ff020a19 */ /* 0x000fe20000011613 */
[-C--:B--2---:R-:W-:Y:S02]  /*166e0*/  IMAD R18, R7, R4.reuse, RZ ;  /* 0x0000000407127224 */ /* 0x084fe400078e02ff */
[----:B------:R-:W-:-:S04]  /*166f0*/  IMAD.WIDE.U32 R6, R6, R4, RZ ;  /* 0x0000000406067225 */ /* 0x000fc800078e00ff */
[----:B------:R-:W-:Y:S01]  /*16700*/  IMAD.WIDE.U32 R4, R8, R3, RZ ;  /* 0x0000000308047225 */ /* 0x000fe200078e00ff */
[----:B---3--:R-:W-:-:S03]  /*16710*/  SEL R8, R21, RZ, P2 ;  /* 0x000000ff15087207 */ /* 0x008fc60001000000 */
[----:B------:R-:W-:Y:S01]  /*16720*/  IMAD.IADD R18, R7, 0x1, R18 ;  /* 0x0000000107127824 */ /* 0x000fe200078e0212 */
[----:B------:R-:W-:Y:S01]  /*16730*/  IADD3 R19, P1, P0, R4, R6, R0 ;  /* 0x0000000604137210 */ /* 0x000fe2000783e000 */
[----:B------:R-:W-:Y:S01]  /*16740*/  IMAD.MOV R4, RZ, RZ, -R2 ;  /* 0x000000ffff047224 */ /* 0x000fe200078e0a02 */
[----:B------:R-:W-:Y:S01]  /*16750*/  IADD3 R5, R5, R9, RZ ;  /* 0x0000000905057210 */ /* 0x000fe20007ffe0ff */
[-C--:B-1----:R-:W-:Y:S02]  /*16760*/  IMAD R9, R15, R8.reuse, RZ ;  /* 0x000000080f097224 */ /* 0x082fe400078e02ff */
[----:B------:R-:W-:-:S04]  /*16770*/  IMAD.WIDE.U32 R6, R14, R8, RZ ;  /* 0x000000080e067225 */ /* 0x000fc800078e00ff */
[----:B------:R-:W-:Y:S01]  /*16780*/  IMAD R4, R4, c[0x0][0x4e8], R12 ;  /* 0x00013a0004047a24 */ /* 0x000fe200078e020c */
[----:B------:R-:W-:Y:S02]  /*16790*/  IADD3.X R12, R5, R18, R13, P1, P0 ;  /* 0x00000012050c7210 */ /* 0x000fe40000fe040d */
[----:B------:R-:W-:Y:S01]  /*167a0*/  IADD3 R7, R7, R9, RZ ;  /* 0x0000000907077210 */ /* 0x000fe20007ffe0ff */
[----:B------:R-:W-:Y:S01]  /*167b0*/  IMAD.MOV.U32 R9, RZ, RZ, c[0x0][0x4a8] ;  /* 0x00012a00ff097624 */ /* 0x000fe200078e00ff */
[----:B------:R-:W-:Y:S02]  /*167c0*/  IADD3 R6, P1, P0, R2, R19, R6 ;  /* 0x0000001302067210 */ /* 0x000fe4000783e006 */
[----:B------:R-:W-:Y:S01]  /*167d0*/  SHF.R.S32.HI R5, RZ, 0x1f, R2 ;  /* 0x0000001fff057819 */ /* 0x000fe20000011402 */
[----:B------:R-:W-:Y:S01]  /*167e0*/  IMAD R2, R11, R4, RZ ;  /* 0x000000040b027224 */ /* 0x000fe200078e02ff */
[----:B------:R-:W-:Y:S02]  /*167f0*/  SHF.R.S32.HI R8, RZ, 0x1f, R4 ;  /* 0x0000001fff087819 */ /* 0x000fe40000011404 */
[----:B------:R-:W-:-:S03]  /*16800*/  IADD3.X R7, R5, R12, R7, P1, P0 ;  /* 0x0000000c05077210 */ /* 0x000fc60000fe0407 */
        /* <DEDUP_REMOVED lines=10> */
.L_x_268:
[----:B------:R-:W-:Y:S05]  /*168b0*/  BSYNC B0 ;  /* 0x0000000000007941 */ /* 0x000fea0003800000 */
.L_x_267:
[----:B------:R-:W-:-:S13]  /*168c0*/  ISETP.GT.AND P0, PT, R16, 0x1, PT ;  /* 0x000000011000780c */ /* 0x000fda0003f04270 */
[----:B------:R-:W-:Y:S05]  /*168d0*/  @P0 BRA `(.L_x_260) ;  /* 0x000007a000000947 */ /* 0x000fea0003800000 */
[----:B-1----:R-:W2:Y:S04]  /*168e0*/  LDL.LU R2, [R1] ;  /* 0x0000000001027983 */ /* 0x002ea80000300800 */
[----:B------:R-:W3:Y:S01]  /*168f0*/  LDL R6, [R1+0x3c] ;  /* 0x00003c0001067983 */ /* 0x000ee20000100800 */
[----:B------:R-:W-:-:S03]  /*16900*/  MOV R4, c[0x0][0x4e8] ;  /* 0x00013a0000047a02 */ /* 0x000fc60000000f00 */
[----:B------:R-:W1:Y:S01]  /*16910*/  S2R R11, SR_TID.X ;  /* 0x00000000000b7919 */ /* 0x000e620000002100 */
[----:B------:R-:W-:Y:S01]  /*16920*/  ISETP.NE.AND P0, PT, R4, 0x1, PT ;  /* 0x000000010400780c */ /* 0x000fe20003f05270 */
[----:B------:R-:W-:Y:S01]  /*16930*/  IMAD.WIDE.U32 R4, R0, c[0x0][0x3a0], RZ ;  /* 0x0000e80000047a25 */ /* 0x000fe200078e00ff */
[----:B-1----:R-:W-:-:S04]  /*16940*/  SHF.R.S32.HI R10, RZ, 0x1f, R11 ;  /* 0x0000001fff0a7819 */ /* 0x002fc8000001140b */
[----:B------:R-:W-:-:S04]  /*16950*/  LEA.HI R10, R10, R11, RZ, 0x3 ;  /* 0x0000000b0a0a7211 */ /* 0x000fc800078f18ff */
[----:B------:R-:W-:-:S04]  /*16960*/  SHF.R.S32.HI R10, RZ, 0x3, R10 ;  /* 0x00000003ff0a7819 */ /* 0x000fc8000001140a */
[----:B------:R-:W-:Y:S02]  /*16970*/  LEA R12, R245, R10, 0x7 ;  /* 0x0000000af50c7211 */ /* 0x000fe400078e38ff */
[----:B--2---:R-:W-:Y:S01]  /*16980*/  MOV R8, R2 ;  /* 0x0000000200087202 */ /* 0x004fe20000000f00 */
[----:B------:R-:W-:-:S04]  /*16990*/  IMAD R2, R13, c[0x0][0x3a0], RZ ;  /* 0x0000e8000d027a24 */ /* 0x000fc800078e02ff */
[----:B------:R-:W-:Y:S01]  /*169a0*/  IMAD R0, R0, c[0x0][0x3a4], R2 ;  /* 0x0000e90000007a24 */ /* 0x000fe200078e0202 */
[----:B---3--:R-:W-:Y:S01]  /*169b0*/  LEA R2, R245, R6, 0x7 ;  /* 0x00000006f5027211 */ /* 0x008fe200078e38ff */
[----:B------:R-:W-:-:S03]  /*169c0*/  IMAD R6, R20, c[0x0][0x3f0], RZ ;  /* 0x0000fc0014067a24 */ /* 0x000fc600078e02ff */
[----:B------:R-:W-:Y:S01]  /*169d0*/  IADD3 R5, R5, R0, RZ ;  /* 0x0000000005057210 */ /* 0x000fe20007ffe0ff */
[----:B------:R-:W-:-:S04]  /*169e0*/  @P0 IMAD.HI.U32 R7, R2, c[0x0][0x4ec], RZ ;  /* 0x00013b0002070a27 */ /* 0x000fc800078e00ff */
[----:B------:R-:W-:-:S04]  /*169f0*/  IMAD.WIDE.U32 R4, R8, c[0x0][0x3e8], R4 ;  /* 0x0000fa0008047a25 */ /* 0x000fc800078e0004 */
[----:B------:R-:W-:Y:S01]  /*16a00*/  IMAD.MOV.U32 R0, RZ, RZ, R2 ;  /* 0x000000ffff007224 */ /* 0x000fe200078e0002 */
[----:B------:R-:W-:Y:S01]  /*16a10*/  @P0 SHF.R.U32.HI R0, RZ, c[0x0][0x4f0], R7 ;  /* 0x00013c00ff000a19 */ /* 0x000fe20000011607 */
[----:B------:R-:W-:Y:S02]  /*16a20*/  IMAD R5, R8, c[0x0][0x3ec], R5 ;  /* 0x0000fb0008057a24 */ /* 0x000fe400078e0205 */
[C---:B------:R-:W-:Y:S01]  /*16a30*/  IMAD R9, R3.reuse, c[0x0][0x3f4], R6 ;  /* 0x0000fd0003097a24 */ /* 0x040fe200078e0206 */
[----:B------:R-:W-:Y:S01]  /*16a40*/  SHF.R.S32.HI R8, RZ, 0x1f, R0 ;  /* 0x0000001fff087819 */ /* 0x000fe20000011400 */
[----:B------:R-:W-:Y:S01]  /*16a50*/  IMAD.WIDE.U32 R6, R3, c[0x0][0x3f0], R4 ;  /* 0x0000fc0003067a25 */ /* 0x000fe200078e0004 */
[----:B------:R-:W-:-:S03]  /*16a60*/  IADD3 R4, -R0, RZ, RZ ;  /* 0x000000ff00047210 */ /* 0x000fc60007ffe1ff */
[----:B------:R-:W-:Y:S01]  /*16a70*/  IMAD R5, R8, c[0x0][0x3e0], RZ ;  /* 0x0000f80008057a24 */ /* 0x000fe200078e02ff */
[----:B------:R-:W-:Y:S01]  /*16a80*/  IADD3 R3, R7, R9, RZ ;  /* 0x0000000907037210 */ /* 0x000fe20007ffe0ff */
[----:B------:R-:W-:Y:S02]  /*16a90*/  IMAD R4, R4, c[0x0][0x4e8], R2 ;  /* 0x00013a0004047a24 */ /* 0x000fe400078e0202 */
[----:B------:R-:W-:Y:S02]  /*16aa0*/  IMAD.MOV.U32 R2, RZ, RZ, R6 ;  /* 0x000000ffff027224 */ /* 0x000fe400078e0006 */
        /* <DEDUP_REMOVED lines=12> */
.L_x_320:
[----:B------:R-:W-:Y:S05]  /*16b70*/  BRA.DIV ~URZ, `(.L_x_270) ;  /* 0x00001e127f007947 */ /* 0x000fea000b800000 */
[----:B------:R3:W4:Y:S02]  /*16b80*/  SHFL.IDX PT, R0, R13, RZ, 0x181f ;  /* 0x00181fff0d007589 */ /* 0x00072400000e0000 */
.L_x_321:
[----:B------:R-:W-:Y:S01]  /*16b90*/  IMAD R11, R17, c[0x0][0x4e8], RZ ;  /* 0x00013a00110b7a24 */ /* 0x000fe200078e02ff */
[----:B------:R-:W-:Y:S01]  /*16ba0*/  BSSY B0, `(.L_x_271) ;  /* 0x0000012000007945 */ /* 0x000fe20003800000 */
[----:B------:R-:W-:Y:S02]  /*16bb0*/  SHF.R.S32.HI R16, RZ, 0x1f, R232 ;  /* 0x0000001fff107819 */ /* 0x000fe400000114e8 */
[----:B------:R-:W-:Y:S02]  /*16bc0*/  SHF.R.S32.HI R15, RZ, 0x1f, R231 ;  /* 0x0000001fff0f7819 */ /* 0x000fe400000114e7 */
[----:B------:R-:W-:Y:S02]  /*16bd0*/  ISETP.GE.AND P0, PT, R12, R11, PT ;  /* 0x0000000b0c00720c */ /* 0x000fe40003f06270 */
[----:B------:R-:W-:-:S11]  /*16be0*/  SHF.R.S32.HI R14, RZ, 0x1f, R230 ;  /* 0x0000001fff0e7819 */ /* 0x000fd600000114e6 */
        /* <DEDUP_REMOVED lines=10> */
[----:B------:R2:W-:Y:S04]  /*16c90*/  @!P2 ST.E.128 [R6.64], RZ ;  /* 0x000000ff0600a985 */ /* 0x0005e8000c101d06 */
[----:B------:R2:W-:Y:S04]  /*16ca0*/  @!P1 ST.E.128 [R4.64], RZ ;  /* 0x000000ff04009985 */ /* 0x0005e8000c101d06 */
[----:B------:R2:W-:Y:S02]  /*16cb0*/  @!P0 ST.E.128 [R2.64], RZ ;  /* 0x000000ff02008985 */ /* 0x0005e4000c101d06 */
.L_x_272:
[----:B------:R-:W-:Y:S05]  /*16cc0*/  BSYNC B0 ;  /* 0x0000000000007941 */ /* 0x000fea0003800000 */
.L_x_271:
[----:B------:R-:W-:Y:S05]  /*16cd0*/  BRA.DIV ~URZ, `(.L_x_273) ;  /* 0x00001d127f007947 */ /* 0x000fea000b800000 */
[----:B--2---:R2:W1:Y:S04]  /*16ce0*/  SHFL.IDX PT, R8, R10, 0x1, 0x181f ;  /* 0x00381f000a087f89 */ /* 0x00446800000e0000 */
[----:B----4-:R2:W4:Y:S02]  /*16cf0*/  SHFL.IDX PT, R0, R13, 0x1, 0x181f ;  /* 0x00381f000d007f89 */ /* 0x01052400000e0000 */
.L_x_322:
        /* <DEDUP_REMOVED lines=13> */
[----:B------:R1:W-:Y:S04]  /*16dd0*/  @!P2 ST.E.128 [R6.64], RZ ;  /* 0x000000ff0600a985 */ /* 0x0003e8000c101d06 */
[----:B------:R1:W-:Y:S04]  /*16de0*/  @!P1 ST.E.128 [R4.64], RZ ;  /* 0x000000ff04009985 */ /* 0x0003e8000c101d06 */
[----:B------:R1:W-:Y:S02]  /*16df0*/  @!P0 ST.E.128 [R2.64], RZ ;  /* 0x000000ff02008985 */ /* 0x0003e4000c101d06 */
.L_x_275:
[----:B------:R-:W-:Y:S05]  /*16e00*/  BSYNC B0 ;  /* 0x0000000000007941 */ /* 0x000fea0003800000 */
.L_x_274:
[----:B------:R-:W-:Y:S05]  /*16e10*/  BRA.DIV ~URZ, `(.L_x_276) ;  /* 0x00001c927f007947 */ /* 0x000fea000b800000 */
[----:B-1----:R1:W2:Y:S02]  /*16e20*/  SHFL.IDX PT, R8, R10, 0x2, 0x181f ;  /* 0x00581f000a087f89 */ /* 0x0022a400000e0000 */
.L_x_323:
[----:B------:R-:W-:Y:S05]  /*16e30*/  BRA.DIV ~URZ, `(.L_x_277) ;  /* 0x00001ce27f007947 */ /* 0x000fea000b800000 */
[----:B----4-:R4:W1:Y:S02]  /*16e40*/  SHFL.IDX PT, R0, R13, 0x2, 0x181f ;  /* 0x00581f000d007f89 */ /* 0x01086400000e0000 */
.L_x_324:
        /* <DEDUP_REMOVED lines=16> */
.L_x_279:
[----:B------:R-:W-:Y:S05]  /*16f50*/  BSYNC B0 ;  /* 0x0000000000007941 */ /* 0x000fea0003800000 */
.L_x_278:
[----:B------:R-:W-:Y:S05]  /*16f60*/  BRA.DIV ~URZ, `(.L_x_280) ;  /* 0x00001c127f007947 */ /* 0x000fea000b800000 */
[----:B--2---:R2:W3:Y:S04]  /*16f70*/  SHFL.IDX PT, R8, R10, 0x3, 0x181f ;  /* 0x00781f000a087f89 */ /* 0x0044e800000e0000 */
[----:B-1----:R2:W1:Y:S02]  /*16f80*/  SHFL.IDX PT, R0, R13, 0x3, 0x181f ;  /* 0x00781f000d007f89 */ /* 0x00246400000e0000 */
.L_x_325:
[----:B------:R-:W-:-:S04]  /*16f90*/  IADD3 R12, R12, 0x60, RZ ;  /* 0x000000600c0c7810 */ /* 0x000fc80007ffe0ff */
        /* <DEDUP_REMOVED lines=8> */
[-C--:B---3--:R-:W-:Y:S02]  /*17020*/  @!P2 LEA.HI.X R7, R232, R8.reuse, R16, 0x1, P5 ;  /* 0x00000008e807a211 */ /* 0x088fe400028f0c10 */
[-C--:B------:R-:W-:Y:S02]  /*17030*/  @!P1 LEA.HI.X R5, R231, R8.reuse, R15, 0x1, P4 ;  /* 0x00000008e7059211 */ /* 0x080fe400020f0c0f */
[----:B------:R-:W-:Y:S01]  /*17040*/  @!P0 LEA.HI.X R3, R230, R8, R14, 0x1, P3 ;  /* 0x00000008e6038211 */ /* 0x000fe200018f0c0e */
[----:B------:R1:W-:Y:S04]  /*17050*/  @!P2 ST.E.128 [R6.64], RZ ;  /* 0x000000ff0600a985 */ /* 0x0003e8000c101d06 */
[----:B------:R1:W-:Y:S04]  /*17060*/  @!P1 ST.E.128 [R4.64], RZ ;  /* 0x000000ff04009985 */ /* 0x0003e8000c101d06 */
[----:B------:R1:W-:Y:S02]  /*17070*/  @!P0 ST.E.128 [R2.64], RZ ;  /* 0x000000ff02008985 */ /* 0x0003e4000c101d06 */
.L_x_260:
[----:B------:R-:W-:Y:S05]  /*17080*/  BSYNC B1 ;  /* 0x0000000000017941 */ /* 0x000fea0003800000 */
.L_x_244:
[----:B-1--4-:R-:W4:Y:S02]  /*17090*/  LDL R0, [R1+0x54] ;  /* 0x0000540001007983 */ /* 0x012f240000100800 */
[----:B----4-:R-:W-:-:S13]  /*170a0*/  ISETP.NE.AND P0, PT, R0, RZ, PT ;  /* 0x000000ff0000720c */ /* 0x010fda0003f05270 */
[----:B------:R-:W-:Y:S01]  /*170b0*/  @P0 WARPSYNC 0xffffffff ;  /* 0xffffffff00000948 */ /* 0x000fe20003800000 */
[----:B------:R-:W-:Y:S06]  /*170c0*/  @P0 BAR.SYNC.DEFER_BLOCKING 0x5, 0x100 ;  /* 0x0144000000000b1d */ /* 0x000fec0000010000 */
[----:B------:R-:W1:Y:S04]  /*170d0*/  @P0 LDS.128 R244, [0x18100] ;  /* 0x01810000fff40984 */ /* 0x000e680000000c00 */
[----:B------:R-:W-:Y:S06]  /*170e0*/  @P0 BAR.ARV 0x4, 0x100 ;  /* 0x0104000000000b1d */ /* 0x000fec0000002000 */
[----:B------:R-:W-:Y:S05]  /*170f0*/  @P0 BRA `(.L_x_281) ;  /* 0x00000ad000000947 */ /* 0x000fea0003800000 */
[----:B------:R-:W4:Y:S01]  /*17100*/  S2R R0, SR_TID.X ;  /* 0x0000000000007919 */ /* 0x000f220000002100 */
[----:B------:R-:W-:Y:S01]  /*17110*/  IMAD.MOV.U32 R7, RZ, RZ, RZ ;  /* 0x000000ffff077224 */ /* 0x000fe200078e00ff */
[----:B--234-:R-:W-:-:S04]  /*17120*/  LOP3.LUT R13, R0, 0x1f, RZ, 0xc0, !PT ;  /* 0x0000001f000d7812 */ /* 0x01cfc800078ec0ff */
[----:B------:R-:W-:Y:S01]  /*17130*/  ISETP.NE.AND P6, PT, R13, 0x1f, PT ;  /* 0x0000001f0d00780c */ /* 0x000fe20003fc5270 */
[----:B------:R-:W-:Y:S10]  /*17140*/  BRA.DIV ~URZ, `(.L_x_282) ;  /* 0x00001af27f007947 */ /* 0x000ff4000b800000 */
[----:B------:R2:W3:Y:S02]  /*17150*/  SHFL.IDX PT, R10, R86, RZ, 0x1f ;  /* 0x00001fff560a7589 */ /* 0x0004e400000e0000 */
.L_x_326:
[----:B------:R-:W-:Y:S05]  /*17160*/  BRA.DIV ~URZ, `(.L_x_283) ;  /* 0x00001b427f007947 */ /* 0x000fea000b800000 */
[----:B------:R4:W2:Y:S02]  /*17170*/  SHFL.IDX PT, R8, R86, 0x1, 0x1f ;  /* 0x00201f0056087f89 */ /* 0x0008a400000e0000 */
.L_x_327:
[----:B-1----:R-:W-:Y:S02]  /*17180*/  IMAD.IADD R0, R247, 0x1, R13 ;  /* 0x00000001f7007824 */ /* 0x002fe400078e020d */
[----:B------:R-:W-:-:S03]  /*17190*/  IMAD.MOV.U32 R6, RZ, RZ, RZ ;  /* 0x000000ffff067224 */ /* 0x000fc600078e00ff */
[----:B------:R-:W-:-:S13]  /*171a0*/  ISETP.GE.OR P0, PT, R0, c[0x0][0x53c], !P6 ;  /* 0x00014f0000007a0c */ /* 0x000fda0007706670 */
[----:B------:R-:W-:Y:S01]  /*171b0*/  @!P0 MOV R2, 0x4 ;  /* 0x0000000400028802 */ /* 0x000fe20000000f00 */
[----:B------:R-:W-:-:S04]  /*171c0*/  @!P0 IMAD.MOV.U32 R4, RZ, RZ, 0x4 ;  /* 0x00000004ff048424 */ /* 0x000fc800078e00ff */
        /* <DEDUP_REMOVED lines=13> */
.L_x_328:
        /* <DEDUP_REMOVED lines=16> */
.L_x_329:
[----:B----4-:R-:W-:Y:S01]  /*173a0*/  IMAD R0, R0, c[0x0][0x538], RZ ;  /* 0x00014e0000007a24 */ /* 0x010fe200078e02ff */
[----:B------:R-:W-:Y:S04]  /*173b0*/  BSSY B1, `(.L_x_286) ;  /* 0x000007c000017945 */ /* 0x000fe80003800000 */
[----:B--2---:R-:W-:-:S04]  /*173c0*/  IADD3 R8, R0, R8, RZ ;  /* 0x0000000800087210 */ /* 0x004fc80007ffe0ff */
[----:B---3--:R-:W-:-:S13]  /*173d0*/  ISETP.GT.AND P0, PT, R8, R10, PT ;  /* 0x0000000a0800720c */ /* 0x008fda0003f04270 */
[----:B------:R-:W-:Y:S05]  /*173e0*/  @P0 BRA `(.L_x_287) ;  /* 0x0000024000000947 */ /* 0x000fea0003800000 */
.L_x_291:
[----:B------:R-:W-:-:S04]  /*173f0*/  IADD3 R0, R247, 0x1f, RZ ;  /* 0x0000001ff7007810 */ /* 0x000fc80007ffe0ff */
[----:B------:R-:W-:-:S13]  /*17400*/  ISETP.GE.AND P0, PT, R0, c[0x0][0x53c], PT ;  /* 0x00014f0000007a0c */ /* 0x000fda0003f06270 */
[----:B------:R-:W-:Y:S05]  /*17410*/  @P0 BRA `(.L_x_288) ;  /* 0x0000071000000947 */ /* 0x000fea0003800000 */
[----:B------:R-:W-:Y:S01]  /*17420*/  MOV R247, R0 ;  /* 0x0000000000f77202 */ /* 0x000fe20000000f00 */
[----:B------:R-:W-:-:S03]  /*17430*/  CS2R R6, SRZ ;  /* 0x0000000000067805 */ /* 0x000fc6000001ff00 */
[----:B------:R-:W-:-:S04]  /*17440*/  IADD3 R0, R247, R13, RZ ;  /* 0x0000000df7007210 */ /* 0x000fc80007ffe0ff */
[----:B------:R-:W-:-:S13]  /*17450*/  ISETP.GE.OR P0, PT, R0, c[0x0][0x53c], !P6 ;  /* 0x00014f0000007a0c */ /* 0x000fda0007706670 */
[----:B-1----:R-:W-:Y:S02]  /*17460*/  @!P0 MOV R4, 0x4 ;  /* 0x0000000400048802 */ /* 0x002fe40000000f00 */
[----:B------:R-:W-:-:S03]  /*17470*/  @!P0 MOV R2, 0x4 ;  /* 0x0000000400028802 */ /* 0x000fc60000000f00 */
[----:B------:R-:W-:-:S04]  /*17480*/  @!P0 IMAD.WIDE R4, R0, R4, c[0x0][0x580] ;  /* 0x0001600000048625 */ /* 0x000fc800078e0204 */
[----:B------:R-:W-:Y:S01]  /*17490*/  @!P0 IMAD.WIDE R2, R0, R2, c[0x0][0x578] ;  /* 0x00015e0000028625 */ /* 0x000fe200078e0202 */
[----:B------:R-:W2:Y:S04]  /*174a0*/  @!P0 LDG.E R6, [R4.64] ;  /* 0x0000000604068981 */ /* 0x000ea8000c1e1900 */
[----:B------:R-:W2:Y:S02]  /*174b0*/  @!P0 LDG.E R7, [R2.64] ;  /* 0x0000000602078981 */ /* 0x000ea4000c1e1900 */
[----:B--2---:R-:W-:Y:S01]  /*174c0*/  IMAD R0, R7, R6, RZ ;  /* 0x0000000607007224 */ /* 0x004fe200078e02ff */
[----:B------:R-:W-:Y:S05]  /*174d0*/  BRA.DIV ~URZ, `(.L_x_289) ;  /* 0x00001a727f007947 */ /* 0x000fea000b800000 */
[----:B------:R1:W2:Y:S02]  /*174e0*/  SHFL.UP PT, R2, R0, 0x1, RZ ;  /* 0x0420000000027989 */ /* 0x0002a400000e00ff */
.L_x_330:
        /* <DEDUP_REMOVED lines=16> */
.L_x_331:
[----:B--2---:R-:W-:-:S05]  /*175f0*/  IMAD R0, R0, c[0x0][0x538], RZ ;  /* 0x00014e0000007a24 */ /* 0x004fca00078e02ff */
[----:B------:R-:W-:-:S04]  /*17600*/  IADD3 R8, R0, R8, RZ ;  /* 0x0000000800087210 */ /* 0x000fc80007ffe0ff */
[----:B------:R-:W-:-:S13]  /*17610*/  ISETP.GT.AND P0, PT, R8, R10, PT ;  /* 0x0000000a0800720c */ /* 0x000fda0003f04270 */
[----:B-1----:R-:W-:Y:S05]  /*17620*/  @!P0 BRA `(.L_x_291) ;  /* 0xfffffdc000008947 */ /* 0x002fea000383ffff */
.L_x_287:
[----:B------:R-:W-:-:S05]  /*17630*/  IADD3 R8, -R0, R8, RZ ;  /* 0x0000000800087210 */ /* 0x000fca0007ffe1ff */
[----:B------:R-:W-:-:S05]  /*17640*/  IMAD R0, R4, c[0x0][0x538], R8 ;  /* 0x00014e0004007a24 */ /* 0x000fca00078e0208 */
[----:B------:R-:W-:Y:S01]  /*17650*/  ISETP.GT.AND P0, PT, R0, R10, PT ;  /* 0x0000000a0000720c */ /* 0x000fe20003f04270 */
[----:B------:R-:W-:-:S12]  /*17660*/  BRA.DIV ~URZ, `(.L_x_292) ;  /* 0x00001af27f007947 */ /* 0x000fd8000b800000 */
[----:B------:R-:W-:-:S04]  /*17670*/  VOTE.ANY R5, PT, !P0 ;  /* 0x0000000000057806 */ /* 0x000fc800040e0100 */
.L_x_332:
[----:B------:R2:W3:Y:S01]  /*17680*/  POPC R11, R5 ;  /* 0x00000005000b7309 */ /* 0x0004e20000000000 */
[----:B------:R-:W-:Y:S05]  /*17690*/  BRA.DIV ~URZ, `(.L_x_293) ;  /* 0x00001b127f007947 */ /* 0x000fea000b800000 */
[----:B---3--:R3:W4:Y:S04]  /*176a0*/  SHFL.IDX PT, R6, R6, R11, 0x1f ;  /* 0x00001f0b06067589 */ /* 0x00872800000e0000 */
[----:B------:R3:W1:Y:S02]  /*176b0*/  SHFL.IDX PT, R7, R7, R11, 0x1f ;  /* 0x00001f0b07077589 */ /* 0x00066400000e0000 */
.L_x_333:
[----:B------:R-:W-:Y:S01]  /*176c0*/  ISETP.NE.AND P0, PT, R5, RZ, PT ;  /* 0x000000ff0500720c */ /* 0x000fe20003f05270 */
[----:B------:R-:W-:-:S12]  /*176d0*/  BSSY B0, `(.L_x_294) ;  /* 0x0000005000007945 */ /* 0x000fd80003800000 */
[----:B------:R-:W-:Y:S05]  /*176e0*/  @!P0 BRA `(.L_x_295) ;  /* 0x0000003000008947 */ /* 0x000fea0003800000 */
[----:B------:R-:W-:Y:S01]  /*176f0*/  IADD3 R3, R11, -0x1, RZ ;  /* 0xffffffff0b037810 */ /* 0x000fe20007ffe0ff */
[----:B------:R-:W-:Y:S05]  /*17700*/  BRA.DIV ~URZ, `(.L_x_296) ;  /* 0x00001b727f007947 */ /* 0x000fea000b800000 */
[----:B------:R2:W3:Y:S02]  /*17710*/  SHFL.IDX PT, R12, R4, R3, 0x1f ;  /* 0x00001f03040c7589 */ /* 0x0004e400000e0000 */
.L_x_295:
[----:B------:R-:W-:Y:S05]  /*17720*/  BSYNC B0 ;  /* 0x0000000000007941 */ /* 0x000fea0003800000 */
.L_x_294:
[----:B----4-:R-:W-:Y:S01]  /*17730*/  IABS R2, R6 ;  /* 0x0000000600027213 */ /* 0x010fe20000000000 */
[----:B---3--:R-:W-:Y:S01]  /*17740*/  IMAD R244, R12, c[0x0][0x538], R8 ;  /* 0x00014e000cf47a24 */ /* 0x008fe200078e0208 */
[----:B-12---:R-:W-:Y:S01]  /*17750*/  IABS R3, R7 ;  /* 0x0000000700037213 */ /* 0x006fe20000000000 */
[----:B------:R-:W-:Y:S01]  /*17760*/  IMAD.IADD R247, R11, 0x1, R247 ;  /* 0x000000010bf77824 */ /* 0x000fe200078e02f7 */
[----:B------:R-:W1:Y:S01]  /*17770*/  I2F.RP R4, R2 ;  /* 0x0000000200047306 */ /* 0x000e620000209400 */
[----:B------:R-:W-:-:S05]  /*17780*/  IMAD.IADD R8, R10, 0x1, -R244 ;  /* 0x000000010a087824 */ /* 0x000fca00078e0af4 */
        /* <DEDUP_REMOVED lines=8> */
[----:B------:R-:W-:Y:S01]  /*17810*/  IMAD R9, R4, R2, RZ ;  /* 0x0000000204097224 */ /* 0x000fe200078e02ff */
[----:B------:R-:W-:Y:S01]  /*17820*/  MOV R4, RZ ;  /* 0x000000ff00047202 */ /* 0x000fe20000000f00 */
[----:B------:R-:W-:-:S04]  /*17830*/  IMAD.MOV R0, RZ, RZ, -R0 ;  /* 0x000000ffff007224 */ /* 0x000fc800078e0a00 */
[----:B------:R-:W-:-:S04]  /*17840*/  IMAD.HI.U32 R9, R5, R9, R4 ;  /* 0x0000000905097227 */ /* 0x000fc800078e0004 */
[----:B------:R-:W-:Y:S02]  /*17850*/  IMAD.MOV.U32 R4, RZ, RZ, R10 ;  /* 0x000000ffff047224 */ /* 0x000fe400078e000a */
[----:B------:R-:W-:Y:S02]  /*17860*/  IMAD.MOV.U32 R5, RZ, RZ, R0 ;  /* 0x000000ffff057224 */ /* 0x000fe400078e0000 */
[----:B------:R-:W-:-:S04]  /*17870*/  IMAD.HI.U32 R0, R9, R4, RZ ;  /* 0x0000000409007227 */ /* 0x000fc800078e00ff */
[----:B------:R-:W-:Y:S02]  /*17880*/  IMAD R4, R0, R5, R4 ;  /* 0x0000000500047224 */ /* 0x000fe400078e0204 */
[----:B------:R-:W1:Y:S03]  /*17890*/  MUFU.RCP R5, R12 ;  /* 0x0000000c00057308 */ /* 0x000e660000001000 */
[----:B------:R-:W-:Y:S02]  /*178a0*/  ISETP.GT.U32.AND P0, PT, R2, R4, PT ;  /* 0x000000040200720c */ /* 0x000fe40003f04070 */
[----:B-1----:R-:W-:-:S11]  /*178b0*/  IADD3 R5, R5, 0xffffffe, RZ ;  /* 0x0ffffffe05057810 */ /* 0x002fd60007ffe0ff */
[-C--:B------:R-:W-:Y:S02]  /*178c0*/  @!P0 IADD3 R4, R4, -R2.reuse, RZ ;  /* 0x8000000204048210 */ /* 0x080fe40007ffe0ff */
[----:B------:R-:W-:Y:S01]  /*178d0*/  @!P0 IADD3 R0, R0, 0x1, RZ ;  /* 0x0000000100008810 */ /* 0x000fe20007ffe0ff */
[----:B------:R-:W1:Y:S01]  /*178e0*/  F2I.FTZ.U32.TRUNC.NTZ R5, R5 ;  /* 0x0000000500057305 */ /* 0x000e62000021f000 */
[----:B------:R-:W-:Y:S02]  /*178f0*/  ISETP.GE.U32.AND P2, PT, R4, R2, PT ;  /* 0x000000020400720c */ /* 0x000fe40003f46070 */
[----:B------:R-:W-:Y:S02]  /*17900*/  LOP3.LUT R2, R8, R6, RZ, 0x3c, !PT ;  /* 0x0000000608027212 */ /* 0x000fe400078e3cff */
[----:B------:R-:W-:Y:S02]  /*17910*/  ISETP.NE.AND P0, PT, R6, RZ, PT ;  /* 0x000000ff0600720c */ /* 0x000fe40003f05270 */
[----:B------:R-:W-:-:S07]  /*17920*/  ISETP.GE.AND P1, PT, R2, RZ, PT ;  /* 0x000000ff0200720c */ /* 0x000fce0003f26270 */
[----:B------:R-:W-:Y:S01]  /*17930*/  @P2 IADD3 R0, R0, 0x1, RZ ;  /* 0x0000000100002810 */ /* 0x000fe20007ffe0ff */
[----:B-1----:R-:W-:-:S04]  /*17940*/  IMAD.MOV R2, RZ, RZ, -R5 ;  /* 0x000000ffff027224 */ /* 0x002fc800078e0a05 */
[----:B------:R-:W-:Y:S01]  /*17950*/  IMAD.MOV.U32 R4, RZ, RZ, R2 ;  /* 0x000000ffff047224 */ /* 0x000fe200078e0002 */
[----:B------:R-:W-:Y:S01]  /*17960*/  IABS R2, R7 ;  /* 0x0000000700027213 */ /* 0x000fe20000000000 */
[----:B------:R-:W-:Y:S01]  /*17970*/  @!P1 IMAD.MOV R0, RZ, RZ, -R0 ;  /* 0x000000ffff009224 */ /* 0x000fe200078e0a00 */
[----:B------:R-:W-:Y:S01]  /*17980*/  @!P0 LOP3.LUT R0, RZ, R6, RZ, 0x33, !PT ;  /* 0x00000006ff008212 */ /* 0x000fe200078e33ff */
[----:B------:R-:W-:Y:S01]  /*17990*/  IMAD R9, R4, R3, RZ ;  /* 0x0000000304097224 */ /* 0x000fe200078e02ff */
[----:B------:R-:W-:Y:S01]  /*179a0*/  IADD3 R10, RZ, -R2, RZ ;  /* 0x80000002ff0a7210 */ /* 0x000fe20007ffe0ff */
[----:B------:R-:W-:Y:S01]  /*179b0*/  IMAD.MOV.U32 R4, RZ, RZ, RZ ;  /* 0x000000ffff047224 */ /* 0x000fe200078e00ff */
[----:B------:R-:W-:Y:S01]  /*179c0*/  IABS R12, R0 ;  /* 0x00000000000c7213 */ /* 0x000fe20000000000 */
[----:B------:R-:W-:Y:S02]  /*179d0*/  IMAD R6, R0, R6, RZ ;  /* 0x0000000600067224 */ /* 0x000fe400078e02ff */
[----:B------:R-:W-:Y:S01]  /*179e0*/  IMAD.HI.U32 R2, R5, R9, R4 ;  /* 0x0000000905027227 */ /* 0x000fe200078e0004 */
[----:B------:R-:W-:-:S02]  /*179f0*/  MOV R5, R10 ;  /* 0x0000000a00057202 */ /* 0x000fc40000000f00 */
[----:B------:R-:W-:Y:S01]  /*17a00*/  IADD3 R245, R8, -R6, RZ ;  /* 0x8000000608f57210 */ /* 0x000fe20007ffe0ff */
[----:B------:R-:W-:-:S04]  /*17a10*/  IMAD.MOV.U32 R4, RZ, RZ, R12 ;  /* 0x000000ffff047224 */ /* 0x000fc800078e000c */
        /* <DEDUP_REMOVED lines=17> */
.L_x_288:
[----:B------:R-:W-:Y:S01]  /*17b30*/  IMAD.MOV.U32 R244, RZ, RZ, R10 ;  /* 0x000000fffff47224 */ /* 0x000fe200078e000a */
[----:B------:R-:W-:Y:S01]  /*17b40*/  MOV R246, RZ ;  /* 0x000000ff00f67202 */ /* 0x000fe20000000f00 */
[----:B------:R-:W-:Y:S01]  /*17b50*/  IMAD.MOV.U32 R245, RZ, RZ, RZ ;  /* 0x000000fffff57224 */ /* 0x000fe200078e00ff */
[----:B------:R-:W-:Y:S02]  /*17b60*/  MOV R247, c[0x0][0x53c] ;  /* 0x00014f0000f77a02 */ /* 0x000fe40000000f00 */
.L_x_297:
[----:B------:R-:W-:Y:S05]  /*17b70*/  BSYNC B1 ;  /* 0x0000000000017941 */ /* 0x000fea0003800000 */
.L_x_286:
[----:B------:R-:W-:Y:S01]  /*17b80*/  WARPSYNC 0xffffffff ;  /* 0xffffffff00007948 */ /* 0x000fe20003800000 */
[----:B------:R-:W-:Y:S01]  /*17b90*/  BAR.SYNC.DEFER_BLOCKING 0x4, 0x100 ;  /* 0x0104000000007b1d */ /* 0x000fe20000010000 */
[----:B------:R-:W-:-:S13]  /*17ba0*/  ISETP.NE.AND P0, PT, R13, RZ, PT ;  /* 0x000000ff0d00720c */ /* 0x000fda0003f05270 */
[----:B------:R2:W-:Y:S04]  /*17bb0*/  @!P0 STS.128 [0x18100], R244 ;  /* 0x018100f4ff008388 */ /* 0x0005e80000000c00 */
[----:B------:R-:W-:Y:S06]  /*17bc0*/  BAR.ARV 0x5, 0x100 ;  /* 0x0144000000007b1d */ /* 0x000fec0000002000 */
.L_x_281:
[----:B-1----:R-:W-:-:S13]  /*17bd0*/  ISETP.GE.AND P0, PT, R247, c[0x0][0x53c], PT ;  /* 0x00014f00f7007a0c */ /* 0x002fda0003f06270 */
[----:B--23--:R-:W-:Y:S01]  /*17be0*/  @P0 CALL.REL.NOINC `(.L_x_298) ;  /* 0x0000001000000944 */ /* 0x00cfe20003c00000 */
[----:B------:R-:W-:Y:S05]  /*17bf0*/  BRA `(.L_x_299) ;  /* 0xfffe9af000007947 */ /* 0x000fea000383ffff */
.L_x_298:
[----:B------:R-:W-:Y:S05]  /*17c00*/  EXIT ;  /* 0x000000000000794d */ /* 0x000fea0003800000 */
.L_x_142:
[----:B------:R-:W-:Y:S01]  /*17c10*/  IMAD.MOV.U32 R0, RZ, RZ, R4 ;  /* 0x000000ffff007224 */ /* 0x000fe200078e0004 */
[----:B------:R-:W-:Y:S02]  /*17c20*/  MOV R2, 0x1 ;  /* 0x0000000100027802 */ /* 0x000fe40000000f00 */
[----:B------:R-:W-:Y:S02]  /*17c30*/  MOV R3, 0x17c50 ;  /* 0x00017c5000037802 */ /* 0x000fe40000000f00 */
[----:B--2---:R-:W-:Y:S05]  /*17c40*/  CALL.REL.NOINC `($__internal_6_$__cuda_sm70_shflsync_up_p) ;  /* 0x0000173000007944 */ /* 0x004fea0003c00000 */
[----:B------:R-:W-:Y:S01]  /*17c50*/  MOV R0, R5 ;  /* 0x0000000500007202 */ /* 0x000fe20000000f00 */
[----:B------:R-:W-:Y:S05]  /*17c60*/  BRA `(.L_x_300) ;  /* 0xfffe87f000007947 */ /* 0x000fea000383ffff */
.L_x_143:
[----:B------:R-:W-:Y:S01]  /*17c70*/  IMAD.MOV.U32 R0, RZ, RZ, R4 ;  /* 0x000000ffff007224 */ /* 0x000fe200078e0004 */
[----:B------:R-:W-:Y:S02]  /*17c80*/  MOV R2, 0x2 ;  /* 0x0000000200027802 */ /* 0x000fe40000000f00 */
[----:B------:R-:W-:Y:S02]  /*17c90*/  MOV R3, 0x17cb0 ;  /* 0x00017cb000037802 */ /* 0x000fe40000000f00 */
[----:B--2---:R-:W-:Y:S05]  /*17ca0*/  CALL.REL.NOINC `($__internal_6_$__cuda_sm70_shflsync_up_p) ;  /* 0x000016d000007944 */ /* 0x004fea0003c00000 */
[----:B------:R-:W-:Y:S02]  /*17cb0*/  SEL R5, R5, RZ, P4 ;  /* 0x000000ff05057207 */ /* 0x000fe40002000000 */
[----:B------:R-:W-:Y:S02]  /*17cc0*/  MOV R2, 0x4 ;  /* 0x0000000400027802 */ /* 0x000fe40000000f00 */
[----:B------:R-:W-:Y:S01]  /*17cd0*/  MOV R3, 0x17d10 ;  /* 0x00017d1000037802 */ /* 0x000fe20000000f00 */
[----:B------:R-:W-:-:S04]  /*17ce0*/  IMAD.IADD R4, R4, 0x1, R5 ;  /* 0x0000000104047824 */ /* 0x000fc800078e0205 */
[----:B------:R-:W-:Y:S02]  /*17cf0*/  IMAD.MOV.U32 R0, RZ, RZ, R4 ;  /* 0x000000ffff007224 */ /* 0x000fe400078e0004 */
[----:B------:R-:W-:Y:S05]  /*17d00*/  CALL.REL.NOINC `($__internal_6_$__cuda_sm70_shflsync_up_p) ;  /* 0x0000167000007944 */ /* 0x000fea0003c00000 */
        /* <DEDUP_REMOVED lines=12> */
[----:B------:R-:W-:Y:S01]  /*17dd0*/  SEL R5, R5, RZ, P1 ;  /* 0x000000ff05057207 */ /* 0x000fe20000800000 */
[----:B------:R-:W-:Y:S01]  /*17de0*/  IMAD.MOV.U32 R3, RZ, RZ, 0x1f ;  /* 0x0000001fff037424 */ /* 0x000fe200078e00ff */
[----:B------:R-:W-:Y:S02]  /*17df0*/  MOV R0, 0x1f ;  /* 0x0000001f00007802 */ /* 0x000fe40000000f00 */
[----:B------:R-:W-:Y:S01]  /*17e00*/  MOV R2, 0x17e40 ;  /* 0x00017e4000027802 */ /* 0x000fe20000000f00 */
[----:B------:R-:W-:-:S04]  /*17e10*/  IMAD.IADD R4, R4, 0x1, R5 ;  /* 0x0000000104047824 */ /* 0x000fc800078e0205 */
[----:B------:R-:W-:Y:S02]  /*17e20*/  IMAD.MOV.U32 R9, RZ, RZ, R4 ;  /* 0x000000ffff097224 */ /* 0x000fe400078e0004 */
[----:B------:R-:W-:Y:S05]  /*17e30*/  CALL.REL.NOINC `($__internal_5_$__cuda_sm70_shflsync_idx_p) ;  /* 0x000014f000007944 */ /* 0x000fea0003c00000 */
[----:B------:R-:W-:Y:S05]  /*17e40*/  BRA `(.L_x_301) ;  /* 0xfffe871000007947 */ /* 0x000fea000383ffff */
.L_x_145:
[----:B------:R-:W-:Y:S02]  /*17e50*/  SEL R0, RZ, 0x1, P0 ;  /* 0x00000001ff007807 */ /* 0x000fe40000000000 */
[----:B------:R-:W-:Y:S02]  /*17e60*/  MOV R2, 0x17e80 ;  /* 0x00017e8000027802 */ /* 0x000fe40000000f00 */
[----:B--2---:R-:W-:Y:S05]  /*17e70*/  CALL.REL.NOINC `($__internal_7_$__cuda_sm70_votesync_ballot) ;  /* 0x0000157000007944 */ /* 0x004fea0003c00000 */
[----:B------:R-:W-:Y:S01]  /*17e80*/  MOV R5, R0 ;  /* 0x0000000000057202 */ /* 0x000fe20000000f00 */
[----:B------:R-:W-:Y:S05]  /*17e90*/  BRA `(.L_x_302) ;  /* 0xfffe875000007947 */ /* 0x000fea000383ffff */
.L_x_146:
[----:B------:R-:W-:Y:S01]  /*17ea0*/  IMAD.MOV.U32 R9, RZ, RZ, R8 ;  /* 0x000000ffff097224 */ /* 0x000fe200078e0008 */
[----:B---3--:R-:W-:Y:S01]  /*17eb0*/  MOV R3, R14 ;  /* 0x0000000e00037202 */ /* 0x008fe20000000f00 */
[----:B------:R-:W-:Y:S01]  /*17ec0*/  IMAD.MOV.U32 R0, RZ, RZ, 0x1f ;  /* 0x0000001fff007424 */ /* 0x000fe200078e00ff */
[----:B------:R-:W-:Y:S02]  /*17ed0*/  MOV R2, 0x17ef0 ;  /* 0x00017ef000027802 */ /* 0x000fe40000000f00 */
[----:B-12---:R-:W-:Y:S05]  /*17ee0*/  CALL.REL.NOINC `($__internal_5_$__cuda_sm70_shflsync_idx_p) ;  /* 0x0000144000007944 */ /* 0x006fea0003c00000 */
[----:B------:R-:W-:Y:S01]  /*17ef0*/  IMAD.MOV.U32 R12, RZ, RZ, R0 ;  /* 0x000000ffff0c7224 */ /* 0x000fe200078e0000 */
[----:B------:R-:W-:Y:S01]  /*17f00*/  MOV R9, R7 ;  /* 0x0000000700097202 */ /* 0x000fe20000000f00 */
[----:B------:R-:W-:Y:S01]  /*17f10*/  IMAD.MOV.U32 R6, RZ, RZ, RZ ;  /* 0x000000ffff067224 */ /* 0x000fe200078e00ff */
[----:B------:R-:W-:Y:S01]  /*17f20*/  MOV R3, R14 ;  /* 0x0000000e00037202 */ /* 0x000fe20000000f00 */
[----:B------:R-:W-:Y:S01]  /*17f30*/  IMAD.MOV.U32 R0, RZ, RZ, 0x1f ;  /* 0x0000001fff007424 */ /* 0x000fe200078e00ff */
[----:B------:R-:W-:-:S02]  /*17f40*/  MOV R2, 0x17f60 ;  /* 0x00017f6000027802 */ /* 0x000fc40000000f00 */
[----:B------:R-:W-:Y:S05]  /*17f50*/  CALL.REL.NOINC `($__internal_5_$__cuda_sm70_shflsync_idx_p) ;  /* 0x000013d000007944 */ /* 0x000fea0003c00000 */
[----:B------:R-:W-:Y:S01]  /*17f60*/  MOV R11, R0 ;  /* 0x00000000000b7202 */ /* 0x000fe20000000f00 */
[----:B------:R-:W-:Y:S05]  /*17f70*/  BRA `(.L_x_303) ;  /* 0xfffe86c000007947 */ /* 0x000fea000383ffff */
.L_x_149:
[----:B------:R-:W-:Y:S01]  /*17f80*/  IMAD.MOV.U32 R9, RZ, RZ, R4 ;  /* 0x000000ffff097224 */ /* 0x000fe200078e0004 */
[----:B------:R-:W-:-:S02]  /*17f90*/  MOV R0, 0x1f ;  /* 0x0000001f00007802 */ /* 0x000fc40000000f00 */
[----:B------:R-:W-:Y:S02]  /*17fa0*/  MOV R2, 0x17fc0 ;  /* 0x00017fc000027802 */ /* 0x000fe40000000f00 */
[----:B-1234-:R-:W-:Y:S05]  /*17fb0*/  CALL.REL.NOINC `($__internal_5_$__cuda_sm70_shflsync_idx_p) ;  /* 0x0000137000007944 */ /* 0x01efea0003c00000 */
[----:B------:R-:W-:Y:S01]  /*17fc0*/  MOV R6, R0 ;  /* 0x0000000000067202 */ /* 0x000fe20000000f00 */
[----:B------:R-:W-:Y:S05]  /*17fd0*/  BRA `(.L_x_148) ;  /* 0xfffe86c000007947 */ /* 0x000fea000383ffff */
.L_x_185:
[----:B------:R-:W-:Y:S01]  /*17fe0*/  IMAD.MOV.U32 R9, RZ, RZ, R12 ;  /* 0x000000ffff097224 */ /* 0x000fe200078e000c */
[----:B------:R-:W-:Y:S01]  /*17ff0*/  MOV R3, RZ ;  /* 0x000000ff00037202 */ /* 0x000fe20000000f00 */
[----:B------:R-:W-:Y:S01]  /*18000*/  IMAD.MOV.U32 R0, RZ, RZ, 0x181f ;  /* 0x0000181fff007424 */ /* 0x000fe200078e00ff */
[----:B------:R-:W-:Y:S02]  /*18010*/  MOV R2, 0x18030 ;  /* 0x0001803000027802 */ /* 0x000fe40000000f00 */
[----:B-----5:R-:W-:Y:S05]  /*18020*/  CALL.REL.NOINC `($__internal_5_$__cuda_sm70_shflsync_idx_p) ;  /* 0x0000130000007944 */ /* 0x020fea0003c00000 */
[----:B------:R-:W-:Y:S01]  /*18030*/  MOV R10, R0 ;  /* 0x00000000000a7202 */ /* 0x000fe20000000f00 */
[----:B------:R-:W-:Y:S05]  /*18040*/  BRA `(.L_x_304) ;  /* 0xfffef9e000007947 */ /* 0x000fea000383ffff */
.L_x_186:
[----:B------:R-:W-:Y:S01]  /*18050*/  IMAD.MOV.U32 R9, RZ, RZ, R13 ;  /* 0x000000ffff097224 */ /* 0x000fe200078e000d */
[----:B------:R-:W-:Y:S01]  /*18060*/  MOV R3, RZ ;  /* 0x000000ff00037202 */ /* 0x000fe20000000f00 */
[----:B------:R-:W-:Y:S01]  /*18070*/  IMAD.MOV.U32 R0, RZ, RZ, 0x181f ;  /* 0x0000181fff007424 */ /* 0x000fe200078e00ff */
[----:B------:R-:W-:Y:S02]  /*18080*/  MOV R2, 0x180a0 ;  /* 0x000180a000027802 */ /* 0x000fe40000000f00 */
[----:B-12--5:R-:W-:Y:S05]  /*18090*/  CALL.REL.NOINC `($__internal_5_$__cuda_sm70_shflsync_idx_p) ;  /* 0x0000129000007944 */ /* 0x026fea0003c00000 */
[----:B------:R-:W-:Y:S05]  /*180a0*/  BRA `(.L_x_305) ;  /* 0xfffef9a000007947 */ /* 0x000fea000383ffff */
.L_x_189:
[----:B--2---:R-:W-:Y:S01]  /*180b0*/  IMAD.MOV.U32 R9, RZ, RZ, R12 ;  /* 0x000000ffff097224 */ /* 0x004fe200078e000c */
[----:B------:R-:W-:Y:S01]  /*180c0*/  MOV R3, 0x1 ;  /* 0x0000000100037802 */ /* 0x000fe20000000f00 */
[----:B----4-:R-:W-:Y:S01]  /*180d0*/  IMAD.MOV.U32 R0, RZ, RZ, 0x181f ;  /* 0x0000181fff007424 */ /* 0x010fe200078e00ff */
[----:B------:R-:W-:-:S02]  /*180e0*/  MOV R2, 0x18100 ;  /* 0x0001810000027802 */ /* 0x000fc40000000f00 */
[----:B-1-3-5:R-:W-:Y:S05]  /*180f0*/  CALL.REL.NOINC `($__internal_5_$__cuda_sm70_shflsync_idx_p) ;  /* 0x0000123000007944 */ /* 0x02afea0003c00000 */
[----:B------:R-:W-:Y:S01]  /*18100*/  IMAD.MOV.U32 R10, RZ, RZ, R0 ;  /* 0x000000ffff0a7224 */ /* 0x000fe200078e0000 */
[----:B------:R-:W-:Y:S01]  /*18110*/  MOV R3, 0x1 ;  /* 0x0000000100037802 */ /* 0x000fe20000000f00 */
[----:B------:R-:W-:Y:S01]  /*18120*/  IMAD.MOV.U32 R9, RZ, RZ, R13 ;  /* 0x000000ffff097224 */ /* 0x000fe200078e000d */
[----:B------:R-:W-:-:S02]  /*18130*/  MOV R0, 0x181f ;  /* 0x0000181f00007802 */ /* 0x000fc40000000f00 */
[----:B------:R-:W-:Y:S02]  /*18140*/  MOV R2, 0x18160 ;  /* 0x0001816000027802 */ /* 0x000fe40000000f00 */
[----:B------:R-:W-:Y:S05]  /*18150*/  CALL.REL.NOINC `($__internal_5_$__cuda_sm70_shflsync_idx_p) ;  /* 0x000011d000007944 */ /* 0x000fea0003c00000 */
[----:B------:R-:W-:Y:S05]  /*18160*/  BRA `(.L_x_306) ;  /* 0xfffefa4000007947 */ /* 0x000fea000383ffff */
.L_x_192:
[----:B-1----:R-:W-:Y:S01]  /*18170*/  IMAD.MOV.U32 R9, RZ, RZ, R12 ;  /* 0x000000ffff097224 */ /* 0x002fe200078e000c */
[----:B------:R-:W-:Y:S01]  /*18180*/  MOV R3, 0x2 ;  /* 0x0000000200037802 */ /* 0x000fe20000000f00 */
[----:B----4-:R-:W-:Y:S01]  /*18190*/  IMAD.MOV.U32 R0, RZ, RZ, 0x181f ;  /* 0x0000181fff007424 */ /* 0x010fe200078e00ff */
[----:B------:R-:W-:Y:S02]  /*181a0*/  MOV R2, 0x181c0 ;  /* 0x000181c000027802 */ /* 0x000fe40000000f00 */
[----:B--23-5:R-:W-:Y:S05]  /*181b0*/  CALL.REL.NOINC `($__internal_5_$__cuda_sm70_shflsync_idx_p) ;  /* 0x0000117000007944 */ /* 0x02cfea0003c00000 */
[----:B------:R-:W-:Y:S01]  /*181c0*/  MOV R10, R0 ;  /* 0x00000000000a7202 */ /* 0x000fe20000000f00 */
[----:B------:R-:W-:Y:S05]  /*181d0*/  BRA `(.L_x_307) ;  /* 0xfffefb0000007947 */ /* 0x000fea000383ffff */
.L_x_193:
[----:B------:R-:W-:Y:S01]  /*181e0*/  IMAD.MOV.U32 R9, RZ, RZ, R13 ;  /* 0x000000ffff097224 */ /* 0x000fe200078e000d */
[----:B------:R-:W-:Y:S01]  /*181f0*/  MOV R3, 0x2 ;  /* 0x0000000200037802 */ /* 0x000fe20000000f00 */
[----:B----4-:R-:W-:Y:S01]  /*18200*/  IMAD.MOV.U32 R0, RZ, RZ, 0x181f ;  /* 0x0000181fff007424 */ /* 0x010fe200078e00ff */
[----:B------:R-:W-:Y:S02]  /*18210*/  MOV R2, 0x18230 ;  /* 0x0001823000027802 */ /* 0x000fe40000000f00 */
[----:B-123-5:R-:W-:Y:S05]  /*18220*/  CALL.REL.NOINC `($__internal_5_$__cuda_sm70_shflsync_idx_p) ;  /* 0x0000110000007944 */ /* 0x02efea0003c00000 */
[----:B------:R-:W-:Y:S05]  /*18230*/  BRA `(.L_x_308) ;  /* 0xfffefac000007947 */ /* 0x000fea000383ffff */
.L_x_196:
[----:B-1----:R-:W-:Y:S01]  /*18240*/  IMAD.MOV.U32 R9, RZ, RZ, R12 ;  /* 0x000000ffff097224 */ /* 0x002fe200078e000c */
[----:B------:R-:W-:Y:S01]  /*18250*/  MOV R3, 0x3 ;  /* 0x0000000300037802 */ /* 0x000fe20000000f00 */
[----:B------:R-:W-:Y:S01]  /*18260*/  IMAD.MOV.U32 R0, RZ, RZ, 0x181f ;  /* 0x0000181fff007424 */ /* 0x000fe200078e00ff */
[----:B------:R-:W-:-:S02]  /*18270*/  MOV R2, 0x18290 ;  /* 0x0001829000027802 */ /* 0x000fc40000000f00 */
[----:B--2345:R-:W-:Y:S05]  /*18280*/  CALL.REL.NOINC `($__internal_5_$__cuda_sm70_shflsync_idx_p) ;  /* 0x000010a000007944 */ /* 0x03cfea0003c00000 */
[----:B------:R-:W-:Y:S01]  /*18290*/  IMAD.MOV.U32 R7, RZ, RZ, R0 ;  /* 0x000000ffff077224 */ /* 0x000fe200078e0000 */
[----:B------:R-:W-:Y:S01]  /*182a0*/  MOV R3, 0x3 ;  /* 0x0000000300037802 */ /* 0x000fe20000000f00 */
[----:B------:R-:W-:Y:S01]  /*182b0*/  IMAD.MOV.U32 R9, RZ, RZ, R13 ;  /* 0x000000ffff097224 */ /* 0x000fe200078e000d */
[----:B------:R-:W-:-:S02]  /*182c0*/  MOV R0, 0x181f ;  /* 0x0000181f00007802 */ /* 0x000fc40000000f00 */
[----:B------:R-:W-:Y:S02]  /*182d0*/  MOV R2, 0x182f0 ;  /* 0x000182f000027802 */ /* 0x000fe40000000f00 */
[----:B------:R-:W-:Y:S05]  /*182e0*/  CALL.REL.NOINC `($__internal_5_$__cuda_sm70_shflsync_idx_p) ;  /* 0x0000104000007944 */ /* 0x000fea0003c00000 */
[----:B------:R-:W-:Y:S05]  /*182f0*/  BRA `(.L_x_309) ;  /* 0xfffefb4000007947 */ /* 0x000fea000383ffff */
.L_x_241:
[----:B------:R-:W-:Y:S01]  /*18300*/  IMAD.MOV.U32 R2, RZ, RZ, R221 ;  /* 0x000000ffff027224 */ /* 0x000fe200078e00dd */
[----:B------:R-:W-:Y:S01]  /*18310*/  MOV R7, 0x1f ;  /* 0x0000001f00077802 */ /* 0x000fe20000000f00 */
[----:B------:R-:W-:Y:S01]  /*18320*/  IMAD.MOV.U32 R5, RZ, RZ, 0x2 ;  /* 0x00000002ff057424 */ /* 0x000fe200078e00ff */
[----:B------:R-:W-:Y:S02]  /*18330*/  MOV R6, 0xffffffff ;  /* 0xffffffff00067802 */ /* 0x000fe40000000f00 */
[----:B------:R-:W-:Y:S02]  /*18340*/  MOV R3, 0x18360 ;  /* 0x0001836000037802 */ /* 0x000fe40000000f00 */
[----:B------:R-:W-:Y:S05]  /*18350*/  CALL.REL.NOINC `($__internal_4_$__cuda_sm70_shflsync_bfly_p) ;  /* 0x00000f8000007944 */ /* 0x000fea0003c00000 */
[----:B------:R-:W-:Y:S01]  /*18360*/  FADD.FTZ R0, R221, R5 ;  /* 0x00000005dd007221 */ /* 0x000fe20000010000 */
[----:B------:R-:W-:Y:S02]  /*18370*/  MOV R5, 0x1 ;  /* 0x0000000100057802 */ /* 0x000fe40000000f00 */
[----:B------:R-:W-:Y:S02]  /*18380*/  MOV R3, 0x183b0 ;  /* 0x000183b000037802 */ /* 0x000fe40000000f00 */
[----:B------:R-:W-:-:S02]  /*18390*/  MOV R2, R0 ;  /* 0x0000000000027202 */ /* 0x000fc40000000f00 */
[----:B------:R-:W-:Y:S05]  /*183a0*/  CALL.REL.NOINC `($__internal_4_$__cuda_sm70_shflsync_bfly_p) ;  /* 0x00000f3000007944 */ /* 0x000fea0003c00000 */
[----:B------:R-:W-:Y:S01]  /*183b0*/  FADD.FTZ R0, R0, R5 ;  /* 0x0000000500007221 */ /* 0x000fe20000010000 */
[----:B------:R-:W-:-:S02]  /*183c0*/  MOV R2, R222 ;  /* 0x000000de00027202 */ /* 0x000fc40000000f00 */
[----:B------:R-:W-:Y:S02]  /*183d0*/  MOV R5, 0x2 ;  /* 0x0000000200057802 */ /* 0x000fe40000000f00 */
[----:B------:R-:W-:Y:S02]  /*183e0*/  MOV R3, 0x18400 ;  /* 0x0001840000037802 */ /* 0x000fe40000000f00 */
[----:B------:R-:W-:Y:S05]  /*183f0*/  CALL.REL.NOINC `($__internal_4_$__cuda_sm70_shflsync_bfly_p) ;  /* 0x00000ee000007944 */ /* 0x000fea0003c00000 */
[----:B------:R-:W-:Y:S01]  /*18400*/  FADD.FTZ R4, R222, R5 ;  /* 0x00000005de047221 */ /* 0x000fe20000010000 */
[----:B------:R-:W-:Y:S02]  /*18410*/  MOV R5, 0x1 ;  /* 0x0000000100057802 */ /* 0x000fe40000000f00 */
[----:B------:R-:W-:Y:S02]  /*18420*/  MOV R3, 0x18450 ;  /* 0x0001845000037802 */ /* 0x000fe40000000f00 */
[----:B------:R-:W-:Y:S02]  /*18430*/  MOV R2, R4 ;  /* 0x0000000400027202 */ /* 0x000fe40000000f00 */
[----:B------:R-:W-:Y:S05]  /*18440*/  CALL.REL.NOINC `($__internal_4_$__cuda_sm70_shflsync_bfly_p) ;  /* 0x00000e9000007944 */ /* 0x000fea0003c00000 */
[----:B------:R-:W-:Y:S01]  /*18450*/  MOV R3, R5 ;  /* 0x0000000500037202 */ /* 0x000fe20000000f00 */
[----:B------:R-:W-:Y:S05]  /*18460*/  BRA `(.L_x_310) ;  /* 0xffffae7000007947 */ /* 0x000fea000383ffff */
.L_x_248:
[----:B-1-34-:R-:W-:Y:S01]  /*18470*/  IMAD.MOV.U32 R9, RZ, RZ, R11 ;  /* 0x000000ffff097224 */ /* 0x01afe200078e000b */
[----:B------:R-:W-:Y:S01]  /*18480*/  MOV R3, RZ ;  /* 0x000000ff00037202 */ /* 0x000fe20000000f00 */
[----:B------:R-:W-:Y:S01]  /*18490*/  IMAD.MOV.U32 R0, RZ, RZ, 0x181f ;  /* 0x0000181fff007424 */ /* 0x000fe200078e00ff */
[----:B------:R-:W-:-:S02]  /*184a0*/  MOV R2, 0x184c0 ;  /* 0x000184c000027802 */ /* 0x000fc40000000f00 */
[----:B------:R-:W-:Y:S05]  /*184b0*/  CALL.REL.NOINC `($__internal_5_$__cuda_sm70_shflsync_idx_p) ;  /* 0x00000e7000007944 */ /* 0x000fea0003c00000 */
[----:B------:R-:W-:Y:S01]  /*184c0*/  MOV R5, R0 ;  /* 0x0000000000057202 */ /* 0x000fe20000000f00 */
[----:B------:R-:W-:Y:S05]  /*184d0*/  BRA `(.L_x_311) ;  /* 0xffffc76000007947 */ /* 0x000fea000383ffff */
.L_x_249:
[----:B------:R-:W-:Y:S01]  /*184e0*/  IMAD.MOV.U32 R9, RZ, RZ, R12 ;  /* 0x000000ffff097224 */ /* 0x000fe200078e000c */
[----:B------:R-:W-:Y:S01]  /*184f0*/  MOV R3, RZ ;  /* 0x000000ff00037202 */ /* 0x000fe20000000f00 */
[----:B------:R-:W-:Y:S01]  /*18500*/  IMAD.MOV.U32 R0, RZ, RZ, 0x181f ;  /* 0x0000181fff007424 */ /* 0x000fe200078e00ff */
[----:B------:R-:W-:-:S02]  /*18510*/  MOV R2, 0x18530 ;  /* 0x0001853000027802 */ /* 0x000fc40000000f00 */
[----:B-12---:R-:W-:Y:S05]  /*18520*/  CALL.REL.NOINC `($__internal_5_$__cuda_sm70_shflsync_idx_p) ;  /* 0x00000e0000007944 */ /* 0x006fea0003c00000 */
[----:B------:R-:W-:Y:S05]  /*18530*/  BRA `(.L_x_312) ;  /* 0xffffc72000007947 */ /* 0x000fea000383ffff */
.L_x_252:
[----:B--2---:R-:W-:Y:S01]  /*18540*/  IMAD.MOV.U32 R9, RZ, RZ, R11 ;  /* 0x000000ffff097224 */ /* 0x004fe200078e000b */
[----:B------:R-:W-:Y:S01]  /*18550*/  MOV R3, 0x1 ;  /* 0x0000000100037802 */ /* 0x000fe20000000f00 */
[----:B----4-:R-:W-:Y:S01]  /*18560*/  IMAD.MOV.U32 R0, RZ, RZ, 0x181f ;  /* 0x0000181fff007424 */ /* 0x010fe200078e00ff */
[----:B------:R-:W-:-:S02]  /*18570*/  MOV R2, 0x18590 ;  /* 0x0001859000027802 */ /* 0x000fc40000000f00 */
[----:B-1-3--:R-:W-:Y:S05]  /*18580*/  CALL.REL.NOINC `($__internal_5_$__cuda_sm70_shflsync_idx_p) ;  /* 0x00000da000007944 */ /* 0x00afea0003c00000 */
[----:B------:R-:W-:Y:S01]  /*18590*/  IMAD.MOV.U32 R5, RZ, RZ, R0 ;  /* 0x000000ffff057224 */ /* 0x000fe200078e0000 */
[----:B------:R-:W-:Y:S01]  /*185a0*/  MOV R3, 0x1 ;  /* 0x0000000100037802 */ /* 0x000fe20000000f00 */
[----:B------:R-:W-:Y:S01]  /*185b0*/  IMAD.MOV.U32 R9, RZ, RZ, R12 ;  /* 0x000000ffff097224 */ /* 0x000fe200078e000c */
[----:B------:R-:W-:-:S02]  /*185c0*/  MOV R0, 0x181f ;  /* 0x0000181f00007802 */ /* 0x000fc40000000f00 */
[----:B------:R-:W-:Y:S02]  /*185d0*/  MOV R2, 0x185f0 ;  /* 0x000185f000027802 */ /* 0x000fe40000000f00 */
[----:B------:R-:W-:Y:S05]  /*185e0*/  CALL.REL.NOINC `($__internal_5_$__cuda_sm70_shflsync_idx_p) ;  /* 0x00000d4000007944 */ /* 0x000fea0003c00000 */
[----:B------:R-:W-:Y:S05]  /*185f0*/  BRA `(.L_x_313) ;  /* 0xffffc7c000007947 */ /* 0x000fea000383ffff */
.L_x_255:
[----:B-1----:R-:W-:Y:S01]  /*18600*/  IMAD.MOV.U32 R9, RZ, RZ, R11 ;  /* 0x000000ffff097224 */ /* 0x002fe200078e000b */
[----:B------:R-:W-:Y:S01]  /*18610*/  MOV R3, 0x2 ;  /* 0x0000000200037802 */ /* 0x000fe20000000f00 */
[----:B----4-:R-:W-:Y:S01]  /*18620*/  IMAD.MOV.U32 R0, RZ, RZ, 0x181f ;  /* 0x0000181fff007424 */ /* 0x010fe200078e00ff */
[----:B------:R-:W-:Y:S02]  /*18630*/  MOV R2, 0x18650 ;  /* 0x0001865000027802 */ /* 0x000fe40000000f00 */
[----:B--23--:R-:W-:Y:S05]  /*18640*/  CALL.REL.NOINC `($__internal_5_$__cuda_sm70_shflsync_idx_p) ;  /* 0x00000ce000007944 */ /* 0x00cfea0003c00000 */
[----:B------:R-:W-:Y:S01]  /*18650*/  MOV R5, R0 ;  /* 0x0000000000057202 */ /* 0x000fe20000000f00 */
[----:B------:R-:W-:Y:S05]  /*18660*/  BRA `(.L_x_314) ;  /* 0xffffc88000007947 */ /* 0x000fea000383ffff */
.L_x_256:
[----:B------:R-:W-:Y:S01]  /*18670*/  IMAD.MOV.U32 R9, RZ, RZ, R12 ;  /* 0x000000ffff097224 */ /* 0x000fe200078e000c */
[----:B------:R-:W-:Y:S01]  /*18680*/  MOV R3, 0x2 ;  /* 0x0000000200037802 */ /* 0x000fe20000000f00 */
[----:B----4-:R-:W-:Y:S01]  /*18690*/  IMAD.MOV.U32 R0, RZ, RZ, 0x181f ;  /* 0x0000181fff007424 */ /* 0x010fe200078e00ff */
[----:B------:R-:W-:Y:S02]  /*186a0*/  MOV R2, 0x186c0 ;  /* 0x000186c000027802 */ /* 0x000fe40000000f00 */
[----:B-123--:R-:W-:Y:S05]  /*186b0*/  CALL.REL.NOINC `($__internal_5_$__cuda_sm70_shflsync_idx_p) ;  /* 0x00000c7000007944 */ /* 0x00efea0003c00000 */
[----:B------:R-:W-:Y:S05]  /*186c0*/  BRA `(.L_x_315) ;  /* 0xffffc84000007947 */ /* 0x000fea000383ffff */
.L_x_259:
[----:B-1----:R-:W-:Y:S01]  /*186d0*/  IMAD.MOV.U32 R9, RZ, RZ, R11 ;  /* 0x000000ffff097224 */ /* 0x002fe200078e000b */
[----:B------:R-:W-:Y:S01]  /*186e0*/  MOV R3, 0x3 ;  /* 0x0000000300037802 */ /* 0x000fe20000000f00 */
[----:B------:R-:W-:Y:S01]  /*186f0*/  IMAD.MOV.U32 R0, RZ, RZ, 0x181f ;  /* 0x0000181fff007424 */ /* 0x000fe200078e00ff */
[----:B------:R-:W-:-:S02]  /*18700*/  MOV R2, 0x18720 ;  /* 0x0001872000027802 */ /* 0x000fc40000000f00 */
[----:B--234-:R-:W-:Y:S05]  /*18710*/  CALL.REL.NOINC `($__internal_5_$__cuda_sm70_shflsync_idx_p) ;  /* 0x00000c1000007944 */ /* 0x01cfea0003c00000 */
[----:B------:R-:W-:Y:S01]  /*18720*/  IMAD.MOV.U32 R6, RZ, RZ, R0 ;  /* 0x000000ffff067224 */ /* 0x000fe200078e0000 */
[----:B------:R-:W-:Y:S01]  /*18730*/  MOV R3, 0x3 ;  /* 0x0000000300037802 */ /* 0x000fe20000000f00 */
[----:B------:R-:W-:Y:S01]  /*18740*/  IMAD.MOV.U32 R9, RZ, RZ, R12 ;  /* 0x000000ffff097224 */ /* 0x000fe200078e000c */
[----:B------:R-:W-:-:S02]  /*18750*/  MOV R0, 0x181f ;  /* 0x0000181f00007802 */ /* 0x000fc40000000f00 */
[----:B------:R-:W-:Y:S02]  /*18760*/  MOV R2, 0x18780 ;  /* 0x0001878000027802 */ /* 0x000fe40000000f00 */
[----:B------:R-:W-:Y:S05]  /*18770*/  CALL.REL.NOINC `($__internal_5_$__cuda_sm70_shflsync_idx_p) ;  /* 0x00000bb000007944 */ /* 0x000fea0003c00000 */
[----:B------:R-:W-:Y:S05]  /*18780*/  BRA `(.L_x_316) ;  /* 0xffffc8c000007947 */ /* 0x000fea000383ffff */
.L_x_261:
[----:B------:R-:W-:Y:S01]  /*18790*/  IMAD.MOV.U32 R9, RZ, RZ, R36 ;  /* 0x000000ffff097224 */ /* 0x000fe200078e0024 */
[----:B------:R-:W-:Y:S01]  /*187a0*/  MOV R3, RZ ;  /* 0x000000ff00037202 */ /* 0x000fe20000000f00 */
[----:B------:R-:W-:Y:S01]  /*187b0*/  IMAD.MOV.U32 R0, RZ, RZ, 0x1c1f ;  /* 0x00001c1fff007424 */ /* 0x000fe200078e00ff */
[----:B------:R-:W-:Y:S02]  /*187c0*/  MOV R2, 0x187e0 ;  /* 0x000187e000027802 */ /* 0x000fe40000000f00 */
[----:B------:R-:W-:Y:S05]  /*187d0*/  CALL.REL.NOINC `($__internal_5_$__cuda_sm70_shflsync_idx_p) ;  /* 0x00000b5000007944 */ /* 0x000fea0003c00000 */
[----:B------:R-:W-:Y:S01]  /*187e0*/  MOV R5, R0 ;  /* 0x0000000000057202 */ /* 0x000fe20000000f00 */
[----:B------:R-:W-:Y:S05]  /*187f0*/  BRA `(.L_x_317) ;  /* 0xffffcb8000007947 */ /* 0x000fea000383ffff */
.L_x_262:
[----:B------:R-:W-:Y:S01]  /*18800*/  IMAD.MOV.U32 R9, RZ, RZ, R39 ;  /* 0x000000ffff097224 */ /* 0x000fe200078e0027 */
[----:B------:R-:W-:Y:S01]  /*18810*/  MOV R3, RZ ;  /* 0x000000ff00037202 */ /* 0x000fe20000000f00 */
[----:B------:R-:W-:Y:S01]  /*18820*/  IMAD.MOV.U32 R0, RZ, RZ, 0x1c1f ;  /* 0x00001c1fff007424 */ /* 0x000fe200078e00ff */
[----:B------:R-:W-:Y:S02]  /*18830*/  MOV R2, 0x18850 ;  /* 0x0001885000027802 */ /* 0x000fe40000000f00 */
[----:B-12---:R-:W-:Y:S05]  /*18840*/  CALL.REL.NOINC `($__internal_5_$__cuda_sm70_shflsync_idx_p) ;  /* 0x00000ae000007944 */ /* 0x006fea0003c00000 */
[----:B------:R-:W-:Y:S05]  /*18850*/  BRA `(.L_x_318) ;  /* 0xffffcb4000007947 */ /* 0x000fea000383ffff */
.L_x_265:
[----:B------:R-:W-:Y:S01]  /*18860*/  IMAD.MOV.U32 R9, RZ, RZ, R36 ;  /* 0x000000ffff097224 */ /* 0x000fe200078e0024 */
[----:B----4-:R-:W-:Y:S01]  /*18870*/  MOV R3, 0x1 ;  /* 0x0000000100037802 */ /* 0x010fe20000000f00 */
[----:B------:R-:W-:Y:S01]  /*18880*/  IMAD.MOV.U32 R0, RZ, RZ, 0x1c1f ;  /* 0x00001c1fff007424 */ /* 0x000fe200078e00ff */
[----:B------:R-:W-:-:S02]  /*18890*/  MOV R2, 0x188b0 ;  /* 0x000188b000027802 */ /* 0x000fc40000000f00 */
[----:B-123--:R-:W-:Y:S05]  /*188a0*/  CALL.REL.NOINC `($__internal_5_$__cuda_sm70_shflsync_idx_p) ;  /* 0x00000a8000007944 */ /* 0x00efea0003c00000 */
[----:B------:R-:W-:Y:S01]  /*188b0*/  IMAD.MOV.U32 R5, RZ, RZ, R0 ;  /* 0x000000ffff057224 */ /* 0x000fe200078e0000 */
[----:B------:R-:W-:Y:S01]  /*188c0*/  MOV R3, 0x1 ;  /* 0x0000000100037802 */ /* 0x000fe20000000f00 */
[----:B------:R-:W-:Y:S01]  /*188d0*/  IMAD.MOV.U32 R9, RZ, RZ, R39 ;  /* 0x000000ffff097224 */ /* 0x000fe200078e0027 */
[----:B------:R-:W-:-:S02]  /*188e0*/  MOV R0, 0x1c1f ;  /* 0x00001c1f00007802 */ /* 0x000fc40000000f00 */
[----:B------:R-:W-:Y:S02]  /*188f0*/  MOV R2, 0x18910 ;  /* 0x0001891000027802 */ /* 0x000fe40000000f00 */
[----:B------:R-:W-:Y:S05]  /*18900*/  CALL.REL.NOINC `($__internal_5_$__cuda_sm70_shflsync_idx_p) ;  /* 0x00000a2000007944 */ /* 0x000fea0003c00000 */
[----:B------:R-:W-:Y:S05]  /*18910*/  BRA `(.L_x_319) ;  /* 0xffffd47000007947 */ /* 0x000fea000383ffff */
.L_x_269:
[----:B------:R-:W-:Y:S01]  /*18920*/  IMAD.MOV.U32 R9, RZ, RZ, R10 ;  /* 0x000000ffff097224 */ /* 0x000fe200078e000a */
[----:B------:R-:W-:Y:S01]  /*18930*/  MOV R3, RZ ;  /* 0x000000ff00037202 */ /* 0x000fe20000000f00 */
[----:B------:R-:W-:Y:S01]  /*18940*/  IMAD.MOV.U32 R0, RZ, RZ, 0x181f ;  /* 0x0000181fff007424 */ /* 0x000fe200078e00ff */
[----:B------:R-:W-:Y:S02]  /*18950*/  MOV R2, 0x18970 ;  /* 0x0001897000027802 */ /* 0x000fe40000000f00 */
[----:B------:R-:W-:Y:S05]  /*18960*/  CALL.REL.NOINC `($__internal_5_$__cuda_sm70_shflsync_idx_p) ;  /* 0x000009c000007944 */ /* 0x000fea0003c00000 */
[----:B------:R-:W-:Y:S01]  /*18970*/  MOV R8, R0 ;  /* 0x0000000000087202 */ /* 0x000fe20000000f00 */
[----:B------:R-:W-:Y:S05]  /*18980*/  BRA `(.L_x_320) ;  /* 0xffffe1e000007947 */ /* 0x000fea000383ffff */
.L_x_270:
[----:B------:R-:W-:Y:S01]  /*18990*/  IMAD.MOV.U32 R9, RZ, RZ, R13 ;  /* 0x000000ffff097224 */ /* 0x000fe200078e000d */
[----:B------:R-:W-:Y:S01]  /*189a0*/  MOV R3, RZ ;  /* 0x000000ff00037202 */ /* 0x000fe20000000f00 */
[----:B------:R-:W-:Y:S01]  /*189b0*/  IMAD.MOV.U32 R0, RZ, RZ, 0x181f ;  /* 0x0000181fff007424 */ /* 0x000fe200078e00ff */
[----:B------:R-:W-:Y:S02]  /*189c0*/  MOV R2, 0x189e0 ;  /* 0x000189e000027802 */ /* 0x000fe40000000f00 */
[----:B-12---:R-:W-:Y:S05]  /*189d0*/  CALL.REL.NOINC `($__internal_5_$__cuda_sm70_shflsync_idx_p) ;  /* 0x0000095000007944 */ /* 0x006fea0003c00000 */
[----:B------:R-:W-:Y:S05]  /*189e0*/  BRA `(.L_x_321) ;  /* 0xffffe1a000007947 */ /* 0x000fea000383ffff */
.L_x_273:
[----:B------:R-:W-:Y:S01]  /*189f0*/  IMAD.MOV.U32 R9, RZ, RZ, R10 ;  /* 0x000000ffff097224 */ /* 0x000fe200078e000a */
[----:B--2---:R-:W-:Y:S01]  /*18a00*/  MOV R3, 0x1 ;  /* 0x0000000100037802 */ /* 0x004fe20000000f00 */
        /* <DEDUP_REMOVED lines=10> */
.L_x_276:
[----:B------:R-:W-:Y:S01]  /*18ab0*/  IMAD.MOV.U32 R9, RZ, RZ, R10 ;  /* 0x000000ffff097224 */ /* 0x000fe200078e000a */
[----:B-1----:R-:W-:Y:S01]  /*18ac0*/  MOV R3, 0x2 ;  /* 0x0000000200037802 */ /* 0x002fe20000000f00 */
[----:B----4-:R-:W-:Y:S01]  /*18ad0*/  IMAD.MOV.U32 R0, RZ, RZ, 0x181f ;  /* 0x0000181fff007424 */ /* 0x010fe200078e00ff */
[----:B------:R-:W-:Y:S02]  /*18ae0*/  MOV R2, 0x18b00 ;  /* 0x00018b0000027802 */ /* 0x000fe40000000f00 */
[----:B--23--:R-:W-:Y:S05]  /*18af0*/  CALL.REL.NOINC `($__internal_5_$__cuda_sm70_shflsync_idx_p) ;  /* 0x0000083000007944 */ /* 0x00cfea0003c00000 */
[----:B------:R-:W-:Y:S01]  /*18b00*/  MOV R8, R0 ;  /* 0x0000000000087202 */ /* 0x000fe20000000f00 */
[----:B------:R-:W-:Y:S05]  /*18b10*/  BRA `(.L_x_323) ;  /* 0xffffe31000007947 */ /* 0x000fea000383ffff */
.L_x_277:
[----:B------:R-:W-:Y:S01]  /*18b20*/  IMAD.MOV.U32 R9, RZ, RZ, R13 ;  /* 0x000000ffff097224 */ /* 0x000fe200078e000d */
[----:B------:R-:W-:Y:S01]  /*18b30*/  MOV R3, 0x2 ;  /* 0x0000000200037802 */ /* 0x000fe20000000f00 */
[----:B----4-:R-:W-:Y:S01]  /*18b40*/  IMAD.MOV.U32 R0, RZ, RZ, 0x181f ;  /* 0x0000181fff007424 */ /* 0x010fe200078e00ff */
[----:B------:R-:W-:Y:S02]  /*18b50*/  MOV R2, 0x18b70 ;  /* 0x00018b7000027802 */ /* 0x000fe40000000f00 */
[----:B-123--:R-:W-:Y:S05]  /*18b60*/  CALL.REL.NOINC `($__internal_5_$__cuda_sm70_shflsync_idx_p) ;  /* 0x000007c000007944 */ /* 0x00efea0003c00000 */
[----:B------:R-:W-:Y:S05]  /*18b70*/  BRA `(.L_x_324) ;  /* 0xffffe2d000007947 */ /* 0x000fea000383ffff */
.L_x_280:
[----:B------:R-:W-:Y:S01]  /*18b80*/  IMAD.MOV.U32 R9, RZ, RZ, R10 ;  /* 0x000000ffff097224 */ /* 0x000fe200078e000a */
[----:B-1----:R-:W-:Y:S01]  /*18b90*/  MOV R3, 0x3 ;  /* 0x0000000300037802 */ /* 0x002fe20000000f00 */
        /* <DEDUP_REMOVED lines=10> */
.L_x_282:
[----:B------:R-:W-:Y:S01]  /*18c40*/  IMAD.MOV.U32 R9, RZ, RZ, R86 ;  /* 0x000000ffff097224 */ /* 0x000fe200078e0056 */
[----:B------:R-:W-:Y:S01]  /*18c50*/  MOV R3, RZ ;  /* 0x000000ff00037202 */ /* 0x000fe20000000f00 */
[----:B------:R-:W-:Y:S01]  /*18c60*/  IMAD.MOV.U32 R0, RZ, RZ, 0x1f ;  /* 0x0000001fff007424 */ /* 0x000fe200078e00ff */
[----:B------:R-:W-:Y:S02]  /*18c70*/  MOV R2, 0x18c90 ;  /* 0x00018c9000027802 */ /* 0x000fe40000000f00 */
[----:B-1----:R-:W-:Y:S05]  /*18c80*/  CALL.REL.NOINC `($__internal_5_$__cuda_sm70_shflsync_idx_p) ;  /* 0x000006a000007944 */ /* 0x002fea0003c00000 */
[----:B------:R-:W-:Y:S01]  /*18c90*/  MOV R10, R0 ;  /* 0x00000000000a7202 */ /* 0x000fe20000000f00 */
[----:B------:R-:W-:Y:S05]  /*18ca0*/  BRA `(.L_x_326) ;  /* 0xffffe4b000007947 */ /* 0x000fea000383ffff */
.L_x_283:
[----:B------:R-:W-:Y:S01]  /*18cb0*/  IMAD.MOV.U32 R9, RZ, RZ, R86 ;  /* 0x000000ffff097224 */ /* 0x000fe200078e0056 */
[----:B------:R-:W-:Y:S01]  /*18cc0*/  MOV R3, 0x1 ;  /* 0x0000000100037802 */ /* 0x000fe20000000f00 */
[----:B------:R-:W-:Y:S01]  /*18cd0*/  IMAD.MOV.U32 R0, RZ, RZ, 0x1f ;  /* 0x0000001fff007424 */ /* 0x000fe200078e00ff */
[----:B------:R-:W-:Y:S02]  /*18ce0*/  MOV R2, 0x18d00 ;  /* 0x00018d0000027802 */ /* 0x000fe40000000f00 */
[----:B-123--:R-:W-:Y:S05]  /*18cf0*/  CALL.REL.NOINC `($__internal_5_$__cuda_sm70_shflsync_idx_p) ;  /* 0x0000063000007944 */ /* 0x00efea0003c00000 */
[----:B------:R-:W-:Y:S01]  /*18d00*/  MOV R8, R0 ;  /* 0x0000000000087202 */ /* 0x000fe20000000f00 */
[----:B------:R-:W-:Y:S05]  /*18d10*/  BRA `(.L_x_327) ;  /* 0xffffe46000007947 */ /* 0x000fea000383ffff */
.L_x_284:
[----:B------:R-:W-:Y:S01]  /*18d20*/  IMAD.MOV.U32 R0, RZ, RZ, R4 ;  /* 0x000000ffff007224 */ /* 0x000fe200078e0004 */
[----:B------:R-:W-:Y:S02]  /*18d30*/  MOV R2, 0x1 ;  /* 0x0000000100027802 */ /* 0x000fe40000000f00 */
[----:B------:R-:W-:-:S02]  /*18d40*/  MOV R3, 0x18d60 ;  /* 0x00018d6000037802 */ /* 0x000fc40000000f00 */
[----:B--234-:R-:W-:Y:S05]  /*18d50*/  CALL.REL.NOINC `($__internal_6_$__cuda_sm70_shflsync_up_p) ;  /* 0x0000062000007944 */ /* 0x01cfea0003c00000 */
[----:B------:R-:W-:Y:S05]  /*18d60*/  BRA `(.L_x_328) ;  /* 0xffffe53000007947 */ /* 0x000fea000383ffff */
.L_x_285:
[----:B------:R-:W-:Y:S01]  /*18d70*/  IMAD.MOV.U32 R0, RZ, RZ, R4 ;  /* 0x000000ffff007224 */ /* 0x000fe200078e0004 */
[----:B------:R-:W-:-:S02]  /*18d80*/  MOV R2, 0x2 ;  /* 0x0000000200027802 */ /* 0x000fc40000000f00 */
[----:B------:R-:W-:Y:S02]  /*18d90*/  MOV R3, 0x18db0 ;  /* 0x00018db000037802 */ /* 0x000fe40000000f00 */
[----:B--23--:R-:W-:Y:S05]  /*18da0*/  CALL.REL.NOINC `($__internal_6_$__cuda_sm70_shflsync_up_p) ;  /* 0x000005d000007944 */ /* 0x00cfea0003c00000 */
        /* <DEDUP_REMOVED lines=26> */
.L_x_289:
[----:B------:R-:W-:Y:S02]  /*18f50*/  MOV R2, 0x1 ;  /* 0x0000000100027802 */ /* 0x000fe40000000f00 */
[----:B------:R-:W-:Y:S02]  /*18f60*/  MOV R3, 0x18f80 ;  /* 0x00018f8000037802 */ /* 0x000fe40000000f00 */
[----:B------:R-:W-:Y:S05]  /*18f70*/  CALL.REL.NOINC `($__internal_6_$__cuda_sm70_shflsync_up_p) ;  /* 0x0000040000007944 */ /* 0x000fea0003c00000 */
[----:B------:R-:W-:Y:S01]  /*18f80*/  MOV R2, R5 ;  /* 0x0000000500027202 */ /* 0x000fe20000000f00 */
[----:B------:R-:W-:Y:S05]  /*18f90*/  BRA `(.L_x_330) ;  /* 0xffffe55000007947 */ /* 0x000fea000383ffff */
.L_x_290:
[----:B------:R-:W-:Y:S02]  /*18fa0*/  MOV R2, 0x2 ;  /* 0x0000000200027802 */ /* 0x000fe40000000f00 */
[----:B------:R-:W-:Y:S02]  /*18fb0*/  MOV R3, 0x18fd0 ;  /* 0x00018fd000037802 */ /* 0x000fe40000000f00 */
[----:B------:R-:W-:Y:S05]  /*18fc0*/  CALL.REL.NOINC `($__internal_6_$__cuda_sm70_shflsync_up_p) ;  /* 0x000003b000007944 */ /* 0x000fea0003c00000 */
[----:B------:R-:W-:Y:S01]  /*18fd0*/  SEL R5, R5, RZ, P1 ;  /* 0x000000ff05057207 */ /* 0x000fe20000800000 */
[----:B------:R-:W-:Y:S01]  /*18fe0*/  IMAD.MOV.U32 R2, RZ, RZ, 0x4 ;  /* 0x00000004ff027424 */ /* 0x000fe200078e00ff */
[----:B------:R-:W-:-:S03]  /*18ff0*/  MOV R3, 0x19020 ;  /* 0x0001902000037802 */ /* 0x000fc60000000f00 */
[----:B------:R-:W-:Y:S02]  /*19000*/  IMAD.IADD R0, R0, 0x1, R5 ;  /* 0x0000000100007824 */ /* 0x000fe400078e0205 */
        /* <DEDUP_REMOVED lines=21> */
.L_x_292:
[----:B------:R-:W-:Y:S02]  /*19160*/  SEL R0, RZ, 0x1, P0 ;  /* 0x00000001ff007807 */ /* 0x000fe40000000000 */
[----:B------:R-:W-:Y:S02]  /*19170*/  MOV R2, 0x19190 ;  /* 0x0001919000027802 */ /* 0x000fe40000000f00 */
[----:B-1----:R-:W-:Y:S05]  /*19180*/  CALL.REL.NOINC `($__internal_7_$__cuda_sm70_votesync_ballot) ;  /* 0x0000026000007944 */ /* 0x002fea0003c00000 */
[----:B------:R-:W-:Y:S01]  /*19190*/  MOV R5, R0 ;  /* 0x0000000000057202 */ /* 0x000fe20000000f00 */
[----:B------:R-:W-:Y:S05]  /*191a0*/  BRA `(.L_x_332) ;  /* 0xffffe4d000007947 */ /* 0x000fea000383ffff */
.L_x_293:
[----:B------:R-:W-:Y:S01]  /*191b0*/  IMAD.MOV.U32 R9, RZ, RZ, R6 ;  /* 0x000000ffff097224 */ /* 0x000fe200078e0006 */
[----:B---3--:R-:W-:Y:S01]  /*191c0*/  MOV R3, R11 ;  /* 0x0000000b00037202 */ /* 0x008fe20000000f00 */
[----:B------:R-:W-:Y:S01]  /*191d0*/  IMAD.MOV.U32 R0, RZ, RZ, 0x1f ;  /* 0x0000001fff007424 */ /* 0x000fe200078e00ff */
[----:B------:R-:W-:Y:S02]  /*191e0*/  MOV R2, 0x19200 ;  /* 0x0001920000027802 */ /* 0x000fe40000000f00 */
[----:B-12---:R-:W-:Y:S05]  /*191f0*/  CALL.REL.NOINC `($__internal_5_$__cuda_sm70_shflsync_idx_p) ;  /* 0x0000013000007944 */ /* 0x006fea0003c00000 */
[----:B------:R-:W-:Y:S01]  /*19200*/  IMAD.MOV.U32 R6, RZ, RZ, R0 ;  /* 0x000000ffff067224 */ /* 0x000fe200078e0000 */
[----:B------:R-:W-:Y:S01]  /*19210*/  MOV R3, R11 ;  /* 0x0000000b00037202 */ /* 0x000fe20000000f00 */
[----:B------:R-:W-:Y:S01]  /*19220*/  IMAD.MOV.U32 R9, RZ, RZ, R7 ;  /* 0x000000ffff097224 */ /* 0x000fe200078e0007 */
[----:B------:R-:W-:Y:S02]  /*19230*/  MOV R0, 0x1f ;  /* 0x0000001f00007802 */ /* 0x000fe40000000f00 */
[----:B------:R-:W-:-:S02]  /*19240*/  MOV R2, 0x19260 ;  /* 0x0001926000027802 */ /* 0x000fc40000000f00 */
[----:B------:R-:W-:Y:S05]  /*19250*/  CALL.REL.NOINC `($__internal_5_$__cuda_sm70_shflsync_idx_p) ;  /* 0x000000d000007944 */ /* 0x000fea0003c00000 */
[----:B------:R-:W-:Y:S01]  /*19260*/  MOV R7, R0 ;  /* 0x0000000000077202 */ /* 0x000fe20000000f00 */
[----:B------:R-:W-:Y:S05]  /*19270*/  BRA `(.L_x_333) ;  /* 0xffffe44000007947 */ /* 0x000fea000383ffff */
.L_x_296:
[----:B------:R-:W-:Y:S01]  /*19280*/  IMAD.MOV.U32 R9, RZ, RZ, R4 ;  /* 0x000000ffff097224 */ /* 0x000fe200078e0004 */
[----:B------:R-:W-:-:S02]  /*19290*/  MOV R0, 0x1f ;  /* 0x0000001f00007802 */ /* 0x000fc40000000f00 */
[----:B------:R-:W-:Y:S02]  /*192a0*/  MOV R2, 0x192c0 ;  /* 0x000192c000027802 */ /* 0x000fe40000000f00 */
[----:B-1234-:R-:W-:Y:S05]  /*192b0*/  CALL.REL.NOINC `($__internal_5_$__cuda_sm70_shflsync_idx_p) ;  /* 0x0000007000007944 */ /* 0x01efea0003c00000 */
[----:B------:R-:W-:Y:S01]  /*192c0*/  MOV R12, R0 ;  /* 0x00000000000c7202 */ /* 0x000fe20000000f00 */
[----:B------:R-:W-:Y:S05]  /*192d0*/  BRA `(.L_x_295) ;  /* 0xffffe44000007947 */ /* 0x000fea000383ffff */
        .weak           $__internal_4_$__cuda_sm70_shflsync_bfly_p
        .type           $__internal_4_$__cuda_sm70_shflsync_bfly_p,@function
        .size           $__internal_4_$__cuda_sm70_shflsync_bfly_p,($__internal_5_$__cuda_sm70_shflsync_idx_p - $__internal_4_$__cuda_sm70_shflsync_bfly_p)
$__internal_4_$__cuda_sm70_shflsync_bfly_p:
[----:B------:R-:W-:Y:S04]  /*192e0*/  WARPSYNC R6 ;  /* 0x0000000600007348 */ /* 0x000fe80003800000 */
[----:B------:R1:W2:Y:S02]  /*192f0*/  SHFL.BFLY PT, R5, R2, R5, R7 ;  /* 0x0c00000502057389 */ /* 0x0002a400000e0007 */
[----:B-1----:R-:W-:Y:S02]  /*19300*/  MOV R2, R3 ;  /* 0x0000000300027202 */ /* 0x002fe40000000f00 */
[----:B------:R-:W-:-:S04]  /*19310*/  MOV R3, 0x0 ;  /* 0x0000000000037802 */ /* 0x000fc80000000f00 */
[----:B--2---:R-:W-:Y:S05]  /*19320*/  RET.REL.NODEC R2 `(_ZN7cutlass13device_kernelIN5flash19enable_sm80_to_sm89INS1_16FlashAttnFwdSm80INS1_25CollectiveMainloopFwdSm80ILi8ELi1ELb0EN4cute5tupleIJNS5_1CILi128EEENS7_ILi64EEENS7_ILi192EEEEEELi192ENS_10bfloat16_tEfNS_4arch4Sm80ELb0ELb0ELb1ELb1ELb0ELb1ELb1ELb1EEENS1_21CollectiveEpilogueFwdINS6_IJS8_SA_S9_EEENS6_IJNS7_ILi1EEESI_SI_EEESC_SE_Li256ELb1ELb1ELb1ELb0EEENS1_36VarlenDynamicPersistentTileSchedulerILi128ELi64ELi256ELi256ELb1ELb1ELb0ELb0ELb1ELb1EEEEEEEEEvNT_6ParamsE) ;  /* 0xfffe6cd002007950 */ /* 0x004fea0003c3ffff */
        .weak           $__internal_5_$__cuda_sm70_shflsync_idx_p
        .type           $__internal_5_$__cuda_sm70_shflsync_idx_p,@function
        .size           $__internal_5_$__cuda_sm70_shflsync_idx_p,($__internal_6_$__cuda_sm70_shflsync_up_p - $__internal_5_$__cuda_sm70_shflsync_idx_p)
$__internal_5_$__cuda_sm70_shflsync_idx_p:
[----:B------:R-:W-:-:S04]  /*19330*/  MOV R87, 0xffffffff ;  /* 0xffffffff00577802 */ /* 0x000fc80000000f00 */
[----:B------:R-:W-:Y:S04]  /*19340*/  WARPSYNC R87 ;  /* 0x0000005700007348 */ /* 0x000fe80003800000 */
[----:B------:R1:W2:Y:S02]  /*19350*/  SHFL.IDX PT, R0, R9, R3, R0 ;  /* 0x0000000309007389 */ /* 0x0002a400000e0000 */
[----:B-1----:R-:W-:-:S04]  /*19360*/  MOV R3, 0x0 ;  /* 0x0000000000037802 */ /* 0x002fc80000000f00 */
[----:B--2---:R-:W-:Y:S05]  /*19370*/  RET.REL.NODEC R2 `(_ZN7cutlass13device_kernelIN5flash19enable_sm80_to_sm89INS1_16FlashAttnFwdSm80INS1_25CollectiveMainloopFwdSm80ILi8ELi1ELb0EN4cute5tupleIJNS5_1CILi128EEENS7_ILi64EEENS7_ILi192EEEEEELi192ENS_10bfloat16_tEfNS_4arch4Sm80ELb0ELb0ELb1ELb1ELb0ELb1ELb1ELb1EEENS1_21CollectiveEpilogueFwdINS6_IJS8_SA_S9_EEENS6_IJNS7_ILi1EEESI_SI_EEESC_SE_Li256ELb1ELb1ELb1ELb0EEENS1_36VarlenDynamicPersistentTileSchedulerILi128ELi64ELi256ELi256ELb1ELb1ELb0ELb0ELb1ELb1EEEEEEEEEvNT_6ParamsE) ;  /* 0xfffe6c8002007950 */ /* 0x004fea0003c3ffff */
        .weak           $__internal_6_$__cuda_sm70_shflsync_up_p
        .type           $__internal_6_$__cuda_sm70_shflsync_up_p,@function
        .size           $__internal_6_$__cuda_sm70_shflsync_up_p,($__internal_7_$__cuda_sm70_votesync_ballot - $__internal_6_$__cuda_sm70_shflsync_up_p)
$__internal_6_$__cuda_sm70_shflsync_up_p:
[----:B------:R-:W-:Y:S02]  /*19380*/  IMAD.MOV.U32 R5, RZ, RZ, RZ ;  /* 0x000000ffff057224 */ /* 0x000fe400078e00ff */
[----:B------:R-:W-:-:S04]  /*19390*/  IMAD.MOV.U32 R9, RZ, RZ, -0x1 ;  /* 0xffffffffff097424 */ /* 0x000fc800078e00ff */
[----:B------:R-:W-:Y:S04]  /*193a0*/  WARPSYNC R9 ;  /* 0x0000000900007348 */ /* 0x000fe80003800000 */
[----:B------:R1:W2:Y:S02]  /*193b0*/  SHFL.UP PT, R5, R0, R2, R5 ;  /* 0x0400000200057389 */ /* 0x0002a400000e0005 */
[----:B-1----:R-:W-:Y:S02]  /*193c0*/  MOV R2, R3 ;  /* 0x0000000300027202 */ /* 0x002fe40000000f00 */
[----:B------:R-:W-:-:S04]  /*193d0*/  MOV R3, 0x0 ;  /* 0x0000000000037802 */ /* 0x000fc80000000f00 */
[----:B--2---:R-:W-:Y:S05]  /*193e0*/  RET.REL.NODEC R2 `(_ZN7cutlass13device_kernelIN5flash19enable_sm80_to_sm89INS1_16FlashAttnFwdSm80INS1_25CollectiveMainloopFwdSm80ILi8ELi1ELb0EN4cute5tupleIJNS5_1CILi128EEENS7_ILi64EEENS7_ILi192EEEEEELi192ENS_10bfloat16_tEfNS_4arch4Sm80ELb0ELb0ELb1ELb1ELb0ELb1ELb1ELb1EEENS1_21CollectiveEpilogueFwdINS6_IJS8_SA_S9_EEENS6_IJNS7_ILi1EEESI_SI_EEESC_SE_Li256ELb1ELb1ELb1ELb0EEENS1_36VarlenDynamicPersistentTileSchedulerILi128ELi64ELi256ELi256ELb1ELb1ELb0ELb0ELb1ELb1EEEEEEEEEvNT_6ParamsE) ;  /* 0xfffe6c1002007950 */ /* 0x004fea0003c3ffff */
        .weak           $__internal_7_$__cuda_sm70_votesync_ballot
        .type           $__internal_7_$__cuda_sm70_votesync_ballot,@function
        .size           $__internal_7_$__cuda_sm70_votesync_ballot,(.L_x_2473 - $__internal_7_$__cuda_sm70_votesync_ballot)
$__internal_7_$__cuda_sm70_votesync_ballot:
[----:B------:R-:W-:Y:S01]  /*193f0*/  ISETP.NE.U32.AND P0, PT, R0, 0x1, PT ;  /* 0x000000010000780c */ /* 0x000fe20003f05070 */
[----:B------:R-:W-:-:S04]  /*19400*/  IMAD.MOV.U32 R3, RZ, RZ, -0x1 ;  /* 0xffffffffff037424 */ /* 0x000fc800078e00ff */
[----:B------:R-:W-:Y:S08]  /*19410*/  WARPSYNC R3 ;  /* 0x0000000300007348 */ /* 0x000ff00003800000 */
[----:B------:R-:W-:-:S04]  /*19420*/  VOTE.ANY R0, PT, !P0 ;  /* 0x0000000000007806 */ /* 0x000fc800040e0100 */
[----:B------:R-:W-:Y:S01]  /*19430*/  LOP3.LUT R0, R0, R3, RZ, 0xc0, !PT ;  /* 0x0000000300007212 */ /* 0x000fe200078ec0ff */
[----:B------:R-:W-:-:S04]  /*19440*/  IMAD.MOV.U32 R3, RZ, RZ, 0x0 ;  /* 0x00000000ff037424 */ /* 0x000fc800078e00ff */
[----:B------:R-:W-:Y:S05]  /*19450*/  RET.REL.NODEC R2 `(_ZN7cutlass13device_kernelIN5flash19enable_sm80_to_sm89INS1_16FlashAttnFwdSm80INS1_25CollectiveMainloopFwdSm80ILi8ELi1ELb0EN4cute5tupleIJNS5_1CILi128EEENS7_ILi64EEENS7_ILi192EEEEEELi192ENS_10bfloat16_tEfNS_4arch4Sm80ELb0ELb0ELb1ELb1ELb0ELb1ELb1ELb1EEENS1_21CollectiveEpilogueFwdINS6_IJS8_SA_S9_EEENS6_IJNS7_ILi1EEESI_SI_EEESC_SE_Li256ELb1ELb1ELb1ELb0EEENS1_36VarlenDynamicPersistentTileSchedulerILi128ELi64ELi256ELi256ELb1ELb1ELb0ELb0ELb1ELb1EEEEEEEEEvNT_6ParamsE) ;  /* 0xfffe6ba002007950 */ /* 0x000fea0003c3ffff */
.L_x_334:
        /* <DEDUP_REMOVED lines=10> */
.L_x_2473:


//--------------------- .text._ZN7cutlass13device_kernelIN5flash19enable_sm80_to_sm89INS1_16FlashAttnFwdSm80INS1_25CollectiveMainloopFwdSm80ILi8ELi1ELb0EN4cute5tupleIJNS5_1CILi128EEENS7_ILi64EEENS7_ILi192EEEEEELi192ENS_10bfloat16_tEfNS_4arch4Sm80ELb0ELb1ELb1ELb0ELb0ELb0ELb1ELb1EEENS1_21CollectiveEpilogueFwdINS6_IJS8_SA_S9_EEENS6_IJNS7_ILi1EEESI_SI_EEESC_SE_Li256ELb0ELb1ELb1ELb0EEENS1_19SingleTileSchedulerILb0ELb1ELb1ELi128EEEEEEEEEvNT_6ParamsE --------------------------
	.section	.text._ZN7cutlass13device_kernelIN5flash19enable_sm80_to_sm89INS1_16FlashAttnFwdSm80INS1_25CollectiveMainloopFwdSm80ILi8ELi1ELb0EN4cute5tupleIJNS5_1CILi128EEENS7_ILi64EEENS7_ILi192EEEEEELi192ENS_10bfloat16_tEfNS_4arch4Sm80ELb0ELb1ELb1ELb0ELb0ELb0ELb1ELb1EEENS1_21CollectiveEpilogueFwdINS6_IJS8_SA_S9_EEENS6_IJNS7_ILi1EEESI_SI_EEESC_SE_Li256ELb0ELb1ELb1ELb0EEENS1_19SingleTileSchedulerILb0ELb1ELb1ELi128EEEEEEEEEvNT_6ParamsE,"ax",@progbits
	.sectioninfo	@"SHI_REGISTERS=255"
	.align	128
.text._ZN7cutlass13device_kernelIN5flash19enable_sm80_to_sm89INS1_16FlashAttnFwdSm80INS1_25CollectiveMainloopFwdSm80ILi8ELi1ELb0EN4cute5tupleIJNS5_1CILi128EEENS7_ILi64EEENS7_ILi192EEEEEELi192ENS_10bfloat16_tEfNS_4arch4Sm80ELb0ELb1ELb1ELb0ELb0ELb0ELb1ELb1EEENS1_21CollectiveEpilogueFwdINS6_IJS8_SA_S9_EEENS6_IJNS7_ILi1EEESI_SI_EEESC_SE_Li256ELb0ELb1ELb1ELb0EEENS1_19SingleTileSchedulerILb0ELb1ELb1ELi128EEEEEEEEEvNT_6ParamsE:
        .type           _ZN7cutlass13device_kernelIN5flash19enable_sm80_to_sm89INS1_16FlashAttnFwdSm80INS1_25CollectiveMainloopFwdSm80ILi8ELi1ELb0EN4cute5tupleIJNS5_1CILi128EEENS7_ILi64EEENS7_ILi192EEEEEELi192ENS_10bfloat16_tEfNS_4arch4Sm80ELb0ELb1ELb1ELb0ELb0ELb0ELb1ELb1EEENS1_21CollectiveEpilogueFwdINS6_IJS8_SA_S9_EEENS6_IJNS7_ILi1EEESI_SI_EEESC_SE_Li256ELb0ELb1ELb1ELb0EEENS1_19SingleTileSchedulerILb0ELb1ELb1ELi128EEEEEEEEEvNT_6ParamsE,@function
        .size           _ZN7cutlass13device_kernelIN5flash19enable_sm80_to_sm89INS1_16FlashAttnFwdSm80INS1_25CollectiveMainloopFwdSm80ILi8ELi1ELb0EN4cute5tupleIJNS5_1CILi128EEENS7_ILi64EEENS7_ILi192EEEEEELi192ENS_10bfloat16_tEfNS_4arch4Sm80ELb0ELb1ELb1ELb0ELb0ELb0ELb1ELb1EEENS1_21CollectiveEpilogueFwdINS6_IJS8_SA_S9_EEENS6_IJNS7_ILi1EEESI_SI_EEESC_SE_Li256ELb0ELb1ELb1ELb0EEENS1_19SingleTileSchedulerILb0ELb1ELb1ELi128EEEEEEEEEvNT_6ParamsE,(.L_x_2478 - _ZN7cutlass13device_kernelIN5flash19enable_sm80_to_sm89INS1_16FlashAttnFwdSm80INS1_25CollectiveMainloopFwdSm80ILi8ELi1ELb0EN4cute5tupleIJNS5_1CILi128EEENS7_ILi64EEENS7_ILi192EEEEEELi192ENS_10bfloat16_tEfNS_4arch4Sm80ELb0ELb1ELb1ELb0ELb0ELb0ELb1ELb1EEENS1_21CollectiveEpilogueFwdINS6_IJS8_SA_S9_EEENS6_IJNS7_ILi1EEESI_SI_EEESC_SE_Li256ELb0ELb1ELb1ELb0EEENS1_19SingleTileSchedulerILb0ELb1ELb1ELi128EEEEEEEEEvNT_6ParamsE)
        .other          _ZN7cutlass13device_kernelIN5flash19enable_sm80_to_sm89INS1_16FlashAttnFwdSm80INS1_25CollectiveMainloopFwdSm80ILi8ELi1ELb0EN4cute5tupleIJNS5_1CILi128EEENS7_ILi64EEENS7_ILi192EEEEEELi192ENS_10bfloat16_tEfNS_4arch4Sm80ELb0ELb1ELb1ELb0ELb0ELb0ELb1ELb1EEENS1_21CollectiveEpilogueFwdINS6_IJS8_SA_S9_EEENS6_IJNS7_ILi1EEESI_SI_EEESC_SE_Li256ELb0ELb1ELb1ELb0EEENS1_19SingleTileSchedulerILb0ELb1ELb1ELi128EEEEEEEEEvNT_6ParamsE,@"STO_CUDA_ENTRY STV_DEFAULT"
_ZN7cutlass13device_kernelIN5flash19enable_sm80_to_sm89INS1_16FlashAttnFwdSm80INS1_25CollectiveMainloopFwdSm80ILi8ELi1ELb0EN4cute5tupleIJNS5_1CILi128EEENS7_ILi64EEENS7_ILi192EEEEEELi192ENS_10bfloat16_tEfNS_4arch4Sm80ELb0ELb1ELb1ELb0ELb0ELb0ELb1ELb1EEENS1_21CollectiveEpilogueFwdINS6_IJS8_SA_S9_EEENS6_IJNS7_ILi1EEESI_SI_EEESC_SE_Li256ELb0ELb1ELb1ELb0EEENS1_19SingleTileSchedulerILb0ELb1ELb1ELi128EEEEEEEEEvNT_6ParamsE:
[----:B------:R-:W-:Y:S02]  /*0000*/  MOV R1, c[0x0][0x28] ;  /* 0x00000a0000017a02 */ /* 0x000fe40000000f00 */
[----:B------:R-:W1:Y:S01]  /*0010*/  S2R R84, SR_TID.X ;  /* 0x0000000000547919 */ /* 0x000e620000002100 */
[----:B------:R-:W2:Y:S03]  /*0020*/  S2UR UR6, SR_CTAID.Y ;  /* 0x00000000000679c3 */ /* 0x000ea60000002600 */
        /* <DEDUP_REMOVED lines=14> */
.L_x_335:
[----:B---3--:R-:W-:Y:S02]  /*0110*/  ULDC.64 UR4, c[0x0][0x550] ;  /* 0x0001540000047ab9 */ /* 0x008fe40000000a00 */
[----:B------:R-:W-:Y:S02]  /*0120*/  UISETP.NE.AND UP0, UPT, UR4, 0x1, UPT ;  /* 0x000000010400788c */ /* 0x000fe4000bf05270 */
[----:B------:R-:W-:-:S02]  /*0130*/  UIMAD.WIDE.U32 UR8, UR6, UR5, URZ ;  /* 0x00000005060872a5 */ /* 0x000fc4000f8e003f */
[----:B------:R-:W-:Y:S02]  /*0140*/  ULDC UR4, c[0x0][0x558] ;  /* 0x0001560000047ab9 */ /* 0x000fe40000000800 */
[----:B------:R-:W-:-:S05]  /*0150*/  UMOV UR15, UR6 ;  /* 0x00000006000f7c82 */ /* 0x000fca0008000000 */
[----:B------:R-:W-:-:S03]  /*0160*/  @UP0 USHF.R.U32.HI UR15, URZ, UR4, UR9 ;  /* 0x000000043f0f0299 */ /* 0x000fc60008011609 */
.L_x_336:
[----:B------:R-:W-:Y:S01]  /*0170*/  ISETP.GE.AND P0, PT, R0, RZ, PT ;  /* 0x000000ff0000720c */ /* 0x000fe20003f06270 */
[----:B------:R-:W-:Y:S02]  /*0180*/  UIADD3 UR4, -UR15, URZ, URZ ;  /* 0x0000003f0f047290 */ /* 0x000fe4000fffe13f */
[----:B------:R-:W-:Y:S02]  /*0190*/  ULDC UR9, c[0x0][0x550] ;  /* 0x0001540000097ab9 */ /* 0x000fe40000000800 */
[----:B------:R-:W-:-:S08]  /*01a0*/  UIMAD UR9, UR4, UR9, UR6 ;  /* 0x00000009040972a4 */ /* 0x000fd0000f8e0206 */
[----:B------:R-:W-:Y:S05]  /*01b0*/  @!P0 EXIT ;  /* 0x000000000000894d */ /* 0x000fea0003800000 */
[----:B------:R-:W1:Y:S01]  /*01c0*/  S2UR UR18, SR_CTAID.X ;  /* 0x00000000001279c3 */ /* 0x000e620000002500 */
[----:B------:R-:W-:Y:S02]  /*01d0*/  ULDC UR4, c[0x0][0x2c4] ;  /* 0x0000b10000047ab9 */ /* 0x000fe40000000800 */
[----:B------:R-:W-:Y:S02]  /*01e0*/  UISETP.NE.AND UP2, UPT, UR4, 0x1, UPT ;  /* 0x000000010400788c */ /* 0x000fe4000bf45270 */
[----:B------:R-:W-:Y:S02]  /*01f0*/  UMOV UR8, 0x1 ;  /* 0x0000000100087882 */ /* 0x000fe40000000000 */
[----:B------:R-:W-:Y:S02]  /*0200*/  ULDC.64 UR4, c[0x0][0x328] ;  /* 0x0000ca0000047ab9 */ /* 0x000fe40000000a00 */
[----:B------:R-:W-:Y:S02]  /*0210*/  UISETP.LE.AND UP1, UPT, UR8, UR5, UPT ;  /* 0x000000050800728c */ /* 0x000fe4000bf23270 */
[----:B------:R-:W-:-:S02]  /*0220*/  ULDC.64 UR10, c[0x0][0x2c8] ;  /* 0x0000b200000a7ab9 */ /* 0x000fc40000000a00 */
[----:B------:R-:W-:Y:S02]  /*0230*/  ULDC UR6, c[0x0][0x168] ;  /* 0x00005a0000067ab9 */ /* 0x000fe40000000800 */
[----:B------:R-:W-:Y:S01]  /*0240*/  PLOP3.LUT P0, PT, PT, PT, UP1, 0x40, 0x0 ;  /* 0x000000000000781c */ /* 0x000fe20003f0e818 */
[----:B------:R-:W-:Y:S02]  /*0250*/  UIADD3 UR6, UR8, -UR6, URZ ;  /* 0x8000000608067290 */ /* 0x000fe4000fffe03f */
[----:B------:R-:W-:Y:S02]  /*0260*/  ULDC UR5, c[0x0][0x1d0] ;  /* 0x0000740000057ab9 */ /* 0x000fe40000000800 */
[----:B-1----:R-:W-:-:S04]  /*0270*/  USHF.L.U32 UR7, UR18, 0x7, URZ ;  /* 0x0000000712077899 */ /* 0x002fc8000800063f */
[----:B------:R-:W-:-:S04]  /*0280*/  @UP2 UIADD3 UR12, UR7, 0x7f, URZ ;  /* 0x0000007f070c2890 */ /* 0x000fc8000fffe03f */
[----:B------:R-:W-:Y:S02]  /*0290*/  UIMAD.WIDE.U32 UR12, UR12, UR10, URZ ;  /* 0x0000000a0c0c72a5 */ /* 0x000fe4000f8e003f */
[----:B------:R-:W-:Y:S02]  /*02a0*/  UIADD3 UR10, UR7, 0x7f, URZ ;  /* 0x0000007f070a7890 */ /* 0x000fe4000fffe03f */
[----:B------:R-:W-:-:S04]  /*02b0*/  @UP2 USHF.R.U32.HI UR10, URZ, UR11, UR13 ;  /* 0x0000000b3f0a2299 */ /* 0x000fc8000801160d */
[----:B------:R-:W-:-:S04]  /*02c0*/  UIADD3 UR5, UR10, UR5, UR6 ;  /* 0x000000050a057290 */ /* 0x000fc8000fffe006 */
[----:B------:R-:W-:Y:S01]  /*02d0*/  UIADD3 UR6, UR5, UR4, URZ ;  /* 0x0000000405067290 */ /* 0x000fe2000fffe03f */
[----:B------:R-:W-:Y:S05]  /*02e0*/  @P0 BRA `(.L_x_337) ;  /* 0x0000014000000947 */ /* 0x000fea0003800000 */
[----:B------:R-:W-:Y:S01]  /*02f0*/  ISETP.LT.AND P0, PT, RZ, UR5, PT ;  /* 0x00000005ff007c0c */ /* 0x000fe2000bf01270 */
[----:B------:R-:W-:-:S12]  /*0300*/  UIADD3 UR10, UR5, -0x1, URZ ;  /* 0xffffffff050a7890 */ /* 0x000fd8000fffe03f */
[----:B------:R-:W-:Y:S05]  /*0310*/  @P0 BRA `(.L_x_338) ;  /* 0x0000008000000947 */ /* 0x000fea0003800000 */
[----:B------:R-:W-:Y:S02]  /*0320*/  ULDC UR4, c[0x0][0x32c] ;  /* 0x0000cb0000047ab9 */ /* 0x000fe40000000800 */
[----:B------:R-:W-:Y:S02]  /*0330*/  UISETP.NE.AND UP0, UPT, UR8, UR4, UPT ;  /* 0x000000040800728c */ /* 0x000fe4000bf05270 */
[----:B------:R-:W-:-:S03]  /*0340*/  UIADD3 UR10, -UR5, URZ, URZ ;  /* 0x0000003f050a7290 */ /* 0x000fc6000fffe13f */
[----:B------:R-:W-:Y:S02]  /*0350*/  ULDC.64 UR4, c[0x0][0x330] ;  /* 0x0000cc0000047ab9 */ /* 0x000fe40000000a00 */
[----:B------:R-:W-:-:S04]  /*0360*/  UIMAD.WIDE.U32 UR12, UR10, UR4, URZ ;  /* 0x000000040a0c72a5 */ /* 0x000fc8000f8e003f */
[----:B------:R-:W-:-:S04]  /*0370*/  @UP0 USHF.R.U32.HI UR10, URZ, UR5, UR13 ;  /* 0x000000053f0a0299 */ /* 0x000fc8000801160d */
[----:B------:R-:W-:Y:S01]  /*0380*/  ULOP3.LUT UR10, URZ, UR10, URZ, 0x33, !UPT ;  /* 0x0000000a3f0a7292 */ /* 0x000fe2000f8e333f */
[----:B------:R-:W-:Y:S05]  /*0390*/  BRA `(.L_x_339) ;  /* 0x0000005000007947 */ /* 0x000fea0003800000 */
.L_x_338:
[----:B------:R-:W-:Y:S02]  /*03a0*/  ULDC UR4, c[0x0][0x32c] ;  /* 0x0000cb0000047ab9 */ /* 0x000fe40000000800 */
[----:B------:R-:W-:-:S03]  /*03b0*/  UISETP.NE.AND UP0, UPT, UR8, UR4, UPT ;  /* 0x000000040800728c */ /* 0x000fc6000bf05270 */
[----:B------:R-:W-:Y:S02]  /*03c0*/  ULDC.64 UR4, c[0x0][0x330] ;  /* 0x0000cc0000047ab9 */ /* 0x000fe40000000a00 */
[----:B------:R-:W-:-:S06]  /*03d0*/  UIMAD.WIDE.U32 UR12, UR10, UR4, URZ ;  /* 0x000000040a0c72a5 */ /* 0x000fcc000f8e003f */
[----:B------:R-:W-:Y:S02]  /*03e0*/  @UP0 USHF.R.U32.HI UR10, URZ, UR5, UR13 ;  /* 0x000000053f0a0299 */ /* 0x000fe4000801160d */
.L_x_339:
[----:B------:R-:W-:Y:S02]  /*03f0*/  ULDC UR4, c[0x0][0x32c] ;  /* 0x0000cb0000047ab9 */ /* 0x000fe40000000800 */
[----:B------:R-:W-:-:S04]  /*0400*/  UIMAD UR4, UR10, UR4, UR4 ;  /* 0x000000040a0472a4 */ /* 0x000fc8000f8e0204 */
[----:B------:R-:W-:-:S04]  /*0410*/  UISETP.LT.AND UP0, UPT, UR6, UR4, UPT ;  /* 0x000000040600728c */ /* 0x000fc8000bf01270 */
[----:B------:R-:W-:-:S03]  /*0420*/  USEL UR6, UR6, UR4, UP0 ;  /* 0x0000000406067287 */ /* 0x000fc60008000000 */
.L_x_337:
[----:B------:R-:W-:Y:S01]  /*0430*/  ULDC.64 UR4, c[0x0][0x2c8] ;  /* 0x0000b20000047ab9 */ /* 0x000fe20000000a00 */
[----:B------:R-:W-:Y:S01]  /*0440*/  PLOP3.LUT P0, PT, PT, PT, UP1, 0x40, 0x0 ;  /* 0x000000000000781c */ /* 0x000fe20003f0e818 */
[----:B------:R-:W-:Y:S02]  /*0450*/  UIMAD.WIDE.U32 UR12, UR7, UR4, URZ ;  /* 0x00000004070c72a5 */ /* 0x000fe4000f8e003f */
[----:B------:R-:W-:Y:S02]  /*0460*/  UMOV UR8, 0x3f ;  /* 0x0000003f00087882 */ /* 0x000fe40000000000 */
[----:B------:R-:W-:Y:S02]  /*0470*/  ULDC UR4, c[0x0][0x1d0] ;  /* 0x0000740000047ab9 */ /* 0x000fe40000000800 */
[----:B------:R-:W-:Y:S02]  /*0480*/  UIADD3 UR6, UR6, 0x3f, URZ ;  /* 0x0000003f06067890 */ /* 0x000fe4000fffe03f */
[----:B------:R-:W-:-:S02]  /*0490*/  UIADD3 UR8, UR8, UR4, URZ ;  /* 0x0000000408087290 */ /* 0x000fc4000fffe03f */
[----:B------:R-:W-:Y:S02]  /*04a0*/  UMOV UR10, UR7 ;  /* 0x00000007000a7c82 */ /* 0x000fe40008000000 */
[----:B------:R-:W-:Y:S02]  /*04b0*/  @UP2 USHF.R.U32.HI UR10, URZ, UR5, UR13 ;  /* 0x000000053f0a2299 */ /* 0x000fe4000801160d */
[----:B------:R-:W-:Y:S02]  /*04c0*/  USHF.R.S32.HI UR12, URZ, 0x1f, UR6 ;  /* 0x0000001f3f0c7899 */ /* 0x000fe40008011406 */
[----:B------:R-:W-:Y:S02]  /*04d0*/  USHF.R.S32.HI UR13, URZ, 0x1f, UR8 ;  /* 0x0000001f3f0d7899 */ /* 0x000fe40008011408 */
[----:B------:R-:W-:Y:S02]  /*04e0*/  ULEA.HI UR12, UR12, UR6, URZ, 0x6 ;  /* 0x000000060c0c7291 */ /* 0x000fe4000f8f303f */
[----:B------:R-:W-:-:S02]  /*04f0*/  ULEA.HI UR13, UR13, UR8, URZ, 0x6 ;  /* 0x000000080d0d7291 */ /* 0x000fc4000f8f303f */
[----:B------:R-:W-:Y:S02]  /*0500*/  ULDC UR11, c[0x0][0x168] ;  /* 0x00005a00000b7ab9 */ /* 0x000fe40000000800 */
[----:B------:R-:W-:Y:S02]  /*0510*/  UIADD3 UR6, UR4, -UR11, URZ ;  /* 0x8000000b04067290 */ /* 0x000fe4000fffe03f */
[----:B------:R-:W-:Y:S02]  /*0520*/  USHF.R.S32.HI UR12, URZ, 0x6, UR12 ;  /* 0x000000063f0c7899 */ /* 0x000fe4000801140c */
[----:B------:R-:W-:Y:S02]  /*0530*/  USHF.R.S32.HI UR13, URZ, 0x6, UR13 ;  /* 0x000000063f0d7899 */ /* 0x000fe4000801140d */
[----:B------:R-:W-:Y:S02]  /*0540*/  UIADD3 UR4, UR6, UR10, URZ ;  /* 0x0000000a06047290 */ /* 0x000fe4000fffe03f */
[----:B------:R-:W-:-:S02]  /*0550*/  UISETP.LT.AND UP0, UPT, UR13, UR12, UPT ;  /* 0x0000000c0d00728c */ /* 0x000fc4000bf01270 */
[----:B------:R-:W-:Y:S02]  /*0560*/  ULDC UR5, c[0x0][0x324] ;  /* 0x0000c90000057ab9 */ /* 0x000fe40000000800 */
[----:B------:R-:W-:Y:S02]  /*0570*/  UIADD3 UR8, UR4, -UR5, URZ ;  /* 0x8000000504087290 */ /* 0x000fe4000fffe03f */
[----:B------:R-:W-:Y:S01]  /*0580*/  USEL UR13, UR13, UR12, UP0 ;  /* 0x0000000c0d0d7287 */ /* 0x000fe20008000000 */
[----:B------:R-:W-:Y:S05]  /*0590*/  @P0 BRA `(.L_x_340) ;  /* 0x0000015000000947 */ /* 0x000fea0003800000 */
[----:B------:R-:W-:Y:S02]  /*05a0*/  UMOV UR10, UR4 ;  /* 0x00000004000a7c82 */ /* 0x000fe40008000000 */
[----:B------:R-:W-:-:S06]  /*05b0*/  UISETP.GT.AND UP0, UPT, UR10, -0x1, UPT ;  /* 0xffffffff0a00788c */ /* 0x000fcc000bf04270 */
[----:B------:R-:W-:-:S13]  /*05c0*/  PLOP3.LUT P0, PT, PT, PT, UP0, 0x80, 0x0 ;  /* 0x000000000000781c */ /* 0x000fda0003f0f008 */
[----:B------:R-:W-:Y:S05]  /*05d0*/  @P0 BRA `(.L_x_341) ;  /* 0x0000008000000947 */ /* 0x000fea0003800000 */
[----:B------:R-:W-:Y:S02]  /*05e0*/  ULDC UR4, c[0x0][0x32c] ;  /* 0x0000cb0000047ab9 */ /* 0x000fe40000000800 */
[----:B------:R-:W-:Y:S02]  /*05f0*/  UISETP.NE.AND UP0, UPT, UR4, 0x1, UPT ;  /* 0x000000010400788c */ /* 0x000fe4000bf05270 */
[----:B------:R-:W-:Y:S02]  /*0600*/  ULOP3.LUT UR10, URZ, UR10, URZ, 0x33, !UPT ;  /* 0x0000000a3f0a7292 */ /* 0x000fe4000f8e333f */
[----:B------:R-:W-:Y:S02]  /*0610*/  ULDC.64 UR4, c[0x0][0x330] ;  /* 0x0000cc0000047ab9 */ /* 0x000fe40000000a00 */
[----:B------:R-:W-:-:S05]  /*0620*/  UIMAD.WIDE.U32 UR16, UR10, UR4, URZ ;  /* 0x000000040a1072a5 */ /* 0x000fca000f8e003f */
[----:B------:R-:W-:-:S04]  /*0630*/  @UP0 USHF.R.U32.HI UR10, URZ, UR5, UR17 ;  /* 0x000000053f0a0299 */ /* 0x000fc80008011611 */
[----:B------:R-:W-:Y:S01]  /*0640*/  ULOP3.LUT UR10, URZ, UR10, URZ, 0x33, !UPT ;  /* 0x0000000a3f0a7292 */ /* 0x000fe2000f8e333f */
[----:B------:R-:W-:Y:S05]  /*0650*/  BRA `(.L_x_342) ;  /* 0x0000005000007947 */ /* 0x000fea0003800000 */
.L_x_341:
[----:B------:R-:W-:Y:S02]  /*0660*/  ULDC UR4, c[0x0][0x32c] ;  /* 0x0000cb0000047ab9 */ /* 0x000fe40000000800 */
[----:B------:R-:W-:-:S03]  /*0670*/  UISETP.NE.AND UP0, UPT, UR4, 0x1, UPT ;  /* 0x000000010400788c */ /* 0x000fc6000bf05270 */
[----:B------:R-:W-:Y:S02]  /*0680*/  ULDC.64 UR4, c[0x0][0x330] ;  /* 0x0000cc0000047ab9 */ /* 0x000fe40000000a00 */
[----:B------:R-:W-:-:S06]  /*0690*/  UIMAD.WIDE.U32 UR16, UR10, UR4, URZ ;  /* 0x000000040a1072a5 */ /* 0x000fcc000f8e003f */
[----:B------:R-:W-:Y:S02]  /*06a0*/  @UP0 USHF.R.U32.HI UR10, URZ, UR5, UR17 ;  /* 0x000000053f0a0299 */ /* 0x000fe40008011611 */
.L_x_342:
[----:B------:R-:W-:Y:S02]  /*06b0*/  ULDC UR4, c[0x0][0x32c] ;  /* 0x0000cb0000047ab9 */ /* 0x000fe40000000800 */
[----:B------:R-:W-:-:S04]  /*06c0*/  UIMAD UR4, UR10, UR4, URZ ;  /* 0x000000040a0472a4 */ /* 0x000fc8000f8e023f */
[----:B------:R-:W-:-:S04]  /*06d0*/  UISETP.LT.AND UP0, UPT, UR8, UR4, UPT ;  /* 0x000000040800728c */ /* 0x000fc8000bf01270 */
[----:B------:R-:W-:-:S04]  /*06e0*/  USEL UR8, UR8, UR4, !UP0 ;  /* 0x0000000408087287 */ /* 0x000fc8000c000000 */
.L_x_340:
[----:B------:R-:W-:Y:S02]  /*06f0*/  USHF.R.S32.HI UR4, URZ, 0x1f, UR8 ;  /* 0x0000001f3f047899 */ /* 0x000fe40008011408 */
[----:B------:R-:W-:Y:S02]  /*0700*/  ULDC UR5, c[0x0][0x338] ;  /* 0x0000ce0000057ab9 */ /* 0x000fe40000000800 */
[----:B------:R-:W-:Y:S02]  /*0710*/  ULEA.HI UR8, UR4, UR8, URZ, 0x6 ;  /* 0x0000000804087291 */ /* 0x000fe4000f8f303f */
[----:B------:R-:W-:Y:S02]  /*0720*/  USHF.R.U32.HI UR4, URZ, 0x10, UR9 ;  /* 0x000000103f047899 */ /* 0x000fe40008011609 */
[----:B------:R-:W-:Y:S02]  /*0730*/  USHF.R.S32.HI UR8, URZ, 0x6, UR8 ;  /* 0x000000063f087899 */ /* 0x000fe40008011408 */
[----:B------:R-:W-:-:S02]  /*0740*/  UISETP.NE.AND UP3, UPT, UR4, URZ, UPT ;  /* 0x0000003f0400728c */ /* 0x000fc4000bf65270 */
[----:B------:R-:W-:Y:S02]  /*0750*/  UISETP.LT.AND UP0, UPT, URZ, UR8, UPT ;  /* 0x000000083f00728c */ /* 0x000fe4000bf01270 */
[----:B------:R-:W-:Y:S02]  /*0760*/  USEL UR5, UR4, UR5, UP3 ;  /* 0x0000000504057287 */ /* 0x000fe40009800000 */
[----:B------:R-:W-:Y:S02]  /*0770*/  USEL UR8, URZ, UR8, !UP0 ;  /* 0x000000083f087287 */ /* 0x000fe4000c000000 */
[----:B------:R-:W-:Y:S02]  /*0780*/  UMOV UR4, URZ ;  /* 0x0000003f00047c82 */ /* 0x000fe40008000000 */
[----:B------:R-:W-:-:S06]  /*0790*/  UISETP.GT.AND UP0, UPT, UR13, UR8, UPT ;  /* 0x000000080d00728c */ /* 0x000fcc000bf04270 */
[----:B------:R-:W-:-:S13]  /*07a0*/  PLOP3.LUT P0, PT, PT, PT, UP0, 0x80, 0x0 ;  /* 0x000000000000781c */ /* 0x000fda0003f0f008 */
[----:B------:R-:W-:Y:S05]  /*07b0*/  @!P0 BRA `(.L_x_343) ;  /* 0x0000021000008947 */ /* 0x000fea0003800000 */
[----:B------:R-:W-:Y:S01]  /*07c0*/  IMAD.U32 R2, RZ, RZ, UR5 ;  /* 0x00000005ff027e24 */ /* 0x000fe2000f8e00ff */
[----:B------:R-:W-:Y:S02]  /*07d0*/  UIADD3 UR14, UR5, -0x1, UR13 ;  /* 0xffffffff050e7890 */ /* 0x000fe4000fffe00d */
[----:B------:R-:W-:Y:S02]  /*07e0*/  UMOV UR16, URZ ;  /* 0x0000003f00107c82 */ /* 0x000fe40008000000 */
[-C--:B------:R-:W-:Y:S01]  /*07f0*/  IABS R3, R2.reuse ;  /* 0x0000000200037213 */ /* 0x080fe20000000000 */
[----:B------:R-:W-:Y:S01]  /*0800*/  UIADD3 UR14, -UR8, UR14, URZ ;  /* 0x0000000e080e7290 */ /* 0x000fe2000fffe13f */
[----:B------:R-:W-:Y:S02]  /*0810*/  IABS R2, R2 ;  /* 0x0000000200027213 */ /* 0x000fe40000000000 */
[----:B------:R1:W2:Y:S03]  /*0820*/  R2UR UR12, R3 ;  /* 0x00000000030c73c2 */ /* 0x0002a600000e0000 */
[----:B------:R-:W-:Y:S01]  /*0830*/  IMAD.U32 R5, RZ, RZ, UR14 ;  /* 0x0000000eff057e24 */ /* 0x000fe2000f8e00ff */
[----:B------:R-:W-:Y:S01]  /*0840*/  ULOP3.LUT UR14, UR14, UR5, URZ, 0x3c, !UPT ;  /* 0x000000050e0e7292 */ /* 0x000fe2000f8e3c3f */
[----:B------:R-:W-:-:S04]  /*0850*/  IMAD.MOV R2, RZ, RZ, -R2 ;  /* 0x000000ffff027224 */ /* 0x000fc800078e0a02 */
[----:B------:R-:W3:Y:S01]  /*0860*/  R2UR UR10, R2 ;  /* 0x00000000020a73c2 */ /* 0x000ee200000e0000 */
[----:B-1----:R-:W-:Y:S01]  /*0870*/  IABS R3, R5 ;  /* 0x0000000500037213 */ /* 0x002fe20000000000 */
[----:B--2---:R-:W1:Y:S06]  /*0880*/  I2F.RP R6, UR12 ;  /* 0x0000000c00067d06 */ /* 0x004e6c0008209400 */
[----:B------:R-:W2:Y:S02]  /*0890*/  R2UR UR11, R3 ;  /* 0x00000000030b73c2 */ /* 0x000ea400000e0000 */
[----:B-1----:R-:W1:Y:S02]  /*08a0*/  MUFU.RCP R4, R6 ;  /* 0x0000000600047308 */ /* 0x002e640000001000 */
[----:B-1----:R-:W-:-:S06]  /*08b0*/  IADD3 R4, R4, 0xffffffe, RZ ;  /* 0x0ffffffe04047810 */ /* 0x002fcc0007ffe0ff */
[----:B------:R-:W1:Y:S02]  /*08c0*/  F2I.FTZ.U32.TRUNC.NTZ R4, R4 ;  /* 0x0000000400047305 */ /* 0x000e64000021f000 */
[----:B-1----:R-:W1:Y:S02]  /*08d0*/  R2UR UR17, R4 ;  /* 0x00000000041173c2 */ /* 0x002e6400000e0000 */
[----:B-1----:R-:W-:-:S04]  /*08e0*/  UIADD3 UR4, URZ, -UR17, URZ ;  /* 0x800000113f047290 */ /* 0x002fc8000fffe03f */
[----:B------:R-:W-:-:S04]  /*08f0*/  UIMAD UR4, UR4, UR12, URZ ;  /* 0x0000000c040472a4 */ /* 0x000fc8000f8e023f */
[----:B------:R-:W-:-:S04]  /*0900*/  UIMAD.WIDE.U32 UR16, UR17, UR4, UR16 ;  /* 0x00000004111072a5 */ /* 0x000fc8000f8e0010 */
[----:B--2---:R-:W-:-:S04]  /*0910*/  UIMAD.WIDE.U32 UR16, UR17, UR11, URZ ;  /* 0x0000000b111072a5 */ /* 0x004fc8000f8e003f */
[----:B---3--:R-:W-:-:S04]  /*0920*/  UIMAD UR10, UR17, UR10, UR11 ;  /* 0x0000000a110a72a4 */ /* 0x008fc8000f8e020b */
[----:B------:R-:W-:-:S11]  /*0930*/  UISETP.GT.U32.AND UP0, UPT, UR12, UR10, UPT ;  /* 0x0000000a0c00728c */ /* 0x000fd6000bf04070 */
[----:B------:R-:W-:Y:S02]  /*0940*/  @!UP0 UIADD3 UR10, UR10, -UR12, URZ ;  /* 0x8000000c0a0a8290 */ /* 0x000fe4000fffe03f */
[----:B------:R-:W-:Y:S02]  /*0950*/  @!UP0 UIADD3 UR17, UR17, 0x1, URZ ;  /* 0x0000000111118890 */ /* 0x000fe4000fffe03f */
[----:B------:R-:W-:Y:S02]  /*0960*/  UISETP.GE.U32.AND UP3, UPT, UR10, UR12, UPT ;  /* 0x0000000c0a00728c */ /* 0x000fe4000bf66070 */
[----:B------:R-:W-:-:S09]  /*0970*/  UISETP.GE.AND UP0, UPT, UR14, URZ, UPT ;  /* 0x0000003f0e00728c */ /* 0x000fd2000bf06270 */
[----:B------:R-:W-:Y:S02]  /*0980*/  @UP3 UIADD3 UR17, UR17, 0x1, URZ ;  /* 0x0000000111113890 */ /* 0x000fe4000fffe03f */
[----:B------:R-:W-:-:S05]  /*0990*/  UISETP.NE.AND UP3, UPT, UR5, URZ, UPT ;  /* 0x0000003f0500728c */ /* 0x000fca000bf65270 */
[----:B------:R-:W-:Y:S02]  /*09a0*/  UMOV UR4, UR17 ;  /* 0x0000001100047c82 */ /* 0x000fe40008000000 */
[----:B------:R-:W-:-:S04]  /*09b0*/  @!UP0 UIADD3 UR4, -UR4, URZ, URZ ;  /* 0x0000003f04048290 */ /* 0x000fc8000fffe13f */
[----:B------:R-:W-:Y:S02]  /*09c0*/  @!UP3 ULOP3.LUT UR4, URZ, UR5, URZ, 0x33, !UPT ;  /* 0x000000053f04b292 */ /* 0x000fe4000f8e333f */
.L_x_343:
[----:B------:R-:W-:Y:S01]  /*09d0*/  ULOP3.LUT UR9, UR9, 0xffff, URZ, 0xc0, !UPT ;  /* 0x0000ffff09097892 */ /* 0x000fe2000f8ec03f */
[----:B------:R-:W-:Y:S01]  /*09e0*/  PLOP3.LUT P2, PT, PT, PT, PT, 0x80, 0x0 ;  /* 0x000000000000781c */ /* 0x000fe20003f4f070 */
[----:B------:R-:W-:Y:S01]  /*09f0*/  ULDC.64 UR16, c[0x0][0x118] ;  /* 0x0000460000107ab9 */ /* 0x000fe20000000a00 */
[----:B------:R-:W-:Y:S01]  /*0a00*/  IMAD.MOV.U32 R7, RZ, RZ, RZ ;  /* 0x000000ffff077224 */ /* 0x000fe200078e00ff */
[----:B------:R-:W-:Y:S01]  /*0a10*/  UIMAD UR8, UR9, UR4, UR8 ;  /* 0x00000004090872a4 */ /* 0x000fe2000f8e0208 */
[----:B------:R-:W-:Y:S01]  /*0a20*/  IMAD.MOV.U32 R5, RZ, RZ, RZ ;  /* 0x000000ffff057224 */ /* 0x000fe200078e00ff */
        /* <DEDUP_REMOVED lines=55> */
[----:B------:R-:W-:-:S02]  /*0da0*/  USHF.R.S32.HI UR9, URZ, 0x1f, UR15 ;  /* 0x0000001f3f097899 */ /* 0x000fc4000801140f */
[----:B------:R-:W-:Y:S01]  /*0db0*/  ULDC.64 UR4, c[0x0][0x1b8] ;  /* 0x00006e0000047ab9 */ /* 0x000fe20000000a00 */
[----:B------:R-:W-:-:S13]  /*0dc0*/  ISETP.NE.AND.EX P2, PT, RZ, c[0x0][0x344], PT, P2 ;  /* 0x0000d100ff007a0c */ /* 0x000fda0003f45320 */
[----:B------:R-:W-:-:S04]  /*0dd0*/  @P2 IMAD.MOV.U32 R3, RZ, RZ, 0x4 ;  /* 0x00000004ff032424 */ /* 0x000fc800078e00ff */
[----:B------:R-:W-:-:S06]  /*0de0*/  @P2 IMAD.WIDE R18, R0, R3, c[0x0][0x340] ;  /* 0x0000d00000122625 */ /* 0x000fcc00078e0203 */
[----:B------:R-:W2:Y:S01]  /*0df0*/  @P2 LDG.E R18, [R18.64] ;  /* 0x0000001012122981 */ /* 0x000ea2000c1e1900 */
[----:B------:R-:W-:Y:S01]  /*0e00*/  SHF.R.S32.HI R87, RZ, 0x1f, R84 ;  /* 0x0000001fff577819 */ /* 0x000fe20000011454 */
[----:B------:R-:W-:Y:S01]  /*0e10*/  UIMAD UR10, UR9, UR4, URZ ;  /* 0x00000004090a72a4 */ /* 0x000fe2000f8e023f */
[----:B------:R-:W-:Y:S01]  /*0e20*/  PLOP3.LUT P1, PT, PT, PT, UP2, 0x80, 0x0 ;  /* 0x000000000000781c */ /* 0x000fe20003f2f028 */
[----:B------:R-:W-:Y:S01]  /*0e30*/  UIMAD.WIDE.U32 UR20, UR15, UR4, URZ ;  /* 0x000000040f1472a5 */ /* 0x000fe2000f8e003f */
[CC--:B------:R-:W-:Y:S01]  /*0e40*/  LEA.HI R3, R87.reuse, R84.reuse, RZ, 0x3 ;  /* 0x0000005457037211 */ /* 0x0c0fe200078f18ff */
[----:B------:R-:W-:Y:S01]  /*0e50*/  UIMAD UR5, UR15, UR5, UR10 ;  /* 0x000000050f0572a4 */ /* 0x000fe2000f8e020a */
[----:B------:R-:W-:Y:S01]  /*0e60*/  LEA.HI R205, R87, R84, RZ, 0x4 ;  /* 0x0000005457cd7211 */ /* 0x000fe200078f20ff */
[----:B------:R-:W-:Y:S01]  /*0e70*/  IMAD.U32 R210, RZ, RZ, UR15 ;  /* 0x0000000fffd27e24 */ /* 0x000fe2000f8e00ff */
[----:B------:R-:W-:Y:S01]  /*0e80*/  SHF.R.S32.HI R13, RZ, 0x3, R3 ;  /* 0x00000003ff0d7819 */ /* 0x000fe20000011403 */
[----:B------:R-:W-:Y:S01]  /*0e90*/  UIADD3 UR5, UR21, UR5, URZ ;  /* 0x0000000515057290 */ /* 0x000fe2000fffe03f */
[----:B------:R-:W-:Y:S01]  /*0ea0*/  LOP3.LUT R3, R3, 0xfffffff8, RZ, 0xc0, !PT ;  /* 0xfffffff803037812 */ /* 0x000fe200078ec0ff */
[----:B------:R-:W-:Y:S01]  /*0eb0*/  IMAD.U32 R17, RZ, RZ, UR21 ;  /* 0x00000015ff117e24 */ /* 0x000fe2000f8e00ff */
[----:B------:R-:W-:Y:S01]  /*0ec0*/  SHF.R.S32.HI R2, RZ, 0x4, R205 ;  /* 0x00000004ff027819 */ /* 0x000fe200000114cd */
[----:B------:R-:W-:Y:S01]  /*0ed0*/  IMAD.SHL.U32 R207, R13, 0x40, RZ ;  /* 0x000000400dcf7824 */ /* 0x000fe200078e00ff */
[----:B------:R-:W-:Y:S01]  /*0ee0*/  PLOP3.LUT P0, PT, PT, PT, UP2, 0x80, 0x0 ;  /* 0x000000000000781c */ /* 0x000fe20003f0f028 */
[----:B------:R-:W-:Y:S01]  /*0ef0*/  IMAD.IADD R24, R84, 0x1, -R3 ;  /* 0x0000000154187824 */ /* 0x000fe200078e0a03 */
[----:B------:R-:W-:Y:S01]  /*0f00*/  LOP3.LUT R9, R205, 0xfffffff0, RZ, 0xc0, !PT ;  /* 0xfffffff0cd097812 */ /* 0x000fe200078ec0ff */
[----:B------:R-:W-:Y:S01]  /*0f10*/  IMAD.U32 R16, RZ, RZ, UR20 ;  /* 0x00000014ff107e24 */ /* 0x000fe2000f8e00ff */
[----:B------:R-:W-:Y:S01]  /*0f20*/  LOP3.LUT R207, R207, 0x1c0, RZ, 0xc0, !PT ;  /* 0x000001c0cfcf7812 */ /* 0x000fe200078ec0ff */
[C---:B------:R-:W-:Y:S01]  /*0f30*/  IMAD R6, R24.reuse, 0x20, R13 ;  /* 0x0000002018067824 */ /* 0x040fe200078e020d */
[----:B------:R-:W-:Y:S01]  /*0f40*/  LEA.HI R205, R205, R2, RZ, 0x1 ;  /* 0x00000002cdcd7211 */ /* 0x000fe200078f08ff */
[----:B------:R-:W-:Y:S01]  /*0f50*/  IMAD.SHL.U32 R14, R24, 0x8, RZ ;  /* 0x00000008180e7824 */ /* 0x000fe200078e00ff */
[----:B------:R-:W-:Y:S01]  /*0f60*/  SHF.R.S32.HI R3, RZ, 0x1f, R0 ;  /* 0x0000001fff037819 */ /* 0x000fe20000011400 */
[----:B------:R-:W-:Y:S01]  /*0f70*/  IMAD.IADD R9, R84, 0x1, -R9 ;  /* 0x0000000154097824 */ /* 0x000fe200078e0a09 */
[----:B------:R-:W-:Y:S01]  /*0f80*/  IADD3 R6, R6, UR7, RZ ;  /* 0x0000000706067c10 */ /* 0x000fe2000fffe0ff */
[----:B------:R-:W-:Y:S01]  /*0f90*/  IMAD.U32 R17, RZ, RZ, UR5 ;  /* 0x00000005ff117e24 */ /* 0x000fe2000f8e00ff */
[----:B------:R-:W-:Y:S01]  /*0fa0*/  LOP3.LUT R4, R207, 0x38, R14, 0xf8, !PT ;  /* 0x00000038cf047812 */ /* 0x000fe200078ef80e */
[----:B------:R-:W-:Y:S01]  /*0fb0*/  ULDC.64 UR4, c[0x0][0x1e8] ;  /* 0x00007a0000047ab9 */ /* 0x000fe20000000a00 */
[----:B------:R-:W-:Y:S01]  /*0fc0*/  LOP3.LUT R205, R205, 0xfffffffe, RZ, 0xc0, !PT ;  /* 0xfffffffecdcd7812 */ /* 0x000fe200078ec0ff */
[----:B------:R-:W-:Y:S01]  /*0fd0*/  @P1 IMAD.HI.U32 R5, R6, c[0x0][0x2c8], RZ ;  /* 0x0000b20006051a27 */ /* 0x000fe200078e00ff */
[----:B------:R-:W-:Y:S01]  /*0fe0*/  SHF.R.U32.HI R207, RZ, 0x3, R207 ;  /* 0x00000003ffcf7819 */ /* 0x000fe200000116cf */
[----:B------:R-:W-:Y:S01]  /*0ff0*/  UIMAD UR4, UR9, UR4, URZ ;  /* 0x00000004090472a4 */ /* 0x000fe2000f8e023f */
[----:B------:R-:W-:Y:S01]  /*1000*/  SHF.R.S32.HI R8, RZ, 0x1f, R13 ;  /* 0x0000001fff087819 */ /* 0x000fe2000001140d */
[----:B------:R-:W-:Y:S01]  /*1010*/  IMAD.IADD R205, R2, 0x1, -R205 ;  /* 0x0000000102cd7824 */ /* 0x000fe200078e0acd */
[----:B------:R-:W-:Y:S01]  /*1020*/  LOP3.LUT R207, R4, R207, RZ, 0x3c, !PT ;  /* 0x000000cf04cf7212 */ /* 0x000fe200078e3cff */
[----:B------:R-:W-:Y:S01]  /*1030*/  IMAD.MOV.U32 R4, RZ, RZ, R6 ;  /* 0x000000ffff047224 */ /* 0x000fe200078e0006 */
[----:B------:R-:W-:Y:S01]  /*1040*/  SHF.R.S32.HI R2, RZ, 0x1f, R9 ;  /* 0x0000001fff027819 */ /* 0x000fe20000011409 */
[----:B------:R-:W-:Y:S01]  /*1050*/  IMAD.WIDE.U32 R16, R0, c[0x0][0x1c0], R16 ;  /* 0x0000700000107a25 */ /* 0x000fe200078e0010 */
[----:B------:R-:W-:Y:S01]  /*1060*/  @P0 SHF.R.U32.HI R4, RZ, c[0x0][0x2cc], R5 ;  /* 0x0000b300ff040a19 */ /* 0x000fe20000011605 */
[----:B------:R-:W-:Y:S01]  /*1070*/  UIMAD UR10, UR15, UR5, UR4 ;  /* 0x000000050f0a72a4 */ /* 0x000fe2000f8e0204 */
[----:B------:R-:W-:Y:S01]  /*1080*/  LEA.HI R7, R2, R9, RZ, 0x3 ;  /* 0x0000000902077211 */ /* 0x000fe200078f18ff */
[----:B------:R-:W-:Y:S01]  /*1090*/  IMAD R5, R3, c[0x0][0x1c0], RZ ;  /* 0x0000700003057a24 */ /* 0x000fe200078e02ff */
[----:B------:R-:W-:Y:S01]  /*10a0*/  IADD3 R10, R14, 0x80, RZ ;  /* 0x000000800e0a7810 */ /* 0x000fe20007ffe0ff */
[----:B------:R-:W-:Y:S01]  /*10b0*/  IMAD R20, R8, c[0x0][0x1e0], RZ ;  /* 0x0000780008147a24 */ /* 0x000fe200078e02ff */
[----:B------:R-:W-:Y:S01]  /*10c0*/  LOP3.LUT R2, R7, 0xfffffff8, RZ, 0xc0, !PT ;  /* 0xfffffff807027812 */ /* 0x000fe200078ec0ff */
[----:B------:R-:W-:Y:S01]  /*10d0*/  IMAD R22, R0, c[0x0][0x1c4], R5 ;  /* 0x0000710000167a24 */ /* 0x000fe200078e0205 */
[----:B------:R-:W-:Y:S01]  /*10e0*/  SHF.R.S32.HI R5, RZ, 0x1f, R4 ;  /* 0x0000001fff057819 */ /* 0x000fe20000011404 */
[----:B------:R-:W-:Y:S01]  /*10f0*/  IMAD R8, R8, c[0x0][0x208], RZ ;  /* 0x0000820008087a24 */ /* 0x000fe200078e02ff */
[----:B------:R-:W-:Y:S01]  /*1100*/  IADD3 R2, R9, -R2, RZ ;  /* 0x8000000209027210 */ /* 0x000fe20007ffe0ff */
[----:B------:R-:W-:Y:S01]  /*1110*/  IMAD.IADD R23, R17, 0x1, R22 ;  /* 0x0000000111177824 */ /* 0x000fe200078e0216 */
[----:B------:R-:W-:Y:S01]  /*1120*/  SHF.R.S32.HI R15, RZ, 0x1f, R14 ;  /* 0x0000001fff0f7819 */ /* 0x000fe2000001140e */
[----:B------:R-:W-:Y:S01]  /*1130*/  IMAD.MOV R17, RZ, RZ, -R4 ;  /* 0x000000ffff117224 */ /* 0x000fe200078e0a04 */
[----:B------:R-:W-:Y:S01]  /*1140*/  ISETP.GE.AND P1, PT, R10, c[0x0][0x1d4], PT ;  /* 0x000075000a007a0c */ /* 0x000fe20003f26270 */
[----:B------:R-:W-:Y:S01]  /*1150*/  IMAD.MOV.U32 R22, RZ, RZ, R16 ;  /* 0x000000ffff167224 */ /* 0x000fe200078e0010 */
[----:B------:R-:W-:Y:S01]  /*1160*/  ULDC.64 UR4, c[0x0][0x210] ;  /* 0x0000840000047ab9 */ /* 0x000fe20000000a00 */
[----:B------:R-:W-:Y:S01]  /*1170*/  IMAD R5, R5, c[0x0][0x1b0], RZ ;  /* 0x00006c0005057a24 */ /* 0x000fe200078e02ff */
[----:B------:R-:W-:Y:S01]  /*1180*/  MOV R208, UR15 ;  /* 0x0000000f00d07c02 */ /* 0x000fe20008000f00 */
[----:B------:R-:W-:Y:S01]  /*1190*/  IMAD R9, R13, c[0x0][0x20c], R8 ;  /* 0x000083000d097a24 */ /* 0x000fe200078e0208 */
[----:B------:R-:W-:Y:S01]  /*11a0*/  UIMAD UR4, UR9, UR4, URZ ;  /* 0x00000004090472a4 */ /* 0x000fe2000f8e023f */
[----:B------:R-:W-:Y:S01]  /*11b0*/  IMAD R8, R17, c[0x0][0x2c4], R6 ;  /* 0x0000b10011087a24 */ /* 0x000fe200078e0206 */
[----:B------:R-:W-:Y:S01]  /*11c0*/  LOP3.LUT P4, RZ, R2, 0x4, RZ, 0xc0, !PT ;  /* 0x0000000402ff7812 */ /* 0x000fe2000788c0ff */
[----:B------:R-:W-:Y:S01]  /*11d0*/  IMAD.WIDE.U32 R16, R4, c[0x0][0x1b0], R22 ;  /* 0x00006c0004107a25 */ /* 0x000fe200078e0016 */
[----:B------:R-:W-:Y:S01]  /*11e0*/  UIMAD UR4, UR15, UR5, UR4 ;  /* 0x000000050f0472a4 */ /* 0x000fe2000f8e0204 */
[----:B------:R-:W-:Y:S01]  /*11f0*/  LOP3.LUT P5, RZ, R2, 0x2, RZ, 0xc0, !PT ;  /* 0x0000000202ff7812 */ /* 0x000fe200078ac0ff */
[----:B------:R-:W-:Y:S01]  /*1200*/  BSSY B0, `(.L_x_345) ;  /* 0x000004f000007945 */ /* 0x000fe20003800000 */
[----:B------:R-:W-:Y:S01]  /*1210*/  IMAD R5, R4, c[0x0][0x1b4], R5 ;  /* 0x00006d0004057a24 */ /* 0x000fe200078e0205 */
[----:B------:R-:W-:Y:S01]  /*1220*/  ULDC UR5, c[0x0][0x2c4] ;  /* 0x0000b10000057ab9 */ /* 0x000fe20000000800 */
[----:B------:R-:W-:Y:S01]  /*1230*/  IMAD.WIDE.U32 R10, R13, c[0x0][0x208], R14 ;  /* 0x000082000d0a7a25 */ /* 0x000fe200078e000e */
[----:B------:R-:W-:-:S03]  /*1240*/  ISETP.GE.AND P3, PT, R14, c[0x0][0x1d4], PT ;  /* 0x000075000e007a0c */ /* 0x000fc60003f66270 */
[----:B------:R-:W-:Y:S01]  /*1250*/  IMAD.IADD R17, R17, 0x1, R5 ;  /* 0x0000000111117824 */ /* 0x000fe200078e0205 */
[----:B------:R-:W-:Y:S01]  /*1260*/  SHF.R.S32.HI R5, RZ, 0x1f, R8 ;  /* 0x0000001fff057819 */ /* 0x000fe20000011408 */
[----:B------:R-:W-:Y:S02]  /*1270*/  IMAD.IADD R11, R11, 0x1, R9 ;  /* 0x000000010b0b7824 */ /* 0x000fe400078e0209 */
[----:B------:R-:W-:Y:S02]  /*1280*/  IMAD.SHL.U32 R4, R2, 0x40, RZ ;  /* 0x0000004002047824 */ /* 0x000fe400078e00ff */
[----:B------:R-:W-:Y:S02]  /*1290*/  IMAD R5, R5, c[0x0][0x1a8], RZ ;  /* 0x00006a0005057a24 */ /* 0x000fe400078e02ff */
[----:B------:R-:W-:Y:S01]  /*12a0*/  IMAD.WIDE.U32 R208, R208, c[0x0][0x210], R10 ;  /* 0x00008400d0d07a25 */ /* 0x000fe200078e000a */
[----:B------:R-:W-:Y:S02]  /*12b0*/  LOP3.LUT R4, R4, 0x1c0, RZ, 0xc0, !PT ;  /* 0x000001c004047812 */ /* 0x000fe400078ec0ff */
[----:B------:R-:W-:Y:S01]  /*12c0*/  IADD3 R10, R13, UR7, RZ ;  /* 0x000000070d0a7c10 */ /* 0x000fe2000fffe0ff */
[C---:B------:R-:W-:Y:S01]  /*12d0*/  IMAD R5, R8.reuse, c[0x0][0x1ac], R5 ;  /* 0x00006b0008057a24 */ /* 0x040fe200078e0205 */
[----:B------:R-:W-:Y:S01]  /*12e0*/  IADD3 R209, R209, UR4, RZ ;  /* 0x00000004d1d17c10 */ /* 0x000fe2000fffe0ff */
[----:B------:R-:W-:Y:S01]  /*12f0*/  IMAD.WIDE.U32 R8, R8, c[0x0][0x1a8], R16 ;  /* 0x00006a0008087a25 */ /* 0x000fe200078e0010 */
[----:B------:R-:W-:-:S02]  /*1300*/  ULDC UR4, c[0x0][0x168] ;  /* 0x00005a0000047ab9 */ /* 0x000fc40000000800 */
[----:B------:R-:W-:Y:S01]  /*1310*/  UIMAD UR4, UR5, UR4, URZ ;  /* 0x00000004050472a4 */ /* 0x000fe2000f8e023f */
[C---:B------:R-:W-:Y:S01]  /*1320*/  IMAD R20, R13.reuse, c[0x0][0x1e4], R20 ;  /* 0x000079000d147a24 */ /* 0x040fe200078e0214 */
[----:B------:R-:W-:Y:S01]  /*1330*/  LEA R6, P0, R8, c[0x0][0x160], 0x1 ;  /* 0x0000580008067a11 */ /* 0x000fe200078008ff */
[----:B------:R-:W-:-:S04]  /*1340*/  IMAD.WIDE.U32 R26, R13, c[0x0][0x1e0], R14 ;  /* 0x000078000d1a7a25 */ /* 0x000fc800078e000e */
[----:B------:R-:W-:Y:S01]  /*1350*/  IMAD.SHL.U32 R11, R205, 0x8, RZ ;  /* 0x00000008cd0b7824 */ /* 0x000fe200078e00ff */
[----:B------:R1:W3:Y:S01]  /*1360*/  SHFL.IDX PT, R16, R6, RZ, 0x181f ;  /* 0x00181fff06107589 */ /* 0x0002e200000e0000 */
[----:B------:R-:W-:Y:S02]  /*1370*/  IMAD.IADD R5, R9, 0x1, R5 ;  /* 0x0000000109057824 */ /* 0x000fe400078e0205 */
[----:B------:R-:W-:Y:S01]  /*1380*/  IMAD.IADD R21, R27, 0x1, R20 ;  /* 0x000000011b157824 */ /* 0x000fe200078e0214 */
[----:B------:R-:W-:Y:S01]  /*1390*/  LOP3.LUT R11, R4, 0x8, R11, 0xf8, !PT ;  /* 0x00000008040b7812 */ /* 0x000fe200078ef80b */
[----:B------:R-:W-:Y:S01]  /*13a0*/  IMAD.MOV.U32 R20, RZ, RZ, R26 ;  /* 0x000000ffff147224 */ /* 0x000fe200078e001a */
[----:B------:R-:W-:Y:S01]  /*13b0*/  SHF.R.U32.HI R4, RZ, 0x3, R4 ;  /* 0x00000003ff047819 */ /* 0x000fe20000011604 */
[----:B------:R-:W-:Y:S01]  /*13c0*/  IMAD.MOV.U32 R2, RZ, RZ, 0x10 ;  /* 0x00000010ff027424 */ /* 0x000fe200078e00ff */
[----:B------:R-:W-:Y:S01]  /*13d0*/  LEA.HI.X R5, R8, c[0x0][0x164], R5, 0x1, P0 ;  /* 0x0000590008057a11 */ /* 0x000fe200000f0c05 */
[----:B------:R-:W-:Y:S01]  /*13e0*/  IMAD.WIDE.U32 R210, R210, c[0x0][0x1e8], R20 ;  /* 0x00007a00d2d27a25 */ /* 0x000fe200078e0014 */
[----:B------:R-:W-:-:S02]  /*13f0*/  ISETP.GE.AND P0, PT, R10, UR4, PT ;  /* 0x000000040a007c0c */ /* 0x000fc4000bf06270 */
[----:B------:R-:W-:Y:S01]  /*1400*/  LOP3.LUT R4, R11, R4, RZ, 0x3c, !PT ;  /* 0x000000040b047212 */ /* 0x000fe200078e3cff */
[----:B------:R-:W-:Y:S01]  /*1410*/  IMAD.SHL.U32 R9, R24, 0x8, RZ ;  /* 0x0000000818097824 */ /* 0x000fe200078e00ff */
[----:B------:R-:W-:Y:S01]  /*1420*/  IADD3 R11, R14, 0x40, RZ ;  /* 0x000000400e0b7810 */ /* 0x000fe20007ffe0ff */
[----:B------:R-:W-:Y:S01]  /*1430*/  IMAD.SHL.U32 R7, R7, 0x40, RZ ;  /* 0x0000004007077824 */ /* 0x000fe200078e00ff */
[----:B------:R-:W-:Y:S01]  /*1440*/  LEA.HI R8, R87, R84, RZ, 0x6 ;  /* 0x0000005457087211 */ /* 0x000fe200078f30ff */
[----:B------:R1:W4:Y:S01]  /*1450*/  SHFL.IDX PT, R17, R5, RZ, 0x181f ;  /* 0x00181fff05117589 */ /* 0x00032200000e0000 */
[----:B------:R-:W-:Y:S02]  /*1460*/  IADD3 R211, R211, UR10, RZ ;  /* 0x0000000ad3d37c10 */ /* 0x000fe4000fffe0ff */
[----:B------:R-:W-:Y:S01]  /*1470*/  SEL R2, R2, 0xfffffff0, !P5 ;  /* 0xfffffff002027807 */ /* 0x000fe20006800000 */
[----:B------:R-:W-:Y:S01]  /*1480*/  IMAD.SHL.U32 R8, R8, 0x8, RZ ;  /* 0x0000000808087824 */ /* 0x000fe200078e00ff */
[----:B------:R-:W-:-:S02]  /*1490*/  ISETP.GE.AND P5, PT, R11, c[0x0][0x198], PT ;  /* 0x000066000b007a0c */ /* 0x000fc40003fa6270 */
[----:B------:R-:W-:Y:S02]  /*14a0*/  ISETP.GE.AND P6, PT, R9, c[0x0][0x198], PT ;  /* 0x0000660009007a0c */ /* 0x000fe40003fc6270 */
[----:B------:R-:W-:Y:S02]  /*14b0*/  P2R R12, PR, RZ, 0x20 ;  /* 0x00000020ff0c7803 */ /* 0x000fe40000000000 */
[----:B------:R-:W-:Y:S02]  /*14c0*/  LOP3.LUT R207, R207, 0xfffffe00, R8, 0xf8, !PT ;  /* 0xfffffe00cfcf7812 */ /* 0x000fe400078ef808 */
[----:B------:R-:W-:Y:S02]  /*14d0*/  LOP3.LUT R4, R4, 0xfffffe00, R7, 0xf8, !PT ;  /* 0xfffffe0004047812 */ /* 0x000fe400078ef807 */
[----:B--2---:R-:W-:Y:S01]  /*14e0*/  @P2 SHF.R.S32.HI R19, RZ, 0x1f, R18 ;  /* 0x0000001fff132819 */ /* 0x004fe20000011412 */
[----:B------:R-:W-:Y:S01]  /*14f0*/  @!P2 IMAD.MOV.U32 R19, RZ, RZ, R3 ;  /* 0x000000ffff13a224 */ /* 0x000fe200078e0003 */
[----:B------:R-:W-:Y:S01]  /*1500*/  MOV R3, 0x20 ;  /* 0x0000002000037802 */ /* 0x000fe20000000f00 */
[----:B------:R-:W-:Y:S01]  /*1510*/  @!P2 IMAD.MOV.U32 R18, RZ, RZ, R0 ;  /* 0x000000ffff12a224 */ /* 0x000fe200078e0000 */
[----:B------:R-:W-:Y:S01]  /*1520*/  IADD3 R0, R9, 0x80, RZ ;  /* 0x0000008009007810 */ /* 0x000fe20007ffe0ff */
[----:B------:R-:W-:Y:S01]  /*1530*/  IMAD R217, R19, c[0x0][0x1f0], RZ ;  /* 0x00007c0013d97a24 */ /* 0x000fe200078e02ff */
[----:B------:R-:W-:Y:S01]  /*1540*/  SEL R3, R3, 0xffffffe0, !P4 ;  /* 0xffffffe003037807 */ /* 0x000fe20006000000 */
[----:B------:R-:W-:Y:S01]  /*1550*/  IMAD R215, R19, c[0x0][0x218], RZ ;  /* 0x0000860013d77a24 */ /* 0x000fe200078e02ff */
[----:B------:R-:W-:Y:S01]  /*1560*/  ISETP.GE.AND P2, PT, R11, c[0x0][0x1d4], PT ;  /* 0x000075000b007a0c */ /* 0x000fe20003f46270 */
[----:B------:R-:W-:Y:S01]  /*1570*/  IMAD R217, R18, c[0x0][0x1f4], R217 ;  /* 0x00007d0012d97a24 */ /* 0x000fe200078e02d9 */
[----:B------:R-:W-:Y:S01]  /*1580*/  ISETP.NE.AND P4, PT, R12, RZ, PT ;  /* 0x000000ff0c00720c */ /* 0x000fe20003f85270 */
[----:B------:R-:W-:Y:S01]  /*1590*/  IMAD R215, R18, c[0x0][0x21c], R215 ;  /* 0x0000870012d77a24 */ /* 0x000fe200078e02d7 */
[----:B------:R-:W-:Y:S01]  /*15a0*/  ISETP.GE.AND P5, PT, R0, c[0x0][0x198], PT ;  /* 0x0000660000007a0c */ /* 0x000fe20003fa6270 */
[----:B------:R-:W-:-:S04]  /*15b0*/  IMAD.WIDE.U32 R210, R18, c[0x0][0x1f0], R210 ;  /* 0x00007c0012d27a25 */ /* 0x000fc800078e00d2 */
[----:B------:R-:W-:-:S04]  /*15c0*/  IMAD.WIDE.U32 R208, R18, c[0x0][0x218], R208 ;  /* 0x0000860012d07a25 */ /* 0x000fc800078e00d0 */
[----:B------:R-:W-:Y:S02]  /*15d0*/  IMAD.IADD R217, R211, 0x1, R217 ;  /* 0x00000001d3d97824 */ /* 0x000fe400078e02d9 */
[----:B------:R-:W-:Y:S01]  /*15e0*/  IMAD.IADD R215, R209, 0x1, R215 ;  /* 0x00000001d1d77824 */ /* 0x000fe200078e02d7 */
[----:B------:R-:W-:Y:S05]  /*15f0*/  @P0 BRA `(.L_x_346) ;  /* 0x000000f000000947 */ /* 0x000fea0003800000 */
[----:B-1-34-:R-:W-:Y:S02]  /*1600*/  SHF.R.S32.HI R8, RZ, 0x1f, R11 ;  /* 0x0000001fff087819 */ /* 0x01afe4000001140b */
[----:B------:R-:W-:Y:S02]  /*1610*/  SHF.R.S32.HI R7, RZ, 0x1f, R0 ;  /* 0x0000001fff077819 */ /* 0x000fe40000011400 */
[----:B------:R-:W-:Y:S02]  /*1620*/  LEA.HI R8, R8, R11, RZ, 0x3 ;  /* 0x0000000b08087211 */ /* 0x000fe400078f18ff */
[----:B------:R-:W-:Y:S01]  /*1630*/  LEA.HI R7, R7, R0, RZ, 0x3 ;  /* 0x0000000007077211 */ /* 0x000fe200078f18ff */
[----:B------:R-:W-:Y:S01]  /*1640*/  IMAD.SHL.U32 R0, R207, 0x2, RZ ;  /* 0x00000002cf007824 */ /* 0x000fe200078e00ff */
[----:B------:R-:W-:-:S02]  /*1650*/  LEA R18, P0, R9, R16, 0x1 ;  /* 0x0000001009127211 */ /* 0x000fc400078008ff */
[----:B------:R-:W-:Y:S02]  /*1660*/  LOP3.LUT R8, R8, 0xfffffff8, RZ, 0xc0, !PT ;  /* 0xfffffff808087812 */ /* 0x000fe400078ec0ff */
[----:B------:R-:W-:Y:S02]  /*1670*/  LOP3.LUT R7, R7, 0xfffffff8, RZ, 0xc0, !PT ;  /* 0xfffffff807077812 */ /* 0x000fe400078ec0ff */
[----:B------:R-:W-:Y:S01]  /*1680*/  LEA.HI.X R19, R9, R17, R15, 0x1, P0 ;  /* 0x0000001109137211 */ /* 0x000fe200000f0c0f */
[----:B------:R-:W-:-:S04]  /*1690*/  IMAD.WIDE R20, R8, 0x2, R16 ;  /* 0x0000000208147825 */ /* 0x000fc800078e0210 */
[----:B------:R-:W-:Y:S01]  /*16a0*/  IMAD.WIDE R16, R7, 0x2, R16 ;  /* 0x0000000207107825 */ /* 0x000fe200078e0210 */
[----:B------:R-:W-:Y:S01]  /*16b0*/  @!PT LDS RZ, [RZ] ;  /* 0x00000000fffff984 */ /* 0x000fe20000000800 */
[----:B------:R1:W-:Y:S04]  /*16c0*/  LDGSTS.E.BYPASS.LTC128B.128 [R0+0xc100], [R18.64], !P6 ;  /* 0x0c10000012007fae */ /* 0x0003e8000f101d50 */
[----:B------:R1:W-:Y:S04]  /*16d0*/  LDGSTS.E.BYPASS.LTC128B.128 [R0+0x10100], [R20.64], !P4 ;  /* 0x1010000014007fae */ /* 0x0003e8000e101d50 */
[----:B------:R1:W-:Y:S02]  /*16e0*/  LDGSTS.E.BYPASS.LTC128B.128 [R0+0x14100], [R16.64], !P5 ;  /* 0x1410000010007fae */ /* 0x0003e4000e901d50 */
.L_x_346:
[----:B-1-34-:R-:W-:Y:S05]  /*16f0*/  BSYNC B0 ;  /* 0x0000000000007941 */ /* 0x01afea0003800000 */
.L_x_345:
[----:B------:R-:W-:Y:S01]  /*1700*/  IADD3 R0, R10, 0x20, RZ ;  /* 0x000000200a007810 */ /* 0x000fe20007ffe0ff */
[----:B------:R1:W2:Y:S01]  /*1710*/  SHFL.IDX PT, R17, R5, 0x1, 0x181f ;  /* 0x00381f0005117f89 */ /* 0x0002a200000e0000 */
[----:B------:R-:W-:Y:S02]  /*1720*/  BSSY B0, `(.L_x_347) ;  /* 0x0000014000007945 */ /* 0x000fe40003800000 */
[----:B------:R-:W-:Y:S01]  /*1730*/  ISETP.GE.AND P0, PT, R0, UR4, PT ;  /* 0x0000000400007c0c */ /* 0x000fe2000bf06270 */
[----:B------:R1:W3:-:S12]  /*1740*/  SHFL.IDX PT, R16, R6, 0x1, 0x181f ;  /* 0x00381f0006107f89 */ /* 0x0002d800000e0000 */
[----:B------:R-:W-:Y:S05]  /*1750*/  @P0 BRA `(.L_x_348) ;  /* 0x0000010000000947 */ /* 0x000fea0003800000 */
[----:B------:R-:W-:Y:S02]  /*1760*/  IADD3 R7, R9, 0x80, RZ ;  /* 0x0000008009077810 */ /* 0x000fe40007ffe0ff */
[----:B------:R-:W-:Y:S02]  /*1770*/  SHF.R.S32.HI R8, RZ, 0x1f, R11 ;  /* 0x0000001fff087819 */ /* 0x000fe4000001140b */
[----:B------:R-:W-:Y:S02]  /*1780*/  SHF.R.S32.HI R0, RZ, 0x1f, R7 ;  /* 0x0000001fff007819 */ /* 0x000fe40000011407 */
[----:B------:R-:W-:Y:S02]  /*1790*/  LEA.HI R8, R8, R11, RZ, 0x3 ;  /* 0x0000000b08087211 */ /* 0x000fe400078f18ff */
[----:B------:R-:W-:Y:S01]  /*17a0*/  LEA.HI R0, R0, R7, RZ, 0x3 ;  /* 0x0000000700007211 */ /* 0x000fe200078f18ff */
[----:B------:R-:W-:Y:S01]  /*17b0*/  IMAD.SHL.U32 R7, R207, 0x2, RZ ;  /* 0x00000002cf077824 */ /* 0x000fe200078e00ff */
[----:B---3--:R-:W-:-:S02]  /*17c0*/  LEA R18, P0, R9, R16, 0x1 ;  /* 0x0000001009127211 */ /* 0x008fc400078008ff */
[----:B------:R-:W-:Y:S02]  /*17d0*/  LOP3.LUT R8, R8, 0xfffffff8, RZ, 0xc0, !PT ;  /* 0xfffffff808087812 */ /* 0x000fe400078ec0ff */
[----:B------:R-:W-:Y:S02]  /*17e0*/  LOP3.LUT R0, R0, 0xfffffff8, RZ, 0xc0, !PT ;  /* 0xfffffff800007812 */ /* 0x000fe400078ec0ff */
[----:B--2---:R-:W-:Y:S01]  /*17f0*/  LEA.HI.X R19, R9, R17, R15, 0x1, P0 ;  /* 0x0000001109137211 */ /* 0x004fe200000f0c0f */
[----:B------:R-:W-:-:S04]  /*1800*/  IMAD.WIDE R20, R8, 0x2, R16 ;  /* 0x0000000208147825 */ /* 0x000fc800078e0210 */
[----:B------:R-:W-:Y:S01]  /*1810*/  IMAD.WIDE R16, R0, 0x2, R16 ;  /* 0x0000000200107825 */ /* 0x000fe200078e0210 */
[----:B------:R-:W-:Y:S01]  /*1820*/  @!PT LDS RZ, [RZ] ;  /* 0x00000000fffff984 */ /* 0x000fe20000000800 */
[----:B------:R2:W-:Y:S04]  /*1830*/  LDGSTS.E.BYPASS.LTC128B.128 [R7+0xd100], [R18.64], !P6 ;  /* 0x0d10000012077fae */ /* 0x0005e8000f101d50 */
[----:B------:R2:W-:Y:S04]  /*1840*/  LDGSTS.E.BYPASS.LTC128B.128 [R7+0x11100], [R20.64], !P4 ;  /* 0x1110000014077fae */ /* 0x0005e8000e101d50 */
[----:B------:R2:W-:Y:S02]  /*1850*/  LDGSTS.E.BYPASS.LTC128B.128 [R7+0x15100], [R16.64], !P5 ;  /* 0x1510000010077fae */ /* 0x0005e4000e901d50 */
.L_x_348:
[----:B------:R-:W-:Y:S05]  /*1860*/  BSYNC B0 ;  /* 0x0000000000007941 */ /* 0x000fea0003800000 */
.L_x_347:
[----:B------:R-:W-:Y:S01]  /*1870*/  IADD3 R0, R10, 0x40, RZ ;  /* 0x000000400a007810 */ /* 0x000fe20007ffe0ff */
[----:B--2---:R2:W4:Y:S01]  /*1880*/  SHFL.IDX PT, R17, R5, 0x2, 0x181f ;  /* 0x00581f0005117f89 */ /* 0x00452200000e0000 */
[----:B------:R-:W-:Y:S02]  /*1890*/  BSSY B0, `(.L_x_349) ;  /* 0x0000014000007945 */ /* 0x000fe40003800000 */
[----:B------:R-:W-:Y:S01]  /*18a0*/  ISETP.GE.AND P0, PT, R0, UR4, PT ;  /* 0x0000000400007c0c */ /* 0x000fe2000bf06270 */
[----:B---3--:R2:W3:-:S12]  /*18b0*/  SHFL.IDX PT, R16, R6, 0x2, 0x181f ;  /* 0x00581f0006107f89 */ /* 0x0084d800000e0000 */
        /* <DEDUP_REMOVED lines=10> */
[----:B----4-:R-:W-:Y:S01]  /*1960*/  LEA.HI.X R19, R9, R17, R15, 0x1, P0 ;  /* 0x0000001109137211 */ /* 0x010fe200000f0c0f */
[----:B------:R-:W-:-:S04]  /*1970*/  IMAD.WIDE R20, R8, 0x2, R16 ;  /* 0x0000000208147825 */ /* 0x000fc800078e0210 */
[----:B------:R-:W-:Y:S01]  /*1980*/  IMAD.WIDE R16, R0, 0x2, R16 ;  /* 0x0000000200107825 */ /* 0x000fe200078e0210 */
[----:B------:R-:W-:Y:S01]  /*1990*/  @!PT LDS RZ, [RZ] ;  /* 0x00000000fffff984 */ /* 0x000fe20000000800 */
[----:B------:R3:W-:Y:S04]  /*19a0*/  LDGSTS.E.BYPASS.LTC128B.128 [R7+0xe100], [R18.64], !P6 ;  /* 0x0e10000012077fae */ /* 0x0007e8000f101d50 */
[----:B------:R3:W-:Y:S04]  /*19b0*/  LDGSTS.E.BYPASS.LTC128B.128 [R7+0x12100], [R20.64], !P4 ;  /* 0x1210000014077fae */ /* 0x0007e8000e101d50 */
[----:B------:R3:W-:Y:S02]  /*19c0*/  LDGSTS.E.BYPASS.LTC128B.128 [R7+0x16100], [R16.64], !P5 ;  /* 0x1610000010077fae */ /* 0x0007e4000e901d50 */
.L_x_350:
[----:B------:R-:W-:Y:S05]  /*19d0*/  BSYNC B0 ;  /* 0x0000000000007941 */ /* 0x000fea0003800000 */
.L_x_349:
[----:B---3--:R3:W5:Y:S01]  /*19e0*/  SHFL.IDX PT, R16, R6, 0x3, 0x181f ;  /* 0x00781f0006107f89 */ /* 0x00876200000e0000 */
[----:B------:R-:W-:Y:S01]  /*19f0*/  IADD3 R10, R10, 0x60, RZ ;  /* 0x000000600a0a7810 */ /* 0x000fe20007ffe0ff */
[----:B------:R-:W-:Y:S01]  /*1a00*/  UIADD3 UR19, UR13, -0x1, URZ ;  /* 0xffffffff0d137890 */ /* 0x000fe2000fffe03f */
[----:B------:R-:W-:Y:S01]  /*1a10*/  IMAD.SHL.U32 R207, R207, 0x2, RZ ;  /* 0x00000002cfcf7824 */ /* 0x000fe200078e00ff */
[----:B----4-:R4:W1:Y:S01]  /*1a20*/  SHFL.IDX PT, R17, R5, 0x3, 0x181f ;  /* 0x00781f0005117f89 */ /* 0x01086200000e0000 */
[----:B------:R-:W-:Y:S01]  /*1a30*/  ISETP.GE.AND P4, PT, R10, UR4, PT ;  /* 0x000000040a007c0c */ /* 0x000fe2000bf86270 */
[----:B------:R-:W-:Y:S01]  /*1a40*/  USHF.L.U32 UR14, UR19, 0x6, URZ ;  /* 0x00000006130e7899 */ /* 0x000fe2000800063f */
[----:B------:R-:W-:Y:S01]  /*1a50*/  IMAD.MOV.U32 R216, RZ, RZ, R210 ;  /* 0x000000ffffd87224 */ /* 0x000fe200078e00d2 */
[----:B------:R-:W-:Y:S01]  /*1a60*/  ULDC.64 UR10, c[0x0][0x1e0] ;  /* 0x00007800000a7ab9 */ /* 0x000fe20000000a00 */
[----:B------:R-:W-:Y:S01]  /*1a70*/  LEA.HI R85, R87, R84, RZ, 0x5 ;  /* 0x0000005457557211 */ /* 0x000fe200078f28ff */
[----:B------:R-:W-:Y:S01]  /*1a80*/  UMOV UR9, 0x6 ;  /* 0x0000000600097882 */ /* 0x000fe20000000000 */
[----:B------:R-:W-:Y:S01]  /*1a90*/  SEL R21, RZ, 0x2, P2 ;  /* 0x00000002ff157807 */ /* 0x000fe20001000000 */
[----:B------:R-:W-:-:S02]  /*1aa0*/  USHF.L.U32 UR21, UR10, 0x6, URZ ;  /* 0x000000060a157899 */ /* 0x000fc4000800063f */
[----:B------:R-:W-:Y:S02]  /*1ab0*/  USHF.L.U64.HI UR20, UR10, UR9, UR11 ;  /* 0x000000090a147299 */ /* 0x000fe4000801020b */
[----:B------:R-:W-:Y:S02]  /*1ac0*/  USHF.R.S32.HI UR22, URZ, 0x1f, UR19 ;  /* 0x0000001f3f167899 */ /* 0x000fe40008011413 */
[----:B------:R-:W-:Y:S01]  /*1ad0*/  @!P4 SHF.R.S32.HI R8, RZ, 0x1f, R11 ;  /* 0x0000001fff08c819 */ /* 0x000fe2000001140b */
[----:B------:R-:W-:Y:S02]  /*1ae0*/  UIMAD UR5, UR20, UR19, URZ ;  /* 0x00000013140572a4 */ /* 0x000fe4000f8e023f */
[----:B------:R-:W-:Y:S01]  /*1af0*/  USHF.L.U32 UR12, UR10, 0x5, URZ ;  /* 0x000000050a0c7899 */ /* 0x000fe2000800063f */
[----:B------:R-:W-:Y:S01]  /*1b00*/  @!P4 LEA.HI R11, R8, R11, RZ, 0x3 ;  /* 0x0000000b080bc211 */ /* 0x000fe200078f18ff */
[----:B-123--:R-:W-:Y:S01]  /*1b10*/  IMAD.U32 R6, RZ, RZ, UR14 ;  /* 0x0000000eff067e24 */ /* 0x00efe2000f8e00ff */
[----:B-----5:R-:W-:Y:S01]  /*1b20*/  @!P4 LEA R14, P0, R9, R16, 0x1 ;  /* 0x00000010090ec211 */ /* 0x020fe200078008ff */
[----:B------:R-:W-:Y:S01]  /*1b30*/  UIMAD UR5, UR22, UR21, UR5 ;  /* 0x00000015160572a4 */ /* 0x000fe2000f8e0205 */
[----:B----4-:R-:W-:Y:S01]  /*1b40*/  @!P4 LOP3.LUT R5, R11, 0xfffffff8, RZ, 0xc0, !PT ;  /* 0xfffffff80b05c812 */ /* 0x010fe200078ec0ff */
[----:B------:R-:W-:Y:S01]  /*1b50*/  UMOV UR4, 0x5 ;  /* 0x0000000500047882 */ /* 0x000fe20000000000 */
[C---:B------:R-:W-:Y:S01]  /*1b60*/  @!P4 LEA.HI.X R15, R9.reuse, R17, R15, 0x1, P0 ;  /* 0x00000011090fc211 */ /* 0x040fe200000f0c0f */
[----:B------:R-:W-:Y:S01]  /*1b70*/  USHF.L.U64.HI UR11, UR10, UR4, UR11 ;  /* 0x000000040a0b7299 */ /* 0x000fe2000801020b */
[----:B------:R-:W-:Y:S01]  /*1b80*/  @!P4 IADD3 R9, R9, 0x80, RZ ;  /* 0x000000800909c810 */ /* 0x000fe20007ffe0ff */
[----:B------:R-:W-:Y:S01]  /*1b90*/  @!P4 IMAD.WIDE R10, R5, 0x2, R16 ;  /* 0x00000002050ac825 */ /* 0x000fe200078e0210 */
[----:B------:R-:W-:Y:S01]  /*1ba0*/  ISETP.NE.AND P0, PT, R12, RZ, PT ;  /* 0x000000ff0c00720c */ /* 0x000fe20003f05270 */
[----:B------:R-:W-:Y:S01]  /*1bb0*/  @!PT LDS RZ, [RZ] ;  /* 0x00000000fffff984 */ /* 0x000fe20000000800 */
[----:B------:R1:W-:Y:S01]  /*1bc0*/  @!P4 LDGSTS.E.BYPASS.LTC128B.128 [R207+0xf100], [R14.64], !P6 ;  /* 0x0f1000000ecfcfae */ /* 0x0003e2000f101d50 */
[----:B------:R-:W-:Y:S01]  /*1bd0*/  @!P4 SHF.R.S32.HI R0, RZ, 0x1f, R9 ;  /* 0x0000001fff00c819 */ /* 0x000fe20000011409 */
[----:B------:R-:W-:Y:S01]  /*1be0*/  IMAD.U32 R5, RZ, RZ, UR21 ;  /* 0x00000015ff057e24 */ /* 0x000fe2000f8e00ff */
[----:B------:R-:W-:Y:S01]  /*1bf0*/  IADD3 R7, -R6, c[0x0][0x1d0], -R13 ;  /* 0x0000740006077a10 */ /* 0x000fe20007ffe90d */
[----:B------:R-:W-:Y:S01]  /*1c00*/  UISETP.GT.AND UP0, UPT, UR19, UR8, UPT ;  /* 0x000000081300728c */ /* 0x000fe2000bf04270 */
[----:B------:R-:W-:-:S02]  /*1c10*/  @!P4 LEA.HI R0, R0, R9, RZ, 0x3 ;  /* 0x000000090000c211 */ /* 0x000fc400078f18ff */
[C---:B------:R-:W-:Y:S02]  /*1c20*/  ISETP.GE.AND P6, PT, R7.reuse, 0x1, PT ;  /* 0x000000010700780c */ /* 0x040fe40003fc6270 */
[----:B------:R-:W-:Y:S02]  /*1c30*/  @!P4 LOP3.LUT R9, R0, 0xfffffff8, RZ, 0xc0, !PT ;  /* 0xfffffff80009c812 */ /* 0x000fe400078ec0ff */
[----:B------:R-:W-:Y:S01]  /*1c40*/  SEL R12, RZ, 0x1, P3 ;  /* 0x00000001ff0c7807 */ /* 0x000fe20001800000 */
[----:B------:R2:W-:Y:S01]  /*1c50*/  @!P4 LDGSTS.E.BYPASS.LTC128B.128 [R207+0x13100], [R10.64], !P0 ;  /* 0x131000000acfcfae */ /* 0x0005e2000c101d50 */
[----:B------:R-:W-:Y:S01]  /*1c60*/  ISETP.GE.AND P0, PT, R7, 0x21, PT ;  /* 0x000000210700780c */ /* 0x000fe20003f06270 */
[----:B------:R-:W-:-:S04]  /*1c70*/  @!P4 IMAD.WIDE R16, R9, 0x2, R16 ;  /* 0x000000020910c825 */ /* 0x000fc800078e0210 */
[----:B------:R-:W-:Y:S01]  /*1c80*/  IMAD.WIDE.U32 R8, R5, UR19, R216 ;  /* 0x0000001305087c25 */ /* 0x000fe2000f8e00d8 */
[----:B------:R3:W-:Y:S04]  /*1c90*/  @!P4 LDGSTS.E.BYPASS.LTC128B.128 [R207+0x17100], [R16.64], !P5 ;  /* 0x1710000010cfcfae */ /* 0x0007e8000e901d50 */
[----:B------:R-:W0:Y:S01]  /*1ca0*/  LDGDEPBAR ;  /* 0x00000000000079af */ /* 0x000e220000000000 */
[----:B------:R-:W-:Y:S01]  /*1cb0*/  IADD3 R0, R9, UR5, RZ ;  /* 0x0000000509007c10 */ /* 0x000fe2000fffe0ff */
[----:B------:R-:W-:Y:S02]  /*1cc0*/  IMAD.SHL.U32 R9, R24, 0x40, RZ ;  /* 0x0000004018097824 */ /* 0x000fe400078e00ff */
[----:B------:R-:W-:Y:S01]  /*1cd0*/  BAR.SYNC.DEFER_BLOCKING 0x0 ;  /* 0x0000000000007b1d */ /* 0x000fe20000010000 */
[----:B------:R-:W-:-:S02]  /*1ce0*/  @P0 IADD3 R7, P4, R8, UR12, RZ ;  /* 0x0000000c08070c10 */ /* 0x000fc4000ff9e0ff */
[----:B------:R-:W-:-:S03]  /*1cf0*/  LOP3.LUT R9, R9, 0x1c0, RZ, 0xc0, !PT ;  /* 0x000001c009097812 */ /* 0x000fc600078ec0ff */
[----:B------:R-:W-:Y:S02]  /*1d00*/  ULDC.64 UR4, c[0x0][0x208] ;  /* 0x0000820000047ab9 */ /* 0x000fe40000000a00 */
[----:B------:R-:W-:Y:S02]  /*1d10*/  UIMAD UR10, UR22, UR4, URZ ;  /* 0x00000004160a72a4 */ /* 0x000fe4000f8e023f */
[----:B------:R-:W-:Y:S01]  /*1d20*/  UIMAD.WIDE.U32 UR24, UR19, UR4, URZ ;  /* 0x00000004131872a5 */ /* 0x000fe2000f8e003f */
[C---:B--2---:R-:W-:Y:S01]  /*1d30*/  @P6 LEA R10, P5, R8.reuse, c[0x0][0x1c8], 0x1 ;  /* 0x00007200080a6a11 */ /* 0x044fe200078a08ff */
[----:B------:R-:W-:Y:S02]  /*1d40*/  UIMAD UR10, UR19, UR5, UR10 ;  /* 0x00000005130a72a4 */ /* 0x000fe4000f8e020a */
[----:B------:R-:W-:Y:S01]  /*1d50*/  USHF.L.U64.HI UR9, UR4, UR9, UR5 ;  /* 0x0000000904097299 */ /* 0x000fe20008010205 */
[----:B------:R-:W-:Y:S01]  /*1d60*/  @P6 LEA.HI.X R11, R8, c[0x0][0x1cc], R0, 0x1, P5 ;  /* 0x00007300080b6a11 */ /* 0x000fe200028f0c00 */
[----:B------:R-:W-:Y:S01]  /*1d70*/  IMAD.SHL.U32 R8, R13, 0x8, RZ ;  /* 0x000000080d087824 */ /* 0x000fe200078e00ff */
[----:B------:R-:W-:Y:S01]  /*1d80*/  @P0 IADD3.X R0, R0, UR11, RZ, P4, !PT ;  /* 0x0000000b00000c10 */ /* 0x000fe2000a7fe4ff */
[----:B------:R-:W-:Y:S01]  /*1d90*/  UIADD3 UR10, UR25, UR10, URZ ;  /* 0x0000000a190a7290 */ /* 0x000fe2000fffe03f */
[----:B-1----:R-:W-:Y:S01]  /*1da0*/  @P0 LEA R14, P4, R7, c[0x0][0x1c8], 0x1 ;  /* 0x00007200070e0a11 */ /* 0x002fe200078808ff */
[----:B------:R-:W-:Y:S01]  /*1db0*/  @UP0 UIADD3 UR5, UR13, -0x2, URZ ;  /* 0xfffffffe0d050890 */ /* 0x000fe2000fffe03f */
[----:B------:R-:W-:Y:S01]  /*1dc0*/  LOP3.LUT R8, R9, 0x8, R8, 0xf8, !PT ;  /* 0x0000000809087812 */ /* 0x000fe200078ef808 */
[----:B------:R-:W-:Y:S01]  /*1dd0*/  UMOV UR19, 0x1 ;  /* 0x0000000100137882 */ /* 0x000fe20000000000 */
[----:B------:R-:W-:Y:S01]  /*1de0*/  @P0 LEA.HI.X R15, R7, c[0x0][0x1cc], R0, 0x1, P4 ;  /* 0x00007300070f0a11 */ /* 0x000fe200020f0c00 */
[----:B------:R-:W-:Y:S01]  /*1df0*/  @!PT LDS RZ, [RZ] ;  /* 0x00000000fffff984 */ /* 0x000fe20000000800 */
[----:B------:R-:W-:Y:S01]  /*1e00*/  @!PT LDS RZ, [RZ] ;  /* 0x00000000fffff984 */ /* 0x000fe20000000800 */
[----:B------:R-:W-:Y:S01]  /*1e10*/  @!PT LDS RZ, [RZ] ;  /* 0x00000000fffff984 */ /* 0x000fe20000000800 */
[----:B------:R1:W-:Y:S01]  /*1e20*/  @P6 LDGSTS.E.BYPASS.LTC128B.128 [R207+0x6100], [R10.64], !P3 ;  /* 0x061000000acf6fae */ /* 0x0003e2000d901d50 */
[----:B------:R-:W-:Y:S01]  /*1e30*/  SHF.R.U32.HI R9, RZ, 0x3, R9 ;  /* 0x00000003ff097819 */ /* 0x000fe20000011609 */
[----:B------:R-:W-:Y:S01]  /*1e40*/  IMAD.U32 R23, RZ, RZ, UR10 ;  /* 0x0000000aff177e24 */ /* 0x000fe2000f8e00ff */
[----:B------:R-:W-:Y:S01]  /*1e50*/  SHF.R.S32.HI R7, RZ, 0x5, R85 ;  /* 0x00000005ff077819 */ /* 0x000fe20000011455 */
[----:B------:R1:W-:Y:S01]  /*1e60*/  @P6 LDGSTS.E.BYPASS.LTC128B.128 [R207+0x8100], [R10.64+0x80], !P2 ;  /* 0x081000800acf6fae */ /* 0x0003e2000d101d50 */
[----:B------:R-:W-:Y:S01]  /*1e70*/  LOP3.LUT R8, R8, R9, RZ, 0x3c, !PT ;  /* 0x0000000908087212 */ /* 0x000fe200078e3cff */
[----:B------:R-:W-:Y:S01]  /*1e80*/  USHF.L.U32 UR10, UR4, 0x6, URZ ;  /* 0x00000006040a7899 */ /* 0x000fe2000800063f */
[----:B------:R-:W-:Y:S01]  /*1e90*/  SEL R0, RZ, 0x4, P1 ;  /* 0x00000004ff007807 */ /* 0x000fe20000800000 */
[----:B------:R1:W-:Y:S01]  /*1ea0*/  @P6 LDGSTS.E.BYPASS.LTC128B.128 [R207+0xa100], [R10.64+0x100], !P1 ;  /* 0x0a1001000acf6fae */ /* 0x0003e2000c901d50 */
[----:B------:R-:W-:Y:S01]  /*1eb0*/  IMAD R206, R7, 0x400, R4 ;  /* 0x0000040007ce7824 */ /* 0x000fe200078e0204 */
[----:B------:R-:W-:Y:S01]  /*1ec0*/  LOP3.LUT P4, RZ, R24, 0x2, RZ, 0xc0, !PT ;  /* 0x0000000218ff7812 */ /* 0x000fe2000788c0ff */
[----:B------:R-:W-:Y:S01]  /*1ed0*/  IMAD R205, R205, 0x200, R8 ;  /* 0x00000200cdcd7824 */ /* 0x000fe200078e0208 */
[----:B------:R2:W-:Y:S01]  /*1ee0*/  @P0 LDGSTS.E.BYPASS.LTC128B.128 [R207+0x7100], [R14.64], !P3 ;  /* 0x071000000ecf0fae */ /* 0x0005e2000d901d50 */
[----:B------:R-:W-:Y:S01]  /*1ef0*/  IMAD.SHL.U32 R206, R206, 0x2, RZ ;  /* 0x00000002cece7824 */ /* 0x000fe200078e00ff */
[----:B------:R-:W-:Y:S01]  /*1f00*/  IADD3 R12, R0, R21, R12 ;  /* 0x00000015000c7210 */ /* 0x000fe20007ffe00c */
[----:B------:R-:W-:Y:S01]  /*1f10*/  IMAD.SHL.U32 R205, R205, 0x2, RZ ;  /* 0x00000002cdcd7824 */ /* 0x000fe200078e00ff */
[----:B------:R2:W-:Y:S01]  /*1f20*/  @P0 LDGSTS.E.BYPASS.LTC128B.128 [R207+0x9100], [R14.64+0x80], !P2 ;  /* 0x091000800ecf0fae */ /* 0x0005e2000d101d50 */
[----:B------:R-:W-:Y:S01]  /*1f30*/  IADD3 R0, -R13, c[0x0][0x1d0], -R6 ;  /* 0x000074000d007a10 */ /* 0x000fe20007ffe906 */
[--C-:B------:R-:W-:Y:S01]  /*1f40*/  IMAD R202, R2, 0x2, R206.reuse ;  /* 0x0000000202ca7824 */ /* 0x100fe200078e02ce */
[----:B------:R-:W-:Y:S01]  /*1f50*/  LOP3.LUT P5, RZ, R12, 0x2, RZ, 0xc0, !PT ;  /* 0x000000020cff7812 */ /* 0x000fe200078ac0ff */
[----:B------:R2:W-:Y:S01]  /*1f60*/  @P0 LDGSTS.E.BYPASS.LTC128B.128 [R207+0xb100], [R14.64+0x100], !P1 ;  /* 0x0b1001000ecf0fae */ /* 0x0005e2000c901d50 */
[----:B------:R-:W-:Y:S01]  /*1f70*/  ISETP.LT.OR P6, PT, R0, 0x1, P3 ;  /* 0x000000010000780c */ /* 0x000fe20001fc1670 */
[----:B------:R-:W-:Y:S01]  /*1f80*/  IMAD R201, R3, 0x2, R206 ;  /* 0x0000000203c97824 */ /* 0x000fe200078e02ce */
[C---:B------:R-:W-:Y:S01]  /*1f90*/  IADD3 R20, R205.reuse, 0x6100, RZ ;  /* 0x00006100cd147810 */ /* 0x040fe20007ffe0ff */
[----:B------:R-:W0:Y:S01]  /*1fa0*/  LDGDEPBAR ;  /* 0x00000000000079af */ /* 0x000e220000000000 */
[----:B------:R-:W-:Y:S01]  /*1fb0*/  IADD3 R204, R205, 0x6120, RZ ;  /* 0x00006120cdcc7810 */ /* 0x000fe20007ffe0ff */
[----:B------:R-:W-:Y:S01]  /*1fc0*/  IMAD R199, R3, 0x2, R202 ;  /* 0x0000000203c77824 */ /* 0x000fe200078e02ca */
[----:B------:R-:W-:Y:S01]  /*1fd0*/  @P4 IADD3 R204, R20, -0x20, RZ ;  /* 0xffffffe014cc4810 */ /* 0x000fe20007ffe0ff */
[----:B------:R-:W-:Y:S01]  /*1fe0*/  @UP0 USHF.R.S32.HI UR4, URZ, 0x1f, UR5 ;  /* 0x0000001f3f040899 */ /* 0x000fe20008011405 */
[----:B------:R-:W-:-:S02]  /*1ff0*/  LOP3.LUT P4, RZ, R12, 0x4, RZ, 0xc0, !PT ;  /* 0x000000040cff7812 */ /* 0x000fc4000788c0ff */
[----:B------:R-:W-:Y:S02]  /*2000*/  LOP3.LUT R85, R85, 0xffffffe0, RZ, 0xc0, !PT ;  /* 0xffffffe055557812 */ /* 0x000fe400078ec0ff */
[C---:B------:R-:W-:Y:S02]  /*2010*/  IADD3 R195, R204.reuse, 0x800, RZ ;  /* 0x00000800ccc37810 */ /* 0x040fe40007ffe0ff */
[C---:B------:R-:W-:Y:S02]  /*2020*/  IADD3 R194, R204.reuse, 0x1000, RZ ;  /* 0x00001000ccc27810 */ /* 0x040fe40007ffe0ff */
[C---:B------:R-:W-:Y:S02]  /*2030*/  IADD3 R193, R204.reuse, 0x1800, RZ ;  /* 0x00001800ccc17810 */ /* 0x040fe40007ffe0ff */
[C---:B------:R-:W-:Y:S02]  /*2040*/  IADD3 R191, R204.reuse, 0x2000, RZ ;  /* 0x00002000ccbf7810 */ /* 0x040fe40007ffe0ff */
[----:B------:R-:W-:-:S02]  /*2050*/  IADD3 R190, R204, 0x2800, RZ ;  /* 0x00002800ccbe7810 */ /* 0x000fc40007ffe0ff */
[C---:B------:R-:W-:Y:S02]  /*2060*/  IADD3 R189, R204.reuse, 0x3000, RZ ;  /* 0x00003000ccbd7810 */ /* 0x040fe40007ffe0ff */
[----:B------:R-:W-:Y:S01]  /*2070*/  IADD3 R188, R204, 0x3800, RZ ;  /* 0x00003800ccbc7810 */ /* 0x000fe20007ffe0ff */
[----:B--2---:R-:W-:Y:S01]  /*2080*/  IMAD.U32 R14, RZ, RZ, UR24 ;  /* 0x00000018ff0e7e24 */ /* 0x004fe2000f8e00ff */
[----:B------:R-:W-:-:S04]  /*2090*/  DEPBAR.LE SB0, 0x1 ;  /* 0x000080400000791a */ /* 0x000fc80000000000 */
[----:B------:R-:W-:-:S04]  /*20a0*/  DEPBAR.LE SB0, 0x0 ;  /* 0x000080000000791a */ /* 0x000fc80000000000 */
[----:B------:R-:W-:Y:S01]  /*20b0*/  BAR.SYNC.DEFER_BLOCKING 0x0 ;  /* 0x0000000000007b1d */ /* 0x000fe20000010000 */
[----:B------:R-:W-:Y:S01]  /*20c0*/  IMAD.U32 R15, RZ, RZ, UR25 ;  /* 0x00000019ff0f7e24 */ /* 0x000fe2000f8e00ff */
[----:B------:R-:W-:Y:S02]  /*20d0*/  LEA R15, P0, R14, R208, 0x6 ;  /* 0x000000d00e0f7211 */ /* 0x000fe400078030ff */
[----:B------:R-:W-:Y:S02]  /*20e0*/  IADD3 R187, R204, 0x4000, RZ ;  /* 0x00004000ccbb7810 */ /* 0x000fe40007ffe0ff */
[----:B------:R-:W-:Y:S02]  /*20f0*/  LEA.HI.X R14, R14, R215, R23, 0x6, P0 ;  /* 0x000000d70e0e7211 */ /* 0x000fe400000f3417 */
[----:B------:R-:W-:Y:S02]  /*2100*/  LEA R26, P0, R15, c[0x0][0x1f8], 0x1 ;  /* 0x00007e000f1a7a11 */ /* 0x000fe400078008ff */
[----:B------:R-:W-:-:S02]  /*2110*/  IADD3 R186, R204, 0x4800, RZ ;  /* 0x00004800ccba7810 */ /* 0x000fc40007ffe0ff */
[----:B------:R-:W-:Y:S02]  /*2120*/  LEA.HI.X R27, R15, c[0x0][0x1fc], R14, 0x1, P0 ;  /* 0x00007f000f1b7a11 */ /* 0x000fe400000f0c0e */
[----:B------:R-:W-:Y:S02]  /*2130*/  IADD3 R80, P0, R26, UR10, RZ ;  /* 0x0000000a1a507c10 */ /* 0x000fe4000ff1e0ff */
[----:B------:R-:W-:Y:S02]  /*2140*/  IADD3 R185, R204, 0x5000, RZ ;  /* 0x00005000ccb97810 */ /* 0x000fe40007ffe0ff */
[----:B------:R-:W-:Y:S02]  /*2150*/  IADD3.X R81, R27, UR9, RZ, P0, !PT ;  /* 0x000000091b517c10 */ /* 0x000fe400087fe4ff */
[C---:B------:R-:W-:Y:S02]  /*2160*/  ISETP.LT.OR P0, PT, R0.reuse, 0x1, !P5 ;  /* 0x000000010000780c */ /* 0x040fe40006f01670 */
[----:B------:R-:W-:Y:S01]  /*2170*/  ISETP.LT.OR P5, PT, R0, 0x21, !P5 ;  /* 0x000000210000780c */ /* 0x000fe20006fa1670 */
[----:B------:R-:W-:Y:S01]  /*2180*/  LDSM.16.M88.4 R40, [R206+0xc100] ;  /* 0x00c10000ce28783b */ /* 0x000fe20000000200 */
[----:B------:R-:W-:-:S03]  /*2190*/  IADD3 R184, R204, 0x5800, RZ ;  /* 0x00005800ccb87810 */ /* 0x000fc60007ffe0ff */
[----:B------:R-:W2:Y:S04]  /*21a0*/  LDSM.16.M88.4 R72, [R205+0x7100] ;  /* 0x00710000cd48783b */ /* 0x000ea80000000200 */
[----:B---3--:R-:W3:Y:S04]  /*21b0*/  LDSM.16.M88.4 R16, [R205+0x6100] ;  /* 0x00610000cd10783b */ /* 0x008ee80000000200 */
[----:B-1----:R-:W1:Y:S04]  /*21c0*/  LDSM.16.M88.4 R8, [R205+0x6900] ;  /* 0x00690000cd08783b */ /* 0x002e680000000200 */
[----:B------:R-:W4:Y:S04]  /*21d0*/  LDSM.16.M88.4 R68, [R205+0x7900] ;  /* 0x00790000cd44783b */ /* 0x000f280000000200 */
[----:B------:R-:W-:Y:S04]  /*21e0*/  LDSM.16.M88.4 R52, [R202+0xc100] ;  /* 0x00c10000ca34783b */ /* 0x000fe80000000200 */
[----:B------:R-:W5:Y:S04]  /*21f0*/  LDSM.16.M88.4 R64, [R204] ;  /* 0x00000000cc40783b */ /* 0x000f680000000200 */
[----:B------:R-:W-:Y:S04]  /*2200*/  LDSM.16.M88.4 R60, [R204+0x800] ;  /* 0x00080000cc3c783b */ /* 0x000fe80000000200 */
[----:B------:R-:W1:Y:S04]  /*2210*/  LDSM.16.M88.4 R56, [R204+0x1000] ;  /* 0x00100000cc38783b */ /* 0x000e680000000200 */
[----:B------:R-:W1:Y:S04]  /*2220*/  LDSM.16.M88.4 R48, [R204+0x1800] ;  /* 0x00180000cc30783b */ /* 0x000e680000000200 */
[----:B------:R-:W-:Y:S01]  /*2230*/  @!PT LDS RZ, [RZ] ;  /* 0x00000000fffff984 */ /* 0x000fe20000000800 */
[----:B------:R-:W-:Y:S01]  /*2240*/  @!PT LDS RZ, [RZ] ;  /* 0x00000000fffff984 */ /* 0x000fe20000000800 */
[----:B------:R-:W-:Y:S01]  /*2250*/  @!PT LDS RZ, [RZ] ;  /* 0x00000000fffff984 */ /* 0x000fe20000000800 */
[----:B------:R1:W-:Y:S01]  /*2260*/  LDGSTS.E.BYPASS.LTC128B.128 [R207+0x100], [R26.64], !P6 ;  /* 0x001000001acf7fae */ /* 0x0003e2000f101d50 */
[----:B------:R-:W-:-:S02]  /*2270*/  ISETP.LT.OR P6, PT, R0, 0x1, !P4 ;  /* 0x000000010000780c */ /* 0x000fc400067c1670 */
[----:B------:R-:W-:Y:S01]  /*2280*/  ISETP.LT.OR P4, PT, R0, 0x21, !P4 ;  /* 0x000000210000780c */ /* 0x000fe20006781670 */
[----:B------:R1:W-:Y:S01]  /*2290*/  LDGSTS.E.BYPASS.LTC128B.128 [R207+0x2100], [R26.64+0x80], !P0 ;  /* 0x021000801acf7fae */ /* 0x0003e2000c101d50 */
[----:B------:R-:W-:Y:S01]  /*22a0*/  LOP3.LUT P0, RZ, R24, 0x4, RZ, 0xc0, !PT ;  /* 0x0000000418ff7812 */ /* 0x000fe2000780c0ff */
[C---:B--2---:R-:W-:Y:S08]  /*22b0*/  HMMA.16816.F32.BF16 R76, R40.reuse, R72, RZ ;  /* 0x00000048284c723c */ /* 0x044ff000000418ff */
[----:B------:R2:W-:Y:S01]  /*22c0*/  LDGSTS.E.BYPASS.LTC128B.128 [R207+0x4100], [R26.64+0x100], !P6 ;  /* 0x041001001acf7fae */ /* 0x0005e2000f101d50 */
[----:B------:R-:W-:Y:S01]  /*22d0*/  ISETP.LT.OR P6, PT, R0, 0x21, P3 ;  /* 0x000000210000780c */ /* 0x000fe20001fc1670 */
[----:B------:R-:W-:Y:S01]  /*22e0*/  IMAD.MOV.U32 R0, RZ, RZ, 0x40 ;  /* 0x00000040ff007424 */ /* 0x000fe200078e00ff */
[----:B---3--:R-:W-:Y:S04]  /*22f0*/  HMMA.16816.F32.BF16 R20, R40, R16, RZ ;  /* 0x000000102814723c */ /* 0x008fe800000418ff */
[----:B------:R-:W-:-:S04]  /*2300*/  SEL R0, R0, 0xffffffc0, !P0 ;  /* 0xffffffc000007807 */ /* 0x000fc80004000000 */
[----:B------:R-:W-:Y:S01]  /*2310*/  HMMA.16816.F32.BF16 R72, R40, R74, RZ ;  /* 0x0000004a2848723c */ /* 0x000fe200000418ff */
[----:B------:R-:W-:Y:S02]  /*2320*/  IMAD.IADD R200, R205, 0x1, R0 ;  /* 0x00000001cdc87824 */ /* 0x000fe400078e0200 */
[----:B------:R3:W-:Y:S01]  /*2330*/  LDGSTS.E.BYPASS.LTC128B.128 [R207+0x1100], [R80.64], !P6 ;  /* 0x0110000050cf7fae */ /* 0x0007e2000f101d50 */
[----:B------:R-:W-:-:S03]  /*2340*/  IMAD.IADD R192, R0, 0x1, R204 ;  /* 0x0000000100c07824 */ /* 0x000fc600078e02cc */
[----:B------:R3:W-:Y:S01]  /*2350*/  LDGSTS.E.BYPASS.LTC128B.128 [R207+0x3100], [R80.64+0x80], !P5 ;  /* 0x0310008050cf7fae */ /* 0x0007e2000e901d50 */
[----:B------:R-:W-:Y:S01]  /*2360*/  HMMA.16816.F32.BF16 R16, R40, R18, RZ ;  /* 0x000000122810723c */ /* 0x000fe200000418ff */
[----:B------:R-:W-:Y:S02]  /*2370*/  PLOP3.LUT P5, PT, PT, PT, UP0, 0x80, 0x0 ;  /* 0x000000000000781c */ /* 0x000fe40003faf008 */
[----:B------:R3:W-:Y:S01]  /*2380*/  LDGSTS.E.BYPASS.LTC128B.128 [R207+0x5100], [R80.64+0x100], !P4 ;  /* 0x0510010050cf7fae */ /* 0x0007e2000e101d50 */
[----:B------:R-:W-:-:S03]  /*2390*/  PLOP3.LUT P4, PT, PT, PT, UP2, 0x80, 0x0 ;  /* 0x000000000000781c */ /* 0x000fc60003f8f028 */
[----:B------:R-:W-:Y:S01]  /*23a0*/  LDSM.16.M88.4 R36, [R201+0xc100] ;  /* 0x00c10000c924783b */ /* 0x000fe20000000200 */
[C---:B-1----:R-:W-:Y:S03]  /*23b0*/  HMMA.16816.F32.BF16 R12, R40.reuse, R8, RZ ;  /* 0x00000008280c723c */ /* 0x042fe600000418ff */
[----:B------:R-:W1:Y:S04]  /*23c0*/  LDSM.16.M88.4 R32, [R200+0x6100] ;  /* 0x00610000c820783b */ /* 0x000e680000000200 */
[----:B--2---:R-:W2:Y:S01]  /*23d0*/  LDSM.16.M88.4 R24, [R200+0x7100] ;  /* 0x00710000c818783b */ /* 0x004ea20000000200 */
[C---:B------:R-:W-:Y:S03]  /*23e0*/  HMMA.16816.F32.BF16 R8, R40.reuse, R10, RZ ;  /* 0x0000000a2808723c */ /* 0x040fe600000418ff */
[----:B------:R-:W1:Y:S04]  /*23f0*/  LDSM.16.M88.4 R28, [R200+0x6900] ;  /* 0x00690000c81c783b */ /* 0x000e680000000200 */
[----:B------:R-:W0:Y:S01]  /*2400*/  LDGDEPBAR ;  /* 0x00000000000079af */ /* 0x000e220000000000 */
[C---:B----4-:R-:W-:Y:S03]  /*2410*/  HMMA.16816.F32.BF16 R44, R40.reuse, R68, RZ ;  /* 0x00000044282c723c */ /* 0x050fe600000418ff */
[----:B---3--:R-:W3:Y:S05]  /*2420*/  LDSM.16.M88.4 R80, [R200+0x7900] ;  /* 0x00790000c850783b */ /* 0x008eea0000000200 */
[----:B------:R-:W-:Y:S01]  /*2430*/  HMMA.16816.F32.BF16 R40, R40, R70, RZ ;  /* 0x000000462828723c */ /* 0x000fe200000418ff */
[----:B------:R-:W-:Y:S07]  /*2440*/  LDSM.16.M88.4 R68, [R199+0xc100] ;  /* 0x00c10000c744783b */ /* 0x000fee0000000200 */
[C---:B-----5:R-:W-:Y:S08]  /*2450*/  HMMA.16816.F32.BF16 R20, R52.reuse, R64, R20 ;  /* 0x000000403414723c */ /* 0x060ff00000041814 */
[C---:B------:R-:W-:Y:S08]  /*2460*/  HMMA.16816.F32.BF16 R76, R52.reuse, R56, R76 ;  /* 0x00000038344c723c */ /* 0x040ff0000004184c */
[C---:B------:R-:W-:Y:S01]  /*2470*/  HMMA.16816.F32.BF16 R72, R52.reuse, R58, R72 ;  /* 0x0000003a3448723c */ /* 0x040fe20000041848 */
[----:B------:R-:W-:Y:S07]  /*2480*/  LDSM.16.M88.4 R56, [R192+0x1000] ;  /* 0x00100000c038783b */ /* 0x000fee0000000200 */
[C---:B------:R-:W-:Y:S01]  /*2490*/  HMMA.16816.F32.BF16 R16, R52.reuse, R66, R16 ;  /* 0x000000423410723c */ /* 0x040fe20000041810 */
[----:B------:R-:W4:Y:S07]  /*24a0*/  LDSM.16.M88.4 R64, [R192] ;  /* 0x00000000c040783b */ /* 0x000f2e0000000200 */
[C---:B------:R-:W-:Y:S08]  /*24b0*/  HMMA.16816.F32.BF16 R12, R52.reuse, R60, R12 ;  /* 0x0000003c340c723c */ /* 0x040ff0000004180c */
[C---:B------:R-:W-:Y:S01]  /*24c0*/  HMMA.16816.F32.BF16 R8, R52.reuse, R62, R8 ;  /* 0x0000003e3408723c */ /* 0x040fe20000041808 */
[----:B------:R-:W5:Y:S07]  /*24d0*/  LDSM.16.M88.4 R60, [R192+0x800] ;  /* 0x00080000c03c783b */ /* 0x000f6e0000000200 */
[C---:B------:R-:W-:Y:S08]  /*24e0*/  HMMA.16816.F32.BF16 R44, R52.reuse, R48, R44 ;  /* 0x00000030342c723c */ /* 0x040ff0000004182c */
[----:B------:R-:W-:Y:S01]  /*24f0*/  HMMA.16816.F32.BF16 R40, R52, R50, R40 ;  /* 0x000000323428723c */ /* 0x000fe20000041828 */
[----:B------:R-:W3:Y:S04]  /*2500*/  LDSM.16.M88.4 R52, [R192+0x1800] ;  /* 0x00180000c034783b */ /* 0x000ee80000000200 */
[----:B------:R-:W-:Y:S03]  /*2510*/  LDSM.16.M88.4 R48, [R206+0x10100] ;  /* 0x01010000ce30783b */ /* 0x000fe60000000200 */
[C---:B-1----:R-:W-:Y:S08]  /*2520*/  HMMA.16816.F32.BF16 R20, R36.reuse, R32, R20 ;  /* 0x000000202414723c */ /* 0x042ff00000041814 */
[C---:B--2---:R-:W-:Y:S08]  /*2530*/  HMMA.16816.F32.BF16 R76, R36.reuse, R24, R76 ;  /* 0x00000018244c723c */ /* 0x044ff0000004184c */
[C---:B------:R-:W-:Y:S01]  /*2540*/  HMMA.16816.F32.BF16 R72, R36.reuse, R26, R72 ;  /* 0x0000001a2448723c */ /* 0x040fe20000041848 */
[----:B------:R-:W-:Y:S07]  /*2550*/  LDSM.16.M88.4 R24, [R205+0x9100] ;  /* 0x00910000cd18783b */ /* 0x000fee0000000200 */
[C---:B------:R-:W-:Y:S01]  /*2560*/  HMMA.16816.F32.BF16 R16, R36.reuse, R34, R16 ;  /* 0x000000222410723c */ /* 0x040fe20000041810 */
[----:B------:R-:W1:Y:S07]  /*2570*/  LDSM.16.M88.4 R32, [R205+0x8100] ;  /* 0x00810000cd20783b */ /* 0x000e6e0000000200 */
[C---:B------:R-:W-:Y:S08]  /*2580*/  HMMA.16816.F32.BF16 R12, R36.reuse, R28, R12 ;  /* 0x0000001c240c723c */ /* 0x040ff0000004180c */
[C---:B------:R-:W-:Y:S01]  /*2590*/  HMMA.16816.F32.BF16 R8, R36.reuse, R30, R8 ;  /* 0x0000001e2408723c */ /* 0x040fe20000041808 */
[----:B------:R-:W2:Y:S07]  /*25a0*/  LDSM.16.M88.4 R28, [R205+0x8900] ;  /* 0x00890000cd1c783b */ /* 0x000eae0000000200 */
[C---:B---3--:R-:W-:Y:S08]  /*25b0*/  HMMA.16816.F32.BF16 R44, R36.reuse, R80, R44 ;  /* 0x00000050242c723c */ /* 0x048ff0000004182c */
[----:B------:R-:W-:Y:S01]  /*25c0*/  HMMA.16816.F32.BF16 R40, R36, R82, R40 ;  /* 0x000000522428723c */ /* 0x000fe20000041828 */
[----:B------:R-:W3:Y:S04]  /*25d0*/  LDSM.16.M88.4 R80, [R205+0x9900] ;  /* 0x00990000cd50783b */ /* 0x000ee80000000200 */
[----:B------:R-:W-:Y:S03]  /*25e0*/  LDSM.16.M88.4 R36, [R204+0x2800] ;  /* 0x00280000cc24783b */ /* 0x000fe60000000200 */
[C---:B----4-:R-:W-:Y:S08]  /*25f0*/  HMMA.16816.F32.BF16 R20, R68.reuse, R64, R20 ;  /* 0x000000404414723c */ /* 0x050ff00000041814 */
[C---:B------:R-:W-:Y:S08]  /*2600*/  HMMA.16816.F32.BF16 R76, R68.reuse, R56, R76 ;  /* 0x00000038444c723c */ /* 0x040ff0000004184c */
[C---:B------:R-:W-:Y:S01]  /*2610*/  HMMA.16816.F32.BF16 R72, R68.reuse, R58, R72 ;  /* 0x0000003a4448723c */ /* 0x040fe20000041848 */
[----:B------:R-:W-:Y:S07]  /*2620*/  LDSM.16.M88.4 R56, [R204+0x3000] ;  /* 0x00300000cc38783b */ /* 0x000fee0000000200 */
[C---:B------:R-:W-:Y:S01]  /*2630*/  HMMA.16816.F32.BF16 R16, R68.reuse, R66, R16 ;  /* 0x000000424410723c */ /* 0x040fe20000041810 */
[----:B------:R-:W-:Y:S07]  /*2640*/  LDSM.16.M88.4 R64, [R202+0x10100] ;  /* 0x01010000ca40783b */ /* 0x000fee0000000200 */
[C---:B-----5:R-:W-:Y:S08]  /*2650*/  HMMA.16816.F32.BF16 R12, R68.reuse, R60, R12 ;  /* 0x0000003c440c723c */ /* 0x060ff0000004180c */
[C---:B------:R-:W-:Y:S01]  /*2660*/  HMMA.16816.F32.BF16 R8, R68.reuse, R62, R8 ;  /* 0x0000003e4408723c */ /* 0x040fe20000041808 */
[----:B------:R-:W4:Y:S07]  /*2670*/  LDSM.16.M88.4 R60, [R204+0x2000] ;  /* 0x00200000cc3c783b */ /* 0x000f2e0000000200 */
[C---:B------:R-:W-:Y:S08]  /*2680*/  HMMA.16816.F32.BF16 R44, R68.reuse, R52, R44 ;  /* 0x00000034442c723c */ /* 0x040ff0000004182c */
[----:B------:R-:W-:Y:S01]  /*2690*/  HMMA.16816.F32.BF16 R40, R68, R54, R40 ;  /* 0x000000364428723c */ /* 0x000fe20000041828 */
[----:B------:R-:W5:Y:S04]  /*26a0*/  LDSM.16.M88.4 R68, [R204+0x3800] ;  /* 0x00380000cc44783b */ /* 0x000f680000000200 */
[----:B------:R-:W-:Y:S03]  /*26b0*/  LDSM.16.M88.4 R52, [R201+0x10100] ;  /* 0x01010000c934783b */ /* 0x000fe60000000200 */
[C---:B-1----:R-:W-:Y:S08]  /*26c0*/  HMMA.16816.F32.BF16 R20, R48.reuse, R32, R20 ;  /* 0x000000203014723c */ /* 0x042ff00000041814 */
[C---:B------:R-:W-:Y:S08]  /*26d0*/  HMMA.16816.F32.BF16 R76, R48.reuse, R24, R76 ;  /* 0x00000018304c723c */ /* 0x040ff0000004184c */
[C---:B------:R-:W-:Y:S01]  /*26e0*/  HMMA.16816.F32.BF16 R72, R48.reuse, R26, R72 ;  /* 0x0000001a3048723c */ /* 0x040fe20000041848 */
[----:B------:R-:W-:Y:S07]  /*26f0*/  LDSM.16.M88.4 R24, [R200+0x9100] ;  /* 0x00910000c818783b */ /* 0x000fee0000000200 */
[C---:B------:R-:W-:Y:S01]  /*2700*/  HMMA.16816.F32.BF16 R16, R48.reuse, R34, R16 ;  /* 0x000000223010723c */ /* 0x040fe20000041810 */
[----:B------:R-:W1:Y:S07]  /*2710*/  LDSM.16.M88.4 R32, [R200+0x8100] ;  /* 0x00810000c820783b */ /* 0x000e6e0000000200 */
[C---:B--2---:R-:W-:Y:S08]  /*2720*/  HMMA.16816.F32.BF16 R12, R48.reuse, R28, R12 ;  /* 0x0000001c300c723c */ /* 0x044ff0000004180c */
        /* <DEDUP_REMOVED lines=11> */
[----:B------:R-:W4:Y:S07]  /*27e0*/  LDSM.16.M88.4 R60, [R199+0x10100] ;  /* 0x01010000c73c783b */ /* 0x000f2e0000000200 */
[C---:B------:R-:W-:Y:S08]  /*27f0*/  HMMA.16816.F32.BF16 R12, R64.reuse, R36, R12 ;  /* 0x00000024400c723c */ /* 0x040ff0000004180c */
[C---:B------:R-:W-:Y:S01]  /*2800*/  HMMA.16816.F32.BF16 R8, R64.reuse, R38, R8 ;  /* 0x000000264008723c */ /* 0x040fe20000041808 */
[----:B------:R-:W2:Y:S07]  /*2810*/  LDSM.16.M88.4 R36, [R192+0x2800] ;  /* 0x00280000c024783b */ /* 0x000eae0000000200 */
[C---:B-----5:R-:W-:Y:S08]  /*2820*/  HMMA.16816.F32.BF16 R44, R64.reuse, R68, R44 ;  /* 0x00000044402c723c */ /* 0x060ff0000004182c */
        /* <DEDUP_REMOVED lines=27> */
[----:B------:R-:W-:Y:S07]  /*29e0*/  LDSM.16.M88.4 R60, [R200+0xa900] ;  /* 0x00a90000c83c783b */ /* 0x000fee0000000200 */
[C---:B-1----:R-:W-:Y:S08]  /*29f0*/  HMMA.16816.F32.BF16 R20, R64.reuse, R32, R20 ;  /* 0x000000204014723c */ /* 0x042ff00000041814 */
[C---:B------:R-:W-:Y:S08]  /*2a00*/  HMMA.16816.F32.BF16 R76, R64.reuse, R24, R76 ;  /* 0x00000018404c723c */ /* 0x040ff0000004184c */
[C---:B------:R-:W-:Y:S01]  /*2a10*/  HMMA.16816.F32.BF16 R72, R64.reuse, R26, R72 ;  /* 0x0000001a4048723c */ /* 0x040fe20000041848 */
[----:B------:R-:W1:Y:S07]  /*2a20*/  LDSM.16.M88.4 R24, [R204+0x5800] ;  /* 0x00580000cc18783b */ /* 0x000e6e0000000200 */
[C---:B------:R-:W-:Y:S01]  /*2a30*/  HMMA.16816.F32.BF16 R16, R64.reuse, R34, R16 ;  /* 0x000000224010723c */ /* 0x040fe20000041810 */
[----:B------:R-:W-:Y:S07]  /*2a40*/  LDSM.16.M88.4 R32, [R201+0x14100] ;  /* 0x01410000c920783b */ /* 0x000fee0000000200 */
[C---:B--2---:R-:W-:Y:S08]  /*2a50*/  HMMA.16816.F32.BF16 R12, R64.reuse, R28, R12 ;  /* 0x0000001c400c723c */ /* 0x044ff0000004180c */
[C---:B------:R-:W-:Y:S01]  /*2a60*/  HMMA.16816.F32.BF16 R8, R64.reuse, R30, R8 ;  /* 0x0000001e4008723c */ /* 0x040fe20000041808 */
[----:B------:R-:W2:Y:S07]  /*2a70*/  LDSM.16.M88.4 R28, [R200+0xa100] ;  /* 0x00a10000c81c783b */ /* 0x000eae0000000200 */
[C---:B---3--:R-:W-:Y:S08]  /*2a80*/  HMMA.16816.F32.BF16 R44, R64.reuse, R80, R44 ;  /* 0x00000050402c723c */ /* 0x048ff0000004182c */
[----:B------:R-:W-:Y:S01]  /*2a90*/  HMMA.16816.F32.BF16 R40, R64, R82, R40 ;  /* 0x000000524028723c */ /* 0x000fe20000041828 */
[----:B------:R-:W-:Y:S07]  /*2aa0*/  LDSM.16.M88.4 R64, [R200+0xb900] ;  /* 0x00b90000c840783b */ /* 0x000fee0000000200 */
[C---:B----4-:R-:W-:Y:S08]  /*2ab0*/  HMMA.16816.F32.BF16 R20, R52.reuse, R48, R20 ;  /* 0x000000303414723c */ /* 0x050ff00000041814 */
[C---:B------:R-:W-:Y:S01]  /*2ac0*/  HMMA.16816.F32.BF16 R16, R52.reuse, R50, R16 ;  /* 0x000000323410723c */ /* 0x040fe20000041810 */
[----:B------:R-:W-:Y:S07]  /*2ad0*/  LDSM.16.M88.4 R48, [R192+0x4000] ;  /* 0x00400000c030783b */ /* 0x000fee0000000200 */
[C---:B------:R-:W-:Y:S08]  /*2ae0*/  HMMA.16816.F32.BF16 R76, R52.reuse, R56, R76 ;  /* 0x00000038344c723c */ /* 0x040ff0000004184c */
[C---:B------:R-:W-:Y:S01]  /*2af0*/  HMMA.16816.F32.BF16 R72, R52.reuse, R58, R72 ;  /* 0x0000003a3448723c */ /* 0x040fe20000041848 */
[----:B------:R-:W3:Y:S07]  /*2b00*/  LDSM.16.M88.4 R56, [R200+0xb100] ;  /* 0x00b10000c838783b */ /* 0x000eee0000000200 */
[C---:B------:R-:W-:Y:S08]  /*2b10*/  HMMA.16816.F32.BF16 R12, R52.reuse, R36, R12 ;  /* 0x00000024340c723c */ /* 0x040ff0000004180c */
[C---:B------:R-:W-:Y:S01]  /*2b20*/  HMMA.16816.F32.BF16 R8, R52.reuse, R38, R8 ;  /* 0x000000263408723c */ /* 0x040fe20000041808 */
[----:B------:R-:W4:Y:S07]  /*2b30*/  LDSM.16.M88.4 R36, [R199+0x14100] ;  /* 0x01410000c724783b */ /* 0x000f2e0000000200 */
[C---:B-1----:R-:W-:Y:S08]  /*2b40*/  HMMA.16816.F32.BF16 R44, R52.reuse, R24, R44 ;  /* 0x00000018342c723c */ /* 0x042ff0000004182c */
[----:B------:R-:W-:Y:S01]  /*2b50*/  HMMA.16816.F32.BF16 R40, R52, R26, R40 ;  /* 0x0000001a3428723c */ /* 0x000fe20000041828 */
[----:B------:R-:W1:Y:S07]  /*2b60*/  LDSM.16.M88.4 R24, [R192+0x4800] ;  /* 0x00480000c018783b */ /* 0x000e6e0000000200 */
[C---:B--2---:R-:W-:Y:S08]  /*2b70*/  HMMA.16816.F32.BF16 R20, R32.reuse, R28, R20 ;  /* 0x0000001c2014723c */ /* 0x044ff00000041814 */
[C---:B------:R-:W-:Y:S01]  /*2b80*/  HMMA.16816.F32.BF16 R16, R32.reuse, R30, R16 ;  /* 0x0000001e2010723c */ /* 0x040fe20000041810 */
[----:B------:R-:W2:Y:S07]  /*2b90*/  LDSM.16.M88.4 R28, [R192+0x5000] ;  /* 0x00500000c01c783b */ /* 0x000eae0000000200 */
[C---:B------:R-:W-:Y:S08]  /*2ba0*/  HMMA.16816.F32.BF16 R12, R32.reuse, R60, R12 ;  /* 0x0000003c200c723c */ /* 0x040ff0000004180c */
[C---:B------:R-:W-:Y:S08]  /*2bb0*/  HMMA.16816.F32.BF16 R8, R32.reuse, R62, R8 ;  /* 0x0000003e2008723c */ /* 0x040ff00000041808 */
[----:B---3--:R-:W-:Y:S08]  /*2bc0*/  HMMA.16816.F32.BF16 R76, R32, R56, R76 ;  /* 0x00000038204c723c */ /* 0x008ff0000004184c */
[----:B----4-:R-:W-:Y:S08]  /*2bd0*/  HMMA.16816.F32.BF16 R20, R36, R48, R20 ;  /* 0x000000302414723c */ /* 0x010ff00000041814 */
[----:B------:R-:W-:Y:S08]  /*2be0*/  HMMA.16816.F32.BF16 R72, R32, R58, R72 ;  /* 0x0000003a2048723c */ /* 0x000ff00000041848 */
[C---:B-1----:R-:W-:Y:S08]  /*2bf0*/  HMMA.16816.F32.BF16 R12, R36.reuse, R24, R12 ;  /* 0x00000018240c723c */ /* 0x042ff0000004180c */
[----:B------:R-:W-:Y:S01]  /*2c00*/  HMMA.16816.F32.BF16 R8, R36, R26, R8 ;  /* 0x0000001a2408723c */ /* 0x000fe20000041808 */
[----:B------:R-:W1:Y:S01]  /*2c10*/  LDSM.16.M88.4 R24, [R192+0x5800] ;  /* 0x00580000c018783b */ /* 0x000e620000000200 */
[----:B------:R-:W-:Y:S01]  /*2c20*/  FMUL.FTZ R0, R20, c[0x0][0x320] ;  /* 0x0000c80014007a20 */ /* 0x000fe20000410000 */
[----:B------:R-:W-:-:S04]  /*2c30*/  DEPBAR.LE SB0, 0x0 ;  /* 0x000080000000791a */ /* 0x000fc80000000000 */
[----:B------:R-:W-:Y:S01]  /*2c40*/  FMUL.FTZ R20, R22, c[0x0][0x320] ;  /* 0x0000c80016147a20 */ /* 0x000fe20000410000 */
[----:B--2---:R-:W-:Y:S01]  /*2c50*/  HMMA.16816.F32.BF16 R76, R36, R28, R76 ;  /* 0x0000001c244c723c */ /* 0x004fe2000004184c */
[----:B------:R-:W-:Y:S01]  /*2c60*/  IMAD.IADD R22, R84, 0x1, -R85 ;  /* 0x0000000154167824 */ /* 0x000fe200078e0a55 */
[----:B------:R-:W2:Y:S01]  /*2c70*/  MUFU.TANH R0, R0 ;  /* 0x0000000000007308 */ /* 0x000ea20000002400 */
[----:B------:R-:W-:-:S04]  /*2c80*/  FMUL.FTZ R21, R21, c[0x0][0x320] ;  /* 0x0000c80015157a20 */ /* 0x000fc80000410000 */
[----:B------:R-:W-:Y:S01]  /*2c90*/  SHF.R.S32.HI R28, RZ, 0x1f, R7 ;  /* 0x0000001fff1c7819 */ /* 0x000fe20000011407 */
[C---:B------:R-:W-:Y:S01]  /*2ca0*/  HMMA.16816.F32.BF16 R44, R32.reuse, R64, R44 ;  /* 0x00000040202c723c */ /* 0x040fe2000004182c */
[----:B------:R-:W-:Y:S01]  /*2cb0*/  LEA.HI R29, R87, R84, RZ, 0x2 ;  /* 0x00000054571d7211 */ /* 0x000fe200078f10ff */
[----:B------:R-:W-:Y:S01]  /*2cc0*/  FMUL.FTZ R12, R12, c[0x0][0x320] ;  /* 0x0000c8000c0c7a20 */ /* 0x000fe20000410000 */
[----:B------:R-:W-:Y:S01]  /*2cd0*/  LEA.HI R28, R28, R7, RZ, 0x3 ;  /* 0x000000071c1c7211 */ /* 0x000fe200078f18ff */
[----:B------:R-:W-:Y:S01]  /*2ce0*/  FMUL.FTZ R13, R13, c[0x0][0x320] ;  /* 0x0000c8000d0d7a20 */ /* 0x000fe20000410000 */
[----:B------:R-:W-:Y:S01]  /*2cf0*/  LOP3.LUT R29, R29, 0xfffffffc, RZ, 0xc0, !PT ;  /* 0xfffffffc1d1d7812 */ /* 0x000fe200078ec0ff */
[----:B------:R-:W3:Y:S01]  /*2d00*/  MUFU.TANH R21, R21 ;  /* 0x0000001500157308 */ /* 0x000ee20000002400 */
[----:B------:R-:W-:Y:S01]  /*2d10*/  LOP3.LUT R28, R28, 0xffffff8, RZ, 0xc0, !PT ;  /* 0x0ffffff81c1c7812 */ /* 0x000fe200078ec0ff */
[----:B------:R-:W-:Y:S01]  /*2d20*/  HMMA.16816.F32.BF16 R40, R32, R66, R40 ;  /* 0x000000422028723c */ /* 0x000fe20000041828 */
[----:B------:R-:W-:-:S02]  /*2d30*/  FMUL.FTZ R9, R9, c[0x0][0x320] ;  /* 0x0000c80009097a20 */ /* 0x000fc40000410000 */
[----:B------:R-:W-:Y:S01]  /*2d40*/  IMAD.IADD R84, R84, 0x1, -R29 ;  /* 0x0000000154547824 */ /* 0x000fe200078e0a1d */
[----:B------:R-:W-:Y:S02]  /*2d50*/  SHF.R.S32.HI R29, RZ, 0x1f, R22 ;  /* 0x0000001fff1d7819 */ /* 0x000fe40000011416 */
[----:B------:R-:W4:Y:S01]  /*2d60*/  MUFU.TANH R20, R20 ;  /* 0x0000001400147308 */ /* 0x000f220000002400 */
[----:B------:R-:W-:Y:S01]  /*2d70*/  @P5 IMAD.WIDE.U32 R32, R5, UR5, R216 ;  /* 0x0000000505205c25 */ /* 0x000fe2000f8e00d8 */
[----:B------:R-:W-:Y:S01]  /*2d80*/  @UP0 UIMAD UR5, UR20, UR5, URZ ;  /* 0x00000005140502a4 */ /* 0x000fe2000f8e023f */
[C---:B------:R-:W-:Y:S02]  /*2d90*/  HMMA.16816.F32.BF16 R72, R36.reuse, R30, R72 ;  /* 0x0000001e2448723c */ /* 0x040fe40000041848 */
[----:B------:R-:W-:Y:S01]  /*2da0*/  IMAD.IADD R5, R7, 0x1, -R28 ;  /* 0x0000000107057824 */ /* 0x000fe200078e0a1c */
[----:B------:R-:W-:Y:S01]  /*2db0*/  @UP0 UIMAD UR4, UR4, UR21, UR5 ;  /* 0x00000015040402a4 */ /* 0x000fe2000f8e0205 */
[----:B------:R-:W-:Y:S01]  /*2dc0*/  FMUL.FTZ R7, R8, c[0x0][0x320] ;  /* 0x0000c80008077a20 */ /* 0x000fe20000410000 */
[----:B------:R-:W-:Y:S01]  /*2dd0*/  LEA.HI R8, R29, R22, RZ, 0x2 ;  /* 0x000000161d087211 */ /* 0x000fe200078f10ff */
[----:B------:R-:W-:Y:S01]  /*2de0*/  FMUL.FTZ R76, R76, c[0x0][0x320] ;  /* 0x0000c8004c4c7a20 */ /* 0x000fe20000410000 */
[----:B------:R-:W-:Y:S01]  /*2df0*/  LEA.HI R31, R84, R84, RZ, 0x1 ;  /* 0x00000054541f7211 */ /* 0x000fe200078f08ff */
[----:B------:R-:W-:Y:S01]  /*2e00*/  HMMA.16816.F32.BF16 R16, R36, R50, R16 ;  /* 0x000000322410723c */ /* 0x000fe20000041810 */
[----:B------:R-:W-:Y:S01]  /*2e10*/  @P5 LEA R28, P0, R32, c[0x0][0x1c8], 0x1 ;  /* 0x00007200201c5a11 */ /* 0x000fe200078008ff */
[----:B------:R-:W-:Y:S01]  /*2e20*/  FMUL.FTZ R77, R77, c[0x0][0x320] ;  /* 0x0000c8004d4d7a20 */ /* 0x000fe20000410000 */
[----:B------:R-:W-:Y:S01]  /*2e30*/  LOP3.LUT R31, R31, 0x1ffffffe, RZ, 0xc0, !PT ;  /* 0x1ffffffe1f1f7812 */ /* 0x000fe200078ec0ff */
[----:B------:R-:W2:Y:S01]  /*2e40*/  MUFU.TANH R12, R12 ;  /* 0x0000000c000c7308 */ /* 0x000ea20000002400 */
[----:B------:R-:W-:-:S02]  /*2e50*/  LEA.HI.SX32 R30, R8, UR7, 0x1e ;  /* 0x00000007081e7c11 */ /* 0x000fc4000f8ff2ff */
[----:B------:R-:W-:Y:S01]  /*2e60*/  @P5 IADD3 R29, R33, UR4, RZ ;  /* 0x00000004211d5c10 */ /* 0x000fe2000fffe0ff */
[----:B------:R-:W-:Y:S01]  /*2e70*/  IMAD.IADD R31, R84, 0x1, -R31 ;  /* 0x00000001541f7824 */ /* 0x000fe200078e0a1f */
[C---:B-1----:R-:W-:Y:S01]  /*2e80*/  HMMA.16816.F32.BF16 R44, R36.reuse, R24, R44 ;  /* 0x00000018242c723c */ /* 0x042fe2000004182c */
[----:B------:R-:W-:Y:S01]  /*2e90*/  IMAD R30, R5, 0x10, R30 ;  /* 0x00000010051e7824 */ /* 0x000fe200078e021e */
[----:B------:R-:W-:Y:S01]  /*2ea0*/  @P5 LEA.HI.X R29, R32, c[0x0][0x1cc], R29, 0x1, P0 ;  /* 0x00007300201d5a11 */ /* 0x000fe200000f0c1d */
[----:B------:R1:W1:Y:S01]  /*2eb0*/  MUFU.TANH R5, R9 ;  /* 0x0000000900057308 */ /* 0x0002620000002400 */
[----:B------:R-:W-:Y:S01]  /*2ec0*/  PLOP3.LUT P0, PT, PT, PT, UP2, 0x80, 0x0 ;  /* 0x000000000000781c */ /* 0x000fe20003f0f028 */
[----:B------:R-:W-:Y:S01]  /*2ed0*/  IMAD R212, R31, 0x8, R30 ;  /* 0x000000081fd47824 */ /* 0x000fe200078e021e */
[----:B------:R-:W-:Y:S01]  /*2ee0*/  LOP3.LUT R213, R8, 0x7ffffffc, RZ, 0xc0, !PT ;  /* 0x7ffffffc08d57812 */ /* 0x000fe200078ec0ff */
[----:B------:R-:W-:Y:S01]  /*2ef0*/  BAR.SYNC.DEFER_BLOCKING 0x0 ;  /* 0x0000000000007b1d */ /* 0x000fe20000010000 */
[----:B------:R-:W-:Y:S01]  /*2f00*/  HMMA.16816.F32.BF16 R40, R36, R26, R40 ;  /* 0x0000001a2428723c */ /* 0x000fe20000041828 */
[----:B------:R-:W-:-:S02]  /*2f10*/  IMAD.MOV.U32 R8, RZ, RZ, R212 ;  /* 0x000000ffff087224 */ /* 0x000fc400078e00d4 */
[----:B------:R-:W-:Y:S02]  /*2f20*/  IMAD.IADD R213, R22, 0x1, -R213 ;  /* 0x0000000116d57824 */ /* 0x000fe400078e0ad5 */
[----:B------:R-:W-:Y:S01]  /*2f30*/  ULDC UR4, c[0x0][0x1d0] ;  /* 0x0000740000047ab9 */ /* 0x000fe20000000800 */
[----:B------:R-:W-:Y:S01]  /*2f40*/  IMAD.U32 R31, RZ, RZ, UR12 ;  /* 0x0000000cff1f7e24 */ /* 0x000fe2000f8e00ff */
[----:B------:R-:W-:Y:S01]  /*2f50*/  UIADD3 UR4, -UR14, UR4, UR19 ;  /* 0x000000040e047290 */ /* 0x000fe2000fffe113 */
[----:B------:R-:W-:Y:S01]  /*2f60*/  IMAD.SHL.U32 R213, R213, 0x2, RZ ;  /* 0x00000002d5d57824 */ /* 0x000fe200078e00ff */
[----:B------:R-:W2:Y:S01]  /*2f70*/  MUFU.TANH R13, R13 ;  /* 0x0000000d000d7308 */ /* 0x000ea20000002400 */
[----:B------:R-:W-:Y:S01]  /*2f80*/  FMUL.FTZ R17, R17, c[0x0][0x320] ;  /* 0x0000c80011117a20 */ /* 0x000fe20000410000 */
[----:B------:R-:W-:Y:S01]  /*2f90*/  @P5 LEA R24, P6, R31, R28, 0x1 ;  /* 0x0000001c1f185211 */ /* 0x000fe200078c08ff */
[----:B-1----:R-:W-:Y:S01]  /*2fa0*/  @P4 IMAD.HI.U32 R9, R212, c[0x0][0x2c8], RZ ;  /* 0x0000b200d4094a27 */ /* 0x002fe200078e00ff */
[----:B------:R-:W-:-:S02]  /*2fb0*/  ULDC UR14, c[0x0][0x324] ;  /* 0x0000c900000e7ab9 */ /* 0x000fc40000000800 */
[----:B------:R-:W-:Y:S01]  /*2fc0*/  ULOP3.LUT UR14, URZ, UR14, URZ, 0x33, !UPT ;  /* 0x0000000e3f0e7292 */ /* 0x000fe2000f8e333f */
[----:B------:R-:W-:Y:S01]  /*2fd0*/  IMAD.U32 R26, RZ, RZ, UR4 ;  /* 0x00000004ff1a7e24 */ /* 0x000fe2000f8e00ff */
[----:B------:R-:W-:Y:S01]  /*2fe0*/  @P0 SHF.R.U32.HI R8, RZ, c[0x0][0x2cc], R9 ;  /* 0x0000b300ff080a19 */ /* 0x000fe20000011609 */
[----:B------:R-:W-:Y:S01]  /*2ff0*/  FMUL.FTZ R16, R16, c[0x0][0x320] ;  /* 0x0000c80010107a20 */ /* 0x000fe20000410000 */
[----:B------:R-:W-:Y:S01]  /*3000*/  PLOP3.LUT P0, PT, PT, PT, UP1, 0x40, 0x0 ;  /* 0x000000000000781c */ /* 0x000fe20003f0e818 */
[----:B------:R-:W-:Y:S01]  /*3010*/  IMAD.U32 R30, RZ, RZ, UR12 ;  /* 0x0000000cff1e7e24 */ /* 0x000fe2000f8e00ff */
[----:B------:R-:W-:Y:S01]  /*3020*/  IADD3 R26, R26, -c[0x0][0x168], -R213 ;  /* 0x80005a001a1a7a10 */ /* 0x000fe20007ffe8d5 */
[----:B------:R-:W1:Y:S01]  /*3030*/  SHFL.IDX PT, R9, R8, RZ, 0x1c1f ;  /* 0x001c1fff08097589 */ /* 0x000e6200000e0000 */
[----:B------:R-:W-:Y:S01]  /*3040*/  IMAD.U32 R25, RZ, RZ, UR11 ;  /* 0x0000000bff197e24 */ /* 0x000fe2000f8e00ff */
[----:B------:R-:W1:Y:S01]  /*3050*/  MUFU.TANH R17, R17 ;  /* 0x0000001100117308 */ /* 0x000e620000002400 */
[----:B------:R-:W-:Y:S01]  /*3060*/  FMUL.FTZ R72, R72, c[0x0][0x320] ;  /* 0x0000c80048487a20 */ /* 0x000fe20000410000 */
[----:B------:R-:W-:Y:S01]  /*3070*/  @!PT LDS RZ, [RZ] ;  /* 0x00000000fffff984 */ /* 0x000fe20000000800 */
[----:B------:R-:W-:Y:S01]  /*3080*/  @!PT LDS RZ, [RZ] ;  /* 0x00000000fffff984 */ /* 0x000fe20000000800 */
[----:B------:R5:W-:Y:S01]  /*3090*/  @P5 LDGSTS.E.BYPASS.LTC128B.128 [R207+0x6100], [R28.64], !P3 ;  /* 0x061000001ccf5fae */ /* 0x000be2000d901d50 */
[----:B------:R-:W-:Y:S01]  /*30a0*/  FMUL.FTZ R73, R73, c[0x0][0x320] ;  /* 0x0000c80049497a20 */ /* 0x000fe20000410000 */
[----:B------:R-:W-:Y:S01]  /*30b0*/  @P5 LEA.HI.X R25, R30, R29, R25, 0x1, P6 ;  /* 0x0000001d1e195211 */ /* 0x000fe200030f0c19 */
[----:B------:R-:W-:Y:S01]  /*30c0*/  FMUL.FTZ R44, R44, c[0x0][0x320] ;  /* 0x0000c8002c2c7a20 */ /* 0x000fe20000410000 */
[----:B------:R-:W-:Y:S01]  /*30d0*/  IADD3 R27, R26, c[0x0][0x328], RZ ;  /* 0x0000ca001a1b7a10 */ /* 0x000fe20007ffe0ff */
[----:B------:R-:W-:Y:S01]  /*30e0*/  FMUL.FTZ R45, R45, c[0x0][0x320] ;  /* 0x0000c8002d2d7a20 */ /* 0x000fe20000410000 */
[----:B------:R-:W2:Y:S01]  /*30f0*/  MUFU.TANH R16, R16 ;  /* 0x0000001000107308 */ /* 0x000ea20000002400 */
[----:B------:R-:W-:Y:S01]  /*3100*/  FMUL.FTZ R40, R40, c[0x0][0x320] ;  /* 0x0000c80028287a20 */ /* 0x000fe20000410000 */
[----:B------:R5:W-:Y:S01]  /*3110*/  @P5 LDGSTS.E.BYPASS.LTC128B.128 [R207+0x8100], [R28.64+0x80], !P2 ;  /* 0x081000801ccf5fae */ /* 0x000be2000d101d50 */
[----:B------:R-:W-:Y:S01]  /*3120*/  FMUL.FTZ R41, R41, c[0x0][0x320] ;  /* 0x0000c80029297a20 */ /* 0x000fe20000410000 */
[----:B------:R-:W-:-:S02]  /*3130*/  IADD3 R26, R26, UR14, RZ ;  /* 0x0000000e1a1a7c10 */ /* 0x000fc4000fffe0ff */
[----:B------:R5:W-:Y:S02]  /*3140*/  @P5 LDGSTS.E.BYPASS.LTC128B.128 [R207+0xa100], [R28.64+0x100], !P1 ;  /* 0x0a1001001ccf5fae */ /* 0x000be4000c901d50 */
[----:B------:R-:W2:Y:S02]  /*3150*/  MUFU.TANH R7, R7 ;  /* 0x0000000700077308 */ /* 0x000ea40000002400 */
[----:B------:R2:W-:Y:S04]  /*3160*/  @P5 LDGSTS.E.BYPASS.LTC128B.128 [R207+0x7100], [R24.64], !P3 ;  /* 0x0710000018cf5fae */ /* 0x0005e8000d901d50 */
[----:B------:R2:W-:Y:S01]  /*3170*/  @P5 LDGSTS.E.BYPASS.LTC128B.128 [R207+0x9100], [R24.64+0x80], !P2 ;  /* 0x0910008018cf5fae */ /* 0x0005e2000d101d50 */
[--C-:B-1----:R-:W-:Y:S01]  /*3180*/  IMAD.IADD R22, R27, 0x1, R9.reuse ;  /* 0x000000011b167824 */ /* 0x102fe200078e0209 */
[----:B------:R1:W1:Y:S02]  /*3190*/  MUFU.TANH R155, R76 ;  /* 0x0000004c009b7308 */ /* 0x0002640000002400 */
[----:B------:R2:W-:Y:S04]  /*31a0*/  @P5 LDGSTS.E.BYPASS.LTC128B.128 [R207+0xb100], [R24.64+0x100], !P1 ;  /* 0x0b10010018cf5fae */ /* 0x0005e8000c901d50 */
[----:B------:R-:W0:Y:S02]  /*31b0*/  LDGDEPBAR ;  /* 0x00000000000079af */ /* 0x000e240000000000 */
[----:B------:R1:W1:Y:S08]  /*31c0*/  MUFU.TANH R163, R77 ;  /* 0x0000004d00a37308 */ /* 0x0002700000002400 */
[----:B------:R1:W1:Y:S01]  /*31d0*/  MUFU.TANH R161, R72 ;  /* 0x0000004800a17308 */ /* 0x0002620000002400 */
[----:B-----5:R-:W-:-:S07]  /*31e0*/  IMAD.IADD R28, R26, 0x1, R9 ;  /* 0x000000011a1c7824 */ /* 0x020fce00078e0209 */
[----:B------:R1:W1:Y:S01]  /*31f0*/  MUFU.TANH R157, R73 ;  /* 0x00000049009d7308 */ /* 0x0002620000002400 */
[----:B--2---:R-:W-:-:S07]  /*3200*/  IADD3 R25, -R213, c[0x0][0x1d0], -R6 ;  /* 0x00007400d5197a10 */ /* 0x004fce0007ffe906 */
[----:B------:R2:W1:Y:S01]  /*3210*/  MUFU.TANH R167, R44 ;  /* 0x0000002c00a77308 */ /* 0x0004620000002400 */
[----:B------:R-:W-:-:S07]  /*3220*/  IMNMX R29, R22, R25, PT ;  /* 0x00000019161d7217 */ /* 0x000fce0003800200 */
[----:B------:R2:W1:Y:S08]  /*3230*/  MUFU.TANH R165, R45 ;  /* 0x0000002d00a57308 */ /* 0x0004700000002400 */
[----:B------:R2:W1:Y:S08]  /*3240*/  MUFU.TANH R143, R40 ;  /* 0x00000028008f7308 */ /* 0x0004700000002400 */
[----:B------:R2:W1:Y:S01]  /*3250*/  MUFU.TANH R141, R41 ;  /* 0x00000029008d7308 */ /* 0x0004620000002400 */
[----:B------:R-:W-:Y:S05]  /*3260*/  @P0 BRA `(.L_x_351) ;  /* 0x0000018000000947 */ /* 0x000fea0003800000 */
[----:B---34-:R-:W-:Y:S01]  /*3270*/  IADD3 R9, R9, c[0x0][0x1d0], RZ ;  /* 0x0000740009097a10 */ /* 0x018fe20007ffe0ff */
[----:B------:R-:W-:Y:S03]  /*3280*/  BSSY B0, `(.L_x_352) ;  /* 0x0000011000007945 */ /* 0x000fe60003800000 */
[----:B------:R-:W-:-:S04]  /*3290*/  IADD3 R31, R9, -c[0x0][0x168], RZ ;  /* 0x80005a00091f7a10 */ /* 0x000fc80007ffe0ff */
[----:B------:R-:W-:-:S13]  /*32a0*/  ISETP.GT.AND P0, PT, R31, -0x1, PT ;  /* 0xffffffff1f00780c */ /* 0x000fda0003f04270 */
[----:B------:R-:W-:Y:S05]  /*32b0*/  @P0 BRA `(.L_x_353) ;  /* 0x0000008000000947 */ /* 0x000fea0003800000 */
[----:B------:R-:W-:Y:S01]  /*32c0*/  ULDC UR4, c[0x0][0x32c] ;  /* 0x0000cb0000047ab9 */ /* 0x000fe20000000800 */
[----:B------:R-:W-:Y:S01]  /*32d0*/  LOP3.LUT R22, RZ, R31, RZ, 0x33, !PT ;  /* 0x0000001fff167212 */ /* 0x000fe200078e33ff */
[----:B------:R-:W-:-:S06]  /*32e0*/  UISETP.NE.AND UP0, UPT, UR19, UR4, UPT ;  /* 0x000000041300728c */ /* 0x000fcc000bf05270 */
[----:B------:R-:W-:-:S13]  /*32f0*/  PLOP3.LUT P0, PT, PT, PT, UP0, 0x80, 0x0 ;  /* 0x000000000000781c */ /* 0x000fda0003f0f008 */
[----:B------:R-:W-:-:S05]  /*3300*/  @P0 IMAD.HI.U32 R9, R22, c[0x0][0x330], RZ ;  /* 0x0000cc0016090a27 */ /* 0x000fca00078e00ff */
[----:B------:R-:W-:-:S04]  /*3310*/  @P0 SHF.R.U32.HI R22, RZ, c[0x0][0x334], R9 ;  /* 0x0000cd00ff160a19 */ /* 0x000fc80000011609 */
[----:B------:R-:W-:Y:S01]  /*3320*/  LOP3.LUT R31, RZ, R22, RZ, 0x33, !PT ;  /* 0x00000016ff1f7212 */ /* 0x000fe200078e33ff */
[----:B------:R-:W-:Y:S05]  /*3330*/  BRA `(.L_x_354) ;  /* 0x0000005000007947 */ /* 0x000fea0003800000 */
.L_x_353:
[----:B------:R-:W-:Y:S02]  /*3340*/  ULDC UR4, c[0x0][0x32c] ;  /* 0x0000cb0000047ab9 */ /* 0x000fe40000000800 */
[----:B------:R-:W-:-:S06]  /*3350*/  UISETP.NE.AND UP0, UPT, UR19, UR4, UPT ;  /* 0x000000041300728c */ /* 0x000fcc000bf05270 */
[----:B------:R-:W-:-:S13]  /*3360*/  PLOP3.LUT P0, PT, PT, PT, UP0, 0x80, 0x0 ;  /* 0x000000000000781c */ /* 0x000fda0003f0f008 */
[----:B------:R-:W-:-:S05]  /*3370*/  @P0 IMAD.HI.U32 R9, R31, c[0x0][0x330], RZ ;  /* 0x0000cc001f090a27 */ /* 0x000fca00078e00ff */
[----:B------:R-:W-:Y:S02]  /*3380*/  @P0 SHF.R.U32.HI R31, RZ, c[0x0][0x334], R9 ;  /* 0x0000cd00ff1f0a19 */ /* 0x000fe40000011609 */
.L_x_354:
[----:B------:R-:W-:Y:S05]  /*3390*/  BSYNC B0 ;  /* 0x0000000000007941 */ /* 0x000fea0003800000 */
.L_x_352:
[----:B------:R-:W-:-:S04]  /*33a0*/  IMAD R22, R31, c[0x0][0x32c], -R6 ;  /* 0x0000cb001f167a24 */ /* 0x000fc800078e0a06 */
[----:B------:R-:W-:-:S05]  /*33b0*/  IMAD.IADD R9, R22, 0x1, -R213 ;  /* 0x0000000116097824 */ /* 0x000fca00078e0ad5 */
[----:B------:R-:W-:Y:S02]  /*33c0*/  IADD3 R22, R9, c[0x0][0x32c], RZ ;  /* 0x0000cb0009167a10 */ /* 0x000fe40007ffe0ff */
[----:B------:R-:W-:Y:S02]  /*33d0*/  IMNMX R28, R28, R9, !PT ;  /* 0x000000091c1c7217 */ /* 0x000fe40007800200 */
[----:B------:R-:W-:Y:S02]  /*33e0*/  IMNMX R29, R29, R22, PT ;  /* 0x000000161d1d7217 */ /* 0x000fe40003800200 */
.L_x_351:
[----:B---34-:R-:W-:Y:S01]  /*33f0*/  ISETP.LT.AND P0, PT, RZ, UR13, PT ;  /* 0x0000000dff007c0c */ /* 0x018fe2000bf01270 */
[----:B------:R-:W-:Y:S01]  /*3400*/  FMUL.FTZ R18, R18, c[0x0][0x320] ;  /* 0x0000c80012127a20 */ /* 0x000fe20000410000 */
[----:B------:R-:W3:Y:S01]  /*3410*/  SHFL.IDX PT, R8, R8, 0x1, 0x1c1f ;  /* 0x003c1f0008087f89 */ /* 0x000ee200000e0000 */
[----:B------:R-:W-:Y:S01]  /*3420*/  FMUL.FTZ R11, R11, c[0x0][0x320] ;  /* 0x0000c8000b0b7a20 */ /* 0x000fe20000410000 */
[C---:B------:R-:W-:Y:S01]  /*3430*/  ISETP.GT.AND P4, PT, R28.reuse, 0x1, P0 ;  /* 0x000000011c00780c */ /* 0x040fe20000784270 */
[----:B------:R4:W2:Y:S01]  /*3440*/  MUFU.TANH R24, R18 ;  /* 0x0000001200187308 */ /* 0x0008a20000002400 */
[C---:B------:R-:W-:Y:S01]  /*3450*/  ISETP.GT.AND P5, PT, R28.reuse, RZ, P0 ;  /* 0x000000ff1c00720c */ /* 0x040fe200007a4270 */
[----:B------:R-:W-:Y:S01]  /*3460*/  FMUL.FTZ R22, R19, c[0x0][0x320] ;  /* 0x0000c80013167a20 */ /* 0x000fe20000410000 */
[----:B------:R-:W-:Y:S01]  /*3470*/  ISETP.LT.OR P4, PT, R29, 0x2, P4 ;  /* 0x000000021d00780c */ /* 0x000fe20002781670 */
[----:B------:R-:W-:Y:S01]  /*3480*/  FMUL.FTZ R15, R15, c[0x0][0x320] ;  /* 0x0000c8000f0f7a20 */ /* 0x000fe20000410000 */
[----:B------:R-:W-:Y:S01]  /*3490*/  ISETP.LT.OR P5, PT, R29, 0x1, P5 ;  /* 0x000000011d00780c */ /* 0x000fe20002fa1670 */
[----:B------:R-:W-:Y:S01]  /*34a0*/  FMUL.FTZ R30, R23, c[0x0][0x320] ;  /* 0x0000c800171e7a20 */ /* 0x000fe20000410000 */
[----:B------:R-:W-:Y:S01]  /*34b0*/  FSEL R21, R21, -INF , !P4 ;  /* 0xff80000015157808 */ /* 0x000fe20006000000 */
[----:B------:R5:W1:Y:S01]  /*34c0*/  MUFU.TANH R19, R11 ;  /* 0x0000000b00137308 */ /* 0x000a620000002400 */
[----:B------:R-:W-:Y:S01]  /*34d0*/  ISETP.GT.AND P4, PT, R28, 0x10, P0 ;  /* 0x000000101c00780c */ /* 0x000fe20000784270 */
[----:B------:R-:W-:Y:S01]  /*34e0*/  FMUL.FTZ R10, R10, c[0x0][0x320] ;  /* 0x0000c8000a0a7a20 */ /* 0x000fe20000410000 */
[----:B------:R-:W-:Y:S01]  /*34f0*/  ISETP.GT.AND P6, PT, R28, 0x8, P0 ;  /* 0x000000081c00780c */ /* 0x000fe200007c4270 */
[----:B------:R-:W-:Y:S01]  /*3500*/  FMUL.FTZ R14, R14, c[0x0][0x320] ;  /* 0x0000c8000e0e7a20 */ /* 0x000fe20000410000 */
[C---:B------:R-:W-:Y:S01]  /*3510*/  ISETP.LT.OR P4, PT, R29.reuse, 0x11, P4 ;  /* 0x000000111d00780c */ /* 0x040fe20002781670 */
[----:B------:R-:W-:Y:S01]  /*3520*/  FMUL.FTZ R74, R74, c[0x0][0x320] ;  /* 0x0000c8004a4a7a20 */ /* 0x000fe20000410000 */
[----:B------:R-:W-:Y:S01]  /*3530*/  ISETP.LT.OR P6, PT, R29, 0x9, P6 ;  /* 0x000000091d00780c */ /* 0x000fe200037c1670 */
[----:B------:R1:W1:Y:S01]  /*3540*/  MUFU.TANH R23, R15 ;  /* 0x0000000f00177308 */ /* 0x0002620000002400 */
[----:B----4-:R-:W-:Y:S01]  /*3550*/  FSEL R18, R0, -INF , !P5 ;  /* 0xff80000000127808 */ /* 0x010fe20006800000 */
[----:B------:R-:W-:Y:S01]  /*3560*/  FMUL.FTZ R75, R75, c[0x0][0x320] ;  /* 0x0000c8004b4b7a20 */ /* 0x000fe20000410000 */
[----:B------:R-:W-:Y:S01]  /*3570*/  ISETP.GT.AND P5, PT, R28, 0x9, P0 ;  /* 0x000000091c00780c */ /* 0x000fe200007a4270 */
[----:B------:R-:W-:-:S02]  /*3580*/  FMUL.FTZ R46, R46, c[0x0][0x320] ;  /* 0x0000c8002e2e7a20 */ /* 0x000fc40000410000 */
[----:B------:R-:W-:Y:S01]  /*3590*/  FMUL.FTZ R47, R47, c[0x0][0x320] ;  /* 0x0000c8002f2f7a20 */ /* 0x000fe20000410000 */
[----:B------:R-:W-:Y:S01]  /*35a0*/  ISETP.LT.OR P5, PT, R29, 0xa, P5 ;  /* 0x0000000a1d00780c */ /* 0x000fe20002fa1670 */
[----:B------:R-:W-:Y:S01]  /*35b0*/  FMUL.FTZ R42, R42, c[0x0][0x320] ;  /* 0x0000c8002a2a7a20 */ /* 0x000fe20000410000 */
[----:B-----5:R-:W-:Y:S01]  /*35c0*/  FSEL R11, R12, -INF , !P4 ;  /* 0xff8000000c0b7808 */ /* 0x020fe20006000000 */
[----:B------:R-:W-:Y:S01]  /*35d0*/  FMUL.FTZ R43, R43, c[0x0][0x320] ;  /* 0x0000c8002b2b7a20 */ /* 0x000fe20000410000 */
[----:B------:R-:W-:Y:S01]  /*35e0*/  ISETP.GT.AND P4, PT, R28, 0x19, P0 ;  /* 0x000000191c00780c */ /* 0x000fe20000784270 */
[----:B------:R-:W-:Y:S01]  /*35f0*/  FMUL.FTZ R78, R78, c[0x0][0x320] ;  /* 0x0000c8004e4e7a20 */ /* 0x000fe20000410000 */
[----:B------:R-:W-:Y:S01]  /*3600*/  FSEL R17, R17, -INF , !P5 ;  /* 0xff80000011117808 */ /* 0x000fe20006800000 */
[----:B------:R-:W-:Y:S01]  /*3610*/  FMUL.FTZ R79, R79, c[0x0][0x320] ;  /* 0x0000c8004f4f7a20 */ /* 0x000fe20000410000 */
[----:B------:R-:W-:Y:S01]  /*3620*/  ISETP.LT.OR P4, PT, R29, 0x1a, P4 ;  /* 0x0000001a1d00780c */ /* 0x000fe20002781670 */
[----:B------:R-:W4:Y:S01]  /*3630*/  MUFU.TANH R22, R22 ;  /* 0x0000001600167308 */ /* 0x000f220000002400 */
[----:B-1----:R-:W-:Y:S01]  /*3640*/  FSEL R15, R16, -INF , !P6 ;  /* 0xff800000100f7808 */ /* 0x002fe20007000000 */
[----:B---3--:R-:W-:Y:S01]  /*3650*/  IMAD.IADD R0, R27, 0x1, R8 ;  /* 0x000000011b007824 */ /* 0x008fe200078e0208 */
[----:B------:R-:W-:-:S02]  /*3660*/  ISETP.GT.AND P6, PT, R28, 0x11, P0 ;  /* 0x000000111c00780c */ /* 0x000fc400007c4270 */
[C---:B------:R-:W-:Y:S02]  /*3670*/  ISETP.GT.AND P5, PT, R28.reuse, 0x18, P0 ;  /* 0x000000181c00780c */ /* 0x040fe400007a4270 */
[----:B------:R-:W-:Y:S01]  /*3680*/  FSEL R5, R5, -INF , !P4 ;  /* 0xff80000005057808 */ /* 0x000fe20006000000 */
[----:B------:R1:W3:Y:S01]  /*3690*/  MUFU.TANH R170, R74 ;  /* 0x0000004a00aa7308 */ /* 0x0002e20000002400 */
[----:B------:R-:W-:Y:S02]  /*36a0*/  ISETP.GT.AND P4, PT, R28, 0x28, P0 ;  /* 0x000000281c00780c */ /* 0x000fe40000784270 */
[C---:B------:R-:W-:Y:S02]  /*36b0*/  ISETP.LT.OR P6, PT, R29.reuse, 0x12, P6 ;  /* 0x000000121d00780c */ /* 0x040fe400037c1670 */
[C---:B------:R-:W-:Y:S02]  /*36c0*/  ISETP.LT.OR P5, PT, R29.reuse, 0x19, P5 ;  /* 0x000000191d00780c */ /* 0x040fe40002fa1670 */
[----:B------:R-:W-:Y:S01]  /*36d0*/  ISETP.LT.OR P4, PT, R29, 0x29, P4 ;  /* 0x000000291d00780c */ /* 0x000fe20002781670 */
[----:B------:R1:W1:Y:S01]  /*36e0*/  MUFU.TANH R164, R75 ;  /* 0x0000004b00a47308 */ /* 0x0002620000002400 */
[----:B------:R-:W-:-:S02]  /*36f0*/  FSEL R9, R13, -INF , !P6 ;  /* 0xff8000000d097808 */ /* 0x000fc40007000000 */
[----:B------:R-:W-:Y:S02]  /*3700*/  FSEL R7, R7, -INF , !P5 ;  /* 0xff80000007077808 */ /* 0x000fe40006800000 */
[C---:B------:R-:W-:Y:S02]  /*3710*/  ISETP.GT.AND P6, PT, R28.reuse, 0x20, P0 ;  /* 0x000000201c00780c */ /* 0x040fe400007c4270 */
[C---:B------:R-:W-:Y:S01]  /*3720*/  ISETP.GT.AND P5, PT, R28.reuse, 0x21, P0 ;  /* 0x000000211c00780c */ /* 0x040fe200007a4270 */
[----:B------:R-:W1:Y:S01]  /*3730*/  MUFU.TANH R10, R10 ;  /* 0x0000000a000a7308 */ /* 0x000e620000002400 */
[----:B------:R-:W-:Y:S02]  /*3740*/  FSEL R161, R161, -INF , !P4 ;  /* 0xff800000a1a17808 */ /* 0x000fe40006000000 */
[----:B------:R-:W-:Y:S02]  /*3750*/  ISETP.GT.AND P4, PT, R28, 0x31, P0 ;  /* 0x000000311c00780c */ /* 0x000fe40000784270 */
[----:B------:R-:W-:-:S02]  /*3760*/  ISETP.LT.OR P6, PT, R29, 0x21, P6 ;  /* 0x000000211d00780c */ /* 0x000fc400037c1670 */
[C---:B------:R-:W-:Y:S01]  /*3770*/  ISETP.LT.OR P5, PT, R29.reuse, 0x22, P5 ;  /* 0x000000221d00780c */ /* 0x040fe20002fa1670 */
[----:B------:R1:W1:Y:S01]  /*3780*/  MUFU.TANH R166, R46 ;  /* 0x0000002e00a67308 */ /* 0x0002620000002400 */
[----:B------:R-:W-:Y:S02]  /*3790*/  ISETP.LT.OR P4, PT, R29, 0x32, P4 ;  /* 0x000000321d00780c */ /* 0x000fe40002781670 */
[----:B------:R-:W-:Y:S02]  /*37a0*/  FSEL R155, R155, -INF , !P6 ;  /* 0xff8000009b9b7808 */ /* 0x000fe40007000000 */
[----:B------:R-:W-:Y:S02]  /*37b0*/  FSEL R163, R163, -INF , !P5 ;  /* 0xff800000a3a37808 */ /* 0x000fe40006800000 */
[C---:B------:R-:W-:Y:S01]  /*37c0*/  ISETP.GT.AND P6, PT, R28.reuse, 0x29, P0 ;  /* 0x000000291c00780c */ /* 0x040fe200007c4270 */
[----:B------:R1:W1:Y:S01]  /*37d0*/  MUFU.TANH R142, R47 ;  /* 0x0000002f008e7308 */ /* 0x0002620000002400 */
[----:B------:R-:W-:-:S02]  /*37e0*/  ISETP.GT.AND P5, PT, R28, 0x30, P0 ;  /* 0x000000301c00780c */ /* 0x000fc400007a4270 */
[----:B------:R-:W-:Y:S02]  /*37f0*/  FSEL R165, R165, -INF , !P4 ;  /* 0xff800000a5a57808 */ /* 0x000fe40006000000 */
[----:B------:R-:W-:Y:S02]  /*3800*/  PLOP3.LUT P4, PT, PT, PT, UP1, 0x40, 0x0 ;  /* 0x000000000000781c */ /* 0x000fe40003f8e818 */
[C---:B------:R-:W-:Y:S01]  /*3810*/  ISETP.LT.OR P6, PT, R29.reuse, 0x2a, P6 ;  /* 0x0000002a1d00780c */ /* 0x040fe200037c1670 */
[----:B------:R-:W1:Y:S01]  /*3820*/  MUFU.TANH R14, R14 ;  /* 0x0000000e000e7308 */ /* 0x000e620000002400 */
[----:B------:R-:W-:Y:S02]  /*3830*/  ISETP.LT.OR P5, PT, R29, 0x31, P5 ;  /* 0x000000311d00780c */ /* 0x000fe40002fa1670 */
[----:B------:R-:W-:Y:S02]  /*3840*/  FSEL R157, R157, -INF , !P6 ;  /* 0xff8000009d9d7808 */ /* 0x000fe40007000000 */
[----:B------:R-:W-:-:S02]  /*3850*/  FSEL R167, R167, -INF , !P5 ;  /* 0xff800000a7a77808 */ /* 0x000fc40006800000 */
[C---:B------:R-:W-:Y:S01]  /*3860*/  ISETP.GT.AND P6, PT, R28.reuse, 0x38, P0 ;  /* 0x000000381c00780c */ /* 0x040fe200007c4270 */
[----:B------:R1:W1:Y:S01]  /*3870*/  MUFU.TANH R140, R42 ;  /* 0x0000002a008c7308 */ /* 0x0002620000002400 */
[----:B------:R-:W-:Y:S02]  /*3880*/  ISETP.GT.AND P5, PT, R28, 0x39, P0 ;  /* 0x000000391c00780c */ /* 0x000fe400007a4270 */
[C---:B------:R-:W-:Y:S02]  /*3890*/  ISETP.LT.OR P6, PT, R29.reuse, 0x39, P6 ;  /* 0x000000391d00780c */ /* 0x040fe400037c1670 */
[----:B------:R-:W-:Y:S02]  /*38a0*/  ISETP.LT.OR P5, PT, R29, 0x3a, P5 ;  /* 0x0000003a1d00780c */ /* 0x000fe40002fa1670 */
[----:B------:R-:W-:Y:S01]  /*38b0*/  IMNMX R25, R0, R25, PT ;  /* 0x0000001900197217 */ /* 0x000fe20003800200 */
[----:B------:R1:W1:Y:S01]  /*38c0*/  MUFU.TANH R160, R43 ;  /* 0x0000002b00a07308 */ /* 0x0002620000002400 */
[----:B------:R-:W-:Y:S01]  /*38d0*/  IMAD.IADD R0, R26, 0x1, R8 ;  /* 0x000000011a007824 */ /* 0x000fe200078e0208 */
[----:B------:R-:W-:-:S02]  /*38e0*/  FSEL R143, R143, -INF , !P6 ;  /* 0xff8000008f8f7808 */ /* 0x000fc40007000000 */
[----:B------:R-:W-:-:S04]  /*38f0*/  FSEL R141, R141, -INF , !P5 ;  /* 0xff8000008d8d7808 */ /* 0x000fc80006800000 */
[----:B------:R1:W1:Y:S08]  /*3900*/  MUFU.TANH R172, R78 ;  /* 0x0000004e00ac7308 */ /* 0x0002700000002400 */
[----:B------:R-:W1:Y:S08]  /*3910*/  MUFU.TANH R30, R30 ;  /* 0x0000001e001e7308 */ /* 0x000e700000002400 */
[----:B------:R1:W1:Y:S01]  /*3920*/  MUFU.TANH R162, R79 ;  /* 0x0000004f00a27308 */ /* 0x0002620000002400 */
[----:B------:R-:W-:Y:S05]  /*3930*/  @P4 BRA `(.L_x_355) ;  /* 0x0000018000004947 */ /* 0x000fea0003800000 */
[----:B--234-:R-:W-:Y:S01]  /*3940*/  IADD3 R8, R8, c[0x0][0x1d0], RZ ;  /* 0x0000740008087a10 */ /* 0x01cfe20007ffe0ff */
        /* <DEDUP_REMOVED lines=12> */
.L_x_357:
[----:B------:R-:W-:Y:S02]  /*3a10*/  ULDC UR4, c[0x0][0x32c] ;  /* 0x0000cb0000047ab9 */ /* 0x000fe40000000800 */
[----:B------:R-:W-:-:S06]  /*3a20*/  UISETP.NE.AND UP0, UPT, UR19, UR4, UPT ;  /* 0x000000041300728c */ /* 0x000fcc000bf05270 */
[----:B------:R-:W-:-:S13]  /*3a30*/  PLOP3.LUT P4, PT, PT, PT, UP0, 0x80, 0x0 ;  /* 0x000000000000781c */ /* 0x000fda0003f8f008 */
[----:B------:R-:W-:-:S05]  /*3a40*/  @P4 IMAD.HI.U32 R8, R13, c[0x0][0x330], RZ ;  /* 0x0000cc000d084a27 */ /* 0x000fca00078e00ff */
[----:B------:R-:W-:Y:S02]  /*3a50*/  @P4 SHF.R.U32.HI R13, RZ, c[0x0][0x334], R8 ;  /* 0x0000cd00ff0d4a19 */ /* 0x000fe40000011608 */
.L_x_358:
[----:B------:R-:W-:Y:S05]  /*3a60*/  BSYNC B0 ;  /* 0x0000000000007941 */ /* 0x000fea0003800000 */
.L_x_356:
[----:B------:R-:W-:-:S04]  /*3a70*/  IMAD R6, R13, c[0x0][0x32c], -R6 ;  /* 0x0000cb000d067a24 */ /* 0x000fc800078e0a06 */
[----:B------:R-:W-:-:S05]  /*3a80*/  IMAD.IADD R13, R6, 0x1, -R213 ;  /* 0x00000001060d7824 */ /* 0x000fca00078e0ad5 */
[----:B------:R-:W-:Y:S02]  /*3a90*/  IADD3 R6, R13, c[0x0][0x32c], RZ ;  /* 0x0000cb000d067a10 */ /* 0x000fe40007ffe0ff */
[----:B------:R-:W-:Y:S02]  /*3aa0*/  IMNMX R0, R0, R13, !PT ;  /* 0x0000000d00007217 */ /* 0x000fe40007800200 */
[----:B------:R-:W-:Y:S02]  /*3ab0*/  IMNMX R25, R25, R6, PT ;  /* 0x0000000619197217 */ /* 0x000fe40003800200 */
.L_x_355:
[----:B--234-:R-:W-:Y:S01]  /*3ac0*/  FMNMX.FTZ R8, R18, R21, !PT ;  /* 0x0000001512087209 */ /* 0x01cfe20007810000 */
[----:B------:R-:W-:Y:S01]  /*3ad0*/  IMAD.SHL.U32 R203, R4, 0x2, RZ ;  /* 0x0000000204cb7824 */ /* 0x000fe200078e00ff */
[----:B------:R-:W-:Y:S01]  /*3ae0*/  ISETP.GT.AND P5, PT, R0, 0x9, P0 ;  /* 0x000000090000780c */ /* 0x000fe200007a4270 */
[----:B------:R-:W-:Y:S01]  /*3af0*/  @UP2 USHF.L.U32 UR18, UR18, 0x7, URZ ;  /* 0x0000000712122899 */ /* 0x000fe2000800063f */
[----:B------:R-:W-:Y:S01]  /*3b00*/  FMNMX.FTZ R8, R15, R8, !PT ;  /* 0x000000080f087209 */ /* 0x000fe20007810000 */
[--C-:B------:R-:W-:Y:S01]  /*3b10*/  IMAD R197, R3, 0x2, R203.reuse ;  /* 0x0000000203c57824 */ /* 0x100fe200078e02cb */
[----:B------:R-:W-:Y:S01]  /*3b20*/  ISETP.LT.OR P5, PT, R25, 0xa, P5 ;  /* 0x0000000a1900780c */ /* 0x000fe20002fa1670 */
[----:B-1----:R-:W-:Y:S01]  /*3b30*/  LDSM.16.MT88.4 R40, [R203+0x2100] ;  /* 0x00210000cb28783b */ /* 0x002fe20000004200 */
[----:B------:R-:W-:Y:S01]  /*3b40*/  FMNMX.FTZ R8, R17, R8, !PT ;  /* 0x0000000811087209 */ /* 0x000fe20007810000 */
[----:B------:R-:W-:Y:S01]  /*3b50*/  IMAD R198, R2, 0x2, R203 ;  /* 0x0000000202c67824 */ /* 0x000fe200078e02cb */
[----:B------:R-:W-:Y:S01]  /*3b60*/  FSEL R6, R22, -INF , !P5 ;  /* 0xff80000016067808 */ /* 0x000fe20006800000 */
[----:B------:R-:W-:Y:S01]  /*3b70*/  LDSM.16.MT88.4 R56, [R197+0x2100] ;  /* 0x00210000c538783b */ /* 0x000fe20000004200 */
[----:B------:R-:W-:Y:S01]  /*3b80*/  FMNMX.FTZ R8, R11, R8, !PT ;  /* 0x000000080b087209 */ /* 0x000fe20007810000 */
[----:B------:R-:W-:Y:S01]  /*3b90*/  IMAD R196, R3, 0x2, R198 ;  /* 0x0000000203c47824 */ /* 0x000fe200078e02c6 */
[C---:B------:R-:W-:Y:S01]  /*3ba0*/  ISETP.GT.AND P6, PT, R0.reuse, 0x1, P0 ;  /* 0x000000010000780c */ /* 0x040fe200007c4270 */
[----:B------:R-:W-:Y:S01]  /*3bb0*/  LDSM.16.MT88.4 R124, [R203+0x100] ;  /* 0x00010000cb7c783b */ /* 0x000fe20000004200 */
[C---:B------:R-:W-:Y:S01]  /*3bc0*/  ISETP.GT.AND P5, PT, R0.reuse, RZ, P0 ;  /* 0x000000ff0000720c */ /* 0x040fe200007a4270 */
[----:B------:R-:W-:Y:S01]  /*3bd0*/  ULDC.64 UR4, c[0x0][0x2c8] ;  /* 0x0000b20000047ab9 */ /* 0x000fe20000000a00 */
[----:B------:R-:W-:Y:S01]  /*3be0*/  FMNMX.FTZ R8, R9, R8, !PT ;  /* 0x0000000809087209 */ /* 0x000fe20007810000 */
[----:B------:R-:W-:Y:S01]  /*3bf0*/  LDSM.16.MT88.4 R116, [R198+0x100] ;  /* 0x00010000c674783b */ /* 0x000fe20000004200 */
[----:B------:R-:W-:Y:S01]  /*3c00*/  ISETP.GT.AND P4, PT, R0, 0x8, P0 ;  /* 0x000000080000780c */ /* 0x000fe20000784270 */
[----:B------:R-:W-:Y:S01]  /*3c10*/  UIMAD.WIDE.U32 UR20, UR18, UR4, URZ ;  /* 0x00000004121472a5 */ /* 0x000fe2000f8e003f */
[C---:B------:R-:W-:Y:S01]  /*3c20*/  ISETP.LT.OR P6, PT, R25.reuse, 0x2, P6 ;  /* 0x000000021900780c */ /* 0x040fe200037c1670 */
[----:B------:R-:W-:Y:S01]  /*3c30*/  LDSM.16.MT88.4 R108, [R197+0x100] ;  /* 0x00010000c56c783b */ /* 0x000fe20000004200 */
[----:B------:R-:W-:Y:S01]  /*3c40*/  ISETP.LT.OR P5, PT, R25, 0x1, P5 ;  /* 0x000000011900780c */ /* 0x000fe20002fa1670 */
[----:B------:R-:W-:Y:S01]  /*3c50*/  @UP2 USHF.R.U32.HI UR7, URZ, UR5, UR21 ;  /* 0x000000053f072299 */ /* 0x000fe20008011615 */
[----:B------:R-:W-:Y:S01]  /*3c60*/  FMNMX.FTZ R8, R7, R8, !PT ;  /* 0x0000000807087209 */ /* 0x000fe20007810000 */
[----:B------:R-:W-:Y:S01]  /*3c70*/  LDSM.16.MT88.4 R100, [R196+0x100] ;  /* 0x00010000c464783b */ /* 0x000fe20000004200 */
[----:B------:R-:W-:Y:S01]  /*3c80*/  ISETP.LT.OR P4, PT, R25, 0x9, P4 ;  /* 0x000000091900780c */ /* 0x000fe20002781670 */
[----:B------:R-:W-:Y:S01]  /*3c90*/  UIADD3 UR4, UR6, UR7, URZ ;  /* 0x0000000706047290 */ /* 0x000fe2000fffe03f */
[----:B------:R-:W-:Y:S01]  /*3ca0*/  FSEL R26, R30, -INF , !P6 ;  /* 0xff8000001e1a7808 */ /* 0x000fe20007000000 */
[----:B------:R-:W-:Y:S01]  /*3cb0*/  LDSM.16.MT88.4 R48, [R198+0x2100] ;  /* 0x00210000c630783b */ /* 0x000fe20000004200 */
[----:B------:R-:W-:Y:S01]  /*3cc0*/  FSEL R20, R20, -INF , !P5 ;  /* 0xff80000014147808 */ /* 0x000fe20006800000 */
[----:B------:R-:W-:Y:S01]  /*3cd0*/  ULDC UR6, c[0x0][0x328] ;  /* 0x0000ca0000067ab9 */ /* 0x000fe20000000800 */
[----:B------:R-:W-:Y:S01]  /*3ce0*/  ISETP.GT.AND P6, PT, R0, 0x10, P0 ;  /* 0x000000100000780c */ /* 0x000fe200007c4270 */
[----:B------:R-:W-:Y:S01]  /*3cf0*/  LDSM.16.MT88.4 R64, [R196+0x2100] ;  /* 0x00210000c440783b */ /* 0x000fe20000004200 */
[----:B------:R-:W-:Y:S01]  /*3d00*/  FMNMX.FTZ R22, R5, R8, !PT ;  /* 0x0000000805167209 */ /* 0x000fe20007810000 */
[----:B------:R-:W-:Y:S01]  /*3d10*/  UIADD3 UR13, UR13, -0x2, URZ ;  /* 0xfffffffe0d0d7890 */ /* 0x000fe2000fffe03f */
[----:B------:R-:W-:Y:S01]  /*3d20*/  FSEL R16, R24, -INF , !P4 ;  /* 0xff80000018107808 */ /* 0x000fe20006000000 */
[----:B------:R-:W-:Y:S01]  /*3d30*/  LDSM.16.MT88.4 R72, [R203+0x4100] ;  /* 0x00410000cb48783b */ /* 0x000fe20000004200 */
[----:B------:R-:W-:Y:S01]  /*3d40*/  FMNMX.FTZ R13, R20, R26, !PT ;  /* 0x0000001a140d7209 */ /* 0x000fe20007810000 */
[----:B------:R-:W-:Y:S01]  /*3d50*/  UIADD3 UR6, UR4, UR6, URZ ;  /* 0x0000000604067290 */ /* 0x000fe2000fffe03f */
[----:B------:R-:W-:Y:S01]  /*3d60*/  ISETP.LT.OR P6, PT, R25, 0x11, P6 ;  /* 0x000000111900780c */ /* 0x000fe200037c1670 */
[----:B------:R-:W-:Y:S01]  /*3d70*/  LDSM.16.MT88.4 R80, [R198+0x4100] ;  /* 0x00410000c650783b */ /* 0x000fe20000004200 */
[----:B------:R-:W-:-:S02]  /*3d80*/  FMNMX.FTZ R22, R155, R22, !PT ;  /* 0x000000169b167209 */ /* 0x000fc40007810000 */
[----:B------:R-:W-:Y:S01]  /*3d90*/  ISETP.GT.AND P4, PT, R0, 0x11, P0 ;  /* 0x000000110000780c */ /* 0x000fe20000784270 */
[----:B------:R-:W-:Y:S01]  /*3da0*/  LDSM.16.MT88.4 R88, [R197+0x4100] ;  /* 0x00410000c558783b */ /* 0x000fe20000004200 */
[----:B------:R-:W-:Y:S02]  /*3db0*/  FMNMX.FTZ R13, R16, R13, !PT ;  /* 0x0000000d100d7209 */ /* 0x000fe40007810000 */
[----:B------:R-:W-:Y:S01]  /*3dc0*/  FSEL R14, R14, -INF , !P6 ;  /* 0xff8000000e0e7808 */ /* 0x000fe20007000000 */
[----:B------:R-:W-:Y:S01]  /*3dd0*/  LDSM.16.MT88.4 R136, [R198+0x900] ;  /* 0x00090000c688783b */ /* 0x000fe20000004200 */
[----:B------:R-:W-:Y:S02]  /*3de0*/  FMNMX.FTZ R22, R163, R22, !PT ;  /* 0x00000016a3167209 */ /* 0x000fe40007810000 */
[----:B------:R-:W-:Y:S01]  /*3df0*/  ISETP.LT.OR P4, PT, R25, 0x12, P4 ;  /* 0x000000121900780c */ /* 0x000fe20002781670 */
[----:B------:R-:W-:Y:S01]  /*3e00*/  LDSM.16.MT88.4 R32, [R197+0x900] ;  /* 0x00090000c520783b */ /* 0x000fe20000004200 */
[----:B------:R-:W-:-:S02]  /*3e10*/  ISETP.GT.AND P6, PT, R0, 0x18, P0 ;  /* 0x000000180000780c */ /* 0x000fc400007c4270 */
[----:B------:R-:W-:Y:S01]  /*3e20*/  FMNMX.FTZ R13, R6, R13, !PT ;  /* 0x0000000d060d7209 */ /* 0x000fe20007810000 */
[----:B------:R-:W-:Y:S01]  /*3e30*/  LDSM.16.MT88.4 R28, [R196+0x900] ;  /* 0x00090000c41c783b */ /* 0x000fe20000004200 */
[----:B------:R-:W-:Y:S02]  /*3e40*/  FMNMX.FTZ R22, R161, R22, !PT ;  /* 0x00000016a1167209 */ /* 0x000fe40007810000 */
[----:B------:R-:W-:Y:S02]  /*3e50*/  FSEL R12, R23, -INF , !P4 ;  /* 0xff800000170c7808 */ /* 0x000fe40006000000 */
[----:B------:R-:W-:Y:S02]  /*3e60*/  ISETP.GT.AND P5, PT, R0, 0x19, P0 ;  /* 0x000000190000780c */ /* 0x000fe400007a4270 */
[----:B------:R-:W-:Y:S02]  /*3e70*/  ISETP.LT.OR P6, PT, R25, 0x19, P6 ;  /* 0x000000191900780c */ /* 0x000fe400037c1670 */
[----:B------:R-:W-:-:S02]  /*3e80*/  FMNMX.FTZ R13, R14, R13, !PT ;  /* 0x0000000d0e0d7209 */ /* 0x000fc40007810000 */
[----:B------:R-:W-:Y:S02]  /*3e90*/  FMNMX.FTZ R22, R157, R22, !PT ;  /* 0x000000169d167209 */ /* 0x000fe40007810000 */
[----:B------:R-:W-:Y:S02]  /*3ea0*/  ISETP.GT.AND P4, PT, R0, 0x20, P0 ;  /* 0x000000200000780c */ /* 0x000fe40000784270 */
[----:B------:R-:W-:Y:S02]  /*3eb0*/  ISETP.LT.OR P5, PT, R25, 0x1a, P5 ;  /* 0x0000001a1900780c */ /* 0x000fe40002fa1670 */
[----:B------:R-:W-:Y:S02]  /*3ec0*/  FSEL R10, R10, -INF , !P6 ;  /* 0xff8000000a0a7808 */ /* 0x000fe40007000000 */
[----:B------:R-:W-:Y:S02]  /*3ed0*/  FMNMX.FTZ R13, R12, R13, !PT ;  /* 0x0000000d0c0d7209 */ /* 0x000fe40007810000 */
[----:B------:R-:W-:-:S02]  /*3ee0*/  FMNMX.FTZ R22, R167, R22, !PT ;  /* 0x00000016a7167209 */ /* 0x000fc40007810000 */
[----:B------:R-:W-:Y:S02]  /*3ef0*/  ISETP.GT.AND P6, PT, R0, 0x21, P0 ;  /* 0x000000210000780c */ /* 0x000fe400007c4270 */
[----:B------:R-:W-:Y:S02]  /*3f00*/  FSEL R8, R19, -INF , !P5 ;  /* 0xff80000013087808 */ /* 0x000fe40006800000 */
[----:B------:R-:W-:Y:S02]  /*3f10*/  ISETP.LT.OR P4, PT, R25, 0x21, P4 ;  /* 0x000000211900780c */ /* 0x000fe40002781670 */
[----:B------:R-:W-:Y:S02]  /*3f20*/  FMNMX.FTZ R13, R10, R13, !PT ;  /* 0x0000000d0a0d7209 */ /* 0x000fe40007810000 */
[----:B------:R-:W-:Y:S02]  /*3f30*/  FMNMX.FTZ R22, R165, R22, !PT ;  /* 0x00000016a5167209 */ /* 0x000fe40007810000 */
[----:B------:R-:W-:-:S02]  /*3f40*/  ISETP.GT.AND P5, PT, R0, 0x28, P0 ;  /* 0x000000280000780c */ /* 0x000fc400007a4270 */
[----:B------:R-:W-:Y:S02]  /*3f50*/  ISETP.LT.OR P6, PT, R25, 0x22, P6 ;  /* 0x000000221900780c */ /* 0x000fe400037c1670 */
[----:B------:R-:W-:Y:S02]  /*3f60*/  FSEL R172, R172, -INF , !P4 ;  /* 0xff800000acac7808 */ /* 0x000fe40006000000 */
[----:B------:R-:W-:Y:S02]  /*3f70*/  FMNMX.FTZ R13, R8, R13, !PT ;  /* 0x0000000d080d7209 */ /* 0x000fe40007810000 */
[----:B------:R-:W-:Y:S02]  /*3f80*/  FMNMX.FTZ R22, R143, R22, !PT ;  /* 0x000000168f167209 */ /* 0x000fe40007810000 */
[----:B------:R-:W-:Y:S02]  /*3f90*/  ISETP.GT.AND P4, PT, R0, 0x29, P0 ;  /* 0x000000290000780c */ /* 0x000fe40000784270 */
[----:B------:R-:W-:-:S02]  /*3fa0*/  FSEL R162, R162, -INF , !P6 ;  /* 0xff800000a2a27808 */ /* 0x000fc40007000000 */
[----:B------:R-:W-:Y:S02]  /*3fb0*/  ISETP.LT.OR P5, PT, R25, 0x29, P5 ;  /* 0x000000291900780c */ /* 0x000fe40002fa1670 */
[----:B------:R-:W-:Y:S02]  /*3fc0*/  FMNMX.FTZ R19, R172, R13, !PT ;  /* 0x0000000dac137209 */ /* 0x000fe40007810000 */
[----:B------:R-:W-:Y:S02]  /*3fd0*/  FMNMX.FTZ R13, R141, R22, !PT ;  /* 0x000000168d0d7209 */ /* 0x000fe40007810000 */
[----:B------:R-:W-:Y:S02]  /*3fe0*/  ISETP.GT.AND P6, PT, R0, 0x30, P0 ;  /* 0x000000300000780c */ /* 0x000fe400007c4270 */
[----:B------:R-:W-:Y:S01]  /*3ff0*/  ISETP.LT.OR P4, PT, R25, 0x2a, P4 ;  /* 0x0000002a1900780c */ /* 0x000fe20002781670 */
[----:B------:R-:W1:Y:S01]  /*4000*/  SHFL.BFLY PT, R22, R13, 0x2, 0x1f ;  /* 0x0c401f000d167f89 */ /* 0x000e6200000e0000 */
[----:B------:R-:W-:-:S02]  /*4010*/  FSEL R170, R170, -INF , !P5 ;  /* 0xff800000aaaa7808 */ /* 0x000fc40006800000 */
[----:B------:R-:W-:Y:S02]  /*4020*/  FMNMX.FTZ R19, R162, R19, !PT ;  /* 0x00000013a2137209 */ /* 0x000fe40007810000 */
[----:B------:R-:W-:Y:S02]  /*4030*/  ISETP.GT.AND P5, PT, R0, 0x31, P0 ;  /* 0x000000310000780c */ /* 0x000fe400007a4270 */
[----:B------:R-:W-:Y:S02]  /*4040*/  ISETP.LT.OR P6, PT, R25, 0x31, P6 ;  /* 0x000000311900780c */ /* 0x000fe400037c1670 */
[----:B------:R-:W-:Y:S02]  /*4050*/  FSEL R164, R164, -INF , !P4 ;  /* 0xff800000a4a47808 */ /* 0x000fe40006000000 */
[----:B------:R-:W-:Y:S02]  /*4060*/  FMNMX.FTZ R19, R170, R19, !PT ;  /* 0x00000013aa137209 */ /* 0x000fe40007810000 */
[----:B------:R-:W-:-:S02]  /*4070*/  ISETP.GT.AND P4, PT, R0, 0x38, P0 ;  /* 0x000000380000780c */ /* 0x000fc40000784270 */
[C---:B------:R-:W-:Y:S02]  /*4080*/  ISETP.LT.OR P5, PT, R25.reuse, 0x32, P5 ;  /* 0x000000321900780c */ /* 0x040fe40002fa1670 */
[----:B------:R-:W-:Y:S02]  /*4090*/  FSEL R166, R166, -INF , !P6 ;  /* 0xff800000a6a67808 */ /* 0x000fe40007000000 */
[----:B------:R-:W-:Y:S02]  /*40a0*/  FMNMX.FTZ R19, R164, R19, !PT ;  /* 0x00000013a4137209 */ /* 0x000fe40007810000 */
[----:B------:R-:W-:Y:S02]  /*40b0*/  ISETP.GT.AND P0, PT, R0, 0x39, P0 ;  /* 0x000000390000780c */ /* 0x000fe40000704270 */
[----:B------:R-:W-:Y:S02]  /*40c0*/  ISETP.LT.OR P4, PT, R25, 0x39, P4 ;  /* 0x000000391900780c */ /* 0x000fe40002781670 */
[----:B------:R-:W-:-:S02]  /*40d0*/  FSEL R142, R142, -INF , !P5 ;  /* 0xff8000008e8e7808 */ /* 0x000fc40006800000 */
[----:B------:R-:W-:Y:S02]  /*40e0*/  FMNMX.FTZ R19, R166, R19, !PT ;  /* 0x00000013a6137209 */ /* 0x000fe40007810000 */
[----:B------:R-:W-:Y:S02]  /*40f0*/  ISETP.LT.OR P0, PT, R25, 0x3a, P0 ;  /* 0x0000003a1900780c */ /* 0x000fe40000701670 */
[----:B------:R-:W-:Y:S02]  /*4100*/  FSEL R140, R140, -INF , !P4 ;  /* 0xff8000008c8c7808 */ /* 0x000fe40006000000 */
[----:B------:R-:W-:Y:S02]  /*4110*/  FMNMX.FTZ R19, R142, R19, !PT ;  /* 0x000000138e137209 */ /* 0x000fe40007810000 */
[----:B------:R-:W-:Y:S02]  /*4120*/  FSEL R160, R160, -INF , !P0 ;  /* 0xff800000a0a07808 */ /* 0x000fe40004000000 */
[----:B------:R-:W-:-:S02]  /*4130*/  FMNMX.FTZ R19, R140, R19, !PT ;  /* 0x000000138c137209 */ /* 0x000fc40007810000 */
        /* <DEDUP_REMOVED lines=10> */
[--C-:B------:R-:W-:Y:S02]  /*41e0*/  FFMA.FTZ R154, R18, c[0x0][0x2d0], -R168.reuse ;  /* 0x0000b400129a7a23 */ /* 0x100fe400000108a8 */
[--C-:B------:R-:W-:Y:S02]  /*41f0*/  FFMA.FTZ R153, R21, c[0x0][0x2d0], -R168.reuse ;  /* 0x0000b40015997a23 */ /* 0x100fe400000108a8 */
[--C-:B------:R-:W-:Y:S02]  /*4200*/  FFMA.FTZ R152, R15, c[0x0][0x2d0], -R168.reuse ;  /* 0x0000b4000f987a23 */ /* 0x100fe400000108a8 */
[--C-:B------:R-:W-:Y:S01]  /*4210*/  FFMA.FTZ R147, R17, c[0x0][0x2d0], -R168.reuse ;  /* 0x0000b40011937a23 */ /* 0x100fe200000108a8 */
[----:B------:R-:W-:Y:S01]  /*4220*/  MUFU.EX2 R154, R154 ;  /* 0x0000009a009a7308 */ /* 0x000fe20000000800 */
[--C-:B------:R-:W-:Y:S02]  /*4230*/  FFMA.FTZ R145, R7, c[0x0][0x2d0], -R168.reuse ;  /* 0x0000b40007917a23 */ /* 0x100fe400000108a8 */
[----:B------:R-:W-:-:S02]  /*4240*/  FFMA.FTZ R134, R5, c[0x0][0x2d0], -R168 ;  /* 0x0000b40005867a23 */ /* 0x000fc400000108a8 */
[--C-:B------:R-:W-:Y:S02]  /*4250*/  FFMA.FTZ R151, R11, c[0x0][0x2d0], -R168.reuse ;  /* 0x0000b4000b977a23 */ /* 0x100fe400000108a8 */
[--C-:B------:R-:W-:Y:S01]  /*4260*/  FFMA.FTZ R146, R9, c[0x0][0x2d0], -R168.reuse ;  /* 0x0000b40009927a23 */ /* 0x100fe200000108a8 */
[----:B------:R-:W2:Y:S01]  /*4270*/  MUFU.EX2 R153, R153 ;  /* 0x0000009900997308 */ /* 0x000ea20000000800 */
[--C-:B------:R-:W-:Y:S01]  /*4280*/  FFMA.FTZ R158, R163, c[0x0][0x2d0], -R168.reuse ;  /* 0x0000b400a39e7a23 */ /* 0x100fe200000108a8 */
[----:B-1----:R-:W-:Y:S01]  /*4290*/  FMNMX.FTZ R132, R13, R132, !PT ;  /* 0x000000840d847209 */ /* 0x002fe20007810000 */
[--C-:B------:R-:W-:Y:S02]  /*42a0*/  FFMA.FTZ R156, R161, c[0x0][0x2d0], -R168.reuse ;  /* 0x0000b400a19c7a23 */ /* 0x100fe400000108a8 */
[--C-:B------:R-:W-:Y:S01]  /*42b0*/  FFMA.FTZ R155, R155, c[0x0][0x2d0], -R168.reuse ;  /* 0x0000b4009b9b7a23 */ /* 0x100fe200000108a8 */
[C---:B------:R-:W-:Y:S01]  /*42c0*/  FSETP.NEU.FTZ.AND P0, PT, R132.reuse, -INF , PT ;  /* 0xff8000008400780b */ /* 0x040fe20003f1d000 */
[----:B------:R-:W-:Y:S01]  /*42d0*/  FMUL.FTZ R159, R132, c[0x0][0x2d0] ;  /* 0x0000b400849f7a20 */ /* 0x000fe20000410000 */
[----:B------:R-:W-:Y:S01]  /*42e0*/  MUFU.EX2 R152, R152 ;  /* 0x0000009800987308 */ /* 0x000fe20000000800 */
[----:B------:R-:W-:-:S02]  /*42f0*/  FFMA.FTZ R157, R157, c[0x0][0x2d0], -R168 ;  /* 0x0000b4009d9d7a23 */ /* 0x000fc400000108a8 */
[--C-:B------:R-:W-:Y:S01]  /*4300*/  FFMA.FTZ R167, R167, c[0x0][0x2d0], -R168.reuse ;  /* 0x0000b400a7a77a23 */ /* 0x100fe200000108a8 */
[----:B------:R-:W-:Y:S01]  /*4310*/  FSEL R159, R159, RZ, P0 ;  /* 0x000000ff9f9f7208 */ /* 0x000fe20000000000 */
[----:B------:R-:W-:Y:S01]  /*4320*/  FFMA.FTZ R218, R141, c[0x0][0x2d0], -R168 ;  /* 0x0000b4008dda7a23 */ /* 0x000fe200000108a8 */
[----:B------:R-:W-:Y:S02]  /*4330*/  PLOP3.LUT P0, PT, PT, PT, UP1, 0x40, 0x0 ;  /* 0x000000000000781c */ /* 0x000fe40003f0e818 */
[----:B------:R-:W1:Y:S01]  /*4340*/  MUFU.EX2 R147, R147 ;  /* 0x0000009300937308 */ /* 0x000e620000000800 */
[--C-:B------:R-:W-:Y:S01]  /*4350*/  FFMA.FTZ R148, R20, c[0x0][0x2d0], -R159.reuse ;  /* 0x0000b40014947a23 */ /* 0x100fe2000001089f */
[----:B--2---:R-:W-:Y:S01]  /*4360*/  F2FP.BF16.PACK_AB R96, R153, R154 ;  /* 0x0000009a9960723e */ /* 0x004fe200000010ff */
[--C-:B------:R-:W-:Y:S01]  /*4370*/  FFMA.FTZ R149, R26, c[0x0][0x2d0], -R159.reuse ;  /* 0x0000b4001a957a23 */ /* 0x100fe2000001089f */
[----:B------:R-:W-:Y:S01]  /*4380*/  LDSM.16.MT88.4 R20, [R203+0x900] ;  /* 0x00090000cb14783b */ /* 0x000fe20000004200 */
[----:B------:R-:W-:-:S02]  /*4390*/  FFMA.FTZ R150, R16, c[0x0][0x2d0], -R159 ;  /* 0x0000b40010967a23 */ /* 0x000fc4000001089f */
[--C-:B------:R-:W-:Y:S01]  /*43a0*/  FFMA.FTZ R135, R6, c[0x0][0x2d0], -R159.reuse ;  /* 0x0000b40006877a23 */ /* 0x100fe2000001089f */
[----:B------:R-:W-:Y:S01]  /*43b0*/  MUFU.EX2 R148, R148 ;  /* 0x0000009400947308 */ /* 0x000fe20000000800 */
[----:B------:R-:W2:Y:S01]  /*43c0*/  LDSM.16.MT88.4 R4, [R196+0x4100] ;  /* 0x00410000c404783b */ /* 0x000ea20000004200 */
[--C-:B------:R-:W-:Y:S02]  /*43d0*/  FFMA.FTZ R3, R10, c[0x0][0x2d0], -R159.reuse ;  /* 0x0000b4000a037a23 */ /* 0x100fe4000001089f */
[--C-:B------:R-:W-:Y:S01]  /*43e0*/  FFMA.FTZ R2, R8, c[0x0][0x2d0], -R159.reuse ;  /* 0x0000b40008027a23 */ /* 0x100fe2000001089f */
[----:B------:R-:W-:Y:S01]  /*43f0*/  LDSM.16.MT88.4 R16, [R197+0x2900] ;  /* 0x00290000c510783b */ /* 0x000fe20000004200 */
[--C-:B------:R-:W-:Y:S02]  /*4400*/  FFMA.FTZ R144, R14, c[0x0][0x2d0], -R159.reuse ;  /* 0x0000b4000e907a23 */ /* 0x100fe4000001089f */
[----:B------:R-:W3:Y:S01]  /*4410*/  MUFU.EX2 R149, R149 ;  /* 0x0000009500957308 */ /* 0x000ee20000000800 */
[----:B------:R-:W4:Y:S01]  /*4420*/  LDSM.16.MT88.4 R8, [R203+0x2900] ;  /* 0x00290000cb08783b */ /* 0x000f220000004200 */
[----:B-1----:R-:W-:Y:S01]  /*4430*/  F2FP.BF16.PACK_AB R98, R147, R152 ;  /* 0x000000989362723e */ /* 0x002fe200000010ff */
[----:B------:R-:W-:-:S02]  /*4440*/  FFMA.FTZ R133, R12, c[0x0][0x2d0], -R159 ;  /* 0x0000b4000c857a23 */ /* 0x000fc4000001089f */
[----:B------:R-:W1:Y:S01]  /*4450*/  LDSM.16.MT88.4 R12, [R196+0x2900] ;  /* 0x00290000c40c783b */ /* 0x000e620000004200 */
[--C-:B------:R-:W-:Y:S02]  /*4460*/  FFMA.FTZ R161, R172, c[0x0][0x2d0], -R159.reuse ;  /* 0x0000b400aca17a23 */ /* 0x100fe4000001089f */
[----:B------:R-:W-:Y:S01]  /*4470*/  MUFU.EX2 R150, R150 ;  /* 0x0000009600967308 */ /* 0x000fe20000000800 */
[----:B------:R-:W-:Y:S01]  /*4480*/  LDSM.16.MT88.4 R24, [R198+0x2900] ;  /* 0x00290000c618783b */ /* 0x000fe20000004200 */
[--C-:B------:R-:W-:Y:S02]  /*4490*/  FFMA.FTZ R162, R162, c[0x0][0x2d0], -R159.reuse ;  /* 0x0000b400a2a27a23 */ /* 0x100fe4000001089f */
[--C-:B------:R-:W-:Y:S02]  /*44a0*/  FFMA.FTZ R163, R170, c[0x0][0x2d0], -R159.reuse ;  /* 0x0000b400aaa37a23 */ /* 0x100fe4000001089f */
[----:B------:R-:W-:Y:S02]  /*44b0*/  FFMA.FTZ R164, R164, c[0x0][0x2d0], -R159 ;  /* 0x0000b400a4a47a23 */ /* 0x000fe4000001089f */
[----:B------:R-:W5:Y:S01]  /*44c0*/  MUFU.EX2 R135, R135 ;  /* 0x0000008700877308 */ /* 0x000f620000000800 */
[----:B---3--:R-:W-:Y:S01]  /*44d0*/  F2FP.BF16.PACK_AB R97, R149, R148 ;  /* 0x000000949561723e */ /* 0x008fe200000010ff */
[----:B------:R-:W-:-:S02]  /*44e0*/  FFMA.FTZ R170, R165, c[0x0][0x2d0], -R168 ;  /* 0x0000b400a5aa7a23 */ /* 0x000fc400000108a8 */
[----:B------:R-:W-:Y:S02]  /*44f0*/  FFMA.FTZ R165, R143, c[0x0][0x2d0], -R168 ;  /* 0x0000b4008fa57a23 */ /* 0x000fe400000108a8 */
[--C-:B------:R-:W-:Y:S02]  /*4500*/  FFMA.FTZ R166, R166, c[0x0][0x2d0], -R159.reuse ;  /* 0x0000b400a6a67a23 */ /* 0x100fe4000001089f */
[----:B------:R-:W-:Y:S01]  /*4510*/  MUFU.EX2 R151, R151 ;  /* 0x0000009700977308 */ /* 0x000fe20000000800 */
[--C-:B------:R-:W-:Y:S02]  /*4520*/  FFMA.FTZ R169, R142, c[0x0][0x2d0], -R159.reuse ;  /* 0x0000b4008ea97a23 */ /* 0x100fe4000001089f */
[--C-:B------:R-:W-:Y:S02]  /*4530*/  FFMA.FTZ R168, R140, c[0x0][0x2d0], -R159.reuse ;  /* 0x0000b4008ca87a23 */ /* 0x100fe4000001089f */
[----:B------:R-:W-:Y:S01]  /*4540*/  FFMA.FTZ R219, R160, c[0x0][0x2d0], -R159 ;  /* 0x0000b400a0db7a23 */ /* 0x000fe2000001089f */
[----:B------:R-:W-:Y:S01]  /*4550*/  LDSM.16.MT88.4 R140, [R198+0x1900] ;  /* 0x00190000c68c783b */ /* 0x000fe20000004200 */
[----:B------:R-:W-:Y:S01]  /*4560*/  FADD.FTZ R153, R154, R153 ;  /* 0x000000999a997221 */ /* 0x000fe20000010000 */
[----:B-----5:R-:W-:Y:S01]  /*4570*/  F2FP.BF16.PACK_AB R99, R135, R150 ;  /* 0x000000968763723e */ /* 0x020fe200000010ff */
[----:B------:R-:W3:Y:S01]  /*4580*/  MUFU.EX2 R146, R146 ;  /* 0x0000009200927308 */ /* 0x000ee20000000800 */
[----:B------:R-:W-:-:S02]  /*4590*/  FADD.FTZ R149, R148, R149 ;  /* 0x0000009594957221 */ /* 0x000fc40000010000 */
[----:B------:R-:W-:Y:S02]  /*45a0*/  FADD.FTZ R152, R152, R153 ;  /* 0x0000009998987221 */ /* 0x000fe40000010000 */
[----:B------:R-:W-:Y:S01]  /*45b0*/  FADD.FTZ R150, R150, R149 ;  /* 0x0000009596967221 */ /* 0x000fe20000010000 */
[----:B------:R-:W-:Y:S01]  /*45c0*/  HMMA.16816.F32.BF16 R36, R96, R40, RZ ;  /* 0x000000286024723c */ /* 0x000fe200000418ff */
[----:B------:R-:W-:Y:S01]  /*45d0*/  FADD.FTZ R152, R147, R152 ;  /* 0x0000009893987221 */ /* 0x000fe20000010000 */
[----:B------:R-:W-:Y:S01]  /*45e0*/  MUFU.EX2 R145, R145 ;  /* 0x0000009100917308 */ /* 0x000fe20000000800 */
[----:B------:R-:W-:-:S05]  /*45f0*/  FADD.FTZ R135, R135, R150 ;  /* 0x0000009687877221 */ /* 0x000fca0000010000 */
[C---:B------:R-:W-:Y:S02]  /*4600*/  HMMA.16816.F32.BF16 R52, R96.reuse, R56, RZ ;  /* 0x000000386034723c */ /* 0x040fe400000418ff */
[----:B------:R-:W-:Y:S06]  /*4610*/  MUFU.EX2 R134, R134 ;  /* 0x0000008600867308 */ /* 0x000fec0000000800 */
[C---:B------:R-:W-:Y:S02]  /*4620*/  HMMA.16816.F32.BF16 R40, R96.reuse, R42, RZ ;  /* 0x0000002a6028723c */ /* 0x040fe400000418ff */
[----:B------:R-:W-:Y:S06]  /*4630*/  MUFU.EX2 R144, R144 ;  /* 0x0000009000907308 */ /* 0x000fec0000000800 */
[C---:B------:R-:W-:Y:S02]  /*4640*/  HMMA.16816.F32.BF16 R56, R96.reuse, R58, RZ ;  /* 0x0000003a6038723c */ /* 0x040fe400000418ff */
[----:B------:R-:W5:Y:S06]  /*4650*/  MUFU.EX2 R133, R133 ;  /* 0x0000008500857308 */ /* 0x000f6c0000000800 */
[C---:B------:R-:W-:Y:S02]  /*4660*/  HMMA.16816.F32.BF16 R128, R96.reuse, R124, RZ ;  /* 0x0000007c6080723c */ /* 0x040fe400000418ff */
[----:B------:R-:W-:Y:S06]  /*4670*/  MUFU.EX2 R3, R3 ;  /* 0x0000000300037308 */ /* 0x000fec0000000800 */
[C---:B------:R-:W-:Y:S02]  /*4680*/  HMMA.16816.F32.BF16 R120, R96.reuse, R116, RZ ;  /* 0x000000746078723c */ /* 0x040fe400000418ff */
[----:B------:R-:W1:Y:S06]  /*4690*/  MUFU.EX2 R2, R2 ;  /* 0x0000000200027308 */ /* 0x000e6c0000000800 */
        /* <DEDUP_REMOVED lines=32> */
[C---:B--2---:R-:W-:Y:S07]  /*48a0*/  HMMA.16816.F32.BF16 R92, R96.reuse, R4, RZ ;  /* 0x00000004605c723c */ /* 0x044fee00000418ff */
[----:B---3--:R-:W-:Y:S01]  /*48b0*/  F2FP.BF16.PACK_AB R4, R146, R151 ;  /* 0x000000979204723e */ /* 0x008fe200000010ff */
[----:B------:R-:W-:Y:S01]  /*48c0*/  HMMA.16816.F32.BF16 R96, R96, R6, RZ ;  /* 0x000000066060723c */ /* 0x000fe200000418ff */
[----:B-----5:R-:W-:Y:S01]  /*48d0*/  F2FP.BF16.PACK_AB R5, R133, R144 ;  /* 0x000000908505723e */ /* 0x020fe200000010ff */
[----:B------:R-:W-:-:S02]  /*48e0*/  FADD.FTZ R151, R151, R152 ;  /* 0x0000009897977221 */ /* 0x000fc40000010000 */
[----:B------:R-:W-:Y:S02]  /*48f0*/  FADD.FTZ R144, R144, R135 ;  /* 0x0000008790907221 */ /* 0x000fe40000010000 */
[----:B------:R-:W-:Y:S01]  /*4900*/  FADD.FTZ R146, R146, R151 ;  /* 0x0000009792927221 */ /* 0x000fe20000010000 */
[----:B------:R-:W-:Y:S01]  /*4910*/  F2FP.BF16.PACK_AB R6, R134, R145 ;  /* 0x000000918606723e */ /* 0x000fe200000010ff */
[----:B------:R-:W-:Y:S01]  /*4920*/  FADD.FTZ R144, R133, R144 ;  /* 0x0000009085907221 */ /* 0x000fe20000010000 */
[----:B-1----:R-:W-:Y:S01]  /*4930*/  F2FP.BF16.PACK_AB R7, R2, R3 ;  /* 0x000000030207723e */ /* 0x002fe200000010ff */
[----:B------:R-:W-:Y:S02]  /*4940*/  FADD.FTZ R145, R145, R146 ;  /* 0x0000009291917221 */ /* 0x000fe40000010000 */
[----:B------:R-:W-:Y:S02]  /*4950*/  FADD.FTZ R3, R3, R144 ;  /* 0x0000009003037221 */ /* 0x000fe40000010000 */
[----:B------:R-:W-:-:S02]  /*4960*/  FADD.FTZ R134, R134, R145 ;  /* 0x0000009186867221 */ /* 0x000fc40000010000 */
[----:B----4-:R-:W-:Y:S01]  /*4970*/  HMMA.16816.F32.BF16 R36, R4, R8, R36 ;  /* 0x000000080424723c */ /* 0x010fe20000041824 */
[----:B------:R-:W-:-:S07]  /*4980*/  FADD.FTZ R2, R2, R3 ;  /* 0x0000000302027221 */ /* 0x000fce0000010000 */
[C---:B------:R-:W-:Y:S01]  /*4990*/  HMMA.16816.F32.BF16 R40, R4.reuse, R10, R40 ;  /* 0x0000000a0428723c */ /* 0x040fe20000041828 */
[----:B------:R-:W1:Y:S07]  /*49a0*/  LDSM.16.MT88.4 R8, [R198+0x4900] ;  /* 0x00490000c608783b */ /* 0x000e6e0000004200 */
[C---:B------:R-:W-:Y:S08]  /*49b0*/  HMMA.16816.F32.BF16 R52, R4.reuse, R16, R52 ;  /* 0x000000100434723c */ /* 0x040ff00000041834 */
[C---:B------:R-:W-:Y:S01]  /*49c0*/  HMMA.16816.F32.BF16 R56, R4.reuse, R18, R56 ;  /* 0x000000120438723c */ /* 0x040fe20000041838 */
[----:B------:R-:W2:Y:S07]  /*49d0*/  LDSM.16.MT88.4 R16, [R197+0x4900] ;  /* 0x00490000c510783b */ /* 0x000eae0000004200 */
[C---:B------:R-:W-:Y:S08]  /*49e0*/  HMMA.16816.F32.BF16 R128, R4.reuse, R20, R128 ;  /* 0x000000140480723c */ /* 0x040ff00000041880 */
[C---:B------:R-:W-:Y:S01]  /*49f0*/  HMMA.16816.F32.BF16 R124, R4.reuse, R22, R124 ;  /* 0x00000016047c723c */ /* 0x040fe2000004187c */
[----:B------:R-:W3:Y:S07]  /*4a00*/  LDSM.16.MT88.4 R20, [R203+0x4900] ;  /* 0x00490000cb14783b */ /* 0x000eee0000004200 */
[C---:B------:R-:W-:Y:S08]  /*4a10*/  HMMA.16816.F32.BF16 R60, R4.reuse, R12, R60 ;  /* 0x0000000c043c723c */ /* 0x040ff0000004183c */
[C---:B------:R-:W-:Y:S01]  /*4a20*/  HMMA.16816.F32.BF16 R64, R4.reuse, R14, R64 ;  /* 0x0000000e0440723c */ /* 0x040fe20000041840 */
[----:B------:R-:W4:Y:S07]  /*4a30*/  LDSM.16.MT88.4 R12, [R196+0x4900] ;  /* 0x00490000c40c783b */ /* 0x000f2e0000004200 */
        /* <DEDUP_REMOVED lines=8> */
[----:B------:R-:W-:Y:S07]  /*4ac0*/  LDSM.16.MT88.4 R136, [R197+0x1900] ;  /* 0x00190000c588783b */ /* 0x000fee0000004200 */
        /* <DEDUP_REMOVED lines=9> */
[C---:B---3--:R-:W-:Y:S08]  /*4b60*/  HMMA.16816.F32.BF16 R68, R4.reuse, R20, R68 ;  /* 0x000000140444723c */ /* 0x048ff00000041844 */
[C---:B------:R-:W-:Y:S01]  /*4b70*/  HMMA.16816.F32.BF16 R72, R4.reuse, R22, R72 ;  /* 0x000000160448723c */ /* 0x040fe20000041848 */
[----:B------:R-:W-:Y:S07]  /*4b80*/  LDSM.16.MT88.4 R20, [R203+0x5100] ;  /* 0x00510000cb14783b */ /* 0x000fee0000004200 */
[C---:B----4-:R-:W-:Y:S08]  /*4b90*/  HMMA.16816.F32.BF16 R92, R4.reuse, R12, R92 ;  /* 0x0000000c045c723c */ /* 0x050ff0000004185c */
[----:B------:R-:W-:Y:S01]  /*4ba0*/  HMMA.16816.F32.BF16 R96, R4, R14, R96 ;  /* 0x0000000e0460723c */ /* 0x000fe20000041860 */
[----:B------:R-:W3:Y:S06]  /*4bb0*/  LDSM.16.MT88.4 R12, [R203+0x3100] ;  /* 0x00310000cb0c783b */ /* 0x000eec0000004200 */
[----:B------:R-:W-:Y:S01]  /*4bc0*/  F2FP.BF16.PACK_AB R4, R158, R155 ;  /* 0x0000009b9e04723e */ /* 0x000fe200000010ff */
[----:B------:R-:W-:Y:S01]  /*4bd0*/  FADD.FTZ R155, R155, R134 ;  /* 0x000000869b9b7221 */ /* 0x000fe20000010000 */
[----:B------:R-:W-:-:S02]  /*4be0*/  F2FP.BF16.PACK_AB R6, R157, R156 ;  /* 0x0000009c9d06723e */ /* 0x000fc400000010ff */
[----:B------:R-:W-:Y:S01]  /*4bf0*/  F2FP.BF16.PACK_AB R5, R162, R161 ;  /* 0x000000a1a205723e */ /* 0x000fe200000010ff */
[----:B------:R-:W-:Y:S01]  /*4c00*/  FADD.FTZ R161, R161, R2 ;  /* 0x00000002a1a17221 */ /* 0x000fe20000010000 */
[----:B------:R-:W-:Y:S01]  /*4c10*/  F2FP.BF16.PACK_AB R7, R164, R163 ;  /* 0x000000a3a407723e */ /* 0x000fe200000010ff */
[----:B------:R-:W-:Y:S02]  /*4c20*/  FADD.FTZ R155, R158, R155 ;  /* 0x0000009b9e9b7221 */ /* 0x000fe40000010000 */
[----:B------:R-:W-:Y:S02]  /*4c30*/  FADD.FTZ R162, R162, R161 ;  /* 0x000000a1a2a27221 */ /* 0x000fe40000010000 */
[----:B------:R-:W-:Y:S02]  /*4c40*/  FADD.FTZ R156, R156, R155 ;  /* 0x0000009b9c9c7221 */ /* 0x000fe40000010000 */
[----:B-1----:R-:W-:Y:S01]  /*4c50*/  HMMA.16816.F32.BF16 R128, R4, R8, R128 ;  /* 0x000000080480723c */ /* 0x002fe20000041880 */
[----:B------:R-:W-:-:S02]  /*4c60*/  FADD.FTZ R163, R163, R162 ;  /* 0x000000a2a3a37221 */ /* 0x000fc40000010000 */
[----:B------:R-:W-:Y:S02]  /*4c70*/  FADD.FTZ R156, R157, R156 ;  /* 0x0000009c9d9c7221 */ /* 0x000fe40000010000 */
[----:B------:R-:W-:-:S03]  /*4c80*/  FADD.FTZ R163, R164, R163 ;  /* 0x000000a3a4a37221 */ /* 0x000fc60000010000 */
        /* <DEDUP_REMOVED lines=8> */
[C---:B------:R-:W-:Y:S08]  /*4d10*/  HMMA.16816.F32.BF16 R68, R4.reuse, R20, R68 ;  /* 0x000000140444723c */ /* 0x040ff00000041844 */
        /* <DEDUP_REMOVED lines=9> */
[C---:B------:R-:W-:Y:S01]  /*4db0*/  HMMA.16816.F32.BF16 R72, R4.reuse, R22, R72 ;  /* 0x000000160448723c */ /* 0x040fe20000041848 */
[----:B------:R-:W-:Y:S07]  /*4dc0*/  LDSM.16.MT88.4 R20, [R196+0x3900] ;  /* 0x00390000c414783b */ /* 0x000fee0000004200 */
        /* <DEDUP_REMOVED lines=8> */
[----:B------:R-:W4:Y:S07]  /*4e50*/  LDSM.16.MT88.4 R32, [R196+0x1900] ;  /* 0x00190000c420783b */ /* 0x000f2e0000004200 */
[C---:B------:R-:W-:Y:S08]  /*4e60*/  HMMA.16816.F32.BF16 R104, R4.reuse, R28, R104 ;  /* 0x0000001c0468723c */ /* 0x040ff00000041868 */
[C---:B------:R-:W-:Y:S01]  /*4e70*/  HMMA.16816.F32.BF16 R100, R4.reuse, R30, R100 ;  /* 0x0000001e0464723c */ /* 0x040fe20000041864 */
[----:B------:R-:W5:Y:S07]  /*4e80*/  LDSM.16.MT88.4 R28, [R198+0x3900] ;  /* 0x00390000c61c783b */ /* 0x000f6e0000004200 */
[C---:B------:R-:W-:Y:S08]  /*4e90*/  HMMA.16816.F32.BF16 R44, R4.reuse, R24, R44 ;  /* 0x00000018042c723c */ /* 0x040ff0000004182c */
[----:B------:R-:W-:Y:S01]  /*4ea0*/  HMMA.16816.F32.BF16 R48, R4, R26, R48 ;  /* 0x0000001a0430723c */ /* 0x000fe20000041830 */
[----:B------:R-:W2:Y:S06]  /*4eb0*/  LDSM.16.MT88.4 R24, [R197+0x3900] ;  /* 0x00390000c518783b */ /* 0x000eac0000004200 */
        /* <DEDUP_REMOVED lines=9> */
[----:B---3--:R-:W-:Y:S01]  /*4f50*/  HMMA.16816.F32.BF16 R128, R4, R12, R128 ;  /* 0x0000000c0480723c */ /* 0x008fe20000041880 */
[----:B------:R-:W-:-:S02]  /*4f60*/  FADD.FTZ R168, R168, R169 ;  /* 0x000000a9a8a87221 */ /* 0x000fc40000010000 */
[----:B------:R-:W-:Y:S02]  /*4f70*/  FADD.FTZ R218, R218, R165 ;  /* 0x000000a5dada7221 */ /* 0x000fe40000010000 */
[----:B------:R-:W-:-:S03]  /*4f80*/  FADD.FTZ R219, R219, R168 ;  /* 0x000000a8dbdb7221 */ /* 0x000fc60000010000 */
[C---:B------:R-:W-:Y:S01]  /*4f90*/  HMMA.16816.F32.BF16 R124, R4.reuse, R14, R124 ;  /* 0x0000000e047c723c */ /* 0x040fe2000004187c */
[----:B------:R-:W3:Y:S07]  /*4fa0*/  LDSM.16.MT88.4 R12, [R198+0x5900] ;  /* 0x00590000c60c783b */ /* 0x000eee0000004200 */
[C---:B-1----:R-:W-:Y:S08]  /*4fb0*/  HMMA.16816.F32.BF16 R36, R4.reuse, R8, R36 ;  /* 0x000000080424723c */ /* 0x042ff00000041824 */
[C---:B------:R-:W-:Y:S01]  /*4fc0*/  HMMA.16816.F32.BF16 R40, R4.reuse, R10, R40 ;  /* 0x0000000a0428723c */ /* 0x040fe20000041828 */
[----:B------:R-:W1:Y:S07]  /*4fd0*/  LDSM.16.MT88.4 R8, [R197+0x5900] ;  /* 0x00590000c508783b */ /* 0x000e6e0000004200 */
[C---:B--2---:R-:W-:Y:S08]  /*4fe0*/  HMMA.16816.F32.BF16 R68, R4.reuse, R16, R68 ;  /* 0x000000100444723c */ /* 0x044ff00000041844 */
[C---:B------:R-:W-:Y:S01]  /*4ff0*/  HMMA.16816.F32.BF16 R72, R4.reuse, R18, R72 ;  /* 0x000000120448723c */ /* 0x040fe20000041848 */
[----:B------:R-:W2:Y:S07]  /*5000*/  LDSM.16.MT88.4 R16, [R196+0x5900] ;  /* 0x00590000c410783b */ /* 0x000eae0000004200 */
[C---:B------:R-:W-:Y:S08]  /*5010*/  HMMA.16816.F32.BF16 R120, R4.reuse, R140, R120 ;  /* 0x0000008c0478723c */ /* 0x040ff00000041878 */
[C---:B------:R-:W-:Y:S08]  /*5020*/  HMMA.16816.F32.BF16 R116, R4.reuse, R142, R116 ;  /* 0x0000008e0474723c */ /* 0x040ff00000041874 */
[C---:B------:R-:W-:Y:S08]  /*5030*/  HMMA.16816.F32.BF16 R112, R4.reuse, R136, R112 ;  /* 0x000000880470723c */ /* 0x040ff00000041870 */
[C---:B------:R-:W-:Y:S08]  /*5040*/  HMMA.16816.F32.BF16 R108, R4.reuse, R138, R108 ;  /* 0x0000008a046c723c */ /* 0x040ff0000004186c */
[C---:B----4-:R-:W-:Y:S08]  /*5050*/  HMMA.16816.F32.BF16 R104, R4.reuse, R32, R104 ;  /* 0x000000200468723c */ /* 0x050ff00000041868 */
[C---:B------:R-:W-:Y:S08]  /*5060*/  HMMA.16816.F32.BF16 R100, R4.reuse, R34, R100 ;  /* 0x000000220464723c */ /* 0x040ff00000041864 */
[C---:B-----5:R-:W-:Y:S08]  /*5070*/  HMMA.16816.F32.BF16 R44, R4.reuse, R28, R44 ;  /* 0x0000001c042c723c */ /* 0x060ff0000004182c */
[C---:B------:R-:W-:Y:S08]  /*5080*/  HMMA.16816.F32.BF16 R48, R4.reuse, R30, R48 ;  /* 0x0000001e0430723c */ /* 0x040ff00000041830 */
[C---:B------:R-:W-:Y:S08]  /*5090*/  HMMA.16816.F32.BF16 R52, R4.reuse, R24, R52 ;  /* 0x000000180434723c */ /* 0x040ff00000041834 */
[C---:B------:R-:W-:Y:S08]  /*50a0*/  HMMA.16816.F32.BF16 R56, R4.reuse, R26, R56 ;  /* 0x0000001a0438723c */ /* 0x040ff00000041838 */
[C---:B------:R-:W-:Y:S08]  /*50b0*/  HMMA.16816.F32.BF16 R60, R4.reuse, R20, R60 ;  /* 0x00000014043c723c */ /* 0x040ff0000004183c */
[C---:B------:R-:W-:Y:S08]  /*50c0*/  HMMA.16816.F32.BF16 R64, R4.reuse, R22, R64 ;  /* 0x000000160440723c */ /* 0x040ff00000041840 */
[C---:B---3--:R-:W-:Y:S08]  /*50d0*/  HMMA.16816.F32.BF16 R76, R4.reuse, R12, R76 ;  /* 0x0000000c044c723c */ /* 0x048ff0000004184c */
[C---:B------:R-:W-:Y:S08]  /*50e0*/  HMMA.16816.F32.BF16 R80, R4.reuse, R14, R80 ;  /* 0x0000000e0450723c */ /* 0x040ff00000041850 */
[C---:B-1----:R-:W-:Y:S08]  /*50f0*/  HMMA.16816.F32.BF16 R84, R4.reuse, R8, R84 ;  /* 0x000000080454723c */ /* 0x042ff00000041854 */
[C---:B------:R-:W-:Y:S08]  /*5100*/  HMMA.16816.F32.BF16 R88, R4.reuse, R10, R88 ;  /* 0x0000000a0458723c */ /* 0x040ff00000041858 */
[C---:B--2---:R-:W-:Y:S08]  /*5110*/  HMMA.16816.F32.BF16 R92, R4.reuse, R16, R92 ;  /* 0x00000010045c723c */ /* 0x044ff0000004185c */
[----:B------:R-:W-:Y:S01]  /*5120*/  HMMA.16816.F32.BF16 R96, R4, R18, R96 ;  /* 0x000000120460723c */ /* 0x000fe20000041860 */
[----:B------:R-:W-:Y:S07]  /*5130*/  @P0 BRA `(.L_x_359) ;  /* 0x0000014000000947 */ /* 0x000fee0003800000 */
        /* <DEDUP_REMOVED lines=11> */
.L_x_360:
[----:B------:R-:W-:Y:S02]  /*51f0*/  ULDC UR4, c[0x0][0x32c] ;  /* 0x0000cb0000047ab9 */ /* 0x000fe40000000800 */
[----:B------:R-:W-:-:S03]  /*5200*/  UISETP.NE.AND UP0, UPT, UR19, UR4, UPT ;  /* 0x000000041300728c */ /* 0x000fc6000bf05270 */
[----:B------:R-:W-:Y:S02]  /*5210*/  ULDC.64 UR4, c[0x0][0x330] ;  /* 0x0000cc0000047ab9 */ /* 0x000fe40000000a00 */
[----:B------:R-:W-:-:S06]  /*5220*/  UIMAD.WIDE.U32 UR18, UR7, UR4, URZ ;  /* 0x00000004071272a5 */ /* 0x000fcc000f8e003f */
[----:B------:R-:W-:Y:S02]  /*5230*/  @UP0 USHF.R.U32.HI UR7, URZ, UR5, UR19 ;  /* 0x000000053f070299 */ /* 0x000fe40008011613 */
.L_x_361:
[----:B------:R-:W-:Y:S02]  /*5240*/  ULDC UR4, c[0x0][0x32c] ;  /* 0x0000cb0000047ab9 */ /* 0x000fe40000000800 */
[----:B------:R-:W-:-:S04]  /*5250*/  UIMAD UR4, UR7, UR4, UR4 ;  /* 0x00000004070472a4 */ /* 0x000fc8000f8e0204 */
[----:B------:R-:W-:-:S04]  /*5260*/  UISETP.LT.AND UP0, UPT, UR6, UR4, UPT ;  /* 0x000000040600728c */ /* 0x000fc8000bf01270 */
[----:B------:R-:W-:-:S04]  /*5270*/  USEL UR6, UR6, UR4, UP0 ;  /* 0x0000000406067287 */ /* 0x000fc80008000000 */
.L_x_359:
[----:B------:R-:W-:-:S04]  /*5280*/  USHF.R.S32.HI UR4, URZ, 0x1f, UR6 ;  /* 0x0000001f3f047899 */ /* 0x000fc80008011406 */
[----:B------:R-:W-:-:S04]  /*5290*/  ULEA.HI UR4, UR4, UR6, URZ, 0x6 ;  /* 0x0000000604047291 */ /* 0x000fc8000f8f303f */
[----:B------:R-:W-:-:S04]  /*52a0*/  USHF.R.S32.HI UR18, URZ, 0x6, UR4 ;  /* 0x000000063f127899 */ /* 0x000fc80008011404 */
[----:B------:R-:W-:-:S04]  /*52b0*/  UISETP.LT.AND UP0, UPT, UR8, UR18, UPT ;  /* 0x000000120800728c */ /* 0x000fc8000bf01270 */
[----:B------:R-:W-:-:S04]  /*52c0*/  USEL UR18, UR8, UR18, !UP0 ;  /* 0x0000001208127287 */ /* 0x000fc8000c000000 */
[----:B------:R-:W-:-:S06]  /*52d0*/  UISETP.GE.AND UP0, UPT, UR13, UR18, UPT ;  /* 0x000000120d00728c */ /* 0x000fcc000bf06270 */
[----:B------:R-:W-:-:S13]  /*52e0*/  PLOP3.LUT P0, PT, PT, PT, UP0, 0x80, 0x0 ;  /* 0x000000000000781c */ /* 0x000fda0003f0f008 */
[----:B------:R-:W-:Y:S05]  /*52f0*/  @!P0 BRA `(.L_x_362) ;  /* 0x0000391000008947 */ /* 0x000fea0003800000 */
[----:B------:R-:W-:Y:S01]  /*5300*/  PLOP3.LUT P4, PT, PT, PT, UP2, 0x80, 0x0 ;  /* 0x000000000000781c */ /* 0x000fe20003f8f028 */
[----:B------:R-:W-:Y:S01]  /*5310*/  IMAD.MOV.U32 R2, RZ, RZ, R132 ;  /* 0x000000ffff027224 */ /* 0x000fe200078e0084 */
[----:B------:R-:W-:Y:S01]  /*5320*/  PLOP3.LUT P0, PT, PT, PT, UP2, 0x80, 0x0 ;  /* 0x000000000000781c */ /* 0x000fe20003f0f028 */
[----:B------:R-:W-:Y:S01]  /*5330*/  IMAD.MOV.U32 R3, RZ, RZ, R0 ;  /* 0x000000ffff037224 */ /* 0x000fe200078e0000 */
[C---:B------:R-:W-:Y:S01]  /*5340*/  IADD3 R224, P6, R208.reuse, 0x40, RZ ;  /* 0x00000040d0e07810 */ /* 0x040fe20007fde0ff */
[----:B------:R-:W-:Y:S01]  /*5350*/  ULDC.64 UR6, c[0x0][0x208] ;  /* 0x0000820000067ab9 */ /* 0x000fe20000000a00 */
[----:B------:R-:W-:Y:S01]  /*5360*/  IADD3 R222, P5, R208, 0x80, RZ ;  /* 0x00000080d0de7810 */ /* 0x000fe20007fbe0ff */
[----:B------:R-:W-:Y:S02]  /*5370*/  ULDC.64 UR4, c[0x0][0x1e0] ;  /* 0x0000780000047ab9 */ /* 0x000fe40000000a00 */
[--C-:B------:R-:W-:Y:S01]  /*5380*/  IMAD.X R223, RZ, RZ, R215.reuse, P6 ;  /* 0x000000ffffdf7224 */ /* 0x100fe200030e06d7 */
[----:B------:R-:W-:Y:S01]  /*5390*/  IADD3 R182, P6, R210, 0x80, RZ ;  /* 0x00000080d2b67810 */ /* 0x000fe20007fde0ff */
[----:B------:R-:W-:-:S02]  /*53a0*/  IMAD.X R221, RZ, RZ, R215, P5 ;  /* 0x000000ffffdd7224 */ /* 0x000fc400028e06d7 */
[----:B------:R-:W-:Y:S01]  /*53b0*/  @P4 IMAD.HI.U32 R180, R212, c[0x0][0x2c8], RZ ;  /* 0x0000b200d4b44a27 */ /* 0x000fe200078e00ff */
[----:B------:R-:W-:-:S03]  /*53c0*/  IADD3 R220, P4, R210, 0x40, RZ ;  /* 0x00000040d2dc7810 */ /* 0x000fc60007f9e0ff */
[--C-:B------:R-:W-:Y:S01]  /*53d0*/  IMAD.X R181, RZ, RZ, R217.reuse, P6 ;  /* 0x000000ffffb57224 */ /* 0x100fe200030e06d9 */
[----:B------:R-:W-:Y:S01]  /*53e0*/  @P0 SHF.R.U32.HI R180, RZ, c[0x0][0x2cc], R180 ;  /* 0x0000b300ffb40a19 */ /* 0x000fe200000116b4 */
[----:B------:R-:W-:Y:S02]  /*53f0*/  IMAD.X R183, RZ, RZ, R217, P4 ;  /* 0x000000ffffb77224 */ /* 0x000fe400020e06d9 */
.L_x_371:
[----:B------:R-:W-:Y:S04]  /*5400*/  DEPBAR.LE SB0, 0x0 ;  /* 0x000080000000791a */ /* 0x000fe80000000000 */
[----:B------:R-:W-:Y:S01]  /*5410*/  BAR.SYNC.DEFER_BLOCKING 0x0 ;  /* 0x0000000000007b1d */ /* 0x000fe20000010000 */
[----:B------:R-:W-:Y:S06]  /*5420*/  UISETP.GT.AND UP3, UPT, UR8, UR13, UPT ;  /* 0x0000000d0800728c */ /* 0x000fec000bf64270 */
[----:B------:R-:W-:Y:S05]  /*5430*/  PLOP3.LUT P0, PT, PT, PT, UP3, 0x80, 0x0 ;  /* 0x000000000000781c */ /* 0x000fea0003f0f038 */
[----:B------:R-:W-:Y:S02]  /*5440*/  @!UP3 USHF.R.S32.HI UR19, URZ, 0x1f, UR13 ;  /* 0x0000001f3f13b899 */ /* 0x000fe4000801140d */
[----:B------:R-:W-:Y:S02]  /*5450*/  @!UP3 UIMAD.WIDE.U32 UR22, UR13, UR6, URZ ;  /* 0x000000060d16b2a5 */ /* 0x000fe4000f8e003f */
[----:B------:R-:W-:Y:S02]  /*5460*/  @!UP3 UIMAD UR19, UR19, UR6, URZ ;  /* 0x000000061313b2a4 */ /* 0x000fe4000f8e023f */
[----:B------:R-:W-:Y:S02]  /*5470*/  @!UP3 USHF.L.U32 UR20, UR22, 0x6, URZ ;  /* 0x000000061614b899 */ /* 0x000fe4000800063f */
[----:B------:R-:W-:Y:S01]  /*5480*/  @!UP3 UIMAD UR19, UR13, UR7, UR19 ;  /* 0x000000070d13b2a4 */ /* 0x000fe2000f8e0213 */
[----:B------:R-:W-:Y:S03]  /*5490*/  LDSM.16.M88.4 R132, [R206+0xc100] ;  /* 0x00c10000ce84783b */ /* 0x000fe60000000200 */
[----:B------:R-:W-:Y:S01]  /*54a0*/  @!UP3 UIADD3 UR19, UR23, UR19, URZ ;  /* 0x000000131713b290 */ /* 0x000fe2000fffe03f */
[----:B------:R-:W-:Y:S02]  /*54b0*/  @!P0 IADD3 R225, P6, R208, UR20, RZ ;  /* 0x00000014d0e18c10 */ /* 0x000fe4000ffde0ff */
[----:B------:R-:W-:Y:S01]  /*54c0*/  @!P0 IADD3 R227, P5, R224, UR20, RZ ;  /* 0x00000014e0e38c10 */ /* 0x000fe2000ffbe0ff */
[----:B------:R-:W-:Y:S01]  /*54d0*/  @!UP3 USHF.L.U64.HI UR19, UR22, 0x6, UR19 ;  /* 0x000000061613b899 */ /* 0x000fe20008010213 */
[----:B------:R-:W-:Y:S01]  /*54e0*/  @!P0 IADD3 R229, P4, R222, UR20, RZ ;  /* 0x00000014dee58c10 */ /* 0x000fe2000ff9e0ff */
[----:B------:R-:W1:Y:S01]  /*54f0*/  LDSM.16.M88.4 R136, [R205+0x6100] ;  /* 0x00610000cd88783b */ /* 0x000e620000000200 */
[----:B------:R-:W-:Y:S03]  /*5500*/  @!UP3 ULEA UR20, UP0, UR6, UR20, 0x5 ;  /* 0x000000140614b291 */ /* 0x000fe6000f80283f */
[----:B------:R-:W-:Y:S02]  /*5510*/  @!P0 IADD3.X R0, R215, UR19, RZ, P6, !PT ;  /* 0x00000013d7008c10 */ /* 0x000fe4000b7fe4ff */
[----:B------:R-:W-:Y:S01]  /*5520*/  @!P0 LEA R236, P6, R225, c[0x0][0x1f8], 0x1 ;  /* 0x00007e00e1ec8a11 */ /* 0x000fe200078c08ff */
[----:B------:R-:W2:Y:S01]  /*5530*/  LDSM.16.M88.4 R140, [R205+0x6900] ;  /* 0x00690000cd8c783b */ /* 0x000ea20000000200 */
[----:B------:R-:W-:Y:S02]  /*5540*/  @!P0 IADD3.X R226, R223, UR19, RZ, P5, !PT ;  /* 0x00000013dfe28c10 */ /* 0x000fe4000affe4ff */
[----:B------:R-:W-:Y:S02]  /*5550*/  @!P0 LEA.HI.X R237, R225, c[0x0][0x1fc], R0, 0x1, P6 ;  /* 0x00007f00e1ed8a11 */ /* 0x000fe400030f0c00 */
[----:B------:R-:W-:Y:S02]  /*5560*/  @!P0 LEA R234, P5, R227, c[0x0][0x1f8], 0x1 ;  /* 0x00007e00e3ea8a11 */ /* 0x000fe400078a08ff */
[----:B------:R-:W3:Y:S01]  /*5570*/  LDSM.16.M88.4 R144, [R205+0x7100] ;  /* 0x00710000cd90783b */ /* 0x000ee20000000200 */
[----:B------:R-:W-:Y:S01]  /*5580*/  @!P0 IADD3.X R228, R221, UR19, RZ, P4, !PT ;  /* 0x00000013dde48c10 */ /* 0x000fe2000a7fe4ff */
[----:B------:R-:W-:Y:S01]  /*5590*/  @!UP3 ULEA.HI.X UR19, UR6, UR19, UR7, 0x5, UP0 ;  /* 0x000000130613b291 */ /* 0x000fe200080f2c07 */
[----:B------:R-:W-:Y:S01]  /*55a0*/  @!P0 LEA.HI.X R235, R227, c[0x0][0x1fc], R226, 0x1, P5 ;  /* 0x00007f00e3eb8a11 */ /* 0x000fe200028f0ce2 */
[----:B------:R-:W-:Y:S01]  /*55b0*/  UISETP.GT.AND UP3, UPT, UR13, UR8, UPT ;  /* 0x000000080d00728c */ /* 0x000fe2000bf64270 */
[C---:B------:R-:W-:Y:S02]  /*55c0*/  @!P0 LEA R232, P4, R229.reuse, c[0x0][0x1f8], 0x1 ;  /* 0x00007e00e5e88a11 */ /* 0x040fe400078808ff */
[----:B------:R-:W4:Y:S01]  /*55d0*/  LDSM.16.M88.4 R148, [R205+0x7900] ;  /* 0x00790000cd94783b */ /* 0x000f220000000200 */
[----:B------:R-:W-:Y:S02]  /*55e0*/  @!P0 IADD3 R225, P6, R208, UR20, RZ ;  /* 0x00000014d0e18c10 */ /* 0x000fe4000ffde0ff */
[----:B------:R-:W-:Y:S02]  /*55f0*/  @!P0 LEA.HI.X R233, R229, c[0x0][0x1fc], R228, 0x1, P4 ;  /* 0x00007f00e5e98a11 */ /* 0x000fe400020f0ce4 */
[----:B------:R-:W-:Y:S02]  /*5600*/  @!P0 IADD3.X R0, R215, UR19, RZ, P6, !PT ;  /* 0x00000013d7008c10 */ /* 0x000fe4000b7fe4ff */
[----:B------:R-:W-:Y:S01]  /*5610*/  LDSM.16.M88.4 R152, [R202+0xc100] ;  /* 0x00c10000ca98783b */ /* 0x000fe20000000200 */
[C---:B------:R-:W-:Y:S02]  /*5620*/  @!P0 LEA R230, P6, R225.reuse, c[0x0][0x1f8], 0x1 ;  /* 0x00007e00e1e68a11 */ /* 0x040fe400078c08ff */
[----:B------:R-:W-:Y:S02]  /*5630*/  @!P0 IADD3 R238, P5, R224, UR20, RZ ;  /* 0x00000014e0ee8c10 */ /* 0x000fe4000ffbe0ff */
[----:B------:R-:W-:Y:S02]  /*5640*/  @!P0 LEA.HI.X R231, R225, c[0x0][0x1fc], R0, 0x1, P6 ;  /* 0x00007f00e1e78a11 */ /* 0x000fe400030f0c00 */
[----:B------:R-:W5:Y:S01]  /*5650*/  LDSM.16.M88.4 R156, [R204] ;  /* 0x00000000cc9c783b */ /* 0x000f620000000200 */
[----:B------:R-:W-:Y:S02]  /*5660*/  @!P0 IADD3.X R227, R223, UR19, RZ, P5, !PT ;  /* 0x00000013dfe38c10 */ /* 0x000fe4000affe4ff */
[C---:B------:R-:W-:Y:S01]  /*5670*/  @!P0 LEA R228, P5, R238.reuse, c[0x0][0x1f8], 0x1 ;  /* 0x00007e00eee48a11 */ /* 0x040fe200078a08ff */
[C---:B-1----:R-:W-:Y:S03]  /*5680*/  HMMA.16816.F32.BF16 R4, R132.reuse, R136, RZ ;  /* 0x000000888404723c */ /* 0x042fe600000418ff */
[----:B------:R-:W1:Y:S01]  /*5690*/  LDSM.16.M88.4 R160, [R195] ;  /* 0x00000000c3a0783b */ /* 0x000e620000000200 */
[----:B------:R-:W-:Y:S02]  /*56a0*/  @!P0 LEA.HI.X R229, R238, c[0x0][0x1fc], R227, 0x1, P5 ;  /* 0x00007f00eee58a11 */ /* 0x000fe400028f0ce3 */
[----:B------:R-:W-:Y:S01]  /*56b0*/  @!P0 IADD3 R240, P4, R222, UR20, RZ ;  /* 0x00000014def08c10 */ /* 0x000fe2000ff9e0ff */
[----:B------:R-:W-:Y:S01]  /*56c0*/  @UP3 UIADD3 UR20, UR13, -0x1, URZ ;  /* 0xffffffff0d143890 */ /* 0x000fe2000fffe03f */
[C---:B------:R-:W-:Y:S02]  /*56d0*/  HMMA.16816.F32.BF16 R8, R132.reuse, R138, RZ ;  /* 0x0000008a8408723c */ /* 0x040fe400000418ff */
[----:B------:R-:W1:Y:S01]  /*56e0*/  LDSM.16.M88.4 R164, [R194] ;  /* 0x00000000c2a4783b */ /* 0x000e620000000200 */
[----:B------:R-:W-:Y:S01]  /*56f0*/  @UP3 UIMAD.WIDE.U32 UR22, UR20, UR4, URZ ;  /* 0x00000004141632a5 */ /* 0x000fe2000f8e003f */
[----:B------:R-:W-:Y:S01]  /*5700*/  @!P0 IADD3.X R239, R221, UR19, RZ, P4, !PT ;  /* 0x00000013ddef8c10 */ /* 0x000fe2000a7fe4ff */
[----:B------:R-:W-:Y:S01]  /*5710*/  @UP3 USHF.R.S32.HI UR19, URZ, 0x1f, UR20 ;  /* 0x0000001f3f133899 */ /* 0x000fe20008011414 */
[C---:B------:R-:W-:Y:S02]  /*5720*/  @!P0 LEA R226, P4, R240.reuse, c[0x0][0x1f8], 0x1 ;  /* 0x00007e00f0e28a11 */ /* 0x040fe400078808ff */
[C---:B--2---:R-:W-:Y:S01]  /*5730*/  HMMA.16816.F32.BF16 R12, R132.reuse, R140, RZ ;  /* 0x0000008c840c723c */ /* 0x044fe200000418ff */
[----:B------:R-:W2:Y:S01]  /*5740*/  LDSM.16.M88.4 R168, [R193] ;  /* 0x00000000c1a8783b */ /* 0x000ea20000000200 */
[----:B------:R-:W-:Y:S02]  /*5750*/  @UP3 UIMAD UR19, UR19, UR4, URZ ;  /* 0x00000004131332a4 */ /* 0x000fe4000f8e023f */
[----:B------:R-:W-:Y:S02]  /*5760*/  @!P0 LEA.HI.X R227, R240, c[0x0][0x1fc], R239, 0x1, P4 ;  /* 0x00007f00f0e38a11 */ /* 0x000fe400020f0cef */
[----:B------:R-:W-:Y:S02]  /*5770*/  @UP3 UIMAD UR19, UR20, UR5, UR19 ;  /* 0x00000005141332a4 */ /* 0x000fe4000f8e0213 */
[C---:B------:R-:W-:Y:S01]  /*5780*/  HMMA.16816.F32.BF16 R16, R132.reuse, R142, RZ ;  /* 0x0000008e8410723c */ /* 0x040fe200000418ff */
[----:B------:R-:W-:Y:S01]  /*5790*/  @!PT LDS RZ, [RZ] ;  /* 0x00000000fffff984 */ /* 0x000fe20000000800 */
[----:B------:R-:W-:Y:S01]  /*57a0*/  @!PT LDS RZ, [RZ] ;  /* 0x00000000fffff984 */ /* 0x000fe20000000800 */
[----:B------:R-:W-:Y:S01]  /*57b0*/  @!PT LDS RZ, [RZ] ;  /* 0x00000000fffff984 */ /* 0x000fe20000000800 */
[----:B------:R1:W-:Y:S01]  /*57c0*/  @!P0 LDGSTS.E.BYPASS.LTC128B.128 [R207+0x100], [R236.64], !P3 ;  /* 0x00100000eccf8fae */ /* 0x0003e2000d901d50 */
[----:B------:R-:W-:Y:S02]  /*57d0*/  @UP3 USHF.L.U32 UR20, UR22, 0x6, URZ ;  /* 0x0000000616143899 */ /* 0x000fe4000800063f */
[----:B------:R-:W-:Y:S04]  /*57e0*/  @UP3 UIADD3 UR19, UR23, UR19, URZ ;  /* 0x0000001317133290 */ /* 0x000fe8000fffe03f */
[C---:B---3--:R-:W-:Y:S01]  /*57f0*/  HMMA.16816.F32.BF16 R20, R132.reuse, R144, RZ ;  /* 0x000000908414723c */ /* 0x048fe200000418ff */
[----:B------:R3:W-:Y:S01]  /*5800*/  @!P0 LDGSTS.E.BYPASS.LTC128B.128 [R207+0x2100], [R234.64], !P2 ;  /* 0x02100000eacf8fae */ /* 0x0007e2000d101d50 */
[----:B------:R-:W-:Y:S06]  /*5810*/  @UP3 USHF.L.U64.HI UR19, UR22, 0x6, UR19 ;  /* 0x0000000616133899 */ /* 0x000fec0008010213 */
[C---:B------:R-:W-:Y:S01]  /*5820*/  HMMA.16816.F32.BF16 R24, R132.reuse, R146, RZ ;  /* 0x000000928418723c */ /* 0x040fe200000418ff */
[----:B------:R1:W-:Y:S07]  /*5830*/  @!P0 LDGSTS.E.BYPASS.LTC128B.128 [R207+0x4100], [R232.64], !P1 ;  /* 0x04100000e8cf8fae */ /* 0x0003ee000c901d50 */
[C---:B----4-:R-:W-:Y:S01]  /*5840*/  HMMA.16816.F32.BF16 R28, R132.reuse, R148, RZ ;  /* 0x00000094841c723c */ /* 0x050fe200000418ff */
[----:B------:R4:W-:Y:S07]  /*5850*/  @!P0 LDGSTS.E.BYPASS.LTC128B.128 [R207+0x1100], [R230.64], !P3 ;  /* 0x01100000e6cf8fae */ /* 0x0009ee000d901d50 */
[----:B------:R-:W-:Y:S01]  /*5860*/  HMMA.16816.F32.BF16 R32, R132, R150, RZ ;  /* 0x000000968420723c */ /* 0x000fe200000418ff */
[----:B------:R2:W-:Y:S07]  /*5870*/  @!P0 LDGSTS.E.BYPASS.LTC128B.128 [R207+0x3100], [R228.64], !P2 ;  /* 0x03100000e4cf8fae */ /* 0x0005ee000d101d50 */
[C---:B-----5:R-:W-:Y:S01]  /*5880*/  HMMA.16816.F32.BF16 R4, R152.reuse, R156, R4 ;  /* 0x0000009c9804723c */ /* 0x060fe20000041804 */
[----:B------:R5:W-:Y:S01]  /*5890*/  @!P0 LDGSTS.E.BYPASS.LTC128B.128 [R207+0x5100], [R226.64], !P1 ;  /* 0x05100000e2cf8fae */ /* 0x000be2000c901d50 */
[----:B------:R-:W-:Y:S06]  /*58a0*/  PLOP3.LUT P0, PT, PT, PT, UP3, 0x80, 0x0 ;  /* 0x000000000000781c */ /* 0x000fec0003f0f038 */
[C---:B------:R-:W-:Y:S01]  /*58b0*/  HMMA.16816.F32.BF16 R8, R152.reuse, R158, R8 ;  /* 0x0000009e9808723c */ /* 0x040fe20000041808 */
[----:B------:R-:W-:Y:S06]  /*58c0*/  LDSM.16.M88.4 R172, [R201+0xc100] ;  /* 0x00c10000c9ac783b */ /* 0x000fec0000000200 */
[----:B------:R-:W-:Y:S01]  /*58d0*/  @P0 IADD3 R248, P4, R210, UR20, RZ ;  /* 0x00000014d2f80c10 */ /* 0x000fe2000ff9e0ff */
[C---:B-1----:R-:W-:Y:S01]  /*58e0*/  HMMA.16816.F32.BF16 R12, R152.reuse, R160, R12 ;  /* 0x000000a0980c723c */ /* 0x042fe2000004180c */
[----:B------:R-:W0:Y:S03]  /*58f0*/  LDGDEPBAR ;  /* 0x00000000000079af */ /* 0x000e260000000000 */
[----:B------:R-:W-:Y:S02]  /*5900*/  @P0 IADD3 R249, P5, R220, UR20, RZ ;  /* 0x00000014dcf90c10 */ /* 0x000fe4000ffbe0ff */
[----:B------:R-:W-:Y:S02]  /*5910*/  @P0 IADD3.X R251, R217, UR19, RZ, P4, !PT ;  /* 0x00000013d9fb0c10 */ /* 0x000fe4000a7fe4ff */
[C---:B------:R-:W-:Y:S01]  /*5920*/  HMMA.16816.F32.BF16 R16, R152.reuse, R162, R16 ;  /* 0x000000a29810723c */ /* 0x040fe20000041810 */
[----:B------:R-:W1:Y:S03]  /*5930*/  LDSM.16.M88.4 R176, [R200+0x6100] ;  /* 0x00610000c8b0783b */ /* 0x000e660000000200 */
[----:B------:R-:W-:Y:S04]  /*5940*/  @P0 IADD3.X R250, R183, UR19, RZ, P5, !PT ;  /* 0x00000013b7fa0c10 */ /* 0x000fe8000affe4ff */
[C---:B------:R-:W-:Y:S01]  /*5950*/  HMMA.16816.F32.BF16 R20, R152.reuse, R164, R20 ;  /* 0x000000a49814723c */ /* 0x040fe20000041814 */
[----:B------:R-:W3:Y:S07]  /*5960*/  LDSM.16.M88.4 R132, [R200+0x6900] ;  /* 0x00690000c884783b */ /* 0x000eee0000000200 */
[C---:B------:R-:W-:Y:S01]  /*5970*/  HMMA.16816.F32.BF16 R24, R152.reuse, R166, R24 ;  /* 0x000000a69818723c */ /* 0x040fe20000041818 */
[----:B------:R-:W3:Y:S07]  /*5980*/  LDSM.16.M88.4 R136, [R200+0x7100] ;  /* 0x00710000c888783b */ /* 0x000eee0000000200 */
[C---:B--2---:R-:W-:Y:S01]  /*5990*/  HMMA.16816.F32.BF16 R28, R152.reuse, R168, R28 ;  /* 0x000000a8981c723c */ /* 0x044fe2000004181c */
[----:B------:R-:W2:Y:S07]  /*59a0*/  LDSM.16.M88.4 R140, [R200+0x7900] ;  /* 0x00790000c88c783b */ /* 0x000eae0000000200 */
[----:B------:R-:W-:Y:S01]  /*59b0*/  HMMA.16816.F32.BF16 R32, R152, R170, R32 ;  /* 0x000000aa9820723c */ /* 0x000fe20000041820 */
[----:B------:R-:W-:Y:S07]  /*59c0*/  LDSM.16.M88.4 R144, [R199+0xc100] ;  /* 0x00c10000c790783b */ /* 0x000fee0000000200 */
[----:B------:R-:W2:Y:S01]  /*59d0*/  LDSM.16.M88.4 R148, [R192] ;  /* 0x00000000c094783b */ /* 0x000ea20000000200 */
[C---:B-1----:R-:W-:Y:S06]  /*59e0*/  HMMA.16816.F32.BF16 R4, R172.reuse, R176, R4 ;  /* 0x000000b0ac04723c */ /* 0x042fec0000041804 */
[----:B------:R-:W1:Y:S02]  /*59f0*/  LDSM.16.M88.4 R152, [R192+0x800] ;  /* 0x00080000c098783b */ /* 0x000e640000000200 */
[C---:B------:R-:W-:Y:S05]  /*5a00*/  HMMA.16816.F32.BF16 R8, R172.reuse, R178, R8 ;  /* 0x000000b2ac08723c */ /* 0x040fea0000041808 */
[----:B------:R-:W1:Y:S03]  /*5a10*/  LDSM.16.M88.4 R156, [R192+0x1000] ;  /* 0x00100000c09c783b */ /* 0x000e660000000200 */
[C---:B---3--:R-:W-:Y:S04]  /*5a20*/  HMMA.16816.F32.BF16 R12, R172.reuse, R132, R12 ;  /* 0x00000084ac0c723c */ /* 0x048fe8000004180c */
[----:B------:R-:W3:Y:S04]  /*5a30*/  LDSM.16.M88.4 R160, [R192+0x1800] ;  /* 0x00180000c0a0783b */ /* 0x000ee80000000200 */
[C---:B------:R-:W-:Y:S03]  /*5a40*/  HMMA.16816.F32.BF16 R16, R172.reuse, R134, R16 ;  /* 0x00000086ac10723c */ /* 0x040fe60000041810 */
[----:B------:R-:W-:Y:S05]  /*5a50*/  LDSM.16.M88.4 R164, [R206+0x10100] ;  /* 0x01010000cea4783b */ /* 0x000fea0000000200 */
[C---:B------:R-:W-:Y:S02]  /*5a60*/  HMMA.16816.F32.BF16 R20, R172.reuse, R136, R20 ;  /* 0x00000088ac14723c */ /* 0x040fe40000041814 */
[----:B------:R-:W1:Y:S06]  /*5a70*/  LDSM.16.M88.4 R168, [R205+0x8100] ;  /* 0x00810000cda8783b */ /* 0x000e6c0000000200 */
[C---:B------:R-:W-:Y:S01]  /*5a80*/  HMMA.16816.F32.BF16 R24, R172.reuse, R138, R24 ;  /* 0x0000008aac18723c */ /* 0x040fe20000041818 */
[----:B------:R-:W3:Y:S07]  /*5a90*/  LDSM.16.M88.4 R132, [R205+0x8900] ;  /* 0x00890000cd84783b */ /* 0x000eee0000000200 */
[C---:B--2---:R-:W-:Y:S01]  /*5aa0*/  HMMA.16816.F32.BF16 R28, R172.reuse, R140, R28 ;  /* 0x0000008cac1c723c */ /* 0x044fe2000004181c */
[----:B------:R-:W2:Y:S07]  /*5ab0*/  LDSM.16.M88.4 R136, [R205+0x9100] ;  /* 0x00910000cd88783b */ /* 0x000eae0000000200 */
[----:B------:R-:W-:Y:S01]  /*5ac0*/  HMMA.16816.F32.BF16 R32, R172, R142, R32 ;  /* 0x0000008eac20723c */ /* 0x000fe20000041820 */
[----:B------:R-:W2:Y:S07]  /*5ad0*/  LDSM.16.M88.4 R140, [R205+0x9900] ;  /* 0x00990000cd8c783b */ /* 0x000eae0000000200 */
[C---:B------:R-:W-:Y:S01]  /*5ae0*/  HMMA.16816.F32.BF16 R4, R144.reuse, R148, R4 ;  /* 0x000000949004723c */ /* 0x040fe20000041804 */
[----:B------:R-:W-:Y:S07]  /*5af0*/  LDSM.16.M88.4 R172, [R202+0x10100] ;  /* 0x01010000caac783b */ /* 0x000fee0000000200 */
[C---:B------:R-:W-:Y:S01]  /*5b00*/  HMMA.16816.F32.BF16 R8, R144.reuse, R150, R8 ;  /* 0x000000969008723c */ /* 0x040fe20000041808 */
[----:B------:R-:W2:Y:S07]  /*5b10*/  LDSM.16.M88.4 R176, [R191] ;  /* 0x00000000bfb0783b */ /* 0x000eae0000000200 */
[C---:B-1----:R-:W-:Y:S01]  /*5b20*/  HMMA.16816.F32.BF16 R12, R144.reuse, R152, R12 ;  /* 0x00000098900c723c */ /* 0x042fe2000004180c */
[----:B------:R-:W-:Y:S07]  /*5b30*/  LDSM.16.M88.4 R148, [R189] ;  /* 0x00000000bd94783b */ /* 0x000fee0000000200 */
[C---:B------:R-:W-:Y:S01]  /*5b40*/  HMMA.16816.F32.BF16 R16, R144.reuse, R154, R16 ;  /* 0x0000009a9010723c */ /* 0x040fe20000041810 */
[----:B------:R-:W-:Y:S07]  /*5b50*/  LDSM.16.M88.4 R152, [R188] ;  /* 0x00000000bc98783b */ /* 0x000fee0000000200 */
[C---:B------:R-:W-:Y:S08]  /*5b60*/  HMMA.16816.F32.BF16 R20, R144.reuse, R156, R20 ;  /* 0x0000009c9014723c */ /* 0x040ff00000041814 */
[C---:B------:R-:W-:Y:S01]  /*5b70*/  HMMA.16816.F32.BF16 R24, R144.reuse, R158, R24 ;  /* 0x0000009e9018723c */ /* 0x040fe20000041818 */
[----:B------:R-:W-:Y:S07]  /*5b80*/  LDSM.16.M88.4 R156, [R201+0x10100] ;  /* 0x01010000c99c783b */ /* 0x000fee0000000200 */
[C---:B---3--:R-:W-:Y:S08]  /*5b90*/  HMMA.16816.F32.BF16 R28, R144.reuse, R160, R28 ;  /* 0x000000a0901c723c */ /* 0x048ff0000004181c */
[----:B------:R-:W-:Y:S01]  /*5ba0*/  HMMA.16816.F32.BF16 R32, R144, R162, R32 ;  /* 0x000000a29020723c */ /* 0x000fe20000041820 */
[----:B------:R-:W1:Y:S07]  /*5bb0*/  LDSM.16.M88.4 R144, [R190] ;  /* 0x00000000be90783b */ /* 0x000e6e0000000200 */
[C---:B------:R-:W-:Y:S01]  /*5bc0*/  HMMA.16816.F32.BF16 R4, R164.reuse, R168, R4 ;  /* 0x000000a8a404723c */ /* 0x040fe20000041804 */
[----:B------:R-:W3:Y:S07]  /*5bd0*/  LDSM.16.M88.4 R160, [R200+0x8100] ;  /* 0x00810000c8a0783b */ /* 0x000eee0000000200 */
[C---:B------:R-:W-:Y:S01]  /*5be0*/  HMMA.16816.F32.BF16 R8, R164.reuse, R170, R8 ;  /* 0x000000aaa408723c */ /* 0x040fe20000041808 */
[----:B------:R-:W-:Y:S07]  /*5bf0*/  LDSM.16.M88.4 R168, [R192+0x2000] ;  /* 0x00200000c0a8783b */ /* 0x000fee0000000200 */
[C---:B------:R-:W-:Y:S08]  /*5c00*/  HMMA.16816.F32.BF16 R12, R164.reuse, R132, R12 ;  /* 0x00000084a40c723c */ /* 0x040ff0000004180c */
[C---:B------:R-:W-:Y:S01]  /*5c10*/  HMMA.16816.F32.BF16 R16, R164.reuse, R134, R16 ;  /* 0x00000086a410723c */ /* 0x040fe20000041810 */
[----:B------:R-:W1:Y:S07]  /*5c20*/  LDSM.16.M88.4 R132, [R200+0x8900] ;  /* 0x00890000c884783b */ /* 0x000e6e0000000200 */
[C---:B--2---:R-:W-:Y:S08]  /*5c30*/  HMMA.16816.F32.BF16 R20, R164.reuse, R136, R20 ;  /* 0x00000088a414723c */ /* 0x044ff00000041814 */
[C---:B------:R-:W-:Y:S01]  /*5c40*/  HMMA.16816.F32.BF16 R24, R164.reuse, R138, R24 ;  /* 0x0000008aa418723c */ /* 0x040fe20000041818 */
[----:B------:R-:W2:Y:S07]  /*5c50*/  LDSM.16.M88.4 R136, [R200+0x9100] ;  /* 0x00910000c888783b */ /* 0x000eae0000000200 */
[C---:B------:R-:W-:Y:S08]  /*5c60*/  HMMA.16816.F32.BF16 R28, R164.reuse, R140, R28 ;  /* 0x0000008ca41c723c */ /* 0x040ff0000004181c */
[----:B------:R-:W-:Y:S01]  /*5c70*/  HMMA.16816.F32.BF16 R32, R164, R142, R32 ;  /* 0x0000008ea420723c */ /* 0x000fe20000041820 */
[----:B------:R-:W2:Y:S07]  /*5c80*/  LDSM.16.M88.4 R140, [R200+0x9900] ;  /* 0x00990000c88c783b */ /* 0x000eae0000000200 */
[C---:B------:R-:W-:Y:S01]  /*5c90*/  HMMA.16816.F32.BF16 R4, R172.reuse, R176, R4 ;  /* 0x000000b0ac04723c */ /* 0x040fe20000041804 */
[----:B------:R-:W2:Y:S07]  /*5ca0*/  LDSM.16.M88.4 R164, [R199+0x10100] ;  /* 0x01010000c7a4783b */ /* 0x000eae0000000200 */
[C---:B------:R-:W-:Y:S01]  /*5cb0*/  HMMA.16816.F32.BF16 R8, R172.reuse, R178, R8 ;  /* 0x000000b2ac08723c */ /* 0x040fe20000041808 */
[----:B------:R-:W-:Y:S07]  /*5cc0*/  LDSM.16.M88.4 R176, [R205+0xa100] ;  /* 0x00a10000cdb0783b */ /* 0x000fee0000000200 */
[C---:B-1----:R-:W-:Y:S08]  /*5cd0*/  HMMA.16816.F32.BF16 R12, R172.reuse, R144, R12 ;  /* 0x00000090ac0c723c */ /* 0x042ff0000004180c */
[C---:B------:R-:W-:Y:S01]  /*5ce0*/  HMMA.16816.F32.BF16 R16, R172.reuse, R146, R16 ;  /* 0x00000092ac10723c */ /* 0x040fe20000041810 */
[----:B------:R-:W1:Y:S07]  /*5cf0*/  LDSM.16.M88.4 R144, [R192+0x2800] ;  /* 0x00280000c090783b */ /* 0x000e6e0000000200 */
[C---:B------:R-:W-:Y:S08]  /*5d00*/  HMMA.16816.F32.BF16 R20, R172.reuse, R148, R20 ;  /* 0x00000094ac14723c */ /* 0x040ff00000041814 */
[C---:B------:R-:W-:Y:S01]  /*5d10*/  HMMA.16816.F32.BF16 R24, R172.reuse, R150, R24 ;  /* 0x00000096ac18723c */ /* 0x040fe20000041818 */
[----:B------:R-:W1:Y:S07]  /*5d20*/  LDSM.16.M88.4 R148, [R192+0x3000] ;  /* 0x00300000c094783b */ /* 0x000e6e0000000200 */
[C---:B------:R-:W-:Y:S08]  /*5d30*/  HMMA.16816.F32.BF16 R28, R172.reuse, R152, R28 ;  /* 0x00000098ac1c723c */ /* 0x040ff0000004181c */
[----:B------:R-:W-:Y:S01]  /*5d40*/  HMMA.16816.F32.BF16 R32, R172, R154, R32 ;  /* 0x0000009aac20723c */ /* 0x000fe20000041820 */
[----:B------:R-:W1:Y:S07]  /*5d50*/  LDSM.16.M88.4 R152, [R192+0x3800] ;  /* 0x00380000c098783b */ /* 0x000e6e0000000200 */
[C---:B---3--:R-:W-:Y:S01]  /*5d60*/  HMMA.16816.F32.BF16 R4, R156.reuse, R160, R4 ;  /* 0x000000a09c04723c */ /* 0x048fe20000041804 */
[----:B------:R-:W3:Y:S07]  /*5d70*/  LDSM.16.M88.4 R172, [R206+0x14100] ;  /* 0x01410000ceac783b */ /* 0x000eee0000000200 */
[C---:B------:R-:W-:Y:S01]  /*5d80*/  HMMA.16816.F32.BF16 R8, R156.reuse, R162, R8 ;  /* 0x000000a29c08723c */ /* 0x040fe20000041808 */
[----:B------:R-:W-:Y:S07]  /*5d90*/  LDSM.16.M88.4 R160, [R187] ;  /* 0x00000000bba0783b */ /* 0x000fee0000000200 */
        /* <DEDUP_REMOVED lines=15> */
[----:B------:R-:W1:Y:S07]  /*5e90*/  LDSM.16.M88.4 R144, [R186] ;  /* 0x00000000ba90783b */ /* 0x000e6e0000000200 */
[C---:B------:R-:W-:Y:S08]  /*5ea0*/  HMMA.16816.F32.BF16 R20, R164.reuse, R148, R20 ;  /* 0x00000094a414723c */ /* 0x040ff00000041814 */
[C---:B------:R-:W-:Y:S01]  /*5eb0*/  HMMA.16816.F32.BF16 R24, R164.reuse, R150, R24 ;  /* 0x00000096a418723c */ /* 0x040fe20000041818 */
[----:B------:R-:W1:Y:S07]  /*5ec0*/  LDSM.16.M88.4 R148, [R185] ;  /* 0x00000000b994783b */ /* 0x000e6e0000000200 */
[C---:B------:R-:W-:Y:S08]  /*5ed0*/  HMMA.16816.F32.BF16 R28, R164.reuse, R152, R28 ;  /* 0x00000098a41c723c */ /* 0x040ff0000004181c */
[----:B------:R-:W-:Y:S01]  /*5ee0*/  HMMA.16816.F32.BF16 R32, R164, R154, R32 ;  /* 0x0000009aa420723c */ /* 0x000fe20000041820 */
[----:B------:R-:W1:Y:S07]  /*5ef0*/  LDSM.16.M88.4 R152, [R184] ;  /* 0x00000000b898783b */ /* 0x000e6e0000000200 */
[C---:B---3--:R-:W-:Y:S01]  /*5f00*/  HMMA.16816.F32.BF16 R4, R172.reuse, R176, R4 ;  /* 0x000000b0ac04723c */ /* 0x048fe20000041804 */
        /* <DEDUP_REMOVED lines=12> */
[----:B------:R-:W2:Y:S01]  /*5fd0*/  LDSM.16.M88.4 R172, [R199+0x14100] ;  /* 0x01410000c7ac783b */ /* 0x000ea20000000200 */
[C---:B------:R-:W-:Y:S08]  /*5fe0*/  HMMA.16816.F32.BF16 R4, R156.reuse, R160, R4 ;  /* 0x000000a09c04723c */ /* 0x040ff00000041804 */
[C---:B------:R-:W-:Y:S08]  /*5ff0*/  HMMA.16816.F32.BF16 R8, R156.reuse, R162, R8 ;  /* 0x000000a29c08723c */ /* 0x040ff00000041808 */
[C---:B-1----:R-:W-:Y:S08]  /*6000*/  HMMA.16816.F32.BF16 R12, R156.reuse, R144, R12 ;  /* 0x000000909c0c723c */ /* 0x042ff0000004180c */
[C---:B------:R-:W-:Y:S08]  /*6010*/  HMMA.16816.F32.BF16 R16, R156.reuse, R146, R16 ;  /* 0x000000929c10723c */ /* 0x040ff00000041810 */
[C---:B------:R-:W-:Y:S08]  /*6020*/  HMMA.16816.F32.BF16 R20, R156.reuse, R148, R20 ;  /* 0x000000949c14723c */ /* 0x040ff00000041814 */
[C---:B------:R-:W-:Y:S08]  /*6030*/  HMMA.16816.F32.BF16 R24, R156.reuse, R150, R24 ;  /* 0x000000969c18723c */ /* 0x040ff00000041818 */
[C---:B------:R-:W-:Y:S08]  /*6040*/  HMMA.16816.F32.BF16 R28, R156.reuse, R152, R28 ;  /* 0x000000989c1c723c */ /* 0x040ff0000004181c */
[----:B------:R-:W-:Y:S08]  /*6050*/  HMMA.16816.F32.BF16 R32, R156, R154, R32 ;  /* 0x0000009a9c20723c */ /* 0x000ff00000041820 */
[C---:B---3--:R-:W-:Y:S08]  /*6060*/  HMMA.16816.F32.BF16 R4, R164.reuse, R168, R4 ;  /* 0x000000a8a404723c */ /* 0x048ff00000041804 */
[C---:B------:R-:W-:Y:S08]  /*6070*/  HMMA.16816.F32.BF16 R8, R164.reuse, R170, R8 ;  /* 0x000000aaa408723c */ /* 0x040ff00000041808 */
[C---:B------:R-:W-:Y:S08]  /*6080*/  HMMA.16816.F32.BF16 R12, R164.reuse, R132, R12 ;  /* 0x00000084a40c723c */ /* 0x040ff0000004180c */
[C---:B------:R-:W-:Y:S01]  /*6090*/  HMMA.16816.F32.BF16 R16, R164.reuse, R134, R16 ;  /* 0x00000086a410723c */ /* 0x040fe20000041810 */
[----:B------:R-:W1:Y:S07]  /*60a0*/  LDSM.16.M88.4 R132, [R192+0x4800] ;  /* 0x00480000c084783b */ /* 0x000e6e0000000200 */
[C---:B--2---:R-:W-:Y:S08]  /*60b0*/  HMMA.16816.F32.BF16 R20, R164.reuse, R136, R20 ;  /* 0x00000088a414723c */ /* 0x044ff00000041814 */
[C---:B------:R-:W-:Y:S01]  /*60c0*/  HMMA.16816.F32.BF16 R24, R164.reuse, R138, R24 ;  /* 0x0000008aa418723c */ /* 0x040fe20000041818 */
[----:B------:R-:W2:Y:S07]  /*60d0*/  LDSM.16.M88.4 R136, [R192+0x5000] ;  /* 0x00500000c088783b */ /* 0x000eae0000000200 */
[C---:B------:R-:W-:Y:S08]  /*60e0*/  HMMA.16816.F32.BF16 R28, R164.reuse, R140, R28 ;  /* 0x0000008ca41c723c */ /* 0x040ff0000004181c */
[----:B------:R-:W-:Y:S08]  /*60f0*/  HMMA.16816.F32.BF16 R32, R164, R142, R32 ;  /* 0x0000008ea420723c */ /* 0x000ff00000041820 */
[C---:B------:R-:W-:Y:S08]  /*6100*/  HMMA.16816.F32.BF16 R4, R172.reuse, R176, R4 ;  /* 0x000000b0ac04723c */ /* 0x040ff00000041804 */
[C---:B------:R-:W-:Y:S08]  /*6110*/  HMMA.16816.F32.BF16 R8, R172.reuse, R178, R8 ;  /* 0x000000b2ac08723c */ /* 0x040ff00000041808 */
[C---:B-1----:R-:W-:Y:S08]  /*6120*/  HMMA.16816.F32.BF16 R12, R172.reuse, R132, R12 ;  /* 0x00000084ac0c723c */ /* 0x042ff0000004180c */
[C---:B------:R-:W-:Y:S01]  /*6130*/  HMMA.16816.F32.BF16 R16, R172.reuse, R134, R16 ;  /* 0x00000086ac10723c */ /* 0x040fe20000041810 */
[----:B------:R-:W1:Y:S01]  /*6140*/  LDSM.16.M88.4 R132, [R192+0x5800] ;  /* 0x00580000c084783b */ /* 0x000e620000000200 */
[----:B------:R-:W-:Y:S04]  /*6150*/  DEPBAR.LE SB0, 0x0 ;  /* 0x000080000000791a */ /* 0x000fe80000000000 */
[----:B-----5:R-:W-:Y:S02]  /*6160*/  FMUL.FTZ R227, R4, c[0x0][0x320] ;  /* 0x0000c80004e37a20 */ /* 0x020fe40000410000 */
[C---:B--2---:R-:W-:Y:S04]  /*6170*/  HMMA.16816.F32.BF16 R20, R172.reuse, R136, R20 ;  /* 0x00000088ac14723c */ /* 0x044fe80000041814 */
[----:B------:R-:W2:Y:S01]  /*6180*/  MUFU.TANH R227, R227 ;  /* 0x000000e300e37308 */ /* 0x000ea20000002400 */
[----:B------:R-:W-:Y:S01]  /*6190*/  BAR.SYNC.DEFER_BLOCKING 0x0 ;  /* 0x0000000000007b1d */ /* 0x000fe20000010000 */
[----:B------:R-:W-:Y:S02]  /*61a0*/  FMUL.FTZ R228, R11, c[0x0][0x320] ;  /* 0x0000c8000be47a20 */ /* 0x000fe40000410000 */
[C---:B------:R-:W-:Y:S04]  /*61b0*/  HMMA.16816.F32.BF16 R24, R172.reuse, R138, R24 ;  /* 0x0000008aac18723c */ /* 0x040fe80000041818 */
[----:B------:R-:W-:Y:S01]  /*61c0*/  FMUL.FTZ R232, R14, c[0x0][0x320] ;  /* 0x0000c8000ee87a20 */ /* 0x000fe20000410000 */
[----:B------:R-:W-:Y:S01]  /*61d0*/  @P0 LEA R14, P4, R249, c[0x0][0x1c8], 0x1 ;  /* 0x00007200f90e0a11 */ /* 0x000fe200078808ff */
[----:B------:R-:W3:Y:S01]  /*61e0*/  MUFU.TANH R228, R228 ;  /* 0x000000e400e47308 */ /* 0x000ee20000002400 */
[----:B----4-:R-:W-:Y:S02]  /*61f0*/  FMUL.FTZ R231, R15, c[0x0][0x320] ;  /* 0x0000c8000fe77a20 */ /* 0x010fe40000410000 */
[----:B------:R-:W-:Y:S03]  /*6200*/  @P0 LEA.HI.X R15, R249, c[0x0][0x1cc], R250, 0x1, P4 ;  /* 0x00007300f90f0a11 */ /* 0x000fe600020f0cfa */
[----:B------:R-:W-:Y:S02]  /*6210*/  FMUL.FTZ R235, R18, c[0x0][0x320] ;  /* 0x0000c80012eb7a20 */ /* 0x000fe40000410000 */
[----:B------:R-:W-:Y:S02]  /*6220*/  FMUL.FTZ R236, R13, c[0x0][0x320] ;  /* 0x0000c8000dec7a20 */ /* 0x000fe40000410000 */
[----:B------:R-:W4:Y:S01]  /*6230*/  MUFU.TANH R232, R232 ;  /* 0x000000e800e87308 */ /* 0x000f220000002400 */
[----:B------:R-:W-:Y:S01]  /*6240*/  FMUL.FTZ R240, R22, c[0x0][0x320] ;  /* 0x0000c80016f07a20 */ /* 0x000fe20000410000 */
[----:B------:R-:W-:Y:S01]  /*6250*/  @P0 LEA R22, P6, R248, c[0x0][0x1c8], 0x1 ;  /* 0x00007200f8160a11 */ /* 0x000fe200078c08ff */
[----:B------:R-:W-:Y:S02]  /*6260*/  FMUL.FTZ R239, R23, c[0x0][0x320] ;  /* 0x0000c80017ef7a20 */ /* 0x000fe40000410000 */
[----:B------:R-:W-:Y:S01]  /*6270*/  FMUL.FTZ R226, R10, c[0x0][0x320] ;  /* 0x0000c8000ae27a20 */ /* 0x000fe20000410000 */
[----:B------:R-:W-:Y:S01]  /*6280*/  @P0 LEA.HI.X R23, R248, c[0x0][0x1cc], R251, 0x1, P6 ;  /* 0x00007300f8170a11 */ /* 0x000fe200030f0cfb */
[----:B------:R-:W-:Y:S01]  /*6290*/  FMUL.FTZ R234, R19, c[0x0][0x320] ;  /* 0x0000c80013ea7a20 */ /* 0x000fe20000410000 */
[----:B------:R-:W-:Y:S01]  /*62a0*/  @P0 IADD3 R248, P5, R182, UR20, RZ ;  /* 0x00000014b6f80c10 */ /* 0x000fe2000ffbe0ff */
[C---:B-1----:R-:W-:Y:S01]  /*62b0*/  HMMA.16816.F32.BF16 R28, R172.reuse, R132, R28 ;  /* 0x00000084ac1c723c */ /* 0x042fe2000004181c */
[----:B------:R-:W1:Y:S01]  /*62c0*/  MUFU.TANH R236, R236 ;  /* 0x000000ec00ec7308 */ /* 0x000e620000002400 */
[----:B------:R-:W-:Y:S01]  /*62d0*/  @!PT LDS RZ, [RZ] ;  /* 0x00000000fffff984 */ /* 0x000fe20000000800 */
[----:B------:R-:W-:Y:S01]  /*62e0*/  @!PT LDS RZ, [RZ] ;  /* 0x00000000fffff984 */ /* 0x000fe20000000800 */
[----:B------:R-:W-:Y:S01]  /*62f0*/  @!PT LDS RZ, [RZ] ;  /* 0x00000000fffff984 */ /* 0x000fe20000000800 */
[----:B------:R1:W-:Y:S01]  /*6300*/  @P0 LDGSTS.E.BYPASS.LTC128B.128 [R207+0x6100], [R22.64], !P3 ;  /* 0x0610000016cf0fae */ /* 0x0003e2000d901d50 */
[----:B------:R-:W-:Y:S01]  /*6310*/  @P0 LEA R158, P4, R248, c[0x0][0x1c8], 0x1 ;  /* 0x00007200f89e0a11 */ /* 0x000fe200078808ff */
[----:B------:R-:W-:Y:S01]  /*6320*/  FMUL.FTZ R243, R26, c[0x0][0x320] ;  /* 0x0000c8001af37a20 */ /* 0x000fe20000410000 */
[----:B------:R-:W-:Y:S01]  /*6330*/  @P0 IADD3.X R251, R181, UR19, RZ, P5, !PT ;  /* 0x00000013b5fb0c10 */ /* 0x000fe2000affe4ff */
[----:B------:R-:W-:Y:S01]  /*6340*/  FMUL.FTZ R242, R27, c[0x0][0x320] ;  /* 0x0000c8001bf27a20 */ /* 0x000fe20000410000 */
[----:B------:R-:W-:Y:S01]  /*6350*/  @UP3 UIADD3 UR20, UP0, UR12, UR20, URZ ;  /* 0x000000140c143290 */ /* 0x000fe2000ff1e03f */
[----:B------:R-:W-:Y:S01]  /*6360*/  HMMA.16816.F32.BF16 R32, R172, R134, R32 ;  /* 0x00000086ac20723c */ /* 0x000fe20000041820 */
[----:B------:R5:W-:Y:S02]  /*6370*/  @P0 LDGSTS.E.BYPASS.LTC128B.128 [R207+0x8100], [R14.64], !P2 ;  /* 0x081000000ecf0fae */ /* 0x000be4000d101d50 */
[----:B------:R-:W1:Y:S01]  /*6380*/  MUFU.TANH R226, R226 ;  /* 0x000000e200e27308 */ /* 0x000e620000002400 */
[----:B------:R-:W-:Y:S01]  /*6390*/  @P0 LEA.HI.X R159, R248, c[0x0][0x1cc], R251, 0x1, P4 ;  /* 0x00007300f89f0a11 */ /* 0x000fe200020f0cfb */
[----:B------:R-:W-:Y:S01]  /*63a0*/  @UP3 UIADD3.X UR19, UR11, UR19, URZ, UP0, !UPT ;  /* 0x000000130b133290 */ /* 0x000fe200087fe43f */
[----:B------:R-:W-:Y:S01]  /*63b0*/  @P0 IADD3 R250, P6, R210, UR20, RZ ;  /* 0x00000014d2fa0c10 */ /* 0x000fe2000ffde0ff */
[----:B------:R-:W-:Y:S01]  /*63c0*/  IMAD.MOV.U32 R19, RZ, RZ, R212 ;  /* 0x000000ffff137224 */ /* 0x000fe200078e00d4 */
[----:B------:R-:W-:Y:S01]  /*63d0*/  @P0 IADD3 R18, P4, R182, UR20, RZ ;  /* 0x00000014b6120c10 */ /* 0x000fe2000ff9e0ff */
[----:B------:R1:W-:Y:S03]  /*63e0*/  @P0 LDGSTS.E.BYPASS.LTC128B.128 [R207+0xa100], [R158.64], !P1 ;  /* 0x0a1000009ecf0fae */ /* 0x0003e6000c901d50 */
[----:B------:R-:W-:Y:S01]  /*63f0*/  @P0 IADD3.X R251, R217, UR19, RZ, P6, !PT ;  /* 0x00000013d9fb0c10 */ /* 0x000fe2000b7fe4ff */
[----:B------:R-:W1:Y:S01]  /*6400*/  MUFU.TANH R231, R231 ;  /* 0x000000e700e77308 */ /* 0x000e620000002400 */
[----:B------:R-:W-:Y:S01]  /*6410*/  @P0 LEA R162, P6, R250, c[0x0][0x1c8], 0x1 ;  /* 0x00007200faa20a11 */ /* 0x000fe200078c08ff */
[----:B------:R-:W-:Y:S01]  /*6420*/  FMUL.FTZ R229, R5, c[0x0][0x320] ;  /* 0x0000c80005e57a20 */ /* 0x000fe20000410000 */
[----:B------:R-:W-:Y:S01]  /*6430*/  @P0 IADD3.X R13, R181, UR19, RZ, P4, !PT ;  /* 0x00000013b50d0c10 */ /* 0x000fe2000a7fe4ff */
[----:B------:R-:W-:Y:S01]  /*6440*/  FMUL.FTZ R249, R30, c[0x0][0x320] ;  /* 0x0000c8001ef97a20 */ /* 0x000fe20000410000 */
[----:B------:R-:W-:Y:S01]  /*6450*/  @P0 LEA R26, P4, R18, c[0x0][0x1c8], 0x1 ;  /* 0x00007200121a0a11 */ /* 0x000fe200078808ff */
[----:B------:R-:W-:Y:S01]  /*6460*/  FMUL.FTZ R248, R31, c[0x0][0x320] ;  /* 0x0000c8001ff87a20 */ /* 0x000fe20000410000 */
[----:B------:R-:W-:Y:S01]  /*6470*/  @P0 LEA.HI.X R163, R250, c[0x0][0x1cc], R251, 0x1, P6 ;  /* 0x00007300faa30a11 */ /* 0x000fe200030f0cfb */
[----:B------:R-:W-:Y:S01]  /*6480*/  FMUL.FTZ R0, R6, c[0x0][0x320] ;  /* 0x0000c80006007a20 */ /* 0x000fe20000410000 */
[----:B------:R-:W-:Y:S01]  /*6490*/  @P0 LEA.HI.X R27, R18, c[0x0][0x1cc], R13, 0x1, P4 ;  /* 0x00007300121b0a11 */ /* 0x000fe200020f0c0d */
[----:B------:R-:W1:Y:S01]  /*64a0*/  MUFU.TANH R229, R229 ;  /* 0x000000e500e57308 */ /* 0x000e620000002400 */
[----:B------:R-:W-:Y:S01]  /*64b0*/  @P0 IADD3 R11, P5, R220, UR20, RZ ;  /* 0x00000014dc0b0c10 */ /* 0x000fe2000ffbe0ff */
[----:B------:R1:W-:Y:S01]  /*64c0*/  @P0 LDGSTS.E.BYPASS.LTC128B.128 [R207+0x7100], [R162.64], !P3 ;  /* 0x07100000a2cf0fae */ /* 0x0003e2000d901d50 */
[----:B------:R-:W-:Y:S01]  /*64d0*/  FMUL.FTZ R250, R32, c[0x0][0x320] ;  /* 0x0000c80020fa7a20 */ /* 0x000fe20000410000 */
[----:B------:R-:W-:Y:S01]  /*64e0*/  PLOP3.LUT P4, PT, PT, PT, UP2, 0x80, 0x0 ;  /* 0x000000000000781c */ /* 0x000fe20003f8f028 */
[----:B------:R-:W-:Y:S01]  /*64f0*/  FMUL.FTZ R225, R7, c[0x0][0x320] ;  /* 0x0000c80007e17a20 */ /* 0x000fe20000410000 */
[----:B------:R-:W-:Y:S01]  /*6500*/  @P0 IADD3.X R10, R183, UR19, RZ, P5, !PT ;  /* 0x00000013b70a0c10 */ /* 0x000fe2000affe4ff */
[----:B------:R-:W-:Y:S01]  /*6510*/  USHF.L.U32 UR19, UR13, 0x6, URZ ;  /* 0x000000060d137899 */ /* 0x000fe2000800063f */
[----:B------:R-:W-:Y:S01]  /*6520*/  @P0 LEA R30, P5, R11, c[0x0][0x1c8], 0x1 ;  /* 0x000072000b1e0a11 */ /* 0x000fe200078a08ff */
[----:B------:R-:W-:Y:S01]  /*6530*/  FMUL.FTZ R230, R8, c[0x0][0x320] ;  /* 0x0000c80008e67a20 */ /* 0x000fe20000410000 */
[----:B------:R1:W1:Y:S01]  /*6540*/  MUFU.TANH R13, R250 ;  /* 0x000000fa000d7308 */ /* 0x0002620000002400 */
[----:B------:R-:W-:Y:S01]  /*6550*/  FMUL.FTZ R233, R9, c[0x0][0x320] ;  /* 0x0000c80009e97a20 */ /* 0x000fe20000410000 */
[----:B------:R-:W-:Y:S01]  /*6560*/  @P0 LEA.HI.X R31, R11, c[0x0][0x1cc], R10, 0x1, P5 ;  /* 0x000073000b1f0a11 */ /* 0x000fe200028f0c0a */
[----:B------:R-:W-:Y:S02]  /*6570*/  FMUL.FTZ R237, R12, c[0x0][0x320] ;  /* 0x0000c8000ced7a20 */ /* 0x000fe40000410000 */
[----:B------:R-:W-:Y:S02]  /*6580*/  FMUL.FTZ R238, R16, c[0x0][0x320] ;  /* 0x0000c80010ee7a20 */ /* 0x000fe40000410000 */
[----:B------:R2:W-:Y:S01]  /*6590*/  @P0 LDGSTS.E.BYPASS.LTC128B.128 [R207+0x9100], [R30.64], !P2 ;  /* 0x091000001ecf0fae */ /* 0x0005e2000d101d50 */
[----:B------:R-:W-:Y:S02]  /*65a0*/  @P4 IMAD.MOV.U32 R19, RZ, RZ, R180 ;  /* 0x000000ffff134224 */ /* 0x000fe400078e00b4 */
[----:B------:R-:W2:Y:S01]  /*65b0*/  MUFU.TANH R0, R0 ;  /* 0x0000000000007308 */ /* 0x000ea20000002400 */
[----:B------:R-:W-:Y:S02]  /*65c0*/  FMUL.FTZ R241, R17, c[0x0][0x320] ;  /* 0x0000c80011f17a20 */ /* 0x000fe40000410000 */
[----:B------:R-:W-:Y:S01]  /*65d0*/  FMUL.FTZ R245, R20, c[0x0][0x320] ;  /* 0x0000c80014f57a20 */ /* 0x000fe20000410000 */
[----:B------:R2:W-:Y:S01]  /*65e0*/  @P0 LDGSTS.E.BYPASS.LTC128B.128 [R207+0xb100], [R26.64], !P1 ;  /* 0x0b1000001acf0fae */ /* 0x0005e2000c901d50 */
[----:B------:R-:W-:Y:S01]  /*65f0*/  FMUL.FTZ R244, R21, c[0x0][0x320] ;  /* 0x0000c80015f47a20 */ /* 0x000fe20000410000 */
[----:B------:R-:W-:Y:S01]  /*6600*/  PLOP3.LUT P0, PT, PT, PT, UP1, 0x40, 0x0 ;  /* 0x000000000000781c */ /* 0x000fe20003f0e818 */
[----:B------:R-:W-:Y:S02]  /*6610*/  FMUL.FTZ R247, R24, c[0x0][0x320] ;  /* 0x0000c80018f77a20 */ /* 0x000fe40000410000 */
[----:B------:R-:W-:Y:S01]  /*6620*/  FMUL.FTZ R246, R25, c[0x0][0x320] ;  /* 0x0000c80019f67a20 */ /* 0x000fe20000410000 */
[----:B------:R-:W2:Y:S01]  /*6630*/  MUFU.TANH R225, R225 ;  /* 0x000000e100e17308 */ /* 0x000ea20000002400 */
[----:B------:R-:W0:Y:S01]  /*6640*/  LDGDEPBAR ;  /* 0x00000000000079af */ /* 0x000e220000000000 */
[----:B------:R-:W-:Y:S02]  /*6650*/  FMUL.FTZ R9, R28, c[0x0][0x320] ;  /* 0x0000c8001c097a20 */ /* 0x000fe40000410000 */
[----:B-1----:R-:W-:Y:S02]  /*6660*/  IMAD.U32 R250, RZ, RZ, UR19 ;  /* 0x00000013fffa7e24 */ /* 0x002fe4000f8e00ff */
[----:B------:R-:W-:Y:S02]  /*6670*/  FMUL.FTZ R252, R29, c[0x0][0x320] ;  /* 0x0000c8001dfc7a20 */ /* 0x000fe40000410000 */
[----:B------:R-:W-:Y:S01]  /*6680*/  FMUL.FTZ R11, R33, c[0x0][0x320] ;  /* 0x0000c800210b7a20 */ /* 0x000fe20000410000 */
[----:B------:R-:W1:Y:S01]  /*6690*/  SHFL.IDX PT, R10, R19, RZ, 0x1c1f ;  /* 0x001c1fff130a7589 */ /* 0x000e6200000e0000 */
[----:B------:R-:W2:Y:S01]  /*66a0*/  MUFU.TANH R230, R230 ;  /* 0x000000e600e67308 */ /* 0x000ea20000002400 */
[----:B------:R-:W-:Y:S01]  /*66b0*/  FMUL.FTZ R251, R34, c[0x0][0x320] ;  /* 0x0000c80022fb7a20 */ /* 0x000fe20000410000 */
[----:B-----5:R-:W-:Y:S01]  /*66c0*/  IADD3 R14, -R213, 0x1, -R250 ;  /* 0x00000001d50e7810 */ /* 0x020fe20007ffe9fa */
[----:B------:R-:W-:Y:S03]  /*66d0*/  FMUL.FTZ R35, R35, c[0x0][0x320] ;  /* 0x0000c80023237a20 */ /* 0x000fe60000410000 */
[----:B------:R-:W-:Y:S04]  /*66e0*/  IADD3 R14, R14, c[0x0][0x1d0], RZ ;  /* 0x000074000e0e7a10 */ /* 0x000fe80007ffe0ff */
[----:B------:R-:W2:Y:S01]  /*66f0*/  MUFU.TANH R233, R233 ;  /* 0x000000e900e97308 */ /* 0x000ea20000002400 */
[----:B------:R-:W-:Y:S04]  /*6700*/  IADD3 R14, R14, -c[0x0][0x168], RZ ;  /* 0x80005a000e0e7a10 */ /* 0x000fe80007ffe0ff */
[C---:B------:R-:W-:Y:S02]  /*6710*/  IADD3 R15, R14.reuse, c[0x0][0x328], RZ ;  /* 0x0000ca000e0f7a10 */ /* 0x040fe40007ffe0ff */
[----:B------:R-:W-:Y:S03]  /*6720*/  IADD3 R14, R14, UR14, RZ ;  /* 0x0000000e0e0e7c10 */ /* 0x000fe6000fffe0ff */
[----:B------:R-:W2:Y:S01]  /*6730*/  MUFU.TANH R237, R237 ;  /* 0x000000ed00ed7308 */ /* 0x000ea20000002400 */
[--C-:B-1----:R-:W-:Y:S02]  /*6740*/  IMAD.IADD R18, R15, 0x1, R10.reuse ;  /* 0x000000010f127824 */ /* 0x102fe400078e020a */
[----:B------:R-:W-:Y:S07]  /*6750*/  IMAD.IADD R17, R14, 0x1, R10 ;  /* 0x000000010e117824 */ /* 0x000fee00078e020a */
[----:B------:R-:W1:Y:S10]  /*6760*/  MUFU.TANH R238, R238 ;  /* 0x000000ee00ee7308 */ /* 0x000e740000002400 */
        /* <DEDUP_REMOVED lines=17> */
[----:B------:R1:W1:Y:S01]  /*6880*/  MUFU.TANH R250, R35 ;  /* 0x0000002300fa7308 */ /* 0x0002620000002400 */
[----:B------:R-:W-:-:S05]  /*6890*/  @P0 BRA `(.L_x_363) ;  /* 0x000001a000000947 */ /* 0x000fca0003800000 */
[----:B--234-:R-:W-:Y:S01]  /*68a0*/  IADD3 R5, R10, c[0x0][0x1d0], RZ ;  /* 0x000074000a057a10 */ /* 0x01cfe20007ffe0ff */
[----:B------:R-:W-:Y:S03]  /*68b0*/  BSSY B0, `(.L_x_364) ;  /* 0x0000012000007945 */ /* 0x000fe60003800000 */
[----:B------:R-:W-:Y:S04]  /*68c0*/  IADD3 R5, R5, -c[0x0][0x168], RZ ;  /* 0x80005a0005057a10 */ /* 0x000fe80007ffe0ff */
[----:B------:R-:W-:Y:S11]  /*68d0*/  ISETP.GT.AND P0, PT, R5, -0x1, PT ;  /* 0xffffffff0500780c */ /* 0x000ff60003f04270 */
[----:B------:R-:W-:Y:S02]  /*68e0*/  @!UPT UIADD3 URZ, URZ, URZ, URZ ;  /* 0x0000003f3f3ff290 */ /* 0x000fe4000fffe03f */
[----:B------:R-:W-:-:S05]  /*68f0*/  @P0 BRA `(.L_x_365) ;  /* 0x0000008000000947 */ /* 0x000fca0003800000 */
[----:B------:R-:W-:Y:S01]  /*6900*/  LOP3.LUT R5, RZ, R5, RZ, 0x33, !PT ;  /* 0x00000005ff057212 */ /* 0x000fe200078e33ff */
[----:B------:R-:W-:Y:S05]  /*6910*/  IMAD.MOV.U32 R4, RZ, RZ, c[0x0][0x32c] ;  /* 0x0000cb00ff047624 */ /* 0x000fea00078e00ff */
[----:B------:R-:W-:Y:S11]  /*6920*/  ISETP.NE.AND P0, PT, R4, 0x1, PT ;  /* 0x000000010400780c */ /* 0x000ff60003f05270 */
[----:B------:R-:W-:Y:S02]  /*6930*/  @!UPT UIADD3 URZ, URZ, URZ, URZ ;  /* 0x0000003f3f3ff290 */ /* 0x000fe4000fffe03f */
[----:B------:R-:W-:Y:S05]  /*6940*/  @P0 IMAD.HI.U32 R4, R5, c[0x0][0x330], RZ ;  /* 0x0000cc0005040a27 */ /* 0x000fea00078e00ff */
[----:B------:R-:W-:Y:S04]  /*6950*/  @P0 SHF.R.U32.HI R5, RZ, c[0x0][0x334], R4 ;  /* 0x0000cd00ff050a19 */ /* 0x000fe80000011604 */
[----:B------:R-:W-:Y:S01]  /*6960*/  LOP3.LUT R5, RZ, R5, RZ, 0x33, !PT ;  /* 0x00000005ff057212 */ /* 0x000fe200078e33ff */
[----:B------:R-:W-:-:S05]  /*6970*/  BRA `(.L_x_366) ;  /* 0x0000005000007947 */ /* 0x000fca0003800000 */
.L_x_365:
[----:B------:R-:W-:Y:S04]  /*6980*/  MOV R4, c[0x0][0x32c] ;  /* 0x0000cb0000047a02 */ /* 0x000fe80000000f00 */
[----:B------:R-:W-:Y:S11]  /*6990*/  ISETP.NE.AND P0, PT, R4, 0x1, PT ;  /* 0x000000010400780c */ /* 0x000ff60003f05270 */
[----:B------:R-:W-:Y:S02]  /*69a0*/  @!UPT UIADD3 URZ, URZ, URZ, URZ ;  /* 0x0000003f3f3ff290 */ /* 0x000fe4000fffe03f */
[----:B------:R-:W-:Y:S05]  /*69b0*/  @P0 IMAD.HI.U32 R4, R5, c[0x0][0x330], RZ ;  /* 0x0000cc0005040a27 */ /* 0x000fea00078e00ff */
[----:B------:R-:W-:Y:S02]  /*69c0*/  @P0 SHF.R.U32.HI R5, RZ, c[0x0][0x334], R4 ;  /* 0x0000cd00ff050a19 */ /* 0x000fe40000011604 */
.L_x_366:
[----:B------:R-:W-:Y:S05]  /*69d0*/  BSYNC B0 ;  /* 0x0000000000007941 */ /* 0x000fea0003800000 */
.L_x_364:
[----:B------:R-:W-:Y:S04]  /*69e0*/  IMAD.MOV.U32 R4, RZ, RZ, c[0x0][0x32c] ;  /* 0x0000cb00ff047624 */ /* 0x000fe800078e00ff */
[----:B------:R-:W-:Y:S04]  /*69f0*/  IMAD R4, R5, R4, -UR19 ;  /* 0x8000001305047e24 */ /* 0x000fe8000f8e0204 */
[----:B------:R-:W-:Y:S05]  /*6a00*/  IMAD.IADD R4, R4, 0x1, -R213 ;  /* 0x0000000104047824 */ /* 0x000fea00078e0ad5 */
[----:B------:R-:W-:Y:S02]  /*6a10*/  IADD3 R5, R4, c[0x0][0x32c], RZ ;  /* 0x0000cb0004057a10 */ /* 0x000fe40007ffe0ff */
[----:B------:R-:W-:Y:S02]  /*6a20*/  IMNMX R17, R17, R4, !PT ;  /* 0x0000000411117217 */ /* 0x000fe40007800200 */
[----:B------:R-:W-:Y:S02]  /*6a30*/  IMNMX R18, R18, R5, PT ;  /* 0x0000000512127217 */ /* 0x000fe40003800200 */
.L_x_363:
[----:B--234-:R-:W-:Y:S01]  /*6a40*/  UISETP.GT.AND UP0, UPT, UR13, -0x1, UPT ;  /* 0xffffffff0d00788c */ /* 0x01cfe2000bf04270 */
[----:B------:R-:W2:Y:S05]  /*6a50*/  SHFL.IDX PT, R7, R19, 0x1, 0x1c1f ;  /* 0x003c1f0013077f89 */ /* 0x000eaa00000e0000 */
[----:B------:R-:W-:Y:S04]  /*6a60*/  PLOP3.LUT P0, PT, PT, PT, UP0, 0x80, 0x0 ;  /* 0x000000000000781c */ /* 0x000fe80003f0f008 */
[C---:B------:R-:W-:Y:S02]  /*6a70*/  ISETP.GT.AND P4, PT, R17.reuse, 0x1, P0 ;  /* 0x000000011100780c */ /* 0x040fe40000784270 */
[----:B------:R-:W-:Y:S02]  /*6a80*/  ISETP.GT.AND P5, PT, R17, RZ, P0 ;  /* 0x000000ff1100720c */ /* 0x000fe400007a4270 */
[C---:B------:R-:W-:Y:S02]  /*6a90*/  ISETP.LT.OR P4, PT, R18.reuse, 0x2, P4 ;  /* 0x000000021200780c */ /* 0x040fe40002781670 */
[C---:B------:R-:W-:Y:S02]  /*6aa0*/  ISETP.LT.OR P5, PT, R18.reuse, 0x1, P5 ;  /* 0x000000011200780c */ /* 0x040fe40002fa1670 */
[----:B------:R-:W-:Y:S02]  /*6ab0*/  FSEL R8, R229, -INF , !P4 ;  /* 0xff800000e5087808 */ /* 0x000fe40006000000 */
[C---:B------:R-:W-:Y:S02]  /*6ac0*/  ISETP.GT.AND P4, PT, R17.reuse, 0x10, P0 ;  /* 0x000000101100780c */ /* 0x040fe40000784270 */
[----:B------:R-:W-:Y:S02]  /*6ad0*/  ISETP.GT.AND P6, PT, R17, 0x8, P0 ;  /* 0x000000081100780c */ /* 0x000fe400007c4270 */
[----:B------:R-:W-:Y:S01]  /*6ae0*/  ISETP.LT.OR P4, PT, R18, 0x11, P4 ;  /* 0x000000111200780c */ /* 0x000fe20002781670 */
[--C-:B--2---:R-:W-:Y:S01]  /*6af0*/  IMAD.IADD R4, R15, 0x1, R7.reuse ;  /* 0x000000010f047824 */ /* 0x104fe200078e0207 */
[----:B------:R-:W-:Y:S01]  /*6b00*/  FSEL R10, R227, -INF , !P5 ;  /* 0xff800000e30a7808 */ /* 0x000fe20006800000 */
[----:B------:R-:W-:Y:S01]  /*6b10*/  IMAD.IADD R5, R14, 0x1, R7 ;  /* 0x000000010e057824 */ /* 0x000fe200078e0207 */
[----:B------:R-:W-:Y:S02]  /*6b20*/  ISETP.GT.AND P5, PT, R17, 0x9, P0 ;  /* 0x000000091100780c */ /* 0x000fe400007a4270 */
[----:B------:R-:W-:Y:S02]  /*6b30*/  FSEL R164, R237, -INF , !P4 ;  /* 0xff800000eda47808 */ /* 0x000fe40006000000 */
[C---:B------:R-:W-:Y:S02]  /*6b40*/  ISETP.GT.AND P4, PT, R17.reuse, 0x19, P0 ;  /* 0x000000191100780c */ /* 0x040fe40000784270 */
[C---:B------:R-:W-:Y:S02]  /*6b50*/  ISETP.LT.OR P6, PT, R18.reuse, 0x9, P6 ;  /* 0x000000091200780c */ /* 0x040fe400037c1670 */
[C---:B------:R-:W-:Y:S02]  /*6b60*/  ISETP.LT.OR P5, PT, R18.reuse, 0xa, P5 ;  /* 0x0000000a1200780c */ /* 0x040fe40002fa1670 */
[----:B------:R-:W-:Y:S02]  /*6b70*/  ISETP.LT.OR P4, PT, R18, 0x1a, P4 ;  /* 0x0000001a1200780c */ /* 0x000fe40002781670 */
[----:B------:R-:W-:Y:S02]  /*6b80*/  FSEL R230, R230, -INF , !P6 ;  /* 0xff800000e6e67808 */ /* 0x000fe40007000000 */
[----:B------:R-:W-:Y:S02]  /*6b90*/  ISETP.GT.AND P6, PT, R17, 0x11, P0 ;  /* 0x000000111100780c */ /* 0x000fe400007c4270 */
[----:B------:R-:W-:Y:S02]  /*6ba0*/  FSEL R6, R233, -INF , !P5 ;  /* 0xff800000e9067808 */ /* 0x000fe40006800000 */
[----:B------:R-:W-:Y:S02]  /*6bb0*/  ISETP.GT.AND P5, PT, R17, 0x18, P0 ;  /* 0x000000181100780c */ /* 0x000fe400007a4270 */
[----:B-1----:R-:W-:Y:S02]  /*6bc0*/  FSEL R140, R241, -INF , !P4 ;  /* 0xff800000f18c7808 */ /* 0x002fe40006000000 */
[C---:B------:R-:W-:Y:S02]  /*6bd0*/  ISETP.GT.AND P4, PT, R17.reuse, 0x28, P0 ;  /* 0x000000281100780c */ /* 0x040fe40000784270 */
[C---:B------:R-:W-:Y:S02]  /*6be0*/  ISETP.LT.OR P6, PT, R18.reuse, 0x12, P6 ;  /* 0x000000121200780c */ /* 0x040fe400037c1670 */
[C---:B------:R-:W-:Y:S02]  /*6bf0*/  ISETP.LT.OR P5, PT, R18.reuse, 0x19, P5 ;  /* 0x000000191200780c */ /* 0x040fe40002fa1670 */
[----:B------:R-:W-:Y:S02]  /*6c00*/  ISETP.LT.OR P4, PT, R18, 0x29, P4 ;  /* 0x000000291200780c */ /* 0x000fe40002781670 */
[----:B------:R-:W-:Y:S02]  /*6c10*/  FSEL R162, R236, -INF , !P6 ;  /* 0xff800000eca27808 */ /* 0x000fe40007000000 */
[C---:B------:R-:W-:Y:S02]  /*6c20*/  ISETP.GT.AND P6, PT, R17.reuse, 0x20, P0 ;  /* 0x000000201100780c */ /* 0x040fe400007c4270 */
[----:B------:R-:W-:Y:S02]  /*6c30*/  FSEL R142, R238, -INF , !P5 ;  /* 0xff800000ee8e7808 */ /* 0x000fe40006800000 */
[----:B------:R-:W-:Y:S02]  /*6c40*/  ISETP.GT.AND P5, PT, R17, 0x21, P0 ;  /* 0x000000211100780c */ /* 0x000fe400007a4270 */
[----:B------:R-:W-:Y:S02]  /*6c50*/  FSEL R156, R247, -INF , !P4 ;  /* 0xff800000f79c7808 */ /* 0x000fe40006000000 */
[----:B------:R-:W-:Y:S02]  /*6c60*/  ISETP.GT.AND P4, PT, R17, 0x31, P0 ;  /* 0x000000311100780c */ /* 0x000fe40000784270 */
[C---:B------:R-:W-:Y:S02]  /*6c70*/  ISETP.LT.OR P6, PT, R18.reuse, 0x21, P6 ;  /* 0x000000211200780c */ /* 0x040fe400037c1670 */
[C---:B------:R-:W-:Y:S02]  /*6c80*/  ISETP.LT.OR P5, PT, R18.reuse, 0x22, P5 ;  /* 0x000000221200780c */ /* 0x040fe40002fa1670 */
[----:B------:R-:W-:Y:S02]  /*6c90*/  ISETP.LT.OR P4, PT, R18, 0x32, P4 ;  /* 0x000000321200780c */ /* 0x000fe40002781670 */
[----:B------:R-:W-:Y:S02]  /*6ca0*/  FSEL R160, R245, -INF , !P6 ;  /* 0xff800000f5a07808 */ /* 0x000fe40007000000 */
[C---:B------:R-:W-:Y:S02]  /*6cb0*/  ISETP.GT.AND P6, PT, R17.reuse, 0x29, P0 ;  /* 0x000000291100780c */ /* 0x040fe400007c4270 */
[----:B------:R-:W-:Y:S02]  /*6cc0*/  FSEL R158, R244, -INF , !P5 ;  /* 0xff800000f49e7808 */ /* 0x000fe40006800000 */
[C---:B------:R-:W-:Y:S02]  /*6cd0*/  ISETP.GT.AND P5, PT, R17.reuse, 0x30, P0 ;  /* 0x000000301100780c */ /* 0x040fe400007a4270 */
[----:B------:R-:W-:Y:S02]  /*6ce0*/  FSEL R150, R252, -INF , !P4 ;  /* 0xff800000fc967808 */ /* 0x000fe40006000000 */
[----:B------:R-:W-:Y:S02]  /*6cf0*/  PLOP3.LUT P4, PT, PT, PT, UP1, 0x40, 0x0 ;  /* 0x000000000000781c */ /* 0x000fe40003f8e818 */
[C---:B------:R-:W-:Y:S02]  /*6d00*/  ISETP.LT.OR P6, PT, R18.reuse, 0x2a, P6 ;  /* 0x0000002a1200780c */ /* 0x040fe400037c1670 */
[----:B------:R-:W-:Y:S02]  /*6d10*/  ISETP.LT.OR P5, PT, R18, 0x31, P5 ;  /* 0x000000311200780c */ /* 0x000fe40002fa1670 */
[----:B------:R-:W-:Y:S02]  /*6d20*/  FSEL R154, R246, -INF , !P6 ;  /* 0xff800000f69a7808 */ /* 0x000fe40007000000 */
[----:B------:R-:W-:Y:S02]  /*6d30*/  ISETP.GT.AND P6, PT, R17, 0x38, P0 ;  /* 0x000000381100780c */ /* 0x000fe400007c4270 */
[----:B------:R-:W-:Y:S02]  /*6d40*/  FSEL R152, R9, -INF , !P5 ;  /* 0xff80000009987808 */ /* 0x000fe40006800000 */
[----:B------:R-:W-:Y:S02]  /*6d50*/  ISETP.GT.AND P5, PT, R17, 0x39, P0 ;  /* 0x000000391100780c */ /* 0x000fe400007a4270 */
[C---:B------:R-:W-:Y:S02]  /*6d60*/  ISETP.LT.OR P6, PT, R18.reuse, 0x39, P6 ;  /* 0x000000391200780c */ /* 0x040fe400037c1670 */
[----:B------:R-:W-:Y:S02]  /*6d70*/  ISETP.LT.OR P5, PT, R18, 0x3a, P5 ;  /* 0x0000003a1200780c */ /* 0x000fe40002fa1670 */
[----:B------:R-:W-:Y:S02]  /*6d80*/  FSEL R148, R13, -INF , !P6 ;  /* 0xff8000000d947808 */ /* 0x000fe40007000000 */
[----:B------:R-:W-:Y:S01]  /*6d90*/  FSEL R146, R11, -INF , !P5 ;  /* 0xff8000000b927808 */ /* 0x000fe20006800000 */
[----:B------:R-:W-:-:S05]  /*6da0*/  @P4 BRA `(.L_x_367) ;  /* 0x000001a000004947 */ /* 0x000fca0003800000 */
[----:B------:R-:W-:Y:S01]  /*6db0*/  IADD3 R7, R7, c[0x0][0x1d0], RZ ;  /* 0x0000740007077a10 */ /* 0x000fe20007ffe0ff */
        /* <DEDUP_REMOVED lines=13> */
.L_x_369:
[----:B------:R-:W-:Y:S04]  /*6e90*/  MOV R7, c[0x0][0x32c] ;  /* 0x0000cb0000077a02 */ /* 0x000fe80000000f00 */
[----:B------:R-:W-:Y:S11]  /*6ea0*/  ISETP.NE.AND P4, PT, R7, 0x1, PT ;  /* 0x000000010700780c */ /* 0x000ff60003f85270 */
[----:B------:R-:W-:Y:S02]  /*6eb0*/  @!UPT UIADD3 URZ, URZ, URZ, URZ ;  /* 0x0000003f3f3ff290 */ /* 0x000fe4000fffe03f */
[----:B------:R-:W-:Y:S05]  /*6ec0*/  @P4 IMAD.HI.U32 R7, R12, c[0x0][0x330], RZ ;  /* 0x0000cc000c074a27 */ /* 0x000fea00078e00ff */
[----:B------:R-:W-:Y:S02]  /*6ed0*/  @P4 SHF.R.U32.HI R12, RZ, c[0x0][0x334], R7 ;  /* 0x0000cd00ff0c4a19 */ /* 0x000fe40000011607 */
.L_x_370:
[----:B------:R-:W-:Y:S05]  /*6ee0*/  BSYNC B0 ;  /* 0x0000000000007941 */ /* 0x000fea0003800000 */
.L_x_368:
[----:B------:R-:W-:Y:S04]  /*6ef0*/  IMAD.MOV.U32 R7, RZ, RZ, c[0x0][0x32c] ;  /* 0x0000cb00ff077624 */ /* 0x000fe800078e00ff */
[----:B------:R-:W-:Y:S04]  /*6f00*/  IMAD R12, R12, R7, -UR19 ;  /* 0x800000130c0c7e24 */ /* 0x000fe8000f8e0207 */
[----:B------:R-:W-:Y:S05]  /*6f10*/  IMAD.IADD R12, R12, 0x1, -R213 ;  /* 0x000000010c0c7824 */ /* 0x000fea00078e0ad5 */
[----:B------:R-:W-:Y:S02]  /*6f20*/  IADD3 R7, R12, c[0x0][0x32c], RZ ;  /* 0x0000cb000c077a10 */ /* 0x000fe40007ffe0ff */
[----:B------:R-:W-:Y:S02]  /*6f30*/  IMNMX R5, R5, R12, !PT ;  /* 0x0000000c05057217 */ /* 0x000fe40007800200 */
[----:B------:R-:W-:Y:S02]  /*6f40*/  IMNMX R4, R4, R7, PT ;  /* 0x0000000704047217 */ /* 0x000fe40003800200 */
.L_x_367:
[----:B------:R-:W-:Y:S01]  /*6f50*/  FMNMX.FTZ R7, R10, R3, !PT ;  /* 0x000000030a077209 */ /* 0x000fe20007810000 */
[----:B------:R-:W-:Y:S01]  /*6f60*/  LDSM.16.MT88.4 R20, [R198+0x100] ;  /* 0x00010000c614783b */ /* 0x000fe20000004200 */
[C---:B------:R-:W-:Y:S01]  /*6f70*/  ISETP.GT.AND P6, PT, R5.reuse, RZ, P0 ;  /* 0x000000ff0500720c */ /* 0x040fe200007c4270 */
[----:B------:R-:W-:Y:S01]  /*6f80*/  UISETP.GT.AND UP0, UPT, UR13, UR18, UPT ;  /* 0x000000120d00728c */ /* 0x000fe2000bf04270 */
[----:B------:R-:W-:Y:S01]  /*6f90*/  FMNMX.FTZ R7, R8, R7, !PT ;  /* 0x0000000708077209 */ /* 0x000fe20007810000 */
[----:B------:R-:W-:Y:S01]  /*6fa0*/  UIADD3 UR13, UR13, -0x1, URZ ;  /* 0xffffffff0d0d7890 */ /* 0x000fe2000fffe03f */
[----:B------:R-:W-:Y:S02]  /*6fb0*/  ISETP.LT.OR P6, PT, R4, 0x1, P6 ;  /* 0x000000010400780c */ /* 0x000fe400037c1670 */
[----:B------:R-:W-:Y:S01]  /*6fc0*/  FMNMX.FTZ R7, R230, R7, !PT ;  /* 0x00000007e6077209 */ /* 0x000fe20007810000 */
[----:B------:R-:W-:Y:S01]  /*6fd0*/  LDSM.16.MT88.4 R28, [R197+0x100] ;  /* 0x00010000c51c783b */ /* 0x000fe20000004200 */
[C---:B------:R-:W-:Y:S02]  /*6fe0*/  ISETP.GT.AND P5, PT, R5.reuse, 0x1, P0 ;  /* 0x000000010500780c */ /* 0x040fe400007a4270 */
[----:B------:R-:W-:Y:S02]  /*6ff0*/  FMNMX.FTZ R7, R6, R7, !PT ;  /* 0x0000000706077209 */ /* 0x000fe40007810000 */
[----:B------:R-:W-:Y:S02]  /*7000*/  FSEL R13, R0, -INF , !P6 ;  /* 0xff800000000d7808 */ /* 0x000fe40007000000 */
[----:B------:R-:W-:Y:S02]  /*7010*/  FMNMX.FTZ R7, R164, R7, !PT ;  /* 0x00000007a4077209 */ /* 0x000fe40007810000 */
[----:B------:R-:W-:Y:S02]  /*7020*/  ISETP.GT.AND P4, PT, R5, 0x8, P0 ;  /* 0x000000080500780c */ /* 0x000fe40000784270 */
[----:B------:R-:W-:Y:S02]  /*7030*/  FMNMX.FTZ R7, R162, R7, !PT ;  /* 0x00000007a2077209 */ /* 0x000fe40007810000 */
[----:B------:R-:W-:Y:S02]  /*7040*/  ISETP.LT.OR P5, PT, R4, 0x2, P5 ;  /* 0x000000020400780c */ /* 0x000fe40002fa1670 */
[----:B------:R-:W-:Y:S02]  /*7050*/  FMNMX.FTZ R7, R142, R7, !PT ;  /* 0x000000078e077209 */ /* 0x000fe40007810000 */
[----:B------:R-:W-:Y:S02]  /*7060*/  FMNMX.FTZ R0, R13, R2, !PT ;  /* 0x000000020d007209 */ /* 0x000fe40007810000 */
[----:B------:R-:W-:Y:S02]  /*7070*/  FMNMX.FTZ R7, R140, R7, !PT ;  /* 0x000000078c077209 */ /* 0x000fe40007810000 */
[----:B------:R-:W-:Y:S02]  /*7080*/  FSEL R225, R225, -INF , !P5 ;  /* 0xff800000e1e17808 */ /* 0x000fe40006800000 */
[----:B------:R-:W-:Y:S02]  /*7090*/  FMNMX.FTZ R7, R160, R7, !PT ;  /* 0x00000007a0077209 */ /* 0x000fe40007810000 */
[----:B------:R-:W-:Y:S02]  /*70a0*/  ISETP.GT.AND P6, PT, R5, 0x9, P0 ;  /* 0x000000090500780c */ /* 0x000fe400007c4270 */
[----:B------:R-:W-:Y:S02]  /*70b0*/  FMNMX.FTZ R7, R158, R7, !PT ;  /* 0x000000079e077209 */ /* 0x000fe40007810000 */
[----:B------:R-:W-:Y:S02]  /*70c0*/  ISETP.LT.OR P4, PT, R4, 0x9, P4 ;  /* 0x000000090400780c */ /* 0x000fe40002781670 */
[----:B------:R-:W-:Y:S02]  /*70d0*/  FMNMX.FTZ R7, R156, R7, !PT ;  /* 0x000000079c077209 */ /* 0x000fe40007810000 */
[----:B------:R-:W-:Y:S02]  /*70e0*/  FSEL R11, R226, -INF , !P4 ;  /* 0xff800000e20b7808 */ /* 0x000fe40006000000 */
[----:B------:R-:W-:Y:S02]  /*70f0*/  FMNMX.FTZ R0, R225, R0, !PT ;  /* 0x00000000e1007209 */ /* 0x000fe40007810000 */
[----:B------:R-:W-:Y:S02]  /*7100*/  ISETP.GT.AND P5, PT, R5, 0x10, P0 ;  /* 0x000000100500780c */ /* 0x000fe400007a4270 */
[----:B------:R-:W-:Y:S02]  /*7110*/  ISETP.LT.OR P6, PT, R4, 0xa, P6 ;  /* 0x0000000a0400780c */ /* 0x000fe400037c1670 */
[----:B------:R-:W-:Y:S02]  /*7120*/  FMNMX.FTZ R7, R154, R7, !PT ;  /* 0x000000079a077209 */ /* 0x000fe40007810000 */
[----:B------:R-:W-:Y:S02]  /*7130*/  FSEL R9, R228, -INF , !P6 ;  /* 0xff800000e4097808 */ /* 0x000fe40007000000 */
[----:B------:R-:W-:Y:S02]  /*7140*/  ISETP.LT.OR P5, PT, R4, 0x11, P5 ;  /* 0x000000110400780c */ /* 0x000fe40002fa1670 */
[----:B------:R-:W-:Y:S02]  /*7150*/  FMNMX.FTZ R0, R11, R0, !PT ;  /* 0x000000000b007209 */ /* 0x000fe40007810000 */
[----:B------:R-:W-:Y:S02]  /*7160*/  ISETP.GT.AND P4, PT, R5, 0x11, P0 ;  /* 0x000000110500780c */ /* 0x000fe40000784270 */
[----:B------:R-:W-:Y:S02]  /*7170*/  FMNMX.FTZ R7, R152, R7, !PT ;  /* 0x0000000798077209 */ /* 0x000fe40007810000 */
[----:B------:R-:W-:Y:S02]  /*7180*/  FSEL R163, R232, -INF , !P5 ;  /* 0xff800000e8a37808 */ /* 0x000fe40006800000 */
[----:B------:R-:W-:Y:S02]  /*7190*/  ISETP.LT.OR P4, PT, R4, 0x12, P4 ;  /* 0x000000120400780c */ /* 0x000fe40002781670 */
[----:B------:R-:W-:Y:S02]  /*71a0*/  FMNMX.FTZ R0, R9, R0, !PT ;  /* 0x0000000009007209 */ /* 0x000fe40007810000 */
[----:B------:R-:W-:Y:S02]  /*71b0*/  ISETP.GT.AND P6, PT, R5, 0x18, P0 ;  /* 0x000000180500780c */ /* 0x000fe400007c4270 */
[----:B------:R-:W-:Y:S02]  /*71c0*/  FMNMX.FTZ R15, R150, R7, !PT ;  /* 0x00000007960f7209 */ /* 0x000fe40007810000 */
[----:B------:R-:W-:Y:S02]  /*71d0*/  FSEL R161, R231, -INF , !P4 ;  /* 0xff800000e7a17808 */ /* 0x000fe40006000000 */
[----:B------:R-:W-:Y:S02]  /*71e0*/  FMNMX.FTZ R0, R163, R0, !PT ;  /* 0x00000000a3007209 */ /* 0x000fe40007810000 */
[----:B------:R-:W-:Y:S02]  /*71f0*/  ISETP.LT.OR P6, PT, R4, 0x19, P6 ;  /* 0x000000190400780c */ /* 0x000fe400037c1670 */
        /* <DEDUP_REMOVED lines=9> */
[----:B------:R-:W-:Y:S01]  /*7290*/  ISETP.LT.OR P4, PT, R4, 0x21, P4 ;  /* 0x000000210400780c */ /* 0x000fe20002781670 */
[----:B------:R-:W1:Y:S01]  /*72a0*/  SHFL.BFLY PT, R0, R7, 0x2, 0x1f ;  /* 0x0c401f0007007f89 */ /* 0x000e6200000e0000 */
[----:B------:R-:W-:Y:S02]  /*72b0*/  ISETP.GT.AND P6, PT, R5, 0x21, P0 ;  /* 0x000000210500780c */ /* 0x000fe400007c4270 */
[----:B------:R-:W-:Y:S02]  /*72c0*/  FSEL R159, R240, -INF , !P4 ;  /* 0xff800000f09f7808 */ /* 0x000fe40006000000 */
[----:B------:R-:W-:Y:S02]  /*72d0*/  FMNMX.FTZ R14, R141, R14, !PT ;  /* 0x0000000e8d0e7209 */ /* 0x000fe40007810000 */
[C---:B------:R-:W-:Y:S02]  /*72e0*/  ISETP.LT.OR P6, PT, R4.reuse, 0x22, P6 ;  /* 0x000000220400780c */ /* 0x040fe400037c1670 */
[----:B------:R-:W-:Y:S02]  /*72f0*/  ISETP.GT.AND P5, PT, R5, 0x28, P0 ;  /* 0x000000280500780c */ /* 0x000fe400007a4270 */
[----:B------:R-:W-:Y:S02]  /*7300*/  FSEL R157, R239, -INF , !P6 ;  /* 0xff800000ef9d7808 */ /* 0x000fe40007000000 */
[----:B------:R-:W-:Y:S02]  /*7310*/  FMNMX.FTZ R14, R159, R14, !PT ;  /* 0x0000000e9f0e7209 */ /* 0x000fe40007810000 */
[C---:B------:R-:W-:Y:S02]  /*7320*/  ISETP.LT.OR P5, PT, R4.reuse, 0x29, P5 ;  /* 0x000000290400780c */ /* 0x040fe40002fa1670 */
[----:B------:R-:W-:Y:S02]  /*7330*/  ISETP.GT.AND P4, PT, R5, 0x29, P0 ;  /* 0x000000290500780c */ /* 0x000fe40000784270 */
[----:B------:R-:W-:Y:S02]  /*7340*/  FSEL R155, R243, -INF , !P5 ;  /* 0xff800000f39b7808 */ /* 0x000fe40006800000 */
[----:B------:R-:W-:Y:S02]  /*7350*/  FMNMX.FTZ R14, R157, R14, !PT ;  /* 0x0000000e9d0e7209 */ /* 0x000fe40007810000 */
[----:B------:R-:W-:Y:S02]  /*7360*/  ISETP.LT.OR P4, PT, R4, 0x2a, P4 ;  /* 0x0000002a0400780c */ /* 0x000fe40002781670 */
        /* <DEDUP_REMOVED lines=13> */
[----:B-1----:R-:W-:Y:S02]  /*7440*/  FMNMX.FTZ R12, R7, R0, !PT ;  /* 0x00000000070c7209 */ /* 0x002fe40007810000 */
[----:B------:R-:W-:Y:S02]  /*7450*/  FSEL R145, R251, -INF , !P4 ;  /* 0xff800000fb917808 */ /* 0x000fe40006000000 */
[----:B------:R-:W-:Y:S01]  /*7460*/  FMNMX.FTZ R0, R147, R14, !PT ;  /* 0x0000000e93007209 */ /* 0x000fe20007810000 */
[----:B------:R-:W1:Y:S01]  /*7470*/  SHFL.BFLY PT, R15, R12, 0x1, 0x1f ;  /* 0x0c201f000c0f7f89 */ /* 0x000e6200000e0000 */
[----:B------:R-:W-:Y:S02]  /*7480*/  ISETP.LT.OR P0, PT, R4, 0x3a, P0 ;  /* 0x0000003a0400780c */ /* 0x000fe40000701670 */
[----:B------:R-:W-:Y:S02]  /*7490*/  FMNMX.FTZ R0, R145, R0, !PT ;  /* 0x0000000091007209 */ /* 0x000fe40007810000 */
[----:B------:R-:W-:Y:S04]  /*74a0*/  FSEL R133, R250, -INF , !P0 ;  /* 0xff800000fa857808 */ /* 0x000fe80004000000 */
[----:B------:R-:W-:Y:S05]  /*74b0*/  FMNMX.FTZ R7, R133, R0, !PT ;  /* 0x0000000085077209 */ /* 0x000fea0007810000 */
[----:B------:R-:W2:Y:S01]  /*74c0*/  SHFL.BFLY PT, R4, R7, 0x2, 0x1f ;  /* 0x0c401f0007047f89 */ /* 0x000ea200000e0000 */
[----:B-1----:R-:W-:Y:S04]  /*74d0*/  FMNMX.FTZ R0, R12, R15, !PT ;  /* 0x0000000f0c007209 */ /* 0x002fe80007810000 */
[C---:B------:R-:W-:Y:S01]  /*74e0*/  FSETP.NEU.FTZ.AND P0, PT, R0.reuse, -INF , PT ;  /* 0xff8000000000780b */ /* 0x040fe20003f1d000 */
[----:B------:R-:W-:Y:S05]  /*74f0*/  FMUL.FTZ R151, R0, c[0x0][0x2d0] ;  /* 0x0000b40000977a20 */ /* 0x000fea0000410000 */
[----:B------:R-:W-:Y:S02]  /*7500*/  FSEL R151, R151, RZ, P0 ;  /* 0x000000ff97977208 */ /* 0x000fe40000000000 */
[----:B--2---:R-:W-:Y:S03]  /*7510*/  FMNMX.FTZ R5, R7, R4, !PT ;  /* 0x0000000407057209 */ /* 0x004fe60007810000 */
[--C-:B------:R-:W-:Y:S01]  /*7520*/  FFMA.FTZ R168, R10, c[0x0][0x2d0], -R151.reuse ;  /* 0x0000b4000aa87a23 */ /* 0x100fe20000010897 */
[----:B------:R-:W-:Y:S01]  /*7530*/  FSEL R4, R0, RZ, P0 ;  /* 0x000000ff00047208 */ /* 0x000fe20000000000 */
[--C-:B------:R-:W-:Y:S01]  /*7540*/  FFMA.FTZ R135, R8, c[0x0][0x2d0], -R151.reuse ;  /* 0x0000b40008877a23 */ /* 0x100fe20000010897 */
[----:B------:R-:W1:Y:S01]  /*7550*/  SHFL.BFLY PT, R132, R5, 0x1, 0x1f ;  /* 0x0c201f0005847f89 */ /* 0x000e6200000e0000 */
[----:B------:R-:W-:Y:S02]  /*7560*/  FFMA.FTZ R134, R230, c[0x0][0x2d0], -R151 ;  /* 0x0000b400e6867a23 */ /* 0x000fe40000010897 */
[----:B------:R-:W-:Y:S01]  /*7570*/  MUFU.EX2 R168, R168 ;  /* 0x000000a800a87308 */ /* 0x000fe20000000800 */
[----:B------:R-:W-:Y:S02]  /*7580*/  FADD.FTZ R3, -R4, R3 ;  /* 0x0000000304037221 */ /* 0x000fe40000010100 */
[--C-:B------:R-:W-:Y:S02]  /*7590*/  FFMA.FTZ R169, R6, c[0x0][0x2d0], -R151.reuse ;  /* 0x0000b40006a97a23 */ /* 0x100fe40000010897 */
[----:B------:R-:W-:Y:S02]  /*75a0*/  FMUL.FTZ R6, R3, c[0x0][0x2d0] ;  /* 0x0000b40003067a20 */ /* 0x000fe40000410000 */
[--C-:B------:R-:W-:Y:S02]  /*75b0*/  FFMA.FTZ R174, R164, c[0x0][0x2d0], -R151.reuse ;  /* 0x0000b400a4ae7a23 */ /* 0x100fe40000010897 */
[----:B------:R-:W-:Y:S01]  /*75c0*/  LDSM.16.MT88.4 R164, [R203+0x5900] ;  /* 0x00590000cba4783b */ /* 0x000fe20000004200 */
[----:B------:R-:W2:Y:S01]  /*75d0*/  MUFU.EX2 R135, R135 ;  /* 0x0000008700877308 */ /* 0x000ea20000000800 */
[--C-:B------:R-:W-:Y:S02]  /*75e0*/  FFMA.FTZ R175, R162, c[0x0][0x2d0], -R151.reuse ;  /* 0x0000b400a2af7a23 */ /* 0x100fe40000010897 */
[--C-:B------:R-:W-:Y:S02]  /*75f0*/  FFMA.FTZ R176, R142, c[0x0][0x2d0], -R151.reuse ;  /* 0x0000b4008eb07a23 */ /* 0x100fe40000010897 */
[--C-:B------:R-:W-:Y:S02]  /*7600*/  FFMA.FTZ R177, R140, c[0x0][0x2d0], -R151.reuse ;  /* 0x0000b4008cb17a23 */ /* 0x100fe40000010897 */
[--C-:B------:R-:W-:Y:S02]  /*7610*/  FFMA.FTZ R227, R160, c[0x0][0x2d0], -R151.reuse ;  /* 0x0000b400a0e37a23 */ /* 0x100fe40000010897 */
[--C-:B------:R-:W-:Y:S01]  /*7620*/  FFMA.FTZ R228, R158, c[0x0][0x2d0], -R151.reuse ;  /* 0x0000b4009ee47a23 */ /* 0x100fe20000010897 */
[----:B------:R-:W-:Y:S01]  /*7630*/  MUFU.EX2 R134, R134 ;  /* 0x0000008600867308 */ /* 0x000fe20000000800 */
[--C-:B------:R-:W-:Y:S01]  /*7640*/  FFMA.FTZ R229, R156, c[0x0][0x2d0], -R151.reuse ;  /* 0x0000b4009ce57a23 */ /* 0x100fe20000010897 */
[----:B-1----:R-:W-:Y:S01]  /*7650*/  FMNMX.FTZ R132, R5, R132, !PT ;  /* 0x0000008405847209 */ /* 0x002fe20007810000 */
[--C-:B------:R-:W-:Y:S02]  /*7660*/  FFMA.FTZ R230, R154, c[0x0][0x2d0], -R151.reuse ;  /* 0x0000b4009ae67a23 */ /* 0x100fe40000010897 */
[--C-:B------:R-:W-:Y:S01]  /*7670*/  FFMA.FTZ R235, R152, c[0x0][0x2d0], -R151.reuse ;  /* 0x0000b40098eb7a23 */ /* 0x100fe20000010897 */
[C---:B------:R-:W-:Y:S01]  /*7680*/  FSETP.NEU.FTZ.AND P0, PT, R132.reuse, -INF , PT ;  /* 0xff8000008400780b */ /* 0x040fe20003f1d000 */
[----:B------:R-:W-:Y:S02]  /*7690*/  FMUL.FTZ R144, R132, c[0x0][0x2d0] ;  /* 0x0000b40084907a20 */ /* 0x000fe40000410000 */
[--C-:B------:R-:W-:Y:S01]  /*76a0*/  FFMA.FTZ R236, R150, c[0x0][0x2d0], -R151.reuse ;  /* 0x0000b40096ec7a23 */ /* 0x100fe20000010897 */
[----:B------:R-:W-:Y:S01]  /*76b0*/  FSEL R5, R132, RZ, P0 ;  /* 0x000000ff84057208 */ /* 0x000fe20000000000 */
[----:B------:R-:W1:Y:S01]  /*76c0*/  MUFU.EX2 R169, R169 ;  /* 0x000000a900a97308 */ /* 0x000e620000000800 */
[----:B------:R-:W-:Y:S01]  /*76d0*/  FSEL R144, R144, RZ, P0 ;  /* 0x000000ff90907208 */ /* 0x000fe20000000000 */
[--C-:B------:R-:W-:Y:S01]  /*76e0*/  FFMA.FTZ R237, R148, c[0x0][0x2d0], -R151.reuse ;  /* 0x0000b40094ed7a23 */ /* 0x100fe20000010897 */
[----:B--2---:R-:W-:Y:S01]  /*76f0*/  F2FP.BF16.PACK_AB R136, R135, R168 ;  /* 0x000000a88788723e */ /* 0x004fe200000010ff */
[----:B------:R-:W-:Y:S01]  /*7700*/  FADD.FTZ R5, -R5, R2 ;  /* 0x0000000205057221 */ /* 0x000fe20000010100 */
[----:B------:R-:W-:Y:S01]  /*7710*/  PLOP3.LUT P0, PT, PT, PT, UP0, 0x80, 0x0 ;  /* 0x000000000000781c */ /* 0x000fe20003f0f008 */
[--C-:B------:R-:W-:Y:S02]  /*7720*/  FFMA.FTZ R173, R13, c[0x0][0x2d0], -R144.reuse ;  /* 0x0000b4000dad7a23 */ /* 0x100fe40000010890 */
[----:B------:R-:W2:Y:S01]  /*7730*/  LDSM.16.MT88.4 R12, [R203+0x100] ;  /* 0x00010000cb0c783b */ /* 0x000ea20000004200 */
[--C-:B------:R-:W-:Y:S01]  /*7740*/  FFMA.FTZ R172, R225, c[0x0][0x2d0], -R144.reuse ;  /* 0x0000b400e1ac7a23 */ /* 0x100fe20000010890 */
[----:B------:R-:W3:Y:S01]  /*7750*/  MUFU.EX2 R3, R6 ;  /* 0x0000000600037308 */ /* 0x000ee20000000800 */
[--C-:B------:R-:W-:Y:S02]  /*7760*/  FFMA.FTZ R171, R11, c[0x0][0x2d0], -R144.reuse ;  /* 0x0000b4000bab7a23 */ /* 0x100fe40000010890 */
[--C-:B------:R-:W-:Y:S02]  /*7770*/  FFMA.FTZ R170, R9, c[0x0][0x2d0], -R144.reuse ;  /* 0x0000b40009aa7a23 */ /* 0x100fe40000010890 */
[----:B------:R-:W-:Y:S02]  /*7780*/  FMUL.FTZ R2, R5, c[0x0][0x2d0] ;  /* 0x0000b40005027a20 */ /* 0x000fe40000410000 */
[--C-:B------:R-:W-:Y:S02]  /*7790*/  FFMA.FTZ R178, R163, c[0x0][0x2d0], -R144.reuse ;  /* 0x0000b400a3b27a23 */ /* 0x100fe40000010890 */
[--C-:B------:R-:W-:Y:S01]  /*77a0*/  FFMA.FTZ R179, R161, c[0x0][0x2d0], -R144.reuse ;  /* 0x0000b400a1b37a23 */ /* 0x100fe20000010890 */
[----:B------:R-:W-:Y:S01]  /*77b0*/  MUFU.EX2 R173, R173 ;  /* 0x000000ad00ad7308 */ /* 0x000fe20000000800 */
[----:B------:R-:W-:Y:S01]  /*77c0*/  LDSM.16.MT88.4 R160, [R196+0x3900] ;  /* 0x00390000c4a0783b */ /* 0x000fe20000004200 */
[--C-:B------:R-:W-:Y:S01]  /*77d0*/  FFMA.FTZ R225, R143, c[0x0][0x2d0], -R144.reuse ;  /* 0x0000b4008fe17a23 */ /* 0x100fe20000010890 */
[----:B-1----:R-:W-:Y:S01]  /*77e0*/  F2FP.BF16.PACK_AB R138, R169, R134 ;  /* 0x00000086a98a723e */ /* 0x002fe200000010ff */
[--C-:B------:R-:W-:Y:S02]  /*77f0*/  FFMA.FTZ R226, R141, c[0x0][0x2d0], -R144.reuse ;  /* 0x0000b4008de27a23 */ /* 0x100fe40000010890 */
[--C-:B------:R-:W-:Y:S03]  /*7800*/  FFMA.FTZ R231, R159, c[0x0][0x2d0], -R144.reuse ;  /* 0x0000b4009fe77a23 */ /* 0x100fe60000010890 */
[----:B------:R-:W-:Y:S01]  /*7810*/  LDSM.16.MT88.4 R140, [R197+0x2900] ;  /* 0x00290000c58c783b */ /* 0x000fe20000004200 */
[----:B------:R-:W1:Y:S01]  /*7820*/  MUFU.EX2 R172, R172 ;  /* 0x000000ac00ac7308 */ /* 0x000e620000000800 */
[--C-:B------:R-:W-:Y:S02]  /*7830*/  FFMA.FTZ R232, R157, c[0x0][0x2d0], -R144.reuse ;  /* 0x0000b4009de87a23 */ /* 0x100fe40000010890 */
[--C-:B------:R-:W-:Y:S02]  /*7840*/  FFMA.FTZ R233, R155, c[0x0][0x2d0], -R144.reuse ;  /* 0x0000b4009be97a23 */ /* 0x100fe40000010890 */
[C---:B---3--:R-:W-:Y:S02]  /*7850*/  FMUL.FTZ R4, R3.reuse, R128 ;  /* 0x0000008003047220 */ /* 0x048fe40000410000 */
[C---:B------:R-:W-:Y:S01]  /*7860*/  FMUL.FTZ R5, R3.reuse, R129 ;  /* 0x0000008103057220 */ /* 0x040fe20000410000 */
[----:B------:R-:W-:Y:S01]  /*7870*/  LDSM.16.MT88.4 R156, [R197+0x3900] ;  /* 0x00390000c59c783b */ /* 0x000fe20000004200 */
[C---:B------:R-:W-:Y:S01]  /*7880*/  FMUL.FTZ R8, R3.reuse, R124 ;  /* 0x0000007c03087220 */ /* 0x040fe20000410000 */
[----:B------:R-:W-:Y:S01]  /*7890*/  MUFU.EX2 R171, R171 ;  /* 0x000000ab00ab7308 */ /* 0x000fe20000000800 */
[C---:B------:R-:W-:Y:S02]  /*78a0*/  FMUL.FTZ R9, R3.reuse, R125 ;  /* 0x0000007d03097220 */ /* 0x040fe40000410000 */
[C---:B------:R-:W-:Y:S02]  /*78b0*/  FMUL.FTZ R16, R3.reuse, R116 ;  /* 0x0000007403107220 */ /* 0x040fe40000410000 */
[C---:B------:R-:W-:Y:S02]  /*78c0*/  FMUL.FTZ R17, R3.reuse, R117 ;  /* 0x0000007503117220 */ /* 0x040fe40000410000 */
[C---:B------:R-:W-:Y:S02]  /*78d0*/  FMUL.FTZ R24, R3.reuse, R108 ;  /* 0x0000006c03187220 */ /* 0x040fe40000410000 */
[C---:B------:R-:W-:Y:S01]  /*78e0*/  FMUL.FTZ R25, R3.reuse, R109 ;  /* 0x0000006d03197220 */ /* 0x040fe20000410000 */
[----:B------:R-:W3:Y:S01]  /*78f0*/  MUFU.EX2 R170, R170 ;  /* 0x000000aa00aa7308 */ /* 0x000ee20000000800 */
[C---:B------:R-:W-:Y:S02]  /*7900*/  FMUL.FTZ R32, R3.reuse, R100 ;  /* 0x0000006403207220 */ /* 0x040fe40000410000 */
[----:B------:R-:W-:Y:S01]  /*7910*/  FMUL.FTZ R33, R3, R101 ;  /* 0x0000006503217220 */ /* 0x000fe20000410000 */
[----:B-1----:R-:W-:Y:S01]  /*7920*/  F2FP.BF16.PACK_AB R137, R172, R173 ;  /* 0x000000adac89723e */ /* 0x002fe200000010ff */
[--C-:B------:R-:W-:Y:S02]  /*7930*/  FFMA.FTZ R234, R153, c[0x0][0x2d0], -R144.reuse ;  /* 0x0000b40099ea7a23 */ /* 0x100fe40000010890 */
[----:B------:R-:W-:Y:S01]  /*7940*/  LDSM.16.MT88.4 R152, [R198+0x3900] ;  /* 0x00390000c698783b */ /* 0x000fe20000004200 */
[--C-:B------:R-:W-:Y:S02]  /*7950*/  FFMA.FTZ R239, R149, c[0x0][0x2d0], -R144.reuse ;  /* 0x0000b40095ef7a23 */ /* 0x100fe40000010890 */
[----:B------:R-:W1:Y:S01]  /*7960*/  MUFU.EX2 R2, R2 ;  /* 0x0000000200027308 */ /* 0x000e620000000800 */
[--C-:B------:R-:W-:Y:S02]  /*7970*/  FFMA.FTZ R240, R147, c[0x0][0x2d0], -R144.reuse ;  /* 0x0000b40093f07a23 */ /* 0x100fe40000010890 */
[--C-:B------:R-:W-:Y:S02]  /*7980*/  FFMA.FTZ R241, R145, c[0x0][0x2d0], -R144.reuse ;  /* 0x0000b40091f17a23 */ /* 0x100fe40000010890 */
[----:B------:R-:W-:Y:S02]  /*7990*/  FFMA.FTZ R151, R146, c[0x0][0x2d0], -R151 ;  /* 0x0000b40092977a23 */ /* 0x000fe40000010897 */
[----:B------:R-:W-:Y:S02]  /*79a0*/  FFMA.FTZ R144, R133, c[0x0][0x2d0], -R144 ;  /* 0x0000b40085907a23 */ /* 0x000fe40000010890 */
[C---:B------:R-:W-:Y:S01]  /*79b0*/  FMUL.FTZ R36, R3.reuse, R36 ;  /* 0x0000002403247220 */ /* 0x040fe20000410000 */
[----:B------:R-:W-:Y:S01]  /*79c0*/  MUFU.EX2 R238, R151 ;  /* 0x0000009700ee7308 */ /* 0x000fe20000000800 */
[C---:B------:R-:W-:Y:S02]  /*79d0*/  FMUL.FTZ R37, R3.reuse, R37 ;  /* 0x0000002503257220 */ /* 0x040fe40000410000 */
[C---:B------:R-:W-:Y:S01]  /*79e0*/  FMUL.FTZ R40, R3.reuse, R40 ;  /* 0x0000002803287220 */ /* 0x040fe20000410000 */
[----:B---3--:R-:W-:Y:S01]  /*79f0*/  F2FP.BF16.PACK_AB R139, R170, R171 ;  /* 0x000000abaa8b723e */ /* 0x008fe200000010ff */
[C---:B------:R-:W-:Y:S02]  /*7a00*/  FMUL.FTZ R41, R3.reuse, R41 ;  /* 0x0000002903297220 */ /* 0x040fe40000410000 */
[C---:B------:R-:W-:Y:S02]  /*7a10*/  FMUL.FTZ R44, R3.reuse, R44 ;  /* 0x0000002c032c7220 */ /* 0x040fe40000410000 */
[C---:B------:R-:W-:Y:S01]  /*7a20*/  FMUL.FTZ R45, R3.reuse, R45 ;  /* 0x0000002d032d7220 */ /* 0x040fe20000410000 */
[----:B------:R3:W-:Y:S01]  /*7a30*/  MUFU.EX2 R242, R144 ;  /* 0x0000009000f27308 */ /* 0x0007e20000000800 */
[C---:B------:R-:W-:Y:S02]  /*7a40*/  FMUL.FTZ R48, R3.reuse, R48 ;  /* 0x0000003003307220 */ /* 0x040fe40000410000 */
[C---:B------:R-:W-:Y:S02]  /*7a50*/  FMUL.FTZ R49, R3.reuse, R49 ;  /* 0x0000003103317220 */ /* 0x040fe40000410000 */
[C---:B-1----:R-:W-:Y:S02]  /*7a60*/  FMUL.FTZ R6, R2.reuse, R130 ;  /* 0x0000008202067220 */ /* 0x042fe40000410000 */
[C---:B------:R-:W-:Y:S02]  /*7a70*/  FMUL.FTZ R7, R2.reuse, R131 ;  /* 0x0000008302077220 */ /* 0x040fe40000410000 */
[----:B------:R-:W-:Y:S01]  /*7a80*/  LDSM.16.MT88.4 R128, [R198+0x2900] ;  /* 0x00290000c680783b */ /* 0x000fe20000004200 */
[C---:B------:R-:W-:Y:S01]  /*7a90*/  FMUL.FTZ R10, R2.reuse, R126 ;  /* 0x0000007e020a7220 */ /* 0x040fe20000410000 */
[----:B------:R-:W-:Y:S01]  /*7aa0*/  MUFU.EX2 R174, R174 ;  /* 0x000000ae00ae7308 */ /* 0x000fe20000000800 */
[C---:B------:R-:W-:Y:S02]  /*7ab0*/  FMUL.FTZ R11, R2.reuse, R127 ;  /* 0x0000007f020b7220 */ /* 0x040fe40000410000 */
[C---:B--2---:R-:W-:Y:S03]  /*7ac0*/  HMMA.16816.F32.BF16 R4, R136.reuse, R12, R4 ;  /* 0x0000000c8804723c */ /* 0x044fe60000041804 */
[----:B------:R-:W-:Y:S02]  /*7ad0*/  LDSM.16.MT88.4 R124, [R203+0x2900] ;  /* 0x00290000cb7c783b */ /* 0x000fe40000004200 */
[C---:B------:R-:W-:Y:S02]  /*7ae0*/  FMUL.FTZ R18, R2.reuse, R118 ;  /* 0x0000007602127220 */ /* 0x040fe40000410000 */
[C---:B------:R-:W-:Y:S01]  /*7af0*/  FMUL.FTZ R12, R3.reuse, R120 ;  /* 0x00000078030c7220 */ /* 0x040fe20000410000 */
[C---:B------:R-:W-:Y:S01]  /*7b00*/  HMMA.16816.F32.BF16 R8, R136.reuse, R14, R8 ;  /* 0x0000000e8808723c */ /* 0x040fe20000041808 */
[----:B------:R-:W1:Y:S02]  /*7b10*/  MUFU.EX2 R175, R175 ;  /* 0x000000af00af7308 */ /* 0x000e640000000800 */
[----:B---3--:R-:W-:Y:S01]  /*7b20*/  LDSM.16.MT88.4 R144, [R196+0x1900] ;  /* 0x00190000c490783b */ /* 0x008fe20000004200 */
[C---:B------:R-:W-:Y:S02]  /*7b30*/  FMUL.FTZ R13, R3.reuse, R121 ;  /* 0x00000079030d7220 */ /* 0x040fe40000410000 */
[C---:B------:R-:W-:Y:S02]  /*7b40*/  FMUL.FTZ R19, R2.reuse, R119 ;  /* 0x0000007702137220 */ /* 0x040fe40000410000 */
[C---:B------:R-:W-:Y:S03]  /*7b50*/  FMUL.FTZ R14, R2.reuse, R122 ;  /* 0x0000007a020e7220 */ /* 0x040fe60000410000 */
[----:B------:R-:W-:Y:S01]  /*7b60*/  LDSM.16.MT88.4 R116, [R198+0x900] ;  /* 0x00090000c674783b */ /* 0x000fe20000004200 */
[C---:B------:R-:W-:Y:S01]  /*7b70*/  FMUL.FTZ R15, R2.reuse, R123 ;  /* 0x0000007b020f7220 */ /* 0x040fe20000410000 */
[----:B------:R-:W-:Y:S01]  /*7b80*/  MUFU.EX2 R176, R176 ;  /* 0x000000b000b07308 */ /* 0x000fe20000000800 */
[C---:B------:R-:W-:Y:S02]  /*7b90*/  FMUL.FTZ R26, R2.reuse, R110 ;  /* 0x0000006e021a7220 */ /* 0x040fe40000410000 */
[C---:B------:R-:W-:Y:S02]  /*7ba0*/  FMUL.FTZ R27, R2.reuse, R111 ;  /* 0x0000006f021b7220 */ /* 0x040fe40000410000 */
[C---:B------:R-:W-:Y:S01]  /*7bb0*/  FMUL.FTZ R34, R2.reuse, R102 ;  /* 0x0000006602227220 */ /* 0x040fe20000410000 */
[C---:B------:R-:W-:Y:S01]  /*7bc0*/  HMMA.16816.F32.BF16 R12, R136.reuse, R20, R12 ;  /* 0x00000014880c723c */ /* 0x040fe2000004180c */
[----:B------:R-:W2:Y:S02]  /*7bd0*/  LDSM.16.MT88.4 R120, [R196+0x100] ;  /* 0x00010000c478783b */ /* 0x000ea40000004200 */
[C---:B------:R-:W-:Y:S01]  /*7be0*/  FMUL.FTZ R35, R2.reuse, R103 ;  /* 0x0000006702237220 */ /* 0x040fe20000410000 */
[----:B------:R-:W-:Y:S01]  /*7bf0*/  MUFU.EX2 R177, R177 ;  /* 0x000000b100b17308 */ /* 0x000fe20000000800 */
[C---:B------:R-:W-:Y:S02]  /*7c00*/  FMUL.FTZ R38, R2.reuse, R38 ;  /* 0x0000002602267220 */ /* 0x040fe40000410000 */
[C---:B------:R-:W-:Y:S01]  /*7c10*/  FMUL.FTZ R20, R3.reuse, R112 ;  /* 0x0000007003147220 */ /* 0x040fe20000410000 */
[C---:B------:R-:W-:Y:S01]  /*7c20*/  HMMA.16816.F32.BF16 R16, R136.reuse, R22, R16 ;  /* 0x000000168810723c */ /* 0x040fe20000041810 */
[----:B------:R-:W-:Y:S03]  /*7c30*/  LDSM.16.MT88.4 R100, [R197+0x2100] ;  /* 0x00210000c564783b */ /* 0x000fe60000004200 */
[C---:B------:R-:W-:Y:S02]  /*7c40*/  FMUL.FTZ R21, R3.reuse, R113 ;  /* 0x0000007103157220 */ /* 0x040fe40000410000 */
[C---:B------:R-:W-:Y:S01]  /*7c50*/  FMUL.FTZ R39, R2.reuse, R39 ;  /* 0x0000002702277220 */ /* 0x040fe20000410000 */
[----:B------:R-:W-:Y:S01]  /*7c60*/  MUFU.EX2 R178, R178 ;  /* 0x000000b200b27308 */ /* 0x000fe20000000800 */
[C---:B------:R-:W-:Y:S01]  /*7c70*/  FMUL.FTZ R22, R2.reuse, R114 ;  /* 0x0000007202167220 */ /* 0x040fe20000410000 */
[----:B------:R-:W-:Y:S03]  /*7c80*/  LDSM.16.MT88.4 R108, [R196+0x2100] ;  /* 0x00210000c46c783b */ /* 0x000fe60000004200 */
[C---:B------:R-:W-:Y:S02]  /*7c90*/  FMUL.FTZ R23, R2.reuse, R115 ;  /* 0x0000007302177220 */ /* 0x040fe40000410000 */
[C---:B------:R-:W-:Y:S02]  /*7ca0*/  FMUL.FTZ R42, R2.reuse, R42 ;  /* 0x0000002a022a7220 */ /* 0x040fe40000410000 */
[C---:B------:R-:W-:Y:S01]  /*7cb0*/  FMUL.FTZ R43, R2.reuse, R43 ;  /* 0x0000002b022b7220 */ /* 0x040fe20000410000 */
[----:B------:R-:W3:Y:S01]  /*7cc0*/  LDSM.16.MT88.4 R112, [R203+0x2100] ;  /* 0x00210000cb70783b */ /* 0x000ee20000004200 */
[C---:B------:R-:W-:Y:S01]  /*7cd0*/  FMUL.FTZ R46, R2.reuse, R46 ;  /* 0x0000002e022e7220 */ /* 0x040fe20000410000 */
[C---:B------:R-:W-:Y:S01]  /*7ce0*/  HMMA.16816.F32.BF16 R20, R136.reuse, R28, R20 ;  /* 0x0000001c8814723c */ /* 0x040fe20000041814 */
[----:B------:R-:W4:Y:S02]  /*7cf0*/  MUFU.EX2 R179, R179 ;  /* 0x000000b300b37308 */ /* 0x000f240000000800 */
[C---:B------:R-:W-:Y:S02]  /*7d00*/  FMUL.FTZ R47, R2.reuse, R47 ;  /* 0x0000002f022f7220 */ /* 0x040fe40000410000 */
[C---:B------:R-:W-:Y:S01]  /*7d10*/  FMUL.FTZ R50, R2.reuse, R50 ;  /* 0x0000003202327220 */ /* 0x040fe20000410000 */
[----:B------:R-:W-:Y:S01]  /*7d20*/  LDSM.16.MT88.4 R148, [R203+0x3900] ;  /* 0x00390000cb94783b */ /* 0x000fe20000004200 */
[C---:B------:R-:W-:Y:S01]  /*7d30*/  FMUL.FTZ R28, R3.reuse, R104 ;  /* 0x00000068031c7220 */ /* 0x040fe20000410000 */
[C---:B------:R-:W-:Y:S03]  /*7d40*/  HMMA.16816.F32.BF16 R24, R136.reuse, R30, R24 ;  /* 0x0000001e8818723c */ /* 0x040fe60000041818 */
[----:B------:R-:W-:Y:S01]  /*7d50*/  MUFU.EX2 R225, R225 ;  /* 0x000000e100e17308 */ /* 0x000fe20000000800 */
[C---:B------:R-:W-:Y:S02]  /*7d60*/  FMUL.FTZ R29, R3.reuse, R105 ;  /* 0x00000069031d7220 */ /* 0x040fe40000410000 */
[C---:B------:R-:W-:Y:S02]  /*7d70*/  FMUL.FTZ R51, R2.reuse, R51 ;  /* 0x0000003302337220 */ /* 0x040fe40000410000 */
[C---:B------:R-:W-:Y:S04]  /*7d80*/  FMUL.FTZ R30, R2.reuse, R106 ;  /* 0x0000006a021e7220 */ /* 0x040fe80000410000 */
[C---:B------:R-:W-:Y:S01]  /*7d90*/  FMUL.FTZ R31, R2.reuse, R107 ;  /* 0x0000006b021f7220 */ /* 0x040fe20000410000 */
[----:B------:R-:W5:Y:S01]  /*7da0*/  MUFU.EX2 R226, R226 ;  /* 0x000000e200e27308 */ /* 0x000f620000000800 */
[----:B------:R-:W1:Y:S01]  /*7db0*/  LDSM.16.MT88.4 R104, [R198+0x2100] ;  /* 0x00210000c668783b */ /* 0x000e620000004200 */
[C---:B------:R-:W-:Y:S02]  /*7dc0*/  FMUL.FTZ R52, R3.reuse, R52 ;  /* 0x0000003403347220 */ /* 0x040fe40000410000 */
[C---:B------:R-:W-:Y:S02]  /*7dd0*/  FMUL.FTZ R53, R3.reuse, R53 ;  /* 0x0000003503357220 */ /* 0x040fe40000410000 */
[C---:B--2---:R-:W-:Y:S03]  /*7de0*/  HMMA.16816.F32.BF16 R28, R136.reuse, R120, R28 ;  /* 0x00000078881c723c */ /* 0x044fe6000004181c */
        /* <DEDUP_REMOVED lines=8> */
[----:B------:R-:W2:Y:S01]  /*7e70*/  MUFU.EX2 R228, R228 ;  /* 0x000000e400e47308 */ /* 0x000ea20000000800 */
[C---:B---3--:R-:W-:Y:S04]  /*7e80*/  HMMA.16816.F32.BF16 R36, R136.reuse, R112, R36 ;  /* 0x000000708824723c */ /* 0x048fe80000041824 */
[C---:B------:R-:W-:Y:S02]  /*7e90*/  FMUL.FTZ R59, R2.reuse, R59 ;  /* 0x0000003b023b7220 */ /* 0x040fe40000410000 */
[C---:B------:R-:W-:Y:S02]  /*7ea0*/  FMUL.FTZ R60, R3.reuse, R60 ;  /* 0x0000003c033c7220 */ /* 0x040fe40000410000 */
[C---:B------:R-:W-:Y:S01]  /*7eb0*/  HMMA.16816.F32.BF16 R40, R136.reuse, R114, R40 ;  /* 0x000000728828723c */ /* 0x040fe20000041828 */
[----:B------:R-:W-:Y:S01]  /*7ec0*/  LDSM.16.MT88.4 R112, [R203+0x900] ;  /* 0x00090000cb70783b */ /* 0x000fe20000004200 */
[----:B------:R-:W-:Y:S02]  /*7ed0*/  MUFU.EX2 R229, R229 ;  /* 0x000000e500e57308 */ /* 0x000fe40000000800 */
[C---:B------:R-:W-:Y:S02]  /*7ee0*/  FMUL.FTZ R61, R3.reuse, R61 ;  /* 0x0000003d033d7220 */ /* 0x040fe40000410000 */
[C---:B------:R-:W-:Y:S02]  /*7ef0*/  FMUL.FTZ R62, R2.reuse, R62 ;  /* 0x0000003e023e7220 */ /* 0x040fe40000410000 */
[C---:B------:R-:W-:Y:S01]  /*7f00*/  FMUL.FTZ R63, R2.reuse, R63 ;  /* 0x0000003f023f7220 */ /* 0x040fe20000410000 */
[C---:B-1----:R-:W-:Y:S03]  /*7f10*/  HMMA.16816.F32.BF16 R44, R136.reuse, R104, R44 ;  /* 0x00000068882c723c */ /* 0x042fe6000004182c */
[----:B------:R-:W1:Y:S01]  /*7f20*/  MUFU.EX2 R230, R230 ;  /* 0x000000e600e67308 */ /* 0x000e620000000800 */
[C---:B------:R-:W-:Y:S02]  /*7f30*/  FMUL.FTZ R64, R3.reuse, R64 ;  /* 0x0000004003407220 */ /* 0x040fe40000410000 */
[C---:B------:R-:W-:Y:S02]  /*7f40*/  FMUL.FTZ R65, R3.reuse, R65 ;  /* 0x0000004103417220 */ /* 0x040fe40000410000 */
[C---:B------:R-:W-:Y:S01]  /*7f50*/  FMUL.FTZ R66, R2.reuse, R66 ;  /* 0x0000004202427220 */ /* 0x040fe20000410000 */
[C---:B------:R-:W-:Y:S01]  /*7f60*/  HMMA.16816.F32.BF16 R48, R136.reuse, R106, R48 ;  /* 0x0000006a8830723c */ /* 0x040fe20000041830 */
[----:B------:R-:W3:Y:S03]  /*7f70*/  LDSM.16.MT88.4 R104, [R203+0x4100] ;  /* 0x00410000cb68783b */ /* 0x000ee60000004200 */
[----:B------:R-:W-:Y:S01]  /*7f80*/  MUFU.EX2 R231, R231 ;  /* 0x000000e700e77308 */ /* 0x000fe20000000800 */
[C---:B------:R-:W-:Y:S02]  /*7f90*/  FMUL.FTZ R67, R2.reuse, R67 ;  /* 0x0000004302437220 */ /* 0x040fe40000410000 */
[C---:B------:R-:W-:Y:S01]  /*7fa0*/  FMUL.FTZ R68, R3.reuse, R68 ;  /* 0x0000004403447220 */ /* 0x040fe20000410000 */
[C---:B------:R-:W-:Y:S04]  /*7fb0*/  HMMA.16816.F32.BF16 R52, R136.reuse, R100, R52 ;  /* 0x000000648834723c */ /* 0x040fe80000041834 */
[C---:B------:R-:W-:Y:S02]  /*7fc0*/  FMUL.FTZ R69, R3.reuse, R69 ;  /* 0x0000004503457220 */ /* 0x040fe40000410000 */
[----:B------:R-:W1:Y:S01]  /*7fd0*/  MUFU.EX2 R232, R232 ;  /* 0x000000e800e87308 */ /* 0x000e620000000800 */
[C---:B------:R-:W-:Y:S01]  /*7fe0*/  FMUL.FTZ R70, R2.reuse, R70 ;  /* 0x0000004602467220 */ /* 0x040fe20000410000 */
[C---:B------:R-:W-:Y:S01]  /*7ff0*/  HMMA.16816.F32.BF16 R56, R136.reuse, R102, R56 ;  /* 0x000000668838723c */ /* 0x040fe20000041838 */
[----:B------:R-:W1:Y:S03]  /*8000*/  LDSM.16.MT88.4 R100, [R198+0x4100] ;  /* 0x00410000c664783b */ /* 0x000e660000004200 */
[C---:B------:R-:W-:Y:S02]  /*8010*/  FMUL.FTZ R71, R2.reuse, R71 ;  /* 0x0000004702477220 */ /* 0x040fe40000410000 */
[C---:B------:R-:W-:Y:S02]  /*8020*/  FMUL.FTZ R72, R3.reuse, R72 ;  /* 0x0000004803487220 */ /* 0x040fe40000410000 */
[----:B------:R-:W-:Y:S01]  /*8030*/  MUFU.EX2 R233, R233 ;  /* 0x000000e900e97308 */ /* 0x000fe20000000800 */
[C---:B------:R-:W-:Y:S03]  /*8040*/  HMMA.16816.F32.BF16 R60, R136.reuse, R108, R60 ;  /* 0x0000006c883c723c */ /* 0x040fe6000004183c */
[C---:B------:R-:W-:Y:S02]  /*8050*/  FMUL.FTZ R73, R3.reuse, R73 ;  /* 0x0000004903497220 */ /* 0x040fe40000410000 */
[C---:B------:R-:W-:Y:S03]  /*8060*/  FMUL.FTZ R74, R2.reuse, R74 ;  /* 0x0000004a024a7220 */ /* 0x040fe60000410000 */
[C---:B------:R-:W-:Y:S01]  /*8070*/  HMMA.16816.F32.BF16 R64, R136.reuse, R110, R64 ;  /* 0x0000006e8840723c */ /* 0x040fe20000041840 */
[----:B------:R-:W2:Y:S01]  /*8080*/  LDSM.16.MT88.4 R108, [R197+0x4100] ;  /* 0x00410000c56c783b */ /* 0x000ea20000004200 */
[----:B------:R-:W2:Y:S02]  /*8090*/  MUFU.EX2 R234, R234 ;  /* 0x000000ea00ea7308 */ /* 0x000ea40000000800 */
[C---:B------:R-:W-:Y:S02]  /*80a0*/  FMUL.FTZ R75, R2.reuse, R75 ;  /* 0x0000004b024b7220 */ /* 0x040fe40000410000 */
[C---:B------:R-:W-:Y:S02]  /*80b0*/  FMUL.FTZ R76, R3.reuse, R76 ;  /* 0x0000004c034c7220 */ /* 0x040fe40000410000 */
[C---:B------:R-:W-:Y:S01]  /*80c0*/  FMUL.FTZ R77, R3.reuse, R77 ;  /* 0x0000004d034d7220 */ /* 0x040fe20000410000 */
[C---:B---3--:R-:W-:Y:S03]  /*80d0*/  HMMA.16816.F32.BF16 R68, R136.reuse, R104, R68 ;  /* 0x000000688844723c */ /* 0x048fe60000041844 */
[C---:B------:R-:W-:Y:S01]  /*80e0*/  FMUL.FTZ R78, R2.reuse, R78 ;  /* 0x0000004e024e7220 */ /* 0x040fe20000410000 */
[----:B------:R-:W-:Y:S01]  /*80f0*/  MUFU.EX2 R235, R235 ;  /* 0x000000eb00eb7308 */ /* 0x000fe20000000800 */
[C---:B------:R-:W-:Y:S02]  /*8100*/  FMUL.FTZ R79, R2.reuse, R79 ;  /* 0x0000004f024f7220 */ /* 0x040fe40000410000 */
[C---:B------:R-:W-:Y:S01]  /*8110*/  FMUL.FTZ R80, R3.reuse, R80 ;  /* 0x0000005003507220 */ /* 0x040fe20000410000 */
[C---:B------:R-:W-:Y:S01]  /*8120*/  HMMA.16816.F32.BF16 R72, R136.reuse, R106, R72 ;  /* 0x0000006a8848723c */ /* 0x040fe20000041848 */
[----:B------:R-:W3:Y:S03]  /*8130*/  LDSM.16.MT88.4 R104, [R196+0x4100] ;  /* 0x00410000c468783b */ /* 0x000ee60000004200 */
[C---:B------:R-:W-:Y:S02]  /*8140*/  FMUL.FTZ R81, R3.reuse, R81 ;  /* 0x0000005103517220 */ /* 0x040fe40000410000 */
[C---:B------:R-:W-:Y:S01]  /*8150*/  FMUL.FTZ R82, R2.reuse, R82 ;  /* 0x0000005202527220 */ /* 0x040fe20000410000 */
[----:B------:R-:W2:Y:S01]  /*8160*/  MUFU.EX2 R236, R236 ;  /* 0x000000ec00ec7308 */ /* 0x000ea20000000800 */
[C---:B-1----:R-:W-:Y:S04]  /*8170*/  HMMA.16816.F32.BF16 R76, R136.reuse, R100, R76 ;  /* 0x00000064884c723c */ /* 0x042fe8000004184c */
[C---:B------:R-:W-:Y:S02]  /*8180*/  FMUL.FTZ R83, R2.reuse, R83 ;  /* 0x0000005302537220 */ /* 0x040fe40000410000 */
[----:B------:R-:W-:Y:S01]  /*8190*/  FMUL.FTZ R84, R3, R84 ;  /* 0x0000005403547220 */ /* 0x000fe20000410000 */
[----:B------:R-:W-:Y:S01]  /*81a0*/  F2FP.BF16.PACK_AB R100, R175, R174 ;  /* 0x000000aeaf64723e */ /* 0x000fe200000010ff */
[----:B------:R-:W-:Y:S01]  /*81b0*/  FMUL.FTZ R85, R3, R85 ;  /* 0x0000005503557220 */ /* 0x000fe20000410000 */
[----:B----4-:R-:W-:Y:S01]  /*81c0*/  F2FP.BF16.PACK_AB R101, R179, R178 ;  /* 0x000000b2b365723e */ /* 0x010fe200000010ff */
[----:B------:R-:W-:Y:S01]  /*81d0*/  MUFU.EX2 R237, R237 ;  /* 0x000000ed00ed7308 */ /* 0x000fe20000000800 */
[C---:B------:R-:W-:Y:S03]  /*81e0*/  HMMA.16816.F32.BF16 R80, R136.reuse, R102, R80 ;  /* 0x000000668850723c */ /* 0x040fe60000041850 */
[C---:B------:R-:W-:Y:S02]  /*81f0*/  FMUL.FTZ R86, R2.reuse, R86 ;  /* 0x0000005602567220 */ /* 0x040fe40000410000 */
[C---:B------:R-:W-:Y:S02]  /*8200*/  FMUL.FTZ R87, R2.reuse, R87 ;  /* 0x0000005702577220 */ /* 0x040fe40000410000 */
[----:B------:R-:W-:Y:S01]  /*8210*/  FMUL.FTZ R88, R3, R88 ;  /* 0x0000005803587220 */ /* 0x000fe20000410000 */
[----:B------:R-:W-:Y:S01]  /*8220*/  F2FP.BF16.PACK_AB R102, R177, R176 ;  /* 0x000000b0b166723e */ /* 0x000fe200000010ff */
[C---:B------:R-:W-:Y:S01]  /*8230*/  FMUL.FTZ R89, R3.reuse, R89 ;  /* 0x0000005903597220 */ /* 0x040fe20000410000 */
[----:B------:R-:W-:Y:S02]  /*8240*/  MUFU.EX2 R239, R239 ;  /* 0x000000ef00ef7308 */ /* 0x000fe40000000800 */
[C---:B--2---:R-:W-:Y:S03]  /*8250*/  HMMA.16816.F32.BF16 R84, R136.reuse, R108, R84 ;  /* 0x0000006c8854723c */ /* 0x044fe60000041854 */
[----:B------:R-:W-:Y:S01]  /*8260*/  FMUL.FTZ R90, R2, R90 ;  /* 0x0000005a025a7220 */ /* 0x000fe20000410000 */
[----:B-----5:R-:W-:Y:S01]  /*8270*/  F2FP.BF16.PACK_AB R103, R226, R225 ;  /* 0x000000e1e267723e */ /* 0x020fe200000010ff */
[C---:B------:R-:W-:Y:S02]  /*8280*/  FMUL.FTZ R91, R2.reuse, R91 ;  /* 0x0000005b025b7220 */ /* 0x040fe40000410000 */
[C---:B------:R-:W-:Y:S01]  /*8290*/  FMUL.FTZ R92, R3.reuse, R92 ;  /* 0x0000005c035c7220 */ /* 0x040fe20000410000 */
[----:B------:R-:W1:Y:S01]  /*82a0*/  MUFU.EX2 R240, R240 ;  /* 0x000000f000f07308 */ /* 0x000e620000000800 */
[C---:B------:R-:W-:Y:S03]  /*82b0*/  FMUL.FTZ R93, R3.reuse, R93 ;  /* 0x0000005d035d7220 */ /* 0x040fe60000410000 */
[C---:B------:R-:W-:Y:S01]  /*82c0*/  HMMA.16816.F32.BF16 R88, R136.reuse, R110, R88 ;  /* 0x0000006e8858723c */ /* 0x040fe20000041858 */
[----:B------:R-:W2:Y:S02]  /*82d0*/  LDSM.16.MT88.4 R108, [R197+0x900] ;  /* 0x00090000c56c783b */ /* 0x000ea40000004200 */
[C---:B------:R-:W-:Y:S02]  /*82e0*/  FMUL.FTZ R94, R2.reuse, R94 ;  /* 0x0000005e025e7220 */ /* 0x040fe40000410000 */
[C---:B------:R-:W-:Y:S01]  /*82f0*/  FMUL.FTZ R95, R2.reuse, R95 ;  /* 0x0000005f025f7220 */ /* 0x040fe20000410000 */
[----:B------:R-:W4:Y:S01]  /*8300*/  MUFU.EX2 R241, R241 ;  /* 0x000000f100f17308 */ /* 0x000f220000000800 */
[C---:B------:R-:W-:Y:S02]  /*8310*/  FMUL.FTZ R96, R3.reuse, R96 ;  /* 0x0000006003607220 */ /* 0x040fe40000410000 */
[C---:B------:R-:W-:Y:S03]  /*8320*/  FMUL.FTZ R97, R3.reuse, R97 ;  /* 0x0000006103617220 */ /* 0x040fe60000410000 */
[C---:B---3--:R-:W-:Y:S03]  /*8330*/  HMMA.16816.F32.BF16 R92, R136.reuse, R104, R92 ;  /* 0x00000068885c723c */ /* 0x048fe6000004185c */
[C---:B------:R-:W-:Y:S02]  /*8340*/  FMUL.FTZ R98, R2.reuse, R98 ;  /* 0x0000006202627220 */ /* 0x040fe40000410000 */
[C---:B------:R-:W-:Y:S02]  /*8350*/  FMUL.FTZ R99, R2.reuse, R99 ;  /* 0x0000006302637220 */ /* 0x040fe40000410000 */
[----:B------:R-:W-:Y:S01]  /*8360*/  FFMA.FTZ R168, R3, R218, R168 ;  /* 0x000000da03a87223 */ /* 0x000fe200000100a8 */
[----:B------:R-:W-:Y:S01]  /*8370*/  MOV R3, R0 ;  /* 0x0000000000037202 */ /* 0x000fe20000000f00 */
[----:B------:R-:W-:Y:S03]  /*8380*/  FFMA.FTZ R173, R2, R219, R173 ;  /* 0x000000db02ad7223 */ /* 0x000fe600000100ad */
[----:B------:R-:W-:Y:S01]  /*8390*/  HMMA.16816.F32.BF16 R96, R136, R106, R96 ;  /* 0x0000006a8860723c */ /* 0x000fe20000041860 */
[----:B------:R-:W3:Y:S02]  /*83a0*/  LDSM.16.MT88.4 R104, [R196+0x2900] ;  /* 0x00290000c468783b */ /* 0x000ee40000004200 */
[----:B------:R-:W-:Y:S02]  /*83b0*/  FADD.FTZ R135, R135, R168 ;  /* 0x000000a887877221 */ /* 0x000fe40000010000 */
[----:B------:R-:W-:Y:S02]  /*83c0*/  FADD.FTZ R172, R172, R173 ;  /* 0x000000adacac7221 */ /* 0x000fe40000010000 */
[----:B------:R-:W-:Y:S01]  /*83d0*/  FADD.FTZ R134, R134, R135 ;  /* 0x0000008786867221 */ /* 0x000fe20000010000 */
[C---:B------:R-:W-:Y:S01]  /*83e0*/  HMMA.16816.F32.BF16 R4, R100.reuse, R112, R4 ;  /* 0x000000706404723c */ /* 0x040fe20000041804 */
[----:B------:R-:W-:Y:S04]  /*83f0*/  LDSM.16.MT88.4 R136, [R197+0x3100] ;  /* 0x00310000c588783b */ /* 0x000fe80000004200 */
[----:B------:R-:W-:Y:S03]  /*8400*/  FADD.FTZ R169, R169, R134 ;  /* 0x00000086a9a97221 */ /* 0x000fe60000010000 */
[C---:B------:R-:W-:Y:S01]  /*8410*/  HMMA.16816.F32.BF16 R8, R100.reuse, R114, R8 ;  /* 0x000000726408723c */ /* 0x040fe20000041808 */
[----:B------:R-:W-:Y:S03]  /*8420*/  LDSM.16.MT88.4 R112, [R198+0x4900] ;  /* 0x00490000c670783b */ /* 0x000fe60000004200 */
[----:B------:R-:W-:Y:S04]  /*8430*/  FADD.FTZ R174, R174, R169 ;  /* 0x000000a9aeae7221 */ /* 0x000fe80000010000 */
[C---:B------:R-:W-:Y:S04]  /*8440*/  HMMA.16816.F32.BF16 R12, R100.reuse, R116, R12 ;  /* 0x00000074640c723c */ /* 0x040fe8000004180c */
[----:B------:R-:W-:Y:S04]  /*8450*/  FADD.FTZ R175, R175, R174 ;  /* 0x000000aeafaf7221 */ /* 0x000fe80000010000 */
[C---:B------:R-:W-:Y:S01]  /*8460*/  HMMA.16816.F32.BF16 R16, R100.reuse, R118, R16 ;  /* 0x000000766410723c */ /* 0x040fe20000041810 */
[----:B------:R-:W-:Y:S03]  /*8470*/  LDSM.16.MT88.4 R116, [R197+0x4900] ;  /* 0x00490000c574783b */ /* 0x000fe60000004200 */
[----:B------:R-:W-:Y:S04]  /*8480*/  FADD.FTZ R176, R176, R175 ;  /* 0x000000afb0b07221 */ /* 0x000fe80000010000 */
[C---:B--2---:R-:W-:Y:S04]  /*8490*/  HMMA.16816.F32.BF16 R20, R100.reuse, R108, R20 ;  /* 0x0000006c6414723c */ /* 0x044fe80000041814 */
[----:B------:R-:W-:Y:S04]  /*84a0*/  FADD.FTZ R176, R177, R176 ;  /* 0x000000b0b1b07221 */ /* 0x000fe80000010000 */
        /* <DEDUP_REMOVED lines=16> */
[----:B------:R-:W3:Y:S07]  /*85b0*/  LDSM.16.MT88.4 R104, [R196+0x4900] ;  /* 0x00490000c468783b */ /* 0x000eee0000004200 */
[C---:B--2---:R-:W-:Y:S08]  /*85c0*/  HMMA.16816.F32.BF16 R68, R100.reuse, R108, R68 ;  /* 0x0000006c6444723c */ /* 0x044ff00000041844 */
[C---:B------:R-:W-:Y:S01]  /*85d0*/  HMMA.16816.F32.BF16 R72, R100.reuse, R110, R72 ;  /* 0x0000006e6448723c */ /* 0x040fe20000041848 */
[----:B------:R-:W2:Y:S07]  /*85e0*/  LDSM.16.MT88.4 R108, [R203+0x1100] ;  /* 0x00110000cb6c783b */ /* 0x000eae0000004200 */
[C---:B------:R-:W-:Y:S08]  /*85f0*/  HMMA.16816.F32.BF16 R76, R100.reuse, R112, R76 ;  /* 0x00000070644c723c */ /* 0x040ff0000004184c */
[C---:B------:R-:W-:Y:S01]  /*8600*/  HMMA.16816.F32.BF16 R80, R100.reuse, R114, R80 ;  /* 0x000000726450723c */ /* 0x040fe20000041850 */
[----:B------:R-:W5:Y:S07]  /*8610*/  LDSM.16.MT88.4 R112, [R197+0x1100] ;  /* 0x00110000c570783b */ /* 0x000f6e0000004200 */
[C---:B------:R-:W-:Y:S08]  /*8620*/  HMMA.16816.F32.BF16 R84, R100.reuse, R116, R84 ;  /* 0x000000746454723c */ /* 0x040ff00000041854 */
[C---:B------:R-:W-:Y:S01]  /*8630*/  HMMA.16816.F32.BF16 R88, R100.reuse, R118, R88 ;  /* 0x000000766458723c */ /* 0x040fe20000041858 */
[----:B------:R-:W1:Y:S07]  /*8640*/  LDSM.16.MT88.4 R116, [R203+0x3100] ;  /* 0x00310000cb74783b */ /* 0x000e6e0000004200 */
[C---:B---3--:R-:W-:Y:S08]  /*8650*/  HMMA.16816.F32.BF16 R92, R100.reuse, R104, R92 ;  /* 0x00000068645c723c */ /* 0x048ff0000004185c */
[----:B------:R-:W-:Y:S01]  /*8660*/  HMMA.16816.F32.BF16 R96, R100, R106, R96 ;  /* 0x0000006a6460723c */ /* 0x000fe20000041860 */
[----:B------:R-:W3:Y:S06]  /*8670*/  LDSM.16.MT88.4 R104, [R196+0x3100] ;  /* 0x00310000c468783b */ /* 0x000eec0000004200 */
[----:B------:R-:W-:Y:S01]  /*8680*/  F2FP.BF16.PACK_AB R100, R228, R227 ;  /* 0x000000e3e464723e */ /* 0x000fe200000010ff */
[----:B------:R-:W-:Y:S01]  /*8690*/  FADD.FTZ R227, R227, R176 ;  /* 0x000000b0e3e37221 */ /* 0x000fe20000010000 */
[----:B------:R-:W-:Y:S03]  /*86a0*/  F2FP.BF16.PACK_AB R102, R230, R229 ;  /* 0x000000e5e666723e */ /* 0x000fe600000010ff */
[----:B------:R-:W-:Y:S01]  /*86b0*/  F2FP.BF16.PACK_AB R101, R232, R231 ;  /* 0x000000e7e865723e */ /* 0x000fe200000010ff */
[----:B------:R-:W-:Y:S01]  /*86c0*/  FADD.FTZ R228, R228, R227 ;  /* 0x000000e3e4e47221 */ /* 0x000fe20000010000 */
[----:B------:R-:W-:Y:S03]  /*86d0*/  F2FP.BF16.PACK_AB R103, R234, R233 ;  /* 0x000000e9ea67723e */ /* 0x000fe600000010ff */
[----:B------:R-:W-:Y:S04]  /*86e0*/  FADD.FTZ R229, R229, R228 ;  /* 0x000000e4e5e57221 */ /* 0x000fe80000010000 */
[C---:B--2---:R-:W-:Y:S03]  /*86f0*/  HMMA.16816.F32.BF16 R4, R100.reuse, R108, R4 ;  /* 0x0000006c6404723c */ /* 0x044fe60000041804 */
[----:B------:R-:W-:Y:S05]  /*8700*/  FADD.FTZ R230, R230, R229 ;  /* 0x000000e5e6e67221 */ /* 0x000fea0000010000 */
[C---:B------:R-:W-:Y:S01]  /*8710*/  HMMA.16816.F32.BF16 R8, R100.reuse, R110, R8 ;  /* 0x0000006e6408723c */ /* 0x040fe20000041808 */
[----:B------:R-:W2:Y:S07]  /*8720*/  LDSM.16.MT88.4 R108, [R203+0x5100] ;  /* 0x00510000cb6c783b */ /* 0x000eae0000004200 */
[C---:B------:R-:W-:Y:S08]  /*8730*/  HMMA.16816.F32.BF16 R12, R100.reuse, R120, R12 ;  /* 0x00000078640c723c */ /* 0x040ff0000004180c */
[C---:B------:R-:W-:Y:S08]  /*8740*/  HMMA.16816.F32.BF16 R16, R100.reuse, R122, R16 ;  /* 0x0000007a6410723c */ /* 0x040ff00000041810 */
[C---:B-----5:R-:W-:Y:S08]  /*8750*/  HMMA.16816.F32.BF16 R20, R100.reuse, R112, R20 ;  /* 0x000000706414723c */ /* 0x060ff00000041814 */
[C---:B------:R-:W-:Y:S01]  /*8760*/  HMMA.16816.F32.BF16 R24, R100.reuse, R114, R24 ;  /* 0x000000726418723c */ /* 0x040fe20000041818 */
[----:B------:R-:W5:Y:S07]  /*8770*/  LDSM.16.MT88.4 R112, [R198+0x5100] ;  /* 0x00510000c670783b */ /* 0x000f6e0000004200 */
[C---:B------:R-:W-:Y:S08]  /*8780*/  HMMA.16816.F32.BF16 R28, R100.reuse, R124, R28 ;  /* 0x0000007c641c723c */ /* 0x040ff0000004181c */
[C---:B------:R-:W-:Y:S01]  /*8790*/  HMMA.16816.F32.BF16 R32, R100.reuse, R126, R32 ;  /* 0x0000007e6420723c */ /* 0x040fe20000041820 */
[----:B------:R-:W-:Y:S07]  /*87a0*/  LDSM.16.MT88.4 R124, [R203+0x1900] ;  /* 0x00190000cb7c783b */ /* 0x000fee0000004200 */
[C---:B-1----:R-:W-:Y:S08]  /*87b0*/  HMMA.16816.F32.BF16 R36, R100.reuse, R116, R36 ;  /* 0x000000746424723c */ /* 0x042ff00000041824 */
[C---:B------:R-:W-:Y:S01]  /*87c0*/  HMMA.16816.F32.BF16 R40, R100.reuse, R118, R40 ;  /* 0x000000766428723c */ /* 0x040fe20000041828 */
[----:B------:R-:W1:Y:S07]  /*87d0*/  LDSM.16.MT88.4 R116, [R197+0x5100] ;  /* 0x00510000c574783b */ /* 0x000e6e0000004200 */
[C---:B------:R-:W-:Y:S08]  /*87e0*/  HMMA.16816.F32.BF16 R44, R100.reuse, R128, R44 ;  /* 0x00000080642c723c */ /* 0x040ff0000004182c */
[C---:B------:R-:W-:Y:S08]  /*87f0*/  HMMA.16816.F32.BF16 R48, R100.reuse, R130, R48 ;  /* 0x000000826430723c */ /* 0x040ff00000041830 */
[C---:B------:R-:W-:Y:S07]  /*8800*/  HMMA.16816.F32.BF16 R52, R100.reuse, R136, R52 ;  /* 0x000000886434723c */ /* 0x040fee0000041834 */
[----:B------:R-:W-:Y:S01]  /*8810*/  F2FP.BF16.PACK_AB R136, R236, R235 ;  /* 0x000000ebec88723e */ /* 0x000fe200000010ff */
[C---:B------:R-:W-:Y:S04]  /*8820*/  HMMA.16816.F32.BF16 R56, R100.reuse, R138, R56 ;  /* 0x0000008a6438723c */ /* 0x040fe80000041838 */
[----:B------:R-:W-:Y:S01]  /*8830*/  F2FP.BF16.PACK_AB R137, R240, R239 ;  /* 0x000000eff089723e */ /* 0x000fe200000010ff */
[----:B------:R-:W-:Y:S02]  /*8840*/  FADD.FTZ R235, R235, R230 ;  /* 0x000000e6ebeb7221 */ /* 0x000fe40000010000 */
[----:B------:R-:W-:Y:S01]  /*8850*/  F2FP.BF16.PACK_AB R138, R238, R237 ;  /* 0x000000edee8a723e */ /* 0x000fe200000010ff */
[C---:B---3--:R-:W-:Y:S04]  /*8860*/  HMMA.16816.F32.BF16 R60, R100.reuse, R104, R60 ;  /* 0x00000068643c723c */ /* 0x048fe8000004183c */
[----:B----4-:R-:W-:Y:S01]  /*8870*/  F2FP.BF16.PACK_AB R139, R242, R241 ;  /* 0x000000f1f28b723e */ /* 0x010fe200000010ff */
[----:B------:R-:W-:Y:S03]  /*8880*/  FADD.FTZ R236, R236, R235 ;  /* 0x000000ebecec7221 */ /* 0x000fe60000010000 */
[C---:B------:R-:W-:Y:S01]  /*8890*/  HMMA.16816.F32.BF16 R64, R100.reuse, R106, R64 ;  /* 0x0000006a6440723c */ /* 0x040fe20000041840 */
[----:B------:R-:W3:Y:S03]  /*88a0*/  LDSM.16.MT88.4 R104, [R196+0x5100] ;  /* 0x00510000c468783b */ /* 0x000ee60000004200 */
[----:B------:R-:W-:Y:S04]  /*88b0*/  FADD.FTZ R237, R237, R236 ;  /* 0x000000eceded7221 */ /* 0x000fe80000010000 */
[C---:B--2---:R-:W-:Y:S04]  /*88c0*/  HMMA.16816.F32.BF16 R68, R100.reuse, R108, R68 ;  /* 0x0000006c6444723c */ /* 0x044fe80000041844 */
[----:B------:R-:W-:Y:S04]  /*88d0*/  FADD.FTZ R218, R238, R237 ;  /* 0x000000edeeda7221 */ /* 0x000fe80000010000 */
[C---:B------:R-:W-:Y:S01]  /*88e0*/  HMMA.16816.F32.BF16 R72, R100.reuse, R110, R72 ;  /* 0x0000006e6448723c */ /* 0x040fe20000041848 */
[----:B------:R-:W2:Y:S07]  /*88f0*/  LDSM.16.MT88.4 R108, [R198+0x1900] ;  /* 0x00190000c66c783b */ /* 0x000eae0000004200 */
[C---:B-----5:R-:W-:Y:S08]  /*8900*/  HMMA.16816.F32.BF16 R76, R100.reuse, R112, R76 ;  /* 0x00000070644c723c */ /* 0x060ff0000004184c */
[C---:B------:R-:W-:Y:S08]  /*8910*/  HMMA.16816.F32.BF16 R80, R100.reuse, R114, R80 ;  /* 0x000000726450723c */ /* 0x040ff00000041850 */
[C---:B-1----:R-:W-:Y:S08]  /*8920*/  HMMA.16816.F32.BF16 R84, R100.reuse, R116, R84 ;  /* 0x000000746454723c */ /* 0x042ff00000041854 */
[C---:B------:R-:W-:Y:S08]  /*8930*/  HMMA.16816.F32.BF16 R88, R100.reuse, R118, R88 ;  /* 0x000000766458723c */ /* 0x040ff00000041858 */
[C---:B---3--:R-:W-:Y:S08]  /*8940*/  HMMA.16816.F32.BF16 R92, R100.reuse, R104, R92 ;  /* 0x00000068645c723c */ /* 0x048ff0000004185c */
[----:B------:R-:W-:Y:S08]  /*8950*/  HMMA.16816.F32.BF16 R96, R100, R106, R96 ;  /* 0x0000006a6460723c */ /* 0x000ff00000041860 */
[C---:B------:R-:W-:Y:S01]  /*8960*/  HMMA.16816.F32.BF16 R128, R136.reuse, R124, R4 ;  /* 0x0000007c8880723c */ /* 0x040fe20000041804 */
[----:B------:R-:W1:Y:S07]  /*8970*/  LDSM.16.MT88.4 R4, [R198+0x5900] ;  /* 0x00590000c604783b */ /* 0x000e6e0000004200 */
[C---:B------:R-:W-:Y:S01]  /*8980*/  HMMA.16816.F32.BF16 R124, R136.reuse, R126, R8 ;  /* 0x0000007e887c723c */ /* 0x040fe20000041808 */
[----:B------:R-:W3:Y:S07]  /*8990*/  LDSM.16.MT88.4 R8, [R197+0x5900] ;  /* 0x00590000c508783b */ /* 0x000eee0000004200 */
[C---:B--2---:R-:W-:Y:S01]  /*89a0*/  HMMA.16816.F32.BF16 R120, R136.reuse, R108, R12 ;  /* 0x0000006c8878723c */ /* 0x044fe2000004180c */
[----:B------:R-:W2:Y:S07]  /*89b0*/  LDSM.16.MT88.4 R12, [R196+0x5900] ;  /* 0x00590000c40c783b */ /* 0x000eae0000004200 */
        /* <DEDUP_REMOVED lines=15> */
[C---:B-1----:R-:W-:Y:S07]  /*8ab0*/  HMMA.16816.F32.BF16 R76, R136.reuse, R4, R76 ;  /* 0x00000004884c723c */ /* 0x042fee000004184c */
[----:B------:R-:W-:Y:S01]  /*8ac0*/  FADD.FTZ R5, R171, R172 ;  /* 0x000000acab057221 */ /* 0x000fe20000010000 */
[C---:B------:R-:W-:Y:S04]  /*8ad0*/  HMMA.16816.F32.BF16 R80, R136.reuse, R6, R80 ;  /* 0x000000068850723c */ /* 0x040fe80000041850 */
[----:B------:R-:W-:Y:S04]  /*8ae0*/  FADD.FTZ R5, R170, R5 ;  /* 0x00000005aa057221 */ /* 0x000fe80000010000 */
[C---:B---3--:R-:W-:Y:S04]  /*8af0*/  HMMA.16816.F32.BF16 R84, R136.reuse, R8, R84 ;  /* 0x000000088854723c */ /* 0x048fe80000041854 */
[----:B------:R-:W-:Y:S04]  /*8b00*/  FADD.FTZ R2, R178, R5 ;  /* 0x00000005b2027221 */ /* 0x000fe80000010000 */
[C---:B------:R-:W-:Y:S04]  /*8b10*/  HMMA.16816.F32.BF16 R88, R136.reuse, R10, R88 ;  /* 0x0000000a8858723c */ /* 0x040fe80000041858 */
[----:B------:R-:W-:Y:S04]  /*8b20*/  FADD.FTZ R2, R179, R2 ;  /* 0x00000002b3027221 */ /* 0x000fe80000010000 */
[----:B------:R-:W-:Y:S01]  /*8b30*/  FADD.FTZ R225, R225, R2 ;  /* 0x00000002e1e17221 */ /* 0x000fe20000010000 */
[----:B------:R-:W-:Y:S01]  /*8b40*/  MOV R2, R132 ;  /* 0x0000008400027202 */ /* 0x000fe20000000f00 */
[C---:B--2---:R-:W-:Y:S03]  /*8b50*/  HMMA.16816.F32.BF16 R92, R136.reuse, R12, R92 ;  /* 0x0000000c885c723c */ /* 0x044fe6000004185c */
[----:B------:R-:W-:Y:S04]  /*8b60*/  FADD.FTZ R226, R226, R225 ;  /* 0x000000e1e2e27221 */ /* 0x000fe80000010000 */
[----:B------:R-:W-:Y:S01]  /*8b70*/  FADD.FTZ R231, R231, R226 ;  /* 0x000000e2e7e77221 */ /* 0x000fe20000010000 */
[----:B------:R-:W-:Y:S04]  /*8b80*/  HMMA.16816.F32.BF16 R96, R136, R14, R96 ;  /* 0x0000000e8860723c */ /* 0x000fe80000041860 */
[----:B------:R-:W-:Y:S04]  /*8b90*/  FADD.FTZ R232, R232, R231 ;  /* 0x000000e7e8e87221 */ /* 0x000fe80000010000 */
[----:B------:R-:W-:Y:S04]  /*8ba0*/  FADD.FTZ R233, R233, R232 ;  /* 0x000000e8e9e97221 */ /* 0x000fe80000010000 */
[----:B------:R-:W-:Y:S04]  /*8bb0*/  FADD.FTZ R234, R234, R233 ;  /* 0x000000e9eaea7221 */ /* 0x000fe80000010000 */
[----:B------:R-:W-:Y:S04]  /*8bc0*/  FADD.FTZ R239, R239, R234 ;  /* 0x000000eaefef7221 */ /* 0x000fe80000010000 */
[----:B------:R-:W-:Y:S04]  /*8bd0*/  FADD.FTZ R240, R240, R239 ;  /* 0x000000eff0f07221 */ /* 0x000fe80000010000 */
[----:B------:R-:W-:Y:S04]  /*8be0*/  FADD.FTZ R219, R241, R240 ;  /* 0x000000f0f1db7221 */ /* 0x000fe80000010000 */
[----:B------:R-:W-:Y:S01]  /*8bf0*/  FADD.FTZ R219, R242, R219 ;  /* 0x000000dbf2db7221 */ /* 0x000fe20000010000 */
[----:B------:R-:W-:-:S05]  /*8c00*/  @P0 BRA `(.L_x_371) ;  /* 0xffffc7f000000947 */ /* 0x000fca000383ffff */
.L_x_362:
[----:B------:R-:W1:Y:S01]  /*8c10*/  S2UR UR7, SR_CTAID.X ;  /* 0x00000000000779c3 */ /* 0x000e620000002500 */
[----:B------:R-:W-:Y:S01]  /*8c20*/  ULDC.64 UR4, c[0x0][0x2c8] ;  /* 0x0000b20000047ab9 */ /* 0x000fe20000000a00 */
[----:B------:R-:W-:Y:S01]  /*8c30*/  PLOP3.LUT P0, PT, PT, PT, UP1, 0x40, 0x0 ;  /* 0x000000000000781c */ /* 0x000fe20003f0e818 */
[----:B------:R-:W-:-:S02]  /*8c40*/  UMOV UR6, 0x1 ;  /* 0x0000000100067882 */ /* 0x000fc40000000000 */
[----:B-1----:R-:W-:-:S04]  /*8c50*/  ULEA UR7, UR7, 0x7f, 0x7 ;  /* 0x0000007f07077891 */ /* 0x002fc8000f8e383f */
[----:B------:R-:W-:-:S03]  /*8c60*/  UIMAD.WIDE.U32 UR18, UR7, UR4, URZ ;  /* 0x00000004071272a5 */ /* 0x000fc6000f8e003f */
[----:B------:R-:W-:Y:S02]  /*8c70*/  ULDC UR4, c[0x0][0x168] ;  /* 0x00005a0000047ab9 */ /* 0x000fe40000000800 */
[----:B------:R-:W-:Y:S02]  /*8c80*/  UIADD3 UR4, UR6, -UR4, URZ ;  /* 0x8000000406047290 */ /* 0x000fe4000fffe03f */
[----:B------:R-:W-:Y:S02]  /*8c90*/  @UP2 USHF.R.U32.HI UR7, URZ, UR5, UR19 ;  /* 0x000000053f072299 */ /* 0x000fe40008011613 */
[----:B------:R-:W-:Y:S02]  /*8ca0*/  ULDC UR6, c[0x0][0x324] ;  /* 0x0000c90000067ab9 */ /* 0x000fe40000000800 */
[----:B------:R-:W-:Y:S02]  /*8cb0*/  ULDC UR5, c[0x0][0x1d0] ;  /* 0x0000740000057ab9 */ /* 0x000fe40000000800 */
[----:B------:R-:W-:-:S04]  /*8cc0*/  UIADD3 UR7, UR7, UR5, UR4 ;  /* 0x0000000507077290 */ /* 0x000fc8000fffe004 */
[----:B------:R-:W-:Y:S01]  /*8cd0*/  UIADD3 UR6, UR7, -UR6, URZ ;  /* 0x8000000607067290 */ /* 0x000fe2000fffe03f */
[----:B------:R-:W-:Y:S05]  /*8ce0*/  @P0 BRA `(.L_x_372) ;  /* 0x0000014000000947 */ /* 0x000fea0003800000 */
        /* <DEDUP_REMOVED lines=11> */
.L_x_373:
[----:B------:R-:W-:Y:S02]  /*8da0*/  ULDC UR4, c[0x0][0x32c] ;  /* 0x0000cb0000047ab9 */ /* 0x000fe40000000800 */
[----:B------:R-:W-:-:S03]  /*8db0*/  UISETP.NE.AND UP0, UPT, UR4, 0x1, UPT ;  /* 0x000000010400788c */ /* 0x000fc6000bf05270 */
[----:B------:R-:W-:Y:S02]  /*8dc0*/  ULDC.64 UR4, c[0x0][0x330] ;  /* 0x0000cc0000047ab9 */ /* 0x000fe40000000a00 */
[----:B------:R-:W-:-:S06]  /*8dd0*/  UIMAD.WIDE.U32 UR18, UR7, UR4, URZ ;  /* 0x00000004071272a5 */ /* 0x000fcc000f8e003f */
[----:B------:R-:W-:Y:S02]  /*8de0*/  @UP0 USHF.R.U32.HI UR7, URZ, UR5, UR19 ;  /* 0x000000053f070299 */ /* 0x000fe40008011613 */
.L_x_374:
[----:B------:R-:W-:Y:S02]  /*8df0*/  ULDC UR4, c[0x0][0x32c] ;  /* 0x0000cb0000047ab9 */ /* 0x000fe40000000800 */
[----:B------:R-:W-:-:S04]  /*8e00*/  UIMAD UR4, UR7, UR4, URZ ;  /* 0x00000004070472a4 */ /* 0x000fc8000f8e023f */
[----:B------:R-:W-:-:S04]  /*8e10*/  UISETP.LT.AND UP0, UPT, UR6, UR4, UPT ;  /* 0x000000040600728c */ /* 0x000fc8000bf01270 */
[----:B------:R-:W-:-:S04]  /*8e20*/  USEL UR6, UR6, UR4, !UP0 ;  /* 0x0000000406067287 */ /* 0x000fc8000c000000 */
.L_x_372:
[----:B------:R-:W-:-:S04]  /*8e30*/  UIADD3 UR6, UR6, 0x3f, URZ ;  /* 0x0000003f06067890 */ /* 0x000fc8000fffe03f */
        /* <DEDUP_REMOVED lines=8> */
[----:B------:R-:W-:Y:S01]  /*8ec0*/  IADD3 R227, P6, R208, 0x40, RZ ;  /* 0x00000040d0e37810 */ /* 0x000fe20007fde0ff */
[----:B------:R-:W-:Y:S01]  /*8ed0*/  IMAD.MOV.U32 R135, RZ, RZ, R132 ;  /* 0x000000ffff877224 */ /* 0x000fe200078e0084 */
[----:B------:R-:W-:Y:S01]  /*8ee0*/  IADD3 R223, P4, R210, 0x40, RZ ;  /* 0x00000040d2df7810 */ /* 0x000fe20007f9e0ff */
[----:B------:R-:W-:Y:S01]  /*8ef0*/  IMAD.MOV.U32 R3, RZ, RZ, R0 ;  /* 0x000000ffff037224 */ /* 0x000fe200078e0000 */
[----:B------:R-:W-:Y:S01]  /*8f00*/  IADD3 R225, P5, R208, 0x80, RZ ;  /* 0x00000080d0e17810 */ /* 0x000fe20007fbe0ff */
[----:B------:R-:W-:Y:S01]  /*8f10*/  IMAD.X R226, RZ, RZ, R215, P6 ;  /* 0x000000ffffe27224 */ /* 0x000fe200030e06d7 */
[----:B------:R-:W-:Y:S01]  /*8f20*/  IADD3 R221, P0, R210, 0x80, RZ ;  /* 0x00000080d2dd7810 */ /* 0x000fe20007f1e0ff */
[----:B------:R-:W-:Y:S01]  /*8f30*/  IMAD.X R222, RZ, RZ, R217, P4 ;  /* 0x000000ffffde7224 */ /* 0x000fe200020e06d9 */
[----:B------:R-:W-:Y:S01]  /*8f40*/  IADD3.X R224, RZ, R215, RZ, P5, !PT ;  /* 0x000000d7ffe07210 */ /* 0x000fe20002ffe4ff */
[----:B------:R-:W-:Y:S01]  /*8f50*/  UMOV UR19, UR13 ;  /* 0x0000000d00137c82 */ /* 0x000fe20008000000 */
[----:B------:R-:W-:Y:S01]  /*8f60*/  IADD3.X R220, RZ, R217, RZ, P0, !PT ;  /* 0x000000d9ffdc7210 */ /* 0x000fe200007fe4ff */
[----:B------:R-:W-:-:S02]  /*8f70*/  ULDC.64 UR6, c[0x0][0x208] ;  /* 0x0000820000067ab9 */ /* 0x000fc40000000a00 */
[----:B------:R-:W-:Y:S02]  /*8f80*/  ULDC.64 UR4, c[0x0][0x1e0] ;  /* 0x0000780000047ab9 */ /* 0x000fe40000000a00 */
.L_x_376:
        /* <DEDUP_REMOVED lines=15> */
[----:B------:R-:W-:Y:S01]  /*9080*/  @!UP3 ULEA UR20, UP0, UR6, UR20, 0x5 ;  /* 0x000000140614b291 */ /* 0x000fe2000f80283f */
[----:B------:R-:W1:Y:S03]  /*9090*/  LDSM.16.M88.4 R8, [R205+0x6100] ;  /* 0x00610000cd08783b */ /* 0x000e660000000200 */
[----:B------:R-:W-:Y:S02]  /*90a0*/  @!P0 IADD3.X R0, R215, UR13, RZ, P6, !PT ;  /* 0x0000000dd7008c10 */ /* 0x000fe4000b7fe4ff */
[----:B------:R-:W-:Y:S02]  /*90b0*/  @!P0 LEA R22, P6, R5, c[0x0][0x1f8], 0x1 ;  /* 0x00007e0005168a11 */ /* 0x000fe400078c08ff */
[----:B------:R-:W-:Y:S01]  /*90c0*/  @!P0 IADD3.X R2, R226, UR13, RZ, P5, !PT ;  /* 0x0000000de2028c10 */ /* 0x000fe2000affe4ff */
[----:B------:R-:W2:Y:S01]  /*90d0*/  LDSM.16.M88.4 R16, [R205+0x6900] ;  /* 0x00690000cd10783b */ /* 0x000ea20000000200 */
[----:B------:R-:W-:Y:S02]  /*90e0*/  @!P0 LEA R20, P5, R7, c[0x0][0x1f8], 0x1 ;  /* 0x00007e0007148a11 */ /* 0x000fe400078a08ff */
[----:B------:R-:W-:Y:S01]  /*90f0*/  @!P0 IADD3.X R4, R224, UR13, RZ, P4, !PT ;  /* 0x0000000de0048c10 */ /* 0x000fe2000a7fe4ff */
[----:B------:R-:W-:Y:S01]  /*9100*/  @!UP3 ULEA.HI.X UR13, UR6, UR13, UR7, 0x5, UP0 ;  /* 0x0000000d060db291 */ /* 0x000fe200080f2c07 */
[----:B------:R-:W-:Y:S01]  /*9110*/  @!P0 LEA R28, P4, R13, c[0x0][0x1f8], 0x1 ;  /* 0x00007e000d1c8a11 */ /* 0x000fe200078808ff */
[----:B------:R-:W-:Y:S01]  /*9120*/  UISETP.GT.AND UP3, UPT, UR19, UR8, UPT ;  /* 0x000000081300728c */ /* 0x000fe2000bf64270 */
[----:B------:R-:W-:Y:S01]  /*9130*/  @!P0 LEA.HI.X R23, R5, c[0x0][0x1fc], R0, 0x1, P6 ;  /* 0x00007f0005178a11 */ /* 0x000fe200030f0c00 */
[----:B------:R-:W3:Y:S01]  /*9140*/  LDSM.16.M88.4 R24, [R205+0x7100] ;  /* 0x00710000cd18783b */ /* 0x000ee20000000200 */
[----:B------:R-:W-:Y:S02]  /*9150*/  @!P0 LEA.HI.X R21, R7, c[0x0][0x1fc], R2, 0x1, P5 ;  /* 0x00007f0007158a11 */ /* 0x000fe400028f0c02 */
[----:B------:R-:W-:Y:S02]  /*9160*/  @!P0 LEA.HI.X R29, R13, c[0x0][0x1fc], R4, 0x1, P4 ;  /* 0x00007f000d1d8a11 */ /* 0x000fe400020f0c04 */
[----:B------:R-:W-:Y:S02]  /*9170*/  @!P0 IADD3 R5, P6, R208, UR20, RZ ;  /* 0x00000014d0058c10 */ /* 0x000fe4000ffde0ff */
[----:B------:R-:W-:Y:S01]  /*9180*/  @!P0 IADD3 R7, P5, R227, UR20, RZ ;  /* 0x00000014e3078c10 */ /* 0x000fe2000ffbe0ff */
[----:B------:R-:W4:Y:S01]  /*9190*/  LDSM.16.M88.4 R136, [R205+0x7900] ;  /* 0x00790000cd88783b */ /* 0x000f220000000200 */
[----:B------:R-:W-:Y:S02]  /*91a0*/  @!P0 IADD3 R13, P4, R225, UR20, RZ ;  /* 0x00000014e10d8c10 */ /* 0x000fe4000ff9e0ff */
[----:B------:R-:W-:Y:S02]  /*91b0*/  @!P0 IADD3.X R0, R215, UR13, RZ, P6, !PT ;  /* 0x0000000dd7008c10 */ /* 0x000fe4000b7fe4ff */
[----:B------:R-:W-:Y:S02]  /*91c0*/  @!P0 LEA R170, P6, R5, c[0x0][0x1f8], 0x1 ;  /* 0x00007e0005aa8a11 */ /* 0x000fe400078c08ff */
[----:B------:R-:W-:Y:S01]  /*91d0*/  @!P0 IADD3.X R2, R226, UR13, RZ, P5, !PT ;  /* 0x0000000de2028c10 */ /* 0x000fe2000affe4ff */
[----:B------:R-:W-:Y:S01]  /*91e0*/  LDSM.16.M88.4 R140, [R202+0xc100] ;  /* 0x00c10000ca8c783b */ /* 0x000fe20000000200 */
[----:B------:R-:W-:Y:S02]  /*91f0*/  @!P0 LEA R168, P5, R7, c[0x0][0x1f8], 0x1 ;  /* 0x00007e0007a88a11 */ /* 0x000fe400078a08ff */
[----:B------:R-:W-:Y:S01]  /*9200*/  @!P0 IADD3.X R4, R224, UR13, RZ, P4, !PT ;  /* 0x0000000de0048c10 */ /* 0x000fe2000a7fe4ff */
[----:B------:R-:W-:Y:S01]  /*9210*/  UIADD3 UR13, UR19, -0x1, URZ ;  /* 0xffffffff130d7890 */ /* 0x000fe2000fffe03f */
[----:B------:R-:W-:Y:S02]  /*9220*/  @!P0 LEA R132, P4, R13, c[0x0][0x1f8], 0x1 ;  /* 0x00007e000d848a11 */ /* 0x000fe400078808ff */
[----:B------:R-:W-:Y:S01]  /*9230*/  @!P0 LEA.HI.X R171, R5, c[0x0][0x1fc], R0, 0x1, P6 ;  /* 0x00007f0005ab8a11 */ /* 0x000fe200030f0c00 */
[----:B------:R-:W5:Y:S01]  /*9240*/  LDSM.16.M88.4 R144, [R204] ;  /* 0x00000000cc90783b */ /* 0x000f620000000200 */
[----:B------:R-:W-:Y:S01]  /*9250*/  @!P0 LEA.HI.X R169, R7, c[0x0][0x1fc], R2, 0x1, P5 ;  /* 0x00007f0007a98a11 */ /* 0x000fe200028f0c02 */
[----:B------:R-:W-:Y:S01]  /*9260*/  @UP3 UIMAD.WIDE.U32 UR22, UR13, UR4, URZ ;  /* 0x000000040d1632a5 */ /* 0x000fe2000f8e003f */
[----:B------:R-:W-:Y:S01]  /*9270*/  @!P0 LEA.HI.X R133, R13, c[0x0][0x1fc], R4, 0x1, P4 ;  /* 0x00007f000d858a11 */ /* 0x000fe200020f0c04 */
[----:B------:R-:W-:Y:S01]  /*9280*/  @UP3 USHF.R.S32.HI UR20, URZ, 0x1f, UR13 ;  /* 0x0000001f3f143899 */ /* 0x000fe2000801140d */
[C---:B-1----:R-:W-:Y:S01]  /*9290*/  HMMA.16816.F32.BF16 R4, R32.reuse, R8, RZ ;  /* 0x000000082004723c */ /* 0x042fe200000418ff */
[----:B------:R-:W-:Y:S02]  /*92a0*/  @UP3 USHF.L.U32 UR21, UR22, 0x6, URZ ;  /* 0x0000000616153899 */ /* 0x000fe4000800063f */
[----:B------:R-:W1:Y:S01]  /*92b0*/  LDSM.16.M88.4 R148, [R195] ;  /* 0x00000000c394783b */ /* 0x000e620000000200 */
[----:B------:R-:W-:Y:S04]  /*92c0*/  @UP3 UIMAD UR20, UR20, UR4, URZ ;  /* 0x00000004141432a4 */ /* 0x000fe8000f8e023f */
[C---:B------:R-:W-:Y:S01]  /*92d0*/  HMMA.16816.F32.BF16 R8, R32.reuse, R10, RZ ;  /* 0x0000000a2008723c */ /* 0x040fe200000418ff */
[----:B------:R-:W-:Y:S02]  /*92e0*/  @UP3 UIMAD UR20, UR13, UR5, UR20 ;  /* 0x000000050d1432a4 */ /* 0x000fe4000f8e0214 */
[----:B------:R-:W1:Y:S02]  /*92f0*/  LDSM.16.M88.4 R152, [R194] ;  /* 0x00000000c298783b */ /* 0x000e640000000200 */
[----:B------:R-:W-:Y:S03]  /*9300*/  @UP3 UIADD3 UR20, UR23, UR20, URZ ;  /* 0x0000001417143290 */ /* 0x000fe6000fffe03f */
[C---:B--2---:R-:W-:Y:S01]  /*9310*/  HMMA.16816.F32.BF16 R12, R32.reuse, R16, RZ ;  /* 0x00000010200c723c */ /* 0x044fe200000418ff */
[----:B------:R-:W-:Y:S02]  /*9320*/  @UP3 USHF.L.U64.HI UR20, UR22, 0x6, UR20 ;  /* 0x0000000616143899 */ /* 0x000fe40008010214 */
[----:B------:R-:W2:Y:S05]  /*9330*/  LDSM.16.M88.4 R156, [R193] ;  /* 0x00000000c19c783b */ /* 0x000eaa0000000200 */
[C---:B------:R-:W-:Y:S03]  /*9340*/  HMMA.16816.F32.BF16 R16, R32.reuse, R18, RZ ;  /* 0x000000122010723c */ /* 0x040fe600000418ff */
[----:B------:R-:W-:Y:S01]  /*9350*/  @!PT LDS RZ, [RZ] ;  /* 0x00000000fffff984 */ /* 0x000fe20000000800 */
[----:B------:R-:W-:Y:S01]  /*9360*/  @!PT LDS RZ, [RZ] ;  /* 0x00000000fffff984 */ /* 0x000fe20000000800 */
[----:B------:R-:W-:Y:S01]  /*9370*/  @!PT LDS RZ, [RZ] ;  /* 0x00000000fffff984 */ /* 0x000fe20000000800 */
[----:B------:R3:W-:Y:S08]  /*9380*/  @!P0 LDGSTS.E.BYPASS.LTC128B.128 [R207+0x100], [R22.64], !P3 ;  /* 0x0010000016cf8fae */ /* 0x0007f0000d901d50 */
[----:B------:R3:W-:Y:S08]  /*9390*/  @!P0 LDGSTS.E.BYPASS.LTC128B.128 [R207+0x2100], [R20.64], !P2 ;  /* 0x0210000014cf8fae */ /* 0x0007f0000d101d50 */
[----:B------:R4:W-:Y:S08]  /*93a0*/  @!P0 LDGSTS.E.BYPASS.LTC128B.128 [R207+0x4100], [R28.64], !P1 ;  /* 0x041000001ccf8fae */ /* 0x0009f0000c901d50 */
[----:B------:R1:W-:Y:S08]  /*93b0*/  @!P0 LDGSTS.E.BYPASS.LTC128B.128 [R207+0x1100], [R170.64], !P3 ;  /* 0x01100000aacf8fae */ /* 0x0003f0000d901d50 */
[----:B------:R1:W-:Y:S01]  /*93c0*/  @!P0 LDGSTS.E.BYPASS.LTC128B.128 [R207+0x3100], [R168.64], !P2 ;  /* 0x03100000a8cf8fae */ /* 0x0003e2000d101d50 */
[C---:B---3--:R-:W-:Y:S07]  /*93d0*/  HMMA.16816.F32.BF16 R20, R32.reuse, R24, RZ ;  /* 0x000000182014723c */ /* 0x048fee00000418ff */
[----:B------:R3:W-:Y:S01]  /*93e0*/  @!P0 LDGSTS.E.BYPASS.LTC128B.128 [R207+0x5100], [R132.64], !P1 ;  /* 0x0510000084cf8fae */ /* 0x0007e2000c901d50 */
[----:B------:R-:W-:Y:S01]  /*93f0*/  PLOP3.LUT P0, PT, PT, PT, UP3, 0x80, 0x0 ;  /* 0x000000000000781c */ /* 0x000fe20003f0f038 */
[C---:B------:R-:W-:Y:S06]  /*9400*/  HMMA.16816.F32.BF16 R24, R32.reuse, R26, RZ ;  /* 0x0000001a2018723c */ /* 0x040fec00000418ff */
[----:B------:R-:W-:Y:S02]  /*9410*/  LDSM.16.M88.4 R160, [R201+0xc100] ;  /* 0x00c10000c9a0783b */ /* 0x000fe40000000200 */
[C---:B----4-:R-:W-:Y:S06]  /*9420*/  HMMA.16816.F32.BF16 R28, R32.reuse, R136, RZ ;  /* 0x00000088201c723c */ /* 0x050fec00000418ff */
[----:B------:R-:W0:Y:S02]  /*9430*/  LDGDEPBAR ;  /* 0x00000000000079af */ /* 0x000e240000000000 */
[----:B------:R-:W-:Y:S06]  /*9440*/  HMMA.16816.F32.BF16 R32, R32, R138, RZ ;  /* 0x0000008a2020723c */ /* 0x000fec00000418ff */
[----:B------:R-:W4:Y:S02]  /*9450*/  LDSM.16.M88.4 R164, [R200+0x6100] ;  /* 0x00610000c8a4783b */ /* 0x000f240000000200 */
[C---:B-----5:R-:W-:Y:S06]  /*9460*/  HMMA.16816.F32.BF16 R4, R140.reuse, R144, R4 ;  /* 0x000000908c04723c */ /* 0x060fec0000041804 */
[----:B------:R-:W5:Y:S02]  /*9470*/  LDSM.16.M88.4 R136, [R200+0x6900] ;  /* 0x00690000c888783b */ /* 0x000f640000000200 */
[C---:B------:R-:W-:Y:S06]  /*9480*/  HMMA.16816.F32.BF16 R8, R140.reuse, R146, R8 ;  /* 0x000000928c08723c */ /* 0x040fec0000041808 */
[----:B-1----:R-:W1:Y:S02]  /*9490*/  LDSM.16.M88.4 R168, [R200+0x7100] ;  /* 0x00710000c8a8783b */ /* 0x002e640000000200 */
[C---:B------:R-:W-:Y:S06]  /*94a0*/  HMMA.16816.F32.BF16 R12, R140.reuse, R148, R12 ;  /* 0x000000948c0c723c */ /* 0x040fec000004180c */
[----:B------:R-:W1:Y:S02]  /*94b0*/  LDSM.16.M88.4 R172, [R200+0x7900] ;  /* 0x00790000c8ac783b */ /* 0x000e640000000200 */
[C---:B------:R-:W-:Y:S06]  /*94c0*/  HMMA.16816.F32.BF16 R16, R140.reuse, R150, R16 ;  /* 0x000000968c10723c */ /* 0x040fec0000041810 */
[----:B------:R-:W-:Y:S02]  /*94d0*/  LDSM.16.M88.4 R176, [R199+0xc100] ;  /* 0x00c10000c7b0783b */ /* 0x000fe40000000200 */
[C---:B------:R-:W-:Y:S06]  /*94e0*/  HMMA.16816.F32.BF16 R20, R140.reuse, R152, R20 ;  /* 0x000000988c14723c */ /* 0x040fec0000041814 */
[----:B------:R-:W1:Y:S02]  /*94f0*/  LDSM.16.M88.4 R180, [R192] ;  /* 0x00000000c0b4783b */ /* 0x000e640000000200 */
[C---:B------:R-:W-:Y:S06]  /*9500*/  HMMA.16816.F32.BF16 R24, R140.reuse, R154, R24 ;  /* 0x0000009a8c18723c */ /* 0x040fec0000041818 */
[----:B------:R-:W-:Y:S02]  /*9510*/  LDSM.16.M88.4 R144, [R192+0x1000] ;  /* 0x00100000c090783b */ /* 0x000fe40000000200 */
[C---:B--2---:R-:W-:Y:S06]  /*9520*/  HMMA.16816.F32.BF16 R28, R140.reuse, R156, R28 ;  /* 0x0000009c8c1c723c */ /* 0x044fec000004181c */
[----:B------:R-:W-:Y:S02]  /*9530*/  LDSM.16.M88.4 R148, [R192+0x1800] ;  /* 0x00180000c094783b */ /* 0x000fe40000000200 */
[----:B------:R-:W-:Y:S06]  /*9540*/  HMMA.16816.F32.BF16 R32, R140, R158, R32 ;  /* 0x0000009e8c20723c */ /* 0x000fec0000041820 */
[----:B------:R-:W2:Y:S02]  /*9550*/  LDSM.16.M88.4 R140, [R192+0x800] ;  /* 0x00080000c08c783b */ /* 0x000ea40000000200 */
[C---:B----4-:R-:W-:Y:S06]  /*9560*/  HMMA.16816.F32.BF16 R4, R160.reuse, R164, R4 ;  /* 0x000000a4a004723c */ /* 0x050fec0000041804 */
[----:B------:R-:W-:Y:S02]  /*9570*/  LDSM.16.M88.4 R152, [R206+0x10100] ;  /* 0x01010000ce98783b */ /* 0x000fe40000000200 */
[C---:B------:R-:W-:Y:S06]  /*9580*/  HMMA.16816.F32.BF16 R8, R160.reuse, R166, R8 ;  /* 0x000000a6a008723c */ /* 0x040fec0000041808 */
[----:B------:R-:W4:Y:S02]  /*9590*/  LDSM.16.M88.4 R156, [R205+0x8100] ;  /* 0x00810000cd9c783b */ /* 0x000f240000000200 */
[C---:B-----5:R-:W-:Y:S06]  /*95a0*/  HMMA.16816.F32.BF16 R12, R160.reuse, R136, R12 ;  /* 0x00000088a00c723c */ /* 0x060fec000004180c */
[----:B------:R-:W-:Y:S02]  /*95b0*/  LDSM.16.M88.4 R164, [R205+0x9900] ;  /* 0x00990000cda4783b */ /* 0x000fe40000000200 */
[C---:B------:R-:W-:Y:S06]  /*95c0*/  HMMA.16816.F32.BF16 R16, R160.reuse, R138, R16 ;  /* 0x0000008aa010723c */ /* 0x040fec0000041810 */
[----:B------:R-:W5:Y:S02]  /*95d0*/  LDSM.16.M88.4 R136, [R205+0x8900] ;  /* 0x00890000cd88783b */ /* 0x000f640000000200 */
[C---:B-1----:R-:W-:Y:S08]  /*95e0*/  HMMA.16816.F32.BF16 R20, R160.reuse, R168, R20 ;  /* 0x000000a8a014723c */ /* 0x042ff00000041814 */
[C---:B------:R-:W-:Y:S01]  /*95f0*/  HMMA.16816.F32.BF16 R24, R160.reuse, R170, R24 ;  /* 0x000000aaa018723c */ /* 0x040fe20000041818 */
[----:B------:R-:W-:Y:S07]  /*9600*/  LDSM.16.M88.4 R168, [R202+0x10100] ;  /* 0x01010000caa8783b */ /* 0x000fee0000000200 */
[C---:B------:R-:W-:Y:S08]  /*9610*/  HMMA.16816.F32.BF16 R28, R160.reuse, R172, R28 ;  /* 0x000000aca01c723c */ /* 0x040ff0000004181c */
[----:B------:R-:W-:Y:S01]  /*9620*/  HMMA.16816.F32.BF16 R32, R160, R174, R32 ;  /* 0x000000aea020723c */ /* 0x000fe20000041820 */
[----:B------:R-:W1:Y:S07]  /*9630*/  LDSM.16.M88.4 R160, [R205+0x9100] ;  /* 0x00910000cda0783b */ /* 0x000e6e0000000200 */
[C---:B------:R-:W-:Y:S01]  /*9640*/  HMMA.16816.F32.BF16 R4, R176.reuse, R180, R4 ;  /* 0x000000b4b004723c */ /* 0x040fe20000041804 */
[----:B------:R-:W1:Y:S07]  /*9650*/  LDSM.16.M88.4 R172, [R191] ;  /* 0x00000000bfac783b */ /* 0x000e6e0000000200 */
[C---:B------:R-:W-:Y:S01]  /*9660*/  HMMA.16816.F32.BF16 R8, R176.reuse, R182, R8 ;  /* 0x000000b6b008723c */ /* 0x040fe20000041808 */
[----:B------:R-:W-:Y:S07]  /*9670*/  LDSM.16.M88.4 R180, [R200+0x8100] ;  /* 0x00810000c8b4783b */ /* 0x000fee0000000200 */
[C---:B--2---:R-:W-:Y:S08]  /*9680*/  HMMA.16816.F32.BF16 R12, R176.reuse, R140, R12 ;  /* 0x0000008cb00c723c */ /* 0x044ff0000004180c */
[C---:B------:R-:W-:Y:S01]  /*9690*/  HMMA.16816.F32.BF16 R16, R176.reuse, R142, R16 ;  /* 0x0000008eb010723c */ /* 0x040fe20000041810 */
[----:B------:R-:W2:Y:S07]  /*96a0*/  LDSM.16.M88.4 R140, [R190] ;  /* 0x00000000be8c783b */ /* 0x000eae0000000200 */
[C---:B------:R-:W-:Y:S08]  /*96b0*/  HMMA.16816.F32.BF16 R20, R176.reuse, R144, R20 ;  /* 0x00000090b014723c */ /* 0x040ff00000041814 */
[C---:B------:R-:W-:Y:S01]  /*96c0*/  HMMA.16816.F32.BF16 R24, R176.reuse, R146, R24 ;  /* 0x00000092b018723c */ /* 0x040fe20000041818 */
[----:B------:R-:W1:Y:S07]  /*96d0*/  LDSM.16.M88.4 R144, [R189] ;  /* 0x00000000bd90783b */ /* 0x000e6e0000000200 */
[C---:B------:R-:W-:Y:S08]  /*96e0*/  HMMA.16816.F32.BF16 R28, R176.reuse, R148, R28 ;  /* 0x00000094b01c723c */ /* 0x040ff0000004181c */
[----:B------:R-:W-:Y:S01]  /*96f0*/  HMMA.16816.F32.BF16 R32, R176, R150, R32 ;  /* 0x00000096b020723c */ /* 0x000fe20000041820 */
[----:B------:R-:W2:Y:S07]  /*9700*/  LDSM.16.M88.4 R148, [R188] ;  /* 0x00000000bc94783b */ /* 0x000eae0000000200 */
[C---:B----4-:R-:W-:Y:S01]  /*9710*/  HMMA.16816.F32.BF16 R4, R152.reuse, R156, R4 ;  /* 0x0000009c9804723c */ /* 0x050fe20000041804 */
[----:B------:R-:W4:Y:S07]  /*9720*/  LDSM.16.M88.4 R176, [R201+0x10100] ;  /* 0x01010000c9b0783b */ /* 0x000f2e0000000200 */
[C---:B------:R-:W-:Y:S01]  /*9730*/  HMMA.16816.F32.BF16 R8, R152.reuse, R158, R8 ;  /* 0x0000009e9808723c */ /* 0x040fe20000041808 */
[----:B------:R-:W-:Y:S07]  /*9740*/  LDSM.16.M88.4 R156, [R200+0x9900] ;  /* 0x00990000c89c783b */ /* 0x000fee0000000200 */
[C---:B-----5:R-:W-:Y:S08]  /*9750*/  HMMA.16816.F32.BF16 R12, R152.reuse, R136, R12 ;  /* 0x00000088980c723c */ /* 0x060ff0000004180c */
[C---:B------:R-:W-:Y:S01]  /*9760*/  HMMA.16816.F32.BF16 R16, R152.reuse, R138, R16 ;  /* 0x0000008a9810723c */ /* 0x040fe20000041810 */
[----:B------:R-:W5:Y:S07]  /*9770*/  LDSM.16.M88.4 R136, [R200+0x8900] ;  /* 0x00890000c888783b */ /* 0x000f6e0000000200 */
[C---:B-1----:R-:W-:Y:S08]  /*9780*/  HMMA.16816.F32.BF16 R20, R152.reuse, R160, R20 ;  /* 0x000000a09814723c */ /* 0x042ff00000041814 */
[C---:B------:R-:W-:Y:S01]  /*9790*/  HMMA.16816.F32.BF16 R24, R152.reuse, R162, R24 ;  /* 0x000000a29818723c */ /* 0x040fe20000041818 */
[----:B------:R-:W-:Y:S07]  /*97a0*/  LDSM.16.M88.4 R160, [R199+0x10100] ;  /* 0x01010000c7a0783b */ /* 0x000fee0000000200 */
[C---:B------:R-:W-:Y:S08]  /*97b0*/  HMMA.16816.F32.BF16 R28, R152.reuse, R164, R28 ;  /* 0x000000a4981c723c */ /* 0x040ff0000004181c */
[----:B------:R-:W-:Y:S01]  /*97c0*/  HMMA.16816.F32.BF16 R32, R152, R166, R32 ;  /* 0x000000a69820723c */ /* 0x000fe20000041820 */
[----:B------:R-:W1:Y:S07]  /*97d0*/  LDSM.16.M88.4 R152, [R200+0x9100] ;  /* 0x00910000c898783b */ /* 0x000e6e0000000200 */
[C---:B------:R-:W-:Y:S01]  /*97e0*/  HMMA.16816.F32.BF16 R4, R168.reuse, R172, R4 ;  /* 0x000000aca804723c */ /* 0x040fe20000041804 */
[----:B------:R-:W1:Y:S07]  /*97f0*/  LDSM.16.M88.4 R164, [R192+0x2000] ;  /* 0x00200000c0a4783b */ /* 0x000e6e0000000200 */
[C---:B------:R-:W-:Y:S01]  /*9800*/  HMMA.16816.F32.BF16 R8, R168.reuse, R174, R8 ;  /* 0x000000aea808723c */ /* 0x040fe20000041808 */
[----:B------:R-:W-:Y:S07]  /*9810*/  LDSM.16.M88.4 R172, [R205+0xa100] ;  /* 0x00a10000cdac783b */ /* 0x000fee0000000200 */
[C---:B--2---:R-:W-:Y:S08]  /*9820*/  HMMA.16816.F32.BF16 R12, R168.reuse, R140, R12 ;  /* 0x0000008ca80c723c */ /* 0x044ff0000004180c */
[C---:B------:R-:W-:Y:S01]  /*9830*/  HMMA.16816.F32.BF16 R16, R168.reuse, R142, R16 ;  /* 0x0000008ea810723c */ /* 0x040fe20000041810 */
[----:B------:R-:W2:Y:S07]  /*9840*/  LDSM.16.M88.4 R140, [R192+0x2800] ;  /* 0x00280000c08c783b */ /* 0x000eae0000000200 */
[C---:B------:R-:W-:Y:S08]  /*9850*/  HMMA.16816.F32.BF16 R20, R168.reuse, R144, R20 ;  /* 0x00000090a814723c */ /* 0x040ff00000041814 */
[C---:B------:R-:W-:Y:S01]  /*9860*/  HMMA.16816.F32.BF16 R24, R168.reuse, R146, R24 ;  /* 0x00000092a818723c */ /* 0x040fe20000041818 */
[----:B------:R-:W1:Y:S07]  /*9870*/  LDSM.16.M88.4 R144, [R192+0x3000] ;  /* 0x00300000c090783b */ /* 0x000e6e0000000200 */
[C---:B------:R-:W-:Y:S08]  /*9880*/  HMMA.16816.F32.BF16 R28, R168.reuse, R148, R28 ;  /* 0x00000094a81c723c */ /* 0x040ff0000004181c */
[----:B------:R-:W-:Y:S01]  /*9890*/  HMMA.16816.F32.BF16 R32, R168, R150, R32 ;  /* 0x00000096a820723c */ /* 0x000fe20000041820 */
[----:B------:R-:W2:Y:S07]  /*98a0*/  LDSM.16.M88.4 R148, [R192+0x3800] ;  /* 0x00380000c094783b */ /* 0x000eae0000000200 */
[C---:B----4-:R-:W-:Y:S01]  /*98b0*/  HMMA.16816.F32.BF16 R4, R176.reuse, R180, R4 ;  /* 0x000000b4b004723c */ /* 0x050fe20000041804 */
[----:B------:R-:W4:Y:S07]  /*98c0*/  LDSM.16.M88.4 R168, [R206+0x14100] ;  /* 0x01410000cea8783b */ /* 0x000f2e0000000200 */
[C---:B------:R-:W-:Y:S01]  /*98d0*/  HMMA.16816.F32.BF16 R8, R176.reuse, R182, R8 ;  /* 0x000000b6b008723c */ /* 0x040fe20000041808 */
[----:B------:R-:W-:Y:S07]  /*98e0*/  LDSM.16.M88.4 R180, [R187] ;  /* 0x00000000bbb4783b */ /* 0x000fee0000000200 */
[C---:B-----5:R-:W-:Y:S08]  /*98f0*/  HMMA.16816.F32.BF16 R12, R176.reuse, R136, R12 ;  /* 0x00000088b00c723c */ /* 0x060ff0000004180c */
[C---:B------:R-:W-:Y:S01]  /*9900*/  HMMA.16816.F32.BF16 R16, R176.reuse, R138, R16 ;  /* 0x0000008ab010723c */ /* 0x040fe20000041810 */
[----:B------:R-:W5:Y:S07]  /*9910*/  LDSM.16.M88.4 R136, [R205+0xa900] ;  /* 0x00a90000cd88783b */ /* 0x000f6e0000000200 */
[C---:B-1----:R-:W-:Y:S08]  /*9920*/  HMMA.16816.F32.BF16 R20, R176.reuse, R152, R20 ;  /* 0x00000098b014723c */ /* 0x042ff00000041814 */
[C---:B------:R-:W-:Y:S01]  /*9930*/  HMMA.16816.F32.BF16 R24, R176.reuse, R154, R24 ;  /* 0x0000009ab018723c */ /* 0x040fe20000041818 */
[----:B------:R-:W1:Y:S07]  /*9940*/  LDSM.16.M88.4 R152, [R205+0xb100] ;  /* 0x00b10000cd98783b */ /* 0x000e6e0000000200 */
        /* <DEDUP_REMOVED lines=31> */
[C---:B------:R-:W-:Y:S08]  /*9b40*/  HMMA.16816.F32.BF16 R8, R176.reuse, R182, R8 ;  /* 0x000000b6b008723c */ /* 0x040ff00000041808 */
[C---:B--2---:R-:W-:Y:S08]  /*9b50*/  HMMA.16816.F32.BF16 R12, R176.reuse, R140, R12 ;  /* 0x0000008cb00c723c */ /* 0x044ff0000004180c */
[C---:B------:R-:W-:Y:S08]  /*9b60*/  HMMA.16816.F32.BF16 R16, R176.reuse, R142, R16 ;  /* 0x0000008eb010723c */ /* 0x040ff00000041810 */
[C---:B------:R-:W-:Y:S08]  /*9b70*/  HMMA.16816.F32.BF16 R20, R176.reuse, R144, R20 ;  /* 0x00000090b014723c */ /* 0x040ff00000041814 */
[C---:B------:R-:W-:Y:S08]  /*9b80*/  HMMA.16816.F32.BF16 R24, R176.reuse, R146, R24 ;  /* 0x00000092b018723c */ /* 0x040ff00000041818 */
[C---:B------:R-:W-:Y:S08]  /*9b90*/  HMMA.16816.F32.BF16 R28, R176.reuse, R148, R28 ;  /* 0x00000094b01c723c */ /* 0x040ff0000004181c */
[----:B------:R-:W-:Y:S08]  /*9ba0*/  HMMA.16816.F32.BF16 R32, R176, R150, R32 ;  /* 0x00000096b020723c */ /* 0x000ff00000041820 */
[C---:B----4-:R-:W-:Y:S08]  /*9bb0*/  HMMA.16816.F32.BF16 R4, R160.reuse, R164, R4 ;  /* 0x000000a4a004723c */ /* 0x050ff00000041804 */
[C---:B------:R-:W-:Y:S08]  /*9bc0*/  HMMA.16816.F32.BF16 R8, R160.reuse, R166, R8 ;  /* 0x000000a6a008723c */ /* 0x040ff00000041808 */
[C---:B-----5:R-:W-:Y:S08]  /*9bd0*/  HMMA.16816.F32.BF16 R12, R160.reuse, R136, R12 ;  /* 0x00000088a00c723c */ /* 0x060ff0000004180c */
[C---:B------:R-:W-:Y:S01]  /*9be0*/  HMMA.16816.F32.BF16 R16, R160.reuse, R138, R16 ;  /* 0x0000008aa010723c */ /* 0x040fe20000041810 */
[----:B------:R-:W2:Y:S07]  /*9bf0*/  LDSM.16.M88.4 R136, [R192+0x4800] ;  /* 0x00480000c088783b */ /* 0x000eae0000000200 */
[C---:B-1----:R-:W-:Y:S08]  /*9c00*/  HMMA.16816.F32.BF16 R20, R160.reuse, R152, R20 ;  /* 0x00000098a014723c */ /* 0x042ff00000041814 */
[C---:B------:R-:W-:Y:S08]  /*9c10*/  HMMA.16816.F32.BF16 R24, R160.reuse, R154, R24 ;  /* 0x0000009aa018723c */ /* 0x040ff00000041818 */
[C---:B------:R-:W-:Y:S08]  /*9c20*/  HMMA.16816.F32.BF16 R28, R160.reuse, R156, R28 ;  /* 0x0000009ca01c723c */ /* 0x040ff0000004181c */
[----:B------:R-:W-:Y:S08]  /*9c30*/  HMMA.16816.F32.BF16 R32, R160, R158, R32 ;  /* 0x0000009ea020723c */ /* 0x000ff00000041820 */
[C---:B------:R-:W-:Y:S08]  /*9c40*/  HMMA.16816.F32.BF16 R4, R168.reuse, R172, R4 ;  /* 0x000000aca804723c */ /* 0x040ff00000041804 */
[C---:B------:R-:W-:Y:S08]  /*9c50*/  HMMA.16816.F32.BF16 R8, R168.reuse, R174, R8 ;  /* 0x000000aea808723c */ /* 0x040ff00000041808 */
[C---:B--2---:R-:W-:Y:S08]  /*9c60*/  HMMA.16816.F32.BF16 R12, R168.reuse, R136, R12 ;  /* 0x00000088a80c723c */ /* 0x044ff0000004180c */
[C---:B------:R-:W-:Y:S04]  /*9c70*/  HMMA.16816.F32.BF16 R16, R168.reuse, R138, R16 ;  /* 0x0000008aa810723c */ /* 0x040fe80000041810 */
[----:B------:R-:W-:Y:S02]  /*9c80*/  FMUL.FTZ R230, R4, c[0x0][0x320] ;  /* 0x0000c80004e67a20 */ /* 0x000fe40000410000 */
[----:B------:R-:W-:Y:S02]  /*9c90*/  FMUL.FTZ R172, R5, c[0x0][0x320] ;  /* 0x0000c80005ac7a20 */ /* 0x000fe40000410000 */
[----:B------:R-:W-:Y:S02]  /*9ca0*/  FMUL.FTZ R9, R9, c[0x0][0x320] ;  /* 0x0000c80009097a20 */ /* 0x000fe40000410000 */
[----:B------:R-:W1:Y:S02]  /*9cb0*/  MUFU.TANH R230, R230 ;  /* 0x000000e600e67308 */ /* 0x000e640000002400 */
[----:B------:R-:W-:Y:S02]  /*9cc0*/  FMUL.FTZ R10, R10, c[0x0][0x320] ;  /* 0x0000c8000a0a7a20 */ /* 0x000fe40000410000 */
[----:B------:R-:W-:Y:S02]  /*9cd0*/  FMUL.FTZ R11, R11, c[0x0][0x320] ;  /* 0x0000c8000b0b7a20 */ /* 0x000fe40000410000 */
[----:B------:R-:W-:Y:S02]  /*9ce0*/  FMUL.FTZ R174, R6, c[0x0][0x320] ;  /* 0x0000c80006ae7a20 */ /* 0x000fe40000410000 */
[----:B------:R-:W-:Y:S02]  /*9cf0*/  FMUL.FTZ R228, R7, c[0x0][0x320] ;  /* 0x0000c80007e47a20 */ /* 0x000fe40000410000 */
[----:B------:R-:W-:Y:S01]  /*9d00*/  MUFU.TANH R238, R9 ;  /* 0x0000000900ee7308 */ /* 0x000fe20000002400 */
[----:B------:R-:W2:Y:S01]  /*9d10*/  LDSM.16.M88.4 R4, [R192+0x5000] ;  /* 0x00500000c004783b */ /* 0x000ea20000000200 */
[----:B------:R-:W-:Y:S02]  /*9d20*/  FMUL.FTZ R234, R8, c[0x0][0x320] ;  /* 0x0000c80008ea7a20 */ /* 0x000fe40000410000 */
[----:B------:R-:W-:Y:S02]  /*9d30*/  FMUL.FTZ R182, R12, c[0x0][0x320] ;  /* 0x0000c8000cb67a20 */ /* 0x000fe40000410000 */
[----:B------:R-:W-:Y:S02]  /*9d40*/  FMUL.FTZ R13, R13, c[0x0][0x320] ;  /* 0x0000c8000d0d7a20 */ /* 0x000fe40000410000 */
[----:B------:R-:W-:Y:S02]  /*9d50*/  FMUL.FTZ R14, R14, c[0x0][0x320] ;  /* 0x0000c8000e0e7a20 */ /* 0x000fe40000410000 */
[----:B------:R-:W-:Y:S01]  /*9d60*/  MUFU.TANH R236, R10 ;  /* 0x0000000a00ec7308 */ /* 0x000fe20000002400 */
[----:B------:R-:W-:Y:S02]  /*9d70*/  FMUL.FTZ R15, R15, c[0x0][0x320] ;  /* 0x0000c8000f0f7a20 */ /* 0x000fe40000410000 */
[----:B------:R-:W-:Y:S02]  /*9d80*/  FMUL.FTZ R16, R16, c[0x0][0x320] ;  /* 0x0000c80010107a20 */ /* 0x000fe40000410000 */
[----:B------:R-:W-:Y:S02]  /*9d90*/  FMUL.FTZ R17, R17, c[0x0][0x320] ;  /* 0x0000c80011117a20 */ /* 0x000fe40000410000 */
[----:B------:R-:W-:Y:S02]  /*9da0*/  FMUL.FTZ R18, R18, c[0x0][0x320] ;  /* 0x0000c80012127a20 */ /* 0x000fe40000410000 */
[----:B------:R-:W-:Y:S01]  /*9db0*/  FMUL.FTZ R19, R19, c[0x0][0x320] ;  /* 0x0000c80013137a20 */ /* 0x000fe20000410000 */
[----:B------:R4:W-:Y:S10]  /*9dc0*/  MUFU.TANH R232, R11 ;  /* 0x0000000b00e87308 */ /* 0x0009f40000002400 */
[----:B------:R-:W-:Y:S10]  /*9dd0*/  MUFU.TANH R176, R13 ;  /* 0x0000000d00b07308 */ /* 0x000ff40000002400 */
[----:B------:R-:W-:Y:S01]  /*9de0*/  MUFU.TANH R142, R14 ;  /* 0x0000000e008e7308 */ /* 0x000fe20000002400 */
[C---:B--2---:R-:W-:Y:S01]  /*9df0*/  HMMA.16816.F32.BF16 R20, R168.reuse, R4, R20 ;  /* 0x00000004a814723c */ /* 0x044fe20000041814 */
[----:B----4-:R-:W2:Y:S01]  /*9e00*/  LDSM.16.M88.4 R8, [R192+0x5800] ;  /* 0x00580000c008783b */ /* 0x010ea20000000200 */
[----:B------:R-:W-:Y:S06]  /*9e10*/  DEPBAR.LE SB0, 0x0 ;  /* 0x000080000000791a */ /* 0x000fec0000000000 */
[C---:B------:R-:W-:Y:S01]  /*9e20*/  HMMA.16816.F32.BF16 R24, R168.reuse, R6, R24 ;  /* 0x00000006a818723c */ /* 0x040fe20000041818 */
[----:B------:R-:W4:Y:S01]  /*9e30*/  MUFU.TANH R172, R172 ;  /* 0x000000ac00ac7308 */ /* 0x000f220000002400 */
[----:B------:R-:W-:Y:S03]  /*9e40*/  BAR.SYNC.DEFER_BLOCKING 0x0 ;  /* 0x0000000000007b1d */ /* 0x000fe60000010000 */
[----:B-1----:R-:W-:Y:S11]  /*9e50*/  FMNMX.FTZ R5, R230, R3, !PT ;  /* 0x00000003e6057209 */ /* 0x002ff60007810000 */
[----:B------:R-:W-:Y:S02]  /*9e60*/  FMUL.FTZ R20, R20, c[0x0][0x320] ;  /* 0x0000c80014147a20 */ /* 0x000fe40000410000 */
[----:B------:R-:W-:Y:S02]  /*9e70*/  FMUL.FTZ R21, R21, c[0x0][0x320] ;  /* 0x0000c80015157a20 */ /* 0x000fe40000410000 */
[----:B------:R-:W-:Y:S02]  /*9e80*/  FMUL.FTZ R22, R22, c[0x0][0x320] ;  /* 0x0000c80016167a20 */ /* 0x000fe40000410000 */
[----:B------:R-:W-:Y:S02]  /*9e90*/  FMUL.FTZ R23, R23, c[0x0][0x320] ;  /* 0x0000c80017177a20 */ /* 0x000fe40000410000 */
[----:B------:R-:W-:Y:S01]  /*9ea0*/  FMUL.FTZ R24, R24, c[0x0][0x320] ;  /* 0x0000c80018187a20 */ /* 0x000fe20000410000 */
[----:B----4-:R-:W-:Y:S01]  /*9eb0*/  FMNMX.FTZ R5, R172, R5, !PT ;  /* 0x00000005ac057209 */ /* 0x010fe20007810000 */
[----:B------:R-:W-:Y:S01]  /*9ec0*/  FMUL.FTZ R25, R25, c[0x0][0x320] ;  /* 0x0000c80019197a20 */ /* 0x000fe20000410000 */
[----:B------:R-:W1:Y:S01]  /*9ed0*/  MUFU.TANH R174, R174 ;  /* 0x000000ae00ae7308 */ /* 0x000e620000002400 */
[----:B------:R-:W-:Y:S02]  /*9ee0*/  FMUL.FTZ R26, R26, c[0x0][0x320] ;  /* 0x0000c8001a1a7a20 */ /* 0x000fe40000410000 */
[----:B------:R-:W-:Y:S01]  /*9ef0*/  FMUL.FTZ R27, R27, c[0x0][0x320] ;  /* 0x0000c8001b1b7a20 */ /* 0x000fe20000410000 */
[C---:B--2---:R-:W-:Y:S06]  /*9f00*/  HMMA.16816.F32.BF16 R28, R168.reuse, R8, R28 ;  /* 0x00000008a81c723c */ /* 0x044fec000004181c */
[----:B------:R-:W2:Y:S02]  /*9f10*/  MUFU.TANH R228, R228 ;  /* 0x000000e400e47308 */ /* 0x000ea40000002400 */
[----:B------:R-:W-:Y:S08]  /*9f20*/  HMMA.16816.F32.BF16 R32, R168, R10, R32 ;  /* 0x0000000aa820723c */ /* 0x000ff00000041820 */
[----:B------:R-:W4:Y:S01]  /*9f30*/  MUFU.TANH R234, R234 ;  /* 0x000000ea00ea7308 */ /* 0x000f220000002400 */
[----:B-1----:R-:W-:Y:S09]  /*9f40*/  FMNMX.FTZ R9, R174, R135, !PT ;  /* 0x00000087ae097209 */ /* 0x002ff20007810000 */
[----:B------:R-:W1:Y:S01]  /*9f50*/  MUFU.TANH R182, R182 ;  /* 0x000000b600b67308 */ /* 0x000e620000002400 */
[----:B------:R-:W-:Y:S01]  /*9f60*/  FMUL.FTZ R28, R28, c[0x0][0x320] ;  /* 0x0000c8001c1c7a20 */ /* 0x000fe20000410000 */
[----:B--2---:R-:W-:Y:S01]  /*9f70*/  FMNMX.FTZ R9, R228, R9, !PT ;  /* 0x00000009e4097209 */ /* 0x004fe20007810000 */
[----:B------:R-:W-:Y:S02]  /*9f80*/  FMUL.FTZ R30, R30, c[0x0][0x320] ;  /* 0x0000c8001e1e7a20 */ /* 0x000fe40000410000 */
[----:B------:R-:W-:Y:S01]  /*9f90*/  FMUL.FTZ R29, R29, c[0x0][0x320] ;  /* 0x0000c8001d1d7a20 */ /* 0x000fe20000410000 */
[----:B------:R-:W-:Y:S01]  /*9fa0*/  FMNMX.FTZ R9, R236, R9, !PT ;  /* 0x00000009ec097209 */ /* 0x000fe20007810000 */
[----:B------:R-:W-:Y:S03]  /*9fb0*/  FMUL.FTZ R31, R31, c[0x0][0x320] ;  /* 0x0000c8001f1f7a20 */ /* 0x000fe60000410000 */
[----:B------:R-:W2:Y:S01]  /*9fc0*/  MUFU.TANH R140, R15 ;  /* 0x0000000f008c7308 */ /* 0x000ea20000002400 */
[----:B------:R-:W-:Y:S01]  /*9fd0*/  FMUL.FTZ R32, R32, c[0x0][0x320] ;  /* 0x0000c80020207a20 */ /* 0x000fe20000410000 */
[----:B------:R-:W-:Y:S01]  /*9fe0*/  FMNMX.FTZ R9, R232, R9, !PT ;  /* 0x00000009e8097209 */ /* 0x000fe20007810000 */
[----:B------:R-:W-:Y:S01]  /*9ff0*/  FMUL.FTZ R33, R33, c[0x0][0x320] ;  /* 0x0000c80021217a20 */ /* 0x000fe20000410000 */
[----:B----4-:R-:W-:Y:S01]  /*a000*/  FMNMX.FTZ R5, R234, R5, !PT ;  /* 0x00000005ea057209 */ /* 0x010fe20007810000 */
[----:B------:R-:W-:Y:S01]  /*a010*/  FMUL.FTZ R34, R34, c[0x0][0x320] ;  /* 0x0000c80022227a20 */ /* 0x000fe20000410000 */
[----:B------:R-:W-:Y:S01]  /*a020*/  FMNMX.FTZ R9, R142, R9, !PT ;  /* 0x000000098e097209 */ /* 0x000fe20007810000 */
[----:B------:R-:W-:Y:S01]  /*a030*/  FMUL.FTZ R35, R35, c[0x0][0x320] ;  /* 0x0000c80023237a20 */ /* 0x000fe20000410000 */
[----:B------:R-:W-:Y:S02]  /*a040*/  FMNMX.FTZ R5, R238, R5, !PT ;  /* 0x00000005ee057209 */ /* 0x000fe40007810000 */
[----:B------:R-:W4:Y:S02]  /*a050*/  MUFU.TANH R180, R16 ;  /* 0x0000001000b47308 */ /* 0x000f240000002400 */
[----:B-1----:R-:W-:Y:S04]  /*a060*/  FMNMX.FTZ R5, R182, R5, !PT ;  /* 0x00000005b6057209 */ /* 0x002fe80007810000 */
[----:B------:R-:W-:Y:S04]  /*a070*/  FMNMX.FTZ R5, R176, R5, !PT ;  /* 0x00000005b0057209 */ /* 0x000fe80007810000 */
[----:B------:R-:W1:Y:S01]  /*a080*/  MUFU.TANH R138, R18 ;  /* 0x00000012008a7308 */ /* 0x000e620000002400 */
[----:B--2---:R-:W-:Y:S09]  /*a090*/  FMNMX.FTZ R9, R140, R9, !PT ;  /* 0x000000098c097209 */ /* 0x004ff20007810000 */
[----:B------:R-:W2:Y:S01]  /*a0a0*/  MUFU.TANH R178, R17 ;  /* 0x0000001100b27308 */ /* 0x000ea20000002400 */
[----:B----4-:R-:W-:Y:S09]  /*a0b0*/  FMNMX.FTZ R5, R180, R5, !PT ;  /* 0x00000005b4057209 */ /* 0x010ff20007810000 */
[----:B------:R-:W4:Y:S01]  /*a0c0*/  MUFU.TANH R136, R19 ;  /* 0x0000001300887308 */ /* 0x000f220000002400 */
[----:B-1----:R-:W-:Y:S09]  /*a0d0*/  FMNMX.FTZ R9, R138, R9, !PT ;  /* 0x000000098a097209 */ /* 0x002ff20007810000 */
        /* <DEDUP_REMOVED lines=30> */
[----:B---3--:R-:W1:Y:S01]  /*a2c0*/  MUFU.TANH R133, R35 ;  /* 0x0000002300857308 */ /* 0x008e620000002400 */
[----:B--2---:R-:W-:Y:S02]  /*a2d0*/  FMNMX.FTZ R4, R147, R0, !PT ;  /* 0x0000000093047209 */ /* 0x004fe40007810000 */
[----:B----4-:R-:W-:Y:S03]  /*a2e0*/  FMNMX.FTZ R0, R134, R9, !PT ;  /* 0x0000000986007209 */ /* 0x010fe60007810000 */
[----:B------:R-:W2:Y:S01]  /*a2f0*/  SHFL.BFLY PT, R9, R4, 0x2, 0x1f ;  /* 0x0c401f0004097f89 */ /* 0x000ea200000e0000 */
[----:B-1----:R-:W-:Y:S07]  /*a300*/  FMNMX.FTZ R7, R133, R0, !PT ;  /* 0x0000000085077209 */ /* 0x002fee0007810000 */
[----:B------:R-:W1:Y:S01]  /*a310*/  SHFL.BFLY PT, R0, R7, 0x2, 0x1f ;  /* 0x0c401f0007007f89 */ /* 0x000e6200000e0000 */
[----:B--2---:R-:W-:Y:S07]  /*a320*/  FMNMX.FTZ R11, R4, R9, !PT ;  /* 0x00000009040b7209 */ /* 0x004fee0007810000 */
[----:B------:R-:W2:Y:S01]  /*a330*/  SHFL.BFLY PT, R2, R11, 0x1, 0x1f ;  /* 0x0c201f000b027f89 */ /* 0x000ea200000e0000 */
[----:B-1----:R-:W-:Y:S07]  /*a340*/  FMNMX.FTZ R5, R7, R0, !PT ;  /* 0x0000000007057209 */ /* 0x002fee0007810000 */
[----:B------:R-:W1:Y:S01]  /*a350*/  SHFL.BFLY PT, R132, R5, 0x1, 0x1f ;  /* 0x0c201f0005847f89 */ /* 0x000e6200000e0000 */
[----:B--2---:R-:W-:Y:S05]  /*a360*/  FMNMX.FTZ R0, R11, R2, !PT ;  /* 0x000000020b007209 */ /* 0x004fea0007810000 */
[C---:B------:R-:W-:Y:S02]  /*a370*/  FADD.FTZ R2, -R0.reuse, R3 ;  /* 0x0000000300027221 */ /* 0x040fe40000010100 */
[----:B------:R-:W-:Y:S02]  /*a380*/  FMUL.FTZ R151, R0, c[0x0][0x2d0] ;  /* 0x0000b40000977a20 */ /* 0x000fe40000410000 */
[----:B------:R-:W-:Y:S02]  /*a390*/  FMUL.FTZ R3, R2, c[0x0][0x2d0] ;  /* 0x0000b40002037a20 */ /* 0x000fe40000410000 */
[--C-:B------:R-:W-:Y:S01]  /*a3a0*/  FFMA.FTZ R173, R230, c[0x0][0x2d0], -R151.reuse ;  /* 0x0000b400e6ad7a23 */ /* 0x100fe20000010897 */
[----:B-1----:R-:W-:Y:S01]  /*a3b0*/  FMNMX.FTZ R132, R5, R132, !PT ;  /* 0x0000008405847209 */ /* 0x002fe20007810000 */
[--C-:B------:R-:W-:Y:S01]  /*a3c0*/  FFMA.FTZ R172, R172, c[0x0][0x2d0], -R151.reuse ;  /* 0x0000b400acac7a23 */ /* 0x100fe20000010897 */
[----:B------:R-:W-:Y:S01]  /*a3d0*/  @P0 IADD3 R5, P5, R223, UR21, RZ ;  /* 0x00000015df050c10 */ /* 0x000fe2000ffbe0ff */
[----:B------:R-:W-:Y:S01]  /*a3e0*/  FFMA.FTZ R171, R234, c[0x0][0x2d0], -R151 ;  /* 0x0000b400eaab7a23 */ /* 0x000fe20000010897 */
[----:B------:R-:W1:Y:S01]  /*a3f0*/  MUFU.EX2 R3, R3 ;  /* 0x0000000300037308 */ /* 0x000e620000000800 */
[----:B------:R-:W-:Y:S01]  /*a400*/  FADD.FTZ R4, -R132, R135 ;  /* 0x0000008784047221 */ /* 0x000fe20000010100 */
[----:B------:R-:W-:Y:S01]  /*a410*/  @P0 IADD3.X R6, R222, UR20, RZ, P5, !PT ;  /* 0x00000014de060c10 */ /* 0x000fe2000affe4ff */
[----:B------:R-:W-:Y:S02]  /*a420*/  FMUL.FTZ R145, R132, c[0x0][0x2d0] ;  /* 0x0000b40084917a20 */ /* 0x000fe40000410000 */
[----:B------:R-:W-:Y:S01]  /*a430*/  FMUL.FTZ R2, R4, c[0x0][0x2d0] ;  /* 0x0000b40004027a20 */ /* 0x000fe20000410000 */
[----:B------:R-:W-:Y:S01]  /*a440*/  @P0 IADD3 R4, P4, R210, UR21, RZ ;  /* 0x00000015d2040c10 */ /* 0x000fe2000ff9e0ff */
[----:B------:R-:W-:Y:S02]  /*a450*/  FFMA.FTZ R170, R238, c[0x0][0x2d0], -R151 ;  /* 0x0000b400eeaa7a23 */ /* 0x000fe40000010897 */
[--C-:B------:R-:W-:Y:S01]  /*a460*/  FFMA.FTZ R174, R174, c[0x0][0x2d0], -R145.reuse ;  /* 0x0000b400aeae7a23 */ /* 0x100fe20000010891 */
[----:B------:R-:W-:Y:S01]  /*a470*/  @P0 LEA R10, P6, R4, c[0x0][0x1c8], 0x1 ;  /* 0x00007200040a0a11 */ /* 0x000fe200078c08ff */
[--C-:B------:R-:W-:Y:S01]  /*a480*/  FFMA.FTZ R169, R228, c[0x0][0x2d0], -R145.reuse ;  /* 0x0000b400e4a97a23 */ /* 0x100fe20000010891 */
[----:B------:R-:W-:Y:S01]  /*a490*/  @P0 IADD3.X R7, R217, UR20, RZ, P4, !PT ;  /* 0x00000014d9070c10 */ /* 0x000fe2000a7fe4ff */
[--C-:B------:R-:W-:Y:S01]  /*a4a0*/  FFMA.FTZ R168, R236, c[0x0][0x2d0], -R145.reuse ;  /* 0x0000b400eca87a23 */ /* 0x100fe20000010891 */
[C---:B------:R-:W-:Y:S01]  /*a4b0*/  @P0 LEA R18, P4, R5.reuse, c[0x0][0x1c8], 0x1 ;  /* 0x0000720005120a11 */ /* 0x040fe200078808ff */
[----:B------:R-:W-:Y:S01]  /*a4c0*/  FFMA.FTZ R135, R232, c[0x0][0x2d0], -R145 ;  /* 0x0000b400e8877a23 */ /* 0x000fe20000010891 */
[----:B------:R-:W-:Y:S01]  /*a4d0*/  @P0 LEA.HI.X R11, R4, c[0x0][0x1cc], R7, 0x1, P6 ;  /* 0x00007300040b0a11 */ /* 0x000fe200030f0c07 */
[----:B------:R-:W2:Y:S01]  /*a4e0*/  MUFU.EX2 R2, R2 ;  /* 0x0000000200027308 */ /* 0x000ea20000000800 */
[----:B------:R-:W-:Y:S01]  /*a4f0*/  @P0 LEA.HI.X R19, R5, c[0x0][0x1cc], R6, 0x1, P4 ;  /* 0x0000730005130a11 */ /* 0x000fe200020f0c06 */
[--C-:B------:R-:W-:Y:S01]  /*a500*/  FFMA.FTZ R179, R142, c[0x0][0x2d0], -R145.reuse ;  /* 0x0000b4008eb37a23 */ /* 0x100fe20000010891 */
[----:B------:R-:W-:Y:S01]  /*a510*/  @P0 IADD3 R4, P5, R221, UR21, RZ ;  /* 0x00000015dd040c10 */ /* 0x000fe2000ffbe0ff */
[----:B------:R3:W-:Y:S01]  /*a520*/  @P0 LDGSTS.E.BYPASS.LTC128B.128 [R207+0x6100], [R10.64], !P3 ;  /* 0x061000000acf0fae */ /* 0x0007e2000d901d50 */
[----:B------:R-:W-:Y:S01]  /*a530*/  @UP3 UIADD3 UR21, UP0, UR12, UR21, URZ ;  /* 0x000000150c153290 */ /* 0x000fe2000ff1e03f */
[----:B------:R-:W-:Y:S01]  /*a540*/  FFMA.FTZ R181, R138, c[0x0][0x2d0], -R145 ;  /* 0x0000b4008ab57a23 */ /* 0x000fe20000010891 */
[----:B------:R-:W-:Y:S01]  /*a550*/  @P0 LEA R16, P4, R4, c[0x0][0x1c8], 0x1 ;  /* 0x0000720004100a11 */ /* 0x000fe200078808ff */
[C---:B-1----:R-:W-:Y:S01]  /*a560*/  FMUL.FTZ R32, R3.reuse, R100 ;  /* 0x0000006403207220 */ /* 0x042fe20000410000 */
[----:B------:R-:W-:Y:S01]  /*a570*/  @P0 IADD3.X R5, R220, UR20, RZ, P5, !PT ;  /* 0x00000014dc050c10 */ /* 0x000fe2000affe4ff */
[----:B------:R-:W-:Y:S01]  /*a580*/  @UP3 UIADD3.X UR20, UR11, UR20, URZ, UP0, !UPT ;  /* 0x000000140b143290 */ /* 0x000fe200087fe43f */
[----:B------:R-:W-:Y:S01]  /*a590*/  MUFU.EX2 R173, R173 ;  /* 0x000000ad00ad7308 */ /* 0x000fe20000000800 */
[----:B------:R1:W-:Y:S01]  /*a5a0*/  @P0 LDGSTS.E.BYPASS.LTC128B.128 [R207+0x8100], [R18.64], !P2 ;  /* 0x0810000012cf0fae */ /* 0x0003e2000d101d50 */
[----:B------:R-:W-:Y:S01]  /*a5b0*/  @P0 LEA.HI.X R17, R4, c[0x0][0x1cc], R5, 0x1, P4 ;  /* 0x0000730004110a11 */ /* 0x000fe200020f0c05 */
[----:B------:R-:W-:Y:S01]  /*a5c0*/  FMUL.FTZ R33, R3, R101 ;  /* 0x0000006503217220 */ /* 0x000fe20000410000 */
[----:B------:R-:W-:Y:S01]  /*a5d0*/  @P0 IADD3 R4, P6, R210, UR21, RZ ;  /* 0x00000015d2040c10 */ /* 0x000fe2000ffde0ff */
[--C-:B------:R-:W-:Y:S01]  /*a5e0*/  FFMA.FTZ R183, R166, c[0x0][0x2d0], -R151.reuse ;  /* 0x0000b400a6b77a23 */ /* 0x100fe20000010897 */
[----:B------:R-:W-:Y:S01]  /*a5f0*/  @P0 IADD3 R5, P5, R223, UR21, RZ ;  /* 0x00000015df050c10 */ /* 0x000fe2000ffbe0ff */
[----:B------:R-:W-:Y:S01]  /*a600*/  FFMA.FTZ R228, R162, c[0x0][0x2d0], -R151 ;  /* 0x0000b400a2e47a23 */ /* 0x000fe20000010897 */
[----:B------:R-:W-:Y:S01]  /*a610*/  @P0 IADD3.X R7, R217, UR20, RZ, P6, !PT ;  /* 0x00000014d9070c10 */ /* 0x000fe2000b7fe4ff */
[----:B------:R4:W-:Y:S01]  /*a620*/  @P0 LDGSTS.E.BYPASS.LTC128B.128 [R207+0xa100], [R16.64], !P1 ;  /* 0x0a10000010cf0fae */ /* 0x0009e2000c901d50 */
[----:B------:R-:W-:Y:S01]  /*a630*/  @P0 LEA R28, P6, R4, c[0x0][0x1c8], 0x1 ;  /* 0x00007200041c0a11 */ /* 0x000fe200078c08ff */
[----:B------:R-:W5:Y:S01]  /*a640*/  MUFU.EX2 R172, R172 ;  /* 0x000000ac00ac7308 */ /* 0x000f620000000800 */
[----:B------:R-:W-:Y:S01]  /*a650*/  @P0 IADD3.X R8, R222, UR20, RZ, P5, !PT ;  /* 0x00000014de080c10 */ /* 0x000fe2000affe4ff */
[----:B--2---:R-:W-:Y:S01]  /*a660*/  FMUL.FTZ R34, R2, R102 ;  /* 0x0000006602227220 */ /* 0x004fe20000410000 */
[----:B------:R-:W-:Y:S01]  /*a670*/  @P0 LEA.HI.X R29, R4, c[0x0][0x1cc], R7, 0x1, P6 ;  /* 0x00007300041d0a11 */ /* 0x000fe200030f0c07 */
[----:B------:R-:W-:Y:S01]  /*a680*/  FMUL.FTZ R4, R3, R128 ;  /* 0x0000008003047220 */ /* 0x000fe20000410000 */
[----:B------:R-:W-:Y:S01]  /*a690*/  @P0 LEA R26, P5, R5, c[0x0][0x1c8], 0x1 ;  /* 0x00007200051a0a11 */ /* 0x000fe200078a08ff */
[----:B------:R-:W-:Y:S01]  /*a6a0*/  FMUL.FTZ R7, R2, R131 ;  /* 0x0000008302077220 */ /* 0x000fe20000410000 */
[----:B------:R-:W-:Y:S01]  /*a6b0*/  @P0 IADD3 R6, P4, R221, UR21, RZ ;  /* 0x00000015dd060c10 */ /* 0x000fe2000ff9e0ff */
[----:B------:R2:W-:Y:S01]  /*a6c0*/  @P0 LDGSTS.E.BYPASS.LTC128B.128 [R207+0x7100], [R28.64], !P3 ;  /* 0x071000001ccf0fae */ /* 0x0005e2000d901d50 */
[----:B------:R-:W-:Y:S01]  /*a6d0*/  @P0 LEA.HI.X R27, R5, c[0x0][0x1cc], R8, 0x1, P5 ;  /* 0x00007300051b0a11 */ /* 0x000fe200028f0c08 */
[----:B------:R-:W-:Y:S01]  /*a6e0*/  MUFU.EX2 R171, R171 ;  /* 0x000000ab00ab7308 */ /* 0x000fe20000000800 */
[----:B------:R-:W-:Y:S01]  /*a6f0*/  @P0 IADD3.X R9, R220, UR20, RZ, P4, !PT ;  /* 0x00000014dc090c10 */ /* 0x000fe2000a7fe4ff */
[C---:B------:R-:W-:Y:S01]  /*a700*/  FMUL.FTZ R5, R3.reuse, R129 ;  /* 0x0000008103057220 */ /* 0x040fe20000410000 */
[C---:B------:R-:W-:Y:S01]  /*a710*/  @P0 LEA R24, P4, R6.reuse, c[0x0][0x1c8], 0x1 ;  /* 0x0000720006180a11 */ /* 0x040fe200078808ff */
[C---:B------:R-:W-:Y:S01]  /*a720*/  FMUL.FTZ R8, R3.reuse, R124 ;  /* 0x0000007c03087220 */ /* 0x040fe20000410000 */
[----:B------:R-:W-:Y:S01]  /*a730*/  UISETP.GT.AND UP0, UPT, UR19, UR18, UPT ;  /* 0x000000121300728c */ /* 0x000fe2000bf04270 */
[----:B------:R2:W-:Y:S01]  /*a740*/  @P0 LDGSTS.E.BYPASS.LTC128B.128 [R207+0x9100], [R26.64], !P2 ;  /* 0x091000001acf0fae */ /* 0x0005e2000d101d50 */
[----:B------:R-:W-:Y:S01]  /*a750*/  @P0 LEA.HI.X R25, R6, c[0x0][0x1cc], R9, 0x1, P4 ;  /* 0x0000730006190a11 */ /* 0x000fe200020f0c09 */
[C---:B------:R-:W-:Y:S01]  /*a760*/  FMUL.FTZ R6, R2.reuse, R130 ;  /* 0x0000008202067220 */ /* 0x040fe20000410000 */
[----:B------:R-:W-:Y:S01]  /*a770*/  UMOV UR19, UR13 ;  /* 0x0000000d00137c82 */ /* 0x000fe20008000000 */
[----:B------:R-:W2:Y:S01]  /*a780*/  MUFU.EX2 R170, R170 ;  /* 0x000000aa00aa7308 */ /* 0x000ea20000000800 */
[C---:B------:R-:W-:Y:S02]  /*a790*/  FMUL.FTZ R9, R3.reuse, R125 ;  /* 0x0000007d03097220 */ /* 0x040fe40000410000 */
[----:B---3--:R-:W-:Y:S01]  /*a7a0*/  FMUL.FTZ R10, R2, R126 ;  /* 0x0000007e020a7220 */ /* 0x008fe20000410000 */
[----:B------:R3:W-:Y:S01]  /*a7b0*/  @P0 LDGSTS.E.BYPASS.LTC128B.128 [R207+0xb100], [R24.64], !P1 ;  /* 0x0b10000018cf0fae */ /* 0x0007e2000c901d50 */
[----:B-----5:R-:W-:Y:S01]  /*a7c0*/  F2FP.BF16.PACK_AB R128, R172, R173 ;  /* 0x000000adac80723e */ /* 0x020fe200000010ff */
[C---:B------:R-:W-:Y:S01]  /*a7d0*/  FMUL.FTZ R11, R2.reuse, R127 ;  /* 0x0000007f020b7220 */ /* 0x040fe20000410000 */
[----:B------:R-:W-:Y:S01]  /*a7e0*/  PLOP3.LUT P0, PT, PT, PT, UP0, 0x80, 0x0 ;  /* 0x000000000000781c */ /* 0x000fe20003f0f008 */
[C---:B----4-:R-:W-:Y:S02]  /*a7f0*/  FMUL.FTZ R16, R3.reuse, R116 ;  /* 0x0000007403107220 */ /* 0x050fe40000410000 */
[----:B------:R-:W-:Y:S01]  /*a800*/  MUFU.EX2 R174, R174 ;  /* 0x000000ae00ae7308 */ /* 0x000fe20000000800 */
[C---:B------:R-:W-:Y:S01]  /*a810*/  FMUL.FTZ R17, R3.reuse, R117 ;  /* 0x0000007503117220 */ /* 0x040fe20000410000 */
[----:B------:R-:W4:Y:S01]  /*a820*/  LDSM.16.MT88.4 R12, [R203+0x100] ;  /* 0x00010000cb0c783b */ /* 0x000f220000004200 */
[C---:B-1----:R-:W-:Y:S02]  /*a830*/  FMUL.FTZ R18, R2.reuse, R118 ;  /* 0x0000007602127220 */ /* 0x042fe40000410000 */
[C---:B------:R-:W-:Y:S02]  /*a840*/  FMUL.FTZ R19, R2.reuse, R119 ;  /* 0x0000007702137220 */ /* 0x040fe40000410000 */
[----:B------:R-:W-:Y:S02]  /*a850*/  FMUL.FTZ R35, R2, R103 ;  /* 0x0000006702237220 */ /* 0x000fe40000410000 */
[--C-:B------:R-:W-:Y:S01]  /*a860*/  FFMA.FTZ R229, R164, c[0x0][0x2d0], -R151.reuse ;  /* 0x0000b400a4e57a23 */ /* 0x100fe20000010897 */
[----:B------:R-:W1:Y:S01]  /*a870*/  MUFU.EX2 R169, R169 ;  /* 0x000000a900a97308 */ /* 0x000e620000000800 */
[----:B------:R-:W5:Y:S01]  /*a880*/  LDSM.16.MT88.4 R20, [R198+0x100] ;  /* 0x00010000c614783b */ /* 0x000f620000004200 */
[----:B------:R-:W-:Y:S01]  /*a890*/  FFMA.FTZ R230, R160, c[0x0][0x2d0], -R151 ;  /* 0x0000b400a0e67a23 */ /* 0x000fe20000010897 */
[----:B--2---:R-:W-:Y:S01]  /*a8a0*/  F2FP.BF16.PACK_AB R130, R170, R171 ;  /* 0x000000abaa82723e */ /* 0x004fe200000010ff */
[C---:B------:R-:W-:Y:S02]  /*a8b0*/  FMUL.FTZ R26, R2.reuse, R110 ;  /* 0x0000006e021a7220 */ /* 0x040fe40000410000 */
[----:B------:R-:W-:Y:S03]  /*a8c0*/  FMUL.FTZ R27, R2, R111 ;  /* 0x0000006f021b7220 */ /* 0x000fe60000410000 */
[----:B------:R-:W2:Y:S01]  /*a8d0*/  LDSM.16.MT88.4 R28, [R197+0x100] ;  /* 0x00010000c51c783b */ /* 0x000ea20000004200 */
[----:B------:R-:W-:Y:S01]  /*a8e0*/  MUFU.EX2 R168, R168 ;  /* 0x000000a800a87308 */ /* 0x000fe20000000800 */
[C---:B---3--:R-:W-:Y:S02]  /*a8f0*/  FMUL.FTZ R24, R3.reuse, R108 ;  /* 0x0000006c03187220 */ /* 0x048fe40000410000 */
[----:B------:R-:W-:Y:S02]  /*a900*/  FMUL.FTZ R25, R3, R109 ;  /* 0x0000006d03197220 */ /* 0x000fe40000410000 */
[--C-:B------:R-:W-:Y:S02]  /*a910*/  FFMA.FTZ R231, R156, c[0x0][0x2d0], -R145.reuse ;  /* 0x0000b4009ce77a23 */ /* 0x100fe40000010891 */
[----:B------:R-:W-:Y:S01]  /*a920*/  LDSM.16.MT88.4 R100, [R197+0x2100] ;  /* 0x00210000c564783b */ /* 0x000fe20000004200 */
[--C-:B------:R-:W-:Y:S02]  /*a930*/  FFMA.FTZ R232, R154, c[0x0][0x2d0], -R145.reuse ;  /* 0x0000b4009ae87a23 */ /* 0x100fe40000010891 */
[----:B------:R-:W3:Y:S01]  /*a940*/  MUFU.EX2 R135, R135 ;  /* 0x0000008700877308 */ /* 0x000ee20000000800 */
[--C-:B------:R-:W-:Y:S02]  /*a950*/  FFMA.FTZ R233, R158, c[0x0][0x2d0], -R145.reuse ;  /* 0x0000b4009ee97a23 */ /* 0x100fe40000010891 */
[----:B------:R-:W-:Y:S01]  /*a960*/  FFMA.FTZ R234, R152, c[0x0][0x2d0], -R145 ;  /* 0x0000b40098ea7a23 */ /* 0x000fe20000010891 */
[----:B-1----:R-:W-:Y:S01]  /*a970*/  F2FP.BF16.PACK_AB R129, R169, R174 ;  /* 0x000000aea981723e */ /* 0x002fe200000010ff */
[----:B------:R-:W-:Y:S01]  /*a980*/  LDSM.16.MT88.4 R108, [R196+0x2100] ;  /* 0x00210000c46c783b */ /* 0x000fe20000004200 */
[--C-:B------:R-:W-:Y:S02]  /*a990*/  FFMA.FTZ R235, R150, c[0x0][0x2d0], -R151.reuse ;  /* 0x0000b40096eb7a23 */ /* 0x100fe40000010897 */
[--C-:B------:R-:W-:Y:S02]  /*a9a0*/  FFMA.FTZ R236, R149, c[0x0][0x2d0], -R151.reuse ;  /* 0x0000b40095ec7a23 */ /* 0x100fe40000010897 */
[----:B------:R-:W-:Y:S01]  /*a9b0*/  FFMA.FTZ R237, R148, c[0x0][0x2d0], -R151 ;  /* 0x0000b40094ed7a23 */ /* 0x000fe20000010897 */
[----:B------:R-:W-:Y:S01]  /*a9c0*/  MUFU.EX2 R179, R179 ;  /* 0x000000b300b37308 */ /* 0x000fe20000000800 */
[--C-:B------:R-:W-:Y:S01]  /*a9d0*/  FFMA.FTZ R239, R146, c[0x0][0x2d0], -R145.reuse ;  /* 0x0000b40092ef7a23 */ /* 0x100fe20000010891 */
[----:B------:R-:W-:Y:S01]  /*a9e0*/  LDSM.16.MT88.4 R116, [R198+0x900] ;  /* 0x00090000c674783b */ /* 0x000fe20000004200 */
[----:B------:R-:W-:Y:S02]  /*a9f0*/  FFMA.FTZ R240, R144, c[0x0][0x2d0], -R145 ;  /* 0x0000b40090f07a23 */ /* 0x000fe40000010891 */
[C---:B------:R-:W-:Y:S02]  /*aa00*/  FMUL.FTZ R36, R3.reuse, R36 ;  /* 0x0000002403247220 */ /* 0x040fe40000410000 */
[----:B------:R-:W-:Y:S02]  /*aa10*/  FMUL.FTZ R37, R3, R37 ;  /* 0x0000002503257220 */ /* 0x000fe40000410000 */
[C---:B------:R-:W-:Y:S01]  /*aa20*/  FMUL.FTZ R38, R2.reuse, R38 ;  /* 0x0000002602267220 */ /* 0x040fe20000410000 */
[----:B------:R-:W-:Y:S01]  /*aa30*/  LDSM.16.MT88.4 R124, [R203+0x2900] ;  /* 0x00290000cb7c783b */ /* 0x000fe20000004200 */
[C---:B------:R-:W-:Y:S01]  /*aa40*/  FMUL.FTZ R39, R2.reuse, R39 ;  /* 0x0000002702277220 */ /* 0x040fe20000410000 */
[----:B------:R-:W-:Y:S01]  /*aa50*/  MUFU.EX2 R181, R181 ;  /* 0x000000b500b57308 */ /* 0x000fe20000000800 */
[----:B---3--:R-:W-:Y:S01]  /*aa60*/  F2FP.BF16.PACK_AB R131, R135, R168 ;  /* 0x000000a88783723e */ /* 0x008fe200000010ff */
[C---:B------:R-:W-:Y:S02]  /*aa70*/  FMUL.FTZ R40, R3.reuse, R40 ;  /* 0x0000002803287220 */ /* 0x040fe40000410000 */
[C---:B------:R-:W-:Y:S02]  /*aa80*/  FMUL.FTZ R41, R3.reuse, R41 ;  /* 0x0000002903297220 */ /* 0x040fe40000410000 */
[----:B------:R-:W-:Y:S01]  /*aa90*/  LDSM.16.MT88.4 R152, [R198+0x3900] ;  /* 0x00390000c698783b */ /* 0x000fe20000004200 */
[C---:B------:R-:W-:Y:S01]  /*aaa0*/  FMUL.FTZ R42, R2.reuse, R42 ;  /* 0x0000002a022a7220 */ /* 0x040fe20000410000 */
[C---:B----4-:R-:W-:Y:S02]  /*aab0*/  HMMA.16816.F32.BF16 R4, R128.reuse, R12, R4 ;  /* 0x0000000c8004723c */ /* 0x050fe40000041804 */
[----:B------:R-:W-:Y:S03]  /*aac0*/  MUFU.EX2 R183, R183 ;  /* 0x000000b700b77308 */ /* 0x000fe60000000800 */
[C---:B------:R-:W-:Y:S01]  /*aad0*/  FMUL.FTZ R43, R2.reuse, R43 ;  /* 0x0000002b022b7220 */ /* 0x040fe20000410000 */
[----:B------:R-:W-:Y:S01]  /*aae0*/  LDSM.16.MT88.4 R156, [R197+0x3900] ;  /* 0x00390000c59c783b */ /* 0x000fe20000004200 */
[C---:B------:R-:W-:Y:S01]  /*aaf0*/  FMUL.FTZ R12, R3.reuse, R120 ;  /* 0x00000078030c7220 */ /* 0x040fe20000410000 */
[C---:B------:R-:W-:Y:S04]  /*ab00*/  HMMA.16816.F32.BF16 R8, R128.reuse, R14, R8 ;  /* 0x0000000e8008723c */ /* 0x040fe80000041808 */
[C---:B------:R-:W-:Y:S01]  /*ab10*/  FMUL.FTZ R13, R3.reuse, R121 ;  /* 0x00000079030d7220 */ /* 0x040fe20000410000 */
[----:B------:R-:W-:Y:S01]  /*ab20*/  MUFU.EX2 R228, R228 ;  /* 0x000000e400e47308 */ /* 0x000fe20000000800 */
[----:B------:R-:W-:Y:S01]  /*ab30*/  LDSM.16.MT88.4 R160, [R196+0x3900] ;  /* 0x00390000c4a0783b */ /* 0x000fe20000004200 */
[C---:B------:R-:W-:Y:S02]  /*ab40*/  FMUL.FTZ R14, R2.reuse, R122 ;  /* 0x0000007a020e7220 */ /* 0x040fe40000410000 */
[C---:B------:R-:W-:Y:S03]  /*ab50*/  FMUL.FTZ R15, R2.reuse, R123 ;  /* 0x0000007b020f7220 */ /* 0x040fe60000410000 */
[C---:B------:R-:W-:Y:S02]  /*ab60*/  FMUL.FTZ R44, R3.reuse, R44 ;  /* 0x0000002c032c7220 */ /* 0x040fe40000410000 */
[----:B------:R-:W1:Y:S01]  /*ab70*/  LDSM.16.MT88.4 R120, [R196+0x100] ;  /* 0x00010000c478783b */ /* 0x000e620000004200 */
[C---:B------:R-:W-:Y:S01]  /*ab80*/  FMUL.FTZ R45, R3.reuse, R45 ;  /* 0x0000002d032d7220 */ /* 0x040fe20000410000 */
[C---:B-----5:R-:W-:Y:S01]  /*ab90*/  HMMA.16816.F32.BF16 R12, R128.reuse, R20, R12 ;  /* 0x00000014800c723c */ /* 0x060fe2000004180c */
[----:B------:R-:W-:Y:S02]  /*aba0*/  MUFU.EX2 R229, R229 ;  /* 0x000000e500e57308 */ /* 0x000fe40000000800 */
[C---:B------:R-:W-:Y:S02]  /*abb0*/  FMUL.FTZ R46, R2.reuse, R46 ;  /* 0x0000002e022e7220 */ /* 0x040fe40000410000 */
[C---:B------:R-:W-:Y:S01]  /*abc0*/  FMUL.FTZ R47, R2.reuse, R47 ;  /* 0x0000002f022f7220 */ /* 0x040fe20000410000 */
[----:B------:R-:W-:Y:S01]  /*abd0*/  LDSM.16.MT88.4 R164, [R203+0x5900] ;  /* 0x00590000cba4783b */ /* 0x000fe20000004200 */
[C---:B------:R-:W-:Y:S01]  /*abe0*/  FMUL.FTZ R20, R3.reuse, R112 ;  /* 0x0000007003147220 */ /* 0x040fe20000410000 */
[C---:B------:R-:W-:Y:S03]  /*abf0*/  HMMA.16816.F32.BF16 R16, R128.reuse, R22, R16 ;  /* 0x000000168010723c */ /* 0x040fe60000041810 */
[----:B------:R-:W-:Y:S01]  /*ac00*/  MUFU.EX2 R230, R230 ;  /* 0x000000e600e67308 */ /* 0x000fe20000000800 */
[C---:B------:R-:W-:Y:S02]  /*ac10*/  FMUL.FTZ R21, R3.reuse, R113 ;  /* 0x0000007103157220 */ /* 0x040fe40000410000 */
[----:B------:R-:W0:Y:S01]  /*ac20*/  LDGDEPBAR ;  /* 0x00000000000079af */ /* 0x000e220000000000 */
[C---:B------:R-:W-:Y:S02]  /*ac30*/  FMUL.FTZ R22, R2.reuse, R114 ;  /* 0x0000007202167220 */ /* 0x040fe40000410000 */
[C---:B------:R-:W-:Y:S03]  /*ac40*/  FMUL.FTZ R23, R2.reuse, R115 ;  /* 0x0000007302177220 */ /* 0x040fe60000410000 */
[C---:B------:R-:W-:Y:S01]  /*ac50*/  FMUL.FTZ R48, R3.reuse, R48 ;  /* 0x0000003003307220 */ /* 0x040fe20000410000 */
[----:B------:R-:W-:Y:S01]  /*ac60*/  MUFU.EX2 R231, R231 ;  /* 0x000000e700e77308 */ /* 0x000fe20000000800 */
[----:B------:R-:W3:Y:S01]  /*ac70*/  LDSM.16.MT88.4 R112, [R203+0x2100] ;  /* 0x00210000cb70783b */ /* 0x000ee20000004200 */
[C---:B------:R-:W-:Y:S01]  /*ac80*/  FMUL.FTZ R49, R3.reuse, R49 ;  /* 0x0000003103317220 */ /* 0x040fe20000410000 */
[C---:B--2---:R-:W-:Y:S03]  /*ac90*/  HMMA.16816.F32.BF16 R20, R128.reuse, R28, R20 ;  /* 0x0000001c8014723c */ /* 0x044fe60000041814 */
[C---:B------:R-:W-:Y:S02]  /*aca0*/  FMUL.FTZ R50, R2.reuse, R50 ;  /* 0x0000003202327220 */ /* 0x040fe40000410000 */
[C---:B------:R-:W-:Y:S02]  /*acb0*/  FMUL.FTZ R51, R2.reuse, R51 ;  /* 0x0000003302337220 */ /* 0x040fe40000410000 */
[C---:B------:R-:W-:Y:S01]  /*acc0*/  FMUL.FTZ R28, R3.reuse, R104 ;  /* 0x00000068031c7220 */ /* 0x040fe20000410000 */
[C---:B------:R-:W-:Y:S01]  /*acd0*/  HMMA.16816.F32.BF16 R24, R128.reuse, R30, R24 ;  /* 0x0000001e8018723c */ /* 0x040fe20000041818 */
[----:B------:R-:W-:Y:S03]  /*ace0*/  MUFU.EX2 R232, R232 ;  /* 0x000000e800e87308 */ /* 0x000fe60000000800 */
[C---:B------:R-:W-:Y:S02]  /*acf0*/  FMUL.FTZ R29, R3.reuse, R105 ;  /* 0x00000069031d7220 */ /* 0x040fe40000410000 */
[C---:B------:R-:W-:Y:S02]  /*ad00*/  FMUL.FTZ R52, R3.reuse, R52 ;  /* 0x0000003403347220 */ /* 0x040fe40000410000 */
[C---:B------:R-:W-:Y:S03]  /*ad10*/  FMUL.FTZ R30, R2.reuse, R106 ;  /* 0x0000006a021e7220 */ /* 0x040fe60000410000 */
[----:B------:R-:W-:Y:S01]  /*ad20*/  MUFU.EX2 R233, R233 ;  /* 0x000000e900e97308 */ /* 0x000fe20000000800 */
[C---:B------:R-:W-:Y:S02]  /*ad30*/  FMUL.FTZ R31, R2.reuse, R107 ;  /* 0x0000006b021f7220 */ /* 0x040fe40000410000 */
[----:B------:R-:W2:Y:S01]  /*ad40*/  LDSM.16.MT88.4 R104, [R198+0x2100] ;  /* 0x00210000c668783b */ /* 0x000ea20000004200 */
[C---:B------:R-:W-:Y:S02]  /*ad50*/  FMUL.FTZ R53, R3.reuse, R53 ;  /* 0x0000003503357220 */ /* 0x040fe40000410000 */
[C---:B------:R-:W-:Y:S02]  /*ad60*/  FMUL.FTZ R54, R2.reuse, R54 ;  /* 0x0000003602367220 */ /* 0x040fe40000410000 */
[C---:B-1----:R-:W-:Y:S02]  /*ad70*/  HMMA.16816.F32.BF16 R28, R128.reuse, R120, R28 ;  /* 0x00000078801c723c */ /* 0x042fe4000004181c */
[----:B------:R-:W-:Y:S01]  /*ad80*/  MUFU.EX2 R234, R234 ;  /* 0x000000ea00ea7308 */ /* 0x000fe20000000800 */
[C---:B------:R-:W-:Y:S02]  /*ad90*/  FMUL.FTZ R55, R2.reuse, R55 ;  /* 0x0000003702377220 */ /* 0x040fe40000410000 */
[C---:B------:R-:W-:Y:S02]  /*ada0*/  FMUL.FTZ R56, R3.reuse, R56 ;  /* 0x0000003803387220 */ /* 0x040fe40000410000 */
[C---:B------:R-:W-:Y:S01]  /*adb0*/  FMUL.FTZ R57, R3.reuse, R57 ;  /* 0x0000003903397220 */ /* 0x040fe20000410000 */
[C---:B------:R-:W-:Y:S01]  /*adc0*/  HMMA.16816.F32.BF16 R32, R128.reuse, R122, R32 ;  /* 0x0000007a8020723c */ /* 0x040fe20000041820 */
[----:B------:R-:W-:Y:S03]  /*add0*/  LDSM.16.MT88.4 R120, [R196+0x900] ;  /* 0x00090000c478783b */ /* 0x000fe60000004200 */
[C---:B------:R-:W-:Y:S01]  /*ade0*/  FMUL.FTZ R58, R2.reuse, R58 ;  /* 0x0000003a023a7220 */ /* 0x040fe20000410000 */
[----:B------:R-:W-:Y:S01]  /*adf0*/  MUFU.EX2 R235, R235 ;  /* 0x000000eb00eb7308 */ /* 0x000fe20000000800 */
[C---:B------:R-:W-:Y:S02]  /*ae00*/  FMUL.FTZ R59, R2.reuse, R59 ;  /* 0x0000003b023b7220 */ /* 0x040fe40000410000 */
[C---:B---3--:R-:W-:Y:S04]  /*ae10*/  HMMA.16816.F32.BF16 R36, R128.reuse, R112, R36 ;  /* 0x000000708024723c */ /* 0x048fe80000041824 */
[C---:B------:R-:W-:Y:S02]  /*ae20*/  FMUL.FTZ R60, R3.reuse, R60 ;  /* 0x0000003c033c7220 */ /* 0x040fe40000410000 */
[C---:B------:R-:W-:Y:S01]  /*ae30*/  FMUL.FTZ R61, R3.reuse, R61 ;  /* 0x0000003d033d7220 */ /* 0x040fe20000410000 */
[----:B------:R-:W-:Y:S01]  /*ae40*/  MUFU.EX2 R236, R236 ;  /* 0x000000ec00ec7308 */ /* 0x000fe20000000800 */
[C---:B------:R-:W-:Y:S01]  /*ae50*/  HMMA.16816.F32.BF16 R40, R128.reuse, R114, R40 ;  /* 0x000000728028723c */ /* 0x040fe20000041828 */
[----:B------:R-:W-:Y:S03]  /*ae60*/  LDSM.16.MT88.4 R112, [R203+0x900] ;  /* 0x00090000cb70783b */ /* 0x000fe60000004200 */
[C---:B------:R-:W-:Y:S02]  /*ae70*/  FMUL.FTZ R62, R2.reuse, R62 ;  /* 0x0000003e023e7220 */ /* 0x040fe40000410000 */
[C---:B------:R-:W-:Y:S02]  /*ae80*/  FMUL.FTZ R63, R2.reuse, R63 ;  /* 0x0000003f023f7220 */ /* 0x040fe40000410000 */
[C---:B------:R-:W-:Y:S01]  /*ae90*/  FMUL.FTZ R64, R3.reuse, R64 ;  /* 0x0000004003407220 */ /* 0x040fe20000410000 */
[----:B------:R-:W-:Y:S01]  /*aea0*/  MUFU.EX2 R237, R237 ;  /* 0x000000ed00ed7308 */ /* 0x000fe20000000800 */
[C---:B--2---:R-:W-:Y:S03]  /*aeb0*/  HMMA.16816.F32.BF16 R44, R128.reuse, R104, R44 ;  /* 0x00000068802c723c */ /* 0x044fe6000004182c */
[C---:B------:R-:W-:Y:S02]  /*aec0*/  FMUL.FTZ R65, R3.reuse, R65 ;  /* 0x0000004103417220 */ /* 0x040fe40000410000 */
[C---:B------:R-:W-:Y:S02]  /*aed0*/  FMUL.FTZ R66, R2.reuse, R66 ;  /* 0x0000004202427220 */ /* 0x040fe40000410000 */
[C---:B------:R-:W-:Y:S01]  /*aee0*/  FMUL.FTZ R67, R2.reuse, R67 ;  /* 0x0000004302437220 */ /* 0x040fe20000410000 */
[C---:B------:R-:W-:Y:S01]  /*aef0*/  HMMA.16816.F32.BF16 R48, R128.reuse, R106, R48 ;  /* 0x0000006a8030723c */ /* 0x040fe20000041830 */
[----:B------:R-:W1:Y:S01]  /*af00*/  LDSM.16.MT88.4 R104, [R203+0x4100] ;  /* 0x00410000cb68783b */ /* 0x000e620000004200 */
[----:B------:R-:W-:Y:S02]  /*af10*/  MUFU.EX2 R239, R239 ;  /* 0x000000ef00ef7308 */ /* 0x000fe40000000800 */
[C---:B------:R-:W-:Y:S02]  /*af20*/  FMUL.FTZ R68, R3.reuse, R68 ;  /* 0x0000004403447220 */ /* 0x040fe40000410000 */
[C---:B------:R-:W-:Y:S02]  /*af30*/  FMUL.FTZ R69, R3.reuse, R69 ;  /* 0x0000004503457220 */ /* 0x040fe40000410000 */
[C---:B------:R-:W-:Y:S04]  /*af40*/  HMMA.16816.F32.BF16 R52, R128.reuse, R100, R52 ;  /* 0x000000648034723c */ /* 0x040fe80000041834 */
[C---:B------:R-:W-:Y:S01]  /*af50*/  FMUL.FTZ R70, R2.reuse, R70 ;  /* 0x0000004602467220 */ /* 0x040fe20000410000 */
[----:B------:R-:W-:Y:S01]  /*af60*/  MUFU.EX2 R240, R240 ;  /* 0x000000f000f07308 */ /* 0x000fe20000000800 */
[C---:B------:R-:W-:Y:S02]  /*af70*/  FMUL.FTZ R71, R2.reuse, R71 ;  /* 0x0000004702477220 */ /* 0x040fe40000410000 */
[C---:B------:R-:W-:Y:S01]  /*af80*/  HMMA.16816.F32.BF16 R56, R128.reuse, R102, R56 ;  /* 0x000000668038723c */ /* 0x040fe20000041838 */
[----:B------:R-:W2:Y:S03]  /*af90*/  LDSM.16.MT88.4 R100, [R198+0x4100] ;  /* 0x00410000c664783b */ /* 0x000ea60000004200 */
[C---:B------:R-:W-:Y:S02]  /*afa0*/  FMUL.FTZ R72, R3.reuse, R72 ;  /* 0x0000004803487220 */ /* 0x040fe40000410000 */
[C---:B------:R-:W-:Y:S02]  /*afb0*/  FMUL.FTZ R73, R3.reuse, R73 ;  /* 0x0000004903497220 */ /* 0x040fe40000410000 */
[C---:B------:R-:W-:Y:S04]  /*afc0*/  HMMA.16816.F32.BF16 R60, R128.reuse, R108, R60 ;  /* 0x0000006c803c723c */ /* 0x040fe8000004183c */
[C---:B------:R-:W-:Y:S02]  /*afd0*/  FMUL.FTZ R74, R2.reuse, R74 ;  /* 0x0000004a024a7220 */ /* 0x040fe40000410000 */
[C---:B------:R-:W-:Y:S02]  /*afe0*/  FMUL.FTZ R75, R2.reuse, R75 ;  /* 0x0000004b024b7220 */ /* 0x040fe40000410000 */
[C---:B------:R-:W-:Y:S01]  /*aff0*/  HMMA.16816.F32.BF16 R64, R128.reuse, R110, R64 ;  /* 0x0000006e8040723c */ /* 0x040fe20000041840 */
[----:B------:R-:W3:Y:S03]  /*b000*/  LDSM.16.MT88.4 R108, [R197+0x4100] ;  /* 0x00410000c56c783b */ /* 0x000ee60000004200 */
[C---:B------:R-:W-:Y:S02]  /*b010*/  FMUL.FTZ R76, R3.reuse, R76 ;  /* 0x0000004c034c7220 */ /* 0x040fe40000410000 */
[C---:B------:R-:W-:Y:S02]  /*b020*/  FMUL.FTZ R77, R3.reuse, R77 ;  /* 0x0000004d034d7220 */ /* 0x040fe40000410000 */
[C---:B------:R-:W-:Y:S01]  /*b030*/  FMUL.FTZ R78, R2.reuse, R78 ;  /* 0x0000004e024e7220 */ /* 0x040fe20000410000 */
[C---:B-1----:R-:W-:Y:S03]  /*b040*/  HMMA.16816.F32.BF16 R68, R128.reuse, R104, R68 ;  /* 0x000000688044723c */ /* 0x042fe60000041844 */
[C---:B------:R-:W-:Y:S02]  /*b050*/  FMUL.FTZ R79, R2.reuse, R79 ;  /* 0x0000004f024f7220 */ /* 0x040fe40000410000 */
[C---:B------:R-:W-:Y:S02]  /*b060*/  FMUL.FTZ R80, R3.reuse, R80 ;  /* 0x0000005003507220 */ /* 0x040fe40000410000 */
[C---:B------:R-:W-:Y:S01]  /*b070*/  FMUL.FTZ R81, R3.reuse, R81 ;  /* 0x0000005103517220 */ /* 0x040fe20000410000 */
[C---:B------:R-:W-:Y:S01]  /*b080*/  HMMA.16816.F32.BF16 R72, R128.reuse, R106, R72 ;  /* 0x0000006a8048723c */ /* 0x040fe20000041848 */
[----:B------:R-:W1:Y:S03]  /*b090*/  LDSM.16.MT88.4 R104, [R196+0x4100] ;  /* 0x00410000c468783b */ /* 0x000e660000004200 */
[C---:B------:R-:W-:Y:S02]  /*b0a0*/  FMUL.FTZ R82, R2.reuse, R82 ;  /* 0x0000005202527220 */ /* 0x040fe40000410000 */
[C---:B------:R-:W-:Y:S02]  /*b0b0*/  FMUL.FTZ R83, R2.reuse, R83 ;  /* 0x0000005302537220 */ /* 0x040fe40000410000 */
[C---:B--2---:R-:W-:Y:S04]  /*b0c0*/  HMMA.16816.F32.BF16 R76, R128.reuse, R100, R76 ;  /* 0x00000064804c723c */ /* 0x044fe8000004184c */
[C---:B------:R-:W-:Y:S02]  /*b0d0*/  FMUL.FTZ R84, R3.reuse, R84 ;  /* 0x0000005403547220 */ /* 0x040fe40000410000 */
[C---:B------:R-:W-:Y:S02]  /*b0e0*/  FMUL.FTZ R85, R3.reuse, R85 ;  /* 0x0000005503557220 */ /* 0x040fe40000410000 */
[C---:B------:R-:W-:Y:S04]  /*b0f0*/  HMMA.16816.F32.BF16 R80, R128.reuse, R102, R80 ;  /* 0x000000668050723c */ /* 0x040fe80000041850 */
[C---:B------:R-:W-:Y:S02]  /*b100*/  FMUL.FTZ R86, R2.reuse, R86 ;  /* 0x0000005602567220 */ /* 0x040fe40000410000 */
[----:B------:R-:W-:Y:S02]  /*b110*/  FMUL.FTZ R87, R2, R87 ;  /* 0x0000005702577220 */ /* 0x000fe40000410000 */
[----:B------:R-:W-:Y:S04]  /*b120*/  FFMA.FTZ R175, R182, c[0x0][0x2d0], -R151 ;  /* 0x0000b400b6af7a23 */ /* 0x000fe80000010897 */
[----:B------:R-:W-:Y:S01]  /*b130*/  FFMA.FTZ R182, R136, c[0x0][0x2d0], -R145 ;  /* 0x0000b40088b67a23 */ /* 0x000fe20000010891 */
[C---:B---3--:R-:W-:Y:S01]  /*b140*/  HMMA.16816.F32.BF16 R84, R128.reuse, R108, R84 ;  /* 0x0000006c8054723c */ /* 0x048fe20000041854 */
[----:B------:R-:W-:Y:S01]  /*b150*/  MUFU.EX2 R175, R175 ;  /* 0x000000af00af7308 */ /* 0x000fe20000000800 */
[----:B------:R-:W-:Y:S01]  /*b160*/  LDSM.16.MT88.4 R136, [R198+0x2900] ;  /* 0x00290000c688783b */ /* 0x000fe20000004200 */
[--C-:B------:R-:W-:Y:S02]  /*b170*/  FFMA.FTZ R176, R176, c[0x0][0x2d0], -R151.reuse ;  /* 0x0000b400b0b07a23 */ /* 0x100fe40000010897 */
[----:B------:R-:W-:Y:S02]  /*b180*/  FFMA.FTZ R177, R180, c[0x0][0x2d0], -R151 ;  /* 0x0000b400b4b17a23 */ /* 0x000fe40000010897 */
[----:B------:R-:W-:Y:S02]  /*b190*/  FFMA.FTZ R180, R140, c[0x0][0x2d0], -R145 ;  /* 0x0000b4008cb47a23 */ /* 0x000fe40000010891 */
[--C-:B------:R-:W-:Y:S01]  /*b1a0*/  FFMA.FTZ R178, R178, c[0x0][0x2d0], -R151.reuse ;  /* 0x0000b400b2b27a23 */ /* 0x100fe20000010897 */
[----:B------:R-:W-:Y:S01]  /*b1b0*/  LDSM.16.MT88.4 R140, [R197+0x2900] ;  /* 0x00290000c58c783b */ /* 0x000fe20000004200 */
[----:B------:R-:W2:Y:S01]  /*b1c0*/  MUFU.EX2 R176, R176 ;  /* 0x000000b000b07308 */ /* 0x000ea20000000800 */
[C---:B------:R-:W-:Y:S02]  /*b1d0*/  FMUL.FTZ R88, R3.reuse, R88 ;  /* 0x0000005803587220 */ /* 0x040fe40000410000 */
[----:B------:R-:W-:Y:S02]  /*b1e0*/  FMUL.FTZ R89, R3, R89 ;  /* 0x0000005903597220 */ /* 0x000fe40000410000 */
[C---:B------:R-:W-:Y:S02]  /*b1f0*/  FMUL.FTZ R90, R2.reuse, R90 ;  /* 0x0000005a025a7220 */ /* 0x040fe40000410000 */
[C---:B------:R-:W-:Y:S02]  /*b200*/  FMUL.FTZ R91, R2.reuse, R91 ;  /* 0x0000005b025b7220 */ /* 0x040fe40000410000 */
[----:B------:R-:W-:Y:S01]  /*b210*/  FFMA.FTZ R151, R147, c[0x0][0x2d0], -R151 ;  /* 0x0000b40093977a23 */ /* 0x000fe20000010897 */
[----:B------:R-:W-:Y:S01]  /*b220*/  MUFU.EX2 R177, R177 ;  /* 0x000000b100b17308 */ /* 0x000fe20000000800 */
[C---:B------:R-:W-:Y:S02]  /*b230*/  FMUL.FTZ R92, R3.reuse, R92 ;  /* 0x0000005c035c7220 */ /* 0x040fe40000410000 */
[C---:B------:R-:W-:Y:S01]  /*b240*/  FMUL.FTZ R93, R3.reuse, R93 ;  /* 0x0000005d035d7220 */ /* 0x040fe20000410000 */
[C---:B------:R-:W-:Y:S01]  /*b250*/  HMMA.16816.F32.BF16 R88, R128.reuse, R110, R88 ;  /* 0x0000006e8058723c */ /* 0x040fe20000041858 */
[----:B------:R-:W3:Y:S02]  /*b260*/  LDSM.16.MT88.4 R108, [R197+0x900] ;  /* 0x00090000c56c783b */ /* 0x000ee40000004200 */
[C---:B------:R-:W-:Y:S02]  /*b270*/  FMUL.FTZ R94, R2.reuse, R94 ;  /* 0x0000005e025e7220 */ /* 0x040fe40000410000 */
[C---:B------:R-:W-:Y:S01]  /*b280*/  FMUL.FTZ R95, R2.reuse, R95 ;  /* 0x0000005f025f7220 */ /* 0x040fe20000410000 */
[----:B------:R-:W4:Y:S01]  /*b290*/  MUFU.EX2 R178, R178 ;  /* 0x000000b200b27308 */ /* 0x000f220000000800 */
[C---:B------:R-:W-:Y:S02]  /*b2a0*/  FMUL.FTZ R96, R3.reuse, R96 ;  /* 0x0000006003607220 */ /* 0x040fe40000410000 */
[----:B------:R-:W-:Y:S03]  /*b2b0*/  FMUL.FTZ R97, R3, R97 ;  /* 0x0000006103617220 */ /* 0x000fe60000410000 */
[C---:B-1----:R-:W-:Y:S03]  /*b2c0*/  HMMA.16816.F32.BF16 R92, R128.reuse, R104, R92 ;  /* 0x00000068805c723c */ /* 0x042fe6000004185c */
[C---:B------:R-:W-:Y:S01]  /*b2d0*/  FMUL.FTZ R98, R2.reuse, R98 ;  /* 0x0000006202627220 */ /* 0x040fe20000410000 */
[----:B------:R-:W1:Y:S01]  /*b2e0*/  MUFU.EX2 R180, R180 ;  /* 0x000000b400b47308 */ /* 0x000e620000000800 */
[----:B------:R-:W-:Y:S01]  /*b2f0*/  FMUL.FTZ R99, R2, R99 ;  /* 0x0000006302637220 */ /* 0x000fe20000410000 */
[----:B--2---:R-:W-:Y:S01]  /*b300*/  F2FP.BF16.PACK_AB R100, R176, R175 ;  /* 0x000000afb064723e */ /* 0x004fe200000010ff */
[--C-:B------:R-:W-:Y:S02]  /*b310*/  FFMA.FTZ R134, R134, c[0x0][0x2d0], -R145.reuse ;  /* 0x0000b40086867a23 */ /* 0x100fe40000010891 */
[----:B------:R-:W-:Y:S03]  /*b320*/  FFMA.FTZ R145, R133, c[0x0][0x2d0], -R145 ;  /* 0x0000b40085917a23 */ /* 0x000fe60000010891 */
[----:B------:R-:W-:Y:S01]  /*b330*/  HMMA.16816.F32.BF16 R96, R128, R106, R96 ;  /* 0x0000006a8060723c */ /* 0x000fe20000041860 */
[----:B------:R-:W2:Y:S01]  /*b340*/  LDSM.16.MT88.4 R104, [R196+0x2900] ;  /* 0x00290000c468783b */ /* 0x000ea20000004200 */
[----:B------:R-:W5:Y:S01]  /*b350*/  MUFU.EX2 R182, R182 ;  /* 0x000000b600b67308 */ /* 0x000f620000000800 */
[----:B------:R-:W-:Y:S01]  /*b360*/  FFMA.FTZ R173, R3, R218, R173 ;  /* 0x000000da03ad7223 */ /* 0x000fe200000100ad */
[----:B------:R-:W-:Y:S01]  /*b370*/  MOV R3, R0 ;  /* 0x0000000000037202 */ /* 0x000fe20000000f00 */
[----:B------:R-:W-:Y:S01]  /*b380*/  FFMA.FTZ R174, R2, R219, R174 ;  /* 0x000000db02ae7223 */ /* 0x000fe200000100ae */
[----:B----4-:R-:W-:Y:S01]  /*b390*/  F2FP.BF16.PACK_AB R102, R178, R177 ;  /* 0x000000b1b266723e */ /* 0x010fe200000010ff */
[----:B------:R-:W-:Y:S02]  /*b3a0*/  FADD.FTZ R172, R172, R173 ;  /* 0x000000adacac7221 */ /* 0x000fe40000010000 */
[----:B------:R-:W-:Y:S03]  /*b3b0*/  LDSM.16.MT88.4 R128, [R198+0x3100] ;  /* 0x00310000c680783b */ /* 0x000fe60000004200 */
[----:B------:R4:W2:Y:S01]  /*b3c0*/  MUFU.EX2 R238, R151 ;  /* 0x0000009700ee7308 */ /* 0x0008a20000000800 */
[----:B------:R-:W-:Y:S02]  /*b3d0*/  FADD.FTZ R169, R169, R174 ;  /* 0x000000aea9a97221 */ /* 0x000fe40000010000 */
[----:B------:R-:W-:Y:S01]  /*b3e0*/  FADD.FTZ R171, R171, R172 ;  /* 0x000000acabab7221 */ /* 0x000fe20000010000 */
[----:B-1----:R-:W-:Y:S01]  /*b3f0*/  F2FP.BF16.PACK_AB R101, R180, R179 ;  /* 0x000000b3b465723e */ /* 0x002fe200000010ff */
[----:B------:R-:W-:Y:S02]  /*b400*/  FADD.FTZ R168, R168, R169 ;  /* 0x000000a9a8a87221 */ /* 0x000fe40000010000 */
[----:B------:R-:W-:Y:S02]  /*b410*/  FADD.FTZ R170, R170, R171 ;  /* 0x000000abaaaa7221 */ /* 0x000fe40000010000 */
[----:B------:R-:W-:Y:S01]  /*b420*/  FADD.FTZ R168, R135, R168 ;  /* 0x000000a887a87221 */ /* 0x000fe20000010000 */
[----:B------:R1:W-:Y:S01]  /*b430*/  MUFU.EX2 R133, R145 ;  /* 0x0000009100857308 */ /* 0x0003e20000000800 */
[----:B------:R-:W-:Y:S01]  /*b440*/  MOV R135, R132 ;  /* 0x0000008400877202 */ /* 0x000fe20000000f00 */
[----:B------:R-:W-:Y:S01]  /*b450*/  FADD.FTZ R175, R175, R170 ;  /* 0x000000aaafaf7221 */ /* 0x000fe20000010000 */
[----:B-----5:R-:W-:Y:S01]  /*b460*/  F2FP.BF16.PACK_AB R103, R182, R181 ;  /* 0x000000b5b667723e */ /* 0x020fe200000010ff */
[----:B------:R-:W-:Y:S02]  /*b470*/  FADD.FTZ R179, R179, R168 ;  /* 0x000000a8b3b37221 */ /* 0x000fe40000010000 */
[----:B------:R-:W-:Y:S02]  /*b480*/  FADD.FTZ R176, R176, R175 ;  /* 0x000000afb0b07221 */ /* 0x000fe40000010000 */
[----:B------:R-:W-:Y:S02]  /*b490*/  FADD.FTZ R180, R180, R179 ;  /* 0x000000b3b4b47221 */ /* 0x000fe40000010000 */
[----:B------:R-:W5:Y:S01]  /*b4a0*/  MUFU.EX2 R134, R134 ;  /* 0x0000008600867308 */ /* 0x000f620000000800 */
[C---:B------:R-:W-:Y:S01]  /*b4b0*/  HMMA.16816.F32.BF16 R4, R100.reuse, R112, R4 ;  /* 0x000000706404723c */ /* 0x040fe20000041804 */
[----:B----4-:R-:W-:Y:S04]  /*b4c0*/  LDSM.16.MT88.4 R148, [R203+0x3900] ;  /* 0x00390000cb94783b */ /* 0x010fe80000004200 */
[----:B------:R-:W-:Y:S02]  /*b4d0*/  FADD.FTZ R177, R177, R176 ;  /* 0x000000b0b1b17221 */ /* 0x000fe40000010000 */
[----:B------:R-:W-:Y:S01]  /*b4e0*/  FADD.FTZ R181, R181, R180 ;  /* 0x000000b4b5b57221 */ /* 0x000fe20000010000 */
[C---:B------:R-:W-:Y:S01]  /*b4f0*/  HMMA.16816.F32.BF16 R8, R100.reuse, R114, R8 ;  /* 0x000000726408723c */ /* 0x040fe20000041808 */
[----:B------:R-:W-:Y:S03]  /*b500*/  LDSM.16.MT88.4 R112, [R198+0x4900] ;  /* 0x00490000c670783b */ /* 0x000fe60000004200 */
[----:B------:R-:W-:Y:S02]  /*b510*/  FADD.FTZ R178, R178, R177 ;  /* 0x000000b1b2b27221 */ /* 0x000fe40000010000 */
[----:B------:R-:W-:Y:S02]  /*b520*/  FADD.FTZ R182, R182, R181 ;  /* 0x000000b5b6b67221 */ /* 0x000fe40000010000 */
[C---:B------:R-:W-:Y:S01]  /*b530*/  HMMA.16816.F32.BF16 R12, R100.reuse, R116, R12 ;  /* 0x00000074640c723c */ /* 0x040fe2000004180c */
[----:B-1----:R-:W-:Y:S07]  /*b540*/  LDSM.16.MT88.4 R144, [R196+0x1900] ;  /* 0x00190000c490783b */ /* 0x002fee0000004200 */
[C---:B------:R-:W-:Y:S01]  /*b550*/  HMMA.16816.F32.BF16 R16, R100.reuse, R118, R16 ;  /* 0x000000766410723c */ /* 0x040fe20000041810 */
[----:B------:R-:W-:Y:S07]  /*b560*/  LDSM.16.MT88.4 R116, [R197+0x4900] ;  /* 0x00490000c574783b */ /* 0x000fee0000004200 */
[C---:B---3--:R-:W-:Y:S08]  /*b570*/  HMMA.16816.F32.BF16 R20, R100.reuse, R108, R20 ;  /* 0x0000006c6414723c */ /* 0x048ff00000041814 */
[C---:B------:R-:W-:Y:S01]  /*b580*/  HMMA.16816.F32.BF16 R24, R100.reuse, R110, R24 ;  /* 0x0000006e6418723c */ /* 0x040fe20000041818 */
[----:B------:R-:W1:Y:S07]  /*b590*/  LDSM.16.MT88.4 R108, [R203+0x4900] ;  /* 0x00490000cb6c783b */ /* 0x000e6e0000004200 */
        /* <DEDUP_REMOVED lines=12> */
[C---:B--2---:R-:W-:Y:S08]  /*b660*/  HMMA.16816.F32.BF16 R60, R100.reuse, R104, R60 ;  /* 0x00000068643c723c */ /* 0x044ff0000004183c */
[C---:B------:R-:W-:Y:S01]  /*b670*/  HMMA.16816.F32.BF16 R64, R100.reuse, R106, R64 ;  /* 0x0000006a6440723c */ /* 0x040fe20000041840 */
[----:B------:R-:W2:Y:S07]  /*b680*/  LDSM.16.MT88.4 R104, [R196+0x4900] ;  /* 0x00490000c468783b */ /* 0x000eae0000004200 */
[C---:B-1----:R-:W-:Y:S08]  /*b690*/  HMMA.16816.F32.BF16 R68, R100.reuse, R108, R68 ;  /* 0x0000006c6444723c */ /* 0x042ff00000041844 */
[C---:B------:R-:W-:Y:S01]  /*b6a0*/  HMMA.16816.F32.BF16 R72, R100.reuse, R110, R72 ;  /* 0x0000006e6448723c */ /* 0x040fe20000041848 */
[----:B------:R-:W1:Y:S07]  /*b6b0*/  LDSM.16.MT88.4 R108, [R203+0x1100] ;  /* 0x00110000cb6c783b */ /* 0x000e6e0000004200 */
[C---:B------:R-:W-:Y:S08]  /*b6c0*/  HMMA.16816.F32.BF16 R76, R100.reuse, R112, R76 ;  /* 0x00000070644c723c */ /* 0x040ff0000004184c */
[C---:B------:R-:W-:Y:S01]  /*b6d0*/  HMMA.16816.F32.BF16 R80, R100.reuse, R114, R80 ;  /* 0x000000726450723c */ /* 0x040fe20000041850 */
[----:B------:R-:W3:Y:S07]  /*b6e0*/  LDSM.16.MT88.4 R112, [R197+0x1100] ;  /* 0x00110000c570783b */ /* 0x000eee0000004200 */
[C---:B------:R-:W-:Y:S08]  /*b6f0*/  HMMA.16816.F32.BF16 R84, R100.reuse, R116, R84 ;  /* 0x000000746454723c */ /* 0x040ff00000041854 */
[C---:B------:R-:W-:Y:S01]  /*b700*/  HMMA.16816.F32.BF16 R88, R100.reuse, R118, R88 ;  /* 0x000000766458723c */ /* 0x040fe20000041858 */
[----:B------:R-:W4:Y:S07]  /*b710*/  LDSM.16.MT88.4 R116, [R203+0x3100] ;  /* 0x00310000cb74783b */ /* 0x000f2e0000004200 */
[C---:B--2---:R-:W-:Y:S08]  /*b720*/  HMMA.16816.F32.BF16 R92, R100.reuse, R104, R92 ;  /* 0x00000068645c723c */ /* 0x044ff0000004185c */
[----:B------:R-:W-:Y:S01]  /*b730*/  HMMA.16816.F32.BF16 R96, R100, R106, R96 ;  /* 0x0000006a6460723c */ /* 0x000fe20000041860 */
[----:B------:R-:W2:Y:S06]  /*b740*/  LDSM.16.MT88.4 R104, [R196+0x3100] ;  /* 0x00310000c468783b */ /* 0x000eac0000004200 */
[----:B------:R-:W-:Y:S01]  /*b750*/  F2FP.BF16.PACK_AB R100, R228, R183 ;  /* 0x000000b7e464723e */ /* 0x000fe200000010ff */
[----:B------:R-:W-:Y:S01]  /*b760*/  FADD.FTZ R183, R183, R178 ;  /* 0x000000b2b7b77221 */ /* 0x000fe20000010000 */
[----:B------:R-:W-:Y:S03]  /*b770*/  F2FP.BF16.PACK_AB R102, R230, R229 ;  /* 0x000000e5e666723e */ /* 0x000fe600000010ff */
[----:B------:R-:W-:Y:S01]  /*b780*/  F2FP.BF16.PACK_AB R101, R232, R231 ;  /* 0x000000e7e865723e */ /* 0x000fe200000010ff */
[----:B------:R-:W-:Y:S01]  /*b790*/  FADD.FTZ R231, R231, R182 ;  /* 0x000000b6e7e77221 */ /* 0x000fe20000010000 */
[----:B------:R-:W-:Y:S01]  /*b7a0*/  F2FP.BF16.PACK_AB R103, R234, R233 ;  /* 0x000000e9ea67723e */ /* 0x000fe200000010ff */
[----:B------:R-:W-:Y:S02]  /*b7b0*/  FADD.FTZ R228, R228, R183 ;  /* 0x000000b7e4e47221 */ /* 0x000fe40000010000 */
[----:B------:R-:W-:Y:S02]  /*b7c0*/  FADD.FTZ R232, R232, R231 ;  /* 0x000000e7e8e87221 */ /* 0x000fe40000010000 */
[----:B------:R-:W-:Y:S02]  /*b7d0*/  FADD.FTZ R229, R229, R228 ;  /* 0x000000e4e5e57221 */ /* 0x000fe40000010000 */
[C---:B-1----:R-:W-:Y:S03]  /*b7e0*/  HMMA.16816.F32.BF16 R4, R100.reuse, R108, R4 ;  /* 0x0000006c6404723c */ /* 0x042fe60000041804 */
[----:B------:R-:W-:Y:S02]  /*b7f0*/  FADD.FTZ R233, R233, R232 ;  /* 0x000000e8e9e97221 */ /* 0x000fe40000010000 */
[----:B------:R-:W-:Y:S02]  /*b800*/  FADD.FTZ R230, R230, R229 ;  /* 0x000000e5e6e67221 */ /* 0x000fe40000010000 */
[----:B------:R-:W-:Y:S01]  /*b810*/  FADD.FTZ R234, R234, R233 ;  /* 0x000000e9eaea7221 */ /* 0x000fe20000010000 */
[C---:B------:R-:W-:Y:S01]  /*b820*/  HMMA.16816.F32.BF16 R8, R100.reuse, R110, R8 ;  /* 0x0000006e6408723c */ /* 0x040fe20000041808 */
[----:B------:R-:W1:Y:S07]  /*b830*/  LDSM.16.MT88.4 R108, [R203+0x5100] ;  /* 0x00510000cb6c783b */ /* 0x000e6e0000004200 */
[C---:B------:R-:W-:Y:S08]  /*b840*/  HMMA.16816.F32.BF16 R12, R100.reuse, R120, R12 ;  /* 0x00000078640c723c */ /* 0x040ff0000004180c */
[C---:B------:R-:W-:Y:S08]  /*b850*/  HMMA.16816.F32.BF16 R16, R100.reuse, R122, R16 ;  /* 0x0000007a6410723c */ /* 0x040ff00000041810 */
[C---:B---3--:R-:W-:Y:S08]  /*b860*/  HMMA.16816.F32.BF16 R20, R100.reuse, R112, R20 ;  /* 0x000000706414723c */ /* 0x048ff00000041814 */
[C---:B------:R-:W-:Y:S01]  /*b870*/  HMMA.16816.F32.BF16 R24, R100.reuse, R114, R24 ;  /* 0x000000726418723c */ /* 0x040fe20000041818 */
[----:B------:R-:W3:Y:S07]  /*b880*/  LDSM.16.MT88.4 R112, [R198+0x5100] ;  /* 0x00510000c670783b */ /* 0x000eee0000004200 */
[C---:B------:R-:W-:Y:S08]  /*b890*/  HMMA.16816.F32.BF16 R28, R100.reuse, R124, R28 ;  /* 0x0000007c641c723c */ /* 0x040ff0000004181c */
[C---:B------:R-:W-:Y:S01]  /*b8a0*/  HMMA.16816.F32.BF16 R32, R100.reuse, R126, R32 ;  /* 0x0000007e6420723c */ /* 0x040fe20000041820 */
[----:B------:R-:W-:Y:S07]  /*b8b0*/  LDSM.16.MT88.4 R124, [R203+0x1900] ;  /* 0x00190000cb7c783b */ /* 0x000fee0000004200 */
[C---:B----4-:R-:W-:Y:S08]  /*b8c0*/  HMMA.16816.F32.BF16 R36, R100.reuse, R116, R36 ;  /* 0x000000746424723c */ /* 0x050ff00000041824 */
[C---:B------:R-:W-:Y:S01]  /*b8d0*/  HMMA.16816.F32.BF16 R40, R100.reuse, R118, R40 ;  /* 0x000000766428723c */ /* 0x040fe20000041828 */
[----:B------:R-:W4:Y:S07]  /*b8e0*/  LDSM.16.MT88.4 R116, [R197+0x5100] ;  /* 0x00510000c574783b */ /* 0x000f2e0000004200 */
        /* <DEDUP_REMOVED lines=8> */
[C---:B--2---:R-:W-:Y:S04]  /*b970*/  HMMA.16816.F32.BF16 R60, R100.reuse, R104, R60 ;  /* 0x00000068643c723c */ /* 0x044fe8000004183c */
[----:B-----5:R-:W-:Y:S01]  /*b980*/  F2FP.BF16.PACK_AB R139, R133, R134 ;  /* 0x00000086858b723e */ /* 0x020fe200000010ff */
[----:B------:R-:W-:Y:S02]  /*b990*/  FADD.FTZ R239, R239, R234 ;  /* 0x000000eaefef7221 */ /* 0x000fe40000010000 */
[----:B------:R-:W-:Y:S01]  /*b9a0*/  FADD.FTZ R236, R236, R235 ;  /* 0x000000ebecec7221 */ /* 0x000fe20000010000 */
[C---:B------:R-:W-:Y:S01]  /*b9b0*/  HMMA.16816.F32.BF16 R64, R100.reuse, R106, R64 ;  /* 0x0000006a6440723c */ /* 0x040fe20000041840 */
[----:B------:R-:W2:Y:S03]  /*b9c0*/  LDSM.16.MT88.4 R104, [R196+0x5100] ;  /* 0x00510000c468783b */ /* 0x000ea60000004200 */
[----:B------:R-:W-:Y:S02]  /*b9d0*/  FADD.FTZ R239, R240, R239 ;  /* 0x000000eff0ef7221 */ /* 0x000fe40000010000 */
[----:B------:R-:W-:Y:S02]  /*b9e0*/  FADD.FTZ R237, R237, R236 ;  /* 0x000000eceded7221 */ /* 0x000fe40000010000 */
[C---:B-1----:R-:W-:Y:S04]  /*b9f0*/  HMMA.16816.F32.BF16 R68, R100.reuse, R108, R68 ;  /* 0x0000006c6444723c */ /* 0x042fe80000041844 */
[----:B------:R-:W-:Y:S02]  /*ba00*/  FADD.FTZ R134, R134, R239 ;  /* 0x000000ef86867221 */ /* 0x000fe40000010000 */
[----:B------:R-:W-:Y:S02]  /*ba10*/  FADD.FTZ R218, R238, R237 ;  /* 0x000000edeeda7221 */ /* 0x000fe40000010000 */
[C---:B------:R-:W-:Y:S01]  /*ba20*/  HMMA.16816.F32.BF16 R72, R100.reuse, R110, R72 ;  /* 0x0000006e6448723c */ /* 0x040fe20000041848 */
[----:B------:R-:W1:Y:S03]  /*ba30*/  LDSM.16.MT88.4 R108, [R198+0x1900] ;  /* 0x00190000c66c783b */ /* 0x000e660000004200 */
[----:B------:R-:W-:Y:S04]  /*ba40*/  FADD.FTZ R219, R133, R134 ;  /* 0x0000008685db7221 */ /* 0x000fe80000010000 */
[C---:B---3--:R-:W-:Y:S08]  /*ba50*/  HMMA.16816.F32.BF16 R76, R100.reuse, R112, R76 ;  /* 0x00000070644c723c */ /* 0x048ff0000004184c */
[C---:B------:R-:W-:Y:S08]  /*ba60*/  HMMA.16816.F32.BF16 R80, R100.reuse, R114, R80 ;  /* 0x000000726450723c */ /* 0x040ff00000041850 */
[C---:B----4-:R-:W-:Y:S08]  /*ba70*/  HMMA.16816.F32.BF16 R84, R100.reuse, R116, R84 ;  /* 0x000000746454723c */ /* 0x050ff00000041854 */
[C---:B------:R-:W-:Y:S08]  /*ba80*/  HMMA.16816.F32.BF16 R88, R100.reuse, R118, R88 ;  /* 0x000000766458723c */ /* 0x040ff00000041858 */
[C---:B--2---:R-:W-:Y:S08]  /*ba90*/  HMMA.16816.F32.BF16 R92, R100.reuse, R104, R92 ;  /* 0x00000068645c723c */ /* 0x044ff0000004185c */
[----:B------:R-:W-:Y:S08]  /*baa0*/  HMMA.16816.F32.BF16 R96, R100, R106, R96 ;  /* 0x0000006a6460723c */ /* 0x000ff00000041860 */
[C---:B------:R-:W-:Y:S01]  /*bab0*/  HMMA.16816.F32.BF16 R128, R136.reuse, R124, R4 ;  /* 0x0000007c8880723c */ /* 0x040fe20000041804 */
[----:B------:R-:W2:Y:S07]  /*bac0*/  LDSM.16.MT88.4 R4, [R198+0x5900] ;  /* 0x00590000c604783b */ /* 0x000eae0000004200 */
[C---:B------:R-:W-:Y:S01]  /*bad0*/  HMMA.16816.F32.BF16 R124, R136.reuse, R126, R8 ;  /* 0x0000007e887c723c */ /* 0x040fe20000041808 */
[----:B------:R-:W3:Y:S07]  /*bae0*/  LDSM.16.MT88.4 R8, [R197+0x5900] ;  /* 0x00590000c508783b */ /* 0x000eee0000004200 */
[C---:B-1----:R-:W-:Y:S01]  /*baf0*/  HMMA.16816.F32.BF16 R120, R136.reuse, R108, R12 ;  /* 0x0000006c8878723c */ /* 0x042fe2000004180c */
[----:B------:R-:W1:Y:S07]  /*bb00*/  LDSM.16.MT88.4 R12, [R196+0x5900] ;  /* 0x00590000c40c783b */ /* 0x000e6e0000004200 */
        /* <DEDUP_REMOVED lines=15> */
[C---:B--2---:R-:W-:Y:S08]  /*bc00*/  HMMA.16816.F32.BF16 R76, R136.reuse, R4, R76 ;  /* 0x00000004884c723c */ /* 0x044ff0000004184c */
[C---:B------:R-:W-:Y:S08]  /*bc10*/  HMMA.16816.F32.BF16 R80, R136.reuse, R6, R80 ;  /* 0x000000068850723c */ /* 0x040ff00000041850 */
[C---:B---3--:R-:W-:Y:S08]  /*bc20*/  HMMA.16816.F32.BF16 R84, R136.reuse, R8, R84 ;  /* 0x000000088854723c */ /* 0x048ff00000041854 */
[C---:B------:R-:W-:Y:S08]  /*bc30*/  HMMA.16816.F32.BF16 R88, R136.reuse, R10, R88 ;  /* 0x0000000a8858723c */ /* 0x040ff00000041858 */
[C---:B-1----:R-:W-:Y:S08]  /*bc40*/  HMMA.16816.F32.BF16 R92, R136.reuse, R12, R92 ;  /* 0x0000000c885c723c */ /* 0x042ff0000004185c */
[----:B------:R-:W-:Y:S01]  /*bc50*/  HMMA.16816.F32.BF16 R96, R136, R14, R96 ;  /* 0x0000000e8860723c */ /* 0x000fe20000041860 */
[----:B------:R-:W-:-:S07]  /*bc60*/  @P0 BRA `(.L_x_376) ;  /* 0xffffd32000000947 */ /* 0x000fce000383ffff */
.L_x_375:
[----:B------:R-:W-:-:S06]  /*bc70*/  UISETP.GE.AND UP0, UPT, UR13, UR8, UPT ;  /* 0x000000080d00728c */ /* 0x000fcc000bf06270 */
[----:B------:R-:W-:-:S13]  /*bc80*/  PLOP3.LUT P0, PT, PT, PT, UP0, 0x80, 0x0 ;  /* 0x000000000000781c */ /* 0x000fda0003f0f008 */
[----:B------:R-:W-:Y:S05]  /*bc90*/  @!P0 BRA `(.L_x_377) ;  /* 0x000038f000008947 */ /* 0x000fea0003800000 */
[----:B------:R-:W-:Y:S01]  /*bca0*/  IADD3 R220, P5, R208, 0x80, RZ ;  /* 0x00000080d0dc7810 */ /* 0x000fe20007fbe0ff */
[----:B------:R-:W-:Y:S01]  /*bcb0*/  ULDC.64 UR4, c[0x0][0x208] ;  /* 0x0000820000047ab9 */ /* 0x000fe20000000a00 */
[----:B------:R-:W-:Y:S01]  /*bcc0*/  IADD3 R181, P0, R210, 0x80, RZ ;  /* 0x00000080d2b57810 */ /* 0x000fe20007f1e0ff */
[----:B------:R-:W-:Y:S01]  /*bcd0*/  IMAD.MOV.U32 R2, RZ, RZ, R132 ;  /* 0x000000ffff027224 */ /* 0x000fe200078e0084 */
[----:B------:R-:W-:Y:S01]  /*bce0*/  IADD3 R222, P6, R208, 0x40, RZ ;  /* 0x00000040d0de7810 */ /* 0x000fe20007fde0ff */
[----:B------:R-:W-:Y:S01]  /*bcf0*/  IMAD.MOV.U32 R3, RZ, RZ, R0 ;  /* 0x000000ffff037224 */ /* 0x000fe200078e0000 */
[----:B------:R-:W-:Y:S01]  /*bd00*/  IADD3 R183, P4, R210, 0x40, RZ ;  /* 0x00000040d2b77810 */ /* 0x000fe20007f9e0ff */
[----:B------:R-:W-:Y:S01]  /*bd10*/  IMAD.X R221, RZ, RZ, R215, P5 ;  /* 0x000000ffffdd7224 */ /* 0x000fe200028e06d7 */
[----:B------:R-:W-:Y:S01]  /*bd20*/  IADD3.X R223, RZ, R215, RZ, P6, !PT ;  /* 0x000000d7ffdf7210 */ /* 0x000fe200037fe4ff */
[----:B------:R-:W-:Y:S01]  /*bd30*/  IMAD.X R180, RZ, RZ, R217, P0 ;  /* 0x000000ffffb47224 */ /* 0x000fe200000e06d9 */
[----:B------:R-:W-:Y:S01]  /*bd40*/  IADD3.X R182, RZ, R217, RZ, P4, !PT ;  /* 0x000000d9ffb67210 */ /* 0x000fe200027fe4ff */
[----:B------:R-:W-:Y:S01]  /*bd50*/  USHF.L.U64.HI UR19, UR4, 0x5, UR5 ;  /* 0x0000000504137899 */ /* 0x000fe20008010205 */
[----:B------:R-:W-:Y:S01]  /*bd60*/  MOV R214, R208 ;  /* 0x000000d000d67202 */ /* 0x000fe20000000f00 */
[----:B------:R-:W-:-:S03]  /*bd70*/  USHF.L.U32 UR18, UR4, 0x5, URZ ;  /* 0x0000000504127899 */ /* 0x000fc6000800063f */
[----:B------:R-:W-:Y:S02]  /*bd80*/  ULDC.64 UR4, c[0x0][0x1e0] ;  /* 0x0000780000047ab9 */ /* 0x000fe40000000a00 */
.L_x_386:
[----:B------:R-:W-:Y:S04]  /*bd90*/  DEPBAR.LE SB0, 0x0 ;  /* 0x000080000000791a */ /* 0x000fe80000000000 */
[----:B------:R-:W-:Y:S01]  /*bda0*/  BAR.SYNC.DEFER_BLOCKING 0x0 ;  /* 0x0000000000007b1d */ /* 0x000fe20000010000 */
[----:B------:R-:W-:Y:S01]  /*bdb0*/  USHF.R.S32.HI UR7, URZ, 0x1f, UR13 ;  /* 0x0000001f3f077899 */ /* 0x000fe2000801140d */
[----:B------:R-:W-:Y:S01]  /*bdc0*/  IMAD.U32 R13, RZ, RZ, UR13 ;  /* 0x0000000dff0d7e24 */ /* 0x000fe2000f8e00ff */
[----:B------:R-:W-:Y:S01]  /*bdd0*/  UIMAD UR6, UR9, UR13, URZ ;  /* 0x0000000d090672a4 */ /* 0x000fe2000f8e023f */
[----:B------:R-:W-:Y:S01]  /*bde0*/  IMAD.U32 R7, RZ, RZ, UR13 ;  /* 0x0000000dff077e24 */ /* 0x000fe2000f8e00ff */
[----:B------:R-:W-:Y:S01]  /*bdf0*/  UIMAD.WIDE.U32 UR20, UR13, UR10, UR18 ;  /* 0x0000000a0d1472a5 */ /* 0x000fe2000f8e0012 */
[----:B------:R-:W-:Y:S01]  /*be00*/  IMAD.WIDE.U32 R12, R13, UR10, R214 ;  /* 0x0000000a0d0c7c25 */ /* 0x000fe2000f8e00d6 */
[----:B------:R-:W-:Y:S02]  /*be10*/  UIMAD UR6, UR7, UR10, UR6 ;  /* 0x0000000a070672a4 */ /* 0x000fe4000f8e0206 */
[----:B------:R-:W-:Y:S01]  /*be20*/  UISETP.GT.AND UP3, UPT, UR13, UR8, UPT ;  /* 0x000000080d00728c */ /* 0x000fe2000bf64270 */
[----:B------:R-:W-:Y:S01]  /*be30*/  IMAD.WIDE.U32 R6, R7, UR10, R222 ;  /* 0x0000000a07067c25 */ /* 0x000fe2000f8e00de */
[----:B------:R-:W-:Y:S01]  /*be40*/  LEA R22, P4, R12, c[0x0][0x1f8], 0x1 ;  /* 0x00007e000c167a11 */ /* 0x000fe200078808ff */
[----:B------:R-:W-:Y:S01]  /*be50*/  UIADD3 UR7, UR6, UR21, URZ ;  /* 0x0000001506077290 */ /* 0x000fe2000fffe03f */
[----:B------:R-:W-:Y:S01]  /*be60*/  IADD3 R0, R13, UR6, RZ ;  /* 0x000000060d007c10 */ /* 0x000fe2000fffe0ff */
[----:B------:R-:W-:Y:S01]  /*be70*/  IMAD.U32 R15, RZ, RZ, UR13 ;  /* 0x0000000dff0f7e24 */ /* 0x000fe2000f8e00ff */
[----:B------:R-:W-:Y:S02]  /*be80*/  LEA R20, P0, R6, c[0x0][0x1f8], 0x1 ;  /* 0x00007e0006147a11 */ /* 0x000fe400078008ff */
[----:B------:R-:W-:Y:S01]  /*be90*/  LEA.HI.X R23, R12, c[0x0][0x1fc], R0, 0x1, P4 ;  /* 0x00007f000c177a11 */ /* 0x000fe200020f0c00 */
[----:B------:R-:W-:Y:S01]  /*bea0*/  IMAD.WIDE.U32 R14, R15, UR10, R220 ;  /* 0x0000000a0f0e7c25 */ /* 0x000fe2000f8e00dc */
[----:B------:R-:W-:Y:S02]  /*beb0*/  IADD3 R4, R7, UR6, RZ ;  /* 0x0000000607047c10 */ /* 0x000fe4000fffe0ff */
[----:B------:R-:W-:Y:S02]  /*bec0*/  IADD3 R5, P5, R208, UR20, RZ ;  /* 0x00000014d0057c10 */ /* 0x000fe4000ffbe0ff */
[----:B------:R-:W-:Y:S01]  /*bed0*/  IADD3 R7, P4, R222, UR20, RZ ;  /* 0x00000014de077c10 */ /* 0x000fe2000ff9e0ff */
[----:B------:R-:W-:Y:S01]  /*bee0*/  LDSM.16.M88.4 R32, [R206+0xc100] ;  /* 0x00c10000ce20783b */ /* 0x000fe20000000200 */
[----:B------:R-:W-:Y:S02]  /*bef0*/  LEA.HI.X R21, R6, c[0x0][0x1fc], R4, 0x1, P0 ;  /* 0x00007f0006157a11 */ /* 0x000fe400000f0c04 */
[----:B------:R-:W-:Y:S02]  /*bf00*/  IADD3.X R4, R215, UR7, RZ, P5, !PT ;  /* 0x00000007d7047c10 */ /* 0x000fe4000affe4ff */
[----:B------:R-:W-:Y:S02]  /*bf10*/  LEA R168, P5, R5, c[0x0][0x1f8], 0x1 ;  /* 0x00007e0005a87a11 */ /* 0x000fe400078a08ff */
[----:B------:R-:W1:Y:S01]  /*bf20*/  LDSM.16.M88.4 R8, [R205+0x6100] ;  /* 0x00610000cd08783b */ /* 0x000e620000000200 */
[----:B------:R-:W-:Y:S02]  /*bf30*/  IADD3.X R6, R223, UR7, RZ, P4, !PT ;  /* 0x00000007df067c10 */ /* 0x000fe4000a7fe4ff */
[----:B------:R-:W-:Y:S02]  /*bf40*/  LEA R166, P4, R7, c[0x0][0x1f8], 0x1 ;  /* 0x00007e0007a67a11 */ /* 0x000fe400078808ff */
[----:B------:R-:W-:Y:S02]  /*bf50*/  LEA.HI.X R169, R5, c[0x0][0x1fc], R4, 0x1, P5 ;  /* 0x00007f0005a97a11 */ /* 0x000fe400028f0c04 */
[----:B------:R-:W2:Y:S01]  /*bf60*/  LDSM.16.M88.4 R16, [R205+0x6900] ;  /* 0x00690000cd10783b */ /* 0x000ea20000000200 */
[----:B------:R-:W-:Y:S02]  /*bf70*/  LEA.HI.X R167, R7, c[0x0][0x1fc], R6, 0x1, P4 ;  /* 0x00007f0007a77a11 */ /* 0x000fe400020f0c06 */
[----:B------:R-:W-:Y:S02]  /*bf80*/  LEA R28, P6, R14, c[0x0][0x1f8], 0x1 ;  /* 0x00007e000e1c7a11 */ /* 0x000fe400078c08ff */
[----:B------:R-:W-:Y:S02]  /*bf90*/  IADD3 R13, P0, R220, UR20, RZ ;  /* 0x00000014dc0d7c10 */ /* 0x000fe4000ff1e0ff */
[----:B------:R-:W3:Y:S01]  /*bfa0*/  LDSM.16.M88.4 R24, [R205+0x7100] ;  /* 0x00710000cd18783b */ /* 0x000ee20000000200 */
[----:B------:R-:W-:Y:S02]  /*bfb0*/  IADD3 R0, R15, UR6, RZ ;  /* 0x000000060f007c10 */ /* 0x000fe4000fffe0ff */
[----:B------:R-:W-:Y:S01]  /*bfc0*/  IADD3.X R12, R221, UR7, RZ, P0, !PT ;  /* 0x00000007dd0c7c10 */ /* 0x000fe200087fe4ff */
[----:B------:R-:W-:Y:S01]  /*bfd0*/  @UP3 UIADD3 UR7, UR13, -0x1, URZ ;  /* 0xffffffff0d073890 */ /* 0x000fe2000fffe03f */
[C---:B------:R-:W-:Y:S02]  /*bfe0*/  LEA R164, P0, R13.reuse, c[0x0][0x1f8], 0x1 ;  /* 0x00007e000da47a11 */ /* 0x040fe400078008ff */
[----:B------:R-:W4:Y:S01]  /*bff0*/  LDSM.16.M88.4 R132, [R205+0x7900] ;  /* 0x00790000cd84783b */ /* 0x000f220000000200 */
[----:B------:R-:W-:Y:S01]  /*c000*/  LEA.HI.X R29, R14, c[0x0][0x1fc], R0, 0x1, P6 ;  /* 0x00007f000e1d7a11 */ /* 0x000fe200030f0c00 */
[----:B------:R-:W-:Y:S01]  /*c010*/  @UP3 USHF.R.S32.HI UR6, URZ, 0x1f, UR7 ;  /* 0x0000001f3f063899 */ /* 0x000fe20008011407 */
[----:B------:R-:W-:Y:S01]  /*c020*/  LEA.HI.X R165, R13, c[0x0][0x1fc], R12, 0x1, P0 ;  /* 0x00007f000da57a11 */ /* 0x000fe200000f0c0c */
[----:B------:R-:W-:Y:S01]  /*c030*/  @UP3 UIMAD.WIDE.U32 UR20, UR7, UR4, URZ ;  /* 0x00000004071432a5 */ /* 0x000fe2000f8e003f */
[----:B------:R-:W-:Y:S01]  /*c040*/  PLOP3.LUT P0, PT, PT, PT, UP3, 0x80, 0x0 ;  /* 0x000000000000781c */ /* 0x000fe20003f0f038 */
[----:B------:R-:W-:Y:S01]  /*c050*/  @UP3 UIMAD UR6, UR6, UR4, URZ ;  /* 0x00000004060632a4 */ /* 0x000fe2000f8e023f */
[----:B------:R-:W-:Y:S01]  /*c060*/  LDSM.16.M88.4 R136, [R202+0xc100] ;  /* 0x00c10000ca88783b */ /* 0x000fe20000000200 */
[----:B------:R-:W-:Y:S02]  /*c070*/  PLOP3.LUT P5, PT, PT, PT, UP2, 0x80, 0x0 ;  /* 0x000000000000781c */ /* 0x000fe40003faf028 */
[----:B------:R-:W-:Y:S01]  /*c080*/  PLOP3.LUT P4, PT, PT, PT, UP2, 0x80, 0x0 ;  /* 0x000000000000781c */ /* 0x000fe20003f8f028 */
[----:B------:R-:W-:Y:S02]  /*c090*/  @UP3 UIMAD UR6, UR7, UR5, UR6 ;  /* 0x00000005070632a4 */ /* 0x000fe4000f8e0206 */
[----:B------:R-:W-:Y:S01]  /*c0a0*/  @UP3 USHF.L.U32 UR7, UR20, 0x6, URZ ;  /* 0x0000000614073899 */ /* 0x000fe2000800063f */
[----:B------:R-:W5:Y:S01]  /*c0b0*/  LDSM.16.M88.4 R140, [R204] ;  /* 0x00000000cc8c783b */ /* 0x000f620000000200 */
[----:B------:R-:W-:Y:S01]  /*c0c0*/  @UP3 UIADD3 UR6, UR21, UR6, URZ ;  /* 0x0000000615063290 */ /* 0x000fe2000fffe03f */
[C---:B-1----:R-:W-:Y:S03]  /*c0d0*/  HMMA.16816.F32.BF16 R4, R32.reuse, R8, RZ ;  /* 0x000000082004723c */ /* 0x042fe600000418ff */
[----:B------:R-:W-:Y:S02]  /*c0e0*/  @UP3 USHF.L.U64.HI UR6, UR20, 0x6, UR6 ;  /* 0x0000000614063899 */ /* 0x000fe40008010206 */
[----:B------:R-:W1:Y:S03]  /*c0f0*/  LDSM.16.M88.4 R144, [R195] ;  /* 0x00000000c390783b */ /* 0x000e660000000200 */
[C---:B------:R-:W-:Y:S04]  /*c100*/  HMMA.16816.F32.BF16 R8, R32.reuse, R10, RZ ;  /* 0x0000000a2008723c */ /* 0x040fe800000418ff */
[----:B------:R-:W1:Y:S04]  /*c110*/  LDSM.16.M88.4 R148, [R194] ;  /* 0x00000000c294783b */ /* 0x000e680000000200 */
[C---:B--2---:R-:W-:Y:S03]  /*c120*/  HMMA.16816.F32.BF16 R12, R32.reuse, R16, RZ ;  /* 0x00000010200c723c */ /* 0x044fe600000418ff */
[----:B------:R-:W2:Y:S05]  /*c130*/  LDSM.16.M88.4 R152, [R193] ;  /* 0x00000000c198783b */ /* 0x000eaa0000000200 */
[C---:B------:R-:W-:Y:S02]  /*c140*/  HMMA.16816.F32.BF16 R16, R32.reuse, R18, RZ ;  /* 0x000000122010723c */ /* 0x040fe400000418ff */
[----:B------:R-:W-:Y:S01]  /*c150*/  @!PT LDS RZ, [RZ] ;  /* 0x00000000fffff984 */ /* 0x000fe20000000800 */
[----:B------:R-:W-:Y:S01]  /*c160*/  @!PT LDS RZ, [RZ] ;  /* 0x00000000fffff984 */ /* 0x000fe20000000800 */
[----:B------:R-:W-:Y:S01]  /*c170*/  @!PT LDS RZ, [RZ] ;  /* 0x00000000fffff984 */ /* 0x000fe20000000800 */
[----:B------:R3:W-:Y:S07]  /*c180*/  LDGSTS.E.BYPASS.LTC128B.128 [R207+0x100], [R22.64], !P3 ;  /* 0x0010000016cf7fae */ /* 0x0007ee000d901d50 */
[----:B------:R3:W-:Y:S07]  /*c190*/  LDGSTS.E.BYPASS.LTC128B.128 [R207+0x2100], [R20.64], !P2 ;  /* 0x0210000014cf7fae */ /* 0x0007ee000d101d50 */
[----:B------:R4:W-:Y:S07]  /*c1a0*/  LDGSTS.E.BYPASS.LTC128B.128 [R207+0x4100], [R28.64], !P1 ;  /* 0x041000001ccf7fae */ /* 0x0009ee000c901d50 */
[----:B------:R1:W-:Y:S07]  /*c1b0*/  LDGSTS.E.BYPASS.LTC128B.128 [R207+0x1100], [R168.64], !P3 ;  /* 0x01100000a8cf7fae */ /* 0x0003ee000d901d50 */
[----:B------:R1:W-:Y:S01]  /*c1c0*/  LDGSTS.E.BYPASS.LTC128B.128 [R207+0x3100], [R166.64], !P2 ;  /* 0x03100000a6cf7fae */ /* 0x0003e2000d101d50 */
[C---:B---3--:R-:W-:Y:S06]  /*c1d0*/  HMMA.16816.F32.BF16 R20, R32.reuse, R24, RZ ;  /* 0x000000182014723c */ /* 0x048fec00000418ff */
[----:B------:R1:W-:Y:S02]  /*c1e0*/  LDGSTS.E.BYPASS.LTC128B.128 [R207+0x5100], [R164.64], !P1 ;  /* 0x05100000a4cf7fae */ /* 0x0003e4000c901d50 */
[C---:B------:R-:W-:Y:S05]  /*c1f0*/  HMMA.16816.F32.BF16 R24, R32.reuse, R26, RZ ;  /* 0x0000001a2018723c */ /* 0x040fea00000418ff */
[----:B------:R-:W-:Y:S03]  /*c200*/  LDSM.16.M88.4 R156, [R201+0xc100] ;  /* 0x00c10000c99c783b */ /* 0x000fe60000000200 */
[C---:B----4-:R-:W-:Y:S04]  /*c210*/  HMMA.16816.F32.BF16 R28, R32.reuse, R132, RZ ;  /* 0x00000084201c723c */ /* 0x050fe800000418ff */
[----:B------:R-:W0:Y:S04]  /*c220*/  LDGDEPBAR ;  /* 0x00000000000079af */ /* 0x000e280000000000 */
[----:B------:R-:W-:Y:S03]  /*c230*/  HMMA.16816.F32.BF16 R32, R32, R134, RZ ;  /* 0x000000862020723c */ /* 0x000fe600000418ff */
[----:B------:R-:W3:Y:S05]  /*c240*/  LDSM.16.M88.4 R160, [R200+0x6100] ;  /* 0x00610000c8a0783b */ /* 0x000eea0000000200 */
[C---:B-----5:R-:W-:Y:S02]  /*c250*/  HMMA.16816.F32.BF16 R4, R136.reuse, R140, R4 ;  /* 0x0000008c8804723c */ /* 0x060fe40000041804 */
[----:B------:R-:W4:Y:S06]  /*c260*/  LDSM.16.M88.4 R132, [R200+0x6900] ;  /* 0x00690000c884783b */ /* 0x000f2c0000000200 */
[C---:B------:R-:W-:Y:S01]  /*c270*/  HMMA.16816.F32.BF16 R8, R136.reuse, R142, R8 ;  /* 0x0000008e8808723c */ /* 0x040fe20000041808 */
[----:B-1----:R-:W1:Y:S07]  /*c280*/  LDSM.16.M88.4 R164, [R200+0x7100] ;  /* 0x00710000c8a4783b */ /* 0x002e6e0000000200 */
[C---:B------:R-:W-:Y:S01]  /*c290*/  HMMA.16816.F32.BF16 R12, R136.reuse, R144, R12 ;  /* 0x00000090880c723c */ /* 0x040fe2000004180c */
[----:B------:R-:W5:Y:S07]  /*c2a0*/  LDSM.16.M88.4 R168, [R200+0x7900] ;  /* 0x00790000c8a8783b */ /* 0x000f6e0000000200 */
[C---:B------:R-:W-:Y:S01]  /*c2b0*/  HMMA.16816.F32.BF16 R16, R136.reuse, R146, R16 ;  /* 0x000000928810723c */ /* 0x040fe20000041810 */
[----:B------:R-:W-:Y:S07]  /*c2c0*/  LDSM.16.M88.4 R172, [R199+0xc100] ;  /* 0x00c10000c7ac783b */ /* 0x000fee0000000200 */
[C---:B------:R-:W-:Y:S01]  /*c2d0*/  HMMA.16816.F32.BF16 R20, R136.reuse, R148, R20 ;  /* 0x000000948814723c */ /* 0x040fe20000041814 */
[----:B------:R-:W1:Y:S07]  /*c2e0*/  LDSM.16.M88.4 R176, [R192] ;  /* 0x00000000c0b0783b */ /* 0x000e6e0000000200 */
[C---:B------:R-:W-:Y:S01]  /*c2f0*/  HMMA.16816.F32.BF16 R24, R136.reuse, R150, R24 ;  /* 0x000000968818723c */ /* 0x040fe20000041818 */
[----:B------:R-:W-:Y:S07]  /*c300*/  LDSM.16.M88.4 R140, [R192+0x1000] ;  /* 0x00100000c08c783b */ /* 0x000fee0000000200 */
[C---:B--2---:R-:W-:Y:S01]  /*c310*/  HMMA.16816.F32.BF16 R28, R136.reuse, R152, R28 ;  /* 0x00000098881c723c */ /* 0x044fe2000004181c */
[----:B------:R-:W-:Y:S07]  /*c320*/  LDSM.16.M88.4 R144, [R192+0x1800] ;  /* 0x00180000c090783b */ /* 0x000fee0000000200 */
[----:B------:R-:W-:Y:S01]  /*c330*/  HMMA.16816.F32.BF16 R32, R136, R154, R32 ;  /* 0x0000009a8820723c */ /* 0x000fe20000041820 */
[----:B------:R-:W2:Y:S07]  /*c340*/  LDSM.16.M88.4 R136, [R192+0x800] ;  /* 0x00080000c088783b */ /* 0x000eae0000000200 */
[C---:B---3--:R-:W-:Y:S01]  /*c350*/  HMMA.16816.F32.BF16 R4, R156.reuse, R160, R4 ;  /* 0x000000a09c04723c */ /* 0x048fe20000041804 */
[----:B------:R-:W-:Y:S07]  /*c360*/  LDSM.16.M88.4 R148, [R206+0x10100] ;  /* 0x01010000ce94783b */ /* 0x000fee0000000200 */
[C---:B------:R-:W-:Y:S01]  /*c370*/  HMMA.16816.F32.BF16 R8, R156.reuse, R162, R8 ;  /* 0x000000a29c08723c */ /* 0x040fe20000041808 */
[----:B------:R-:W3:Y:S07]  /*c380*/  LDSM.16.M88.4 R152, [R205+0x8100] ;  /* 0x00810000cd98783b */ /* 0x000eee0000000200 */
[C---:B----4-:R-:W-:Y:S01]  /*c390*/  HMMA.16816.F32.BF16 R12, R156.reuse, R132, R12 ;  /* 0x000000849c0c723c */ /* 0x050fe2000004180c */
[----:B------:R-:W-:Y:S07]  /*c3a0*/  LDSM.16.M88.4 R160, [R205+0x9900] ;  /* 0x00990000cda0783b */ /* 0x000fee0000000200 */
[C---:B------:R-:W-:Y:S01]  /*c3b0*/  HMMA.16816.F32.BF16 R16, R156.reuse, R134, R16 ;  /* 0x000000869c10723c */ /* 0x040fe20000041810 */
[----:B------:R-:W4:Y:S07]  /*c3c0*/  LDSM.16.M88.4 R132, [R205+0x8900] ;  /* 0x00890000cd84783b */ /* 0x000f2e0000000200 */
[C---:B-1----:R-:W-:Y:S08]  /*c3d0*/  HMMA.16816.F32.BF16 R20, R156.reuse, R164, R20 ;  /* 0x000000a49c14723c */ /* 0x042ff00000041814 */
[C---:B------:R-:W-:Y:S01]  /*c3e0*/  HMMA.16816.F32.BF16 R24, R156.reuse, R166, R24 ;  /* 0x000000a69c18723c */ /* 0x040fe20000041818 */
[----:B------:R-:W-:Y:S07]  /*c3f0*/  LDSM.16.M88.4 R164, [R202+0x10100] ;  /* 0x01010000caa4783b */ /* 0x000fee0000000200 */
[C---:B-----5:R-:W-:Y:S08]  /*c400*/  HMMA.16816.F32.BF16 R28, R156.reuse, R168, R28 ;  /* 0x000000a89c1c723c */ /* 0x060ff0000004181c */
[----:B------:R-:W-:Y:S01]  /*c410*/  HMMA.16816.F32.BF16 R32, R156, R170, R32 ;  /* 0x000000aa9c20723c */ /* 0x000fe20000041820 */
[----:B------:R-:W1:Y:S07]  /*c420*/  LDSM.16.M88.4 R156, [R205+0x9100] ;  /* 0x00910000cd9c783b */ /* 0x000e6e0000000200 */
[C---:B------:R-:W-:Y:S01]  /*c430*/  HMMA.16816.F32.BF16 R4, R172.reuse, R176, R4 ;  /* 0x000000b0ac04723c */ /* 0x040fe20000041804 */
[----:B------:R-:W5:Y:S07]  /*c440*/  LDSM.16.M88.4 R168, [R191] ;  /* 0x00000000bfa8783b */ /* 0x000f6e0000000200 */
        /* <DEDUP_REMOVED lines=11> */
[C---:B---3--:R-:W-:Y:S01]  /*c500*/  HMMA.16816.F32.BF16 R4, R148.reuse, R152, R4 ;  /* 0x000000989404723c */ /* 0x048fe20000041804 */
[----:B------:R-:W3:Y:S07]  /*c510*/  LDSM.16.M88.4 R172, [R201+0x10100] ;  /* 0x01010000c9ac783b */ /* 0x000eee0000000200 */
[C---:B------:R-:W-:Y:S01]  /*c520*/  HMMA.16816.F32.BF16 R8, R148.reuse, R154, R8 ;  /* 0x0000009a9408723c */ /* 0x040fe20000041808 */
[----:B------:R-:W-:Y:S07]  /*c530*/  LDSM.16.M88.4 R152, [R200+0x9900] ;  /* 0x00990000c898783b */ /* 0x000fee0000000200 */
[C---:B----4-:R-:W-:Y:S08]  /*c540*/  HMMA.16816.F32.BF16 R12, R148.reuse, R132, R12 ;  /* 0x00000084940c723c */ /* 0x050ff0000004180c */
[C---:B------:R-:W-:Y:S01]  /*c550*/  HMMA.16816.F32.BF16 R16, R148.reuse, R134, R16 ;  /* 0x000000869410723c */ /* 0x040fe20000041810 */
[----:B------:R-:W4:Y:S07]  /*c560*/  LDSM.16.M88.4 R132, [R200+0x8900] ;  /* 0x00890000c884783b */ /* 0x000f2e0000000200 */
[C---:B-1----:R-:W-:Y:S08]  /*c570*/  HMMA.16816.F32.BF16 R20, R148.reuse, R156, R20 ;  /* 0x0000009c9414723c */ /* 0x042ff00000041814 */
[C---:B------:R-:W-:Y:S01]  /*c580*/  HMMA.16816.F32.BF16 R24, R148.reuse, R158, R24 ;  /* 0x0000009e9418723c */ /* 0x040fe20000041818 */
[----:B------:R-:W-:Y:S07]  /*c590*/  LDSM.16.M88.4 R156, [R199+0x10100] ;  /* 0x01010000c79c783b */ /* 0x000fee0000000200 */
[C---:B------:R-:W-:Y:S08]  /*c5a0*/  HMMA.16816.F32.BF16 R28, R148.reuse, R160, R28 ;  /* 0x000000a0941c723c */ /* 0x040ff0000004181c */
[----:B------:R-:W-:Y:S01]  /*c5b0*/  HMMA.16816.F32.BF16 R32, R148, R162, R32 ;  /* 0x000000a29420723c */ /* 0x000fe20000041820 */
[----:B------:R-:W1:Y:S07]  /*c5c0*/  LDSM.16.M88.4 R148, [R200+0x9100] ;  /* 0x00910000c894783b */ /* 0x000e6e0000000200 */
[C---:B-----5:R-:W-:Y:S01]  /*c5d0*/  HMMA.16816.F32.BF16 R4, R164.reuse, R168, R4 ;  /* 0x000000a8a404723c */ /* 0x060fe20000041804 */
[----:B------:R-:W5:Y:S07]  /*c5e0*/  LDSM.16.M88.4 R160, [R192+0x2000] ;  /* 0x00200000c0a0783b */ /* 0x000f6e0000000200 */
        /* <DEDUP_REMOVED lines=11> */
[C---:B---3--:R-:W-:Y:S01]  /*c6a0*/  HMMA.16816.F32.BF16 R4, R172.reuse, R176, R4 ;  /* 0x000000b0ac04723c */ /* 0x048fe20000041804 */
[----:B------:R-:W3:Y:S07]  /*c6b0*/  LDSM.16.M88.4 R164, [R206+0x14100] ;  /* 0x01410000cea4783b */ /* 0x000eee0000000200 */
[C---:B------:R-:W-:Y:S01]  /*c6c0*/  HMMA.16816.F32.BF16 R8, R172.reuse, R178, R8 ;  /* 0x000000b2ac08723c */ /* 0x040fe20000041808 */
[----:B------:R-:W-:Y:S07]  /*c6d0*/  LDSM.16.M88.4 R176, [R187] ;  /* 0x00000000bbb0783b */ /* 0x000fee0000000200 */
[C---:B----4-:R-:W-:Y:S08]  /*c6e0*/  HMMA.16816.F32.BF16 R12, R172.reuse, R132, R12 ;  /* 0x00000084ac0c723c */ /* 0x050ff0000004180c */
[C---:B------:R-:W-:Y:S01]  /*c6f0*/  HMMA.16816.F32.BF16 R16, R172.reuse, R134, R16 ;  /* 0x00000086ac10723c */ /* 0x040fe20000041810 */
[----:B------:R-:W4:Y:S07]  /*c700*/  LDSM.16.M88.4 R132, [R205+0xa900] ;  /* 0x00a90000cd84783b */ /* 0x000f2e0000000200 */
[C---:B-1----:R-:W-:Y:S08]  /*c710*/  HMMA.16816.F32.BF16 R20, R172.reuse, R148, R20 ;  /* 0x00000094ac14723c */ /* 0x042ff00000041814 */
[C---:B------:R-:W-:Y:S01]  /*c720*/  HMMA.16816.F32.BF16 R24, R172.reuse, R150, R24 ;  /* 0x00000096ac18723c */ /* 0x040fe20000041818 */
[----:B------:R-:W1:Y:S07]  /*c730*/  LDSM.16.M88.4 R148, [R205+0xb100] ;  /* 0x00b10000cd94783b */ /* 0x000e6e0000000200 */
        /* <DEDUP_REMOVED lines=29> */
[----:B------:R-:W1:Y:S01]  /*c910*/  LDSM.16.M88.4 R164, [R199+0x14100] ;  /* 0x01410000c7a4783b */ /* 0x000e620000000200 */
[C---:B-----5:R-:W-:Y:S08]  /*c920*/  HMMA.16816.F32.BF16 R4, R172.reuse, R176, R4 ;  /* 0x000000b0ac04723c */ /* 0x060ff00000041804 */
[C---:B------:R-:W-:Y:S08]  /*c930*/  HMMA.16816.F32.BF16 R8, R172.reuse, R178, R8 ;  /* 0x000000b2ac08723c */ /* 0x040ff00000041808 */
[C---:B--2---:R-:W-:Y:S08]  /*c940*/  HMMA.16816.F32.BF16 R12, R172.reuse, R136, R12 ;  /* 0x00000088ac0c723c */ /* 0x044ff0000004180c */
[C---:B------:R-:W-:Y:S08]  /*c950*/  HMMA.16816.F32.BF16 R16, R172.reuse, R138, R16 ;  /* 0x0000008aac10723c */ /* 0x040ff00000041810 */
[C---:B------:R-:W-:Y:S08]  /*c960*/  HMMA.16816.F32.BF16 R20, R172.reuse, R140, R20 ;  /* 0x0000008cac14723c */ /* 0x040ff00000041814 */
[C---:B------:R-:W-:Y:S08]  /*c970*/  HMMA.16816.F32.BF16 R24, R172.reuse, R142, R24 ;  /* 0x0000008eac18723c */ /* 0x040ff00000041818 */
[C---:B------:R-:W-:Y:S08]  /*c980*/  HMMA.16816.F32.BF16 R28, R172.reuse, R144, R28 ;  /* 0x00000090ac1c723c */ /* 0x040ff0000004181c */
[----:B------:R-:W-:Y:S08]  /*c990*/  HMMA.16816.F32.BF16 R32, R172, R146, R32 ;  /* 0x00000092ac20723c */ /* 0x000ff00000041820 */
[C---:B---3--:R-:W-:Y:S08]  /*c9a0*/  HMMA.16816.F32.BF16 R4, R156.reuse, R160, R4 ;  /* 0x000000a09c04723c */ /* 0x048ff00000041804 */
[C---:B------:R-:W-:Y:S08]  /*c9b0*/  HMMA.16816.F32.BF16 R8, R156.reuse, R162, R8 ;  /* 0x000000a29c08723c */ /* 0x040ff00000041808 */
[C---:B----4-:R-:W-:Y:S08]  /*c9c0*/  HMMA.16816.F32.BF16 R12, R156.reuse, R132, R12 ;  /* 0x000000849c0c723c */ /* 0x050ff0000004180c */
        /* <DEDUP_REMOVED lines=9> */
[----:B------:R-:W-:Y:S01]  /*ca60*/  FMUL.FTZ R137, R4, c[0x0][0x320] ;  /* 0x0000c80004897a20 */ /* 0x000fe20000410000 */
[C---:B------:R-:W-:Y:S03]  /*ca70*/  HMMA.16816.F32.BF16 R16, R164.reuse, R134, R16 ;  /* 0x00000086a410723c */ /* 0x040fe60000041810 */
[----:B------:R-:W-:Y:S02]  /*ca80*/  FMUL.FTZ R138, R5, c[0x0][0x320] ;  /* 0x0000c800058a7a20 */ /* 0x000fe40000410000 */
[----:B------:R-:W1:Y:S01]  /*ca90*/  MUFU.TANH R137, R137 ;  /* 0x0000008900897308 */ /* 0x000e620000002400 */
[----:B------:R-:W-:Y:S02]  /*caa0*/  FMUL.FTZ R0, R6, c[0x0][0x320] ;  /* 0x0000c80006007a20 */ /* 0x000fe40000410000 */
[----:B------:R-:W-:Y:S02]  /*cab0*/  FMUL.FTZ R136, R7, c[0x0][0x320] ;  /* 0x0000c80007887a20 */ /* 0x000fe40000410000 */
[----:B------:R-:W2:Y:S02]  /*cac0*/  LDSM.16.M88.4 R4, [R192+0x5000] ;  /* 0x00500000c004783b */ /* 0x000ea40000000200 */
[----:B------:R-:W-:Y:S02]  /*cad0*/  FMUL.FTZ R9, R9, c[0x0][0x320] ;  /* 0x0000c80009097a20 */ /* 0x000fe40000410000 */
[----:B------:R-:W-:Y:S01]  /*cae0*/  FMUL.FTZ R10, R10, c[0x0][0x320] ;  /* 0x0000c8000a0a7a20 */ /* 0x000fe20000410000 */
[----:B------:R-:W3:Y:S01]  /*caf0*/  MUFU.TANH R138, R138 ;  /* 0x0000008a008a7308 */ /* 0x000ee20000002400 */
[----:B------:R-:W-:Y:S02]  /*cb00*/  FMUL.FTZ R11, R11, c[0x0][0x320] ;  /* 0x0000c8000b0b7a20 */ /* 0x000fe40000410000 */
[----:B------:R-:W-:Y:S02]  /*cb10*/  FMUL.FTZ R139, R8, c[0x0][0x320] ;  /* 0x0000c800088b7a20 */ /* 0x000fe40000410000 */
[----:B------:R-:W-:Y:S02]  /*cb20*/  FMUL.FTZ R8, R12, c[0x0][0x320] ;  /* 0x0000c8000c087a20 */ /* 0x000fe40000410000 */
[----:B------:R-:W-:Y:S02]  /*cb30*/  FMUL.FTZ R14, R14, c[0x0][0x320] ;  /* 0x0000c8000e0e7a20 */ /* 0x000fe40000410000 */
[----:B------:R-:W-:Y:S01]  /*cb40*/  FMUL.FTZ R15, R15, c[0x0][0x320] ;  /* 0x0000c8000f0f7a20 */ /* 0x000fe20000410000 */
[----:B------:R-:W4:Y:S01]  /*cb50*/  MUFU.TANH R140, R9 ;  /* 0x00000009008c7308 */ /* 0x000f220000002400 */
[----:B------:R-:W-:Y:S02]  /*cb60*/  FMUL.FTZ R142, R16, c[0x0][0x320] ;  /* 0x0000c800108e7a20 */ /* 0x000fe40000410000 */
[----:B------:R-:W-:Y:S02]  /*cb70*/  FMUL.FTZ R18, R18, c[0x0][0x320] ;  /* 0x0000c80012127a20 */ /* 0x000fe40000410000 */
[----:B------:R-:W-:Y:S02]  /*cb80*/  FMUL.FTZ R19, R19, c[0x0][0x320] ;  /* 0x0000c80013137a20 */ /* 0x000fe40000410000 */
[----:B------:R-:W-:Y:S02]  /*cb90*/  FMUL.FTZ R162, R13, c[0x0][0x320] ;  /* 0x0000c8000da27a20 */ /* 0x000fe40000410000 */
[----:B------:R-:W-:Y:S01]  /*cba0*/  FMUL.FTZ R13, R17, c[0x0][0x320] ;  /* 0x0000c800110d7a20 */ /* 0x000fe20000410000 */
[----:B------:R-:W1:Y:S10]  /*cbb0*/  MUFU.TANH R132, R10 ;  /* 0x0000000a00847308 */ /* 0x000e740000002400 */
[----:B------:R-:W1:Y:S01]  /*cbc0*/  MUFU.TANH R133, R11 ;  /* 0x0000000b00857308 */ /* 0x000e620000002400 */
[C---:B--2---:R-:W-:Y:S09]  /*cbd0*/  HMMA.16816.F32.BF16 R20, R164.reuse, R4, R20 ;  /* 0x00000004a414723c */ /* 0x044ff20000041814 */
[----:B------:R2:W1:Y:S03]  /*cbe0*/  MUFU.TANH R12, R8 ;  /* 0x00000008000c7308 */ /* 0x0004660000002400 */
[----:B------:R-:W-:Y:S01]  /*cbf0*/  @P5 IMAD.HI.U32 R4, R212, c[0x0][0x2c8], RZ ;  /* 0x0000b200d4045a27 */ /* 0x000fe200078e00ff */
[C---:B------:R-:W-:Y:S03]  /*cc00*/  HMMA.16816.F32.BF16 R24, R164.reuse, R6, R24 ;  /* 0x00000006a418723c */ /* 0x040fe60000041818 */
[----:B------:R-:W-:Y:S01]  /*cc10*/  IMAD.MOV.U32 R5, RZ, RZ, R212 ;  /* 0x000000ffff057224 */ /* 0x000fe200078e00d4 */
[----:B------:R-:W-:Y:S02]  /*cc20*/  @P4 SHF.R.U32.HI R5, RZ, c[0x0][0x2cc], R4 ;  /* 0x0000b300ff054a19 */ /* 0x000fe40000011604 */
[----:B------:R5:W1:Y:S01]  /*cc30*/  MUFU.TANH R163, R14 ;  /* 0x0000000e00a37308 */ /* 0x000a620000002400 */
[----:B------:R-:W-:Y:S05]  /*cc40*/  @P0 IADD3 R4, P4, R210, UR7, RZ ;  /* 0x00000007d2040c10 */ /* 0x000fea000ff9e0ff */
[----:B------:R-:W-:Y:S02]  /*cc50*/  @P0 LEA R16, P6, R4, c[0x0][0x1c8], 0x1 ;  /* 0x0000720004100a11 */ /* 0x000fe400078c08ff */
[----:B------:R-:W-:Y:S01]  /*cc60*/  @P0 IADD3 R6, P5, R183, UR7, RZ ;  /* 0x00000007b7060c10 */ /* 0x000fe2000ffbe0ff */
[----:B------:R-:W-:Y:S01]  /*cc70*/  FMUL.FTZ R22, R22, c[0x0][0x320] ;  /* 0x0000c80016167a20 */ /* 0x000fe20000410000 */
[----:B------:R1:W1:Y:S01]  /*cc80*/  MUFU.TANH R161, R15 ;  /* 0x0000000f00a17308 */ /* 0x0002620000002400 */
[----:B------:R-:W-:Y:S01]  /*cc90*/  FMUL.FTZ R23, R23, c[0x0][0x320] ;  /* 0x0000c80017177a20 */ /* 0x000fe20000410000 */
[----:B------:R-:W-:Y:S01]  /*cca0*/  @P0 IADD3.X R7, R182, UR6, RZ, P5, !PT ;  /* 0x00000006b6070c10 */ /* 0x000fe2000affe4ff */
[----:B------:R-:W-:Y:S01]  /*ccb0*/  FMUL.FTZ R160, R20, c[0x0][0x320] ;  /* 0x0000c80014a07a20 */ /* 0x000fe20000410000 */
[----:B--2---:R-:W2:Y:S01]  /*ccc0*/  LDSM.16.M88.4 R8, [R192+0x5800] ;  /* 0x00580000c008783b */ /* 0x004ea20000000200 */
[----:B------:R-:W-:Y:S04]  /*ccd0*/  DEPBAR.LE SB0, 0x0 ;  /* 0x000080000000791a */ /* 0x000fe80000000000 */
[----:B------:R-:W-:Y:S01]  /*cce0*/  FMUL.FTZ R25, R25, c[0x0][0x320] ;  /* 0x0000c80019197a20 */ /* 0x000fe20000410000 */
[----:B------:R1:W1:Y:S01]  /*ccf0*/  MUFU.TANH R159, R22 ;  /* 0x00000016009f7308 */ /* 0x0002620000002400 */
[----:B------:R-:W-:Y:S01]  /*cd00*/  BAR.SYNC.DEFER_BLOCKING 0x0 ;  /* 0x0000000000007b1d */ /* 0x000fe20000010000 */
[----:B------:R-:W-:Y:S02]  /*cd10*/  FMUL.FTZ R156, R24, c[0x0][0x320] ;  /* 0x0000c800189c7a20 */ /* 0x000fe40000410000 */
[----:B------:R-:W-:Y:S02]  /*cd20*/  FMUL.FTZ R158, R21, c[0x0][0x320] ;  /* 0x0000c800159e7a20 */ /* 0x000fe40000410000 */
[----:B------:R-:W-:Y:S02]  /*cd30*/  FMUL.FTZ R26, R26, c[0x0][0x320] ;  /* 0x0000c8001a1a7a20 */ /* 0x000fe40000410000 */
[----:B------:R-:W-:Y:S02]  /*cd40*/  FMUL.FTZ R27, R27, c[0x0][0x320] ;  /* 0x0000c8001b1b7a20 */ /* 0x000fe40000410000 */
[----:B------:R1:W1:Y:S10]  /*cd50*/  MUFU.TANH R157, R23 ;  /* 0x00000017009d7308 */ /* 0x0002740000002400 */
[----:B------:R1:W1:Y:S10]  /*cd60*/  MUFU.TANH R154, R25 ;  /* 0x00000019009a7308 */ /* 0x0002740000002400 */
[----:B------:R1:W1:Y:S01]  /*cd70*/  MUFU.TANH R143, R18 ;  /* 0x00000012008f7308 */ /* 0x0002620000002400 */
[C---:B--2---:R-:W-:Y:S09]  /*cd80*/  HMMA.16816.F32.BF16 R28, R164.reuse, R8, R28 ;  /* 0x00000008a41c723c */ /* 0x044ff2000004181c */
[----:B------:R2:W2:Y:S03]  /*cd90*/  MUFU.TANH R141, R19 ;  /* 0x00000013008d7308 */ /* 0x0004a60000002400 */
[----:B------:R-:W-:Y:S01]  /*cda0*/  @P0 IADD3.X R9, R217, UR6, RZ, P4, !PT ;  /* 0x00000006d9090c10 */ /* 0x000fe2000a7fe4ff */
[----:B------:R-:W-:Y:S03]  /*cdb0*/  HMMA.16816.F32.BF16 R32, R164, R10, R32 ;  /* 0x0000000aa420723c */ /* 0x000fe60000041820 */
[----:B------:R-:W-:Y:S02]  /*cdc0*/  @P0 LEA.HI.X R17, R4, c[0x0][0x1cc], R9, 0x1, P6 ;  /* 0x0000730004110a11 */ /* 0x000fe400030f0c09 */
[C---:B-----5:R-:W-:Y:S01]  /*cdd0*/  @P0 LEA R14, P4, R6.reuse, c[0x0][0x1c8], 0x1 ;  /* 0x00007200060e0a11 */ /* 0x060fe200078808ff */
[----:B------:R-:W2:Y:S02]  /*cde0*/  MUFU.TANH R0, R0 ;  /* 0x0000000000007308 */ /* 0x000ea40000002400 */
[----:B------:R-:W-:Y:S01]  /*cdf0*/  @!PT LDS RZ, [RZ] ;  /* 0x00000000fffff984 */ /* 0x000fe20000000800 */
[----:B------:R-:W-:Y:S01]  /*ce00*/  @!PT LDS RZ, [RZ] ;  /* 0x00000000fffff984 */ /* 0x000fe20000000800 */
[----:B------:R-:W-:Y:S01]  /*ce10*/  @!PT LDS RZ, [RZ] ;  /* 0x00000000fffff984 */ /* 0x000fe20000000800 */
[----:B------:R2:W-:Y:S01]  /*ce20*/  @P0 LDGSTS.E.BYPASS.LTC128B.128 [R207+0x6100], [R16.64], !P3 ;  /* 0x0610000010cf0fae */ /* 0x0005e2000d901d50 */
[----:B-1----:R-:W-:Y:S03]  /*ce30*/  @P0 LEA.HI.X R15, R6, c[0x0][0x1cc], R7, 0x1, P4 ;  /* 0x00007300060f0a11 */ /* 0x002fe600020f0c07 */
[----:B------:R-:W-:Y:S01]  /*ce40*/  @P0 IADD3 R4, P5, R181, UR7, RZ ;  /* 0x00000007b5040c10 */ /* 0x000fe2000ffbe0ff */
[----:B------:R-:W-:Y:S01]  /*ce50*/  @UP3 UIADD3 UR7, UP0, UR12, UR7, URZ ;  /* 0x000000070c073290 */ /* 0x000fe2000ff1e03f */
[----:B------:R-:W-:Y:S01]  /*ce60*/  FMUL.FTZ R28, R28, c[0x0][0x320] ;  /* 0x0000c8001c1c7a20 */ /* 0x000fe20000410000 */
[----:B------:R1:W-:Y:S01]  /*ce70*/  @P0 LDGSTS.E.BYPASS.LTC128B.128 [R207+0x8100], [R14.64], !P2 ;  /* 0x081000000ecf0fae */ /* 0x0003e2000d101d50 */
[----:B------:R-:W1:Y:S01]  /*ce80*/  MUFU.TANH R136, R136 ;  /* 0x0000008800887308 */ /* 0x000e620000002400 */
[----:B------:R-:W-:Y:S01]  /*ce90*/  @P0 LEA R22, P4, R4, c[0x0][0x1c8], 0x1 ;  /* 0x0000720004160a11 */ /* 0x000fe200078808ff */
[----:B------:R-:W-:Y:S01]  /*cea0*/  FMUL.FTZ R29, R29, c[0x0][0x320] ;  /* 0x0000c8001d1d7a20 */ /* 0x000fe20000410000 */
[----:B------:R-:W-:Y:S01]  /*ceb0*/  @P0 IADD3.X R7, R180, UR6, RZ, P5, !PT ;  /* 0x00000006b4070c10 */ /* 0x000fe2000affe4ff */
[----:B------:R-:W-:Y:S01]  /*cec0*/  @UP3 UIADD3.X UR6, UR11, UR6, URZ, UP0, !UPT ;  /* 0x000000060b063290 */ /* 0x000fe200087fe43f */
[----:B------:R-:W-:Y:S01]  /*ced0*/  @P0 IADD3 R9, P6, R210, UR7, RZ ;  /* 0x00000007d2090c10 */ /* 0x000fe2000ffde0ff */
[----:B------:R-:W-:Y:S01]  /*cee0*/  FMUL.FTZ R30, R30, c[0x0][0x320] ;  /* 0x0000c8001e1e7a20 */ /* 0x000fe20000410000 */
[----:B------:R-:W-:Y:S01]  /*cef0*/  @P0 LEA.HI.X R23, R4, c[0x0][0x1cc], R7, 0x1, P4 ;  /* 0x0000730004170a11 */ /* 0x000fe200020f0c07 */
[----:B------:R-:W-:Y:S01]  /*cf00*/  FMUL.FTZ R31, R31, c[0x0][0x320] ;  /* 0x0000c8001f1f7a20 */ /* 0x000fe20000410000 */
[----:B------:R-:W-:Y:S01]  /*cf10*/  @P0 IADD3 R7, P5, R183, UR7, RZ ;  /* 0x00000007b7070c10 */ /* 0x000fe2000ffbe0ff */
[----:B------:R-:W1:Y:S01]  /*cf20*/  MUFU.TANH R139, R139 ;  /* 0x0000008b008b7308 */ /* 0x000e620000002400 */
[----:B------:R-:W-:Y:S01]  /*cf30*/  @P0 IADD3.X R8, R217, UR6, RZ, P6, !PT ;  /* 0x00000006d9080c10 */ /* 0x000fe2000b7fe4ff */
[----:B------:R1:W-:Y:S01]  /*cf40*/  @P0 LDGSTS.E.BYPASS.LTC128B.128 [R207+0xa100], [R22.64], !P1 ;  /* 0x0a10000016cf0fae */ /* 0x0003e2000c901d50 */
[----:B------:R-:W-:Y:S01]  /*cf50*/  @P0 LEA R24, P6, R9, c[0x0][0x1c8], 0x1 ;  /* 0x0000720009180a11 */ /* 0x000fe200078c08ff */
[----:B------:R-:W-:Y:S01]  /*cf60*/  FMUL.FTZ R32, R32, c[0x0][0x320] ;  /* 0x0000c80020207a20 */ /* 0x000fe20000410000 */
[----:B------:R-:W-:Y:S01]  /*cf70*/  @P0 IADD3.X R4, R182, UR6, RZ, P5, !PT ;  /* 0x00000006b6040c10 */ /* 0x000fe2000affe4ff */
[----:B------:R-:W-:Y:S01]  /*cf80*/  FMUL.FTZ R33, R33, c[0x0][0x320] ;  /* 0x0000c80021217a20 */ /* 0x000fe20000410000 */
[----:B------:R-:W-:Y:S01]  /*cf90*/  @P0 LEA.HI.X R25, R9, c[0x0][0x1cc], R8, 0x1, P6 ;  /* 0x0000730009190a11 */ /* 0x000fe200030f0c08 */
[----:B------:R-:W-:Y:S01]  /*cfa0*/  FMUL.FTZ R34, R34, c[0x0][0x320] ;  /* 0x0000c80022227a20 */ /* 0x000fe20000410000 */
[----:B------:R-:W-:Y:S01]  /*cfb0*/  @P0 LEA R18, P5, R7, c[0x0][0x1c8], 0x1 ;  /* 0x0000720007120a11 */ /* 0x000fe200078a08ff */
[----:B------:R-:W1:Y:S01]  /*cfc0*/  MUFU.TANH R162, R162 ;  /* 0x000000a200a27308 */ /* 0x000e620000002400 */
[----:B------:R-:W-:Y:S01]  /*cfd0*/  @P0 IADD3 R6, P4, R181, UR7, RZ ;  /* 0x00000007b5060c10 */ /* 0x000fe2000ff9e0ff */
[----:B------:R1:W-:Y:S01]  /*cfe0*/  @P0 LDGSTS.E.BYPASS.LTC128B.128 [R207+0x7100], [R24.64], !P3 ;  /* 0x0710000018cf0fae */ /* 0x0003e2000d901d50 */
[----:B--2---:R-:W-:Y:S01]  /*cff0*/  @P0 LEA.HI.X R19, R7, c[0x0][0x1cc], R4, 0x1, P5 ;  /* 0x0000730007130a11 */ /* 0x004fe200028f0c04 */
[----:B------:R-:W-:Y:S01]  /*d000*/  FMUL.FTZ R35, R35, c[0x0][0x320] ;  /* 0x0000c80023237a20 */ /* 0x000fe20000410000 */
[----:B------:R-:W-:Y:S01]  /*d010*/  @P0 IADD3.X R11, R180, UR6, RZ, P4, !PT ;  /* 0x00000006b40b0c10 */ /* 0x000fe2000a7fe4ff */
[----:B------:R-:W-:Y:S01]  /*d020*/  USHF.L.U32 UR6, UR13, 0x6, URZ ;  /* 0x000000060d067899 */ /* 0x000fe2000800063f */
[C---:B------:R-:W-:Y:S02]  /*d030*/  @P0 LEA R20, P4, R6.reuse, c[0x0][0x1c8], 0x1 ;  /* 0x0000720006140a11 */ /* 0x040fe400078808ff */
[----:B------:R2:W-:Y:S01]  /*d040*/  @P0 LDGSTS.E.BYPASS.LTC128B.128 [R207+0x9100], [R18.64], !P2 ;  /* 0x0910000012cf0fae */ /* 0x0005e2000d101d50 */
[----:B------:R-:W1:Y:S01]  /*d050*/  MUFU.TANH R142, R142 ;  /* 0x0000008e008e7308 */ /* 0x000e620000002400 */
[----:B------:R-:W-:Y:S01]  /*d060*/  @P0 LEA.HI.X R21, R6, c[0x0][0x1cc], R11, 0x1, P4 ;  /* 0x0000730006150a11 */ /* 0x000fe200020f0c0b */
[----:B------:R-:W-:Y:S04]  /*d070*/  IMAD.U32 R4, RZ, RZ, UR6 ;  /* 0x00000006ff047e24 */ /* 0x000fe8000f8e00ff */
[----:B------:R2:W-:Y:S01]  /*d080*/  @P0 LDGSTS.E.BYPASS.LTC128B.128 [R207+0xb100], [R20.64], !P1 ;  /* 0x0b10000014cf0fae */ /* 0x0005e2000c901d50 */
[----:B------:R-:W-:Y:S02]  /*d090*/  IADD3 R7, -R213, 0x1, -R4 ;  /* 0x00000001d5077810 */ /* 0x000fe40007ffe904 */
[----:B------:R-:W-:Y:S01]  /*d0a0*/  PLOP3.LUT P0, PT, PT, PT, UP1, 0x40, 0x0 ;  /* 0x000000000000781c */ /* 0x000fe20003f0e818 */
[----:B------:R-:W1:Y:S01]  /*d0b0*/  MUFU.TANH R13, R13 ;  /* 0x0000000d000d7308 */ /* 0x000e620000002400 */
[----:B------:R-:W-:Y:S02]  /*d0c0*/  IADD3 R7, R7, c[0x0][0x1d0], RZ ;  /* 0x0000740007077a10 */ /* 0x000fe40007ffe0ff */
[----:B------:R-:W0:Y:S02]  /*d0d0*/  LDGDEPBAR ;  /* 0x00000000000079af */ /* 0x000e240000000000 */
[----:B------:R-:W-:Y:S04]  /*d0e0*/  IADD3 R7, R7, -c[0x0][0x168], RZ ;  /* 0x80005a0007077a10 */ /* 0x000fe80007ffe0ff */
[C---:B------:R-:W-:Y:S01]  /*d0f0*/  IADD3 R9, R7.reuse, c[0x0][0x328], RZ ;  /* 0x0000ca0007097a10 */ /* 0x040fe20007ffe0ff */
[----:B------:R-:W1:Y:S01]  /*d100*/  MUFU.TANH R160, R160 ;  /* 0x000000a000a07308 */ /* 0x000e620000002400 */
[----:B------:R-:W1:Y:S01]  /*d110*/  SHFL.IDX PT, R6, R5, RZ, 0x1c1f ;  /* 0x001c1fff05067589 */ /* 0x000e6200000e0000 */
[----:B------:R-:W-:Y:S08]  /*d120*/  IADD3 R7, R7, UR14, RZ ;  /* 0x0000000e07077c10 */ /* 0x000ff0000fffe0ff */
[----:B------:R-:W2:Y:S10]  /*d130*/  MUFU.TANH R158, R158 ;  /* 0x0000009e009e7308 */ /* 0x000eb40000002400 */
[----:B------:R-:W2:Y:S01]  /*d140*/  MUFU.TANH R156, R156 ;  /* 0x0000009c009c7308 */ /* 0x000ea20000002400 */
[--C-:B-1----:R-:W-:Y:S02]  /*d150*/  IMAD.IADD R14, R9, 0x1, R6.reuse ;  /* 0x00000001090e7824 */ /* 0x102fe400078e0206 */
[----:B------:R-:W-:Y:S07]  /*d160*/  IMAD.IADD R11, R7, 0x1, R6 ;  /* 0x00000001070b7824 */ /* 0x000fee00078e0206 */
[----:B------:R1:W1:Y:S10]  /*d170*/  MUFU.TANH R155, R26 ;  /* 0x0000001a009b7308 */ /* 0x0002740000002400 */
        /* <DEDUP_REMOVED lines=24> */
.L_x_380:
[----:B------:R-:W-:Y:S04]  /*d300*/  MOV R6, c[0x0][0x32c] ;  /* 0x0000cb0000067a02 */ /* 0x000fe80000000f00 */
[----:B------:R-:W-:Y:S11]  /*d310*/  ISETP.NE.AND P0, PT, R6, 0x1, PT ;  /* 0x000000010600780c */ /* 0x000ff60003f05270 */
[----:B------:R-:W-:Y:S02]  /*d320*/  @!UPT UIADD3 URZ, URZ, URZ, URZ ;  /* 0x0000003f3f3ff290 */ /* 0x000fe4000fffe03f */
[----:B------:R-:W-:Y:S05]  /*d330*/  @P0 IMAD.HI.U32 R6, R15, c[0x0][0x330], RZ ;  /* 0x0000cc000f060a27 */ /* 0x000fea00078e00ff */
[----:B------:R-:W-:Y:S02]  /*d340*/  @P0 SHF.R.U32.HI R15, RZ, c[0x0][0x334], R6 ;  /* 0x0000cd00ff0f0a19 */ /* 0x000fe40000011606 */
.L_x_381:
[----:B------:R-:W-:Y:S05]  /*d350*/  BSYNC B0 ;  /* 0x0000000000007941 */ /* 0x000fea0003800000 */
.L_x_379:
[----:B------:R-:W-:Y:S04]  /*d360*/  IMAD.MOV.U32 R6, RZ, RZ, c[0x0][0x32c] ;  /* 0x0000cb00ff067624 */ /* 0x000fe800078e00ff */
[----:B------:R-:W-:Y:S04]  /*d370*/  IMAD R6, R15, R6, -UR6 ;  /* 0x800000060f067e24 */ /* 0x000fe8000f8e0206 */
[----:B------:R-:W-:Y:S05]  /*d380*/  IMAD.IADD R6, R6, 0x1, -R213 ;  /* 0x0000000106067824 */ /* 0x000fea00078e0ad5 */
[----:B------:R-:W-:Y:S02]  /*d390*/  IADD3 R15, R6, c[0x0][0x32c], RZ ;  /* 0x0000cb00060f7a10 */ /* 0x000fe40007ffe0ff */
[----:B------:R-:W-:Y:S02]  /*d3a0*/  IMNMX R11, R11, R6, !PT ;  /* 0x000000060b0b7217 */ /* 0x000fe40007800200 */
[----:B------:R-:W-:Y:S02]  /*d3b0*/  IMNMX R14, R14, R15, PT ;  /* 0x0000000f0e0e7217 */ /* 0x000fe40003800200 */
.L_x_378:
[----:B--234-:R-:W-:Y:S06]  /*d3c0*/  UISETP.GT.AND UP0, UPT, UR13, -0x1, UPT ;  /* 0xffffffff0d00788c */ /* 0x01cfec000bf04270 */
[----:B------:R-:W-:Y:S04]  /*d3d0*/  PLOP3.LUT P0, PT, PT, PT, UP0, 0x80, 0x0 ;  /* 0x000000000000781c */ /* 0x000fe80003f0f008 */
[C---:B------:R-:W-:Y:S02]  /*d3e0*/  ISETP.GT.AND P4, PT, R11.reuse, 0x1, P0 ;  /* 0x000000010b00780c */ /* 0x040fe40000784270 */
[C---:B------:R-:W-:Y:S02]  /*d3f0*/  ISETP.GT.AND P5, PT, R11.reuse, RZ, P0 ;  /* 0x000000ff0b00720c */ /* 0x040fe400007a4270 */
[C---:B------:R-:W-:Y:S02]  /*d400*/  ISETP.LT.OR P4, PT, R14.reuse, 0x2, P4 ;  /* 0x000000020e00780c */ /* 0x040fe40002781670 */
[----:B------:R-:W-:Y:S02]  /*d410*/  ISETP.LT.OR P5, PT, R14, 0x1, P5 ;  /* 0x000000010e00780c */ /* 0x000fe40002fa1670 */
[----:B------:R-:W-:Y:S02]  /*d420*/  FSEL R138, R138, -INF , !P4 ;  /* 0xff8000008a8a7808 */ /* 0x000fe40006000000 */
[C---:B------:R-:W-:Y:S02]  /*d430*/  ISETP.GT.AND P4, PT, R11.reuse, 0x10, P0 ;  /* 0x000000100b00780c */ /* 0x040fe40000784270 */
[----:B------:R-:W-:Y:S02]  /*d440*/  ISETP.GT.AND P6, PT, R11, 0x8, P0 ;  /* 0x000000080b00780c */ /* 0x000fe400007c4270 */
[----:B------:R-:W-:Y:S02]  /*d450*/  ISETP.LT.OR P4, PT, R14, 0x11, P4 ;  /* 0x000000110e00780c */ /* 0x000fe40002781670 */
[----:B------:R-:W-:Y:S02]  /*d460*/  FSEL R10, R137, -INF , !P5 ;  /* 0xff800000890a7808 */ /* 0x000fe40006800000 */
[C---:B------:R-:W-:Y:S02]  /*d470*/  ISETP.GT.AND P5, PT, R11.reuse, 0x9, P0 ;  /* 0x000000090b00780c */ /* 0x040fe400007a4270 */
[----:B------:R-:W-:Y:S02]  /*d480*/  FSEL R164, R12, -INF , !P4 ;  /* 0xff8000000ca47808 */ /* 0x000fe40006000000 */
[----:B------:R-:W-:Y:S01]  /*d490*/  ISETP.GT.AND P4, PT, R11, 0x19, P0 ;  /* 0x000000190b00780c */ /* 0x000fe20000784270 */
[----:B------:R-:W2:Y:S01]  /*d4a0*/  SHFL.IDX PT, R12, R5, 0x1, 0x1c1f ;  /* 0x003c1f00050c7f89 */ /* 0x000ea200000e0000 */
        /* <DEDUP_REMOVED lines=11> */
[----:B------:R-:W-:Y:S01]  /*d560*/  ISETP.LT.OR P4, PT, R14, 0x29, P4 ;  /* 0x000000290e00780c */ /* 0x000fe20002781670 */
[--C-:B--2---:R-:W-:Y:S01]  /*d570*/  IMAD.IADD R5, R9, 0x1, R12.reuse ;  /* 0x0000000109057824 */ /* 0x104fe200078e020c */
[----:B------:R-:W-:Y:S01]  /*d580*/  FSEL R162, R162, -INF , !P6 ;  /* 0xff800000a2a27808 */ /* 0x000fe20007000000 */
[----:B------:R-:W-:Y:S01]  /*d590*/  IMAD.IADD R7, R7, 0x1, R12 ;  /* 0x0000000107077824 */ /* 0x000fe200078e020c */
[C---:B------:R-:W-:Y:S02]  /*d5a0*/  ISETP.GT.AND P6, PT, R11.reuse, 0x20, P0 ;  /* 0x000000200b00780c */ /* 0x040fe400007c4270 */
[----:B------:R-:W-:Y:S02]  /*d5b0*/  FSEL R142, R142, -INF , !P5 ;  /* 0xff8000008e8e7808 */ /* 0x000fe40006800000 */
[C---:B------:R-:W-:Y:S02]  /*d5c0*/  ISETP.GT.AND P5, PT, R11.reuse, 0x21, P0 ;  /* 0x000000210b00780c */ /* 0x040fe400007a4270 */
[----:B------:R-:W-:Y:S02]  /*d5d0*/  FSEL R156, R156, -INF , !P4 ;  /* 0xff8000009c9c7808 */ /* 0x000fe40006000000 */
[C---:B------:R-:W-:Y:S02]  /*d5e0*/  ISETP.GT.AND P4, PT, R11.reuse, 0x31, P0 ;  /* 0x000000310b00780c */ /* 0x040fe40000784270 */
[C---:B------:R-:W-:Y:S02]  /*d5f0*/  ISETP.LT.OR P6, PT, R14.reuse, 0x21, P6 ;  /* 0x000000210e00780c */ /* 0x040fe400037c1670 */
[C---:B------:R-:W-:Y:S02]  /*d600*/  ISETP.LT.OR P5, PT, R14.reuse, 0x22, P5 ;  /* 0x000000220e00780c */ /* 0x040fe40002fa1670 */
[----:B------:R-:W-:Y:S02]  /*d610*/  ISETP.LT.OR P4, PT, R14, 0x32, P4 ;  /* 0x000000320e00780c */ /* 0x000fe40002781670 */
[----:B------:R-:W-:Y:S02]  /*d620*/  FSEL R160, R160, -INF , !P6 ;  /* 0xff800000a0a07808 */ /* 0x000fe40007000000 */
[C---:B------:R-:W-:Y:S02]  /*d630*/  ISETP.GT.AND P6, PT, R11.reuse, 0x29, P0 ;  /* 0x000000290b00780c */ /* 0x040fe400007c4270 */
[----:B------:R-:W-:Y:S02]  /*d640*/  FSEL R158, R158, -INF , !P5 ;  /* 0xff8000009e9e7808 */ /* 0x000fe40006800000 */
[C---:B------:R-:W-:Y:S02]  /*d650*/  ISETP.GT.AND P5, PT, R11.reuse, 0x30, P0 ;  /* 0x000000300b00780c */ /* 0x040fe400007a4270 */
[----:B-1----:R-:W-:Y:S02]  /*d660*/  FSEL R150, R150, -INF , !P4 ;  /* 0xff80000096967808 */ /* 0x002fe40006000000 */
[----:B------:R-:W-:Y:S02]  /*d670*/  PLOP3.LUT P4, PT, PT, PT, UP1, 0x40, 0x0 ;  /* 0x000000000000781c */ /* 0x000fe40003f8e818 */
[C---:B------:R-:W-:Y:S02]  /*d680*/  ISETP.LT.OR P6, PT, R14.reuse, 0x2a, P6 ;  /* 0x0000002a0e00780c */ /* 0x040fe400037c1670 */
[----:B------:R-:W-:Y:S02]  /*d690*/  ISETP.LT.OR P5, PT, R14, 0x31, P5 ;  /* 0x000000310e00780c */ /* 0x000fe40002fa1670 */
[----:B------:R-:W-:Y:S02]  /*d6a0*/  FSEL R154, R154, -INF , !P6 ;  /* 0xff8000009a9a7808 */ /* 0x000fe40007000000 */
[C---:B------:R-:W-:Y:S02]  /*d6b0*/  ISETP.GT.AND P6, PT, R11.reuse, 0x38, P0 ;  /* 0x000000380b00780c */ /* 0x040fe400007c4270 */
        /* <DEDUP_REMOVED lines=21> */
.L_x_384:
[----:B------:R-:W-:Y:S04]  /*d810*/  MOV R9, c[0x0][0x32c] ;  /* 0x0000cb0000097a02 */ /* 0x000fe80000000f00 */
[----:B------:R-:W-:Y:S11]  /*d820*/  ISETP.NE.AND P4, PT, R9, 0x1, PT ;  /* 0x000000010900780c */ /* 0x000ff60003f85270 */
[----:B------:R-:W-:Y:S02]  /*d830*/  @!UPT UIADD3 URZ, URZ, URZ, URZ ;  /* 0x0000003f3f3ff290 */ /* 0x000fe4000fffe03f */
[----:B------:R-:W-:Y:S05]  /*d840*/  @P4 IMAD.HI.U32 R9, R12, c[0x0][0x330], RZ ;  /* 0x0000cc000c094a27 */ /* 0x000fea00078e00ff */
[----:B------:R-:W-:Y:S02]  /*d850*/  @P4 SHF.R.U32.HI R12, RZ, c[0x0][0x334], R9 ;  /* 0x0000cd00ff0c4a19 */ /* 0x000fe40000011609 */
.L_x_385:
[----:B------:R-:W-:Y:S05]  /*d860*/  BSYNC B0 ;  /* 0x0000000000007941 */ /* 0x000fea0003800000 */
.L_x_383:
[----:B------:R-:W-:Y:S04]  /*d870*/  IMAD.MOV.U32 R9, RZ, RZ, c[0x0][0x32c] ;  /* 0x0000cb00ff097624 */ /* 0x000fe800078e00ff */
[----:B------:R-:W-:Y:S04]  /*d880*/  IMAD R14, R12, R9, -UR6 ;  /* 0x800000060c0e7e24 */ /* 0x000fe8000f8e0209 */
[----:B------:R-:W-:Y:S05]  /*d890*/  IMAD.IADD R14, R14, 0x1, -R213 ;  /* 0x000000010e0e7824 */ /* 0x000fea00078e0ad5 */
[----:B------:R-:W-:Y:S02]  /*d8a0*/  IADD3 R12, R14, c[0x0][0x32c], RZ ;  /* 0x0000cb000e0c7a10 */ /* 0x000fe40007ffe0ff */
[----:B------:R-:W-:Y:S02]  /*d8b0*/  IMNMX R7, R7, R14, !PT ;  /* 0x0000000e07077217 */ /* 0x000fe40007800200 */
[----:B------:R-:W-:Y:S02]  /*d8c0*/  IMNMX R5, R5, R12, PT ;  /* 0x0000000c05057217 */ /* 0x000fe40003800200 */
.L_x_382:
[----:B------:R-:W-:Y:S01]  /*d8d0*/  FMNMX.FTZ R17, R10, R3, !PT ;  /* 0x000000030a117209 */ /* 0x000fe20007810000 */
[----:B------:R-:W-:Y:S01]  /*d8e0*/  LDSM.16.MT88.4 R20, [R198+0x100] ;  /* 0x00010000c614783b */ /* 0x000fe20000004200 */
[----:B------:R-:W-:Y:S01]  /*d8f0*/  ISETP.GT.AND P6, PT, R7, RZ, P0 ;  /* 0x000000ff0700720c */ /* 0x000fe200007c4270 */
[----:B------:R-:W-:Y:S01]  /*d900*/  UISETP.GT.AND UP0, UPT, UR13, UR8, UPT ;  /* 0x000000080d00728c */ /* 0x000fe2000bf04270 */
[----:B------:R-:W-:Y:S01]  /*d910*/  FMNMX.FTZ R17, R138, R17, !PT ;  /* 0x000000118a117209 */ /* 0x000fe20007810000 */
[----:B------:R-:W-:Y:S01]  /*d920*/  UIADD3 UR13, UR13, -0x1, URZ ;  /* 0xffffffff0d0d7890 */ /* 0x000fe2000fffe03f */
[----:B------:R-:W-:Y:S02]  /*d930*/  ISETP.LT.OR P6, PT, R5, 0x1, P6 ;  /* 0x000000010500780c */ /* 0x000fe400037c1670 */
[----:B------:R-:W-:Y:S01]  /*d940*/  FMNMX.FTZ R17, R8, R17, !PT ;  /* 0x0000001108117209 */ /* 0x000fe20007810000 */
[----:B------:R-:W-:Y:S01]  /*d950*/  LDSM.16.MT88.4 R28, [R197+0x100] ;  /* 0x00010000c51c783b */ /* 0x000fe20000004200 */
[----:B------:R-:W-:Y:S02]  /*d960*/  ISETP.GT.AND P5, PT, R7, 0x1, P0 ;  /* 0x000000010700780c */ /* 0x000fe400007a4270 */
[----:B------:R-:W-:Y:S02]  /*d970*/  FMNMX.FTZ R17, R6, R17, !PT ;  /* 0x0000001106117209 */ /* 0x000fe40007810000 */
[----:B------:R-:W-:Y:S02]  /*d980*/  FSEL R15, R0, -INF , !P6 ;  /* 0xff800000000f7808 */ /* 0x000fe40007000000 */
[----:B------:R-:W-:Y:S02]  /*d990*/  FMNMX.FTZ R17, R164, R17, !PT ;  /* 0x00000011a4117209 */ /* 0x000fe40007810000 */
[----:B------:R-:W-:Y:S02]  /*d9a0*/  ISETP.LT.OR P5, PT, R5, 0x2, P5 ;  /* 0x000000020500780c */ /* 0x000fe40002fa1670 */
[----:B------:R-:W-:Y:S02]  /*d9b0*/  FMNMX.FTZ R17, R162, R17, !PT ;  /* 0x00000011a2117209 */ /* 0x000fe40007810000 */
[----:B------:R-:W-:Y:S02]  /*d9c0*/  ISETP.GT.AND P4, PT, R7, 0x8, P0 ;  /* 0x000000080700780c */ /* 0x000fe40000784270 */
[----:B------:R-:W-:Y:S02]  /*d9d0*/  FMNMX.FTZ R17, R142, R17, !PT ;  /* 0x000000118e117209 */ /* 0x000fe40007810000 */
[----:B------:R-:W-:Y:S02]  /*d9e0*/  FSEL R13, R136, -INF , !P5 ;  /* 0xff800000880d7808 */ /* 0x000fe40006800000 */
[----:B------:R-:W-:Y:S02]  /*d9f0*/  FMNMX.FTZ R17, R140, R17, !PT ;  /* 0x000000118c117209 */ /* 0x000fe40007810000 */
[----:B------:R-:W-:Y:S02]  /*da00*/  FMNMX.FTZ R0, R15, R2, !PT ;  /* 0x000000020f007209 */ /* 0x000fe40007810000 */
[----:B------:R-:W-:Y:S02]  /*da10*/  FMNMX.FTZ R17, R160, R17, !PT ;  /* 0x00000011a0117209 */ /* 0x000fe40007810000 */
[----:B------:R-:W-:Y:S02]  /*da20*/  ISETP.GT.AND P6, PT, R7, 0x9, P0 ;  /* 0x000000090700780c */ /* 0x000fe400007c4270 */
[----:B------:R-:W-:Y:S02]  /*da30*/  FMNMX.FTZ R17, R158, R17, !PT ;  /* 0x000000119e117209 */ /* 0x000fe40007810000 */
[----:B------:R-:W-:Y:S02]  /*da40*/  ISETP.LT.OR P4, PT, R5, 0x9, P4 ;  /* 0x000000090500780c */ /* 0x000fe40002781670 */
[----:B------:R-:W-:Y:S02]  /*da50*/  FMNMX.FTZ R17, R156, R17, !PT ;  /* 0x000000119c117209 */ /* 0x000fe40007810000 */
[----:B------:R-:W-:Y:S02]  /*da60*/  FMNMX.FTZ R0, R13, R0, !PT ;  /* 0x000000000d007209 */ /* 0x000fe40007810000 */
[----:B------:R-:W-:Y:S02]  /*da70*/  FSEL R11, R132, -INF , !P4 ;  /* 0xff800000840b7808 */ /* 0x000fe40006000000 */
        /* <DEDUP_REMOVED lines=30> */
[----:B------:R-:W-:Y:S02]  /*dc60*/  ISETP.LT.OR P6, PT, R5, 0x22, P6 ;  /* 0x000000220500780c */ /* 0x000fe400037c1670 */
        /* <DEDUP_REMOVED lines=22> */
[----:B-1----:R-:W-:Y:S02]  /*ddd0*/  FMNMX.FTZ R17, R17, R0, !PT ;  /* 0x0000000011117209 */ /* 0x002fe40007810000 */
[----:B------:R-:W-:Y:S02]  /*dde0*/  FMNMX.FTZ R0, R147, R12, !PT ;  /* 0x0000000c93007209 */ /* 0x000fe40007810000 */
[----:B------:R-:W-:Y:S01]  /*ddf0*/  ISETP.LT.OR P0, PT, R5, 0x3a, P0 ;  /* 0x0000003a0500780c */ /* 0x000fe20000701670 */
[----:B------:R-:W1:Y:S01]  /*de00*/  SHFL.BFLY PT, R12, R17, 0x1, 0x1f ;  /* 0x0c201f00110c7f89 */ /* 0x000e6200000e0000 */
[----:B------:R-:W-:Y:S02]  /*de10*/  FMNMX.FTZ R0, R145, R0, !PT ;  /* 0x0000000091007209 */ /* 0x000fe40007810000 */
[----:B------:R-:W-:Y:S04]  /*de20*/  FSEL R133, R4, -INF , !P0 ;  /* 0xff80000004857808 */ /* 0x000fe80004000000 */
[----:B------:R-:W-:Y:S05]  /*de30*/  FMNMX.FTZ R7, R133, R0, !PT ;  /* 0x0000000085077209 */ /* 0x000fea0007810000 */
[----:B------:R-:W2:Y:S01]  /*de40*/  SHFL.BFLY PT, R4, R7, 0x2, 0x1f ;  /* 0x0c401f0007047f89 */ /* 0x000ea200000e0000 */
[----:B-1----:R-:W-:Y:S04]  /*de50*/  FMNMX.FTZ R0, R17, R12, !PT ;  /* 0x0000000c11007209 */ /* 0x002fe80007810000 */
[C---:B------:R-:W-:Y:S01]  /*de60*/  FSETP.NEU.FTZ.AND P0, PT, R0.reuse, -INF , PT ;  /* 0xff8000000000780b */ /* 0x040fe20003f1d000 */
[C---:B------:R-:W-:Y:S05]  /*de70*/  FMUL.FTZ R151, R0.reuse, c[0x0][0x2d0] ;  /* 0x0000b40000977a20 */ /* 0x040fea0000410000 */
[----:B------:R-:W-:Y:S02]  /*de80*/  FSEL R151, R151, RZ, P0 ;  /* 0x000000ff97977208 */ /* 0x000fe40000000000 */
[----:B--2---:R-:W-:Y:S02]  /*de90*/  FMNMX.FTZ R5, R7, R4, !PT ;  /* 0x0000000407057209 */ /* 0x004fe40007810000 */
[----:B------:R-:W-:Y:S01]  /*dea0*/  FSEL R4, R0, RZ, P0 ;  /* 0x000000ff00047208 */ /* 0x000fe20000000000 */
[--C-:B------:R-:W-:Y:S02]  /*deb0*/  FFMA.FTZ R168, R10, c[0x0][0x2d0], -R151.reuse ;  /* 0x0000b4000aa87a23 */ /* 0x100fe40000010897 */
[----:B------:R-:W1:Y:S01]  /*dec0*/  SHFL.BFLY PT, R132, R5, 0x1, 0x1f ;  /* 0x0c201f0005847f89 */ /* 0x000e6200000e0000 */
[----:B------:R-:W-:Y:S02]  /*ded0*/  FFMA.FTZ R135, R138, c[0x0][0x2d0], -R151 ;  /* 0x0000b4008a877a23 */ /* 0x000fe40000010897 */
[----:B------:R-:W-:Y:S01]  /*dee0*/  FADD.FTZ R3, -R4, R3 ;  /* 0x0000000304037221 */ /* 0x000fe20000010100 */
[----:B------:R-:W-:Y:S01]  /*def0*/  MUFU.EX2 R168, R168 ;  /* 0x000000a800a87308 */ /* 0x000fe20000000800 */
[--C-:B------:R-:W-:Y:S02]  /*df00*/  FFMA.FTZ R134, R8, c[0x0][0x2d0], -R151.reuse ;  /* 0x0000b40008867a23 */ /* 0x100fe40000010897 */
        /* <DEDUP_REMOVED lines=10> */
[----:B-1----:R-:W-:Y:S01]  /*dfb0*/  FMNMX.FTZ R132, R5, R132, !PT ;  /* 0x0000008405847209 */ /* 0x002fe20007810000 */
[----:B------:R-:W-:Y:S01]  /*dfc0*/  MUFU.EX2 R134, R134 ;  /* 0x0000008600867308 */ /* 0x000fe20000000800 */
[--C-:B------:R-:W-:Y:S02]  /*dfd0*/  FFMA.FTZ R228, R156, c[0x0][0x2d0], -R151.reuse ;  /* 0x0000b4009ce47a23 */ /* 0x100fe40000010897 */
[C---:B------:R-:W-:Y:S01]  /*dfe0*/  FSETP.NEU.FTZ.AND P0, PT, R132.reuse, -INF , PT ;  /* 0xff8000008400780b */ /* 0x040fe20003f1d000 */
[----:B------:R-:W-:Y:S02]  /*dff0*/  FMUL.FTZ R144, R132, c[0x0][0x2d0] ;  /* 0x0000b40084907a20 */ /* 0x000fe40000410000 */
[--C-:B------:R-:W-:Y:S01]  /*e000*/  FFMA.FTZ R229, R154, c[0x0][0x2d0], -R151.reuse ;  /* 0x0000b4009ae57a23 */ /* 0x100fe20000010897 */
[----:B------:R-:W-:Y:S01]  /*e010*/  FSEL R5, R132, RZ, P0 ;  /* 0x000000ff84057208 */ /* 0x000fe20000000000 */
[--C-:B------:R-:W-:Y:S01]  /*e020*/  FFMA.FTZ R234, R152, c[0x0][0x2d0], -R151.reuse ;  /* 0x0000b40098ea7a23 */ /* 0x100fe20000010897 */
[----:B------:R-:W-:Y:S01]  /*e030*/  FSEL R144, R144, RZ, P0 ;  /* 0x000000ff90907208 */ /* 0x000fe20000000000 */
[----:B------:R-:W1:Y:S01]  /*e040*/  MUFU.EX2 R169, R169 ;  /* 0x000000a900a97308 */ /* 0x000e620000000800 */
[--C-:B------:R-:W-:Y:S01]  /*e050*/  FFMA.FTZ R235, R150, c[0x0][0x2d0], -R151.reuse ;  /* 0x0000b40096eb7a23 */ /* 0x100fe20000010897 */
[----:B------:R-:W-:Y:S01]  /*e060*/  PLOP3.LUT P0, PT, PT, PT, UP0, 0x80, 0x0 ;  /* 0x000000000000781c */ /* 0x000fe20003f0f008 */
[----:B------:R-:W-:Y:S01]  /*e070*/  FADD.FTZ R5, -R5, R2 ;  /* 0x0000000205057221 */ /* 0x000fe20000010100 */
[----:B--2---:R-:W-:Y:S01]  /*e080*/  F2FP.BF16.PACK_AB R136, R135, R168 ;  /* 0x000000a88788723e */ /* 0x004fe200000010ff */
[--C-:B------:R-:W-:Y:S02]  /*e090*/  FFMA.FTZ R173, R15, c[0x0][0x2d0], -R144.reuse ;  /* 0x0000b4000fad7a23 */ /* 0x100fe40000010890 */
[--C-:B------:R-:W-:Y:S02]  /*e0a0*/  FFMA.FTZ R172, R13, c[0x0][0x2d0], -R144.reuse ;  /* 0x0000b4000dac7a23 */ /* 0x100fe40000010890 */
[----:B------:R-:W2:Y:S01]  /*e0b0*/  LDSM.16.MT88.4 R12, [R203+0x100] ;  /* 0x00010000cb0c783b */ /* 0x000ea20000004200 */
[--C-:B------:R-:W-:Y:S01]  /*e0c0*/  FFMA.FTZ R171, R11, c[0x0][0x2d0], -R144.reuse ;  /* 0x0000b4000bab7a23 */ /* 0x100fe20000010890 */
[----:B------:R-:W3:Y:S01]  /*e0d0*/  MUFU.EX2 R3, R6 ;  /* 0x0000000600037308 */ /* 0x000ee20000000800 */
[--C-:B------:R-:W-:Y:S02]  /*e0e0*/  FFMA.FTZ R170, R9, c[0x0][0x2d0], -R144.reuse ;  /* 0x0000b40009aa7a23 */ /* 0x100fe40000010890 */
[----:B------:R-:W-:Y:S02]  /*e0f0*/  FMUL.FTZ R2, R5, c[0x0][0x2d0] ;  /* 0x0000b40005027a20 */ /* 0x000fe40000410000 */
[--C-:B------:R-:W-:Y:S02]  /*e100*/  FFMA.FTZ R178, R163, c[0x0][0x2d0], -R144.reuse ;  /* 0x0000b400a3b27a23 */ /* 0x100fe40000010890 */
[--C-:B------:R-:W-:Y:S02]  /*e110*/  FFMA.FTZ R179, R161, c[0x0][0x2d0], -R144.reuse ;  /* 0x0000b400a1b37a23 */ /* 0x100fe40000010890 */
[----:B------:R-:W-:Y:S01]  /*e120*/  LDSM.16.MT88.4 R160, [R196+0x3900] ;  /* 0x00390000c4a0783b */ /* 0x000fe20000004200 */
[----:B------:R-:W-:Y:S01]  /*e130*/  MUFU.EX2 R173, R173 ;  /* 0x000000ad00ad7308 */ /* 0x000fe20000000800 */
[--C-:B------:R-:W-:Y:S01]  /*e140*/  FFMA.FTZ R224, R143, c[0x0][0x2d0], -R144.reuse ;  /* 0x0000b4008fe07a23 */ /* 0x100fe20000010890 */
[----:B-1----:R-:W-:Y:S01]  /*e150*/  F2FP.BF16.PACK_AB R138, R169, R134 ;  /* 0x00000086a98a723e */ /* 0x002fe200000010ff */
[--C-:B------:R-:W-:Y:S02]  /*e160*/  FFMA.FTZ R225, R141, c[0x0][0x2d0], -R144.reuse ;  /* 0x0000b4008de17a23 */ /* 0x100fe40000010890 */
[--C-:B------:R-:W-:Y:S02]  /*e170*/  FFMA.FTZ R230, R159, c[0x0][0x2d0], -R144.reuse ;  /* 0x0000b4009fe67a23 */ /* 0x100fe40000010890 */
[----:B------:R-:W-:Y:S01]  /*e180*/  LDSM.16.MT88.4 R140, [R197+0x2900] ;  /* 0x00290000c58c783b */ /* 0x000fe20000004200 */
[--C-:B------:R-:W-:Y:S02]  /*e190*/  FFMA.FTZ R231, R157, c[0x0][0x2d0], -R144.reuse ;  /* 0x0000b4009de77a23 */ /* 0x100fe40000010890 */
[----:B------:R-:W1:Y:S01]  /*e1a0*/  MUFU.EX2 R172, R172 ;  /* 0x000000ac00ac7308 */ /* 0x000e620000000800 */
[--C-:B------:R-:W-:Y:S02]  /*e1b0*/  FFMA.FTZ R232, R155, c[0x0][0x2d0], -R144.reuse ;  /* 0x0000b4009be87a23 */ /* 0x100fe40000010890 */
[--C-:B------:R-:W-:Y:S02]  /*e1c0*/  FFMA.FTZ R233, R153, c[0x0][0x2d0], -R144.reuse ;  /* 0x0000b40099e97a23 */ /* 0x100fe40000010890 */
[C---:B---3--:R-:W-:Y:S01]  /*e1d0*/  FMUL.FTZ R4, R3.reuse, R128 ;  /* 0x0000008003047220 */ /* 0x048fe20000410000 */
[----:B------:R-:W-:Y:S01]  /*e1e0*/  LDSM.16.MT88.4 R152, [R198+0x3900] ;  /* 0x00390000c698783b */ /* 0x000fe20000004200 */
[C---:B------:R-:W-:Y:S02]  /*e1f0*/  FMUL.FTZ R5, R3.reuse, R129 ;  /* 0x0000008103057220 */ /* 0x040fe40000410000 */
[C---:B------:R-:W-:Y:S01]  /*e200*/  FMUL.FTZ R8, R3.reuse, R124 ;  /* 0x0000007c03087220 */ /* 0x040fe20000410000 */
[----:B------:R-:W-:Y:S01]  /*e210*/  MUFU.EX2 R171, R171 ;  /* 0x000000ab00ab7308 */ /* 0x000fe20000000800 */
[C---:B------:R-:W-:Y:S02]  /*e220*/  FMUL.FTZ R9, R3.reuse, R125 ;  /* 0x0000007d03097220 */ /* 0x040fe40000410000 */
[C---:B------:R-:W-:Y:S01]  /*e230*/  FMUL.FTZ R16, R3.reuse, R116 ;  /* 0x0000007403107220 */ /* 0x040fe20000410000 */
[----:B------:R-:W-:Y:S01]  /*e240*/  LDSM.16.MT88.4 R156, [R197+0x3900] ;  /* 0x00390000c59c783b */ /* 0x000fe20000004200 */
        /* <DEDUP_REMOVED lines=8> */
[--C-:B------:R-:W-:Y:S02]  /*e2d0*/  FFMA.FTZ R238, R149, c[0x0][0x2d0], -R144.reuse ;  /* 0x0000b40095ee7a23 */ /* 0x100fe40000010890 */
[--C-:B------:R-:W-:Y:S01]  /*e2e0*/  FFMA.FTZ R239, R147, c[0x0][0x2d0], -R144.reuse ;  /* 0x0000b40093ef7a23 */ /* 0x100fe20000010890 */
[----:B------:R-:W1:Y:S01]  /*e2f0*/  MUFU.EX2 R2, R2 ;  /* 0x0000000200027308 */ /* 0x000e620000000800 */
[--C-:B------:R-:W-:Y:S02]  /*e300*/  FFMA.FTZ R240, R145, c[0x0][0x2d0], -R144.reuse ;  /* 0x0000b40091f07a23 */ /* 0x100fe40000010890 */
[----:B------:R-:W-:Y:S02]  /*e310*/  FFMA.FTZ R151, R146, c[0x0][0x2d0], -R151 ;  /* 0x0000b40092977a23 */ /* 0x000fe40000010897 */
[----:B------:R-:W-:Y:S02]  /*e320*/  FFMA.FTZ R144, R133, c[0x0][0x2d0], -R144 ;  /* 0x0000b40085907a23 */ /* 0x000fe40000010890 */
[C---:B------:R-:W-:Y:S02]  /*e330*/  FMUL.FTZ R36, R3.reuse, R36 ;  /* 0x0000002403247220 */ /* 0x040fe40000410000 */
        /* <DEDUP_REMOVED lines=123> */
[----:B------:R-:W3:Y:S01]  /*eaf0*/  MUFU.EX2 R235, R235 ;  /* 0x000000eb00eb7308 */ /* 0x000ee20000000800 */
[C---:B-1----:R-:W-:Y:S04]  /*eb00*/  HMMA.16816.F32.BF16 R76, R136.reuse, R100, R76 ;  /* 0x00000064884c723c */ /* 0x042fe8000004184c */
[C---:B------:R-:W-:Y:S02]  /*eb10*/  FMUL.FTZ R84, R3.reuse, R84 ;  /* 0x0000005403547220 */ /* 0x040fe40000410000 */
[----:B------:R-:W-:Y:S01]  /*eb20*/  FMUL.FTZ R85, R3, R85 ;  /* 0x0000005503557220 */ /* 0x000fe20000410000 */
[----:B------:R-:W-:Y:S01]  /*eb30*/  F2FP.BF16.PACK_AB R100, R175, R174 ;  /* 0x000000aeaf64723e */ /* 0x000fe200000010ff */
[C---:B------:R-:W-:Y:S01]  /*eb40*/  HMMA.16816.F32.BF16 R80, R136.reuse, R102, R80 ;  /* 0x000000668850723c */ /* 0x040fe20000041850 */
[----:B------:R-:W-:Y:S03]  /*eb50*/  MUFU.EX2 R236, R236 ;  /* 0x000000ec00ec7308 */ /* 0x000fe60000000800 */
[C---:B------:R-:W-:Y:S01]  /*eb60*/  FMUL.FTZ R86, R2.reuse, R86 ;  /* 0x0000005602567220 */ /* 0x040fe20000410000 */
[----:B----4-:R-:W-:Y:S01]  /*eb70*/  F2FP.BF16.PACK_AB R101, R179, R178 ;  /* 0x000000b2b365723e */ /* 0x010fe200000010ff */
[C---:B------:R-:W-:Y:S01]  /*eb80*/  FMUL.FTZ R87, R2.reuse, R87 ;  /* 0x0000005702577220 */ /* 0x040fe20000410000 */
[----:B------:R-:W-:Y:S01]  /*eb90*/  F2FP.BF16.PACK_AB R102, R177, R176 ;  /* 0x000000b0b166723e */ /* 0x000fe200000010ff */
[----:B------:R-:W-:Y:S01]  /*eba0*/  FMUL.FTZ R88, R3, R88 ;  /* 0x0000005803587220 */ /* 0x000fe20000410000 */
[----:B-----5:R-:W-:Y:S02]  /*ebb0*/  F2FP.BF16.PACK_AB R103, R225, R224 ;  /* 0x000000e0e167723e */ /* 0x020fe400000010ff */
[----:B------:R-:W-:Y:S01]  /*ebc0*/  MUFU.EX2 R238, R238 ;  /* 0x000000ee00ee7308 */ /* 0x000fe20000000800 */
[C---:B------:R-:W-:Y:S01]  /*ebd0*/  FMUL.FTZ R89, R3.reuse, R89 ;  /* 0x0000005903597220 */ /* 0x040fe20000410000 */
[C---:B--2---:R-:W-:Y:S03]  /*ebe0*/  HMMA.16816.F32.BF16 R84, R136.reuse, R108, R84 ;  /* 0x0000006c8854723c */ /* 0x044fe60000041854 */
[C---:B------:R-:W-:Y:S02]  /*ebf0*/  FMUL.FTZ R90, R2.reuse, R90 ;  /* 0x0000005a025a7220 */ /* 0x040fe40000410000 */
        /* <DEDUP_REMOVED lines=19> */
[----:B------:R-:W-:Y:S01]  /*ed30*/  FADD.FTZ R135, R135, R168 ;  /* 0x000000a887877221 */ /* 0x000fe20000010000 */
[----:B------:R-:W-:Y:S01]  /*ed40*/  MOV R2, R132 ;  /* 0x0000008400027202 */ /* 0x000fe20000000f00 */
        /* <DEDUP_REMOVED lines=132> */
.L_x_377:
[----:B------:R-:W1:Y:S01]  /*f590*/  SHFL.BFLY PT, R3, R218, 0x2, 0x1f ;  /* 0x0c401f00da037f89 */ /* 0x000e6200000e0000 */
[----:B------:R-:W-:-:S02]  /*f5a0*/  MOV R7, RZ ;  /* 0x000000ff00077202 */ /* 0x000fc40000000f00 */
[----:B------:R-:W-:Y:S01]  /*f5b0*/  MOV R4, RZ ;  /* 0x000000ff00047202 */ /* 0x000fe20000000f00 */
[----:B------:R-:W2:Y:S01]  /*f5c0*/  SHFL.BFLY PT, R2, R219, 0x2, 0x1f ;  /* 0x0c401f00db027f89 */ /* 0x000ea200000e0000 */
[----:B------:R-:W-:Y:S01]  /*f5d0*/  PLOP3.LUT P2, PT, PT, PT, PT, 0x8, 0x0 ;  /* 0x000000000000781c */ /* 0x000fe20003f4e170 */
[----:B-1----:R-:W-:Y:S02]  /*f5e0*/  FADD.FTZ R3, R3, R218 ;  /* 0x000000da03037221 */ /* 0x002fe40000010000 */
[----:B--2---:R-:W-:-:S03]  /*f5f0*/  FADD.FTZ R2, R2, R219 ;  /* 0x000000db02027221 */ /* 0x004fc60000010000 */
[----:B------:R-:W1:Y:S04]  /*f600*/  SHFL.BFLY PT, R6, R3, 0x1, 0x1f ;  /* 0x0c201f0003067f89 */ /* 0x000e6800000e0000 */
[----:B------:R-:W2:Y:S01]  /*f610*/  SHFL.BFLY PT, R5, R2, 0x1, 0x1f ;  /* 0x0c201f0002057f89 */ /* 0x000ea200000e0000 */
[----:B-1----:R-:W-:Y:S02]  /*f620*/  FADD.FTZ R6, R3, R6 ;  /* 0x0000000603067221 */ /* 0x002fe40000010000 */
[----:B--2---:R-:W-:-:S03]  /*f630*/  FADD.FTZ R5, R5, R2 ;  /* 0x0000000205057221 */ /* 0x004fc60000010000 */
[----:B------:R-:W-:Y:S02]  /*f640*/  FSETP.NE.FTZ.AND P1, PT, R6, RZ, PT ;  /* 0x000000ff0600720b */ /* 0x000fe40003f35000 */
[----:B------:R-:W-:-:S11]  /*f650*/  FSETP.NE.FTZ.AND P0, PT, R5, RZ, PT ;  /* 0x000000ff0500720b */ /* 0x000fd60003f15000 */
[----:B------:R-:W1:Y:S01]  /*f660*/  @P1 MUFU.RCP R7, R6 ;  /* 0x0000000600071308 */ /* 0x000e620000001000 */
[----:B------:R-:W-:Y:S02]  /*f670*/  @P1 MOV R10, 0x3f317218 ;  /* 0x3f317218000a1802 */ /* 0x000fe40000000f00 */
[----:B------:R-:W-:-:S05]  /*f680*/  @P0 MOV R11, 0x3f317218 ;  /* 0x3f317218000b0802 */ /* 0x000fca0000000f00 */
[----:B------:R-:W2:Y:S01]  /*f690*/  @P1 MUFU.LG2 R6, R6 ;  /* 0x0000000600061308 */ /* 0x000ea20000000c00 */
[----:B------:R-:W-:-:S07]  /*f6a0*/  @P0 FMUL.FTZ R11, R11, c[0x0][0x2d0] ;  /* 0x0000b4000b0b0a20 */ /* 0x000fce0000410000 */
[----:B------:R-:W3:Y:S01]  /*f6b0*/  @P0 MUFU.LG2 R8, R5 ;  /* 0x0000000500080308 */ /* 0x000ee20000000c00 */
[C---:B-1----:R-:W-:Y:S02]  /*f6c0*/  FMUL.FTZ R128, R7.reuse, R128 ;  /* 0x0000008007807220 */ /* 0x042fe40000410000 */
[C---:B------:R-:W-:Y:S02]  /*f6d0*/  FMUL.FTZ R129, R7.reuse, R129 ;  /* 0x0000008107817220 */ /* 0x040fe40000410000 */
[C---:B------:R-:W-:Y:S02]  /*f6e0*/  FMUL.FTZ R124, R7.reuse, R124 ;  /* 0x0000007c077c7220 */ /* 0x040fe40000410000 */
[----:B------:R-:W-:Y:S01]  /*f6f0*/  FMUL.FTZ R125, R7, R125 ;  /* 0x0000007d077d7220 */ /* 0x000fe20000410000 */
[----:B------:R1:W4:Y:S01]  /*f700*/  @P0 MUFU.RCP R4, R5 ;  /* 0x0000000500040308 */ /* 0x0003220000001000 */
[----:B--2---:R-:W-:Y:S02]  /*f710*/  @P1 FMUL.FTZ R9, R6, 0.69314718246459960938 ;  /* 0x3f31721806091820 */ /* 0x004fe40000410000 */
[----:B------:R-:W-:-:S02]  /*f720*/  @P1 FMUL.FTZ R6, R10, c[0x0][0x2d0] ;  /* 0x0000b4000a061a20 */ /* 0x000fc40000410000 */
[C---:B------:R-:W-:Y:S02]  /*f730*/  FMUL.FTZ R120, R7.reuse, R120 ;  /* 0x0000007807787220 */ /* 0x040fe40000410000 */
[C---:B------:R-:W-:Y:S02]  /*f740*/  FMUL.FTZ R121, R7.reuse, R121 ;  /* 0x0000007907797220 */ /* 0x040fe40000410000 */
[----:B---3--:R-:W-:Y:S02]  /*f750*/  @P0 FMUL.FTZ R8, R8, 0.69314718246459960938 ;  /* 0x3f31721808080820 */ /* 0x008fe40000410000 */
[C---:B------:R-:W-:Y:S02]  /*f760*/  FMUL.FTZ R116, R7.reuse, R116 ;  /* 0x0000007407747220 */ /* 0x040fe40000410000 */
[C---:B------:R-:W-:Y:S02]  /*f770*/  FMUL.FTZ R117, R7.reuse, R117 ;  /* 0x0000007507757220 */ /* 0x040fe40000410000 */
[C---:B------:R-:W-:Y:S01]  /*f780*/  FMUL.FTZ R112, R7.reuse, R112 ;  /* 0x0000007007707220 */ /* 0x040fe20000410000 */
[----:B-1----:R-:W-:Y:S01]  /*f790*/  MOV R5, 0xff800000 ;  /* 0xff80000000057802 */ /* 0x002fe20000000f00 */
        /* <DEDUP_REMOVED lines=38> */
[----:B------:R-:W-:Y:S01]  /*fa00*/  FMUL.FTZ R97, R7, R97 ;  /* 0x0000006107617220 */ /* 0x000fe20000410000 */
[----:B------:R-:W-:Y:S01]  /*fa10*/  MOV R7, 0xff800000 ;  /* 0xff80000000077802 */ /* 0x000fe20000000f00 */
[C---:B----4-:R-:W-:Y:S02]  /*fa20*/  FMUL.FTZ R130, R4.reuse, R130 ;  /* 0x0000008204827220 */ /* 0x050fe40000410000 */
        /* <DEDUP_REMOVED lines=49> */
.L_x_344:
[----:B------:R-:W-:Y:S05]  /*fd40*/  @P2 BRA `(.L_x_387) ;  /* 0x0000197000002947 */ /* 0x000fea0003800000 */
[----:B------:R-:W1:Y:S01]  /*fd50*/  S2R R9, SR_CTAID.Y ;  /* 0x0000000000097919 */ /* 0x000e620000002600 */
[----:B------:R-:W-:Y:S01]  /*fd60*/  IMAD R8, RZ, RZ, -UR15 ;  /* 0x8000000fff087e24 */ /* 0x000fe2000f8e02ff */
[----:B------:R-:W-:Y:S01]  /*fd70*/  USHF.R.S32.HI UR6, URZ, 0x1f, UR15 ;  /* 0x0000001f3f067899 */ /* 0x000fe2000801140f */
[----:B------:R-:W-:Y:S01]  /*fd80*/  BSSY B0, `(.L_x_388) ;  /* 0x0000101000007945 */ /* 0x000fe20003800000 */
[----:B------:R-:W2:Y:S01]  /*fd90*/  S2R R4, SR_TID.X ;  /* 0x0000000000047919 */ /* 0x000ea20000002100 */
[----:B------:R-:W-:-:S02]  /*fda0*/  ULDC.64 UR4, c[0x0][0x4d0] ;  /* 0x0001340000047ab9 */ /* 0x000fc40000000a00 */
[----:B------:R-:W-:Y:S01]  /*fdb0*/  UIMAD UR7, UR6, UR4, URZ ;  /* 0x00000004060772a4 */ /* 0x000fe2000f8e023f */
[----:B------:R-:W3:Y:S01]  /*fdc0*/  S2R R11, SR_CTAID.Z ;  /* 0x00000000000b7919 */ /* 0x000ee20000002700 */
[----:B------:R-:W-:Y:S02]  /*fdd0*/  UIMAD.WIDE.U32 UR8, UR15, UR4, URZ ;  /* 0x000000040f0872a5 */ /* 0x000fe4000f8e003f */
[----:B------:R-:W-:Y:S01]  /*fde0*/  UIMAD UR7, UR15, UR5, UR7 ;  /* 0x000000050f0772a4 */ /* 0x000fe2000f8e0207 */
[----:B------:R-:W4:Y:S02]  /*fdf0*/  S2R R12, SR_CTAID.X ;  /* 0x00000000000c7919 */ /* 0x000f240000002500 */
[----:B------:R-:W-:Y:S01]  /*fe00*/  ULDC.64 UR4, c[0x0][0x438] ;  /* 0x00010e0000047ab9 */ /* 0x000fe20000000a00 */
[----:B------:R-:W-:Y:S01]  /*fe10*/  MOV R19, UR9 ;  /* 0x0000000900137c02 */ /* 0x000fe20008000f00 */
[----:B------:R-:W-:Y:S01]  /*fe20*/  UIMAD.WIDE.U32 UR10, UR15, UR4, URZ ;  /* 0x000000040f0a72a5 */ /* 0x000fe2000f8e003f */
[----:B------:R-:W-:Y:S01]  /*fe30*/  IMAD.U32 R18, RZ, RZ, UR8 ;  /* 0x00000008ff127e24 */ /* 0x000fe2000f8e00ff */
[----:B------:R-:W-:-:S02]  /*fe40*/  UIMAD UR4, UR6, UR4, URZ ;  /* 0x00000004060472a4 */ /* 0x000fc4000f8e023f */
[----:B------:R-:W-:Y:S02]  /*fe50*/  UIADD3 UR7, UR9, UR7, URZ ;  /* 0x0000000709077290 */ /* 0x000fe4000fffe03f */
[----:B------:R-:W-:Y:S01]  /*fe60*/  UIMAD UR4, UR15, UR5, UR4 ;  /* 0x000000050f0472a4 */ /* 0x000fe2000f8e0204 */
[----:B------:R-:W-:Y:S01]  /*fe70*/  MOV R16, UR10 ;  /* 0x0000000a00107c02 */ /* 0x000fe20008000f00 */
[----:B-1----:R-:W-:Y:S02]  /*fe80*/  IMAD R8, R8, c[0x0][0x550], R9 ;  /* 0x0001540008087a24 */ /* 0x002fe400078e0209 */
[----:B------:R-:W-:Y:S01]  /*fe90*/  UIADD3 UR4, UR11, UR4, URZ ;  /* 0x000000040b047290 */ /* 0x000fe2000fffe03f */
[----:B------:R-:W-:Y:S01]  /*fea0*/  IMAD.U32 R17, RZ, RZ, UR11 ;  /* 0x0000000bff117e24 */ /* 0x000fe2000f8e00ff */
[----:B--2---:R-:W-:Y:S01]  /*feb0*/  SHF.R.S32.HI R9, RZ, 0x1f, R4 ;  /* 0x0000001fff097819 */ /* 0x004fe20000011404 */
[----:B------:R-:W-:-:S03]  /*fec0*/  IMAD.U32 R19, RZ, RZ, UR7 ;  /* 0x00000007ff137e24 */ /* 0x000fc6000f8e00ff */
[CC--:B------:R-:W-:Y:S01]  /*fed0*/  LEA.HI R0, R9.reuse, R4.reuse, RZ, 0x5 ;  /* 0x0000000409007211 */ /* 0x0c0fe200078f28ff */
[----:B------:R-:W-:Y:S01]  /*fee0*/  IMAD.U32 R17, RZ, RZ, UR4 ;  /* 0x00000004ff117e24 */ /* 0x000fe2000f8e00ff */
[-C--:B------:R-:W-:Y:S01]  /*fef0*/  LEA.HI R9, R9, R4.reuse, RZ, 0x2 ;  /* 0x0000000409097211 */ /* 0x080fe200078f10ff */
[C---:B---3--:R-:W-:Y:S01]  /*ff00*/  IMAD.WIDE.U32 R18, R11.reuse, c[0x0][0x4d8], R18 ;  /* 0x000136000b127a25 */ /* 0x048fe200078e0012 */
[----:B------:R-:W-:Y:S02]  /*ff10*/  LOP3.LUT R13, R0, 0xffffffe0, RZ, 0xc0, !PT ;  /* 0xffffffe0000d7812 */ /* 0x000fe400078ec0ff */
[----:B------:R-:W-:Y:S01]  /*ff20*/  SHF.R.S32.HI R15, RZ, 0x5, R0 ;  /* 0x00000005ff0f7819 */ /* 0x000fe20000011400 */
[----:B------:R-:W-:Y:S01]  /*ff30*/  IMAD.WIDE.U32 R16, R11, c[0x0][0x440], R16 ;  /* 0x000110000b107a25 */ /* 0x000fe200078e0010 */
[----:B------:R-:W-:Y:S02]  /*ff40*/  SHF.R.S32.HI R0, RZ, 0x1f, R0 ;  /* 0x0000001fff007819 */ /* 0x000fe40000011400 */
[----:B------:R-:W-:Y:S01]  /*ff50*/  LOP3.LUT R9, R9, 0xfffffffc, RZ, 0xc0, !PT ;  /* 0xfffffffc09097812 */ /* 0x000fe200078ec0ff */
[----:B------:R-:W-:Y:S01]  /*ff60*/  IMAD.IADD R6, R4, 0x1, -R13 ;  /* 0x0000000104067824 */ /* 0x000fe200078e0a0d */
[----:B------:R-:W-:Y:S01]  /*ff70*/  LEA.HI R0, R0, R15, RZ, 0x3 ;  /* 0x0000000f00007211 */ /* 0x000fe200078f18ff */
[----:B------:R-:W-:Y:S01]  /*ff80*/  IMAD.MOV.U32 R20, RZ, RZ, R18 ;  /* 0x000000ffff147224 */ /* 0x000fe200078e0012 */
[----:B------:R-:W-:-:S02]  /*ff90*/  IADD3 R9, -R9, R4, RZ ;  /* 0x0000000409097210 */ /* 0x000fc40007ffe1ff */
[----:B------:R-:W-:Y:S02]  /*ffa0*/  LOP3.LUT R0, R0, 0xffffff8, RZ, 0xc0, !PT ;  /* 0x0ffffff800007812 */ /* 0x000fe400078ec0ff */
[----:B------:R-:W-:Y:S02]  /*ffb0*/  SHF.R.S32.HI R13, RZ, 0x1f, R6 ;  /* 0x0000001fff0d7819 */ /* 0x000fe40000011406 */
[----:B------:R-:W-:Y:S01]  /*ffc0*/  SHF.R.S32.HI R10, RZ, 0x1f, R11 ;  /* 0x0000001fff0a7819 */ /* 0x000fe2000001140b */
[----:B------:R-:W-:Y:S01]  /*ffd0*/  IMAD.IADD R15, R15, 0x1, -R0 ;  /* 0x000000010f0f7824 */ /* 0x000fe200078e0a00 */
[----:B------:R-:W-:Y:S02]  /*ffe0*/  LEA.HI R0, R9, R9, RZ, 0x1 ;  /* 0x0000000909007211 */ /* 0x000fe400078f08ff */
[----:B------:R-:W-:Y:S01]  /*fff0*/  LEA.HI R4, R13, R6, RZ, 0x2 ;  /* 0x000000060d047211 */ /* 0x000fe200078f10ff */
[----:B------:R-:W-:Y:S01]  /*10000*/  IMAD.MOV.U32 R13, RZ, RZ, c[0x0][0x4e8] ;  /* 0x00013a00ff0d7624 */ /* 0x000fe200078e00ff */
[----:B------:R-:W-:-:S02]  /*10010*/  LOP3.LUT R0, R0, 0x1ffffffe, RZ, 0xc0, !PT ;  /* 0x1ffffffe00007812 */ /* 0x000fc400078ec0ff */
[----:B------:R-:W-:Y:S02]  /*10020*/  SHF.R.S32.HI R14, RZ, 0x2, R4 ;  /* 0x00000002ff0e7819 */ /* 0x000fe40000011404 */
[----:B------:R-:W-:Y:S01]  /*10030*/  IADD3 R0, R9, -R0, RZ ;  /* 0x8000000009007210 */ /* 0x000fe20007ffe0ff */
[----:B------:R-:W-:Y:S01]  /*10040*/  BAR.SYNC.DEFER_BLOCKING 0x1, 0x100 ;  /* 0x0044000000007b1d */ /* 0x000fe20000010000 */
[----:B------:R-:W-:Y:S01]  /*10050*/  ISETP.NE.AND P1, PT, R13, 0x1, PT ;  /* 0x000000010d00780c */ /* 0x000fe20003f25270 */
[----:B------:R-:W-:Y:S01]  /*10060*/  IMAD R15, R15, 0x10, R14 ;  /* 0x000000100f0f7824 */ /* 0x000fe200078e020e */
[----:B------:R-:W-:Y:S01]  /*10070*/  MOV R22, R16 ;  /* 0x0000001000167202 */ /* 0x000fe20000000f00 */
[----:B------:R-:W-:Y:S02]  /*10080*/  IMAD R14, R10, c[0x0][0x4d8], RZ ;  /* 0x000136000a0e7a24 */ /* 0x000fe400078e02ff */
[----:B------:R-:W-:Y:S01]  /*10090*/  IMAD R9, R0, 0x8, R15 ;  /* 0x0000000800097824 */ /* 0x000fe200078e020f */
[----:B------:R-:W-:Y:S01]  /*100a0*/  SHF.R.S32.HI R0, RZ, 0x1f, R8 ;  /* 0x0000001fff007819 */ /* 0x000fe20000011408 */
[----:B------:R-:W-:-:S02]  /*100b0*/  IMAD R10, R10, c[0x0][0x440], RZ ;  /* 0x000110000a0a7a24 */ /* 0x000fc400078e02ff */
[C---:B------:R-:W-:Y:S01]  /*100c0*/  IMAD R14, R11.reuse, c[0x0][0x4dc], R14 ;  /* 0x000137000b0e7a24 */ /* 0x040fe200078e020e */
[C---:B----4-:R-:W-:Y:S01]  /*100d0*/  LEA R9, R12.reuse, R9, 0x7 ;  /* 0x000000090c097211 */ /* 0x050fe200078e38ff */
[----:B------:R-:W-:Y:S01]  /*100e0*/  IMAD R10, R11, c[0x0][0x444], R10 ;  /* 0x000111000b0a7a24 */ /* 0x000fe200078e020a */
[----:B------:R-:W-:Y:S01]  /*100f0*/  LEA R12, R12, R15, 0x7 ;  /* 0x0000000f0c0c7211 */ /* 0x000fe200078e38ff */
[----:B------:R-:W-:Y:S01]  /*10100*/  IMAD.IADD R21, R19, 0x1, R14 ;  /* 0x0000000113157824 */ /* 0x000fe200078e020e */
[----:B------:R-:W-:Y:S01]  /*10110*/  MOV R11, R9 ;  /* 0x00000009000b7202 */ /* 0x000fe20000000f00 */
[----:B------:R-:W-:Y:S02]  /*10120*/  IMAD.IADD R23, R17, 0x1, R10 ;  /* 0x0000000111177824 */ /* 0x000fe400078e020a */
[----:B------:R-:W-:-:S04]  /*10130*/  @P1 IMAD.HI.U32 R10, R9, c[0x0][0x4ec], RZ ;  /* 0x00013b00090a1a27 */ /* 0x000fc800078e00ff */
[C---:B------:R-:W-:Y:S01]  /*10140*/  IMAD R17, R0.reuse, c[0x0][0x4e0], RZ ;  /* 0x0001380000117a24 */ /* 0x040fe200078e02ff */
[----:B------:R-:W-:Y:S01]  /*10150*/  @P1 SHF.R.U32.HI R11, RZ, c[0x0][0x4f0], R10 ;  /* 0x00013c00ff0b1a19 */ /* 0x000fe2000001160a */
[----:B------:R-:W-:Y:S01]  /*10160*/  IMAD R19, R0, c[0x0][0x448], RZ ;  /* 0x0001120000137a24 */ /* 0x000fe200078e02ff */
[----:B------:R-:W-:Y:S01]  /*10170*/  MOV R10, R9 ;  /* 0x00000009000a7202 */ /* 0x000fe20000000f00 */
[C---:B------:R-:W-:Y:S01]  /*10180*/  IMAD R17, R8.reuse, c[0x0][0x4e4], R17 ;  /* 0x0001390008117a24 */ /* 0x040fe200078e0211 */
[--C-:B------:R-:W-:Y:S01]  /*10190*/  SHF.R.S32.HI R14, RZ, 0x1f, R11.reuse ;  /* 0x0000001fff0e7819 */ /* 0x100fe2000001140b */
[----:B------:R-:W-:Y:S02]  /*101a0*/  IMAD.MOV R0, RZ, RZ, -R11 ;  /* 0x000000ffff007224 */ /* 0x000fe400078e0a0b */
[C---:B------:R-:W-:Y:S02]  /*101b0*/  IMAD R19, R8.reuse, c[0x0][0x44c], R19 ;  /* 0x0001130008137a24 */ /* 0x040fe400078e0213 */
[----:B------:R-:W-:-:S04]  /*101c0*/  IMAD.WIDE.U32 R22, R8, c[0x0][0x448], R22 ;  /* 0x0001120008167a25 */ /* 0x000fc800078e0016 */
[----:B------:R-:W-:-:S04]  /*101d0*/  IMAD.WIDE.U32 R20, R8, c[0x0][0x4e0], R20 ;  /* 0x0001380008147a25 */ /* 0x000fc800078e0014 */
[----:B------:R-:W-:Y:S01]  /*101e0*/  @P1 IMAD.HI.U32 R8, R9, c[0x0][0x4ec], RZ ;  /* 0x00013b0009081a27 */ /* 0x000fe200078e00ff */
[----:B------:R-:W-:-:S03]  /*101f0*/  IADD3 R16, P0, R11, R20, RZ ;  /* 0x000000140b107210 */ /* 0x000fc60007f1e0ff */
[----:B------:R-:W-:Y:S01]  /*10200*/  IMAD R0, R0, c[0x0][0x4e8], R9 ;  /* 0x00013a0000007a24 */ /* 0x000fe200078e0209 */
[----:B------:R-:W-:Y:S01]  /*10210*/  @P1 SHF.R.U32.HI R10, RZ, c[0x0][0x4f0], R8 ;  /* 0x00013c00ff0a1a19 */ /* 0x000fe20000011608 */
[----:B------:R-:W-:Y:S01]  /*10220*/  IMAD.IADD R23, R23, 0x1, R19 ;  /* 0x0000000117177824 */ /* 0x000fe200078e0213 */
[----:B------:R-:W-:Y:S01]  /*10230*/  IADD3.X R17, R14, R21, R17, P0, !PT ;  /* 0x000000150e117210 */ /* 0x000fe200007fe411 */
[----:B------:R-:W-:Y:S01]  /*10240*/  IMAD R13, R13, c[0x0][0x388], RZ ;  /* 0x0000e2000d0d7a24 */ /* 0x000fe200078e02ff */
[----:B------:R-:W-:Y:S01]  /*10250*/  SHF.R.S32.HI R8, RZ, 0x1f, R0 ;  /* 0x0000001fff087819 */ /* 0x000fe20000011400 */
[C---:B------:R-:W-:Y:S01]  /*10260*/  IMAD.WIDE.U32 R22, R10.reuse, c[0x0][0x430], R22 ;  /* 0x00010c000a167a25 */ /* 0x040fe200078e0016 */
[----:B------:R-:W-:Y:S02]  /*10270*/  IADD3 R14, -R10, RZ, RZ ;  /* 0x000000ff0a0e7210 */ /* 0x000fe40007ffe1ff */
[----:B------:R-:W-:Y:S01]  /*10280*/  LOP3.LUT P1, RZ, R6, 0x3, RZ, 0xc0, !PT ;  /* 0x0000000306ff7812 */ /* 0x000fe2000782c0ff */
[----:B------:R-:W-:Y:S01]  /*10290*/  IMAD R11, R8, c[0x0][0x4c8], RZ ;  /* 0x00013200080b7a24 */ /* 0x000fe200078e02ff */
[----:B------:R-:W-:Y:S01]  /*102a0*/  SHF.R.S32.HI R8, RZ, 0x1f, R10 ;  /* 0x0000001fff087819 */ /* 0x000fe2000001140a */
[----:B------:R-:W-:Y:S01]  /*102b0*/  IMAD.WIDE.U32 R16, R0, c[0x0][0x4c8], R16 ;  /* 0x0001320000107a25 */ /* 0x000fe200078e0010 */
[----:B------:R-:W-:-:S03]  /*102c0*/  ISETP.GE.OR P2, PT, R12, R13, P1 ;  /* 0x0000000d0c00720c */ /* 0x000fc60000f46670 */
[----:B------:R-:W-:Y:S01]  /*102d0*/  IMAD R11, R0, c[0x0][0x4cc], R11 ;  /* 0x00013300000b7a24 */ /* 0x000fe200078e020b */
[----:B------:R-:W-:Y:S01]  /*102e0*/  LEA R0, P0, R16, c[0x0][0x4a8], 0x2 ;  /* 0x00012a0010007a11 */ /* 0x000fe200078010ff */
[----:B------:R-:W-:Y:S02]  /*102f0*/  IMAD R14, R14, c[0x0][0x4e8], R9 ;  /* 0x00013a000e0e7a24 */ /* 0x000fe400078e0209 */
[----:B------:R-:W-:Y:S02]  /*10300*/  IMAD.IADD R11, R17, 0x1, R11 ;  /* 0x00000001110b7824 */ /* 0x000fe400078e020b */
[----:B------:R-:W-:Y:S01]  /*10310*/  IMAD R9, R8, c[0x0][0x430], RZ ;  /* 0x00010c0008097a24 */ /* 0x000fe200078e02ff */
[----:B------:R-:W-:Y:S01]  /*10320*/  SHFL.IDX PT, R18, R0, 0x1, 0x1c1f ;  /* 0x003c1f0000127f89 */ /* 0x000fe200000e0000 */
[----:B------:R-:W-:Y:S02]  /*10330*/  SHF.R.S32.HI R8, RZ, 0x1f, R14 ;  /* 0x0000001fff087819 */ /* 0x000fe4000001140e */
[----:B------:R-:W-:Y:S01]  /*10340*/  LEA.HI.X R11, R16, c[0x0][0x4ac], R11, 0x2, P0 ;  /* 0x00012b00100b7a11 */ /* 0x000fe200000f140b */
[----:B------:R-:W-:Y:S01]  /*10350*/  IMAD R9, R10, c[0x0][0x434], R9 ;  /* 0x00010d000a097a24 */ /* 0x000fe200078e0209 */
[----:B------:R-:W-:Y:S03]  /*10360*/  SHFL.IDX PT, R16, R0, RZ, 0x1c1f ;  /* 0x001c1fff00107589 */ /* 0x000fe600000e0000 */
[----:B------:R-:W-:Y:S01]  /*10370*/  IMAD.IADD R23, R23, 0x1, R9 ;  /* 0x0000000117177824 */ /* 0x000fe200078e0209 */
[----:B------:R-:W1:Y:S01]  /*10380*/  SHFL.IDX PT, R17, R11, RZ, 0x1c1f ;  /* 0x001c1fff0b117589 */ /* 0x000e6200000e0000 */
[----:B------:R-:W-:Y:S01]  /*10390*/  IMAD R9, R8, c[0x0][0x428], RZ ;  /* 0x00010a0008097a24 */ /* 0x000fe200078e02ff */
[----:B------:R-:W-:-:S02]  /*103a0*/  IADD3 R8, R12, 0x8, RZ ;  /* 0x000000080c087810 */ /* 0x000fc40007ffe0ff */
[----:B------:R2:W3:Y:S01]  /*103b0*/  SHFL.IDX PT, R19, R11, 0x1, 0x1c1f ;  /* 0x003c1f000b137f89 */ /* 0x0004e200000e0000 */
[----:B------:R-:W-:Y:S01]  /*103c0*/  IMAD R9, R14, c[0x0][0x42c], R9 ;  /* 0x00010b000e097a24 */ /* 0x000fe200078e0209 */
[----:B------:R-:W-:Y:S01]  /*103d0*/  ISETP.GE.OR P1, PT, R8, R13, P1 ;  /* 0x0000000d0800720c */ /* 0x000fe20000f26670 */
[----:B------:R-:W-:-:S05]  /*103e0*/  IMAD.WIDE.U32 R14, R14, c[0x0][0x428], R22 ;  /* 0x00010a000e0e7a25 */ /* 0x000fca00078e0016 */
[----:B------:R-:W-:Y:S02]  /*103f0*/  IADD3 R10, R15, R9, RZ ;  /* 0x000000090f0a7210 */ /* 0x000fe40007ffe0ff */
[----:B------:R-:W-:-:S04]  /*10400*/  LEA R9, P0, R14, c[0x0][0x400], 0x2 ;  /* 0x000100000e097a11 */ /* 0x000fc800078010ff */
[----:B------:R-:W-:Y:S02]  /*10410*/  LEA.HI.X R10, R14, c[0x0][0x404], R10, 0x2, P0 ;  /* 0x000101000e0a7a11 */ /* 0x000fe400000f140a */
[----:B------:R4:W4:Y:S01]  /*10420*/  SHFL.IDX PT, R14, R9, RZ, 0x1c1f ;  /* 0x001c1fff090e7589 */ /* 0x00092200000e0000 */
[----:B------:R-:W-:-:S03]  /*10430*/  ISETP.GE.AND P0, PT, R8, R13, PT ;  /* 0x0000000d0800720c */ /* 0x000fc60003f06270 */
[----:B-1----:R1:W-:Y:S01]  /*10440*/  @!P2 ST.E [R16.64], R5 ;  /* 0x000000051000a985 */ /* 0x0023e2000c101910 */
[----:B--2---:R-:W-:-:S03]  /*10450*/  LOP3.LUT R11, R4, 0x7ffffffc, RZ, 0xc0, !PT ;  /* 0x7ffffffc040b7812 */ /* 0x004fc600078ec0ff */
[----:B---3--:R1:W-:Y:S01]  /*10460*/  @!P1 ST.E [R18.64], R7 ;  /* 0x0000000712009985 */ /* 0x0083e2000c101910 */
[----:B------:R-:W-:Y:S01]  /*10470*/  ISETP.GE.AND P1, PT, R12, R13, PT ;  /* 0x0000000d0c00720c */ /* 0x000fe20003f26270 */
[----:B------:R-:W-:Y:S02]  /*10480*/  IMAD.IADD R11, R6, 0x1, -R11 ;  /* 0x00000001060b7824 */ /* 0x000fe400078e0a0b */
[----:B------:R1:W2:Y:S03]  /*10490*/  SHFL.IDX PT, R15, R10, RZ, 0x1c1f ;  /* 0x001c1fff0a0f7589 */ /* 0x0002a600000e0000 */
[----:B------:R-:W-:-:S07]  /*104a0*/  SHF.L.U32 R11, R11, 0x1, RZ ;  /* 0x000000010b0b7819 */ /* 0x000fce00000006ff */
[----:B------:R-:W-:Y:S05]  /*104b0*/  @P1 BRA `(.L_x_389) ;  /* 0x000008d000001947 */ /* 0x000fea0003800000 */
[C---:B------:R-:W-:Y:S02]  /*104c0*/  ISETP.GE.AND P1, PT, R11.reuse, c[0x0][0x3c8], PT ;  /* 0x0000f2000b007a0c */ /* 0x040fe40003f26270 */
[C---:B-1----:R-:W-:Y:S02]  /*104d0*/  IADD3 R7, R11.reuse, 0x8, RZ ;  /* 0x000000080b077810 */ /* 0x042fe40007ffe0ff */
[C---:B------:R-:W-:Y:S02]  /*104e0*/  IADD3 R6, R11.reuse, 0x10, RZ ;  /* 0x000000100b067810 */ /* 0x040fe40007ffe0ff */
[----:B------:R-:W-:Y:S02]  /*104f0*/  IADD3 R5, R11, 0x18, RZ ;  /* 0x000000180b057810 */ /* 0x000fe40007ffe0ff */
[----:B------:R-:W-:Y:S02]  /*10500*/  ISETP.GE.AND P5, PT, R7, c[0x0][0x3c8], PT ;  /* 0x0000f20007007a0c */ /* 0x000fe40003fa6270 */
[----:B------:R-:W-:-:S02]  /*10510*/  ISETP.GE.AND P4, PT, R6, c[0x0][0x3c8], PT ;  /* 0x0000f20006007a0c */ /* 0x000fc40003f86270 */
[C---:B------:R-:W-:Y:S01]  /*10520*/  IADD3 R4, R11.reuse, 0x20, RZ ;  /* 0x000000200b047810 */ /* 0x040fe20007ffe0ff */
[----:B--2-4-:R-:W-:Y:S01]  /*10530*/  @!P1 IMAD.WIDE R12, R11, 0x4, R14 ;  /* 0x000000040b0c9825 */ /* 0x014fe200078e020e */
[----:B------:R-:W-:Y:S02]  /*10540*/  ISETP.GE.AND P3, PT, R5, c[0x0][0x3c8], PT ;  /* 0x0000f20005007a0c */ /* 0x000fe40003f66270 */
[----:B------:R-:W-:Y:S02]  /*10550*/  ISETP.GE.AND P2, PT, R4, c[0x0][0x3c8], PT ;  /* 0x0000f20004007a0c */ /* 0x000fe40003f46270 */
[C---:B------:R-:W-:Y:S01]  /*10560*/  IADD3 R0, R11.reuse, 0x28, RZ ;  /* 0x000000280b007810 */ /* 0x040fe20007ffe0ff */
[----:B------:R1:W-:Y:S01]  /*10570*/  @!P1 ST.E.64 [R12.64], R128 ;  /* 0x000000800c009985 */ /* 0x0003e2000c101b10 */
[----:B------:R-:W-:Y:S02]  /*10580*/  IADD3 R8, R11, 0x30, RZ ;  /* 0x000000300b087810 */ /* 0x000fe40007ffe0ff */
[----:B------:R-:W-:-:S02]  /*10590*/  ISETP.GE.AND P6, PT, R0, c[0x0][0x3c8], PT ;  /* 0x0000f20000007a0c */ /* 0x000fc40003fc6270 */
[----:B------:R-:W-:Y:S02]  /*105a0*/  @!P5 LEA.HI R7, R7, R7, RZ, 0x1 ;  /* 0x000000070707d211 */ /* 0x000fe400078f08ff */
[----:B------:R-:W-:Y:S02]  /*105b0*/  ISETP.GE.AND P1, PT, R8, c[0x0][0x3c8], PT ;  /* 0x0000f20008007a0c */ /* 0x000fe40003f26270 */
[----:B------:R-:W-:Y:S02]  /*105c0*/  @!P4 LEA.HI R6, R6, R6, RZ, 0x1 ;  /* 0x000000060606c211 */ /* 0x000fe400078f08ff */
[----:B------:R-:W-:Y:S02]  /*105d0*/  @!P3 LEA.HI R5, R5, R5, RZ, 0x1 ;  /* 0x000000050505b211 */ /* 0x000fe400078f08ff */
[----:B------:R-:W-:Y:S02]  /*105e0*/  @!P5 LOP3.LUT R7, R7, 0xfffffffe, RZ, 0xc0, !PT ;  /* 0xfffffffe0707d812 */ /* 0x000fe400078ec0ff */
[----:B------:R-:W-:-:S02]  /*105f0*/  @!P4 LOP3.LUT R17, R6, 0xfffffffe, RZ, 0xc0, !PT ;  /* 0xfffffffe0611c812 */ /* 0x000fc400078ec0ff */
[----:B------:R-:W-:Y:S01]  /*10600*/  @!P2 LEA.HI R4, R4, R4, RZ, 0x1 ;  /* 0x000000040404a211 */ /* 0x000fe200078f08ff */
[--C-:B------:R-:W-:Y:S01]  /*10610*/  @!P5 IMAD.WIDE R6, R7, 0x4, R14.reuse ;  /* 0x000000040706d825 */ /* 0x100fe200078e020e */
[----:B------:R-:W-:Y:S02]  /*10620*/  @!P3 LOP3.LUT R5, R5, 0xfffffffe, RZ, 0xc0, !PT ;  /* 0xfffffffe0505b812 */ /* 0x000fe400078ec0ff */
[----:B------:R-:W-:Y:S02]  /*10630*/  @!P2 LOP3.LUT R19, R4, 0xfffffffe, RZ, 0xc0, !PT ;  /* 0xfffffffe0413a812 */ /* 0x000fe400078ec0ff */
[----:B------:R-:W-:Y:S01]  /*10640*/  @!P6 LEA.HI R0, R0, R0, RZ, 0x1 ;  /* 0x000000000000e211 */ /* 0x000fe200078f08ff */
[--C-:B------:R-:W-:Y:S01]  /*10650*/  @!P3 IMAD.WIDE R4, R5, 0x4, R14.reuse ;  /* 0x000000040504b825 */ /* 0x100fe200078e020e */
[----:B------:R-:W-:Y:S01]  /*10660*/  @!P1 LEA.HI R8, R8, R8, RZ, 0x1 ;  /* 0x0000000808089211 */ /* 0x000fe200078f08ff */
[----:B------:R2:W-:Y:S01]  /*10670*/  @!P5 ST.E.64 [R6.64], R124 ;  /* 0x0000007c0600d985 */ /* 0x0005e2000c101b10 */
[----:B------:R-:W-:Y:S01]  /*10680*/  IADD3 R21, R11, 0x38, RZ ;  /* 0x000000380b157810 */ /* 0x000fe20007ffe0ff */
[----:B-1----:R-:W-:Y:S01]  /*10690*/  @!P4 IMAD.WIDE R12, R17, 0x4, R14 ;  /* 0x00000004110cc825 */ /* 0x002fe200078e020e */
[----:B------:R-:W-:-:S02]  /*106a0*/  IADD3 R20, R11, 0x40, RZ ;  /* 0x000000400b147810 */ /* 0x000fc40007ffe0ff */
[----:B------:R-:W-:Y:S01]  /*106b0*/  ISETP.GE.AND P5, PT, R21, c[0x0][0x3c8], PT ;  /* 0x0000f20015007a0c */ /* 0x000fe20003fa6270 */
[----:B------:R-:W-:Y:S01]  /*106c0*/  @!P2 IMAD.WIDE R16, R19, 0x4, R14 ;  /* 0x000000041310a825 */ /* 0x000fe200078e020e */
[----:B------:R1:W-:Y:S01]  /*106d0*/  @!P4 ST.E.64 [R12.64], R120 ;  /* 0x000000780c00c985 */ /* 0x0003e2000c101b10 */
[C---:B------:R-:W-:Y:S02]  /*106e0*/  IADD3 R19, R11.reuse, 0x48, RZ ;  /* 0x000000480b137810 */ /* 0x040fe40007ffe0ff */
[----:B------:R-:W-:Y:S01]  /*106f0*/  IADD3 R18, R11, 0x50, RZ ;  /* 0x000000500b127810 */ /* 0x000fe20007ffe0ff */
[----:B------:R3:W-:Y:S01]  /*10700*/  @!P3 ST.E.64 [R4.64], R116 ;  /* 0x000000740400b985 */ /* 0x0007e2000c101b10 */
[----:B------:R-:W-:Y:S02]  /*10710*/  ISETP.GE.AND P4, PT, R20, c[0x0][0x3c8], PT ;  /* 0x0000f20014007a0c */ /* 0x000fe40003f86270 */
[----:B------:R-:W-:Y:S01]  /*10720*/  ISETP.GE.AND P3, PT, R19, c[0x0][0x3c8], PT ;  /* 0x0000f20013007a0c */ /* 0x000fe20003f66270 */
[----:B------:R4:W-:Y:S01]  /*10730*/  @!P2 ST.E.64 [R16.64], R112 ;  /* 0x000000701000a985 */ /* 0x0009e2000c101b10 */
[----:B------:R-:W-:-:S02]  /*10740*/  ISETP.GE.AND P2, PT, R18, c[0x0][0x3c8], PT ;  /* 0x0000f20012007a0c */ /* 0x000fc40003f46270 */
[----:B------:R-:W-:-:S04]  /*10750*/  @!P5 LEA.HI R21, R21, R21, RZ, 0x1 ;  /* 0x000000151515d211 */ /* 0x000fc800078f08ff */
[----:B------:R-:W-:-:S03]  /*10760*/  @!P5 LOP3.LUT R21, R21, 0xfffffffe, RZ, 0xc0, !PT ;  /* 0xfffffffe1515d812 */ /* 0x000fc600078ec0ff */
[----:B------:R-:W-:Y:S02]  /*10770*/  @!P4 LEA.HI R20, R20, R20, RZ, 0x1 ;  /* 0x000000141414c211 */ /* 0x000fe400078f08ff */
[----:B------:R-:W-:Y:S02]  /*10780*/  @!P3 LEA.HI R19, R19, R19, RZ, 0x1 ;  /* 0x000000131313b211 */ /* 0x000fe400078f08ff */
[----:B--2---:R-:W-:Y:S02]  /*10790*/  @!P6 LOP3.LUT R7, R0, 0xfffffffe, RZ, 0xc0, !PT ;  /* 0xfffffffe0007e812 */ /* 0x004fe400078ec0ff */
[----:B------:R-:W-:Y:S02]  /*107a0*/  IADD3 R0, R11, 0x58, RZ ;  /* 0x000000580b007810 */ /* 0x000fe40007ffe0ff */
[----:B------:R-:W-:Y:S01]  /*107b0*/  @!P2 LEA.HI R18, R18, R18, RZ, 0x1 ;  /* 0x000000121212a211 */ /* 0x000fe200078f08ff */
[----:B------:R-:W-:Y:S01]  /*107c0*/  @!P6 IMAD.WIDE R6, R7, 0x4, R14 ;  /* 0x000000040706e825 */ /* 0x000fe200078e020e */
[----:B------:R-:W-:-:S02]  /*107d0*/  @!P3 LOP3.LUT R19, R19, 0xfffffffe, RZ, 0xc0, !PT ;  /* 0xfffffffe1313b812 */ /* 0x000fc400078ec0ff */
[----:B-1----:R-:W-:Y:S02]  /*107e0*/  @!P4 LOP3.LUT R13, R20, 0xfffffffe, RZ, 0xc0, !PT ;  /* 0xfffffffe140dc812 */ /* 0x002fe400078ec0ff */
[----:B------:R1:W-:Y:S01]  /*107f0*/  @!P6 ST.E.64 [R6.64], R108 ;  /* 0x0000006c0600e985 */ /* 0x0003e2000c101b10 */
[----:B---3--:R-:W-:Y:S02]  /*10800*/  @!P1 LOP3.LUT R5, R8, 0xfffffffe, RZ, 0xc0, !PT ;  /* 0xfffffffe08059812 */ /* 0x008fe400078ec0ff */
[----:B------:R-:W-:Y:S01]  /*10810*/  IADD3 R8, R11, 0x60, RZ ;  /* 0x000000600b087810 */ /* 0x000fe20007ffe0ff */
[--C-:B------:R-:W-:Y:S01]  /*10820*/  @!P4 IMAD.WIDE R12, R13, 0x4, R14.reuse ;  /* 0x000000040d0cc825 */ /* 0x100fe200078e020e */
[----:B------:R-:W-:Y:S02]  /*10830*/  IADD3 R20, R11, 0x68, RZ ;  /* 0x000000680b147810 */ /* 0x000fe40007ffe0ff */
[----:B------:R-:W-:Y:S01]  /*10840*/  ISETP.GE.AND P6, PT, R8, c[0x0][0x3c8], PT ;  /* 0x0000f20008007a0c */ /* 0x000fe20003fc6270 */
[----:B------:R-:W-:-:S04]  /*10850*/  @!P1 IMAD.WIDE R4, R5, 0x4, R14 ;  /* 0x0000000405049825 */ /* 0x000fc800078e020e */
[----:B----4-:R-:W-:Y:S01]  /*10860*/  @!P3 IMAD.WIDE R16, R19, 0x4, R14 ;  /* 0x000000041310b825 */ /* 0x010fe200078e020e */
[----:B------:R2:W-:Y:S01]  /*10870*/  @!P1 ST.E.64 [R4.64], R104 ;  /* 0x0000006804009985 */ /* 0x0005e2000c101b10 */
[----:B------:R-:W-:Y:S02]  /*10880*/  ISETP.GE.AND P1, PT, R0, c[0x0][0x3c8], PT ;  /* 0x0000f20000007a0c */ /* 0x000fe40003f26270 */
[----:B------:R-:W-:-:S04]  /*10890*/  IADD3 R19, R11, 0x70, RZ ;  /* 0x000000700b137810 */ /* 0x000fc80007ffe0ff */
[----:B------:R-:W-:-:S07]  /*108a0*/  @!P6 LEA.HI R8, R8, R8, RZ, 0x1 ;  /* 0x000000080808e211 */ /* 0x000fce00078f08ff */
[----:B------:R-:W-:Y:S02]  /*108b0*/  @!P1 LEA.HI R0, R0, R0, RZ, 0x1 ;  /* 0x0000000000009211 */ /* 0x000fe400078f08ff */
[----:B-1----:R-:W-:Y:S02]  /*108c0*/  @!P2 LOP3.LUT R7, R18, 0xfffffffe, RZ, 0xc0, !PT ;  /* 0xfffffffe1207a812 */ /* 0x002fe400078ec0ff */
[----:B------:R-:W-:Y:S02]  /*108d0*/  @!P1 LOP3.LUT R23, R0, 0xfffffffe, RZ, 0xc0, !PT ;  /* 0xfffffffe00179812 */ /* 0x000fe400078ec0ff */
[----:B------:R-:W-:Y:S01]  /*108e0*/  IADD3 R18, R11, 0x78, RZ ;  /* 0x000000780b127810 */ /* 0x000fe20007ffe0ff */
[----:B------:R-:W-:Y:S01]  /*108f0*/  @!P2 IMAD.WIDE R6, R7, 0x4, R14 ;  /* 0x000000040706a825 */ /* 0x000fe200078e020e */
[----:B------:R-:W-:-:S03]  /*10900*/  IADD3 R0, R11, 0x88, RZ ;  /* 0x000000880b007810 */ /* 0x000fc60007ffe0ff */
[----:B--2---:R-:W-:Y:S01]  /*10910*/  @!P5 IMAD.WIDE R4, R21, 0x4, R14 ;  /* 0x000000041504d825 */ /* 0x004fe200078e020e */
[----:B------:R-:W-:-:S04]  /*10920*/  IADD3 R21, R11, 0x80, RZ ;  /* 0x000000800b157810 */ /* 0x000fc80007ffe0ff */
[----:B------:R1:W-:Y:S01]  /*10930*/  @!P5 ST.E.64 [R4.64], R100 ;  /* 0x000000640400d985 */ /* 0x0003e2000c101b10 */
[----:B------:R-:W-:-:S03]  /*10940*/  ISETP.GE.AND P5, PT, R20, c[0x0][0x3c8], PT ;  /* 0x0000f20014007a0c */ /* 0x000fc60003fa6270 */
[----:B------:R2:W-:Y:S01]  /*10950*/  @!P4 ST.E.64 [R12.64], R36 ;  /* 0x000000240c00c985 */ /* 0x0005e2000c101b10 */
[----:B------:R-:W-:-:S03]  /*10960*/  ISETP.GE.AND P4, PT, R19, c[0x0][0x3c8], PT ;  /* 0x0000f20013007a0c */ /* 0x000fc60003f86270 */
[----:B------:R-:W-:Y:S01]  /*10970*/  @!P3 ST.E.64 [R16.64], R40 ;  /* 0x000000281000b985 */ /* 0x000fe2000c101b10 */
[----:B------:R-:W-:-:S03]  /*10980*/  ISETP.GE.AND P3, PT, R18, c[0x0][0x3c8], PT ;  /* 0x0000f20012007a0c */ /* 0x000fc60003f66270 */
[----:B------:R3:W-:Y:S01]  /*10990*/  @!P2 ST.E.64 [R6.64], R44 ;  /* 0x0000002c0600a985 */ /* 0x0007e2000c101b10 */
[----:B------:R-:W-:Y:S02]  /*109a0*/  ISETP.GE.AND P2, PT, R21, c[0x0][0x3c8], PT ;  /* 0x0000f20015007a0c */ /* 0x000fe40003f46270 */
[----:B------:R-:W-:-:S03]  /*109b0*/  @!P5 LEA.HI R20, R20, R20, RZ, 0x1 ;  /* 0x000000141414d211 */ /* 0x000fc600078f08ff */
[----:B------:R-:W-:-:S04]  /*109c0*/  @!P4 LEA.HI R19, R19, R19, RZ, 0x1 ;  /* 0x000000131313c211 */ /* 0x000fc800078f08ff */
[----:B------:R-:W-:Y:S02]  /*109d0*/  @!P3 LEA.HI R18, R18, R18, RZ, 0x1 ;  /* 0x000000121212b211 */ /* 0x000fe400078f08ff */
[----:B------:R-:W-:Y:S02]  /*109e0*/  @!P4 LOP3.LUT R19, R19, 0xfffffffe, RZ, 0xc0, !PT ;  /* 0xfffffffe1313c812 */ /* 0x000fe400078ec0ff */
[----:B------:R-:W-:Y:S02]  /*109f0*/  @!P2 LEA.HI R21, R21, R21, RZ, 0x1 ;  /* 0x000000151515a211 */ /* 0x000fe400078f08ff */
[----:B-1----:R-:W-:Y:S02]  /*10a00*/  @!P6 LOP3.LUT R5, R8, 0xfffffffe, RZ, 0xc0, !PT ;  /* 0xfffffffe0805e812 */ /* 0x002fe400078ec0ff */
[----:B------:R-:W-:Y:S01]  /*10a10*/  @!P2 LOP3.LUT R21, R21, 0xfffffffe, RZ, 0xc0, !PT ;  /* 0xfffffffe1515a812 */ /* 0x000fe200078ec0ff */
[----:B--2---:R-:W-:Y:S01]  /*10a20*/  @!P1 IMAD.WIDE R12, R23, 0x4, R14 ;  /* 0x00000004170c9825 */ /* 0x004fe200078e020e */
[----:B------:R-:W-:-:S03]  /*10a30*/  IADD3 R8, R11, 0x98, RZ ;  /* 0x000000980b087810 */ /* 0x000fc60007ffe0ff */
[--C-:B------:R-:W-:Y:S01]  /*10a40*/  @!P6 IMAD.WIDE R4, R5, 0x4, R14.reuse ;  /* 0x000000040504e825 */ /* 0x100fe200078e020e */
[----:B------:R1:W-:Y:S01]  /*10a50*/  @!P1 ST.E.64 [R12.64], R48 ;  /* 0x000000300c009985 */ /* 0x0003e2000c101b10 */
[----:B------:R-:W-:Y:S02]  /*10a60*/  ISETP.GE.AND P1, PT, R0, c[0x0][0x3c8], PT ;  /* 0x0000f20000007a0c */ /* 0x000fe40003f26270 */
[----:B---3--:R-:W-:Y:S01]  /*10a70*/  @!P5 LOP3.LUT R7, R20, 0xfffffffe, RZ, 0xc0, !PT ;  /* 0xfffffffe1407d812 */ /* 0x008fe200078ec0ff */
[----:B------:R2:W-:Y:S01]  /*10a80*/  @!P6 ST.E.64 [R4.64], R52 ;  /* 0x000000340400e985 */ /* 0x0005e2000c101b10 */
[----:B------:R-:W-:Y:S01]  /*10a90*/  @!P4 IMAD.WIDE R16, R19, 0x4, R14 ;  /* 0x000000041310c825 */ /* 0x000fe200078e020e */
[----:B------:R-:W-:-:S03]  /*10aa0*/  IADD3 R20, R11, 0xa8, RZ ;  /* 0x000000a80b147810 */ /* 0x000fc60007ffe0ff */
[----:B------:R-:W-:-:S05]  /*10ab0*/  @!P5 IMAD.WIDE R6, R7, 0x4, R14 ;  /* 0x000000040706d825 */ /* 0x000fca00078e020e */
[----:B------:R-:W-:Y:S01]  /*10ac0*/  @!P1 LEA.HI R0, R0, R0, RZ, 0x1 ;  /* 0x0000000000009211 */ /* 0x000fe200078f08ff */
[----:B------:R3:W-:Y:S01]  /*10ad0*/  @!P5 ST.E.64 [R6.64], R56 ;  /* 0x000000380600d985 */ /* 0x0007e2000c101b10 */
[----:B------:R-:W-:-:S03]  /*10ae0*/  ISETP.GE.AND P5, PT, R8, c[0x0][0x3c8], PT ;  /* 0x0000f20008007a0c */ /* 0x000fc60003fa6270 */
[----:B------:R4:W-:Y:S01]  /*10af0*/  @!P4 ST.E.64 [R16.64], R60 ;  /* 0x0000003c1000c985 */ /* 0x0009e2000c101b10 */
[----:B-1----:R-:W-:Y:S01]  /*10b00*/  @!P3 LOP3.LUT R13, R18, 0xfffffffe, RZ, 0xc0, !PT ;  /* 0xfffffffe120db812 */ /* 0x002fe200078ec0ff */
[--C-:B------:R-:W-:Y:S01]  /*10b10*/  @!P2 IMAD.WIDE R18, R21, 0x4, R14.reuse ;  /* 0x000000041512a825 */ /* 0x100fe200078e020e */
[----:B------:R-:W-:Y:S02]  /*10b20*/  IADD3 R21, R11, 0xa0, RZ ;  /* 0x000000a00b157810 */ /* 0x000fe40007ffe0ff */
[----:B--2---:R-:W-:Y:S01]  /*10b30*/  @!P1 LOP3.LUT R5, R0, 0xfffffffe, RZ, 0xc0, !PT ;  /* 0xfffffffe00059812 */ /* 0x004fe200078ec0ff */
[--C-:B------:R-:W-:Y:S01]  /*10b40*/  @!P3 IMAD.WIDE R12, R13, 0x4, R14.reuse ;  /* 0x000000040d0cb825 */ /* 0x100fe200078e020e */
[----:B------:R-:W-:Y:S02]  /*10b50*/  IADD3 R0, R11, 0x90, RZ ;  /* 0x000000900b007810 */ /* 0x000fe40007ffe0ff */
[----:B------:R-:W-:Y:S01]  /*10b60*/  ISETP.GE.AND P4, PT, R21, c[0x0][0x3c8], PT ;  /* 0x0000f20015007a0c */ /* 0x000fe20003f86270 */
[----:B------:R-:W-:Y:S01]  /*10b70*/  @!P1 IMAD.WIDE R4, R5, 0x4, R14 ;  /* 0x0000000405049825 */ /* 0x000fe200078e020e */
[----:B------:R-:W-:Y:S01]  /*10b80*/  ISETP.GE.AND P6, PT, R0, c[0x0][0x3c8], PT ;  /* 0x0000f20000007a0c */ /* 0x000fe20003fc6270 */
[----:B------:R1:W-:Y:S01]  /*10b90*/  @!P3 ST.E.64 [R12.64], R64 ;  /* 0x000000400c00b985 */ /* 0x0003e2000c101b10 */
[----:B------:R-:W-:-:S02]  /*10ba0*/  ISETP.GE.AND P3, PT, R20, c[0x0][0x3c8], PT ;  /* 0x0000f20014007a0c */ /* 0x000fc40003f66270 */
[----:B------:R-:W-:Y:S01]  /*10bb0*/  @!P5 LEA.HI R8, R8, R8, RZ, 0x1 ;  /* 0x000000080808d211 */ /* 0x000fe200078f08ff */
[----:B------:R2:W-:Y:S01]  /*10bc0*/  @!P2 ST.E.64 [R18.64], R68 ;  /* 0x000000441200a985 */ /* 0x0005e2000c101b10 */
[C---:B---3--:R-:W-:Y:S02]  /*10bd0*/  IADD3 R7, R11.reuse, 0xb0, RZ ;  /* 0x000000b00b077810 */ /* 0x048fe40007ffe0ff */
[----:B------:R-:W-:Y:S01]  /*10be0*/  IADD3 R6, R11, 0xb8, RZ ;  /* 0x000000b80b067810 */ /* 0x000fe20007ffe0ff */
[----:B------:R3:W-:Y:S01]  /*10bf0*/  @!P1 ST.E.64 [R4.64], R72 ;  /* 0x0000004804009985 */ /* 0x0007e2000c101b10 */
[----:B------:R-:W-:Y:S02]  /*10c00*/  ISETP.GE.AND P2, PT, R7, c[0x0][0x3c8], PT ;  /* 0x0000f20007007a0c */ /* 0x000fe40003f46270 */
[----:B------:R-:W-:Y:S02]  /*10c10*/  ISETP.GE.AND P1, PT, R6, c[0x0][0x3c8], PT ;  /* 0x0000f20006007a0c */ /* 0x000fe40003f26270 */
[----:B------:R-:W-:-:S02]  /*10c20*/  @!P6 LEA.HI R0, R0, R0, RZ, 0x1 ;  /* 0x000000000000e211 */ /* 0x000fc400078f08ff */
[----:B------:R-:W-:Y:S02]  /*10c30*/  @!P4 LEA.HI R21, R21, R21, RZ, 0x1 ;  /* 0x000000151515c211 */ /* 0x000fe400078f08ff */
[----:B------:R-:W-:Y:S02]  /*10c40*/  @!P3 LEA.HI R20, R20, R20, RZ, 0x1 ;  /* 0x000000141414b211 */ /* 0x000fe400078f08ff */
[----:B------:R-:W-:Y:S02]  /*10c50*/  @!P4 LOP3.LUT R21, R21, 0xfffffffe, RZ, 0xc0, !PT ;  /* 0xfffffffe1515c812 */ /* 0x000fe400078ec0ff */
[----:B----4-:R-:W-:Y:S02]  /*10c60*/  @!P3 LOP3.LUT R17, R20, 0xfffffffe, RZ, 0xc0, !PT ;  /* 0xfffffffe1411b812 */ /* 0x010fe400078ec0ff */
[----:B------:R-:W-:Y:S01]  /*10c70*/  @!P2 LEA.HI R7, R7, R7, RZ, 0x1 ;  /* 0x000000070707a211 */ /* 0x000fe200078f08ff */
[----:B------:R-:W-:Y:S01]  /*10c80*/  @!P4 IMAD.WIDE R20, R21, 0x4, R14 ;  /* 0x000000041514c825 */ /* 0x000fe200078e020e */
[----:B------:R-:W-:-:S02]  /*10c90*/  @!P1 LEA.HI R6, R6, R6, RZ, 0x1 ;  /* 0x0000000606069211 */ /* 0x000fc400078f08ff */
[----:B------:R-:W-:Y:S01]  /*10ca0*/  @!P2 LOP3.LUT R7, R7, 0xfffffffe, RZ, 0xc0, !PT ;  /* 0xfffffffe0707a812 */ /* 0x000fe200078ec0ff */
[----:B------:R-:W-:Y:S01]  /*10cb0*/  @!P3 IMAD.WIDE R16, R17, 0x4, R14 ;  /* 0x000000041110b825 */ /* 0x000fe200078e020e */
[----:B-1----:R-:W-:Y:S02]  /*10cc0*/  @!P5 LOP3.LUT R13, R8, 0xfffffffe, RZ, 0xc0, !PT ;  /* 0xfffffffe080dd812 */ /* 0x002fe400078ec0ff */
[----:B--2---:R-:W-:-:S03]  /*10cd0*/  @!P1 LOP3.LUT R19, R6, 0xfffffffe, RZ, 0xc0, !PT ;  /* 0xfffffffe06139812 */ /* 0x004fc600078ec0ff */
[----:B------:R-:W-:Y:S01]  /*10ce0*/  @!P5 IMAD.WIDE R12, R13, 0x4, R14 ;  /* 0x000000040d0cd825 */ /* 0x000fe200078e020e */
[----:B---3--:R-:W-:-:S03]  /*10cf0*/  @!P6 LOP3.LUT R5, R0, 0xfffffffe, RZ, 0xc0, !PT ;  /* 0xfffffffe0005e812 */ /* 0x008fc600078ec0ff */
[----:B------:R-:W-:-:S04]  /*10d00*/  @!P2 IMAD.WIDE R6, R7, 0x4, R14 ;  /* 0x000000040706a825 */ /* 0x000fc800078e020e */
[----:B------:R-:W-:-:S04]  /*10d10*/  @!P6 IMAD.WIDE R4, R5, 0x4, R14 ;  /* 0x000000040504e825 */ /* 0x000fc800078e020e */
[----:B------:R-:W-:Y:S01]  /*10d20*/  @!P1 IMAD.WIDE R14, R19, 0x4, R14 ;  /* 0x00000004130e9825 */ /* 0x000fe200078e020e */
[----:B------:R1:W-:Y:S04]  /*10d30*/  @!P6 ST.E.64 [R4.64], R76 ;  /* 0x0000004c0400e985 */ /* 0x0003e8000c101b10 */
[----:B------:R1:W-:Y:S04]  /*10d40*/  @!P5 ST.E.64 [R12.64], R80 ;  /* 0x000000500c00d985 */ /* 0x0003e8000c101b10 */
[----:B------:R1:W-:Y:S04]  /*10d50*/  @!P4 ST.E.64 [R20.64], R2 ;  /* 0x000000021400c985 */ /* 0x0003e8000c101b10 */
[----:B------:R1:W-:Y:S04]  /*10d60*/  @!P3 ST.E.64 [R16.64], R88 ;  /* 0x000000581000b985 */ /* 0x0003e8000c101b10 */
[----:B------:R1:W-:Y:S04]  /*10d70*/  @!P2 ST.E.64 [R6.64], R92 ;  /* 0x0000005c0600a985 */ /* 0x0003e8000c101b10 */
[----:B------:R1:W-:Y:S02]  /*10d80*/  @!P1 ST.E.64 [R14.64], R96 ;  /* 0x000000600e009985 */ /* 0x0003e4000c101b10 */
.L_x_389:
[----:B------:R-:W-:Y:S05]  /*10d90*/  BSYNC B0 ;  /* 0x0000000000007941 */ /* 0x000fea0003800000 */
.L_x_388:
[----:B-1----:R1:W3:Y:S04]  /*10da0*/  SHFL.IDX PT, R5, R10, 0x1, 0x1c1f ;  /* 0x003c1f000a057f89 */ /* 0x0022e800000e0000 */
[----:B------:R1:W4:Y:S01]  /*10db0*/  SHFL.IDX PT, R4, R9, 0x1, 0x1c1f ;  /* 0x003c1f0009047f89 */ /* 0x00032200000e0000 */
[----:B------:R-:W-:Y:S05]  /*10dc0*/  @P0 EXIT ;  /* 0x000000000000094d */ /* 0x000fea0003800000 */
[C---:B------:R-:W-:Y:S02]  /*10dd0*/  IADD3 R3, R11.reuse, 0x8, RZ ;  /* 0x000000080b037810 */ /* 0x040fe40007ffe0ff */
[----:B------:R-:W-:-:S02]  /*10de0*/  ISETP.GE.AND P1, PT, R11, c[0x0][0x3c8], PT ;  /* 0x0000f2000b007a0c */ /* 0x000fc40003f26270 */
[----:B------:R-:W-:Y:S02]  /*10df0*/  ISETP.GE.AND P0, PT, R3, c[0x0][0x3c8], PT ;  /* 0x0000f20003007a0c */ /* 0x000fe40003f06270 */
[C---:B------:R-:W-:Y:S02]  /*10e00*/  IADD3 R2, R11.reuse, 0x10, RZ ;  /* 0x000000100b027810 */ /* 0x040fe40007ffe0ff */
[C---:B------:R-:W-:Y:S02]  /*10e10*/  IADD3 R0, R11.reuse, 0x18, RZ ;  /* 0x000000180b007810 */ /* 0x040fe40007ffe0ff */
[----:B------:R-:W-:Y:S02]  /*10e20*/  ISETP.GE.AND P6, PT, R2, c[0x0][0x3c8], PT ;  /* 0x0000f20002007a0c */ /* 0x000fe40003fc6270 */
[----:B------:R-:W-:Y:S02]  /*10e30*/  ISETP.GE.AND P5, PT, R0, c[0x0][0x3c8], PT ;  /* 0x0000f20000007a0c */ /* 0x000fe40003fa6270 */
[C---:B-1--4-:R-:W-:Y:S01]  /*10e40*/  IADD3 R9, R11.reuse, 0x20, RZ ;  /* 0x000000200b097810 */ /* 0x052fe20007ffe0ff */
[C---:B---3--:R-:W-:Y:S01]  /*10e50*/  @!P1 IMAD.WIDE R12, R11.reuse, 0x4, R4 ;  /* 0x000000040b0c9825 */ /* 0x048fe200078e0204 */
[----:B------:R-:W-:-:S02]  /*10e60*/  IADD3 R8, R11, 0x28, RZ ;  /* 0x000000280b087810 */ /* 0x000fc40007ffe0ff */
[----:B------:R-:W-:Y:S02]  /*10e70*/  @!P0 LEA.HI R3, R3, R3, RZ, 0x1 ;  /* 0x0000000303038211 */ /* 0x000fe400078f08ff */
[----:B------:R-:W-:Y:S01]  /*10e80*/  IADD3 R7, R11, 0x30, RZ ;  /* 0x000000300b077810 */ /* 0x000fe20007ffe0ff */
[----:B------:R1:W-:Y:S01]  /*10e90*/  @!P1 ST.E.64 [R12.64], R130 ;  /* 0x000000820c009985 */ /* 0x0003e2000c101b10 */
[----:B------:R-:W-:Y:S02]  /*10ea0*/  @!P0 LOP3.LUT R3, R3, 0xfffffffe, RZ, 0xc0, !PT ;  /* 0xfffffffe03038812 */ /* 0x000fe400078ec0ff */
[----:B------:R-:W-:Y:S02]  /*10eb0*/  IADD3 R6, R11, 0x38, RZ ;  /* 0x000000380b067810 */ /* 0x000fe40007ffe0ff */
[----:B------:R-:W-:Y:S01]  /*10ec0*/  ISETP.GE.AND P4, PT, R9, c[0x0][0x3c8], PT ;  /* 0x0000f20009007a0c */ /* 0x000fe20003f86270 */
[----:B--2---:R-:W-:Y:S01]  /*10ed0*/  @!P0 IMAD.WIDE R14, R3, 0x4, R4 ;  /* 0x00000004030e8825 */ /* 0x004fe200078e0204 */
[----:B------:R-:W-:-:S02]  /*10ee0*/  IADD3 R3, R11, 0x40, RZ ;  /* 0x000000400b037810 */ /* 0x000fc40007ffe0ff */
[----:B------:R-:W-:Y:S02]  /*10ef0*/  ISETP.GE.AND P3, PT, R8, c[0x0][0x3c8], PT ;  /* 0x0000f20008007a0c */ /* 0x000fe40003f66270 */
[----:B------:R-:W-:Y:S01]  /*10f00*/  ISETP.GE.AND P2, PT, R7, c[0x0][0x3c8], PT ;  /* 0x0000f20007007a0c */ /* 0x000fe20003f46270 */
[----:B------:R2:W-:Y:S01]  /*10f10*/  @!P0 ST.E.64 [R14.64], R126 ;  /* 0x0000007e0e008985 */ /* 0x0005e2000c101b10 */
[----:B------:R-:W-:Y:S02]  /*10f20*/  ISETP.GE.AND P1, PT, R6, c[0x0][0x3c8], PT ;  /* 0x0000f20006007a0c */ /* 0x000fe40003f26270 */
[----:B------:R-:W-:Y:S02]  /*10f30*/  @!P6 LEA.HI R2, R2, R2, RZ, 0x1 ;  /* 0x000000020202e211 */ /* 0x000fe400078f08ff */
[----:B------:R-:W-:Y:S02]  /*10f40*/  ISETP.GE.AND P0, PT, R3, c[0x0][0x3c8], PT ;  /* 0x0000f20003007a0c */ /* 0x000fe40003f06270 */
[----:B------:R-:W-:-:S02]  /*10f50*/  @!P5 LEA.HI R0, R0, R0, RZ, 0x1 ;  /* 0x000000000000d211 */ /* 0x000fc400078f08ff */
[----:B------:R-:W-:Y:S02]  /*10f60*/  @!P4 LEA.HI R9, R9, R9, RZ, 0x1 ;  /* 0x000000090909c211 */ /* 0x000fe400078f08ff */
[----:B------:R-:W-:Y:S02]  /*10f70*/  @!P3 LEA.HI R8, R8, R8, RZ, 0x1 ;  /* 0x000000080808b211 */ /* 0x000fe400078f08ff */
[----:B------:R-:W-:Y:S02]  /*10f80*/  @!P2 LEA.HI R7, R7, R7, RZ, 0x1 ;  /* 0x000000070707a211 */ /* 0x000fe400078f08ff */
[----:B------:R-:W-:Y:S02]  /*10f90*/  @!P1 LEA.HI R6, R6, R6, RZ, 0x1 ;  /* 0x0000000606069211 */ /* 0x000fe400078f08ff */
[----:B-1----:R-:W-:Y:S02]  /*10fa0*/  @!P6 LOP3.LUT R13, R2, 0xfffffffe, RZ, 0xc0, !PT ;  /* 0xfffffffe020de812 */ /* 0x002fe400078ec0ff */
[----:B------:R-:W-:-:S02]  /*10fb0*/  IADD3 R2, R11, 0x48, RZ ;  /* 0x000000480b027810 */ /* 0x000fc40007ffe0ff */
[----:B------:R-:W-:Y:S01]  /*10fc0*/  @!P0 LEA.HI R3, R3, R3, RZ, 0x1 ;  /* 0x0000000303038211 */ /* 0x000fe200078f08ff */
[--C-:B------:R-:W-:Y:S01]  /*10fd0*/  @!P6 IMAD.WIDE R12, R13, 0x4, R4.reuse ;  /* 0x000000040d0ce825 */ /* 0x100fe200078e0204 */
[----:B------:R-:W-:Y:S02]  /*10fe0*/  @!P4 LOP3.LUT R9, R9, 0xfffffffe, RZ, 0xc0, !PT ;  /* 0xfffffffe0909c812 */ /* 0x000fe400078ec0ff */
[----:B------:R-:W-:Y:S02]  /*10ff0*/  @!P3 LOP3.LUT R17, R8, 0xfffffffe, RZ, 0xc0, !PT ;  /* 0xfffffffe0811b812 */ /* 0x000fe400078ec0ff */
[----:B------:R1:W-:Y:S01]  /*11000*/  @!P6 ST.E.64 [R12.64], R122 ;  /* 0x0000007a0c00e985 */ /* 0x0003e2000c101b10 */
[----:B------:R-:W-:Y:S01]  /*11010*/  ISETP.GE.AND P6, PT, R2, c[0x0][0x3c8], PT ;  /* 0x0000f20002007a0c */ /* 0x000fe20003fc6270 */
[----:B------:R-:W-:Y:S01]  /*11020*/  @!P4 IMAD.WIDE R8, R9, 0x4, R4 ;  /* 0x000000040908c825 */ /* 0x000fe200078e0204 */
[----:B--2---:R-:W-:Y:S02]  /*11030*/  @!P5 LOP3.LUT R15, R0, 0xfffffffe, RZ, 0xc0, !PT ;  /* 0xfffffffe000fd812 */ /* 0x004fe400078ec0ff */
[----:B------:R-:W-:-:S02]  /*11040*/  IADD3 R0, R11, 0x50, RZ ;  /* 0x000000500b007810 */ /* 0x000fc40007ffe0ff */
[----:B------:R-:W-:Y:S01]  /*11050*/  @!P2 LOP3.LUT R7, R7, 0xfffffffe, RZ, 0xc0, !PT ;  /* 0xfffffffe0707a812 */ /* 0x000fe200078ec0ff */
[----:B------:R-:W-:Y:S01]  /*11060*/  @!P5 IMAD.WIDE R14, R15, 0x4, R4 ;  /* 0x000000040f0ed825 */ /* 0x000fe200078e0204 */
[----:B------:R-:W-:Y:S02]  /*11070*/  @!P0 LOP3.LUT R3, R3, 0xfffffffe, RZ, 0xc0, !PT ;  /* 0xfffffffe03038812 */ /* 0x000fe400078ec0ff */
[C---:B------:R-:W-:Y:S02]  /*11080*/  IADD3 R20, R11.reuse, 0x58, RZ ;  /* 0x000000580b147810 */ /* 0x040fe40007ffe0ff */
[----:B------:R2:W-:Y:S01]  /*11090*/  @!P5 ST.E.64 [R14.64], R118 ;  /* 0x000000760e00d985 */ /* 0x0005e2000c101b10 */
[----:B------:R-:W-:Y:S02]  /*110a0*/  ISETP.GE.AND P5, PT, R0, c[0x0][0x3c8], PT ;  /* 0x0000f20000007a0c */ /* 0x000fe40003fa6270 */
[C---:B------:R-:W-:Y:S01]  /*110b0*/  IADD3 R19, R11.reuse, 0x60, RZ ;  /* 0x000000600b137810 */ /* 0x040fe20007ffe0ff */
[----:B------:R3:W-:Y:S01]  /*110c0*/  @!P4 ST.E.64 [R8.64], R114 ;  /* 0x000000720800c985 */ /* 0x0007e2000c101b10 */
[----:B------:R-:W-:-:S02]  /*110d0*/  IADD3 R18, R11, 0x68, RZ ;  /* 0x000000680b127810 */ /* 0x000fc40007ffe0ff */
[----:B------:R-:W-:Y:S02]  /*110e0*/  IADD3 R10, R11, 0x70, RZ ;  /* 0x000000700b0a7810 */ /* 0x000fe40007ffe0ff */
[----:B------:R-:W-:Y:S02]  /*110f0*/  ISETP.GE.AND P4, PT, R20, c[0x0][0x3c8], PT ;  /* 0x0000f20014007a0c */ /* 0x000fe40003f86270 */
[----:B------:R-:W-:-:S03]  /*11100*/  @!P6 LEA.HI R2, R2, R2, RZ, 0x1 ;  /* 0x000000020202e211 */ /* 0x000fc600078f08ff */
[----:B------:R-:W-:Y:S02]  /*11110*/  @!P5 LEA.HI R0, R0, R0, RZ, 0x1 ;  /* 0x000000000000d211 */ /* 0x000fe400078f08ff */
[----:B-1----:R-:W-:Y:S01]  /*11120*/  @!P1 LOP3.LUT R13, R6, 0xfffffffe, RZ, 0xc0, !PT ;  /* 0xfffffffe060d9812 */ /* 0x002fe200078ec0ff */
[----:B------:R-:W-:-:S04]  /*11130*/  @!P2 IMAD.WIDE R6, R7, 0x4, R4 ;  /* 0x000000040706a825 */ /* 0x000fc800078e0204 */
[----:B------:R-:W-:Y:S01]  /*11140*/  @!P1 IMAD.WIDE R12, R13, 0x4, R4 ;  /* 0x000000040d0c9825 */ /* 0x000fe200078e0204 */
[----:B------:R-:W-:-:S03]  /*11150*/  @!P4 LEA.HI R20, R20, R20, RZ, 0x1 ;  /* 0x000000141414c211 */ /* 0x000fc600078f08ff */
[----:B--2---:R-:W-:-:S04]  /*11160*/  @!P3 IMAD.WIDE R14, R17, 0x4, R4 ;  /* 0x00000004110eb825 */ /* 0x004fc800078e0204 */
[----:B------:R-:W-:Y:S01]  /*11170*/  @!P0 IMAD.WIDE R16, R3, 0x4, R4 ;  /* 0x0000000403108825 */ /* 0x000fe200078e0204 */
[----:B------:R1:W-:Y:S01]  /*11180*/  @!P3 ST.E.64 [R14.64], R110 ;  /* 0x0000006e0e00b985 */ /* 0x0003e2000c101b10 */
[----:B------:R-:W-:Y:S02]  /*11190*/  IADD3 R3, R11, 0x78, RZ ;  /* 0x000000780b037810 */ /* 0x000fe40007ffe0ff */
[----:B------:R-:W-:Y:S01]  /*111a0*/  ISETP.GE.AND P3, PT, R19, c[0x0][0x3c8], PT ;  /* 0x0000f20013007a0c */ /* 0x000fe20003f66270 */
[----:B------:R2:W-:Y:S01]  /*111b0*/  @!P2 ST.E.64 [R6.64], R106 ;  /* 0x0000006a0600a985 */ /* 0x0005e2000c101b10 */
[----:B------:R-:W-:Y:S02]  /*111c0*/  ISETP.GE.AND P2, PT, R18, c[0x0][0x3c8], PT ;  /* 0x0000f20012007a0c */ /* 0x000fe40003f46270 */
[----:B---3--:R-:W-:Y:S01]  /*111d0*/  @!P5 LOP3.LUT R9, R0, 0xfffffffe, RZ, 0xc0, !PT ;  /* 0xfffffffe0009d812 */ /* 0x008fe200078ec0ff */
[----:B------:R3:W-:Y:S01]  /*111e0*/  @!P1 ST.E.64 [R12.64], R102 ;  /* 0x000000660c009985 */ /* 0x0007e2000c101b10 */
[----:B------:R-:W-:-:S02]  /*111f0*/  ISETP.GE.AND P1, PT, R10, c[0x0][0x3c8], PT ;  /* 0x0000f2000a007a0c */ /* 0x000fc40003f26270 */
[----:B------:R-:W-:Y:S01]  /*11200*/  IADD3 R0, R11, 0x88, RZ ;  /* 0x000000880b007810 */ /* 0x000fe20007ffe0ff */
[----:B------:R4:W-:Y:S01]  /*11210*/  @!P0 ST.E.64 [R16.64], R38 ;  /* 0x0000002610008985 */ /* 0x0009e2000c101b10 */
[----:B------:R-:W-:Y:S01]  /*11220*/  ISETP.GE.AND P0, PT, R3, c[0x0][0x3c8], PT ;  /* 0x0000f20003007a0c */ /* 0x000fe20003f06270 */
[----:B------:R-:W-:Y:S02]  /*11230*/  @!P5 IMAD.WIDE R8, R9, 0x4, R4 ;  /* 0x000000040908d825 */ /* 0x000fe400078e0204 */
[----:B------:R-:W-:Y:S02]  /*11240*/  @!P3 LEA.HI R19, R19, R19, RZ, 0x1 ;  /* 0x000000131313b211 */ /* 0x000fe400078f08ff */
[----:B------:R-:W-:Y:S02]  /*11250*/  @!P2 LEA.HI R18, R18, R18, RZ, 0x1 ;  /* 0x000000121212a211 */ /* 0x000fe400078f08ff */
[----:B------:R-:W-:Y:S02]  /*11260*/  @!P3 LOP3.LUT R19, R19, 0xfffffffe, RZ, 0xc0, !PT ;  /* 0xfffffffe1313b812 */ /* 0x000fe400078ec0ff */
[----:B------:R-:W-:-:S04]  /*11270*/  @!P1 LEA.HI R10, R10, R10, RZ, 0x1 ;  /* 0x0000000a0a0a9211 */ /* 0x000fc800078f08ff */
[----:B------:R-:W-:Y:S01]  /*11280*/  @!P0 LEA.HI R3, R3, R3, RZ, 0x1 ;  /* 0x0000000303038211 */ /* 0x000fe200078f08ff */
[----:B-1----:R-:W-:-:S03]  /*11290*/  @!P3 IMAD.WIDE R14, R19, 0x4, R4 ;  /* 0x00000004130eb825 */ /* 0x002fc600078e0204 */
[----:B------:R-:W-:Y:S02]  /*112a0*/  @!P0 LOP3.LUT R3, R3, 0xfffffffe, RZ, 0xc0, !PT ;  /* 0xfffffffe03038812 */ /* 0x000fe400078ec0ff */
[C---:B------:R-:W-:Y:S02]  /*112b0*/  IADD3 R19, R11.reuse, 0x98, RZ ;  /* 0x000000980b137810 */ /* 0x040fe40007ffe0ff */
[----:B--2---:R-:W-:Y:S02]  /*112c0*/  @!P6 LOP3.LUT R7, R2, 0xfffffffe, RZ, 0xc0, !PT ;  /* 0xfffffffe0207e812 */ /* 0x004fe400078ec0ff */
[----:B------:R-:W-:Y:S02]  /*112d0*/  IADD3 R2, R11, 0x80, RZ ;  /* 0x000000800b027810 */ /* 0x000fe40007ffe0ff */
[----:B---3--:R-:W-:Y:S01]  /*112e0*/  @!P4 LOP3.LUT R13, R20, 0xfffffffe, RZ, 0xc0, !PT ;  /* 0xfffffffe140dc812 */ /* 0x008fe200078ec0ff */
[----:B------:R-:W-:Y:S01]  /*112f0*/  @!P6 IMAD.WIDE R6, R7, 0x4, R4 ;  /* 0x000000040706e825 */ /* 0x000fe200078e0204 */
[----:B------:R-:W-:-:S03]  /*11300*/  IADD3 R20, R11, 0x90, RZ ;  /* 0x000000900b147810 */ /* 0x000fc60007ffe0ff */
[--C-:B------:R-:W-:Y:S01]  /*11310*/  @!P4 IMAD.WIDE R12, R13, 0x4, R4.reuse ;  /* 0x000000040d0cc825 */ /* 0x100fe200078e0204 */
[----:B------:R1:W-:Y:S01]  /*11320*/  @!P6 ST.E.64 [R6.64], R42 ;  /* 0x0000002a0600e985 */ /* 0x0003e2000c101b10 */
[----:B------:R-:W-:Y:S02]  /*11330*/  ISETP.GE.AND P6, PT, R2, c[0x0][0x3c8], PT ;  /* 0x0000f20002007a0c */ /* 0x000fe40003fc6270 */
[----:B----4-:R-:W-:Y:S01]  /*11340*/  @!P0 IMAD.WIDE R16, R3, 0x4, R4 ;  /* 0x0000000403108825 */ /* 0x010fe200078e0204 */
[----:B------:R2:W-:Y:S01]  /*11350*/  @!P5 ST.E.64 [R8.64], R46 ;  /* 0x0000002e0800d985 */ /* 0x0005e2000c101b10 */
[----:B------:R-:W-:Y:S02]  /*11360*/  ISETP.GE.AND P5, PT, R0, c[0x0][0x3c8], PT ;  /* 0x0000f20000007a0c */ /* 0x000fe40003fa6270 */
[----:B------:R-:W-:Y:S01]  /*11370*/  IADD3 R3, R11, 0xb0, RZ ;  /* 0x000000b00b037810 */ /* 0x000fe20007ffe0ff */
[----:B------:R3:W-:Y:S01]  /*11380*/  @!P4 ST.E.64 [R12.64], R50 ;  /* 0x000000320c00c985 */ /* 0x0007e2000c101b10 */
[----:B------:R-:W-:-:S03]  /*11390*/  ISETP.GE.AND P4, PT, R20, c[0x0][0x3c8], PT ;  /* 0x0000f20014007a0c */ /* 0x000fc60003f86270 */
[----:B------:R4:W-:Y:S01]  /*113a0*/  @!P3 ST.E.64 [R14.64], R54 ;  /* 0x000000360e00b985 */ /* 0x0009e2000c101b10 */
[----:B------:R-:W-:Y:S02]  /*113b0*/  ISETP.GE.AND P3, PT, R19, c[0x0][0x3c8], PT ;  /* 0x0000f20013007a0c */ /* 0x000fe40003f66270 */
[----:B------:R-:W-:-:S03]  /*113c0*/  @!P6 LEA.HI R2, R2, R2, RZ, 0x1 ;  /* 0x000000020202e211 */ /* 0x000fc600078f08ff */
[----:B------:R-:W-:-:S04]  /*113d0*/  @!P5 LEA.HI R0, R0, R0, RZ, 0x1 ;  /* 0x000000000000d211 */ /* 0x000fc800078f08ff */
[----:B------:R-:W-:-:S04]  /*113e0*/  @!P4 LEA.HI R20, R20, R20, RZ, 0x1 ;  /* 0x000000141414c211 */ /* 0x000fc800078f08ff */
[----:B------:R-:W-:Y:S02]  /*113f0*/  @!P3 LEA.HI R19, R19, R19, RZ, 0x1 ;  /* 0x000000131313b211 */ /* 0x000fe400078f08ff */
[----:B-1----:R-:W-:Y:S02]  /*11400*/  @!P2 LOP3.LUT R7, R18, 0xfffffffe, RZ, 0xc0, !PT ;  /* 0xfffffffe1207a812 */ /* 0x002fe400078ec0ff */
[----:B------:R-:W-:Y:S02]  /*11410*/  IADD3 R18, R11, 0xa0, RZ ;  /* 0x000000a00b127810 */ /* 0x000fe40007ffe0ff */
[----:B--2---:R-:W-:Y:S01]  /*11420*/  @!P1 LOP3.LUT R9, R10, 0xfffffffe, RZ, 0xc0, !PT ;  /* 0xfffffffe0a099812 */ /* 0x004fe200078ec0ff */
[--C-:B------:R-:W-:Y:S01]  /*11430*/  @!P2 IMAD.WIDE R6, R7, 0x4, R4.reuse ;  /* 0x000000040706a825 */ /* 0x100fe200078e0204 */
[----:B------:R-:W-:Y:S02]  /*11440*/  IADD3 R10, R11, 0xa8, RZ ;  /* 0x000000a80b0a7810 */ /* 0x000fe40007ffe0ff */
[----:B---3--:R-:W-:Y:S01]  /*11450*/  @!P4 LOP3.LUT R13, R20, 0xfffffffe, RZ, 0xc0, !PT ;  /* 0xfffffffe140dc812 */ /* 0x008fe200078ec0ff */
[----:B------:R-:W-:Y:S01]  /*11460*/  @!P1 IMAD.WIDE R8, R9, 0x4, R4 ;  /* 0x0000000409089825 */ /* 0x000fe200078e0204 */
[----:B------:R1:W-:Y:S01]  /*11470*/  @!P2 ST.E.64 [R6.64], R58 ;  /* 0x0000003a0600a985 */ /* 0x0003e2000c101b10 */
[----:B------:R-:W-:-:S02]  /*11480*/  ISETP.GE.AND P2, PT, R18, c[0x0][0x3c8], PT ;  /* 0x0000f20012007a0c */ /* 0x000fc40003f46270 */
[----:B------:R-:W-:Y:S01]  /*11490*/  @!P3 LOP3.LUT R19, R19, 0xfffffffe, RZ, 0xc0, !PT ;  /* 0xfffffffe1313b812 */ /* 0x000fe200078ec0ff */
[----:B------:R2:W-:Y:S01]  /*114a0*/  @!P1 ST.E.64 [R8.64], R62 ;  /* 0x0000003e08009985 */ /* 0x0005e2000c101b10 */
[----:B------:R-:W-:Y:S02]  /*114b0*/  ISETP.GE.AND P1, PT, R10, c[0x0][0x3c8], PT ;  /* 0x0000f2000a007a0c */ /* 0x000fe40003f26270 */
[----:B------:R-:W-:Y:S01]  /*114c0*/  IADD3 R11, R11, 0xb8, RZ ;  /* 0x000000b80b0b7810 */ /* 0x000fe20007ffe0ff */
[----:B------:R3:W-:Y:S01]  /*114d0*/  @!P0 ST.E.64 [R16.64], R66 ;  /* 0x0000004210008985 */ /* 0x0007e2000c101b10 */
[----:B------:R-:W-:-:S05]  /*114e0*/  ISETP.GE.AND P0, PT, R3, c[0x0][0x3c8], PT ;  /* 0x0000f20003007a0c */ /* 0x000fca0003f06270 */
[----:B------:R-:W-:-:S04]  /*114f0*/  @!P2 LEA.HI R18, R18, R18, RZ, 0x1 ;  /* 0x000000121212a211 */ /* 0x000fc800078f08ff */
[----:B------:R-:W-:Y:S02]  /*11500*/  @!P1 LEA.HI R10, R10, R10, RZ, 0x1 ;  /* 0x0000000a0a0a9211 */ /* 0x000fe400078f08ff */
[----:B----4-:R-:W-:Y:S02]  /*11510*/  @!P2 LOP3.LUT R15, R18, 0xfffffffe, RZ, 0xc0, !PT ;  /* 0xfffffffe120fa812 */ /* 0x010fe400078ec0ff */
[----:B------:R-:W-:-:S04]  /*11520*/  @!P0 LEA.HI R3, R3, R3, RZ, 0x1 ;  /* 0x0000000303038211 */ /* 0x000fc800078f08ff */
[----:B------:R-:W-:Y:S02]  /*11530*/  @!P0 LOP3.LUT R3, R3, 0xfffffffe, RZ, 0xc0, !PT ;  /* 0xfffffffe03038812 */ /* 0x000fe400078ec0ff */
[----:B-1----:R-:W-:-:S03]  /*11540*/  @!P6 LOP3.LUT R7, R2, 0xfffffffe, RZ, 0xc0, !PT ;  /* 0xfffffffe0207e812 */ /* 0x002fc600078ec0ff */
[----:B------:R-:W-:Y:S01]  /*11550*/  @!P0 IMAD.WIDE R2, R3, 0x4, R4 ;  /* 0x0000000403028825 */ /* 0x000fe200078e0204 */
[----:B--2---:R-:W-:-:S03]  /*11560*/  @!P5 LOP3.LUT R9, R0, 0xfffffffe, RZ, 0xc0, !PT ;  /* 0xfffffffe0009d812 */ /* 0x004fc600078ec0ff */
[----:B------:R-:W-:Y:S01]  /*11570*/  @!P6 IMAD.WIDE R6, R7, 0x4, R4 ;  /* 0x000000040706e825 */ /* 0x000fe200078e0204 */
[----:B---3--:R-:W-:-:S03]  /*11580*/  @!P1 LOP3.LUT R17, R10, 0xfffffffe, RZ, 0xc0, !PT ;  /* 0xfffffffe0a119812 */ /* 0x008fc600078ec0ff */
[--C-:B------:R-:W-:Y:S01]  /*11590*/  @!P5 IMAD.WIDE R8, R9, 0x4, R4.reuse ;  /* 0x000000040908d825 */ /* 0x100fe200078e0204 */
[----:B------:R1:W-:Y:S04]  /*115a0*/  @!P6 ST.E.64 [R6.64], R70 ;  /* 0x000000460600e985 */ /* 0x0003e8000c101b10 */
[----:B------:R2:W-:Y:S01]  /*115b0*/  @!P5 ST.E.64 [R8.64], R74 ;  /* 0x0000004a0800d985 */ /* 0x0005e2000c101b10 */
[----:B-1----:R-:W-:-:S04]  /*115c0*/  @!P4 IMAD.WIDE R6, R13, 0x4, R4 ;  /* 0x000000040d06c825 */ /* 0x002fc800078e0204 */
[--C-:B--2---:R-:W-:Y:S01]  /*115d0*/  @!P3 IMAD.WIDE R8, R19, 0x4, R4.reuse ;  /* 0x000000041308b825 */ /* 0x104fe200078e0204 */
[----:B------:R1:W-:Y:S03]  /*115e0*/  @!P4 ST.E.64 [R6.64], R78 ;  /* 0x0000004e0600c985 */ /* 0x0003e6000c101b10 */
[--C-:B------:R-:W-:Y:S01]  /*115f0*/  @!P2 IMAD.WIDE R12, R15, 0x4, R4.reuse ;  /* 0x000000040f0ca825 */ /* 0x100fe200078e0204 */
[----:B------:R1:W-:Y:S03]  /*11600*/  @!P3 ST.E.64 [R8.64], R82 ;  /* 0x000000520800b985 */ /* 0x0003e6000c101b10 */
[----:B------:R-:W-:Y:S01]  /*11610*/  @!P1 IMAD.WIDE R14, R17, 0x4, R4 ;  /* 0x00000004110e9825 */ /* 0x000fe200078e0204 */
[----:B------:R1:W-:Y:S04]  /*11620*/  @!P2 ST.E.64 [R12.64], R86 ;  /* 0x000000560c00a985 */ /* 0x0003e8000c101b10 */
[----:B------:R1:W-:Y:S04]  /*11630*/  @!P1 ST.E.64 [R14.64], R90 ;  /* 0x0000005a0e009985 */ /* 0x0003e8000c101b10 */
[----:B------:R1:W-:Y:S01]  /*11640*/  @!P0 ST.E.64 [R2.64], R94 ;  /* 0x0000005e02008985 */ /* 0x0003e2000c101b10 */
[----:B------:R-:W-:-:S13]  /*11650*/  ISETP.GE.AND P0, PT, R11, c[0x0][0x3c8], PT ;  /* 0x0000f2000b007a0c */ /* 0x000fda0003f06270 */
[----:B------:R-:W-:Y:S05]  /*11660*/  @P0 EXIT ;  /* 0x000000000000094d */ /* 0x000fea0003800000 */
[----:B-1----:R-:W-:-:S04]  /*11670*/  LEA.HI R3, R11, R11, RZ, 0x1 ;  /* 0x0000000b0b037211 */ /* 0x002fc800078f08ff */
[----:B------:R-:W-:-:S05]  /*11680*/  LOP3.LUT R3, R3, 0xfffffffe, RZ, 0xc0, !PT ;  /* 0xfffffffe03037812 */ /* 0x000fca00078ec0ff */
[----:B------:R-:W-:-:S05]  /*11690*/  IMAD.WIDE R4, R3, 0x4, R4 ;  /* 0x0000000403047825 */ /* 0x000fca00078e0204 */
[----:B------:R-:W-:Y:S01]  /*116a0*/  ST.E.64 [R4.64], R98 ;  /* 0x0000006204007985 */ /* 0x000fe2000c101b10 */
[----:B------:R-:W-:Y:S05]  /*116b0*/  EXIT ;  /* 0x000000000000794d */ /* 0x000fea0003800000 */
.L_x_387:
        /* <DEDUP_REMOVED lines=26> */
[----:B------:R-:W-:Y:S01]  /*11860*/  IMAD.WIDE.U32 R8, R5, c[0x0][0x4d8], R8 ;  /* 0x0001360005087a25 */ /* 0x000fe200078e0008 */
[----:B------:R-:W-:-:S03]  /*11870*/  IADD3 R4, -R6, RZ, RZ ;  /* 0x000000ff06047210 */ /* 0x000fc60007ffe1ff */
[----:B------:R-:W-:Y:S02]  /*11880*/  IMAD R0, R0, c[0x0][0x4d8], RZ ;  /* 0x0001360000007a24 */ /* 0x000fe400078e02ff */
[----:B--2---:R-:W-:Y:S02]  /*11890*/  IMAD R2, R2, c[0x0][0x550], R3 ;  /* 0x0001540002027a24 */ /* 0x004fe400078e0203 */
[----:B------:R-:W-:Y:S02]  /*118a0*/  IMAD R0, R5, c[0x0][0x4dc], R0 ;  /* 0x0001370005007a24 */ /* 0x000fe400078e0200 */
[----:B------:R-:W-:Y:S01]  /*118b0*/  IMAD R4, R4, c[0x0][0x4e8], R7 ;  /* 0x00013a0004047a24 */ /* 0x000fe200078e0207 */
[----:B------:R-:W-:Y:S01]  /*118c0*/  SHF.R.S32.HI R3, RZ, 0x1f, R2 ;  /* 0x0000001fff037819 */ /* 0x000fe20000011402 */
[----:B------:R-:W-:Y:S01]  /*118d0*/  IMAD.IADD R9, R0, 0x1, R9 ;  /* 0x0000000100097824 */ /* 0x000fe200078e0209 */
[----:B------:R-:W-:-:S03]  /*118e0*/  SHF.R.S32.HI R0, RZ, 0x1f, R6 ;  /* 0x0000001fff007819 */ /* 0x000fc60000011406 */
[----:B------:R-:W-:Y:S02]  /*118f0*/  IMAD R3, R3, c[0x0][0x4e0], RZ ;  /* 0x0001380003037a24 */ /* 0x000fe400078e02ff */
        /* <DEDUP_REMOVED lines=14> */
.L_x_390:
        /* <DEDUP_REMOVED lines=10> */
.L_x_2478:


//--------------------- .text._ZN7cutlass13device_kernelIN5flash19enable_sm80_to_sm89INS1_16FlashAttnFwdSm80INS1_25CollectiveMainloopFwdSm80ILi8ELi1ELb0EN4cute5tupleIJNS5_1CILi128EEENS7_ILi64EEENS7_ILi192EEEEEELi192ENS_10bfloat16_tEfNS_4arch4Sm80ELb0ELb1ELb1ELb1ELb0ELb0ELb1ELb1EEENS1_21CollectiveEpilogueFwdINS6_IJS8_SA_S9_EEENS6_IJNS7_ILi1EEESI_SI_EEESC_SE_Li256ELb1ELb1ELb1ELb0EEENS1_36VarlenDynamicPersistentTileSchedulerILi128ELi64ELi256ELi256ELb1ELb1ELb0ELb1ELb0ELb1EEEEEEEEEvNT_6ParamsE --------------------------
	.section	.text._ZN7cutlass13device_kernelIN5flash19enable_sm80_to_sm89INS1_16FlashAttnFwdSm80INS1_25CollectiveMainloopFwdSm80ILi8ELi1ELb0EN4cute5tupleIJNS5_1CILi128EEENS7_ILi64EEENS7_ILi192EEEEEELi192ENS_10bfloat16_tEfNS_4arch4Sm80ELb0ELb1ELb1ELb1ELb0ELb0ELb1ELb1EEENS1_21CollectiveEpilogueFwdINS6_IJS8_SA_S9_EEENS6_IJNS7_ILi1EEESI_SI_EEESC_SE_Li256ELb1ELb1ELb1ELb0EEENS1_36VarlenDynamicPersistentTileSchedulerILi128ELi64ELi256ELi256ELb1ELb1ELb0ELb1ELb0ELb1EEEEEEEEEvNT_6ParamsE,"ax",@progbits
	.sectioninfo	@"SHI_REGISTERS=255"
	.align	128
.text._ZN7cutlass13device_kernelIN5flash19enable_sm80_to_sm89INS1_16FlashAttnFwdSm80INS1_25CollectiveMainloopFwdSm80ILi8ELi1ELb0EN4cute5tupleIJNS5_1CILi128EEENS7_ILi64EEENS7_ILi192EEEEEELi192ENS_10bfloat16_tEfNS_4arch4Sm80ELb0ELb1ELb1ELb1ELb0ELb0ELb1ELb1EEENS1_21CollectiveEpilogueFwdINS6_IJS8_SA_S9_EEENS6_IJNS7_ILi1EEESI_SI_EEESC_SE_Li256ELb1ELb1ELb1ELb0EEENS1_36VarlenDynamicPersistentTileSchedulerILi128ELi64ELi256ELi256ELb1ELb1ELb0ELb1ELb0ELb1EEEEEEEEEvNT_6ParamsE:
        .type           _ZN7cutlass13device_kernelIN5flash19enable_sm80_to_sm89INS1_16FlashAttnFwdSm80INS1_25CollectiveMainloopFwdSm80ILi8ELi1ELb0EN4cute5tupleIJNS5_1CILi128EEENS7_ILi64EEENS7_ILi192EEEEEELi192ENS_10bfloat16_tEfNS_4arch4Sm80ELb0ELb1ELb1ELb1ELb0ELb0ELb1ELb1EEENS1_21CollectiveEpilogueFwdINS6_IJS8_SA_S9_EEENS6_IJNS7_ILi1EEESI_SI_EEESC_SE_Li256ELb1ELb1ELb1ELb0EEENS1_36VarlenDynamicPersistentTileSchedulerILi128ELi64ELi256ELi256ELb1ELb1ELb0ELb1ELb0ELb1EEEEEEEEEvNT_6ParamsE,@function
        .size           _ZN7cutlass13device_kernelIN5flash19enable_sm80_to_sm89INS1_16FlashAttnFwdSm80INS1_25CollectiveMainloopFwdSm80ILi8ELi1ELb0EN4cute5tupleIJNS5_1CILi128EEENS7_ILi64EEENS7_ILi192EEEEEELi192ENS_10bfloat16_tEfNS_4arch4Sm80ELb0ELb1ELb1ELb1ELb0ELb0ELb1ELb1EEENS1_21CollectiveEpilogueFwdINS6_IJS8_SA_S9_EEENS6_IJNS7_ILi1EEESI_SI_EEESC_SE_Li256ELb1ELb1ELb1ELb0EEENS1_36VarlenDynamicPersistentTileSchedulerILi128ELi64ELi256ELi256ELb1ELb1ELb0ELb1ELb0ELb1EEEEEEEEEvNT_6ParamsE,(.L_x_2479 - _ZN7cutlass13device_kernelIN5flash19enable_sm80_to_sm89INS1_16FlashAttnFwdSm80INS1_25CollectiveMainloopFwdSm80ILi8ELi1ELb0EN4cute5tupleIJNS5_1CILi128EEENS7_ILi64EEENS7_ILi192EEEEEELi192ENS_10bfloat16_tEfNS_4arch4Sm80ELb0ELb1ELb1ELb1ELb0ELb0ELb1ELb1EEENS1_21CollectiveEpilogueFwdINS6_IJS8_SA_S9_EEENS6_IJNS7_ILi1EEESI_SI_EEESC_SE_Li256ELb1ELb1ELb1ELb0EEENS1_36VarlenDynamicPersistentTileSchedulerILi128ELi64ELi256ELi256ELb1ELb1ELb0ELb1ELb0ELb1EEEEEEEEEvNT_6ParamsE)
        .other          _ZN7cutlass13device_kernelIN5flash19enable_sm80_to_sm89INS1_16FlashAttnFwdSm80INS1_25CollectiveMainloopFwdSm80ILi8ELi1ELb0EN4cute5tupleIJNS5_1CILi128EEENS7_ILi64EEENS7_ILi192EEEEEELi192ENS_10bfloat16_tEfNS_4arch4Sm80ELb0ELb1ELb1ELb1ELb0ELb0ELb1ELb1EEENS1_21CollectiveEpilogueFwdINS6_IJS8_SA_S9_EEENS6_IJNS7_ILi1EEESI_SI_EEESC_SE_Li256ELb1ELb1ELb1ELb0EEENS1_36VarlenDynamicPersistentTileSchedulerILi128ELi64ELi256ELi256ELb1ELb1ELb0ELb1ELb0ELb1EEEEEEEEEvNT_6ParamsE,@"STO_CUDA_ENTRY STV_DEFAULT"
_ZN7cutlass13device_kernelIN5flash19enable_sm80_to_sm89INS1_16FlashAttnFwdSm80INS1_25CollectiveMainloopFwdSm80ILi8ELi1ELb0EN4cute5tupleIJNS5_1CILi128EEENS7_ILi64EEENS7_ILi192EEEEEELi192ENS_10bfloat16_tEfNS_4arch4Sm80ELb0ELb1ELb1ELb1ELb0ELb0ELb1ELb1EEENS1_21CollectiveEpilogueFwdINS6_IJS8_SA_S9_EEENS6_IJNS7_ILi1EEESI_SI_EEESC_SE_Li256ELb1ELb1ELb1ELb0EEENS1_36VarlenDynamicPersistentTileSchedulerILi128ELi64ELi256ELi256ELb1ELb1ELb0ELb1ELb0ELb1EEEEEEEEEvNT_6ParamsE:
        /* <DEDUP_REMOVED lines=13> */
[----:B------:R-:W-:-:S03]  /*00d0*/  CS2R R8, SRZ ;  /* 0x0000000000087805 */ /* 0x000fc6000001ff00 */
        /* <DEDUP_REMOVED lines=10> */
[C---:B------:R-:W-:Y:S01]  /*0180*/  ISETP.GE.U32.AND P4, PT, R12.reuse, 0x2, PT ;  /* 0x000000020c00780c */ /* 0x040fe20003f86070 */
[----:B------:R-:W-:Y:S01]  /*0190*/  IMAD.MOV.U32 R6, RZ, RZ, RZ ;  /* 0x000000ffff067224 */ /* 0x000fe200078e00ff */
        /* <DEDUP_REMOVED lines=26> */
.L_x_396:
        /* <DEDUP_REMOVED lines=9> */
[----:B------:R-:W-:-:S04]  /*03d0*/  @!P0 IMAD.WIDE R4, R0, R2, c[0x0][0x580] ;  /* 0x0001600000048625 */ /* 0x000fc800078e0202 */
[----:B------:R-:W-:Y:S01]  /*03e0*/  @!P0 IMAD.WIDE R2, R0, R3, c[0x0][0x578] ;  /* 0x00015e0000028625 */ /* 0x000fe200078e0203 */
[----:B------:R-:W3:Y:S04]  /*03f0*/  @!P0 LDG.E R9, [R4.64] ;  /* 0x0000000604098981 */ /* 0x000ee8000c1e1900 */
[----:B------:R-:W3:Y:S02]  /*0400*/  @!P0 LDG.E R8, [R2.64] ;  /* 0x0000000602088981 */ /* 0x000ee4000c1e1900 */
[----:B---3--:R-:W-:Y:S01]  /*0410*/  IMAD R5, R9, R8, RZ ;  /* 0x0000000809057224 */ /* 0x008fe200078e02ff */
[----:B------:R-:W-:Y:S05]  /*0420*/  BRA.DIV ~URZ, `(.L_x_394) ;  /* 0x00014f827f007947 */ /* 0x000fea000b800000 */
[----:B------:R1:W3:Y:S02]  /*0430*/  SHFL.UP PT, R0, R5, 0x1, RZ ;  /* 0x0420000005007989 */ /* 0x0002e400000e00ff */
.L_x_535:
        /* <DEDUP_REMOVED lines=16> */
.L_x_536:
[----:B---3--:R-:W-:-:S05]  /*0540*/  IMAD R0, R0, c[0x0][0x538], RZ ;  /* 0x00014e0000007a24 */ /* 0x008fca00078e02ff */
[----:B------:R-:W-:-:S04]  /*0550*/  IADD3 R7, R0, R7, RZ ;  /* 0x0000000700077210 */ /* 0x000fc80007ffe0ff */
[----:B------:R-:W-:-:S13]  /*0560*/  ISETP.GT.AND P0, PT, R7, UR4, PT ;  /* 0x0000000407007c0c */ /* 0x000fda000bf04270 */
[----:B-12---:R-:W-:Y:S05]  /*0570*/  @!P0 BRA `(.L_x_396) ;  /* 0xfffffdc000008947 */ /* 0x006fea000383ffff */
.L_x_392:
[----:B------:R-:W-:-:S05]  /*0580*/  IADD3 R11, -R0, R7, RZ ;  /* 0x00000007000b7210 */ /* 0x000fca0007ffe1ff */
[----:B------:R-:W-:-:S05]  /*0590*/  IMAD R0, R4, c[0x0][0x538], R11 ;  /* 0x00014e0004007a24 */ /* 0x000fca00078e020b */
[----:B------:R-:W-:Y:S01]  /*05a0*/  ISETP.GT.AND P0, PT, R0, UR4, PT ;  /* 0x0000000400007c0c */ /* 0x000fe2000bf04270 */
[----:B------:R-:W-:-:S12]  /*05b0*/  BRA.DIV ~URZ, `(.L_x_397) ;  /* 0x000150027f007947 */ /* 0x000fd8000b800000 */
[----:B------:R-:W-:-:S04]  /*05c0*/  VOTE.ANY R10, PT, !P0 ;  /* 0x00000000000a7806 */ /* 0x000fc800040e0100 */
.L_x_537:
[----:B------:R-:W1:Y:S02]  /*05d0*/  POPC R7, R10 ;  /* 0x0000000a00077309 */ /* 0x000e640000000000 */
[----:B-12---:R-:W-:Y:S01]  /*05e0*/  IADD3 R235, R7, R6, RZ ;  /* 0x0000000607eb7210 */ /* 0x006fe20007ffe0ff */
[----:B------:R-:W-:Y:S05]  /*05f0*/  BRA.DIV ~URZ, `(.L_x_398) ;  /* 0x000150127f007947 */ /* 0x000fea000b800000 */
[----:B------:R1:W2:Y:S01]  /*0600*/  SHFL.IDX PT, R233, R9, R7, 0x1f ;  /* 0x00001f0709e97589 */ /* 0x0002a200000e0000 */
[----:B------:R-:W-:-:S03]  /*0610*/  MOV R6, RZ ;  /* 0x000000ff00067202 */ /* 0x000fc60000000f00 */
[----:B------:R1:W3:Y:S04]  /*0620*/  SHFL.IDX PT, R9, R8, R7, 0x1f ;  /* 0x00001f0708097589 */ /* 0x0002e800000e0000 */
.L_x_538:
[----:B------:R-:W-:Y:S01]  /*0630*/  ISETP.NE.AND P0, PT, R10, RZ, PT ;  /* 0x000000ff0a00720c */ /* 0x000fe20003f05270 */
[----:B------:R-:W-:-:S12]  /*0640*/  BSSY B0, `(.L_x_399) ;  /* 0x0000005000007945 */ /* 0x000fd80003800000 */
[----:B------:R-:W-:Y:S05]  /*0650*/  @!P0 BRA `(.L_x_400) ;  /* 0x0000003000008947 */ /* 0x000fea0003800000 */
[----:B------:R-:W-:Y:S01]  /*0660*/  IADD3 R3, R7, -0x1, RZ ;  /* 0xffffffff07037810 */ /* 0x000fe20007ffe0ff */
[----:B------:R-:W-:Y:S05]  /*0670*/  BRA.DIV ~URZ, `(.L_x_401) ;  /* 0x000150727f007947 */ /* 0x000fea000b800000 */
[----:B------:R4:W1:Y:S02]  /*0680*/  SHFL.IDX PT, R6, R4, R3, 0x1f ;  /* 0x00001f0304067589 */ /* 0x00086400000e0000 */
.L_x_400:
[----:B------:R-:W-:Y:S05]  /*0690*/  BSYNC B0 ;  /* 0x0000000000007941 */ /* 0x000fea0003800000 */
.L_x_399:
[----:B---3--:R-:W-:Y:S01]  /*06a0*/  ISETP.NE.AND P0, PT, R9, 0x1, PT ;  /* 0x000000010900780c */ /* 0x008fe20003f05270 */
[----:B-1----:R-:W-:Y:S01]  /*06b0*/  IMAD R232, R6, c[0x0][0x538], R11 ;  /* 0x00014e0006e87a24 */ /* 0x002fe200078e020b */
[----:B------:R-:W-:Y:S04]  /*06c0*/  BSSY B0, `(.L_x_402) ;  /* 0x0000085000007945 */ /* 0x000fe80003800000 */
[----:B------:R-:W-:-:S07]  /*06d0*/  IADD3 R11, -R232, UR4, RZ ;  /* 0x00000004e80b7c10 */ /* 0x000fce000fffe1ff */
[----:B------:R-:W-:Y:S05]  /*06e0*/  @!P0 BRA `(.L_x_403) ;  /* 0x000003e000008947 */ /* 0x000fea0003800000 */
[-C--:B--2---:R-:W-:Y:S02]  /*06f0*/  IABS R0, R233.reuse ;  /* 0x000000e900007213 */ /* 0x084fe40000000000 */
[----:B------:R-:W-:-:S03]  /*0700*/  IABS R6, R233 ;  /* 0x000000e900067213 */ /* 0x000fc60000000000 */
[----:B------:R-:W-:Y:S01]  /*0710*/  IMAD.MOV.U32 R5, RZ, RZ, R0 ;  /* 0x000000ffff057224 */ /* 0x000fe200078e0000 */
[----:B------:R-:W-:-:S03]  /*0720*/  IABS R0, R9 ;  /* 0x0000000900007213 */ /* 0x000fc60000000000 */
[----:B------:R-:W1:Y:S02]  /*0730*/  I2F.RP R2, R5 ;  /* 0x0000000500027306 */ /* 0x000e640000209400 */
[----:B------:R-:W-:Y:S01]  /*0740*/  IMAD.MOV.U32 R8, RZ, RZ, R0 ;  /* 0x000000ffff087224 */ /* 0x000fe200078e0000 */
[----:B------:R-:W-:-:S05]  /*0750*/  IABS R0, R11 ;  /* 0x0000000b00007213 */ /* 0x000fca0000000000 */
[----:B------:R-:W-:Y:S08]  /*0760*/  I2F.RP R7, R8 ;  /* 0x0000000800077306 */ /* 0x000ff00000209400 */
[----:B-1----:R-:W1:Y:S02]  /*0770*/  MUFU.RCP R2, R2 ;  /* 0x0000000200027308 */ /* 0x002e640000001000 */
[----:B-1----:R-:W-:-:S06]  /*0780*/  IADD3 R2, R2, 0xffffffe, RZ ;  /* 0x0ffffffe02027810 */ /* 0x002fcc0007ffe0ff */
[----:B----4-:R-:W1:Y:S02]  /*0790*/  F2I.FTZ.U32.TRUNC.NTZ R3, R2 ;  /* 0x0000000200037305 */ /* 0x010e64000021f000 */
[----:B-1----:R-:W-:-:S04]  /*07a0*/  IMAD.MOV R2, RZ, RZ, -R3 ;  /* 0x000000ffff027224 */ /* 0x002fc800078e0a03 */
[----:B------:R-:W-:Y:S02]  /*07b0*/  IMAD R4, R2, R5, RZ ;  /* 0x0000000502047224 */ /* 0x000fe400078e02ff */
[----:B------:R-:W-:-:S04]  /*07c0*/  IMAD.MOV.U32 R2, RZ, RZ, RZ ;  /* 0x000000ffff027224 */ /* 0x000fc800078e00ff */
[----:B------:R-:W-:Y:S01]  /*07d0*/  IMAD.HI.U32 R2, R3, R4, R2 ;  /* 0x0000000403027227 */ /* 0x000fe200078e0002 */
[----:B------:R-:W-:-:S03]  /*07e0*/  MOV R3, R0 ;  /* 0x0000000000037202 */ /* 0x000fc60000000f00 */
[----:B------:R-:W-:Y:S02]  /*07f0*/  IMAD.MOV R0, RZ, RZ, -R6 ;  /* 0x000000ffff007224 */ /* 0x000fe400078e0a06 */
        /* <DEDUP_REMOVED lines=28> */
[----:B------:R-:W-:-:S03]  /*09c0*/  IMAD.MOV R5, RZ, RZ, -R4 ;  /* 0x000000ffff057224 */ /* 0x000fc600078e0a04 */
        /* <DEDUP_REMOVED lines=10> */
[----:B------:R-:W-:-:S04]  /*0a70*/  IMAD.MOV R2, RZ, RZ, -R0 ;  /* 0x000000ffff027224 */ /* 0x000fc800078e0a00 */
[C---:B------:R-:W-:Y:S01]  /*0a80*/  IMAD R3, R9.reuse, R2, R4 ;  /* 0x0000000209037224 */ /* 0x040fe200078e0204 */
[----:B------:R-:W-:Y:S01]  /*0a90*/  LEA R2, R9, R0, 0x18 ;  /* 0x0000000009027211 */ /* 0x000fe200078ec0ff */
[----:B------:R-:W-:-:S04]  /*0aa0*/  IMAD R0, R233, R5, R11 ;  /* 0x00000005e9007224 */ /* 0x000fc800078e020b */
[----:B------:R-:W-:Y:S01]  /*0ab0*/  IMAD R234, R3, 0x10000, R2 ;  /* 0x0001000003ea7824 */ /* 0x000fe200078e0202 */
[----:B------:R-:W-:Y:S05]  /*0ac0*/  BRA `(.L_x_404) ;  /* 0x0000044000007947 */ /* 0x000fea0003800000 */
.L_x_403:
[----:B------:R-:W-:-:S04]  /*0ad0*/  IMAD.MOV.U32 R2, RZ, RZ, 0x4 ;  /* 0x00000004ff027424 */ /* 0x000fc800078e00ff */
[----:B----4-:R-:W-:-:S05]  /*0ae0*/  IMAD.WIDE R2, R235, R2, c[0x0][0x590] ;  /* 0x00016400eb027625 */ /* 0x010fca00078e0202 */
[----:B------:R-:W3:Y:S02]  /*0af0*/  LDG.E R7, [R2.64] ;  /* 0x0000000602077981 */ /* 0x000ee4000c1e1900 */
[----:B--23--:R-:W-:-:S05]  /*0b00*/  IMAD R9, R7, R233, RZ ;  /* 0x000000e907097224 */ /* 0x00cfca00078e02ff */
[-C--:B------:R-:W-:Y:S02]  /*0b10*/  IABS R0, R9.reuse ;  /* 0x0000000900007213 */ /* 0x080fe40000000000 */
[----:B------:R-:W-:-:S03]  /*0b20*/  IABS R8, R9 ;  /* 0x0000000900087213 */ /* 0x000fc60000000000 */
[----:B------:R-:W-:-:S04]  /*0b30*/  IMAD.MOV.U32 R6, RZ, RZ, R0 ;  /* 0x000000ffff067224 */ /* 0x000fc800078e0000 */
[----:B------:R-:W1:Y:S08]  /*0b40*/  I2F.RP R2, R6 ;  /* 0x0000000600027306 */ /* 0x000e700000209400 */
[----:B-1----:R-:W1:Y:S02]  /*0b50*/  MUFU.RCP R2, R2 ;  /* 0x0000000200027308 */ /* 0x002e640000001000 */
[----:B-1----:R-:W-:-:S06]  /*0b60*/  IADD3 R2, R2, 0xffffffe, RZ ;  /* 0x0ffffffe02027810 */ /* 0x002fcc0007ffe0ff */
[----:B------:R-:W1:Y:S02]  /*0b70*/  F2I.FTZ.U32.TRUNC.NTZ R3, R2 ;  /* 0x0000000200037305 */ /* 0x000e64000021f000 */
[----:B-1----:R-:W-:-:S04]  /*0b80*/  IMAD.MOV R0, RZ, RZ, -R3 ;  /* 0x000000ffff007224 */ /* 0x002fc800078e0a03 */
[----:B------:R-:W-:Y:S01]  /*0b90*/  IMAD.MOV.U32 R2, RZ, RZ, R0 ;  /* 0x000000ffff027224 */ /* 0x000fe200078e0000 */
[----:B------:R-:W-:-:S03]  /*0ba0*/  IABS R0, R11 ;  /* 0x0000000b00007213 */ /* 0x000fc60000000000 */
[----:B------:R-:W-:Y:S01]  /*0bb0*/  IMAD R4, R2, R6, RZ ;  /* 0x0000000602047224 */ /* 0x000fe200078e02ff */
[----:B------:R-:W-:Y:S01]  /*0bc0*/  MOV R5, R0 ;  /* 0x0000000000057202 */ /* 0x000fe20000000f00 */
[----:B------:R-:W-:-:S04]  /*0bd0*/  IMAD.MOV.U32 R2, RZ, RZ, RZ ;  /* 0x000000ffff027224 */ /* 0x000fc800078e00ff */
[----:B------:R-:W-:-:S04]  /*0be0*/  IMAD.HI.U32 R0, R3, R4, R2 ;  /* 0x0000000403007227 */ /* 0x000fc800078e0002 */
[----:B------:R-:W-:Y:S02]  /*0bf0*/  IMAD.MOV R2, RZ, RZ, -R8 ;  /* 0x000000ffff027224 */ /* 0x000fe400078e0a08 */
        /* <DEDUP_REMOVED lines=9> */
[----:B------:R-:W-:-:S04]  /*0c90*/  @P2 IADD3 R0, R0, 0x1, RZ ;  /* 0x0000000100002810 */ /* 0x000fc80007ffe0ff */
[----:B------:R-:W-:-:S05]  /*0ca0*/  MOV R4, R0 ;  /* 0x0000000000047202 */ /* 0x000fca0000000f00 */
[----:B------:R-:W-:Y:S01]  /*0cb0*/  @!P0 IMAD.MOV R4, RZ, RZ, -R4 ;  /* 0x000000ffff048224 */ /* 0x000fe200078e0a04 */
[----:B------:R-:W-:-:S05]  /*0cc0*/  @!P1 LOP3.LUT R4, RZ, R9, RZ, 0x33, !PT ;  /* 0x00000009ff049212 */ /* 0x000fca00078e33ff */
[----:B------:R-:W-:-:S05]  /*0cd0*/  IMAD R10, R7, R4, RZ ;  /* 0x00000004070a7224 */ /* 0x000fca00078e02ff */
[----:B------:R-:W-:-:S04]  /*0ce0*/  IADD3 R0, -R10, c[0x0][0x538], RZ ;  /* 0x00014e000a007a10 */ /* 0x000fc80007ffe1ff */
[----:B------:R-:W-:-:S04]  /*0cf0*/  IMNMX R6, R7, R0, PT ;  /* 0x0000000007067217 */ /* 0x000fc80003800200 */
[----:B------:R-:W-:-:S05]  /*0d00*/  IABS R0, R6 ;  /* 0x0000000600007213 */ /* 0x000fca0000000000 */
[----:B------:R-:W-:-:S04]  /*0d10*/  IMAD.MOV.U32 R5, RZ, RZ, R0 ;  /* 0x000000ffff057224 */ /* 0x000fc800078e0000 */
[----:B------:R-:W1:Y:S08]  /*0d20*/  I2F.RP R2, R5 ;  /* 0x0000000500027306 */ /* 0x000e700000209400 */
[----:B-1----:R-:W1:Y:S02]  /*0d30*/  MUFU.RCP R2, R2 ;  /* 0x0000000200027308 */ /* 0x002e640000001000 */
[----:B-1----:R-:W-:-:S06]  /*0d40*/  IADD3 R2, R2, 0xffffffe, RZ ;  /* 0x0ffffffe02027810 */ /* 0x002fcc0007ffe0ff */
[----:B------:R1:W2:Y:S02]  /*0d50*/  F2I.FTZ.U32.TRUNC.NTZ R3, R2 ;  /* 0x0000000200037305 */ /* 0x0002a4000021f000 */
[----:B-1----:R-:W-:Y:S01]  /*0d60*/  IMAD.MOV R2, RZ, RZ, -R4 ;  /* 0x000000ffff027224 */ /* 0x002fe200078e0a04 */
[----:B--2---:R-:W-:-:S03]  /*0d70*/  IADD3 R0, RZ, -R3, RZ ;  /* 0x80000003ff007210 */ /* 0x004fc60007ffe0ff */
[----:B------:R-:W-:Y:S01]  /*0d80*/  IMAD R8, R9, R2, R11 ;  /* 0x0000000209087224 */ /* 0x000fe200078e020b */
[----:B------:R-:W-:Y:S01]  /*0d90*/  IABS R9, R6 ;  /* 0x0000000600097213 */ /* 0x000fe20000000000 */
[----:B------:R-:W-:-:S03]  /*0da0*/  IMAD.MOV.U32 R2, RZ, RZ, R0 ;  /* 0x000000ffff027224 */ /* 0x000fc600078e0000 */
[----:B------:R-:W-:Y:S01]  /*0db0*/  IABS R0, R8 ;  /* 0x0000000800007213 */ /* 0x000fe20000000000 */
[----:B------:R-:W-:Y:S02]  /*0dc0*/  IMAD R7, R2, R5, RZ ;  /* 0x0000000502077224 */ /* 0x000fe400078e02ff */
[----:B------:R-:W-:Y:S02]  /*0dd0*/  IMAD.MOV.U32 R2, RZ, RZ, RZ ;  /* 0x000000ffff027224 */ /* 0x000fe400078e00ff */
[----:B------:R-:W-:Y:S01]  /*0de0*/  IMAD.MOV.U32 R4, RZ, RZ, R0 ;  /* 0x000000ffff047224 */ /* 0x000fe200078e0000 */
[----:B------:R-:W-:Y:S01]  /*0df0*/  IADD3 R0, RZ, -R9, RZ ;  /* 0x80000009ff007210 */ /* 0x000fe20007ffe0ff */
[----:B------:R-:W-:-:S04]  /*0e00*/  IMAD.HI.U32 R3, R3, R7, R2 ;  /* 0x0000000703037227 */ /* 0x000fc800078e0002 */
[----:B------:R-:W-:Y:S02]  /*0e10*/  IMAD.MOV.U32 R2, RZ, RZ, R0 ;  /* 0x000000ffff027224 */ /* 0x000fe400078e0000 */
[----:B------:R-:W-:Y:S01]  /*0e20*/  IMAD.HI.U32 R0, R3, R4, RZ ;  /* 0x0000000403007227 */ /* 0x000fe200078e00ff */
[----:B------:R-:W-:-:S03]  /*0e30*/  IADD3 R3, R10, 0x1000000, R8 ;  /* 0x010000000a037810 */ /* 0x000fc60007ffe008 */
[----:B------:R-:W-:-:S05]  /*0e40*/  IMAD R2, R0, R2, R4 ;  /* 0x0000000200027224 */ /* 0x000fca00078e0204 */
[----:B------:R-:W-:-:S13]  /*0e50*/  ISETP.GT.U32.AND P1, PT, R5, R2, PT ;  /* 0x000000020500720c */ /* 0x000fda0003f24070 */
[----:B------:R-:W-:Y:S01]  /*0e60*/  @!P1 IMAD.IADD R2, R2, 0x1, -R5 ;  /* 0x0000000102029824 */ /* 0x000fe200078e0a05 */
[----:B------:R-:W-:Y:S02]  /*0e70*/  @!P1 IADD3 R0, R0, 0x1, RZ ;  /* 0x0000000100009810 */ /* 0x000fe40007ffe0ff */
[----:B------:R-:W-:Y:S02]  /*0e80*/  ISETP.NE.AND P1, PT, R6, RZ, PT ;  /* 0x000000ff0600720c */ /* 0x000fe40003f25270 */
[----:B------:R-:W-:Y:S02]  /*0e90*/  ISETP.GE.U32.AND P2, PT, R2, R5, PT ;  /* 0x000000050200720c */ /* 0x000fe40003f46070 */
[----:B------:R-:W-:-:S04]  /*0ea0*/  LOP3.LUT R2, R8, R6, RZ, 0x3c, !PT ;  /* 0x0000000608027212 */ /* 0x000fc800078e3cff */
[----:B------:R-:W-:Y:S01]  /*0eb0*/  ISETP.GE.AND P0, PT, R2, RZ, PT ;  /* 0x000000ff0200720c */ /* 0x000fe20003f06270 */
[----:B------:R-:W-:-:S06]  /*0ec0*/  IMAD.MOV R2, RZ, RZ, -R6 ;  /* 0x000000ffff027224 */ /* 0x000fcc00078e0a06 */
[----:B------:R-:W-:-:S06]  /*0ed0*/  @P2 IADD3 R0, R0, 0x1, RZ ;  /* 0x0000000100002810 */ /* 0x000fcc0007ffe0ff */
[----:B------:R-:W-:Y:S02]  /*0ee0*/  @!P0 IADD3 R0, -R0, RZ, RZ ;  /* 0x000000ff00008210 */ /* 0x000fe40007ffe1ff */
[----:B------:R-:W-:-:S05]  /*0ef0*/  @!P1 LOP3.LUT R0, RZ, R6, RZ, 0x33, !PT ;  /* 0x00000006ff009212 */ /* 0x000fca00078e33ff */
[----:B------:R-:W-:Y:S02]  /*0f00*/  IMAD R234, R0, R2, R3 ;  /* 0x0000000200ea7224 */ /* 0x000fe400078e0203 */
.L_x_404:
[----:B------:R-:W-:Y:S05]  /*0f10*/  BSYNC B0 ;  /* 0x0000000000007941 */ /* 0x000fea0003800000 */
.L_x_402:
[----:B------:R-:W-:-:S04]  /*0f20*/  LOP3.LUT R0, RZ, R0, RZ, 0x33, !PT ;  /* 0x00000000ff007212 */ /* 0x000fc800078e33ff */
[----:B------:R-:W-:Y:S01]  /*0f30*/  IADD3 R233, R0, R233, RZ ;  /* 0x000000e900e97210 */ /* 0x000fe20007ffe0ff */
[----:B------:R-:W-:Y:S05]  /*0f40*/  BRA `(.L_x_405) ;  /* 0x0000004000007947 */ /* 0x000fea0003800000 */
.L_x_393:
[----:B--2---:R-:W-:Y:S01]  /*0f50*/  IMAD.MOV.U32 R233, RZ, RZ, RZ ;  /* 0x000000ffffe97224 */ /* 0x004fe200078e00ff */
[----:B------:R-:W-:Y:S01]  /*0f60*/  MOV R234, RZ ;  /* 0x000000ff00ea7202 */ /* 0x000fe20000000f00 */
[----:B------:R-:W-:Y:S01]  /*0f70*/  IMAD.U32 R232, RZ, RZ, UR4 ;  /* 0x00000004ffe87e24 */ /* 0x000fe2000f8e00ff */
[----:B------:R-:W-:Y:S02]  /*0f80*/  MOV R235, c[0x0][0x53c] ;  /* 0x00014f0000eb7a02 */ /* 0x000fe40000000f00 */
.L_x_405:
[----:B------:R-:W-:Y:S01]  /*0f90*/  ISETP.NE.AND P0, PT, R12, RZ, PT ;  /* 0x000000ff0c00720c */ /* 0x000fe20003f05270 */
[----:B------:R-:W-:-:S12]  /*0fa0*/  WARPSYNC 0xffffffff ;  /* 0xffffffff00007948 */ /* 0x000fd80003800000 */
[----:B------:R1:W-:Y:S04]  /*0fb0*/  @!P0 STS.128 [0x18100], R232 ;  /* 0x018100e8ff008388 */ /* 0x0003e80000000c00 */
[----:B------:R-:W-:Y:S06]  /*0fc0*/  BAR.ARV 0x5, 0x100 ;  /* 0x0144000000007b1d */ /* 0x000fec0000002000 */
.L_x_391:
        /* <DEDUP_REMOVED lines=33> */
[----:B------:R-:W-:Y:S02]  /*11e0*/  LOP3.LUT R4, R13, 0xfffffff8, RZ, 0xc0, !PT ;  /* 0xfffffff80d047812 */ /* 0x000fe400078ec0ff */
[----:B------:R-:W-:-:S02]  /*11f0*/  LEA.HI R6, R8, R16, RZ, 0x5 ;  /* 0x0000001008067211 */ /* 0x000fc400078f28ff */
[----:B------:R-:W-:Y:S01]  /*1200*/  LOP3.LUT R15, R3, R0, RZ, 0x3c, !PT ;  /* 0x00000000030f7212 */ /* 0x000fe200078e3cff */
[----:B------:R-:W-:Y:S01]  /*1210*/  IMAD.IADD R11, R2, 0x1, -R4 ;  /* 0x00000001020b7824 */ /* 0x000fe200078e0a04 */
[----:B------:R-:W-:Y:S02]  /*1220*/  LEA.HI R7, R8, R16, RZ, 0x6 ;  /* 0x0000001008077211 */ /* 0x000fe400078f30ff */
[----:B------:R-:W-:Y:S02]  /*1230*/  LOP3.LUT R0, R6, 0xffffffe0, RZ, 0xc0, !PT ;  /* 0xffffffe006007812 */ /* 0x000fe400078ec0ff */
[--C-:B------:R-:W-:Y:S01]  /*1240*/  SHF.R.S32.HI R8, RZ, 0x5, R6.reuse ;  /* 0x00000005ff087819 */ /* 0x100fe20000011406 */
[----:B------:R-:W-:Y:S01]  /*1250*/  IMAD.SHL.U32 R4, R7, 0x8, RZ ;  /* 0x0000000807047824 */ /* 0x000fe200078e00ff */
[----:B------:R-:W-:Y:S01]  /*1260*/  SHF.R.S32.HI R2, RZ, 0x1f, R6 ;  /* 0x0000001fff027819 */ /* 0x000fe20000011406 */
[----:B------:R-:W-:Y:S01]  /*1270*/  IMAD.IADD R17, R16, 0x1, -R0 ;  /* 0x0000000110117824 */ /* 0x000fe200078e0a00 */
[----:B------:R-:W-:-:S02]  /*1280*/  LOP3.LUT R3, R12, 0xfffffffc, RZ, 0xc0, !PT ;  /* 0xfffffffc0c037812 */ /* 0x000fc400078ec0ff */
[----:B------:R-:W-:Y:S01]  /*1290*/  LEA.HI R0, R2, R8, RZ, 0x3 ;  /* 0x0000000802007211 */ /* 0x000fe200078f18ff */
[----:B------:R-:W-:Y:S01]  /*12a0*/  IMAD.SHL.U32 R2, R11, 0x40, RZ ;  /* 0x000000400b027824 */ /* 0x000fe200078e00ff */
[----:B------:R-:W-:Y:S01]  /*12b0*/  LOP3.LUT R209, R5, 0x7ffffe00, R4, 0xf8, !PT ;  /* 0x7ffffe0005d17812 */ /* 0x000fe200078ef804 */
[----:B------:R-:W-:Y:S01]  /*12c0*/  IMAD.SHL.U32 R5, R14, 0x8, RZ ;  /* 0x000000080e057824 */ /* 0x000fe200078e00ff */
[----:B------:R-:W-:Y:S01]  /*12d0*/  SHF.R.S32.HI R12, RZ, 0x1f, R17 ;  /* 0x0000001fff0c7819 */ /* 0x000fe20000011411 */
[----:B------:R-:W-:Y:S01]  /*12e0*/  IMAD.IADD R7, R16, 0x1, -R3 ;  /* 0x0000000110077824 */ /* 0x000fe200078e0a03 */
[----:B------:R-:W-:Y:S01]  /*12f0*/  LOP3.LUT R2, R2, 0x1c0, RZ, 0xc0, !PT ;  /* 0x000001c002027812 */ /* 0x000fe200078ec0ff */
[----:B------:R-:W-:Y:S01]  /*1300*/  IMAD.SHL.U32 R209, R209, 0x2, RZ ;  /* 0x00000002d1d17824 */ /* 0x000fe200078e00ff */
[----:B------:R-:W-:Y:S02]  /*1310*/  LOP3.LUT R0, R0, 0xffffff8, RZ, 0xc0, !PT ;  /* 0x0ffffff800007812 */ /* 0x000fe400078ec0ff */
[----:B------:R-:W-:-:S02]  /*1320*/  LOP3.LUT R5, R2, 0x8, R5, 0xf8, !PT ;  /* 0x0000000802057812 */ /* 0x000fc400078ef805 */
[----:B------:R-:W-:Y:S01]  /*1330*/  SHF.R.U32.HI R2, RZ, 0x3, R2 ;  /* 0x00000003ff027819 */ /* 0x000fe20000011602 */
[----:B------:R-:W-:Y:S01]  /*1340*/  IMAD.IADD R3, R8, 0x1, -R0 ;  /* 0x0000000108037824 */ /* 0x000fe200078e0a00 */
[----:B------:R-:W-:Y:S02]  /*1350*/  LEA.HI R12, R12, R17, RZ, 0x2 ;  /* 0x000000110c0c7211 */ /* 0x000fe400078f10ff */
[----:B------:R-:W-:Y:S01]  /*1360*/  LOP3.LUT R6, R5, R2, RZ, 0x3c, !PT ;  /* 0x0000000205067212 */ /* 0x000fe200078e3cff */
[C---:B------:R-:W-:Y:S01]  /*1370*/  IMAD.SHL.U32 R2, R9.reuse, 0x40, RZ ;  /* 0x0000004009027824 */ /* 0x040fe200078e00ff */
[----:B------:R-:W-:Y:S02]  /*1380*/  SHF.R.S32.HI R0, RZ, 0x2, R12 ;  /* 0x00000002ff007819 */ /* 0x000fe4000001140c */
[----:B------:R-:W-:Y:S02]  /*1390*/  LOP3.LUT R4, R9, 0x1, RZ, 0xc0, !PT ;  /* 0x0000000109047812 */ /* 0x000fe400078ec0ff */
[----:B------:R-:W-:Y:S01]  /*13a0*/  LOP3.LUT R2, R2, 0x1c0, RZ, 0xc0, !PT ;  /* 0x000001c002027812 */ /* 0x000fe200078ec0ff */
[----:B------:R-:W-:Y:S01]  /*13b0*/  IMAD R16, R3, 0x10, R0 ;  /* 0x0000001003107824 */ /* 0x000fe200078e0200 */
[----:B------:R-:W-:Y:S01]  /*13c0*/  ISETP.NE.U32.AND P0, PT, R4, 0x1, PT ;  /* 0x000000010400780c */ /* 0x000fe20003f05070 */
[----:B------:R-:W-:Y:S01]  /*13d0*/  IMAD.SHL.U32 R4, R8, 0x400, RZ ;  /* 0x0000040008047824 */ /* 0x000fe200078e00ff */
[----:B------:R-:W-:Y:S01]  /*13e0*/  LEA.HI R2, R2, R2, RZ, 0x1d ;  /* 0x0000000202027211 */ /* 0x000fe200078fe8ff */
[----:B------:R-:W-:Y:S01]  /*13f0*/  IMAD.SHL.U32 R3, R13, 0x40, RZ ;  /* 0x000000400d037824 */ /* 0x000fe200078e00ff */
[C---:B------:R-:W-:Y:S01]  /*1400*/  LEA.HI R0, R7.reuse, R7, RZ, 0x1 ;  /* 0x0000000707007211 */ /* 0x040fe200078f08ff */
[----:B------:R-:W-:Y:S01]  /*1410*/  IMAD R5, R7, 0x2, R4 ;  /* 0x0000000207057824 */ /* 0x000fe200078e0204 */
[----:B------:R-:W-:Y:S01]  /*1420*/  STL [R1+0x3c], R16 ;  /* 0x00003c1001007387 */ /* 0x000fe20000100800 */
[----:B------:R-:W-:-:S02]  /*1430*/  IADD3 R238, R236, 0x40, RZ ;  /* 0x00000040ecee7810 */ /* 0x000fc40007ffe0ff */
[----:B------:R-:W-:Y:S01]  /*1440*/  LOP3.LUT R3, R3, 0xfffffe00, RZ, 0xc0, !PT ;  /* 0xfffffe0003037812 */ /* 0x000fe200078ec0ff */
[----:B------:R-:W-:Y:S01]  /*1450*/  IMAD.IADD R8, R5, 0x1, R2 ;  /* 0x0000000105087824 */ /* 0x000fe200078e0202 */
[----:B------:R-:W-:Y:S02]  /*1460*/  LOP3.LUT R0, R0, 0x1ffffffe, RZ, 0xc0, !PT ;  /* 0x1ffffffe00007812 */ /* 0x000fe400078ec0ff */
[CC--:B------:R-:W-:Y:S02]  /*1470*/  IADD3 R4, R6.reuse, R3.reuse, R4 ;  /* 0x0000000306047210 */ /* 0x0c0fe40007ffe004 */
[----:B------:R-:W-:Y:S01]  /*1480*/  LOP3.LUT R5, R6, R3, RZ, 0xfc, !PT ;  /* 0x0000000306057212 */ /* 0x000fe200078efcff */
[----:B------:R-:W-:Y:S01]  /*1490*/  IMAD R3, R10, 0x20, R18 ;  /* 0x000000200a037824 */ /* 0x000fe200078e0212 */
[----:B------:R-:W-:Y:S01]  /*14a0*/  R2P PR, R9, 0x6 ;  /* 0x0000000609007804 */ /* 0x000fe20000000000 */
[----:B------:R-:W-:Y:S01]  /*14b0*/  IMAD.IADD R240, R7, 0x1, -R0 ;  /* 0x0000000107f07824 */ /* 0x000fe200078e0a00 */
[----:B------:R-:W-:Y:S01]  /*14c0*/  IADD3 R239, R236, 0x80, RZ ;  /* 0x00000080ecef7810 */ /* 0x000fe20007ffe0ff */
[----:B------:R-:W-:Y:S01]  /*14d0*/  IMAD R0, R14, 0x200, R15 ;  /* 0x000002000e007824 */ /* 0x000fe200078e020f */
[----:B------:R1:W-:Y:S01]  /*14e0*/  STL [R1+0x34], R3 ;  /* 0x0000340301007387 */ /* 0x0003e20000100800 */
[----:B------:R-:W-:Y:S01]  /*14f0*/  LOP3.LUT P4, RZ, R10, 0x2, RZ, 0xc0, !PT ;  /* 0x000000020aff7812 */ /* 0x000fe2000788c0ff */
[----:B------:R-:W-:Y:S01]  /*1500*/  IMAD.MOV.U32 R9, RZ, RZ, 0x40 ;  /* 0x00000040ff097424 */ /* 0x000fe200078e00ff */
[----:B------:R-:W-:Y:S01]  /*1510*/  SHF.R.S32.HI R7, RZ, 0x1f, R238 ;  /* 0x0000001fff077819 */ /* 0x000fe200000114ee */
[----:B------:R-:W-:Y:S01]  /*1520*/  IMAD R240, R240, 0x8, R16 ;  /* 0x00000008f0f07824 */ /* 0x000fe200078e0210 */
[----:B------:R-:W-:-:S02]  /*1530*/  SHF.R.S32.HI R6, RZ, 0x1f, R239 ;  /* 0x0000001fff067819 */ /* 0x000fc400000114ef */
[C---:B------:R-:W-:Y:S01]  /*1540*/  LOP3.LUT P6, RZ, R11.reuse, 0x2, RZ, 0xc0, !PT ;  /* 0x000000020bff7812 */ /* 0x040fe200078cc0ff */
[----:B------:R2:W-:Y:S01]  /*1550*/  STL [R1+0x4], R7 ;  /* 0x0000040701007387 */ /* 0x0005e20000100800 */
[----:B------:R-:W-:Y:S01]  /*1560*/  LOP3.LUT P5, RZ, R11, 0x4, RZ, 0xc0, !PT ;  /* 0x000000040bff7812 */ /* 0x000fe200078ac0ff */
[----:B------:R-:W-:Y:S01]  /*1570*/  IMAD.MOV.U32 R11, RZ, RZ, 0x20 ;  /* 0x00000020ff0b7424 */ /* 0x000fe200078e00ff */
[----:B------:R-:W-:Y:S01]  /*1580*/  LOP3.LUT P3, RZ, R10, 0x4, RZ, 0xc0, !PT ;  /* 0x000000040aff7812 */ /* 0x000fe2000786c0ff */
[----:B------:R3:W-:Y:S01]  /*1590*/  STL [R1], R6 ;  /* 0x0000000601007387 */ /* 0x0007e20000100800 */
[----:B------:R-:W-:Y:S02]  /*15a0*/  LEA R184, R0, 0x6100, 0x1 ;  /* 0x0000610000b87811 */ /* 0x000fe400078e08ff */
[C---:B------:R-:W-:Y:S02]  /*15b0*/  SEL R2, R9.reuse, 0xffffffc0, !P3 ;  /* 0xffffffc009027807 */ /* 0x040fe40005800000 */
[----:B------:R-:W-:-:S02]  /*15c0*/  SEL R0, R9, 0xffffffc0, !P5 ;  /* 0xffffffc009007807 */ /* 0x000fc40006800000 */
[C---:B------:R-:W-:Y:S01]  /*15d0*/  IADD3 R195, R184.reuse, 0x20, RZ ;  /* 0x00000020b8c37810 */ /* 0x040fe20007ffe0ff */
[C---:B------:R-:W-:Y:S01]  /*15e0*/  IMAD.IADD R190, R184.reuse, 0x1, R2 ;  /* 0x00000001b8be7824 */ /* 0x040fe200078e0202 */
[----:B------:R-:W-:Y:S02]  /*15f0*/  @P4 IADD3 R195, R184, -0x20, RZ ;  /* 0xffffffe0b8c34810 */ /* 0x000fe40007ffe0ff */
[----:B------:R-:W-:Y:S02]  /*1600*/  LEA R191, R4, 0xc100, 0x1 ;  /* 0x0000c10004bf7811 */ /* 0x000fe400078e08ff */
[----:B-1----:R-:W-:Y:S01]  /*1610*/  LOP3.LUT R3, R12, 0x7ffffffc, RZ, 0xc0, !PT ;  /* 0x7ffffffc0c037812 */ /* 0x002fe200078ec0ff */
[----:B------:R-:W-:Y:S01]  /*1620*/  IMAD.IADD R187, R2, 0x1, R195 ;  /* 0x0000000102bb7824 */ /* 0x000fe200078e02c3 */
[----:B------:R-:W-:Y:S01]  /*1630*/  LEA R185, R5, 0x100, 0x1 ;  /* 0x0000010005b97811 */ /* 0x000fe200078e08ff */
[----:B------:R-:W-:Y:S01]  /*1640*/  IMAD.IADD R194, R191, 0x1, R0 ;  /* 0x00000001bfc27824 */ /* 0x000fe200078e0200 */
[----:B------:R-:W-:Y:S01]  /*1650*/  SHF.R.S32.HI R237, RZ, 0x1f, R236 ;  /* 0x0000001fffed7819 */ /* 0x000fe200000114ec */
[----:B------:R-:W-:Y:S01]  /*1660*/  IMAD.IADD R3, R17, 0x1, -R3 ;  /* 0x0000000111037824 */ /* 0x000fe200078e0a03 */
[----:B------:R-:W-:Y:S01]  /*1670*/  IADD3 R206, R195, 0x800, RZ ;  /* 0x00000800c3ce7810 */ /* 0x000fe20007ffe0ff */
[----:B------:R-:W-:Y:S01]  /*1680*/  IMAD.IADD R189, R0, 0x1, R185 ;  /* 0x0000000100bd7824 */ /* 0x000fe200078e02b9 */
[----:B--2---:R-:W-:Y:S01]  /*1690*/  SEL R7, R11, 0xffffffe0, !P1 ;  /* 0xffffffe00b077807 */ /* 0x004fe20004800000 */
[----:B------:R-:W-:Y:S01]  /*16a0*/  IMAD.SHL.U32 R227, R3, 0x2, RZ ;  /* 0x0000000203e37824 */ /* 0x000fe200078e00ff */
[----:B------:R-:W-:-:S02]  /*16b0*/  SEL R3, R11, 0xffffffe0, !P6 ;  /* 0xffffffe00b037807 */ /* 0x000fc40007000000 */
[----:B---3--:R-:W-:Y:S02]  /*16c0*/  SEL R6, R9, 0xffffffc0, !P2 ;  /* 0xffffffc009067807 */ /* 0x008fe40005000000 */
[----:B------:R-:W-:Y:S01]  /*16d0*/  IADD3 R10, R227, 0xa8, RZ ;  /* 0x000000a8e30a7810 */ /* 0x000fe20007ffe0ff */
[----:B------:R-:W-:Y:S01]  /*16e0*/  IMAD.IADD R192, R191, 0x1, R3 ;  /* 0x00000001bfc07824 */ /* 0x000fe200078e0203 */
[----:B------:R-:W-:Y:S01]  /*16f0*/  IADD3 R9, R227, 0xb8, RZ ;  /* 0x000000b8e3097810 */ /* 0x000fe20007ffe0ff */
[----:B------:R-:W-:Y:S01]  /*1700*/  IMAD.IADD R186, R3, 0x1, R185 ;  /* 0x0000000103ba7824 */ /* 0x000fe200078e02b9 */
[----:B------:R-:W-:Y:S01]  /*1710*/  LEA R10, R8, 0x80, 0x1 ;  /* 0x00000080080a7811 */ /* 0x000fe200078e08ff */
[----:B------:R-:W-:Y:S01]  /*1720*/  IMAD.IADD R193, R192, 0x1, R0 ;  /* 0x00000001c0c17824 */ /* 0x000fe200078e0200 */
[----:B------:R-:W-:Y:S01]  /*1730*/  IADD3 R11, R227, 0xb0, RZ ;  /* 0x000000b0e30b7810 */ /* 0x000fe20007ffe0ff */
[----:B------:R-:W-:Y:S01]  /*1740*/  IMAD.IADD R188, R0, 0x1, R186 ;  /* 0x0000000100bc7824 */ /* 0x000fe200078e02ba */
[----:B------:R-:W-:Y:S01]  /*1750*/  SHF.R.S32.HI R9, RZ, 0x1f, R9 ;  /* 0x0000001fff097819 */ /* 0x000fe20000011409 */
[C---:B------:R-:W-:Y:S01]  /*1760*/  IMAD.IADD R9, R10.reuse, 0x1, R7 ;  /* 0x000000010a097824 */ /* 0x040fe200078e0207 */
[----:B------:R-:W-:Y:S01]  /*1770*/  SHF.R.S32.HI R8, RZ, 0x1f, R11 ;  /* 0x0000001fff087819 */ /* 0x000fe2000001140b */
[C-C-:B------:R-:W-:Y:S01]  /*1780*/  IMAD.IADD R11, R10.reuse, 0x1, R6.reuse ;  /* 0x000000010a0b7824 */ /* 0x140fe200078e0206 */
[C---:B------:R-:W-:Y:S01]  /*1790*/  IADD3 R8, R10.reuse, -0x10, RZ ;  /* 0xfffffff00a087810 */ /* 0x040fe20007ffe0ff */
[----:B------:R-:W-:Y:S01]  /*17a0*/  IMAD.IADD R2, R9, 0x1, R6 ;  /* 0x0000000109027824 */ /* 0x000fe200078e0206 */
[----:B------:R-:W-:Y:S01]  /*17b0*/  @P0 IADD3 R8, R10, 0x10, RZ ;  /* 0x000000100a080810 */ /* 0x000fe20007ffe0ff */
[----:B------:R-:W-:Y:S01]  /*17c0*/  STL [R1+0x14], R10 ;  /* 0x0000140a01007387 */ /* 0x000fe20000100800 */
[----:B------:R-:W-:-:S02]  /*17d0*/  IADD3 R205, R195, 0x1000, RZ ;  /* 0x00001000c3cd7810 */ /* 0x000fc40007ffe0ff */
[C---:B------:R-:W-:Y:S01]  /*17e0*/  IADD3 R204, R195.reuse, 0x1800, RZ ;  /* 0x00001800c3cc7810 */ /* 0x040fe20007ffe0ff */
[----:B------:R-:W-:Y:S01]  /*17f0*/  STL [R1+0x30], R11 ;  /* 0x0000300b01007387 */ /* 0x000fe20000100800 */
[----:B------:R-:W-:Y:S01]  /*1800*/  IMAD.IADD R4, R6, 0x1, R8 ;  /* 0x0000000106047824 */ /* 0x000fe200078e0208 */
[C---:B------:R-:W-:Y:S02]  /*1810*/  IADD3 R203, R195.reuse, 0x2000, RZ ;  /* 0x00002000c3cb7810 */ /* 0x040fe40007ffe0ff */
[----:B------:R-:W-:Y:S01]  /*1820*/  STL [R1+0x20], R9 ;  /* 0x0000200901007387 */ /* 0x000fe20000100800 */
[C---:B------:R-:W-:Y:S02]  /*1830*/  IADD3 R202, R195.reuse, 0x2800, RZ ;  /* 0x00002800c3ca7810 */ /* 0x040fe40007ffe0ff */
[C---:B------:R-:W-:Y:S01]  /*1840*/  IADD3 R201, R195.reuse, 0x3000, RZ ;  /* 0x00003000c3c97810 */ /* 0x040fe20007ffe0ff */
[----:B------:R1:W-:Y:S01]  /*1850*/  STL [R1+0x2c], R2 ;  /* 0x00002c0201007387 */ /* 0x0003e20000100800 */
[----:B------:R-:W-:-:S02]  /*1860*/  IADD3 R200, R195, 0x3800, RZ ;  /* 0x00003800c3c87810 */ /* 0x000fc40007ffe0ff */
[C---:B------:R-:W-:Y:S01]  /*1870*/  IADD3 R199, R195.reuse, 0x4000, RZ ;  /* 0x00004000c3c77810 */ /* 0x040fe20007ffe0ff */
[----:B------:R-:W-:Y:S01]  /*1880*/  STL [R1+0x18], R8 ;  /* 0x0000180801007387 */ /* 0x000fe20000100800 */
[C---:B------:R-:W-:Y:S02]  /*1890*/  IADD3 R198, R195.reuse, 0x4800, RZ ;  /* 0x00004800c3c67810 */ /* 0x040fe40007ffe0ff */
[C---:B------:R-:W-:Y:S01]  /*18a0*/  IADD3 R197, R195.reuse, 0x5000, RZ ;  /* 0x00005000c3c57810 */ /* 0x040fe20007ffe0ff */
[----:B------:R-:W-:Y:S01]  /*18b0*/  STL [R1+0x28], R4 ;  /* 0x0000280401007387 */ /* 0x000fe20000100800 */
[----:B------:R-:W-:Y:S01]  /*18c0*/  IADD3 R196, R195, 0x5800, RZ ;  /* 0x00005800c3c47810 */ /* 0x000fe20007ffe0ff */
[----:B-1----:R-:W-:-:S05]  /*18d0*/  IMAD.IADD R2, R7, 0x1, R8 ;  /* 0x0000000107027824 */ /* 0x002fca00078e0208 */
[----:B------:R1:W-:Y:S02]  /*18e0*/  STL [R1+0x1c], R2 ;  /* 0x00001c0201007387 */ /* 0x0003e40000100800 */
[----:B-1----:R-:W-:-:S05]  /*18f0*/  IMAD.IADD R2, R2, 0x1, R6 ;  /* 0x0000000102027824 */ /* 0x002fca00078e0206 */
[----:B------:R1:W-:Y:S02]  /*1900*/  STL [R1+0x24], R2 ;  /* 0x0000240201007387 */ /* 0x0003e40000100800 */
.L_x_534:
[----:B------:R-:W-:Y:S01]  /*1910*/  ISETP.NE.U32.AND P2, PT, RZ, c[0x0][0x370], PT ;  /* 0x0000dc00ff007a0c */ /* 0x000fe20003f45070 */
[----:B------:R-:W-:Y:S01]  /*1920*/  IMAD.MOV.U32 R14, RZ, RZ, 0x4 ;  /* 0x00000004ff0e7424 */ /* 0x000fe200078e00ff */
[----:B------:R-:W-:Y:S01]  /*1930*/  ISETP.NE.U32.AND P1, PT, RZ, c[0x0][0x360], PT ;  /* 0x0000d800ff007a0c */ /* 0x000fe20003f25070 */
[----:B------:R-:W-:Y:S01]  /*1940*/  CS2R R4, SRZ ;  /* 0x0000000000047805 */ /* 0x000fe2000001ff00 */
[----:B------:R-:W-:Y:S01]  /*1950*/  ISETP.NE.AND.EX P2, PT, RZ, c[0x0][0x374], PT, P2 ;  /* 0x0000dd00ff007a0c */ /* 0x000fe20003f45320 */
[----:B------:R-:W-:Y:S01]  /*1960*/  IMAD.MOV.U32 R12, RZ, RZ, RZ ;  /* 0x000000ffff0c7224 */ /* 0x000fe200078e00ff */
[----:B------:R-:W-:Y:S01]  /*1970*/  ISETP.NE.AND.EX P1, PT, RZ, c[0x0][0x364], PT, P1 ;  /* 0x0000d900ff007a0c */ /* 0x000fe20003f25310 */
[CC--:B------:R-:W-:Y:S01]  /*1980*/  IMAD.WIDE R6, R235.reuse, R14.reuse, c[0x0][0x348] ;  /* 0x0000d200eb067625 */ /* 0x0c0fe200078e020e */
[----:B------:R-:W-:Y:S02]  /*1990*/  ISETP.NE.U32.AND P4, PT, RZ, c[0x0][0x348], PT ;  /* 0x0000d200ff007a0c */ /* 0x000fe40003f85070 */
[----:B------:R-:W-:Y:S01]  /*19a0*/  ISETP.NE.U32.AND P0, PT, RZ, c[0x0][0x350], PT ;  /* 0x0000d400ff007a0c */ /* 0x000fe20003f05070 */
[----:B-1----:R-:W-:Y:S01]  /*19b0*/  IMAD.WIDE R2, R235, R14, c[0x0][0x350] ;  /* 0x0000d400eb027625 */ /* 0x002fe200078e020e */
[----:B------:R-:W-:-:S02]  /*19c0*/  ISETP.NE.AND.EX P4, PT, RZ, c[0x0][0x34c], PT, P4 ;  /* 0x0000d300ff007a0c */ /* 0x000fc40003f85340 */
[----:B------:R-:W-:-:S03]  /*19d0*/  ISETP.NE.AND.EX P0, PT, RZ, c[0x0][0x354], PT, P0 ;  /* 0x0000d500ff007a0c */ /* 0x000fc60003f05300 */
[----:B------:R-:W-:-:S04]  /*19e0*/  @P2 IMAD.WIDE R10, R235, R14, c[0x0][0x370] ;  /* 0x0000dc00eb0a2625 */ /* 0x000fc800078e020e */
[----:B------:R-:W-:Y:S01]  /*19f0*/  @P1 IMAD.WIDE R8, R235, R14, c[0x0][0x360] ;  /* 0x0000d800eb081625 */ /* 0x000fe200078e020e */
[----:B------:R1:W5:Y:S04]  /*1a00*/  @P2 LDG.E R4, [R10.64] ;  /* 0x000000060a042981 */ /* 0x000368000c1e1900 */
[----:B------:R1:W5:Y:S04]  /*1a10*/  @P1 LDG.E R229, [R8.64] ;  /* 0x0000000608e51981 */ /* 0x000368000c1e1900 */
[----:B------:R1:W5:Y:S04]  /*1a20*/  @P4 LDG.E R12, [R6.64] ;  /* 0x00000006060c4981 */ /* 0x000368000c1e1900 */
[----:B------:R1:W5:Y:S01]  /*1a30*/  @P0 LDG.E R5, [R2.64] ;  /* 0x0000000602050981 */ /* 0x000362000c1e1900 */
[----:B------:R-:W-:Y:S01]  /*1a40*/  YIELD ;  /* 0x0000000000007946 */ /* 0x000fe20003800000 */
[----:B------:R-:W-:Y:S01]  /*1a50*/  LOP3.LUT R242, R234, 0xffff, RZ, 0xc0, !PT ;  /* 0x0000ffffeaf27812 */ /* 0x000fe200078ec0ff */
[----:B------:R-:W-:Y:S05]  /*1a60*/  @P1 BRA `(.L_x_406) ;  /* 0x0000005000001947 */ /* 0x000fea0003800000 */
[----:B-----5:R-:W-:Y:S01]  /*1a70*/  MOV R229, c[0x0][0x168] ;  /* 0x00005a0000e57a02 */ /* 0x020fe20000000f00 */
[----:B------:R-:W-:Y:S05]  /*1a80*/  @!P4 BRA `(.L_x_406) ;  /* 0x000000300000c947 */ /* 0x000fea0003800000 */
[----:B-1----:R-:W2:Y:S04]  /*1a90*/  LDG.E R8, [R6.64] ;  /* 0x0000000606087981 */ /* 0x002ea8000c1e1900 */
[----:B------:R-:W2:Y:S02]  /*1aa0*/  LDG.E R0, [R6.64+0x4] ;  /* 0x0000040606007981 */ /* 0x000ea4000c1e1900 */
[----:B--2---:R-:W-:-:S02]  /*1ab0*/  IADD3 R229, -R8, R0, RZ ;  /* 0x0000000008e57210 */ /* 0x004fc40007ffe1ff */
.L_x_406:
[----:B------:R-:W-:-:S04]  /*1ac0*/  ISETP.NE.U32.AND P1, PT, RZ, c[0x0][0x368], PT ;  /* 0x0000da00ff007a0c */ /* 0x000fc80003f25070 */
[----:B------:R-:W-:-:S13]  /*1ad0*/  ISETP.NE.AND.EX P1, PT, RZ, c[0x0][0x36c], PT, P1 ;  /* 0x0000db00ff007a0c */ /* 0x000fda0003f25310 */
[----:B------:R-:W-:Y:S05]  /*1ae0*/  @!P1 BRA `(.L_x_407) ;  /* 0x0000003000009947 */ /* 0x000fea0003800000 */
[----:B-1----:R-:W-:-:S05]  /*1af0*/  IMAD.WIDE R2, R235, R14, c[0x0][0x368] ;  /* 0x0000da00eb027625 */ /* 0x002fca00078e020e */
[----:B------:R1:W5:Y:S01]  /*1b00*/  LDG.E R0, [R2.64] ;  /* 0x0000000602007981 */ /* 0x000362000c1e1900 */
[----:B------:R-:W-:Y:S05]  /*1b10*/  BRA `(.L_x_408) ;  /* 0x0000005000007947 */ /* 0x000fea0003800000 */
.L_x_407:
[----:B------:R-:W-:Y:S01]  /*1b20*/  MOV R0, c[0x0][0x1d0] ;  /* 0x0000740000007a02 */ /* 0x000fe20000000f00 */
[----:B------:R-:W-:Y:S05]  /*1b30*/  @!P0 BRA `(.L_x_408) ;  /* 0x0000003000008947 */ /* 0x000fea0003800000 */
[----:B-1----:R-:W2:Y:S04]  /*1b40*/  LDG.E R6, [R2.64] ;  /* 0x0000000602067981 */ /* 0x002ea8000c1e1900 */
[----:B------:R-:W2:Y:S02]  /*1b50*/  LDG.E R0, [R2.64+0x4] ;  /* 0x0000040602007981 */ /* 0x000ea4000c1e1900 */
[----:B--2---:R-:W-:Y:S02]  /*1b60*/  IADD3 R0, -R6, R0, RZ ;  /* 0x0000000006007210 */ /* 0x004fe40007ffe1ff */
.L_x_408:
[----:B-1----:R-:W-:Y:S01]  /*1b70*/  IMAD.MOV.U32 R2, RZ, RZ, c[0x0][0x2c4] ;  /* 0x0000b100ff027624 */ /* 0x002fe200078e00ff */
[----:B-----5:R-:W-:Y:S01]  /*1b80*/  IADD3 R13, R5, R4, RZ ;  /* 0x00000004050d7210 */ /* 0x020fe20007ffe0ff */
[----:B------:R-:W-:-:S02]  /*1b90*/  IMAD.SHL.U32 R231, R233, 0x80, RZ ;  /* 0x00000080e9e77824 */ /* 0x000fc400078e00ff */
[----:B------:R-:W-:Y:S01]  /*1ba0*/  IMAD.MOV.U32 R8, RZ, RZ, c[0x0][0x32c] ;  /* 0x0000cb00ff087624 */ /* 0x000fe200078e00ff */
[----:B------:R-:W-:Y:S01]  /*1bb0*/  ISETP.NE.AND P2, PT, R2, 0x1, PT ;  /* 0x000000010200780c */ /* 0x000fe20003f45270 */
[----:B------:R-:W-:Y:S01]  /*1bc0*/  IMAD.IADD R228, R0, 0x1, -R4 ;  /* 0x0000000100e47824 */ /* 0x000fe200078e0a04 */
[----:B------:R-:W-:Y:S02]  /*1bd0*/  IADD3 R2, R231, 0x7f, RZ ;  /* 0x0000007fe7027810 */ /* 0x000fe40007ffe0ff */
[----:B------:R-:W-:Y:S02]  /*1be0*/  ISETP.GE.AND P1, PT, R8, 0x1, PT ;  /* 0x000000010800780c */ /* 0x000fe40003f26270 */
[----:B------:R-:W-:-:S07]  /*1bf0*/  MOV R0, R2 ;  /* 0x0000000200007202 */ /* 0x000fce0000000f00 */
[----:B------:R-:W-:Y:S01]  /*1c00*/  @P2 IMAD.HI.U32 R3, R2, c[0x0][0x2c8], RZ ;  /* 0x0000b20002032a27 */ /* 0x000fe200078e00ff */
[----:B------:R-:W-:-:S04]  /*1c10*/  IADD3 R2, R228, 0x1, -R229 ;  /* 0x00000001e4027810 */ /* 0x000fc80007ffe8e5 */
[----:B------:R-:W-:-:S05]  /*1c20*/  @P2 SHF.R.U32.HI R0, RZ, c[0x0][0x2cc], R3 ;  /* 0x0000b300ff002a19 */ /* 0x000fca0000011603 */
[----:B------:R-:W-:-:S05]  /*1c30*/  IMAD.IADD R0, R2, 0x1, R0 ;  /* 0x0000000102007824 */ /* 0x000fca00078e0200 */
[----:B------:R-:W-:Y:S01]  /*1c40*/  IADD3 R3, R0, c[0x0][0x328], RZ ;  /* 0x0000ca0000037a10 */ /* 0x000fe20007ffe0ff */
[----:B------:R-:W-:Y:S05]  /*1c50*/  @!P1 BRA `(.L_x_409) ;  /* 0x0000010000009947 */ /* 0x000fea0003800000 */
[C---:B------:R-:W-:Y:S01]  /*1c60*/  ISETP.GT.AND P3, PT, R0.reuse, RZ, PT ;  /* 0x000000ff0000720c */ /* 0x040fe20003f64270 */
[----:B------:R-:W-:Y:S01]  /*1c70*/  BSSY B0, `(.L_x_410) ;  /* 0x000000c000007945 */ /* 0x000fe20003800000 */
[----:B------:R-:W-:-:S11]  /*1c80*/  IADD3 R2, R0, -0x1, RZ ;  /* 0xffffffff00027810 */ /* 0x000fd60007ffe0ff */
[----:B------:R-:W-:Y:S05]  /*1c90*/  @P3 BRA `(.L_x_411) ;  /* 0x0000006000003947 */ /* 0x000fea0003800000 */
[----:B------:R-:W-:Y:S01]  /*1ca0*/  ISETP.NE.AND P3, PT, R8, 0x1, PT ;  /* 0x000000010800780c */ /* 0x000fe20003f65270 */
[----:B------:R-:W-:-:S12]  /*1cb0*/  IMAD.MOV R0, RZ, RZ, -R0 ;  /* 0x000000ffff007224 */ /* 0x000fd800078e0a00 */
[----:B------:R-:W-:-:S05]  /*1cc0*/  @P3 IMAD.HI.U32 R2, R0, c[0x0][0x330], RZ ;  /* 0x0000cc0000023a27 */ /* 0x000fca00078e00ff */
[----:B------:R-:W-:-:S04]  /*1cd0*/  @P3 SHF.R.U32.HI R0, RZ, c[0x0][0x334], R2 ;  /* 0x0000cd00ff003a19 */ /* 0x000fc80000011602 */
[----:B------:R-:W-:Y:S01]  /*1ce0*/  LOP3.LUT R2, RZ, R0, RZ, 0x33, !PT ;  /* 0x00000000ff027212 */ /* 0x000fe200078e33ff */
[----:B------:R-:W-:Y:S05]  /*1cf0*/  BRA `(.L_x_412) ;  /* 0x0000003000007947 */ /* 0x000fea0003800000 */
.L_x_411:
[----:B------:R-:W-:-:S13]  /*1d00*/  ISETP.NE.AND P3, PT, R8, 0x1, PT ;  /* 0x000000010800780c */ /* 0x000fda0003f65270 */
[----:B------:R-:W-:-:S05]  /*1d10*/  @P3 IMAD.HI.U32 R0, R2, c[0x0][0x330], RZ ;  /* 0x0000cc0002003a27 */ /* 0x000fca00078e00ff */
[----:B------:R-:W-:Y:S02]  /*1d20*/  @P3 SHF.R.U32.HI R2, RZ, c[0x0][0x334], R0 ;  /* 0x0000cd00ff023a19 */ /* 0x000fe40000011600 */
.L_x_412:
[----:B------:R-:W-:Y:S05]  /*1d30*/  BSYNC B0 ;  /* 0x0000000000007941 */ /* 0x000fea0003800000 */
.L_x_410:
[----:B------:R-:W-:-:S05]  /*1d40*/  IMAD R2, R2, R8, c[0x0][0x32c] ;  /* 0x0000cb0002027624 */ /* 0x000fca00078e0208 */
[----:B------:R-:W-:-:S04]  /*1d50*/  IMNMX R3, R3, R2, PT ;  /* 0x0000000203037217 */ /* 0x000fc80003800200 */
.L_x_409:
[----:B------:R-:W-:Y:S01]  /*1d60*/  IADD3 R3, R3, 0x3f, RZ ;  /* 0x0000003f03037810 */ /* 0x000fe20007ffe0ff */
[----:B------:R-:W-:Y:S01]  /*1d70*/  @P2 IMAD.HI.U32 R4, R231, c[0x0][0x2c8], RZ ;  /* 0x0000b200e7042a27 */ /* 0x000fe200078e00ff */
[C---:B------:R-:W-:Y:S02]  /*1d80*/  IADD3 R2, R228.reuse, 0x3f, RZ ;  /* 0x0000003fe4027810 */ /* 0x040fe40007ffe0ff */
[----:B------:R-:W-:Y:S01]  /*1d90*/  SHF.R.S32.HI R5, RZ, 0x1f, R3 ;  /* 0x0000001fff057819 */ /* 0x000fe20000011403 */
[----:B------:R-:W-:Y:S01]  /*1da0*/  IMAD.MOV.U32 R0, RZ, RZ, R231 ;  /* 0x000000ffff007224 */ /* 0x000fe200078e00e7 */
[----:B------:R-:W-:Y:S01]  /*1db0*/  SHF.R.S32.HI R6, RZ, 0x1f, R2 ;  /* 0x0000001fff067819 */ /* 0x000fe20000011402 */
[----:B------:R-:W-:Y:S01]  /*1dc0*/  IMAD.IADD R7, R228, 0x1, -R229 ;  /* 0x00000001e4077824 */ /* 0x000fe200078e0ae5 */
[----:B------:R-:W-:Y:S02]  /*1dd0*/  @P2 SHF.R.U32.HI R0, RZ, c[0x0][0x2cc], R4 ;  /* 0x0000b300ff002a19 */ /* 0x000fe40000011604 */
[----:B------:R-:W-:-:S02]  /*1de0*/  LEA.HI R3, R5, R3, RZ, 0x6 ;  /* 0x0000000305037211 */ /* 0x000fc400078f30ff */
[----:B------:R-:W-:Y:S01]  /*1df0*/  LEA.HI R2, R6, R2, RZ, 0x6 ;  /* 0x0000000206027211 */ /* 0x000fe200078f30ff */
[----:B------:R1:W-:Y:S01]  /*1e00*/  STL [R1+0x8], R7 ;  /* 0x0000080701007387 */ /* 0x0003e20000100800 */
[----:B------:R-:W-:Y:S01]  /*1e10*/  IMAD.IADD R0, R7, 0x1, R0 ;  /* 0x0000000107007824 */ /* 0x000fe200078e0200 */
[----:B------:R-:W-:Y:S02]  /*1e20*/  SHF.R.S32.HI R3, RZ, 0x6, R3 ;  /* 0x00000006ff037819 */ /* 0x000fe40000011403 */
[----:B-1----:R-:W-:Y:S02]  /*1e30*/  SHF.R.S32.HI R7, RZ, 0x6, R2 ;  /* 0x00000006ff077819 */ /* 0x002fe40000011402 */
[----:B------:R-:W-:Y:S02]  /*1e40*/  IADD3 R2, R0, -c[0x0][0x324], RZ ;  /* 0x8000c90000027a10 */ /* 0x000fe40007ffe0ff */
[----:B------:R-:W-:Y:S01]  /*1e50*/  IMNMX R7, R7, R3, PT ;  /* 0x0000000307077217 */ /* 0x000fe20003800200 */
[----:B------:R-:W-:Y:S05]  /*1e60*/  @!P1 BRA `(.L_x_413) ;  /* 0x000000f000009947 */ /* 0x000fea0003800000 */
[----:B------:R-:W-:Y:S01]  /*1e70*/  ISETP.GT.AND P3, PT, R0, -0x1, PT ;  /* 0xffffffff0000780c */ /* 0x000fe20003f64270 */
[----:B------:R-:W-:-:S12]  /*1e80*/  BSSY B0, `(.L_x_414) ;  /* 0x000000b000007945 */ /* 0x000fd80003800000 */
[----:B------:R-:W-:Y:S05]  /*1e90*/  @P3 BRA `(.L_x_415) ;  /* 0x0000006000003947 */ /* 0x000fea0003800000 */
[----:B------:R-:W-:Y:S02]  /*1ea0*/  ISETP.NE.AND P3, PT, R8, 0x1, PT ;  /* 0x000000010800780c */ /* 0x000fe40003f65270 */
[----:B------:R-:W-:-:S11]  /*1eb0*/  LOP3.LUT R0, RZ, R0, RZ, 0x33, !PT ;  /* 0x00000000ff007212 */ /* 0x000fd600078e33ff */
[----:B------:R-:W-:-:S05]  /*1ec0*/  @P3 IMAD.HI.U32 R3, R0, c[0x0][0x330], RZ ;  /* 0x0000cc0000033a27 */ /* 0x000fca00078e00ff */
[----:B------:R-:W-:-:S04]  /*1ed0*/  @P3 SHF.R.U32.HI R0, RZ, c[0x0][0x334], R3 ;  /* 0x0000cd00ff003a19 */ /* 0x000fc80000011603 */
[----:B------:R-:W-:Y:S01]  /*1ee0*/  LOP3.LUT R0, RZ, R0, RZ, 0x33, !PT ;  /* 0x00000000ff007212 */ /* 0x000fe200078e33ff */
[----:B------:R-:W-:Y:S05]  /*1ef0*/  BRA `(.L_x_416) ;  /* 0x0000003000007947 */ /* 0x000fea0003800000 */
.L_x_415:
[----:B------:R-:W-:-:S13]  /*1f00*/  ISETP.NE.AND P3, PT, R8, 0x1, PT ;  /* 0x000000010800780c */ /* 0x000fda0003f65270 */
[----:B------:R-:W-:-:S05]  /*1f10*/  @P3 IMAD.HI.U32 R3, R0, c[0x0][0x330], RZ ;  /* 0x0000cc0000033a27 */ /* 0x000fca00078e00ff */
[----:B------:R-:W-:Y:S02]  /*1f20*/  @P3 SHF.R.U32.HI R0, RZ, c[0x0][0x334], R3 ;  /* 0x0000cd00ff003a19 */ /* 0x000fe40000011603 */
.L_x_416:
[----:B------:R-:W-:Y:S05]  /*1f30*/  BSYNC B0 ;  /* 0x0000000000007941 */ /* 0x000fea0003800000 */
.L_x_414:
[----:B------:R-:W-:-:S05]  /*1f40*/  IMAD R0, R0, c[0x0][0x32c], RZ ;  /* 0x0000cb0000007a24 */ /* 0x000fca00078e02ff */
[----:B------:R-:W-:-:S04]  /*1f50*/  IMNMX R2, R2, R0, !PT ;  /* 0x0000000002027217 */ /* 0x000fc80007800200 */
.L_x_413:
[----:B------:R-:W-:Y:S01]  /*1f60*/  SHF.R.S32.HI R0, RZ, 0x1f, R2 ;  /* 0x0000001fff007819 */ /* 0x000fe20000011402 */
[----:B------:R-:W-:Y:S01]  /*1f70*/  BSSY B0, `(.L_x_417) ;  /* 0x000002e000007945 */ /* 0x000fe20003800000 */
[----:B------:R-:W-:Y:S02]  /*1f80*/  LOP3.LUT R3, R234, 0xff000000, RZ, 0xc0, !PT ;  /* 0xff000000ea037812 */ /* 0x000fe400078ec0ff */
[----:B------:R-:W-:Y:S02]  /*1f90*/  LEA.HI R0, R0, R2, RZ, 0x6 ;  /* 0x0000000200007211 */ /* 0x000fe400078f30ff */
[----:B------:R-:W-:Y:S02]  /*1fa0*/  LOP3.LUT R2, R234, 0xff0000, RZ, 0xc0, !PT ;  /* 0x00ff0000ea027812 */ /* 0x000fe400078ec0ff */
[----:B------:R-:W-:-:S04]  /*1fb0*/  SHF.R.S32.HI R0, RZ, 0x6, R0 ;  /* 0x00000006ff007819 */ /* 0x000fc80000011400 */
[----:B------:R-:W-:Y:S02]  /*1fc0*/  IMNMX R6, RZ, R0, !PT ;  /* 0x00000000ff067217 */ /* 0x000fe40007800200 */
[----:B------:R-:W-:Y:S02]  /*1fd0*/  SHF.R.U32.HI R0, RZ, 0x8, R3 ;  /* 0x00000008ff007819 */ /* 0x000fe40000011603 */
[----:B------:R-:W-:Y:S02]  /*1fe0*/  ISETP.GT.AND P3, PT, R7, R6, PT ;  /* 0x000000060700720c */ /* 0x000fe40003f64270 */
[----:B------:R-:W-:Y:S01]  /*1ff0*/  LEA.HI R0, R2, R0, RZ, 0x10 ;  /* 0x0000000002007211 */ /* 0x000fe200078f80ff */
[----:B------:R-:W-:-:S03]  /*2000*/  IMAD.MOV.U32 R2, RZ, RZ, RZ ;  /* 0x000000ffff027224 */ /* 0x000fc600078e00ff */
[----:B------:R-:W-:Y:S02]  /*2010*/  LOP3.LUT R15, R0, 0xff, RZ, 0xc0, !PT ;  /* 0x000000ff000f7812 */ /* 0x000fe400078ec0ff */
[----:B------:R-:W-:-:S03]  /*2020*/  SHF.R.U32.HI R5, RZ, 0x10, R0 ;  /* 0x00000010ff057819 */ /* 0x000fc60000011600 */
[----:B------:R1:W-:Y:S04]  /*2030*/  STL [R1+0x10], R15 ;  /* 0x0000100f01007387 */ /* 0x0003e80000100800 */
[----:B------:R1:W-:Y:S01]  /*2040*/  STL [R1+0xc], R5 ;  /* 0x00000c0501007387 */ /* 0x0003e20000100800 */
[----:B------:R-:W-:Y:S05]  /*2050*/  @!P3 BRA `(.L_x_418) ;  /* 0x000001f00000b947 */ /* 0x000fea0003800000 */
[----:B------:R-:W-:-:S04]  /*2060*/  ISETP.NE.AND P3, PT, R5, RZ, PT ;  /* 0x000000ff0500720c */ /* 0x000fc80003f65270 */
[----:B------:R-:W-:-:S04]  /*2070*/  SEL R0, R5, c[0x0][0x338], P3 ;  /* 0x0000ce0005007a07 */ /* 0x000fc80001800000 */
[----:B------:R-:W-:Y:S02]  /*2080*/  IABS R3, R0 ;  /* 0x0000000000037213 */ /* 0x000fe40000000000 */
[----:B------:R-:W-:Y:S02]  /*2090*/  IADD3 R4, R0, -0x1, R7 ;  /* 0xffffffff00047810 */ /* 0x000fe40007ffe007 */
[----:B------:R-:W2:Y:S03]  /*20a0*/  I2F.RP R2, R3 ;  /* 0x0000000300027306 */ /* 0x000ea60000209400 */
[----:B------:R-:W-:Y:S02]  /*20b0*/  IMAD.IADD R8, R4, 0x1, -R6 ;  /* 0x0000000104087824 */ /* 0x000fe400078e0a06 */
[----:B------:R-:W-:-:S03]  /*20c0*/  IMAD.MOV.U32 R4, RZ, RZ, RZ ;  /* 0x000000ffff047224 */ /* 0x000fc600078e00ff */
[----:B------:R-:W-:Y:S01]  /*20d0*/  IABS R11, R8 ;  /* 0x00000008000b7213 */ /* 0x000fe20000000000 */
[----:B--2---:R-:W2:Y:S02]  /*20e0*/  MUFU.RCP R2, R2 ;  /* 0x0000000200027308 */ /* 0x004ea40000001000 */
[----:B--2---:R-:W-:-:S06]  /*20f0*/  IADD3 R2, R2, 0xffffffe, RZ ;  /* 0x0ffffffe02027810 */ /* 0x004fcc0007ffe0ff */
[----:B-1----:R-:W1:Y:S02]  /*2100*/  F2I.FTZ.U32.TRUNC.NTZ R5, R2 ;  /* 0x0000000200057305 */ /* 0x002e64000021f000 */
        /* <DEDUP_REMOVED lines=20> */
.L_x_418:
[----:B------:R-:W-:Y:S05]  /*2250*/  BSYNC B0 ;  /* 0x0000000000007941 */ /* 0x000fea0003800000 */
.L_x_417:
[----:B------:R-:W-:Y:S01]  /*2260*/  IMAD R211, R15, R2, R6 ;  /* 0x000000020fd37224 */ /* 0x000fe200078e0206 */
        /* <DEDUP_REMOVED lines=54> */
[----:B------:R-:W2:Y:S01]  /*25d0*/  LDL R8, [R1+0x34] ;  /* 0x0000340001087983 */ /* 0x000ea20000100800 */
[----:B------:R-:W-:-:S04]  /*25e0*/  ISETP.NE.U32.AND P3, PT, RZ, c[0x0][0x340], PT ;  /* 0x0000d000ff007a0c */ /* 0x000fc80003f65070 */
[----:B------:R-:W-:-:S13]  /*25f0*/  ISETP.NE.AND.EX P3, PT, RZ, c[0x0][0x344], PT, P3 ;  /* 0x0000d100ff007a0c */ /* 0x000fda0003f65330 */
[----:B------:R-:W-:-:S05]  /*2600*/  @P3 IMAD.WIDE R2, R235, R14, c[0x0][0x340] ;  /* 0x0000d000eb023625 */ /* 0x000fca00078e020e */
[----:B-1----:R1:W3:Y:S01]  /*2610*/  @P3 LDG.E R15, [R2.64] ;  /* 0x00000006020f3981 */ /* 0x0022e2000c1e1900 */
[----:B------:R-:W-:Y:S02]  /*2620*/  SHF.R.S32.HI R0, RZ, 0x1f, R12 ;  /* 0x0000001fff007819 */ /* 0x000fe4000001140c */
[----:B------:R-:W-:Y:S01]  /*2630*/  SHF.R.S32.HI R14, RZ, 0x1f, R235 ;  /* 0x0000001fff0e7819 */ /* 0x000fe200000114eb */
[----:B------:R-:W4:Y:S01]  /*2640*/  S2R R9, SR_TID.X ;  /* 0x0000000000097919 */ /* 0x000f220000002100 */
[----:B------:R-:W-:Y:S01]  /*2650*/  SHF.R.S32.HI R10, RZ, 0x1f, R13 ;  /* 0x0000001fff0a7819 */ /* 0x000fe2000001140d */
[----:B------:R-:W-:Y:S01]  /*2660*/  IMAD R0, R0, c[0x0][0x178], RZ ;  /* 0x00005e0000007a24 */ /* 0x000fe200078e02ff */
[----:B------:R-:W-:Y:S02]  /*2670*/  SEL R7, R14, RZ, !P4 ;  /* 0x000000ff0e077207 */ /* 0x000fe40006000000 */
[----:B------:R-:W-:Y:S01]  /*2680*/  ISETP.GE.AND P6, PT, R236, c[0x0][0x198], PT ;  /* 0x00006600ec007a0c */ /* 0x000fe20003fc6270 */
[----:B------:R-:W-:Y:S01]  /*2690*/  IMAD R0, R12, c[0x0][0x17c], R0 ;  /* 0x00005f000c007a24 */ /* 0x000fe200078e0200 */
[----:B------:R-:W-:Y:S01]  /*26a0*/  LOP3.LUT R241, R241, 0xfffffffb, RZ, 0xc0, !PT ;  /* 0xfffffffbf1f17812 */ /* 0x000fe200078ec0ff */
[----:B------:R-:W-:Y:S01]  /*26b0*/  IMAD R7, R7, c[0x0][0x1c0], RZ ;  /* 0x0000700007077a24 */ /* 0x000fe200078e02ff */
[----:B------:R-:W-:-:S09]  /*26c0*/  IADD3 R88, R234, -0x1, RZ ;  /* 0xffffffffea587810 */ /* 0x000fd20007ffe0ff */
[----:B------:R-:W-:Y:S01]  /*26d0*/  @P6 LOP3.LUT R241, R241, 0x4, RZ, 0xfc, !PT ;  /* 0x00000004f1f16812 */ /* 0x000fe200078efcff */
[----:B-1----:R-:W-:-:S03]  /*26e0*/  IMAD.WIDE.U32 R2, R12, c[0x0][0x178], RZ ;  /* 0x00005e000c027a25 */ /* 0x002fc600078e00ff */
[----:B------:R-:W-:Y:S02]  /*26f0*/  LOP3.LUT R241, R241, 0xfffffffd, RZ, 0xc0, !PT ;  /* 0xfffffffdf1f17812 */ /* 0x000fe400078ec0ff */
[----:B----4-:R-:W-:Y:S01]  /*2700*/  SHF.R.S32.HI R18, RZ, 0x1f, R9 ;  /* 0x0000001fff127819 */ /* 0x010fe20000011409 */
[----:B------:R-:W-:Y:S01]  /*2710*/  IMAD.IADD R5, R3, 0x1, R0 ;  /* 0x0000000103057824 */ /* 0x000fe200078e0200 */
[----:B------:R-:W-:Y:S01]  /*2720*/  SEL R3, R235, RZ, !P4 ;  /* 0x000000ffeb037207 */ /* 0x000fe20006000000 */
[----:B------:R-:W-:Y:S01]  /*2730*/  IMAD.MOV.U32 R4, RZ, RZ, R2 ;  /* 0x000000ffff047224 */ /* 0x000fe200078e0002 */
[----:B------:R-:W-:Y:S02]  /*2740*/  LEA.HI R18, R18, R9, RZ, 0x3 ;  /* 0x0000000912127211 */ /* 0x000fe400078f18ff */
[----:B------:R-:W-:Y:S01]  /*2750*/  ISETP.GE.AND P4, PT, R238, c[0x0][0x1d4], PT ;  /* 0x00007500ee007a0c */ /* 0x000fe20003f86270 */
[----:B------:R-:W-:Y:S01]  /*2760*/  IMAD.WIDE.U32 R4, R242, c[0x0][0x1b8], R4 ;  /* 0x00006e00f2047a25 */ /* 0x000fe200078e0004 */
[----:B------:R-:W-:-:S03]  /*2770*/  SHF.R.S32.HI R18, RZ, 0x3, R18 ;  /* 0x00000003ff127819 */ /* 0x000fc60000011412 */
[----:B------:R-:W-:Y:S01]  /*2780*/  IMAD R5, R242, c[0x0][0x1bc], R5 ;  /* 0x00006f00f2057a24 */ /* 0x000fe200078e0205 */
[C---:B------:R-:W-:Y:S01]  /*2790*/  IADD3 R2, P5, R18.reuse, R13, RZ ;  /* 0x0000000d12027210 */ /* 0x040fe20007fbe0ff */
[C---:B------:R-:W-:Y:S02]  /*27a0*/  IMAD R11, R3.reuse, c[0x0][0x1c4], R7 ;  /* 0x00007100030b7a24 */ /* 0x040fe400078e0207 */
[----:B------:R-:W-:Y:S01]  /*27b0*/  IMAD.WIDE.U32 R4, R3, c[0x0][0x1c0], R4 ;  /* 0x0000700003047a25 */ /* 0x000fe200078e0004 */
[----:B------:R-:W-:Y:S02]  /*27c0*/  LEA.HI.X.SX32 R10, R18, R10, 0x1, P5 ;  /* 0x0000000a120a7211 */ /* 0x000fe400028f0eff */
[----:B------:R-:W-:Y:S01]  /*27d0*/  ISETP.GE.AND P5, PT, R236, c[0x0][0x1d4], PT ;  /* 0x00007500ec007a0c */ /* 0x000fe20003fa6270 */
[----:B------:R-:W-:-:S04]  /*27e0*/  IMAD.WIDE.U32 R12, R2, c[0x0][0x208], R236 ;  /* 0x00008200020c7a25 */ /* 0x000fc800078e00ec */
[C---:B------:R-:W-:Y:S02]  /*27f0*/  IMAD R7, R10.reuse, c[0x0][0x1e0], RZ ;  /* 0x000078000a077a24 */ /* 0x040fe400078e02ff */
[----:B------:R-:W-:Y:S02]  /*2800*/  IMAD R3, R10, c[0x0][0x208], RZ ;  /* 0x000082000a037a24 */ /* 0x000fe400078e02ff */
[C---:B------:R-:W-:Y:S02]  /*2810*/  IMAD R16, R2.reuse, c[0x0][0x1e4], R7 ;  /* 0x0000790002107a24 */ /* 0x040fe400078e0207 */
[----:B------:R-:W-:Y:S01]  /*2820*/  IMAD R17, R2, c[0x0][0x20c], R3 ;  /* 0x0000830002117a24 */ /* 0x000fe200078e0203 */
[----:B------:R-:W-:Y:S02]  /*2830*/  IADD3 R3, R5, R11, RZ ;  /* 0x0000000b05037210 */ /* 0x000fe40007ffe0ff */
[----:B--2---:R-:W-:-:S05]  /*2840*/  IADD3 R6, R8, R231, RZ ;  /* 0x000000e708067210 */ /* 0x004fca0007ffe0ff */
[----:B------:R-:W-:-:S04]  /*2850*/  @P2 IMAD.HI.U32 R8, R6, c[0x0][0x2c8], RZ ;  /* 0x0000b20006082a27 */ /* 0x000fc800078e00ff */
[----:B------:R-:W-:Y:S01]  /*2860*/  IMAD.MOV.U32 R0, RZ, RZ, R6 ;  /* 0x000000ffff007224 */ /* 0x000fe200078e0006 */
[----:B------:R-:W-:Y:S01]  /*2870*/  @P2 SHF.R.U32.HI R0, RZ, c[0x0][0x2cc], R8 ;  /* 0x0000b300ff002a19 */ /* 0x000fe20000011608 */
[----:B------:R-:W-:-:S03]  /*2880*/  IMAD.WIDE.U32 R8, R2, c[0x0][0x1e0], R236 ;  /* 0x0000780002087a25 */ /* 0x000fc600078e00ec */
[--C-:B------:R-:W-:Y:S01]  /*2890*/  SHF.R.S32.HI R2, RZ, 0x1f, R0.reuse ;  /* 0x0000001fff027819 */ /* 0x100fe20000011400 */
[----:B------:R-:W-:Y:S01]  /*28a0*/  IMAD.MOV R7, RZ, RZ, -R0 ;  /* 0x000000ffff077224 */ /* 0x000fe200078e0a00 */
[----:B------:R-:W-:-:S03]  /*28b0*/  IADD3 R9, R9, R16, RZ ;  /* 0x0000001009097210 */ /* 0x000fc60007ffe0ff */
[----:B------:R-:W-:Y:S01]  /*28c0*/  IMAD R10, R7, c[0x0][0x2c4], R6 ;  /* 0x0000b100070a7a24 */ /* 0x000fe200078e0206 */
[----:B------:R-:W-:Y:S01]  /*28d0*/  SEL R6, RZ, 0xffffffff, P4 ;  /* 0xffffffffff067807 */ /* 0x000fe20002000000 */
[----:B------:R-:W-:Y:S02]  /*28e0*/  IMAD R5, R2, c[0x0][0x1b0], RZ ;  /* 0x00006c0002057a24 */ /* 0x000fe400078e02ff */
[----:B------:R-:W-:Y:S01]  /*28f0*/  IMAD.MOV.U32 R2, RZ, RZ, R4 ;  /* 0x000000ffff027224 */ /* 0x000fe200078e0004 */
[----:B------:R-:W-:Y:S01]  /*2900*/  SEL R4, RZ, 0x1, P5 ;  /* 0x00000001ff047807 */ /* 0x000fe20002800000 */
[----:B------:R-:W-:Y:S02]  /*2910*/  IMAD.SHL.U32 R6, R6, 0x2, RZ ;  /* 0x0000000206067824 */ /* 0x000fe400078e00ff */
[C---:B------:R-:W-:Y:S02]  /*2920*/  IMAD R5, R0.reuse, c[0x0][0x1b4], R5 ;  /* 0x00006d0000057a24 */ /* 0x040fe400078e0205 */
[----:B------:R-:W-:Y:S01]  /*2930*/  IMAD.WIDE.U32 R2, R0, c[0x0][0x1b0], R2 ;  /* 0x00006c0000027a25 */ /* 0x000fe200078e0002 */
[----:B------:R-:W-:-:S02]  /*2940*/  SHF.R.S32.HI R0, RZ, 0x1f, R10 ;  /* 0x0000001fff007819 */ /* 0x000fc4000001140a */
[----:B------:R-:W-:Y:S01]  /*2950*/  LOP3.LUT R16, R6, 0x2, R4, 0xe2, !PT ;  /* 0x0000000206107812 */ /* 0x000fe200078ee204 */
[----:B------:R-:W-:Y:S01]  /*2960*/  IMAD.IADD R7, R13, 0x1, R17 ;  /* 0x000000010d077824 */ /* 0x000fe200078e0211 */
[----:B------:R-:W-:Y:S01]  /*2970*/  IADD3 R5, R3, R5, RZ ;  /* 0x0000000503057210 */ /* 0x000fe20007ffe0ff */
[----:B------:R-:W-:Y:S01]  /*2980*/  IMAD R0, R0, c[0x0][0x1a8], RZ ;  /* 0x00006a0000007a24 */ /* 0x000fe200078e02ff */
[----:B------:R-:W-:Y:S01]  /*2990*/  MOV R4, R2 ;  /* 0x0000000200047202 */ /* 0x000fe20000000f00 */
[----:B------:R-:W-:Y:S01]  /*29a0*/  IMAD.MOV.U32 R6, RZ, RZ, R12 ;  /* 0x000000ffff067224 */ /* 0x000fe200078e000c */
[----:B---3--:R-:W-:Y:S01]  /*29b0*/  @P3 SHF.R.S32.HI R3, RZ, 0x1f, R15 ;  /* 0x0000001fff033819 */ /* 0x008fe2000001140f */
[----:B------:R-:W-:Y:S02]  /*29c0*/  @!P3 IMAD.MOV.U32 R3, RZ, RZ, R14 ;  /* 0x000000ffff03b224 */ /* 0x000fe400078e000e */
[C---:B------:R-:W-:Y:S02]  /*29d0*/  IMAD R12, R10.reuse, c[0x0][0x1ac], R0 ;  /* 0x00006b000a0c7a24 */ /* 0x040fe400078e0200 */
[----:B------:R-:W-:Y:S01]  /*29e0*/  IMAD.WIDE.U32 R10, R10, c[0x0][0x1a8], R4 ;  /* 0x00006a000a0a7a25 */ /* 0x000fe200078e0004 */
[----:B------:R-:W-:-:S03]  /*29f0*/  SEL R0, R3, RZ, !P0 ;  /* 0x000000ff03007207 */ /* 0x000fc60004000000 */
[----:B------:R-:W-:Y:S01]  /*2a00*/  @P3 IMAD.MOV.U32 R2, RZ, RZ, R15 ;  /* 0x000000ffff023224 */ /* 0x000fe200078e000f */
[----:B------:R-:W-:Y:S01]  /*2a10*/  @!P3 MOV R2, R235 ;  /* 0x000000eb0002b202 */ /* 0x000fe20000000f00 */
[----:B------:R-:W-:Y:S01]  /*2a20*/  IMAD.WIDE.U32 R6, R242, c[0x0][0x210], R6 ;  /* 0x00008400f2067a25 */ /* 0x000fe200078e0006 */
[----:B------:R-:W-:-:S03]  /*2a30*/  ISETP.GE.AND P3, PT, R239, c[0x0][0x1d4], PT ;  /* 0x00007500ef007a0c */ /* 0x000fc60003f66270 */
[----:B------:R-:W-:Y:S01]  /*2a40*/  IMAD.WIDE.U32 R4, R242, c[0x0][0x1e8], R8 ;  /* 0x00007a00f2047a25 */ /* 0x000fe200078e0008 */
[----:B------:R-:W-:Y:S02]  /*2a50*/  SEL R8, R2, RZ, !P0 ;  /* 0x000000ff02087207 */ /* 0x000fe40004000000 */
[----:B------:R-:W-:Y:S01]  /*2a60*/  SEL R2, RZ, 0x4, P3 ;  /* 0x00000004ff027807 */ /* 0x000fe20001800000 */
[C---:B------:R-:W-:Y:S01]  /*2a70*/  IMAD R3, R242.reuse, c[0x0][0x214], R7 ;  /* 0x00008500f2037a24 */ /* 0x040fe200078e0207 */
[----:B------:R-:W-:Y:S01]  /*2a80*/  IADD3 R7, R11, R12, RZ ;  /* 0x0000000c0b077210 */ /* 0x000fe20007ffe0ff */
[----:B------:R-:W-:Y:S01]  /*2a90*/  IMAD R5, R242, c[0x0][0x1ec], R5 ;  /* 0x00007b00f2057a24 */ /* 0x000fe200078e0205 */
[----:B------:R-:W-:Y:S02]  /*2aa0*/  LEA R12, P0, R10, c[0x0][0x160], 0x1 ;  /* 0x000058000a0c7a11 */ /* 0x000fe400078008ff */
[----:B------:R-:W-:Y:S01]  /*2ab0*/  LOP3.LUT R14, R16, R2, RZ, 0xfc, !PT ;  /* 0x00000002100e7212 */ /* 0x000fe200078efcff */
[----:B------:R-:W-:Y:S01]  /*2ac0*/  IMAD.MOV.U32 R2, RZ, RZ, R6 ;  /* 0x000000ffff027224 */ /* 0x000fe200078e0006 */
[----:B------:R-:W-:Y:S01]  /*2ad0*/  LEA.HI.X R11, R10, c[0x0][0x164], R7, 0x1, P0 ;  /* 0x000059000a0b7a11 */ /* 0x000fe200000f0c07 */
[----:B------:R-:W-:Y:S01]  /*2ae0*/  IMAD R6, R0, c[0x0][0x1f0], RZ ;  /* 0x00007c0000067a24 */ /* 0x000fe200078e02ff */
[----:B------:R-:W-:Y:S01]  /*2af0*/  ISETP.GE.AND P0, PT, R238, c[0x0][0x198], PT ;  /* 0x00006600ee007a0c */ /* 0x000fe20003f06270 */
[----:B------:R-:W-:Y:S01]  /*2b00*/  IMAD R0, R0, c[0x0][0x218], RZ ;  /* 0x0000860000007a24 */ /* 0x000fe200078e02ff */
[----:B------:R-:W-:Y:S01]  /*2b10*/  IADD3 R9, R18, R231, RZ ;  /* 0x000000e712097210 */ /* 0x000fe20007ffe0ff */
[----:B------:R-:W-:-:S04]  /*2b20*/  IMAD.WIDE.U32 R214, R8, c[0x0][0x218], R2 ;  /* 0x0000860008d67a25 */ /* 0x000fc800078e0002 */
[C---:B------:R-:W-:Y:S02]  /*2b30*/  IMAD R0, R8.reuse, c[0x0][0x21c], R0 ;  /* 0x0000870008007a24 */ /* 0x040fe400078e0200 */
[----:B------:R-:W-:-:S03]  /*2b40*/  IMAD.WIDE.U32 R212, R8, c[0x0][0x1f0], R4 ;  /* 0x00007c0008d47a25 */ /* 0x000fc600078e0004 */
[----:B------:R-:W-:Y:S01]  /*2b50*/  IADD3 R217, R215, R0, RZ ;  /* 0x00000000d7d97210 */ /* 0x000fe20007ffe0ff */
[----:B------:R-:W-:Y:S01]  /*2b60*/  IMAD R2, R8, c[0x0][0x1f4], R6 ;  /* 0x00007d0008027a24 */ /* 0x000fe200078e0206 */
[----:B------:R-:W-:Y:S02]  /*2b70*/  @P0 LOP3.LUT R241, R241, 0x2, RZ, 0xfc, !PT ;  /* 0x00000002f1f10812 */ /* 0x000fe400078efcff */
[----:B------:R-:W-:Y:S01]  /*2b80*/  ISETP.GE.AND P0, PT, R239, c[0x0][0x198], PT ;  /* 0x00006600ef007a0c */ /* 0x000fe20003f06270 */
[----:B------:R-:W-:Y:S01]  /*2b90*/  IMAD.IADD R216, R213, 0x1, R2 ;  /* 0x00000001d5d87824 */ /* 0x000fe200078e0202 */
[----:B------:R-:W-:-:S11]  /*2ba0*/  LOP3.LUT R241, R241, 0xfffffffe, RZ, 0xc0, !PT ;  /* 0xfffffffef1f17812 */ /* 0x000fd600078ec0ff */
[----:B------:R-:W-:Y:S01]  /*2bb0*/  @P0 LOP3.LUT R241, R241, 0x1, RZ, 0xfc, !PT ;  /* 0x00000001f1f10812 */ /* 0x000fe200078efcff */
[----:B------:R-:W-:Y:S05]  /*2bc0*/  BRA.DIV ~URZ, `(.L_x_420) ;  /* 0x00012b827f007947 */ /* 0x000fea000b800000 */
[----:B------:R1:W2:Y:S02]  /*2bd0*/  SHFL.IDX PT, R8, R11, RZ, 0x181f ;  /* 0x00181fff0b087589 */ /* 0x0002a400000e0000 */
.L_x_539:
[----:B------:R-:W-:Y:S05]  /*2be0*/  BRA.DIV ~URZ, `(.L_x_421) ;  /* 0x00012bd27f007947 */ /* 0x000fea000b800000 */
[----:B------:R3:W4:Y:S02]  /*2bf0*/  SHFL.IDX PT, R0, R12, RZ, 0x181f ;  /* 0x00181fff0c007589 */ /* 0x00072400000e0000 */
.L_x_540:
[----:B------:R-:W-:Y:S01]  /*2c00*/  IMAD R10, R229, c[0x0][0x2c4], RZ ;  /* 0x0000b100e50a7a24 */ /* 0x000fe200078e02ff */
[----:B------:R-:W-:Y:S04]  /*2c10*/  BSSY B0, `(.L_x_422) ;  /* 0x0000016000007945 */ /* 0x000fe80003800000 */
[----:B------:R-:W-:-:S13]  /*2c20*/  ISETP.GE.AND P0, PT, R9, R10, PT ;  /* 0x0000000a0900720c */ /* 0x000fda0003f06270 */
[----:B------:R-:W-:Y:S05]  /*2c30*/  @P0 BRA `(.L_x_423) ;  /* 0x0000013000000947 */ /* 0x000fea0003800000 */
[----:B------:R-:W5:Y:S04]  /*2c40*/  LDL R2, [R1+0x4] ;  /* 0x0000040001027983 */ /* 0x000f680000100800 */
[----:B---3--:R-:W3:Y:S01]  /*2c50*/  LDL R15, [R1] ;  /* 0x00000000010f7983 */ /* 0x008ee20000100800 */
[C---:B----4-:R-:W-:Y:S02]  /*2c60*/  LEA R6, P0, R236.reuse, R0, 0x1 ;  /* 0x00000000ec067211 */ /* 0x050fe400078008ff */
[----:B------:R-:W-:Y:S02]  /*2c70*/  P2R R13, PR, RZ, 0x2 ;  /* 0x00000002ff0d7803 */ /* 0x000fe40000000000 */
[----:B--2---:R-:W-:Y:S02]  /*2c80*/  LEA.HI.X R7, R236, R8, R237, 0x1, P0 ;  /* 0x00000008ec077211 */ /* 0x004fe400000f0ced */
[----:B------:R-:W-:-:S02]  /*2c90*/  LEA R4, P0, R238, R0, 0x1 ;  /* 0x00000000ee047211 */ /* 0x000fc400078008ff */
[C---:B------:R-:W-:Y:S02]  /*2ca0*/  LOP3.LUT P1, RZ, R241.reuse, 0x4, RZ, 0xc0, !PT ;  /* 0x00000004f1ff7812 */ /* 0x040fe4000782c0ff */
[----:B------:R-:W-:-:S11]  /*2cb0*/  LOP3.LUT P6, RZ, R241, 0x1, RZ, 0xc0, !PT ;  /* 0x00000001f1ff7812 */ /* 0x000fd600078cc0ff */
[----:B------:R-:W-:Y:S01]  /*2cc0*/  @!PT LDS RZ, [RZ] ;  /* 0x00000000fffff984 */ /* 0x000fe20000000800 */
[----:B------:R-:W-:Y:S01]  /*2cd0*/  @!PT LDS RZ, [RZ] ;  /* 0x00000000fffff984 */ /* 0x000fe20000000800 */
[----:B------:R-:W-:Y:S01]  /*2ce0*/  @!PT LDS RZ, [RZ] ;  /* 0x00000000fffff984 */ /* 0x000fe20000000800 */
[----:B------:R2:W-:Y:S01]  /*2cf0*/  LDGSTS.E.BYPASS.LTC128B.128 [R209+0xc100], [R6.64], !P1 ;  /* 0x0c10000006d17fae */ /* 0x0005e2000c901d46 */
[----:B------:R-:W-:Y:S02]  /*2d00*/  ISETP.NE.AND P1, PT, R13, RZ, PT ;  /* 0x000000ff0d00720c */ /* 0x000fe40003f25270 */
[----:B-----5:R-:W-:Y:S02]  /*2d10*/  LEA.HI.X R5, R238, R8, R2, 0x1, P0 ;  /* 0x00000008ee057211 */ /* 0x020fe400000f0c02 */
[----:B------:R-:W-:-:S04]  /*2d20*/  LEA R2, P0, R239, R0, 0x1 ;  /* 0x00000000ef027211 */ /* 0x000fc800078008ff */
[----:B---3--:R-:W-:Y:S02]  /*2d30*/  LEA.HI.X R3, R239, R8, R15, 0x1, P0 ;  /* 0x00000008ef037211 */ /* 0x008fe400000f0c0f */
[----:B------:R-:W-:-:S13]  /*2d40*/  LOP3.LUT P0, RZ, R241, 0x2, RZ, 0xc0, !PT ;  /* 0x00000002f1ff7812 */ /* 0x000fda000780c0ff */
[----:B------:R2:W-:Y:S04]  /*2d50*/  LDGSTS.E.BYPASS.LTC128B.128 [R209+0x10100], [R4.64], !P0 ;  /* 0x1010000004d17fae */ /* 0x0005e8000c101d46 */
[----:B------:R2:W-:Y:S02]  /*2d60*/  LDGSTS.E.BYPASS.LTC128B.128 [R209+0x14100], [R2.64], !P6 ;  /* 0x1410000002d17fae */ /* 0x0005e4000f101d46 */
.L_x_423:
[----:B------:R-:W-:Y:S05]  /*2d70*/  BSYNC B0 ;  /* 0x0000000000007941 */ /* 0x000fea0003800000 */
.L_x_422:
[----:B------:R-:W-:Y:S05]  /*2d80*/  BRA.DIV ~URZ, `(.L_x_424) ;  /* 0x00012a927f007947 */ /* 0x000fea000b800000 */
[----:B--2---:R2:W1:Y:S04]  /*2d90*/  SHFL.IDX PT, R8, R11, 0x1, 0x181f ;  /* 0x00381f000b087f89 */ /* 0x00446800000e0000 */
[----:B----4-:R2:W4:Y:S02]  /*2da0*/  SHFL.IDX PT, R0, R12, 0x1, 0x181f ;  /* 0x00381f000c007f89 */ /* 0x01052400000e0000 */
.L_x_541:
[----:B------:R-:W-:Y:S01]  /*2db0*/  IADD3 R2, R9, 0x20, RZ ;  /* 0x0000002009027810 */ /* 0x000fe20007ffe0ff */
[----:B------:R-:W-:Y:S03]  /*2dc0*/  BSSY B0, `(.L_x_425) ;  /* 0x0000016000007945 */ /* 0x000fe60003800000 */
[----:B------:R-:W-:-:S13]  /*2dd0*/  ISETP.GE.AND P0, PT, R2, R10, PT ;  /* 0x0000000a0200720c */ /* 0x000fda0003f06270 */
[----:B------:R-:W-:Y:S05]  /*2de0*/  @P0 BRA `(.L_x_426) ;  /* 0x0000013000000947 */ /* 0x000fea0003800000 */
[----:B------:R-:W5:Y:S04]  /*2df0*/  LDL R3, [R1+0x4] ;  /* 0x0000040001037983 */ /* 0x000f680000100800 */
[----:B--2---:R-:W2:Y:S01]  /*2e00*/  LDL R15, [R1] ;  /* 0x00000000010f7983 */ /* 0x004ea20000100800 */
[C---:B----4-:R-:W-:Y:S02]  /*2e10*/  LEA R6, P0, R236.reuse, R0, 0x1 ;  /* 0x00000000ec067211 */ /* 0x050fe400078008ff */
[----:B------:R-:W-:Y:S02]  /*2e20*/  P2R R13, PR, RZ, 0x2 ;  /* 0x00000002ff0d7803 */ /* 0x000fe40000000000 */
[----:B-1----:R-:W-:Y:S02]  /*2e30*/  LEA.HI.X R7, R236, R8, R237, 0x1, P0 ;  /* 0x00000008ec077211 */ /* 0x002fe400000f0ced */
        /* <DEDUP_REMOVED lines=10> */
[----:B--2---:R-:W-:Y:S02]  /*2ee0*/  LEA.HI.X R3, R239, R8, R15, 0x1, P0 ;  /* 0x00000008ef037211 */ /* 0x004fe400000f0c0f */
[----:B------:R-:W-:-:S13]  /*2ef0*/  LOP3.LUT P0, RZ, R241, 0x2, RZ, 0xc0, !PT ;  /* 0x00000002f1ff7812 */ /* 0x000fda000780c0ff */
[----:B------:R1:W-:Y:S04]  /*2f00*/  LDGSTS.E.BYPASS.LTC128B.128 [R209+0x11100], [R4.64], !P0 ;  /* 0x1110000004d17fae */ /* 0x0003e8000c101d46 */
[----:B------:R1:W-:Y:S02]  /*2f10*/  LDGSTS.E.BYPASS.LTC128B.128 [R209+0x15100], [R2.64], !P6 ;  /* 0x1510000002d17fae */ /* 0x0003e4000f101d46 */
.L_x_426:
[----:B------:R-:W-:Y:S05]  /*2f20*/  BSYNC B0 ;  /* 0x0000000000007941 */ /* 0x000fea0003800000 */
.L_x_425:
[----:B------:R-:W-:Y:S05]  /*2f30*/  BRA.DIV ~URZ, `(.L_x_427) ;  /* 0x000129a27f007947 */ /* 0x000fea000b800000 */
[----:B-1----:R1:W2:Y:S02]  /*2f40*/  SHFL.IDX PT, R8, R11, 0x2, 0x181f ;  /* 0x00581f000b087f89 */ /* 0x0022a400000e0000 */
.L_x_542:
[----:B------:R-:W-:Y:S05]  /*2f50*/  BRA.DIV ~URZ, `(.L_x_428) ;  /* 0x000129f27f007947 */ /* 0x000fea000b800000 */
[----:B----4-:R4:W1:Y:S02]  /*2f60*/  SHFL.IDX PT, R0, R12, 0x2, 0x181f ;  /* 0x00581f000c007f89 */ /* 0x01086400000e0000 */
.L_x_543:
[----:B------:R-:W-:Y:S01]  /*2f70*/  IADD3 R2, R9, 0x40, RZ ;  /* 0x0000004009027810 */ /* 0x000fe20007ffe0ff */
[----:B------:R-:W-:Y:S03]  /*2f80*/  BSSY B0, `(.L_x_429) ;  /* 0x0000016000007945 */ /* 0x000fe60003800000 */
[----:B------:R-:W-:-:S13]  /*2f90*/  ISETP.GE.AND P0, PT, R2, R10, PT ;  /* 0x0000000a0200720c */ /* 0x000fda0003f06270 */
[----:B------:R-:W-:Y:S05]  /*2fa0*/  @P0 BRA `(.L_x_430) ;  /* 0x0000013000000947 */ /* 0x000fea0003800000 */
[----:B------:R-:W5:Y:S04]  /*2fb0*/  LDL R3, [R1+0x4] ;  /* 0x0000040001037983 */ /* 0x000f680000100800 */
[----:B---3--:R-:W3:Y:S01]  /*2fc0*/  LDL R15, [R1] ;  /* 0x00000000010f7983 */ /* 0x008ee20000100800 */
[C---:B-1----:R-:W-:Y:S02]  /*2fd0*/  LEA R6, P0, R236.reuse, R0, 0x1 ;  /* 0x00000000ec067211 */ /* 0x042fe400078008ff */
        /* <DEDUP_REMOVED lines=16> */
.L_x_430:
[----:B------:R-:W-:Y:S05]  /*30e0*/  BSYNC B0 ;  /* 0x0000000000007941 */ /* 0x000fea0003800000 */
.L_x_429:
[----:B------:R-:W-:Y:S05]  /*30f0*/  BRA.DIV ~URZ, `(.L_x_431) ;  /* 0x000128b27f007947 */ /* 0x000fea000b800000 */
[----:B--2---:R2:W3:Y:S04]  /*3100*/  SHFL.IDX PT, R8, R11, 0x3, 0x181f ;  /* 0x00781f000b087f89 */ /* 0x0044e800000e0000 */
[----:B-1----:R2:W1:Y:S02]  /*3110*/  SHFL.IDX PT, R0, R12, 0x3, 0x181f ;  /* 0x00781f000c007f89 */ /* 0x00246400000e0000 */
.L_x_544:
[----:B------:R-:W5:Y:S04]  /*3120*/  LDL R3, [R1+0x4] ;  /* 0x0000040001037983 */ /* 0x000f680000100800 */
[----:B--2---:R-:W2:Y:S01]  /*3130*/  LDL R11, [R1] ;  /* 0x00000000010b7983 */ /* 0x004ea20000100800 */
[----:B------:R-:W-:Y:S01]  /*3140*/  IADD3 R2, R9, 0x60, RZ ;  /* 0x0000006009027810 */ /* 0x000fe20007ffe0ff */
[----:B------:R-:W-:Y:S01]  /*3150*/  IMAD.SHL.U32 R89, R88, 0x40, RZ ;  /* 0x0000004058597824 */ /* 0x000fe200078e00ff */
[----:B------:R-:W-:Y:S01]  /*3160*/  P2R R15, PR, RZ, 0x2 ;  /* 0x00000002ff0f7803 */ /* 0x000fe20000000000 */
[----:B---34-:R-:W3:Y:S01]  /*3170*/  S2R R12, SR_TID.X ;  /* 0x00000000000c7919 */ /* 0x018ee20000002100 */
[----:B------:R-:W-:Y:S01]  /*3180*/  ISETP.GE.AND P6, PT, R2, R10, PT ;  /* 0x0000000a0200720c */ /* 0x000fe20003fc6270 */
[----:B------:R-:W-:Y:S01]  /*3190*/  IMAD.IADD R90, R228, 0x1, -R89 ;  /* 0x00000001e45a7824 */ /* 0x000fe200078e0a59 */
[----:B------:R-:W-:-:S02]  /*31a0*/  LOP3.LUT P1, RZ, R241, 0x2, RZ, 0xc0, !PT ;  /* 0x00000002f1ff7812 */ /* 0x000fc4000782c0ff */
[----:B------:R-:W-:Y:S02]  /*31b0*/  P2R R28, PR, RZ, 0x4 ;  /* 0x00000004ff1c7803 */ /* 0x000fe40000000000 */
[----:B------:R-:W-:-:S07]  /*31c0*/  LOP3.LUT P2, RZ, R241, 0x1, RZ, 0xc0, !PT ;  /* 0x00000001f1ff7812 */ /* 0x000fce000784c0ff */
[----:B-1----:R-:W-:-:S04]  /*31d0*/  @!P6 LEA R6, P0, R236, R0, 0x1 ;  /* 0x00000000ec06e211 */ /* 0x002fc800078008ff */
[----:B------:R-:W-:Y:S02]  /*31e0*/  @!P6 LEA.HI.X R7, R236, R8, R237, 0x1, P0 ;  /* 0x00000008ec07e211 */ /* 0x000fe400000f0ced */
[----:B------:R-:W-:-:S04]  /*31f0*/  @!P6 LEA R4, P0, R238, R0, 0x1 ;  /* 0x00000000ee04e211 */ /* 0x000fc800078008ff */
[----:B-----5:R-:W-:Y:S02]  /*3200*/  @!P6 LEA.HI.X R5, R238, R8, R3, 0x1, P0 ;  /* 0x00000008ee05e211 */ /* 0x020fe400000f0c03 */
[----:B------:R-:W-:-:S04]  /*3210*/  @!P6 LEA R2, P0, R239, R0, 0x1 ;  /* 0x00000000ef02e211 */ /* 0x000fc800078008ff */
[----:B--2---:R-:W-:Y:S02]  /*3220*/  @!P6 LEA.HI.X R3, R239, R8, R11, 0x1, P0 ;  /* 0x00000008ef03e211 */ /* 0x004fe400000f0c0b */
[----:B------:R-:W-:Y:S02]  /*3230*/  LOP3.LUT P0, RZ, R241, 0x4, RZ, 0xc0, !PT ;  /* 0x00000004f1ff7812 */ /* 0x000fe4000780c0ff */
[----:B---3--:R-:W-:-:S04]  /*3240*/  SHF.R.S32.HI R11, RZ, 0x1f, R12 ;  /* 0x0000001fff0b7819 */ /* 0x008fc8000001140c */
[----:B------:R-:W-:-:S04]  /*3250*/  LEA.HI R11, R11, R12, RZ, 0x3 ;  /* 0x0000000c0b0b7211 */ /* 0x000fc800078f18ff */
[----:B------:R-:W-:-:S03]  /*3260*/  SHF.R.S32.HI R11, RZ, 0x3, R11 ;  /* 0x00000003ff0b7819 */ /* 0x000fc6000001140b */
[----:B------:R-:W-:Y:S01]  /*3270*/  @!PT LDS RZ, [RZ] ;  /* 0x00000000fffff984 */ /* 0x000fe20000000800 */
[----:B------:R-:W-:Y:S01]  /*3280*/  @!PT LDS RZ, [RZ] ;  /* 0x00000000fffff984 */ /* 0x000fe20000000800 */
[----:B------:R-:W-:Y:S01]  /*3290*/  @!PT LDS RZ, [RZ] ;  /* 0x00000000fffff984 */ /* 0x000fe20000000800 */
[----:B------:R1:W-:Y:S04]  /*32a0*/  @!P6 LDGSTS.E.BYPASS.LTC128B.128 [R209+0xf100], [R6.64], !P0 ;  /* 0x0f10000006d1efae */ /* 0x0003e8000c101d46 */
[----:B------:R2:W-:Y:S04]  /*32b0*/  @!P6 LDGSTS.E.BYPASS.LTC128B.128 [R209+0x13100], [R4.64], !P1 ;  /* 0x1310000004d1efae */ /* 0x0005e8000c901d46 */
[----:B------:R3:W-:Y:S04]  /*32c0*/  @!P6 LDGSTS.E.BYPASS.LTC128B.128 [R209+0x17100], [R2.64], !P2 ;  /* 0x1710000002d1efae */ /* 0x0007e8000d101d46 */
[----:B------:R-:W0:Y:S01]  /*32d0*/  LDGDEPBAR ;  /* 0x00000000000079af */ /* 0x000e220000000000 */
[----:B------:R-:W-:Y:S01]  /*32e0*/  WARPSYNC 0xffffffff ;  /* 0xffffffff00007948 */ /* 0x000fe20003800000 */
[----:B------:R-:W-:Y:S02]  /*32f0*/  BSSY B0, `(.L_x_432) ;  /* 0x000013c000007945 */ /* 0x000fe40003800000 */
[----:B------:R-:W-:Y:S01]  /*3300*/  BAR.SYNC.DEFER_BLOCKING 0x0 ;  /* 0x0000000000007b1d */ /* 0x000fe20000010000 */
[----:B-1----:R-:W-:Y:S01]  /*3310*/  SHF.R.S32.HI R6, RZ, 0x1f, R88 ;  /* 0x0000001fff067819 */ /* 0x002fe20000011458 */
[----:B------:R-:W-:Y:S01]  /*3320*/  IMAD.MOV.U32 R7, RZ, RZ, 0x20 ;  /* 0x00000020ff077424 */ /* 0x000fe200078e00ff */
[----:B--2---:R-:W-:-:S03]  /*3330*/  IADD3 R5, -R89, R228, -R11 ;  /* 0x000000e459057210 */ /* 0x004fc60007ffe90b */
[----:B------:R-:W-:Y:S02]  /*3340*/  IMAD R0, R6, c[0x0][0x1e0], RZ ;  /* 0x0000780006007a24 */ /* 0x000fe400078e02ff */
[----:B------:R-:W-:Y:S01]  /*3350*/  IMAD.WIDE.U32 R8, R7, c[0x0][0x1e0], RZ ;  /* 0x0000780007087a25 */ /* 0x000fe200078e00ff */
[----:B------:R-:W-:-:S03]  /*3360*/  ISETP.GE.AND P0, PT, R5, 0x1, PT ;  /* 0x000000010500780c */ /* 0x000fc60003f06270 */
[----:B---3--:R-:W-:-:S04]  /*3370*/  IMAD.WIDE.U32 R2, R88, c[0x0][0x1e0], RZ ;  /* 0x0000780058027a25 */ /* 0x008fc800078e00ff */
[----:B------:R-:W-:Y:S01]  /*3380*/  IMAD R4, R88, c[0x0][0x1e4], R0 ;  /* 0x0000790058047a24 */ /* 0x000fe200078e0200 */
[----:B------:R-:W-:Y:S01]  /*3390*/  LEA R0, P6, R2, R212, 0x6 ;  /* 0x000000d402007211 */ /* 0x000fe200078c30ff */
[----:B------:R-:W-:Y:S02]  /*33a0*/  IMAD R6, R6, c[0x0][0x208], RZ ;  /* 0x0000820006067a24 */ /* 0x000fe400078e02ff */
[----:B------:R-:W-:Y:S02]  /*33b0*/  IMAD.IADD R3, R3, 0x1, R4 ;  /* 0x0000000103037824 */ /* 0x000fe400078e0204 */
[----:B------:R-:W-:-:S03]  /*33c0*/  IMAD R6, R88, c[0x0][0x20c], R6 ;  /* 0x0000830058067a24 */ /* 0x000fc600078e0206 */
[----:B------:R-:W-:Y:S02]  /*33d0*/  LEA.HI.X R4, R2, R216, R3, 0x6, P6 ;  /* 0x000000d802047211 */ /* 0x000fe400030f3403 */
[----:B------:R-:W-:-:S04]  /*33e0*/  @P0 LEA R2, P6, R0, c[0x0][0x1c8], 0x1 ;  /* 0x0000720000020a11 */ /* 0x000fc800078c08ff */
[----:B------:R-:W-:Y:S02]  /*33f0*/  @P0 LEA.HI.X R3, R0, c[0x0][0x1cc], R4, 0x1, P6 ;  /* 0x0000730000030a11 */ /* 0x000fe400030f0c04 */
[----:B------:R-:W-:-:S03]  /*3400*/  ISETP.GE.AND P6, PT, R5, 0x21, PT ;  /* 0x000000210500780c */ /* 0x000fc60003fc6270 */
[----:B------:R-:W-:Y:S01]  /*3410*/  @!PT LDS RZ, [RZ] ;  /* 0x00000000fffff984 */ /* 0x000fe20000000800 */
[----:B------:R-:W-:Y:S01]  /*3420*/  @!PT LDS RZ, [RZ] ;  /* 0x00000000fffff984 */ /* 0x000fe20000000800 */
[----:B------:R-:W-:Y:S01]  /*3430*/  @!PT LDS RZ, [RZ] ;  /* 0x00000000fffff984 */ /* 0x000fe20000000800 */
[----:B------:R1:W-:Y:S04]  /*3440*/  @P0 LDGSTS.E.BYPASS.LTC128B.128 [R209+0x6100], [R2.64], !P5 ;  /* 0x0610000002d10fae */ /* 0x0003e8000e901d46 */
[----:B------:R1:W-:Y:S04]  /*3450*/  @P0 LDGSTS.E.BYPASS.LTC128B.128 [R209+0x8100], [R2.64+0x80], !P4 ;  /* 0x0810008002d10fae */ /* 0x0003e8000e101d46 */
[----:B------:R1:W-:Y:S02]  /*3460*/  @P0 LDGSTS.E.BYPASS.LTC128B.128 [R209+0xa100], [R2.64+0x100], !P3 ;  /* 0x0a10010002d10fae */ /* 0x0003e4000d901d46 */
[----:B------:R-:W-:Y:S01]  /*3470*/  @P6 IADD3 R0, P0, R0, R8, RZ ;  /* 0x0000000800006210 */ /* 0x000fe20007f1e0ff */
[----:B-1----:R-:W-:-:S05]  /*3480*/  IMAD R3, R7, c[0x0][0x1e4], RZ ;  /* 0x0000790007037a24 */ /* 0x002fca00078e02ff */
[----:B------:R-:W-:Y:S01]  /*3490*/  @P6 IADD3.X R3, R4, R9, R3, P0, !PT ;  /* 0x0000000904036210 */ /* 0x000fe200007fe403 */
[----:B------:R-:W-:Y:S01]  /*34a0*/  IMAD.WIDE.U32 R4, R88, c[0x0][0x208], RZ ;  /* 0x0000820058047a25 */ /* 0x000fe200078e00ff */
[----:B------:R-:W-:-:S04]  /*34b0*/  @P6 LEA R2, P0, R0, c[0x0][0x1c8], 0x1 ;  /* 0x0000720000026a11 */ /* 0x000fc800078008ff */
[----:B------:R-:W-:Y:S02]  /*34c0*/  @P6 LEA.HI.X R3, R0, c[0x0][0x1cc], R3, 0x1, P0 ;  /* 0x0000730000036a11 */ /* 0x000fe400000f0c03 */
[----:B------:R-:W-:-:S03]  /*34d0*/  LEA R0, P0, R4, R214, 0x6 ;  /* 0x000000d604007211 */ /* 0x000fc600078030ff */
[----:B------:R1:W-:Y:S04]  /*34e0*/  @P6 LDGSTS.E.BYPASS.LTC128B.128 [R209+0x7100], [R2.64], !P5 ;  /* 0x0710000002d16fae */ /* 0x0003e8000e901d46 */
[----:B------:R1:W-:Y:S04]  /*34f0*/  @P6 LDGSTS.E.BYPASS.LTC128B.128 [R209+0x9100], [R2.64+0x80], !P4 ;  /* 0x0910008002d16fae */ /* 0x0003e8000e101d46 */
[----:B------:R1:W-:Y:S01]  /*3500*/  @P6 LDGSTS.E.BYPASS.LTC128B.128 [R209+0xb100], [R2.64+0x100], !P3 ;  /* 0x0b10010002d16fae */ /* 0x0003e2000d901d46 */
[----:B------:R-:W-:-:S03]  /*3510*/  LOP3.LUT P6, RZ, R14, 0x2, RZ, 0xc0, !PT ;  /* 0x000000020eff7812 */ /* 0x000fc600078cc0ff */
[----:B------:R-:W0:Y:S01]  /*3520*/  LDGDEPBAR ;  /* 0x00000000000079af */ /* 0x000e220000000000 */
[----:B-1----:R-:W-:Y:S01]  /*3530*/  IMAD.IADD R3, R5, 0x1, R6 ;  /* 0x0000000105037824 */ /* 0x002fe200078e0206 */
[----:B------:R-:W-:-:S04]  /*3540*/  DEPBAR.LE SB0, 0x1 ;  /* 0x000080400000791a */ /* 0x000fc80000000000 */
[----:B------:R-:W-:-:S04]  /*3550*/  DEPBAR.LE SB0, 0x0 ;  /* 0x000080000000791a */ /* 0x000fc80000000000 */
[----:B------:R-:W-:Y:S01]  /*3560*/  BAR.SYNC.DEFER_BLOCKING 0x0 ;  /* 0x0000000000007b1d */ /* 0x000fe20000010000 */
[----:B------:R-:W-:Y:S02]  /*3570*/  LOP3.LUT R5, R14, 0x1, RZ, 0xc0, !PT ;  /* 0x000000010e057812 */ /* 0x000fe400078ec0ff */
[----:B------:R-:W-:Y:S02]  /*3580*/  LEA.HI.X R3, R4, R217, R3, 0x6, P0 ;  /* 0x000000d904037211 */ /* 0x000fe400000f3403 */
[C---:B------:R-:W-:Y:S02]  /*3590*/  LEA R2, P0, R0.reuse, c[0x0][0x1f8], 0x1 ;  /* 0x00007e0000027a11 */ /* 0x040fe400078008ff */
[----:B------:R-:W-:Y:S02]  /*35a0*/  MOV R4, c[0x0][0x208] ;  /* 0x0000820000047a02 */ /* 0x000fe40000000f00 */
[----:B------:R-:W-:Y:S01]  /*35b0*/  ISETP.NE.U32.AND P1, PT, R5, 0x1, PT ;  /* 0x000000010500780c */ /* 0x000fe20003f25070 */
[----:B------:R-:W-:Y:S01]  /*35c0*/  IMAD.MOV.U32 R5, RZ, RZ, c[0x0][0x20c] ;  /* 0x00008300ff057624 */ /* 0x000fe200078e00ff */
[----:B------:R-:W-:-:S02]  /*35d0*/  LEA.HI.X R3, R0, c[0x0][0x1fc], R3, 0x1, P0 ;  /* 0x00007f0000037a11 */ /* 0x000fc400000f0c03 */
[C---:B------:R-:W-:Y:S02]  /*35e0*/  LEA R12, P0, R4.reuse, R2, 0x6 ;  /* 0x00000002040c7211 */ /* 0x040fe400078030ff */
[----:B------:R-:W-:Y:S02]  /*35f0*/  IADD3 R0, -R11, R90, RZ ;  /* 0x0000005a0b007210 */ /* 0x000fe40007ffe1ff */
[----:B------:R-:W-:Y:S02]  /*3600*/  LEA.HI.X R13, R4, R3, R5, 0x6, P0 ;  /* 0x00000003040d7211 */ /* 0x000fe400000f3405 */
[C---:B------:R-:W-:Y:S02]  /*3610*/  ISETP.LT.OR P0, PT, R0.reuse, 0x1, P1 ;  /* 0x000000010000780c */ /* 0x040fe40000f01670 */
[C---:B------:R-:W-:Y:S01]  /*3620*/  ISETP.LT.OR P1, PT, R0.reuse, 0x21, P1 ;  /* 0x000000210000780c */ /* 0x040fe20000f21670 */
[----:B------:R-:W-:Y:S04]  /*3630*/  LDSM.16.M88.4 R8, [R191] ;  /* 0x00000000bf08783b */ /* 0x000fe80000000200 */
[----:B------:R-:W1:Y:S04]  /*3640*/  LDSM.16.M88.4 R20, [R184] ;  /* 0x00000000b814783b */ /* 0x000e680000000200 */
[----:B------:R-:W2:Y:S04]  /*3650*/  LDSM.16.M88.4 R16, [R184+0x800] ;  /* 0x00080000b810783b */ /* 0x000ea80000000200 */
[----:B------:R-:W3:Y:S04]  /*3660*/  LDSM.16.M88.4 R24, [R184+0x1000] ;  /* 0x00100000b818783b */ /* 0x000ee80000000200 */
[----:B------:R-:W4:Y:S04]  /*3670*/  LDSM.16.M88.4 R32, [R184+0x1800] ;  /* 0x00180000b820783b */ /* 0x000f280000000200 */
[----:B------:R-:W-:Y:S04]  /*3680*/  LDSM.16.M88.4 R4, [R192] ;  /* 0x00000000c004783b */ /* 0x000fe80000000200 */
[----:B------:R-:W5:Y:S04]  /*3690*/  LDSM.16.M88.4 R48, [R195] ;  /* 0x00000000c330783b */ /* 0x000f680000000200 */
[----:B------:R-:W3:Y:S04]  /*36a0*/  LDSM.16.M88.4 R56, [R206] ;  /* 0x00000000ce38783b */ /* 0x000ee80000000200 */
[----:B------:R-:W4:Y:S04]  /*36b0*/  LDSM.16.M88.4 R60, [R205] ;  /* 0x00000000cd3c783b */ /* 0x000f280000000200 */
[----:B------:R-:W4:Y:S04]  /*36c0*/  LDSM.16.M88.4 R72, [R204] ;  /* 0x00000000cc48783b */ /* 0x000f280000000200 */
[----:B------:R-:W-:Y:S01]  /*36d0*/  @!PT LDS RZ, [RZ] ;  /* 0x00000000fffff984 */ /* 0x000fe20000000800 */
[----:B------:R-:W-:Y:S01]  /*36e0*/  @!PT LDS RZ, [RZ] ;  /* 0x00000000fffff984 */ /* 0x000fe20000000800 */
[----:B------:R-:W-:Y:S01]  /*36f0*/  @!PT LDS RZ, [RZ] ;  /* 0x00000000fffff984 */ /* 0x000fe20000000800 */
[----:B------:R3:W-:Y:S01]  /*3700*/  LDGSTS.E.BYPASS.LTC128B.128 [R209+0x100], [R2.64], !P0 ;  /* 0x0010000002d17fae */ /* 0x0007e2000c101d46 */
[----:B------:R-:W-:-:S02]  /*3710*/  ISETP.LT.OR P0, PT, R0, 0x1, !P6 ;  /* 0x000000010000780c */ /* 0x000fc40007701670 */
[----:B------:R-:W-:Y:S01]  /*3720*/  ISETP.LT.OR P6, PT, R0, 0x21, !P6 ;  /* 0x000000210000780c */ /* 0x000fe200077c1670 */
[C---:B-1----:R-:W-:Y:S08]  /*3730*/  HMMA.16816.F32.BF16 R36, R8.reuse, R22, RZ ;  /* 0x000000160824723c */ /* 0x042ff000000418ff */
[----:B--2---:R-:W-:Y:S02]  /*3740*/  HMMA.16816.F32.BF16 R40, R8, R16, RZ ;  /* 0x000000100828723c */ /* 0x004fe400000418ff */
[----:B------:R1:W-:Y:S01]  /*3750*/  LDGSTS.E.BYPASS.LTC128B.128 [R209+0x2100], [R2.64+0x80], !P0 ;  /* 0x0210008002d17fae */ /* 0x0003e2000c101d46 */
[----:B------:R-:W-:-:S04]  /*3760*/  LOP3.LUT P0, RZ, R14, 0x4, RZ, 0xc0, !PT ;  /* 0x000000040eff7812 */ /* 0x000fc8000780c0ff */
[C---:B------:R-:W-:Y:S01]  /*3770*/  ISETP.LT.OR P2, PT, R0.reuse, 0x1, !P0 ;  /* 0x000000010000780c */ /* 0x040fe20004741670 */
[----:B------:R-:W-:Y:S01]  /*3780*/  HMMA.16816.F32.BF16 R16, R8, R18, RZ ;  /* 0x000000120810723c */ /* 0x000fe200000418ff */
[----:B------:R-:W-:-:S07]  /*3790*/  ISETP.LT.OR P0, PT, R0, 0x21, !P0 ;  /* 0x000000210000780c */ /* 0x000fce0004701670 */
[----:B---3--:R-:W-:Y:S04]  /*37a0*/  HMMA.16816.F32.BF16 R44, R8, R24, RZ ;  /* 0x00000018082c723c */ /* 0x008fe800000418ff */
[----:B------:R1:W-:Y:S01]  /*37b0*/  LDGSTS.E.BYPASS.LTC128B.128 [R209+0x4100], [R2.64+0x100], !P2 ;  /* 0x0410010002d17fae */ /* 0x0003e2000d101d46 */
[----:B------:R-:W-:-:S03]  /*37c0*/  ISETP.NE.AND P2, PT, R28, RZ, PT ;  /* 0x000000ff1c00720c */ /* 0x000fc60003f45270 */
[----:B------:R-:W-:Y:S01]  /*37d0*/  HMMA.16816.F32.BF16 R28, R8, R20, RZ ;  /* 0x00000014081c723c */ /* 0x000fe200000418ff */
[----:B------:R2:W-:Y:S01]  /*37e0*/  LDGSTS.E.BYPASS.LTC128B.128 [R209+0x1100], [R12.64], !P1 ;  /* 0x011000000cd17fae */ /* 0x0005e2000c901d46 */
[----:B------:R-:W-:-:S03]  /*37f0*/  ISETP.NE.AND P1, PT, R15, RZ, PT ;  /* 0x000000ff0f00720c */ /* 0x000fc60003f25270 */
[----:B------:R2:W-:Y:S03]  /*3800*/  LDGSTS.E.BYPASS.LTC128B.128 [R209+0x3100], [R12.64+0x80], !P6 ;  /* 0x031000800cd17fae */ /* 0x0005e6000f101d46 */
[----:B------:R-:W-:Y:S01]  /*3810*/  HMMA.16816.F32.BF16 R24, R8, R26, RZ ;  /* 0x0000001a0818723c */ /* 0x000fe200000418ff */
[----:B------:R2:W-:Y:S01]  /*3820*/  LDGSTS.E.BYPASS.LTC128B.128 [R209+0x5100], [R12.64+0x100], !P0 ;  /* 0x051001000cd17fae */ /* 0x0005e2000c101d46 */
[----:B------:R-:W-:-:S03]  /*3830*/  ISETP.GT.AND P0, PT, R88, R211, PT ;  /* 0x000000d35800720c */ /* 0x000fc60003f04270 */
[----:B------:R-:W-:Y:S03]  /*3840*/  LDSM.16.M88.4 R20, [R194] ;  /* 0x00000000c214783b */ /* 0x000fe60000000200 */
[C---:B----4-:R-:W-:Y:S01]  /*3850*/  HMMA.16816.F32.BF16 R52, R8.reuse, R32, RZ ;  /* 0x000000200834723c */ /* 0x050fe200000418ff */
[----:B------:R-:W3:Y:S04]  /*3860*/  LDSM.16.M88.4 R64, [R190] ;  /* 0x00000000be40783b */ /* 0x000ee80000000200 */
[----:B------:R-:W4:Y:S04]  /*3870*/  LDSM.16.M88.4 R68, [R190+0x800] ;  /* 0x00080000be44783b */ /* 0x000f280000000200 */
[----:B------:R-:W1:Y:S04]  /*3880*/  LDSM.16.M88.4 R80, [R190+0x1000] ;  /* 0x00100000be50783b */ /* 0x000e680000000200 */
[----:B------:R-:W-:Y:S04]  /*3890*/  LDSM.16.M88.4 R76, [R187+0x800] ;  /* 0x00080000bb4c783b */ /* 0x000fe80000000200 */
[----:B------:R-:W-:Y:S01]  /*38a0*/  LDSM.16.M88.4 R92, [R187+0x1000] ;  /* 0x00100000bb5c783b */ /* 0x000fe20000000200 */
[----:B--2---:R-:W-:Y:S03]  /*38b0*/  HMMA.16816.F32.BF16 R12, R8, R34, RZ ;  /* 0x00000022080c723c */ /* 0x004fe600000418ff */
[----:B------:R-:W-:Y:S04]  /*38c0*/  LDSM.16.M88.4 R84, [R184+0x3000] ;  /* 0x00300000b854783b */ /* 0x000fe80000000200 */
[----:B------:R-:W0:Y:S01]  /*38d0*/  LDGDEPBAR ;  /* 0x00000000000079af */ /* 0x000e220000000000 */
[C---:B-----5:R-:W-:Y:S08]  /*38e0*/  HMMA.16816.F32.BF16 R8, R4.reuse, R48, R28 ;  /* 0x000000300408723c */ /* 0x060ff0000004181c */
[C---:B------:R-:W-:Y:S01]  /*38f0*/  HMMA.16816.F32.BF16 R28, R4.reuse, R50, R36 ;  /* 0x00000032041c723c */ /* 0x040fe20000041824 */
[----:B------:R-:W2:Y:S07]  /*3900*/  LDSM.16.M88.4 R48, [R190+0x1800] ;  /* 0x00180000be30783b */ /* 0x000eae0000000200 */
[C---:B------:R-:W-:Y:S08]  /*3910*/  HMMA.16816.F32.BF16 R32, R4.reuse, R56, R40 ;  /* 0x000000380420723c */ /* 0x040ff00000041828 */
[C---:B------:R-:W-:Y:S01]  /*3920*/  HMMA.16816.F32.BF16 R36, R4.reuse, R58, R16 ;  /* 0x0000003a0424723c */ /* 0x040fe20000041810 */
[----:B------:R-:W-:Y:S04]  /*3930*/  LDSM.16.M88.4 R16, [R193] ;  /* 0x00000000c110783b */ /* 0x000fe80000000200 */
[----:B------:R-:W5:Y:S03]  /*3940*/  LDSM.16.M88.4 R56, [R187] ;  /* 0x00000000bb38783b */ /* 0x000f660000000200 */
[C---:B------:R-:W-:Y:S08]  /*3950*/  HMMA.16816.F32.BF16 R40, R4.reuse, R60, R44 ;  /* 0x0000003c0428723c */ /* 0x040ff0000004182c */
[C---:B------:R-:W-:Y:S01]  /*3960*/  HMMA.16816.F32.BF16 R44, R4.reuse, R62, R24 ;  /* 0x0000003e042c723c */ /* 0x040fe20000041818 */
[----:B------:R-:W1:Y:S07]  /*3970*/  LDSM.16.M88.4 R60, [R187+0x1800] ;  /* 0x00180000bb3c783b */ /* 0x000e6e0000000200 */
[C---:B------:R-:W-:Y:S08]  /*3980*/  HMMA.16816.F32.BF16 R52, R4.reuse, R72, R52 ;  /* 0x000000480434723c */ /* 0x040ff00000041834 */
[----:B------:R-:W-:Y:S01]  /*3990*/  HMMA.16816.F32.BF16 R24, R4, R74, R12 ;  /* 0x0000004a0418723c */ /* 0x000fe2000004180c */
[----:B------:R-:W-:Y:S04]  /*39a0*/  LDSM.16.M88.4 R12, [R191+0x4000] ;  /* 0x00400000bf0c783b */ /* 0x000fe80000000200 */
[----:B------:R-:W-:Y:S03]  /*39b0*/  LDSM.16.M88.4 R72, [R184+0x2800] ;  /* 0x00280000b848783b */ /* 0x000fe60000000200 */
[C---:B---3--:R-:W-:Y:S08]  /*39c0*/  HMMA.16816.F32.BF16 R8, R20.reuse, R64, R8 ;  /* 0x000000401408723c */ /* 0x048ff00000041808 */
[C---:B------:R-:W-:Y:S01]  /*39d0*/  HMMA.16816.F32.BF16 R4, R20.reuse, R66, R28 ;  /* 0x000000421404723c */ /* 0x040fe2000004181c */
[----:B------:R-:W-:Y:S07]  /*39e0*/  LDSM.16.M88.4 R64, [R203] ;  /* 0x00000000cb40783b */ /* 0x000fee0000000200 */
[C---:B----4-:R-:W-:Y:S08]  /*39f0*/  HMMA.16816.F32.BF16 R32, R20.reuse, R68, R32 ;  /* 0x000000441420723c */ /* 0x050ff00000041820 */
[C---:B------:R-:W-:Y:S01]  /*3a00*/  HMMA.16816.F32.BF16 R36, R20.reuse, R70, R36 ;  /* 0x000000461424723c */ /* 0x040fe20000041824 */
[----:B------:R-:W3:Y:S07]  /*3a10*/  LDSM.16.M88.4 R68, [R184+0x2000] ;  /* 0x00200000b844783b */ /* 0x000eee0000000200 */
[C---:B-1----:R-:W-:Y:S08]  /*3a20*/  HMMA.16816.F32.BF16 R40, R20.reuse, R80, R40 ;  /* 0x000000501428723c */ /* 0x042ff00000041828 */
[C---:B------:R-:W-:Y:S01]  /*3a30*/  HMMA.16816.F32.BF16 R44, R20.reuse, R82, R44 ;  /* 0x00000052142c723c */ /* 0x040fe2000004182c */
[----:B------:R-:W-:Y:S07]  /*3a40*/  LDSM.16.M88.4 R80, [R190+0x2800] ;  /* 0x00280000be50783b */ /* 0x000fee0000000200 */
[C---:B--2---:R-:W-:Y:S08]  /*3a50*/  HMMA.16816.F32.BF16 R52, R20.reuse, R48, R52 ;  /* 0x000000301434723c */ /* 0x044ff00000041834 */
[----:B------:R-:W-:Y:S08]  /*3a60*/  HMMA.16816.F32.BF16 R28, R20, R50, R24 ;  /* 0x00000032141c723c */ /* 0x000ff00000041818 */
[C---:B-----5:R-:W-:Y:S01]  /*3a70*/  HMMA.16816.F32.BF16 R24, R16.reuse, R56, R8 ;  /* 0x000000381018723c */ /* 0x060fe20000041808 */
        /* <DEDUP_REMOVED lines=8> */
[----:B------:R-:W4:Y:S07]  /*3b00*/  LDSM.16.M88.4 R92, [R201] ;  /* 0x00000000c95c783b */ /* 0x000f2e0000000200 */
[C---:B------:R-:W-:Y:S08]  /*3b10*/  HMMA.16816.F32.BF16 R52, R16.reuse, R60, R52 ;  /* 0x0000003c1034723c */ /* 0x040ff00000041834 */
[----:B------:R-:W-:Y:S01]  /*3b20*/  HMMA.16816.F32.BF16 R32, R16, R62, R28 ;  /* 0x0000003e1020723c */ /* 0x000fe2000004181c */
[----:B------:R-:W5:Y:S07]  /*3b30*/  LDSM.16.M88.4 R60, [R200] ;  /* 0x00000000c83c783b */ /* 0x000f6e0000000200 */
[C---:B---3--:R-:W-:Y:S08]  /*3b40*/  HMMA.16816.F32.BF16 R28, R12.reuse, R68, R24 ;  /* 0x000000440c1c723c */ /* 0x048ff00000041818 */
[C---:B------:R-:W-:Y:S01]  /*3b50*/  HMMA.16816.F32.BF16 R24, R12.reuse, R70, R20 ;  /* 0x000000460c18723c */ /* 0x040fe20000041814 */
[----:B------:R-:W-:Y:S07]  /*3b60*/  LDSM.16.M88.4 R68, [R187+0x2000] ;  /* 0x00200000bb44783b */ /* 0x000fee0000000200 */
[C---:B------:R-:W-:Y:S01]  /*3b70*/  HMMA.16816.F32.BF16 R20, R12.reuse, R72, R4 ;  /* 0x000000480c14723c */ /* 0x040fe20000041804 */
[----:B------:R-:W-:Y:S07]  /*3b80*/  LDSM.16.M88.4 R4, [R194+0x4000] ;  /* 0x00400000c204783b */ /* 0x000fee0000000200 */
[C---:B------:R-:W-:Y:S01]  /*3b90*/  HMMA.16816.F32.BF16 R16, R12.reuse, R74, R36 ;  /* 0x0000004a0c10723c */ /* 0x040fe20000041824 */
[----:B------:R-:W3:Y:S07]  /*3ba0*/  LDSM.16.M88.4 R72, [R190+0x2000] ;  /* 0x00200000be48783b */ /* 0x000eee0000000200 */
        /* <DEDUP_REMOVED lines=12> */
[C---:B----4-:R-:W-:Y:S01]  /*3c70*/  HMMA.16816.F32.BF16 R12, R8.reuse, R92, R40 ;  /* 0x0000005c080c723c */ /* 0x050fe20000041828 */
[----:B------:R-:W-:Y:S07]  /*3c80*/  LDSM.16.M88.4 R40, [R187+0x3000] ;  /* 0x00300000bb28783b */ /* 0x000fee0000000200 */
[C---:B------:R-:W-:Y:S08]  /*3c90*/  HMMA.16816.F32.BF16 R56, R8.reuse, R94, R48 ;  /* 0x0000005e0838723c */ /* 0x040ff00000041830 */
[C---:B-----5:R-:W-:Y:S08]  /*3ca0*/  HMMA.16816.F32.BF16 R48, R8.reuse, R60, R44 ;  /* 0x0000003c0830723c */ /* 0x060ff0000004182c */
[----:B------:R-:W-:Y:S01]  /*3cb0*/  HMMA.16816.F32.BF16 R44, R8, R62, R36 ;  /* 0x0000003e082c723c */ /* 0x000fe20000041824 */
[----:B------:R-:W-:Y:S07]  /*3cc0*/  LDSM.16.M88.4 R60, [R184+0x4000] ;  /* 0x00400000b83c783b */ /* 0x000fee0000000200 */
[C---:B---3--:R-:W-:Y:S08]  /*3cd0*/  HMMA.16816.F32.BF16 R36, R4.reuse, R72, R32 ;  /* 0x000000480424723c */ /* 0x048ff00000041820 */
        /* <DEDUP_REMOVED lines=41> */
[----:B------:R-:W-:Y:S01]  /*3f70*/  HMMA.16816.F32.BF16 R32, R12, R66, R40 ;  /* 0x000000420c20723c */ /* 0x000fe20000041828 */
[----:B------:R-:W-:-:S07]  /*3f80*/  FMUL.FTZ R0, R48, c[0x0][0x320] ;  /* 0x0000c80030007a20 */ /* 0x000fce0000410000 */
[----:B------:R-:W-:Y:S01]  /*3f90*/  HMMA.16816.F32.BF16 R28, R4, R58, R28 ;  /* 0x0000003a041c723c */ /* 0x000fe2000004181c */
[----:B------:R-:W1:Y:S07]  /*3fa0*/  LDSM.16.M88.4 R56, [R190+0x5000] ;  /* 0x00500000be38783b */ /* 0x000e6e0000000200 */
[----:B------:R-:W-:Y:S08]  /*3fb0*/  HMMA.16816.F32.BF16 R36, R8, R60, R36 ;  /* 0x0000003c0824723c */ /* 0x000ff00000041824 */
[----:B------:R-:W-:Y:S01]  /*3fc0*/  HMMA.16816.F32.BF16 R44, R16, R46, R76 ;  /* 0x0000002e102c723c */ /* 0x000fe2000004184c */
[----:B------:R4:W1:Y:S07]  /*3fd0*/  MUFU.TANH R76, R0 ;  /* 0x00000000004c7308 */ /* 0x00086e0000002400 */
[----:B--2---:R-:W-:Y:S08]  /*3fe0*/  HMMA.16816.F32.BF16 R24, R12, R68, R20 ;  /* 0x000000440c18723c */ /* 0x004ff00000041814 */
[----:B------:R-:W-:Y:S01]  /*3ff0*/  HMMA.16816.F32.BF16 R20, R8, R62, R32 ;  /* 0x0000003e0814723c */ /* 0x000fe20000041820 */
[----:B----4-:R-:W-:Y:S01]  /*4000*/  FMUL.FTZ R0, R49, c[0x0][0x320] ;  /* 0x0000c80031007a20 */ /* 0x010fe20000410000 */
[----:B------:R-:W2:Y:S06]  /*4010*/  LDSM.16.M88.4 R60, [R196] ;  /* 0x00000000c43c783b */ /* 0x000eac0000000200 */
[----:B------:R-:W-:Y:S01]  /*4020*/  HMMA.16816.F32.BF16 R64, R16, R72, R92 ;  /* 0x000000481040723c */ /* 0x000fe2000004185c */
[----:B------:R4:W1:Y:S07]  /*4030*/  MUFU.TANH R72, R0 ;  /* 0x0000000000487308 */ /* 0x00086e0000002400 */
[----:B---3--:R-:W-:Y:S08]  /*4040*/  HMMA.16816.F32.BF16 R36, R4, R52, R36 ;  /* 0x000000340424723c */ /* 0x008ff00000041824 */
[----:B------:R-:W-:Y:S01]  /*4050*/  HMMA.16816.F32.BF16 R40, R12, R70, R44 ;  /* 0x000000460c28723c */ /* 0x000fe2000004182c */
[----:B----4-:R-:W-:Y:S01]  /*4060*/  FMUL.FTZ R0, R50, c[0x0][0x320] ;  /* 0x0000c80032007a20 */ /* 0x010fe20000410000 */
[----:B------:R-:W3:Y:S03]  /*4070*/  LDSM.16.M88.4 R44, [R190+0x5800] ;  /* 0x00580000be2c783b */ /* 0x000ee60000000200 */
[----:B------:R4:W2:Y:S03]  /*4080*/  MUFU.TANH R77, R0 ;  /* 0x00000000004d7308 */ /* 0x0008a60000002400 */
[----:B-1----:R-:W-:Y:S08]  /*4090*/  HMMA.16816.F32.BF16 R32, R8, R56, R24 ;  /* 0x000000380820723c */ /* 0x002ff00000041818 */
[----:B------:R-:W-:Y:S01]  /*40a0*/  HMMA.16816.F32.BF16 R24, R4, R54, R20 ;  /* 0x000000360418723c */ /* 0x000fe20000041814 */
[----:B----4-:R-:W-:-:S02]  /*40b0*/  FMUL.FTZ R0, R51, c[0x0][0x320] ;  /* 0x0000c80033007a20 */ /* 0x010fc40000410000 */
[----:B------:R-:W1:Y:S05]  /*40c0*/  LDSM.16.M88.4 R48, [R187+0x5000] ;  /* 0x00500000bb30783b */ /* 0x000e6a0000000200 */
[----:B------:R-:W-:Y:S01]  /*40d0*/  HMMA.16816.F32.BF16 R16, R16, R74, R84 ;  /* 0x0000004a1010723c */ /* 0x000fe20000041854 */
[----:B------:R4:W1:Y:S07]  /*40e0*/  MUFU.TANH R73, R0 ;  /* 0x0000000000497308 */ /* 0x00086e0000002400 */
[----:B--2---:R-:W-:Y:S01]  /*40f0*/  HMMA.16816.F32.BF16 R20, R12, R60, R64 ;  /* 0x0000003c0c14723c */ /* 0x004fe20000041840 */
[----:B----4-:R-:W-:-:S04]  /*4100*/  FMUL.FTZ R0, R28, c[0x0][0x320] ;  /* 0x0000c8001c007a20 */ /* 0x010fc80000410000 */
[----:B------:R2:W4:Y:S11]  /*4110*/  MUFU.TANH R69, R0 ;  /* 0x0000000000457308 */ /* 0x0005360000002400 */
[----:B------:R-:W-:Y:S08]  /*4120*/  HMMA.16816.F32.BF16 R12, R12, R62, R16 ;  /* 0x0000003e0c0c723c */ /* 0x000ff00000041810 */
[----:B---3--:R-:W-:Y:S01]  /*4130*/  HMMA.16816.F32.BF16 R16, R8, R44, R20 ;  /* 0x0000002c0810723c */ /* 0x008fe20000041814 */
[----:B--2---:R-:W-:-:S07]  /*4140*/  FMUL.FTZ R0, R29, c[0x0][0x320] ;  /* 0x0000c8001d007a20 */ /* 0x004fce0000410000 */
[----:B-1----:R-:W-:Y:S01]  /*4150*/  HMMA.16816.F32.BF16 R32, R4, R48, R32 ;  /* 0x000000300420723c */ /* 0x002fe20000041820 */
[----:B------:R1:W2:Y:S02]  /*4160*/  MUFU.TANH R68, R0 ;  /* 0x0000000000447308 */ /* 0x0002a40000002400 */
[----:B-1----:R-:W-:-:S06]  /*4170*/  FMUL.FTZ R0, R30, c[0x0][0x320] ;  /* 0x0000c8001e007a20 */ /* 0x002fcc0000410000 */
[----:B------:R1:W3:Y:S02]  /*4180*/  MUFU.TANH R70, R0 ;  /* 0x0000000000467308 */ /* 0x0002e40000002400 */
[----:B-1----:R-:W-:Y:S02]  /*4190*/  FMUL.FTZ R0, R31, c[0x0][0x320] ;  /* 0x0000c8001f007a20 */ /* 0x002fe40000410000 */
[C---:B------:R-:W-:Y:S04]  /*41a0*/  HMMA.16816.F32.BF16 R28, R8.reuse, R58, R40 ;  /* 0x0000003a081c723c */ /* 0x040fe80000041828 */
[----:B------:R1:W1:Y:S04]  /*41b0*/  MUFU.TANH R56, R0 ;  /* 0x0000000000387308 */ /* 0x0002680000002400 */
[----:B------:R-:W-:Y:S01]  /*41c0*/  HMMA.16816.F32.BF16 R8, R8, R46, R12 ;  /* 0x0000002e0808723c */ /* 0x000fe2000004180c */
[----:B-1----:R-:W-:-:S04]  /*41d0*/  FMUL.FTZ R0, R36, c[0x0][0x320] ;  /* 0x0000c80024007a20 */ /* 0x002fc80000410000 */
[----:B------:R1:W1:Y:S11]  /*41e0*/  MUFU.TANH R55, R0 ;  /* 0x0000000000377308 */ /* 0x0002760000002400 */
[----:B------:R-:W-:Y:S01]  /*41f0*/  HMMA.16816.F32.BF16 R20, R4, R50, R28 ;  /* 0x000000320414723c */ /* 0x000fe2000004181c */
[----:B-1----:R-:W-:-:S04]  /*4200*/  FMUL.FTZ R0, R37, c[0x0][0x320] ;  /* 0x0000c80025007a20 */ /* 0x002fc80000410000 */
[----:B------:R1:W1:Y:S02]  /*4210*/  MUFU.TANH R52, R0 ;  /* 0x0000000000347308 */ /* 0x0002640000002400 */
[----:B-1----:R-:W-:-:S06]  /*4220*/  FMUL.FTZ R0, R38, c[0x0][0x320] ;  /* 0x0000c80026007a20 */ /* 0x002fcc0000410000 */
[----:B------:R1:W1:Y:S02]  /*4230*/  MUFU.TANH R54, R0 ;  /* 0x0000000000367308 */ /* 0x0002640000002400 */
[----:B-1----:R-:W-:Y:S02]  /*4240*/  FMUL.FTZ R0, R39, c[0x0][0x320] ;  /* 0x0000c80027007a20 */ /* 0x002fe40000410000 */
[----:B------:R-:W1:Y:S01]  /*4250*/  LDSM.16.M88.4 R36, [R187+0x5800] ;  /* 0x00580000bb24783b */ /* 0x000e620000000200 */
[----:B------:R-:W-:-:S04]  /*4260*/  DEPBAR.LE SB0, 0x0 ;  /* 0x000080000000791a */ /* 0x000fc80000000000 */
[----:B------:R5:W1:Y:S02]  /*4270*/  MUFU.TANH R53, R0 ;  /* 0x0000000000357308 */ /* 0x000a640000002400 */
[----:B-----5:R-:W-:-:S06]  /*4280*/  FMUL.FTZ R0, R24, c[0x0][0x320] ;  /* 0x0000c80018007a20 */ /* 0x020fcc0000410000 */
[----:B------:R5:W2:Y:S01]  /*4290*/  MUFU.TANH R41, R0 ;  /* 0x0000000000297308 */ /* 0x000aa20000002400 */
[----:B-1----:R-:W-:Y:S01]  /*42a0*/  HMMA.16816.F32.BF16 R12, R4, R36, R16 ;  /* 0x00000024040c723c */ /* 0x002fe20000041810 */
[----:B-----5:R-:W-:-:S06]  /*42b0*/  FMUL.FTZ R0, R25, c[0x0][0x320] ;  /* 0x0000c80019007a20 */ /* 0x020fcc0000410000 */
        /* <DEDUP_REMOVED lines=38> */
[----:B------:R-:W-:Y:S06]  /*4520*/  BAR.SYNC.DEFER_BLOCKING 0x0 ;  /* 0x0000000000007b1d */ /* 0x000fec0000010000 */
[----:B------:R-:W-:Y:S05]  /*4530*/  @!P0 BRA `(.L_x_433) ;  /* 0x0000017000008947 */ /* 0x000fea0003800000 */
[----:B-1234-:R-:W-:Y:S01]  /*4540*/  IADD3 R0, R234, -0x2, RZ ;  /* 0xfffffffeea007810 */ /* 0x01efe20007ffe0ff */
        /* <DEDUP_REMOVED lines=22> */
.L_x_433:
[----:B--234-:R-:W-:Y:S05]  /*46b0*/  BSYNC B0 ;  /* 0x0000000000007941 */ /* 0x01cfea0003800000 */
.L_x_432:
[----:B-1----:R-:W-:Y:S01]  /*46c0*/  IMAD.IADD R0, R240, 0x1, R231 ;  /* 0x00000001f0007824 */ /* 0x002fe200078e02e7 */
[----:B------:R-:W-:Y:S01]  /*46d0*/  ULDC UR4, c[0x0][0x324] ;  /* 0x0000c90000047ab9 */ /* 0x000fe20000000800 */
[----:B------:R-:W-:Y:S01]  /*46e0*/  IMAD.IADD R7, R90, 0x1, -R227 ;  /* 0x000000015a077824 */ /* 0x000fe200078e0ae3 */
[----:B------:R-:W-:Y:S01]  /*46f0*/  ULOP3.LUT UR4, URZ, UR4, URZ, 0x33, !UPT ;  /* 0x000000043f047292 */ /* 0x000fe2000f8e333f */
[----:B------:R-:W-:Y:S01]  /*4700*/  @P2 IMAD.HI.U32 R2, R0, c[0x0][0x2c8], RZ ;  /* 0x0000b20000022a27 */ /* 0x000fe200078e00ff */
[----:B------:R-:W0:Y:S03]  /*4710*/  LDGDEPBAR ;  /* 0x00000000000079af */ /* 0x000e260000000000 */
[----:B------:R-:W-:Y:S01]  /*4720*/  IMAD.MOV.U32 R4, RZ, RZ, R0 ;  /* 0x000000ffff047224 */ /* 0x000fe200078e0000 */
[----:B------:R-:W-:-:S02]  /*4730*/  @P2 SHF.R.U32.HI R4, RZ, c[0x0][0x2cc], R2 ;  /* 0x0000b300ff042a19 */ /* 0x000fc40000011602 */
[----:B------:R-:W-:-:S03]  /*4740*/  IADD3 R0, R228, 0x1, -R89 ;  /* 0x00000001e4007810 */ /* 0x000fc60007ffe859 */
[----:B------:R-:W1:Y:S01]  /*4750*/  SHFL.IDX PT, R3, R4, RZ, 0x1c1f ;  /* 0x001c1fff04037589 */ /* 0x000e6200000e0000 */
[----:B------:R-:W-:-:S04]  /*4760*/  IADD3 R0, -R229, R0, -R227 ;  /* 0x00000000e5007210 */ /* 0x000fc80007ffe9e3 */
[C---:B------:R-:W-:Y:S02]  /*4770*/  IADD3 R5, R0.reuse, c[0x0][0x328], RZ ;  /* 0x0000ca0000057a10 */ /* 0x040fe40007ffe0ff */
[----:B------:R-:W-:-:S03]  /*4780*/  IADD3 R6, R0, UR4, RZ ;  /* 0x0000000400067c10 */ /* 0x000fc6000fffe0ff */
[--C-:B-1----:R-:W-:Y:S02]  /*4790*/  IMAD.IADD R2, R5, 0x1, R3.reuse ;  /* 0x0000000105027824 */ /* 0x102fe400078e0203 */
[----:B------:R-:W-:-:S03]  /*47a0*/  IMAD.IADD R0, R6, 0x1, R3 ;  /* 0x0000000106007824 */ /* 0x000fc600078e0203 */
[----:B------:R-:W-:Y:S01]  /*47b0*/  IMNMX R2, R7, R2, PT ;  /* 0x0000000207027217 */ /* 0x000fe20003800200 */
[----:B------:R-:W-:Y:S05]  /*47c0*/  @!P1 BRA `(.L_x_434) ;  /* 0x0000015000009947 */ /* 0x000fea0003800000 */
[----:B------:R-:W-:Y:S01]  /*47d0*/  IADD3 R3, -R229, R228, R3 ;  /* 0x000000e4e5037210 */ /* 0x000fe20007ffe103 */
[----:B------:R-:W-:Y:S03]  /*47e0*/  BSSY B0, `(.L_x_435) ;  /* 0x000000e000007945 */ /* 0x000fe60003800000 */
[----:B------:R-:W-:-:S13]  /*47f0*/  ISETP.GT.AND P0, PT, R3, -0x1, PT ;  /* 0xffffffff0300780c */ /* 0x000fda0003f04270 */
[----:B------:R-:W-:Y:S05]  /*4800*/  @P0 BRA `(.L_x_436) ;  /* 0x0000007000000947 */ /* 0x000fea0003800000 */
[----:B------:R-:W-:Y:S01]  /*4810*/  IMAD.MOV.U32 R8, RZ, RZ, c[0x0][0x32c] ;  /* 0x0000cb00ff087624 */ /* 0x000fe200078e00ff */
[----:B------:R-:W-:-:S04]  /*4820*/  LOP3.LUT R3, RZ, R3, RZ, 0x33, !PT ;  /* 0x00000003ff037212 */ /* 0x000fc800078e33ff */
[----:B------:R-:W-:-:S13]  /*4830*/  ISETP.NE.AND P0, PT, R8, 0x1, PT ;  /* 0x000000010800780c */ /* 0x000fda0003f05270 */
[----:B------:R-:W-:-:S05]  /*4840*/  @P0 IMAD.HI.U32 R8, R3, c[0x0][0x330], RZ ;  /* 0x0000cc0003080a27 */ /* 0x000fca00078e00ff */
[----:B------:R-:W-:-:S04]  /*4850*/  @P0 SHF.R.U32.HI R3, RZ, c[0x0][0x334], R8 ;  /* 0x0000cd00ff030a19 */ /* 0x000fc80000011608 */
[----:B------:R-:W-:Y:S01]  /*4860*/  LOP3.LUT R3, RZ, R3, RZ, 0x33, !PT ;  /* 0x00000003ff037212 */ /* 0x000fe200078e33ff */
[----:B------:R-:W-:Y:S05]  /*4870*/  BRA `(.L_x_437) ;  /* 0x0000004000007947 */ /* 0x000fea0003800000 */
.L_x_436:
[----:B------:R-:W-:-:S04]  /*4880*/  MOV R8, c[0x0][0x32c] ;  /* 0x0000cb0000087a02 */ /* 0x000fc80000000f00 */
[----:B------:R-:W-:-:S13]  /*4890*/  ISETP.NE.AND P0, PT, R8, 0x1, PT ;  /* 0x000000010800780c */ /* 0x000fda0003f05270 */
[----:B------:R-:W-:-:S05]  /*48a0*/  @P0 IMAD.HI.U32 R8, R3, c[0x0][0x330], RZ ;  /* 0x0000cc0003080a27 */ /* 0x000fca00078e00ff */
[----:B------:R-:W-:Y:S02]  /*48b0*/  @P0 SHF.R.U32.HI R3, RZ, c[0x0][0x334], R8 ;  /* 0x0000cd00ff030a19 */ /* 0x000fe40000011608 */
.L_x_437:
[----:B------:R-:W-:Y:S05]  /*48c0*/  BSYNC B0 ;  /* 0x0000000000007941 */ /* 0x000fea0003800000 */
.L_x_435:
[----:B------:R-:W-:-:S04]  /*48d0*/  IMAD R3, R3, c[0x0][0x32c], -R89 ;  /* 0x0000cb0003037a24 */ /* 0x000fc800078e0a59 */
[----:B------:R-:W-:-:S05]  /*48e0*/  IMAD.IADD R3, R3, 0x1, -R227 ;  /* 0x0000000103037824 */ /* 0x000fca00078e0ae3 */
[----:B------:R-:W-:Y:S02]  /*48f0*/  IADD3 R8, R3, c[0x0][0x32c], RZ ;  /* 0x0000cb0003087a10 */ /* 0x000fe40007ffe0ff */
[----:B------:R-:W-:Y:S02]  /*4900*/  IMNMX R0, R0, R3, !PT ;  /* 0x0000000300007217 */ /* 0x000fe40007800200 */
[----:B------:R-:W-:Y:S02]  /*4910*/  IMNMX R2, R2, R8, PT ;  /* 0x0000000802027217 */ /* 0x000fe40003800200 */
.L_x_434:
[----:B------:R-:W-:Y:S01]  /*4920*/  ISETP.GT.AND P6, PT, R234, RZ, PT ;  /* 0x000000ffea00720c */ /* 0x000fe20003fc4270 */
[----:B------:R-:W1:Y:S03]  /*4930*/  SHFL.IDX PT, R3, R4, 0x1, 0x1c1f ;  /* 0x003c1f0004037f89 */ /* 0x000e6600000e0000 */
[----:B------:R-:W-:-:S04]  /*4940*/  ISETP.GT.AND P0, PT, R0, RZ, P6 ;  /* 0x000000ff0000720c */ /* 0x000fc80003704270 */
[----:B------:R-:W-:-:S04]  /*4950*/  ISETP.LT.OR P0, PT, R2, 0x1, P0 ;  /* 0x000000010200780c */ /* 0x000fc80000701670 */
[----:B------:R-:W-:Y:S02]  /*4960*/  FSEL R8, R76, -INF , !P0 ;  /* 0xff8000004c087808 */ /* 0x000fe40004000000 */
[----:B------:R-:W-:-:S04]  /*4970*/  ISETP.GT.AND P0, PT, R0, 0x1, P6 ;  /* 0x000000010000780c */ /* 0x000fc80003704270 */
        /* <DEDUP_REMOVED lines=41> */
[----:B------:R-:W-:Y:S01]  /*4c10*/  ISETP.GT.AND P0, PT, R0, 0x39, P6 ;  /* 0x000000390000780c */ /* 0x000fe20003704270 */
[----:B-1----:R-:W-:-:S03]  /*4c20*/  IMAD.IADD R0, R6, 0x1, R3 ;  /* 0x0000000106007824 */ /* 0x002fc600078e0203 */
[----:B------:R-:W-:Y:S01]  /*4c30*/  ISETP.LT.OR P0, PT, R2, 0x3a, P0 ;  /* 0x0000003a0200780c */ /* 0x000fe20000701670 */
[----:B------:R-:W-:-:S03]  /*4c40*/  IMAD.IADD R2, R5, 0x1, R3 ;  /* 0x0000000105027824 */ /* 0x000fc600078e0203 */
[----:B------:R-:W-:Y:S02]  /*4c50*/  FSEL R220, R13, -INF , !P0 ;  /* 0xff8000000ddc7808 */ /* 0x000fe40004000000 */
        /* <DEDUP_REMOVED lines=13> */
.L_x_440:
[----:B------:R-:W-:-:S04]  /*4d30*/  MOV R4, c[0x0][0x32c] ;  /* 0x0000cb0000047a02 */ /* 0x000fc80000000f00 */
[----:B------:R-:W-:-:S13]  /*4d40*/  ISETP.NE.AND P0, PT, R4, 0x1, PT ;  /* 0x000000010400780c */ /* 0x000fda0003f05270 */
[----:B------:R-:W-:-:S05]  /*4d50*/  @P0 IMAD.HI.U32 R4, R3, c[0x0][0x330], RZ ;  /* 0x0000cc0003040a27 */ /* 0x000fca00078e00ff */
[----:B------:R-:W-:Y:S02]  /*4d60*/  @P0 SHF.R.U32.HI R3, RZ, c[0x0][0x334], R4 ;  /* 0x0000cd00ff030a19 */ /* 0x000fe40000011604 */
.L_x_441:
[----:B------:R-:W-:Y:S05]  /*4d70*/  BSYNC B0 ;  /* 0x0000000000007941 */ /* 0x000fea0003800000 */
.L_x_439:
[----:B------:R-:W-:-:S04]  /*4d80*/  IMAD R3, R3, c[0x0][0x32c], -R89 ;  /* 0x0000cb0003037a24 */ /* 0x000fc800078e0a59 */
[----:B------:R-:W-:-:S05]  /*4d90*/  IMAD.IADD R3, R3, 0x1, -R227 ;  /* 0x0000000103037824 */ /* 0x000fca00078e0ae3 */
[----:B------:R-:W-:Y:S02]  /*4da0*/  IADD3 R4, R3, c[0x0][0x32c], RZ ;  /* 0x0000cb0003047a10 */ /* 0x000fe40007ffe0ff */
[----:B------:R-:W-:Y:S02]  /*4db0*/  IMNMX R0, R0, R3, !PT ;  /* 0x0000000300007217 */ /* 0x000fe40007800200 */
[----:B------:R-:W-:Y:S02]  /*4dc0*/  IMNMX R2, R2, R4, PT ;  /* 0x0000000402027217 */ /* 0x000fe40003800200 */
.L_x_438:
[----:B------:R-:W-:Y:S01]  /*4dd0*/  ISETP.GT.AND P0, PT, R0, 0x1, P6 ;  /* 0x000000010000780c */ /* 0x000fe20003704270 */
[----:B------:R-:W-:Y:S01]  /*4de0*/  LDSM.16.MT88.4 R32, [R185] ;  /* 0x00000000b920783b */ /* 0x000fe20000004200 */
[----:B------:R-:W-:Y:S02]  /*4df0*/  FMNMX.FTZ R3, R8, R10, !PT ;  /* 0x0000000a08037209 */ /* 0x000fe40007810000 */
[----:B------:R-:W-:Y:S01]  /*4e00*/  ISETP.LT.OR P0, PT, R2, 0x2, P0 ;  /* 0x000000020200780c */ /* 0x000fe20000701670 */
[----:B------:R-:W-:Y:S01]  /*4e10*/  LDSM.16.MT88.4 R28, [R186] ;  /* 0x00000000ba1c783b */ /* 0x000fe20000004200 */
[----:B------:R-:W-:-:S02]  /*4e20*/  FMNMX.FTZ R3, R11, R3, !PT ;  /* 0x000000030b037209 */ /* 0x000fc40007810000 */
[----:B------:R-:W-:Y:S01]  /*4e30*/  FSEL R7, R73, -INF , !P0 ;  /* 0xff80000049077808 */ /* 0x000fe20004000000 */
[----:B------:R-:W-:Y:S01]  /*4e40*/  LDSM.16.MT88.4 R36, [R189+0x2000] ;  /* 0x00200000bd24783b */ /* 0x000fe20000004200 */
[----:B------:R-:W-:Y:S02]  /*4e50*/  ISETP.GT.AND P0, PT, R0, 0x8, P6 ;  /* 0x000000080000780c */ /* 0x000fe40003704270 */
[----:B------:R-:W-:Y:S02]  /*4e60*/  FMNMX.FTZ R3, R12, R3, !PT ;  /* 0x000000030c037209 */ /* 0x000fe40007810000 */
[----:B------:R-:W-:Y:S02]  /*4e70*/  ISETP.LT.OR P0, PT, R2, 0x9, P0 ;  /* 0x000000090200780c */ /* 0x000fe40000701670 */
[----:B------:R-:W-:Y:S02]  /*4e80*/  FMNMX.FTZ R3, R42, R3, !PT ;  /* 0x000000032a037209 */ /* 0x000fe40007810000 */
[----:B------:R-:W-:-:S02]  /*4e90*/  FSEL R9, R70, -INF , !P0 ;  /* 0xff80000046097808 */ /* 0x000fc40004000000 */
[----:B------:R-:W-:Y:S02]  /*4ea0*/  ISETP.GT.AND P0, PT, R0, 0x9, P6 ;  /* 0x000000090000780c */ /* 0x000fe40003704270 */
[----:B------:R-:W-:Y:S02]  /*4eb0*/  FMNMX.FTZ R3, R43, R3, !PT ;  /* 0x000000032b037209 */ /* 0x000fe40007810000 */
[----:B------:R-:W-:Y:S02]  /*4ec0*/  ISETP.LT.OR P0, PT, R2, 0xa, P0 ;  /* 0x0000000a0200780c */ /* 0x000fe40000701670 */
[----:B------:R-:W-:Y:S02]  /*4ed0*/  FMNMX.FTZ R3, R46, R3, !PT ;  /* 0x000000032e037209 */ /* 0x000fe40007810000 */
[----:B------:R-:W-:Y:S02]  /*4ee0*/  FSEL R13, R56, -INF , !P0 ;  /* 0xff800000380d7808 */ /* 0x000fe40004000000 */
[----:B------:R-:W-:-:S02]  /*4ef0*/  ISETP.GT.AND P0, PT, R0, 0x10, P6 ;  /* 0x000000100000780c */ /* 0x000fc40003704270 */
[----:B------:R-:W-:Y:S02]  /*4f00*/  FMNMX.FTZ R3, R47, R3, !PT ;  /* 0x000000032f037209 */ /* 0x000fe40007810000 */
[----:B------:R-:W-:Y:S02]  /*4f10*/  ISETP.LT.OR P0, PT, R2, 0x11, P0 ;  /* 0x000000110200780c */ /* 0x000fe40000701670 */
[----:B------:R-:W-:Y:S02]  /*4f20*/  FMNMX.FTZ R3, R103, R3, !PT ;  /* 0x0000000367037209 */ /* 0x000fe40007810000 */
[----:B------:R-:W-:Y:S02]  /*4f30*/  FSEL R40, R54, -INF , !P0 ;  /* 0xff80000036287808 */ /* 0x000fe40004000000 */
[----:B------:R-:W-:Y:S02]  /*4f40*/  ISETP.GT.AND P0, PT, R0, 0x11, P6 ;  /* 0x000000110000780c */ /* 0x000fe40003704270 */
[----:B------:R-:W-:-:S02]  /*4f50*/  FMNMX.FTZ R3, R130, R3, !PT ;  /* 0x0000000382037209 */ /* 0x000fc40007810000 */
[----:B------:R-:W-:Y:S02]  /*4f60*/  ISETP.LT.OR P0, PT, R2, 0x12, P0 ;  /* 0x000000120200780c */ /* 0x000fe40000701670 */
[----:B------:R-:W-:Y:S02]  /*4f70*/  FMNMX.FTZ R3, R131, R3, !PT ;  /* 0x0000000383037209 */ /* 0x000fe40007810000 */
[----:B------:R-:W-:Y:S02]  /*4f80*/  FSEL R41, R53, -INF , !P0 ;  /* 0xff80000035297808 */ /* 0x000fe40004000000 */
[----:B------:R-:W-:Y:S02]  /*4f90*/  ISETP.GT.AND P0, PT, R0, 0x18, P6 ;  /* 0x000000180000780c */ /* 0x000fe40003704270 */
[----:B------:R-:W-:Y:S02]  /*4fa0*/  FMNMX.FTZ R3, R136, R3, !PT ;  /* 0x0000000388037209 */ /* 0x000fe40007810000 */
[----:B------:R-:W-:-:S02]  /*4fb0*/  ISETP.LT.OR P0, PT, R2, 0x19, P0 ;  /* 0x000000190200780c */ /* 0x000fc40000701670 */
[----:B------:R-:W-:Y:S02]  /*4fc0*/  FMNMX.FTZ R3, R210, R3, !PT ;  /* 0x00000003d2037209 */ /* 0x000fe40007810000 */
[----:B------:R-:W-:Y:S02]  /*4fd0*/  FSEL R44, R48, -INF , !P0 ;  /* 0xff800000302c7808 */ /* 0x000fe40004000000 */
[----:B------:R-:W-:Y:S02]  /*4fe0*/  ISETP.GT.AND P0, PT, R0, 0x19, P6 ;  /* 0x000000190000780c */ /* 0x000fe40003704270 */
[----:B------:R-:W-:Y:S02]  /*4ff0*/  FMNMX.FTZ R3, R219, R3, !PT ;  /* 0x00000003db037209 */ /* 0x000fe40007810000 */
[----:B------:R-:W-:Y:S02]  /*5000*/  ISETP.LT.OR P0, PT, R2, 0x1a, P0 ;  /* 0x0000001a0200780c */ /* 0x000fe40000701670 */
[----:B------:R-:W-:-:S02]  /*5010*/  FMNMX.FTZ R3, R218, R3, !PT ;  /* 0x00000003da037209 */ /* 0x000fc40007810000 */
[----:B------:R-:W-:Y:S02]  /*5020*/  FSEL R45, R45, -INF , !P0 ;  /* 0xff8000002d2d7808 */ /* 0x000fe40004000000 */
[----:B------:R-:W-:Y:S02]  /*5030*/  ISETP.GT.AND P0, PT, R0, 0x20, P6 ;  /* 0x000000200000780c */ /* 0x000fe40003704270 */
[----:B------:R-:W-:Y:S02]  /*5040*/  FMNMX.FTZ R3, R220, R3, !PT ;  /* 0x00000003dc037209 */ /* 0x000fe40007810000 */
[----:B------:R-:W-:-:S03]  /*5050*/  ISETP.LT.OR P0, PT, R2, 0x21, P0 ;  /* 0x000000210200780c */ /* 0x000fc60000701670 */
[----:B------:R-:W1:Y:S01]  /*5060*/  SHFL.BFLY PT, R5, R3, 0x2, 0x1f ;  /* 0x0c401f0003057f89 */ /* 0x000e6200000e0000 */
[----:B------:R-:W-:Y:S02]  /*5070*/  FSEL R101, R27, -INF , !P0 ;  /* 0xff8000001b657808 */ /* 0x000fe40004000000 */
[----:B------:R-:W-:-:S04]  /*5080*/  ISETP.GT.AND P0, PT, R0, 0x21, P6 ;  /* 0x000000210000780c */ /* 0x000fc80003704270 */
[----:B------:R-:W-:-:S04]  /*5090*/  ISETP.LT.OR P0, PT, R2, 0x22, P0 ;  /* 0x000000220200780c */ /* 0x000fc80000701670 */
[----:B------:R-:W-:Y:S02]  /*50a0*/  FSEL R129, R26, -INF , !P0 ;  /* 0xff8000001a817808 */ /* 0x000fe40004000000 */
[----:B------:R-:W-:Y:S01]  /*50b0*/  ISETP.GT.AND P0, PT, R0, RZ, P6 ;  /* 0x000000ff0000720c */ /* 0x000fe20003704270 */
[----:B------:R-:W-:Y:S03]  /*50c0*/  LDSM.16.MT88.4 R24, [R189] ;  /* 0x00000000bd18783b */ /* 0x000fe60000004200 */
[----:B------:R-:W-:-:S04]  /*50d0*/  ISETP.LT.OR P0, PT, R2, 0x1, P0 ;  /* 0x000000010200780c */ /* 0x000fc80000701670 */
[----:B------:R-:W-:Y:S02]  /*50e0*/  FSEL R6, R77, -INF , !P0 ;  /* 0xff8000004d067808 */ /* 0x000fe40004000000 */
[----:B------:R-:W-:Y:S02]  /*50f0*/  ISETP.GT.AND P0, PT, R0, 0x28, P6 ;  /* 0x000000280000780c */ /* 0x000fe40003704270 */
[----:B------:R-:W-:Y:S02]  /*5100*/  FMNMX.FTZ R4, R6, R7, !PT ;  /* 0x0000000706047209 */ /* 0x000fe40007810000 */
[----:B------:R-:W-:Y:S02]  /*5110*/  ISETP.LT.OR P0, PT, R2, 0x29, P0 ;  /* 0x000000290200780c */ /* 0x000fe40000701670 */
[----:B------:R-:W-:Y:S02]  /*5120*/  FMNMX.FTZ R4, R9, R4, !PT ;  /* 0x0000000409047209 */ /* 0x000fe40007810000 */
[----:B------:R-:W-:-:S02]  /*5130*/  FSEL R128, R22, -INF , !P0 ;  /* 0xff80000016807808 */ /* 0x000fc40004000000 */
[----:B------:R-:W-:Y:S02]  /*5140*/  FMNMX.FTZ R4, R13, R4, !PT ;  /* 0x000000040d047209 */ /* 0x000fe40007810000 */
        /* <DEDUP_REMOVED lines=16> */
[----:B------:R-:W-:Y:S01]  /*5250*/  ISETP.GT.AND P0, PT, R0, 0x38, P6 ;  /* 0x000000380000780c */ /* 0x000fe20003704270 */
[----:B------:R-:W-:Y:S01]  /*5260*/  LDSM.16.MT88.4 R20, [R188] ;  /* 0x00000000bc14783b */ /* 0x000fe20000004200 */
[----:B------:R-:W-:-:S02]  /*5270*/  FMNMX.FTZ R4, R102, R4, !PT ;  /* 0x0000000466047209 */ /* 0x000fc40007810000 */
[----:B------:R-:W-:Y:S02]  /*5280*/  ISETP.GT.AND P6, PT, R0, 0x39, P6 ;  /* 0x000000390000780c */ /* 0x000fe400037c4270 */
[----:B------:R-:W-:Y:S02]  /*5290*/  ISETP.LT.OR P0, PT, R2, 0x39, P0 ;  /* 0x000000390200780c */ /* 0x000fe40000701670 */
[----:B------:R-:W-:Y:S02]  /*52a0*/  FMNMX.FTZ R0, R158, R4, !PT ;  /* 0x000000049e007209 */ /* 0x000fe40007810000 */
[----:B------:R-:W-:Y:S02]  /*52b0*/  ISETP.LT.OR P6, PT, R2, 0x3a, P6 ;  /* 0x0000003a0200780c */ /* 0x000fe400037c1670 */
[----:B------:R-:W-:Y:S02]  /*52c0*/  FSEL R159, R15, -INF , !P0 ;  /* 0xff8000000f9f7808 */ /* 0x000fe40004000000 */
[----:B------:R-:W-:-:S02]  /*52d0*/  FMNMX.FTZ R2, R207, R0, !PT ;  /* 0x00000000cf027209 */ /* 0x000fc40007810000 */
[----:B------:R-:W-:Y:S02]  /*52e0*/  FSEL R208, R14, -INF , !P6 ;  /* 0xff8000000ed07808 */ /* 0x000fe40007000000 */
        /* <DEDUP_REMOVED lines=12> */
[----:B------:R2:W3:Y:S01]  /*53b0*/  MUFU.EX2 R16, R0 ;  /* 0x0000000000107308 */ /* 0x0004e20000000800 */
[----:B-1----:R-:W-:Y:S01]  /*53c0*/  FMNMX.FTZ R8, R3, R4, !PT ;  /* 0x0000000403087209 */ /* 0x002fe20007810000 */
[--C-:B------:R-:W-:Y:S02]  /*53d0*/  FFMA.FTZ R3, R12, c[0x0][0x2d0], -R2.reuse ;  /* 0x0000b4000c037a23 */ /* 0x100fe40000010802 */
[----:B--2---:R-:W-:Y:S01]  /*53e0*/  FFMA.FTZ R0, R10, c[0x0][0x2d0], -R2 ;  /* 0x0000b4000a007a23 */ /* 0x004fe20000010802 */
[----:B------:R-:W-:-:S03]  /*53f0*/  FSETP.NEU.FTZ.AND P0, PT, R8, -INF , PT ;  /* 0xff8000000800780b */ /* 0x000fc60003f1d000 */
[----:B------:R-:W-:Y:S01]  /*5400*/  MUFU.EX2 R252, R3 ;  /* 0x0000000300fc7308 */ /* 0x000fe20000000800 */
[----:B---3--:R-:W-:Y:S02]  /*5410*/  IMAD.MOV.U32 R10, RZ, RZ, R16 ;  /* 0x000000ffff0a7224 */ /* 0x008fe400078e0010 */
[----:B------:R-:W-:Y:S05]  /*5420*/  LDSM.16.MT88.4 R16, [R185+0x2000] ;  /* 0x00200000b910783b */ /* 0x000fea0000004200 */
[----:B------:R1:W2:Y:S02]  /*5430*/  MUFU.EX2 R251, R0 ;  /* 0x0000000000fb7308 */ /* 0x0002a40000000800 */
[----:B-1----:R-:W-:Y:S01]  /*5440*/  FFMA.FTZ R0, R11, c[0x0][0x2d0], -R2 ;  /* 0x0000b4000b007a23 */ /* 0x002fe20000010802 */
[----:B--2---:R-:W-:-:S05]  /*5450*/  F2FP.BF16.PACK_AB R4, R251, R10 ;  /* 0x0000000afb04723e */ /* 0x004fca00000010ff */
[----:B------:R1:W2:Y:S02]  /*5460*/  MUFU.EX2 R137, R0 ;  /* 0x0000000000897308 */ /* 0x0002a40000000800 */
[----:B-1----:R-:W-:-:S05]  /*5470*/  FMUL.FTZ R0, R8, c[0x0][0x2d0] ;  /* 0x0000b40008007a20 */ /* 0x002fca0000410000 */
[----:B------:R-:W-:-:S05]  /*5480*/  FSEL R0, R0, RZ, P0 ;  /* 0x000000ff00007208 */ /* 0x000fca0000000000 */
[----:B------:R-:W-:Y:S01]  /*5490*/  FFMA.FTZ R3, R6, c[0x0][0x2d0], -R0 ;  /* 0x0000b40006037a23 */ /* 0x000fe20000010800 */
[----:B--2---:R-:W-:-:S03]  /*54a0*/  F2FP.BF16.PACK_AB R6, R252, R137 ;  /* 0x00000089fc06723e */ /* 0x004fc600000010ff */
        /* <DEDUP_REMOVED lines=16> */
[C---:B------:R-:W-:Y:S01]  /*55b0*/  HMMA.16816.F32.BF16 R108, R4.reuse, R24, RZ ;  /* 0x00000018046c723c */ /* 0x040fe200000418ff */
[----:B------:R2:W4:Y:S07]  /*55c0*/  MUFU.EX2 R248, R3 ;  /* 0x0000000300f87308 */ /* 0x00052e0000000800 */
[C---:B------:R-:W-:Y:S01]  /*55d0*/  HMMA.16816.F32.BF16 R116, R4.reuse, R26, RZ ;  /* 0x0000001a0474723c */ /* 0x040fe200000418ff */
[----:B------:R-:W5:Y:S07]  /*55e0*/  LDSM.16.MT88.4 R24, [R185+0x4000] ;  /* 0x00400000b918783b */ /* 0x000f6e0000004200 */
[----:B------:R-:W-:Y:S01]  /*55f0*/  HMMA.16816.F32.BF16 R104, R4, R20, RZ ;  /* 0x000000140468723c */ /* 0x000fe200000418ff */
[----:B--2---:R-:W-:-:S04]  /*5600*/  FFMA.FTZ R3, R46, c[0x0][0x2d0], -R2 ;  /* 0x0000b4002e037a23 */ /* 0x004fc80000010802 */
[----:B------:R2:W-:Y:S03]  /*5610*/  MUFU.EX2 R249, R3 ;  /* 0x0000000300f97308 */ /* 0x0005e60000000800 */
[C---:B------:R-:W-:Y:S01]  /*5620*/  HMMA.16816.F32.BF16 R96, R4.reuse, R22, RZ ;  /* 0x000000160460723c */ /* 0x040fe200000418ff */
[----:B------:R-:W4:Y:S07]  /*5630*/  LDSM.16.MT88.4 R20, [R186+0x4000] ;  /* 0x00400000ba14783b */ /* 0x000f2e0000004200 */
[----:B-1----:R-:W-:Y:S01]  /*5640*/  HMMA.16816.F32.BF16 R80, R4, R12, RZ ;  /* 0x0000000c0450723c */ /* 0x002fe200000418ff */
[----:B--2---:R-:W-:-:S07]  /*5650*/  FFMA.FTZ R3, R47, c[0x0][0x2d0], -R2 ;  /* 0x0000b4002f037a23 */ /* 0x004fce0000010802 */
[C---:B------:R-:W-:Y:S01]  /*5660*/  HMMA.16816.F32.BF16 R72, R4.reuse, R14, RZ ;  /* 0x0000000e0448723c */ /* 0x040fe200000418ff */
[----:B------:R-:W1:Y:S01]  /*5670*/  LDSM.16.MT88.4 R12, [R188+0x4000] ;  /* 0x00400000bc0c783b */ /* 0x000e620000004200 */
[----:B------:R2:W1:Y:S06]  /*5680*/  MUFU.EX2 R247, R3 ;  /* 0x0000000300f77308 */ /* 0x00046c0000000800 */
[C---:B------:R-:W-:Y:S08]  /*5690*/  HMMA.16816.F32.BF16 R84, R4.reuse, R16, RZ ;  /* 0x000000100454723c */ /* 0x040ff000000418ff */
[----:B------:R-:W-:Y:S01]  /*56a0*/  HMMA.16816.F32.BF16 R92, R4, R18, RZ ;  /* 0x00000012045c723c */ /* 0x000fe200000418ff */
[----:B------:R-:W1:Y:S01]  /*56b0*/  LDSM.16.MT88.4 R16, [R189+0x4000] ;  /* 0x00400000bd10783b */ /* 0x000e620000004200 */
[----:B--2---:R-:W-:-:S04]  /*56c0*/  FFMA.FTZ R3, R40, c[0x0][0x2d0], -R0 ;  /* 0x0000b40028037a23 */ /* 0x004fc80000010800 */
[----:B------:R2:W-:Y:S02]  /*56d0*/  MUFU.EX2 R224, R3 ;  /* 0x0000000300e07308 */ /* 0x0005e40000000800 */
[C---:B---3--:R-:W-:Y:S08]  /*56e0*/  HMMA.16816.F32.BF16 R56, R4.reuse, R32, RZ ;  /* 0x000000200438723c */ /* 0x048ff000000418ff */
[----:B------:R-:W-:Y:S01]  /*56f0*/  HMMA.16816.F32.BF16 R60, R4, R34, RZ ;  /* 0x00000022043c723c */ /* 0x000fe200000418ff */
[----:B------:R-:W3:Y:S01]  /*5700*/  LDSM.16.MT88.4 R32, [R186+0x800] ;  /* 0x00080000ba20783b */ /* 0x000ee20000004200 */
[----:B--2---:R-:W-:-:S06]  /*5710*/  FFMA.FTZ R3, R41, c[0x0][0x2d0], -R0 ;  /* 0x0000b40029037a23 */ /* 0x004fcc0000010800 */
[C---:B------:R-:W-:Y:S01]  /*5720*/  HMMA.16816.F32.BF16 R112, R4.reuse, R28, RZ ;  /* 0x0000001c0470723c */ /* 0x040fe200000418ff */
[----:B------:R2:W1:Y:S07]  /*5730*/  MUFU.EX2 R222, R3 ;  /* 0x0000000300de7308 */ /* 0x00046e0000000800 */
[C---:B------:R-:W-:Y:S01]  /*5740*/  HMMA.16816.F32.BF16 R120, R4.reuse, R30, RZ ;  /* 0x0000001e0478723c */ /* 0x040fe200000418ff */
[----:B------:R-:W3:Y:S07]  /*5750*/  LDSM.16.MT88.4 R28, [R185+0x800] ;  /* 0x00080000b91c783b */ /* 0x000eee0000004200 */
[----:B-----5:R-:W-:Y:S01]  /*5760*/  HMMA.16816.F32.BF16 R52, R4, R24, RZ ;  /* 0x000000180434723c */ /* 0x020fe200000418ff */
[----:B--2---:R-:W-:-:S04]  /*5770*/  FFMA.FTZ R3, R44, c[0x0][0x2d0], -R0 ;  /* 0x0000b4002c037a23 */ /* 0x004fc80000010800 */
[----:B------:R2:W-:Y:S03]  /*5780*/  MUFU.EX2 R223, R3 ;  /* 0x0000000300df7308 */ /* 0x0005e60000000800 */
[C---:B------:R-:W-:Y:S01]  /*5790*/  HMMA.16816.F32.BF16 R48, R4.reuse, R26, RZ ;  /* 0x0000001a0430723c */ /* 0x040fe200000418ff */
[----:B------:R-:W5:Y:S07]  /*57a0*/  LDSM.16.MT88.4 R24, [R188+0x800] ;  /* 0x00080000bc18783b */ /* 0x000f6e0000004200 */
[----:B----4-:R-:W-:Y:S01]  /*57b0*/  HMMA.16816.F32.BF16 R40, R4, R20, RZ ;  /* 0x000000140428723c */ /* 0x010fe200000418ff */
[----:B--2---:R-:W-:-:S07]  /*57c0*/  FFMA.FTZ R3, R45, c[0x0][0x2d0], -R0 ;  /* 0x0000b4002d037a23 */ /* 0x004fce0000010800 */
[C---:B------:R-:W-:Y:S01]  /*57d0*/  HMMA.16816.F32.BF16 R124, R4.reuse, R22, RZ ;  /* 0x00000016047c723c */ /* 0x040fe200000418ff */
[----:B------:R-:W2:Y:S01]  /*57e0*/  LDSM.16.MT88.4 R20, [R185+0x2800] ;  /* 0x00280000b914783b */ /* 0x000ea20000004200 */
[----:B------:R4:W2:Y:S06]  /*57f0*/  MUFU.EX2 R221, R3 ;  /* 0x0000000300dd7308 */ /* 0x0008ac0000000800 */
[C---:B-1----:R-:W-:Y:S08]  /*5800*/  HMMA.16816.F32.BF16 R148, R4.reuse, R12, RZ ;  /* 0x0000000c0494723c */ /* 0x042ff000000418ff */
[----:B------:R-:W-:Y:S01]  /*5810*/  HMMA.16816.F32.BF16 R144, R4, R14, RZ ;  /* 0x0000000e0490723c */ /* 0x000fe200000418ff */
[----:B------:R-:W1:Y:S01]  /*5820*/  LDSM.16.MT88.4 R12, [R189+0x2800] ;  /* 0x00280000bd0c783b */ /* 0x000e620000004200 */
[----:B----4-:R-:W-:-:S04]  /*5830*/  FFMA.FTZ R3, R103, c[0x0][0x2d0], -R2 ;  /* 0x0000b40067037a23 */ /* 0x010fc80000010802 */
[----:B------:R4:W-:Y:S02]  /*5840*/  MUFU.EX2 R246, R3 ;  /* 0x0000000300f67308 */ /* 0x0009e40000000800 */
[C---:B------:R-:W-:Y:S08]  /*5850*/  HMMA.16816.F32.BF16 R68, R4.reuse, R36, RZ ;  /* 0x000000240444723c */ /* 0x040ff000000418ff */
[----:B------:R-:W-:Y:S01]  /*5860*/  HMMA.16816.F32.BF16 R64, R4, R38, RZ ;  /* 0x000000260440723c */ /* 0x000fe200000418ff */
[----:B------:R-:W1:Y:S01]  /*5870*/  LDSM.16.MT88.4 R36, [R189+0x800] ;  /* 0x00080000bd24783b */ /* 0x000e620000004200 */
[----:B----4-:R-:W-:-:S06]  /*5880*/  FFMA.FTZ R3, R130, c[0x0][0x2d0], -R2 ;  /* 0x0000b40082037a23 */ /* 0x010fcc0000010802 */
[C---:B------:R-:W-:Y:S01]  /*5890*/  HMMA.16816.F32.BF16 R132, R4.reuse, R16, RZ ;  /* 0x000000100484723c */ /* 0x040fe200000418ff */
[----:B------:R4:W1:Y:S07]  /*58a0*/  MUFU.EX2 R245, R3 ;  /* 0x0000000300f57308 */ /* 0x00086e0000000800 */
[----:B------:R-:W-:Y:S01]  /*58b0*/  HMMA.16816.F32.BF16 R140, R4, R18, RZ ;  /* 0x00000012048c723c */ /* 0x000fe200000418ff */
[----:B------:R-:W1:Y:S06]  /*58c0*/  LDSM.16.MT88.4 R16, [R186+0x2800] ;  /* 0x00280000ba10783b */ /* 0x000e6c0000004200 */
[----:B------:R-:W-:-:S02]  /*58d0*/  F2FP.BF16.PACK_AB R4, R248, R250 ;  /* 0x000000faf804723e */ /* 0x000fc400000010ff */
[----:B------:R-:W-:Y:S01]  /*58e0*/  F2FP.BF16.PACK_AB R6, R247, R249 ;  /* 0x000000f9f706723e */ /* 0x000fe200000010ff */
[--C-:B----4-:R-:W-:Y:S01]  /*58f0*/  FFMA.FTZ R3, R131, c[0x0][0x2d0], -R2.reuse ;  /* 0x0000b40083037a23 */ /* 0x110fe20000010802 */
[----:B------:R-:W-:Y:S02]  /*5900*/  F2FP.BF16.PACK_AB R5, R222, R224 ;  /* 0x000000e0de05723e */ /* 0x000fe400000010ff */
[----:B--2---:R-:W-:Y:S01]  /*5910*/  F2FP.BF16.PACK_AB R7, R221, R223 ;  /* 0x000000dfdd07723e */ /* 0x004fe200000010ff */
[----:B------:R2:W-:Y:S06]  /*5920*/  MUFU.EX2 R244, R3 ;  /* 0x0000000300f47308 */ /* 0x0005ec0000000800 */
[C---:B---3--:R-:W-:Y:S08]  /*5930*/  HMMA.16816.F32.BF16 R112, R4.reuse, R32, R112 ;  /* 0x000000200470723c */ /* 0x048ff00000041870 */
[----:B------:R-:W-:Y:S01]  /*5940*/  HMMA.16816.F32.BF16 R176, R4, R34, R120 ;  /* 0x0000002204b0723c */ /* 0x000fe20000041878 */
[----:B------:R-:W3:Y:S01]  /*5950*/  LDSM.16.MT88.4 R32, [R185+0x4800] ;  /* 0x00480000b920783b */ /* 0x000ee20000004200 */
[----:B--2---:R-:W-:-:S04]  /*5960*/  FFMA.FTZ R3, R136, c[0x0][0x2d0], -R2 ;  /* 0x0000b40088037a23 */ /* 0x004fc80000010802 */
[----:B------:R2:W4:Y:S02]  /*5970*/  MUFU.EX2 R243, R3 ;  /* 0x0000000300f37308 */ /* 0x0005240000000800 */
[C---:B------:R-:W-:Y:S08]  /*5980*/  HMMA.16816.F32.BF16 R168, R4.reuse, R28, R88 ;  /* 0x0000001c04a8723c */ /* 0x040ff00000041858 */
[----:B------:R-:W-:Y:S01]  /*5990*/  HMMA.16816.F32.BF16 R164, R4, R30, R76 ;  /* 0x0000001e04a4723c */ /* 0x000fe2000004184c */
[----:B------:R-:W3:Y:S01]  /*59a0*/  LDSM.16.MT88.4 R28, [R188+0x2800] ;  /* 0x00280000bc1c783b */ /* 0x000ee20000004200 */
[----:B--2---:R-:W-:-:S06]  /*59b0*/  FFMA.FTZ R3, R101, c[0x0][0x2d0], -R0 ;  /* 0x0000b40065037a23 */ /* 0x004fcc0000010800 */
[C---:B-----5:R-:W-:Y:S01]  /*59c0*/  HMMA.16816.F32.BF16 R160, R4.reuse, R24, R104 ;  /* 0x0000001804a0723c */ /* 0x060fe20000041868 */
[----:B------:R2:W-:Y:S07]  /*59d0*/  MUFU.EX2 R157, R3 ;  /* 0x00000003009d7308 */ /* 0x0005ee0000000800 */
[C---:B------:R-:W-:Y:S01]  /*59e0*/  HMMA.16816.F32.BF16 R152, R4.reuse, R26, R96 ;  /* 0x0000001a0498723c */ /* 0x040fe20000041860 */
[----:B------:R-:W5:Y:S07]  /*59f0*/  LDSM.16.MT88.4 R24, [R186+0x4800] ;  /* 0x00480000ba18783b */ /* 0x000f6e0000004200 */
[----:B------:R-:W-:Y:S01]  /*5a00*/  HMMA.16816.F32.BF16 R120, R4, R20, R84 ;  /* 0x000000140478723c */ /* 0x000fe20000041854 */
[----:B--2---:R-:W-:-:S04]  /*5a10*/  FFMA.FTZ R3, R129, c[0x0][0x2d0], -R0 ;  /* 0x0000b40081037a23 */ /* 0x004fc80000010800 */
[----:B------:R2:W2:Y:S03]  /*5a20*/  MUFU.EX2 R156, R3 ;  /* 0x00000003009c7308 */ /* 0x0004a60000000800 */
[C---:B-1----:R-:W-:Y:S08]  /*5a30*/  HMMA.16816.F32.BF16 R88, R4.reuse, R12, R68 ;  /* 0x0000000c0458723c */ /* 0x042ff00000041844 */
[----:B------:R-:W-:Y:S01]  /*5a40*/  HMMA.16816.F32.BF16 R84, R4, R14, R64 ;  /* 0x0000000e0454723c */ /* 0x000fe20000041840 */
[----:B------:R-:W1:Y:S01]  /*5a50*/  LDSM.16.MT88.4 R12, [R188+0x4800] ;  /* 0x00480000bc0c783b */ /* 0x000e620000004200 */
[----:B--2---:R-:W-:-:S06]  /*5a60*/  FFMA.FTZ R3, R128, c[0x0][0x2d0], -R0 ;  /* 0x0000b40080037a23 */ /* 0x004fcc0000010800 */
[C---:B------:R-:W-:Y:S01]  /*5a70*/  HMMA.16816.F32.BF16 R180, R4.reuse, R36, R108 ;  /* 0x0000002404b4723c */ /* 0x040fe2000004186c */
[----:B------:R2:W-:Y:S07]  /*5a80*/  MUFU.EX2 R103, R3 ;  /* 0x0000000300677308 */ /* 0x0005ee0000000800 */
[C---:B------:R-:W-:Y:S08]  /*5a90*/  HMMA.16816.F32.BF16 R108, R4.reuse, R16, R80 ;  /* 0x00000010046c723c */ /* 0x040ff00000041850 */
[----:B------:R-:W-:Y:S01]  /*5aa0*/  HMMA.16816.F32.BF16 R96, R4, R18, R72 ;  /* 0x000000120460723c */ /* 0x000fe20000041848 */
[----:B------:R-:W1:Y:S01]  /*5ab0*/  LDSM.16.MT88.4 R16, [R189+0x4800] ;  /* 0x00480000bd10783b */ /* 0x000e620000004200 */
[----:B--2---:R-:W-:-:S04]  /*5ac0*/  FFMA.FTZ R3, R102, c[0x0][0x2d0], -R0 ;  /* 0x0000b40066037a23 */ /* 0x004fc80000010800 */
[----:B------:R2:W1:Y:S02]  /*5ad0*/  MUFU.EX2 R101, R3 ;  /* 0x0000000300657308 */ /* 0x0004640000000800 */
[C---:B------:R-:W-:Y:S01]  /*5ae0*/  HMMA.16816.F32.BF16 R172, R4.reuse, R38, R116 ;  /* 0x0000002604ac723c */ /* 0x040fe20000041874 */
[----:B------:R-:W-:Y:S07]  /*5af0*/  LDSM.16.MT88.4 R36, [R186+0x1000] ;  /* 0x00100000ba24783b */ /* 0x000fee0000004200 */
[----:B------:R-:W-:Y:S01]  /*5b00*/  HMMA.16816.F32.BF16 R116, R4, R22, R92 ;  /* 0x000000160474723c */ /* 0x000fe2000004185c */
[----:B------:R-:W4:Y:S01]  /*5b10*/  LDSM.16.MT88.4 R20, [R185+0x1000] ;  /* 0x00100000b914783b */ /* 0x000f220000004200 */
[----:B--2---:R-:W-:-:S06]  /*5b20*/  FFMA.FTZ R3, R210, c[0x0][0x2d0], -R2 ;  /* 0x0000b400d2037a23 */ /* 0x004fcc0000010802 */
[----:B---3--:R-:W-:Y:S01]  /*5b30*/  HMMA.16816.F32.BF16 R68, R4, R32, R52 ;  /* 0x000000200444723c */ /* 0x008fe20000041834 */
[----:B------:R-:W-:-:S07]  /*5b40*/  IMAD.MOV.U32 R210, RZ, RZ, R10 ;  /* 0x000000ffffd27224 */ /* 0x000fce00078e000a */
[C---:B------:R-:W-:Y:S01]  /*5b50*/  HMMA.16816.F32.BF16 R48, R4.reuse, R34, R48 ;  /* 0x000000220430723c */ /* 0x040fe20000041830 */
[----:B------:R-:W2:Y:S07]  /*5b60*/  LDSM.16.MT88.4 R32, [R189+0x1000] ;  /* 0x00100000bd20783b */ /* 0x000eae0000004200 */
[C---:B------:R-:W-:Y:S08]  /*5b70*/  HMMA.16816.F32.BF16 R76, R4.reuse, R28, R56 ;  /* 0x0000001c044c723c */ /* 0x040ff00000041838 */
[C---:B-----5:R-:W-:Y:S08]  /*5b80*/  HMMA.16816.F32.BF16 R56, R4.reuse, R24, R40 ;  /* 0x000000180438723c */ /* 0x060ff00000041828 */
[C---:B-1----:R-:W-:Y:S08]  /*5b90*/  HMMA.16816.F32.BF16 R52, R4.reuse, R12, R148 ;  /* 0x0000000c0434723c */ /* 0x042ff00000041894 */
[C---:B------:R-:W-:Y:S01]  /*5ba0*/  HMMA.16816.F32.BF16 R40, R4.reuse, R14, R144 ;  /* 0x0000000e0428723c */ /* 0x040fe20000041890 */
[----:B------:R-:W1:Y:S07]  /*5bb0*/  LDSM.16.MT88.4 R12, [R188+0x3000] ;  /* 0x00300000bc0c783b */ /* 0x000e6e0000004200 */
[C---:B------:R-:W-:Y:S01]  /*5bc0*/  HMMA.16816.F32.BF16 R72, R4.reuse, R30, R60 ;  /* 0x0000001e0448723c */ /* 0x040fe2000004183c */
[----:B------:R-:W3:Y:S07]  /*5bd0*/  LDSM.16.MT88.4 R28, [R188+0x1000] ;  /* 0x00100000bc1c783b */ /* 0x000eee0000004200 */
[C---:B------:R-:W-:Y:S01]  /*5be0*/  HMMA.16816.F32.BF16 R44, R4.reuse, R26, R124 ;  /* 0x0000001a042c723c */ /* 0x040fe2000004187c */
[----:B------:R-:W-:Y:S04]  /*5bf0*/  LDSM.16.MT88.4 R24, [R185+0x3000] ;  /* 0x00300000b918783b */ /* 0x000fe80000004200 */
[----:B------:R-:W-:Y:S03]  /*5c00*/  LDSM.16.MT88.4 R124, [R189+0x1800] ;  /* 0x00180000bd7c783b */ /* 0x000fe60000004200 */
[C---:B------:R-:W-:Y:S01]  /*5c10*/  HMMA.16816.F32.BF16 R60, R4.reuse, R16, R132 ;  /* 0x00000010043c723c */ /* 0x040fe20000041884 */
[----:B------:R-:W-:Y:S07]  /*5c20*/  LDSM.16.MT88.4 R132, [R188+0x1800] ;  /* 0x00180000bc84783b */ /* 0x000fee0000004200 */
[----:B------:R-:W-:Y:S01]  /*5c30*/  HMMA.16816.F32.BF16 R64, R4, R18, R140 ;  /* 0x000000120440723c */ /* 0x000fe2000004188c */
[----:B------:R-:W-:Y:S06]  /*5c40*/  LDSM.16.MT88.4 R16, [R189+0x3000] ;  /* 0x00300000bd10783b */ /* 0x000fec0000004200 */
[----:B------:R-:W-:-:S02]  /*5c50*/  F2FP.BF16.PACK_AB R4, R245, R246 ;  /* 0x000000f6f504723e */ /* 0x000fc400000010ff */
[----:B----4-:R-:W-:Y:S02]  /*5c60*/  F2FP.BF16.PACK_AB R6, R243, R244 ;  /* 0x000000f4f306723e */ /* 0x010fe400000010ff */
[----:B------:R-:W-:Y:S02]  /*5c70*/  F2FP.BF16.PACK_AB R5, R156, R157 ;  /* 0x0000009d9c05723e */ /* 0x000fe400000010ff */
[----:B------:R-:W-:-:S07]  /*5c80*/  F2FP.BF16.PACK_AB R7, R101, R103 ;  /* 0x000000676507723e */ /* 0x000fce00000010ff */
[C---:B------:R-:W-:Y:S08]  /*5c90*/  HMMA.16816.F32.BF16 R104, R4.reuse, R20, R168 ;  /* 0x000000140468723c */ /* 0x040ff000000418a8 */
[C---:B------:R-:W-:Y:S01]  /*5ca0*/  HMMA.16816.F32.BF16 R80, R4.reuse, R22, R164 ;  /* 0x000000160450723c */ /* 0x040fe200000418a4 */
[----:B------:R-:W4:Y:S07]  /*5cb0*/  LDSM.16.MT88.4 R20, [R186+0x3000] ;  /* 0x00300000ba14783b */ /* 0x000f2e0000004200 */
[C---:B------:R-:W-:Y:S08]  /*5cc0*/  HMMA.16816.F32.BF16 R112, R4.reuse, R36, R112 ;  /* 0x000000240470723c */ /* 0x040ff00000041870 */
[C---:B------:R-:W-:Y:S01]  /*5cd0*/  HMMA.16816.F32.BF16 R92, R4.reuse, R38, R176 ;  /* 0x00000026045c723c */ /* 0x040fe200000418b0 */
[----:B------:R-:W5:Y:S07]  /*5ce0*/  LDSM.16.MT88.4 R36, [R185+0x5000] ;  /* 0x00500000b924783b */ /* 0x000f6e0000004200 */
[C---:B--2---:R-:W-:Y:S01]  /*5cf0*/  HMMA.16816.F32.BF16 R176, R4.reuse, R32, R180 ;  /* 0x0000002004b0723c */ /* 0x044fe200000418b4 */
[----:B------:R2:W-:Y:S06]  /*5d00*/  MUFU.EX2 R182, R3 ;  /* 0x0000000300b67308 */ /* 0x0005ec0000000800 */
[----:B------:R-:W-:Y:S01]  /*5d10*/  IMAD.MOV.U32 R183, RZ, RZ, R137 ;  /* 0x000000ffffb77224 */ /* 0x000fe200078e0089 */
[C---:B------:R-:W-:Y:S08]  /*5d20*/  HMMA.16816.F32.BF16 R172, R4.reuse, R34, R172 ;  /* 0x0000002204ac723c */ /* 0x040ff000000418ac */
[C---:B-1----:R-:W-:Y:S01]  /*5d30*/  HMMA.16816.F32.BF16 R32, R4.reuse, R14, R72 ;  /* 0x0000000e0420723c */ /* 0x042fe20000041848 */
[--C-:B--2---:R-:W-:Y:S01]  /*5d40*/  FFMA.FTZ R3, R219, c[0x0][0x2d0], -R2.reuse ;  /* 0x0000b400db037a23 */ /* 0x104fe20000010802 */
[----:B------:R-:W-:Y:S03]  /*5d50*/  LDSM.16.MT88.4 R72, [R185+0x5800] ;  /* 0x00580000b948783b */ /* 0x000fe60000004200 */
[----:B------:R1:W2:Y:S03]  /*5d60*/  MUFU.EX2 R181, R3 ;  /* 0x0000000300b57308 */ /* 0x0002a60000000800 */
[C---:B---3--:R-:W-:Y:S08]  /*5d70*/  HMMA.16816.F32.BF16 R128, R4.reuse, R28, R160 ;  /* 0x0000001c0480723c */ /* 0x048ff000000418a0 */
[----:B----4-:R-:W-:Y:S01]  /*5d80*/  HMMA.16816.F32.BF16 R160, R4, R20, R108 ;  /* 0x0000001404a0723c */ /* 0x010fe2000004186c */
[----:B------:R-:W-:Y:S01]  /*5d90*/  LDSM.16.MT88.4 R108, [R185+0x1800] ;  /* 0x00180000b96c783b */ /* 0x000fe20000004200 */
[----:B-1----:R-:W-:-:S02]  /*5da0*/  FFMA.FTZ R3, R218, c[0x0][0x2d0], -R2 ;  /* 0x0000b400da037a23 */ /* 0x002fc40000010802 */
[----:B------:R-:W-:-:S04]  /*5db0*/  FFMA.FTZ R2, R220, c[0x0][0x2d0], -R2 ;  /* 0x0000b400dc027a23 */ /* 0x000fc80000010802 */
[C---:B------:R-:W-:Y:S01]  /*5dc0*/  HMMA.16816.F32.BF16 R148, R4.reuse, R22, R96 ;  /* 0x000000160494723c */ /* 0x040fe20000041860 */
[----:B------:R-:W-:Y:S06]  /*5dd0*/  MUFU.EX2 R180, R3 ;  /* 0x0000000300b47308 */ /* 0x000fec0000000800 */
[----:B--2---:R-:W-:Y:S01]  /*5de0*/  F2FP.BF16.PACK_AB R96, R181, R182 ;  /* 0x000000b6b560723e */ /* 0x004fe200000010ff */
[C---:B-----5:R-:W-:Y:S01]  /*5df0*/  HMMA.16816.F32.BF16 R68, R4.reuse, R36, R68 ;  /* 0x000000240444723c */ /* 0x060fe20000041844 */
[----:B------:R1:W2:Y:S07]  /*5e00*/  MUFU.EX2 R102, R2 ;  /* 0x0000000200667308 */ /* 0x0002ae0000000800 */
[C---:B------:R-:W-:Y:S01]  /*5e10*/  HMMA.16816.F32.BF16 R20, R4.reuse, R38, R48 ;  /* 0x000000260414723c */ /* 0x040fe20000041830 */
[----:B------:R-:W-:Y:S07]  /*5e20*/  LDSM.16.MT88.4 R48, [R186+0x3800] ;  /* 0x00380000ba30783b */ /* 0x000fee0000004200 */
[C---:B------:R-:W-:Y:S01]  /*5e30*/  HMMA.16816.F32.BF16 R168, R4.reuse, R30, R152 ;  /* 0x0000001e04a8723c */ /* 0x040fe20000041898 */
[--C-:B-1----:R-:W-:Y:S01]  /*5e40*/  FFMA.FTZ R2, R158, c[0x0][0x2d0], -R0.reuse ;  /* 0x0000b4009e027a23 */ /* 0x102fe20000010800 */
[----:B--2---:R-:W-:Y:S01]  /*5e50*/  F2FP.BF16.PACK_AB R98, R102, R180 ;  /* 0x000000b46662723e */ /* 0x004fe200000010ff */
[----:B------:R-:W1:Y:S02]  /*5e60*/  LDSM.16.MT88.4 R28, [R186+0x5000] ;  /* 0x00500000ba1c783b */ /* 0x000e640000004200 */
[----:B------:R2:W-:Y:S03]  /*5e70*/  MUFU.EX2 R3, R2 ;  /* 0x0000000200037308 */ /* 0x0005e60000000800 */
[C---:B------:R-:W-:Y:S01]  /*5e80*/  HMMA.16816.F32.BF16 R144, R4.reuse, R16, R88 ;  /* 0x000000100490723c */ /* 0x040fe20000041858 */
[----:B------:R-:W-:Y:S07]  /*5e90*/  LDSM.16.MT88.4 R88, [R189+0x5800] ;  /* 0x00580000bd58783b */ /* 0x000fee0000004200 */
[----:B------:R-:W-:Y:S01]  /*5ea0*/  HMMA.16816.F32.BF16 R140, R4, R18, R84 ;  /* 0x00000012048c723c */ /* 0x000fe20000041854 */
[----:B------:R-:W3:Y:S01]  /*5eb0*/  LDSM.16.MT88.4 R16, [R189+0x5000] ;  /* 0x00500000bd10783b */ /* 0x000ee20000004200 */
[----:B--2---:R-:W-:-:S06]  /*5ec0*/  FFMA.FTZ R2, R207, c[0x0][0x2d0], -R0 ;  /* 0x0000b400cf027a23 */ /* 0x004fcc0000010800 */
[C---:B------:R-:W-:Y:S01]  /*5ed0*/  HMMA.16816.F32.BF16 R136, R4.reuse, R12, R76 ;  /* 0x0000000c0488723c */ /* 0x040fe2000004184c */
[----:B------:R2:W4:Y:S01]  /*5ee0*/  MUFU.EX2 R11, R2 ;  /* 0x00000002000b7308 */ /* 0x0005220000000800 */
[----:B------:R-:W5:Y:S06]  /*5ef0*/  LDSM.16.MT88.4 R12, [R188+0x5000] ;  /* 0x00500000bc0c783b */ /* 0x000f6c0000004200 */
[C---:B------:R-:W-:Y:S08]  /*5f00*/  HMMA.16816.F32.BF16 R164, R4.reuse, R24, R120 ;  /* 0x0000001804a4723c */ /* 0x040ff00000041878 */
[C---:B------:R-:W-:Y:S01]  /*5f10*/  HMMA.16816.F32.BF16 R152, R4.reuse, R26, R116 ;  /* 0x0000001a0498723c */ /* 0x040fe20000041874 */
[--C-:B--2---:R-:W-:Y:S01]  /*5f20*/  FFMA.FTZ R2, R159, c[0x0][0x2d0], -R0.reuse ;  /* 0x0000b4009f027a23 */ /* 0x104fe20000010800 */
[----:B----4-:R-:W-:Y:S01]  /*5f30*/  F2FP.BF16.PACK_AB R97, R11, R3 ;  /* 0x000000030b61723e */ /* 0x010fe200000010ff */
[----:B------:R-:W-:Y:S01]  /*5f40*/  FFMA.FTZ R0, R208, c[0x0][0x2d0], -R0 ;  /* 0x0000b400d0007a23 */ /* 0x000fe20000010800 */
[----:B------:R-:W2:Y:S01]  /*5f50*/  LDSM.16.MT88.4 R116, [R186+0x1800] ;  /* 0x00180000ba74783b */ /* 0x000ea20000004200 */
[----:B------:R4:W-:Y:S03]  /*5f60*/  MUFU.EX2 R10, R2 ;  /* 0x00000002000a7308 */ /* 0x0009e60000000800 */
[C---:B-1----:R-:W-:Y:S01]  /*5f70*/  HMMA.16816.F32.BF16 R76, R4.reuse, R28, R56 ;  /* 0x0000001c044c723c */ /* 0x042fe20000041838 */
[----:B------:R-:W-:Y:S04]  /*5f80*/  LDSM.16.MT88.4 R56, [R189+0x3800] ;  /* 0x00380000bd38783b */ /* 0x000fe80000004200 */
[----:B------:R-:W1:Y:S03]  /*5f90*/  MUFU.EX2 R9, R0 ;  /* 0x0000000000097308 */ /* 0x000e660000000800 */
[----:B------:R-:W-:Y:S01]  /*5fa0*/  HMMA.16816.F32.BF16 R28, R4, R30, R44 ;  /* 0x0000001e041c723c */ /* 0x000fe2000004182c */
[----:B----4-:R-:W-:-:S07]  /*5fb0*/  FADD.FTZ R2, R210, R251 ;  /* 0x000000fbd2027221 */ /* 0x010fce0000010000 */
[----:B---3--:R-:W-:Y:S01]  /*5fc0*/  HMMA.16816.F32.BF16 R84, R4, R16, R60 ;  /* 0x000000100454723c */ /* 0x008fe2000004183c */
[----:B------:R-:W-:Y:S01]  /*5fd0*/  FADD.FTZ R2, R183, R2 ;  /* 0x00000002b7027221 */ /* 0x000fe20000010000 */
[----:B-1----:R-:W-:Y:S01]  /*5fe0*/  F2FP.BF16.PACK_AB R99, R9, R10 ;  /* 0x0000000a0963723e */ /* 0x002fe200000010ff */
[----:B------:R-:W-:-:S05]  /*5ff0*/  FADD.FTZ R0, R226, R225 ;  /* 0x000000e1e2007221 */ /* 0x000fca0000010000 */
[----:B-----5:R-:W-:Y:S08]  /*6000*/  HMMA.16816.F32.BF16 R24, R4, R12, R52 ;  /* 0x0000000c0418723c */ /* 0x020ff00000041834 */
[C---:B------:R-:W-:Y:S08]  /*6010*/  HMMA.16816.F32.BF16 R68, R96.reuse, R72, R68 ;  /* 0x000000486044723c */ /* 0x040ff00000041844 */
[----:B------:R-:W-:Y:S01]  /*6020*/  HMMA.16816.F32.BF16 R72, R96, R74, R20 ;  /* 0x0000004a6048723c */ /* 0x000fe20000041814 */
[----:B------:R-:W3:Y:S01]  /*6030*/  LDL.LU R20, [R1+0x8] ;  /* 0x0000080001147983 */ /* 0x000ee20000300800 */
[----:B------:R-:W-:-:S06]  /*6040*/  FADD.FTZ R0, R233, R0 ;  /* 0x00000000e9007221 */ /* 0x000fcc0000010000 */
[C---:B------:R-:W-:Y:S01]  /*6050*/  HMMA.16816.F32.BF16 R16, R4.reuse, R18, R64 ;  /* 0x000000120410723c */ /* 0x040fe20000041840 */
[----:B------:R-:W-:Y:S01]  /*6060*/  FADD.FTZ R2, R252, R2 ;  /* 0x00000002fc027221 */ /* 0x000fe20000010000 */
[----:B------:R-:W-:Y:S06]  /*6070*/  LDSM.16.MT88.4 R64, [R188+0x3800] ;  /* 0x00380000bc40783b */ /* 0x000fec0000004200 */
[----:B------:R-:W-:Y:S01]  /*6080*/  HMMA.16816.F32.BF16 R12, R4, R14, R40 ;  /* 0x0000000e040c723c */ /* 0x000fe20000041828 */
[----:B------:R-:W1:Y:S01]  /*6090*/  LDSM.16.MT88.4 R4, [R188+0x5800] ;  /* 0x00580000bc04783b */ /* 0x000e620000004200 */
[----:B------:R-:W-:-:S02]  /*60a0*/  FADD.FTZ R0, R230, R0 ;  /* 0x00000000e6007221 */ /* 0x000fc40000010000 */
[----:B------:R-:W-:Y:S01]  /*60b0*/  FADD.FTZ R2, R250, R2 ;  /* 0x00000002fa027221 */ /* 0x000fe20000010000 */
[----:B------:R-:W4:Y:S01]  /*60c0*/  LDSM.16.MT88.4 R40, [R185+0x3800] ;  /* 0x00380000b928783b */ /* 0x000f220000004200 */
[----:B------:R-:W-:Y:S02]  /*60d0*/  FADD.FTZ R0, R224, R0 ;  /* 0x00000000e0007221 */ /* 0x000fe40000010000 */
[----:B------:R-:W-:Y:S01]  /*60e0*/  HMMA.16816.F32.BF16 R104, R96, R108, R104 ;  /* 0x0000006c6068723c */ /* 0x000fe20000041868 */
[----:B------:R-:W-:Y:S02]  /*60f0*/  FADD.FTZ R2, R248, R2 ;  /* 0x00000002f8027221 */ /* 0x000fe40000010000 */
[----:B------:R-:W-:-:S05]  /*6100*/  FADD.FTZ R0, R222, R0 ;  /* 0x00000000de007221 */ /* 0x000fca0000010000 */
[C---:B------:R-:W-:Y:S01]  /*6110*/  HMMA.16816.F32.BF16 R108, R96.reuse, R110, R80 ;  /* 0x0000006e606c723c */ /* 0x040fe20000041850 */
[----:B------:R-:W5:Y:S01]  /*6120*/  LDSM.16.MT88.4 R80, [R186+0x5800] ;  /* 0x00580000ba50783b */ /* 0x000f620000004200 */
[----:B------:R-:W-:Y:S02]  /*6130*/  FADD.FTZ R2, R249, R2 ;  /* 0x00000002f9027221 */ /* 0x000fe40000010000 */
        /* <DEDUP_REMOVED lines=13> */
[----:B-1----:R-:W-:Y:S01]  /*6210*/  HMMA.16816.F32.BF16 R92, R96, R4, R24 ;  /* 0x00000004605c723c */ /* 0x002fe20000041818 */
[----:B------:R-:W-:-:S06]  /*6220*/  FADD.FTZ R2, R182, R2 ;  /* 0x00000002b6027221 */ /* 0x000fcc0000010000 */
[----:B------:R-:W-:Y:S01]  /*6230*/  @P2 IMAD.HI.U32 R5, R231, c[0x0][0x2c8], RZ ;  /* 0x0000b200e7052a27 */ /* 0x000fe200078e00ff */
[C---:B------:R-:W-:Y:S03]  /*6240*/  HMMA.16816.F32.BF16 R120, R96.reuse, R124, R176 ;  /* 0x0000007c6078723c */ /* 0x040fe600000418b0 */
[----:B------:R-:W-:Y:S02]  /*6250*/  FADD.FTZ R4, R3, R0 ;  /* 0x0000000003047221 */ /* 0x000fe40000010000 */
[----:B------:R-:W-:Y:S01]  /*6260*/  IMAD.MOV.U32 R0, RZ, RZ, R231 ;  /* 0x000000ffff007224 */ /* 0x000fe200078e00e7 */
[----:B------:R-:W-:Y:S01]  /*6270*/  @P2 SHF.R.U32.HI R0, RZ, c[0x0][0x2cc], R5 ;  /* 0x0000b300ff002a19 */ /* 0x000fe20000011605 */
[----:B------:R-:W-:Y:S01]  /*6280*/  FADD.FTZ R3, R181, R2 ;  /* 0x00000002b5037221 */ /* 0x000fe20000010000 */
[----:B------:R-:W-:Y:S01]  /*6290*/  HMMA.16816.F32.BF16 R128, R96, R132, R128 ;  /* 0x000000846080723c */ /* 0x000fe20000041880 */
[----:B------:R-:W-:-:S02]  /*62a0*/  FADD.FTZ R2, R11, R4 ;  /* 0x000000040b027221 */ /* 0x000fc40000010000 */
[----:B------:R-:W-:Y:S02]  /*62b0*/  FADD.FTZ R4, R180, R3 ;  /* 0x00000003b4047221 */ /* 0x000fe40000010000 */
[----:B------:R-:W-:-:S03]  /*62c0*/  FADD.FTZ R3, R10, R2 ;  /* 0x000000020a037221 */ /* 0x000fc60000010000 */
[----:B----4-:R-:W-:Y:S01]  /*62d0*/  HMMA.16816.F32.BF16 R36, R96, R40, R164 ;  /* 0x000000286024723c */ /* 0x010fe200000418a4 */
[----:B------:R-:W-:Y:S01]  /*62e0*/  FADD.FTZ R225, R102, R4 ;  /* 0x0000000466e17221 */ /* 0x000fe20000010000 */
[----:B------:R-:W-:Y:S01]  /*62f0*/  IADD3 R207, R234, -0x2, RZ ;  /* 0xfffffffeeacf7810 */ /* 0x000fe20007ffe0ff */
[----:B------:R-:W-:-:S05]  /*6300*/  FADD.FTZ R226, R9, R3 ;  /* 0x0000000309e27221 */ /* 0x000fca0000010000 */
[C---:B------:R-:W-:Y:S08]  /*6310*/  HMMA.16816.F32.BF16 R44, R96.reuse, R48, R160 ;  /* 0x00000030602c723c */ /* 0x040ff000000418a0 */
[C---:B------:R-:W-:Y:S08]  /*6320*/  HMMA.16816.F32.BF16 R52, R96.reuse, R56, R144 ;  /* 0x000000386034723c */ /* 0x040ff00000041890 */
[C---:B------:R-:W-:Y:S08]  /*6330*/  HMMA.16816.F32.BF16 R60, R96.reuse, R64, R136 ;  /* 0x00000040603c723c */ /* 0x040ff00000041888 */
[C---:B-----5:R-:W-:Y:S08]  /*6340*/  HMMA.16816.F32.BF16 R76, R96.reuse, R80, R76 ;  /* 0x00000050604c723c */ /* 0x060ff0000004184c */
        /* <DEDUP_REMOVED lines=10> */
[----:B---3--:R-:W-:-:S05]  /*63f0*/  IMAD.IADD R2, R20, 0x1, R0 ;  /* 0x0000000114027824 */ /* 0x008fca00078e0200 */
[----:B------:R-:W-:Y:S01]  /*6400*/  IADD3 R0, R2, c[0x0][0x328], RZ ;  /* 0x0000ca0002007a10 */ /* 0x000fe20007ffe0ff */
[----:B------:R-:W-:Y:S05]  /*6410*/  @!P1 BRA `(.L_x_442) ;  /* 0x0000011000009947 */ /* 0x000fea0003800000 */
[C---:B------:R-:W-:Y:S01]  /*6420*/  ISETP.GT.AND P0, PT, R2.reuse, RZ, PT ;  /* 0x000000ff0200720c */ /* 0x040fe20003f04270 */
[----:B------:R-:W-:Y:S01]  /*6430*/  BSSY B0, `(.L_x_443) ;  /* 0x000000d000007945 */ /* 0x000fe20003800000 */
[----:B------:R-:W-:Y:S01]  /*6440*/  IADD3 R3, R2, -0x1, RZ ;  /* 0xffffffff02037810 */ /* 0x000fe20007ffe0ff */
[----:B------:R-:W-:-:S10]  /*6450*/  IMAD.MOV.U32 R4, RZ, RZ, c[0x0][0x32c] ;  /* 0x0000cb00ff047624 */ /* 0x000fd400078e00ff */
[----:B------:R-:W-:Y:S05]  /*6460*/  @P0 BRA `(.L_x_444) ;  /* 0x0000006000000947 */ /* 0x000fea0003800000 */
[----:B------:R-:W-:Y:S01]  /*6470*/  ISETP.NE.AND P0, PT, R4, 0x1, PT ;  /* 0x000000010400780c */ /* 0x000fe20003f05270 */
[----:B------:R-:W-:-:S12]  /*6480*/  IMAD.MOV R2, RZ, RZ, -R2 ;  /* 0x000000ffff027224 */ /* 0x000fd800078e0a02 */
[----:B------:R-:W-:-:S05]  /*6490*/  @P0 IMAD.HI.U32 R3, R2, c[0x0][0x330], RZ ;  /* 0x0000cc0002030a27 */ /* 0x000fca00078e00ff */
[----:B------:R-:W-:-:S04]  /*64a0*/  @P0 SHF.R.U32.HI R2, RZ, c[0x0][0x334], R3 ;  /* 0x0000cd00ff020a19 */ /* 0x000fc80000011603 */
[----:B------:R-:W-:Y:S01]  /*64b0*/  LOP3.LUT R3, RZ, R2, RZ, 0x33, !PT ;  /* 0x00000002ff037212 */ /* 0x000fe200078e33ff */
[----:B------:R-:W-:Y:S05]  /*64c0*/  BRA `(.L_x_445) ;  /* 0x0000003000007947 */ /* 0x000fea0003800000 */
.L_x_444:
[----:B------:R-:W-:-:S13]  /*64d0*/  ISETP.NE.AND P0, PT, R4, 0x1, PT ;  /* 0x000000010400780c */ /* 0x000fda0003f05270 */
[----:B------:R-:W-:-:S05]  /*64e0*/  @P0 IMAD.HI.U32 R2, R3, c[0x0][0x330], RZ ;  /* 0x0000cc0003020a27 */ /* 0x000fca00078e00ff */
[----:B------:R-:W-:Y:S02]  /*64f0*/  @P0 SHF.R.U32.HI R3, RZ, c[0x0][0x334], R2 ;  /* 0x0000cd00ff030a19 */ /* 0x000fe40000011602 */
.L_x_445:
[----:B------:R-:W-:Y:S05]  /*6500*/  BSYNC B0 ;  /* 0x0000000000007941 */ /* 0x000fea0003800000 */
.L_x_443:
[----:B------:R-:W-:-:S05]  /*6510*/  IMAD R3, R3, R4, c[0x0][0x32c] ;  /* 0x0000cb0003037624 */ /* 0x000fca00078e0204 */
[----:B------:R-:W-:-:S04]  /*6520*/  IMNMX R0, R0, R3, PT ;  /* 0x0000000300007217 */ /* 0x000fc80003800200 */
.L_x_442:
[----:B------:R-:W-:-:S04]  /*6530*/  SHF.R.S32.HI R2, RZ, 0x1f, R0 ;  /* 0x0000001fff027819 */ /* 0x000fc80000011400 */
[----:B------:R-:W-:-:S04]  /*6540*/  LEA.HI R0, R2, R0, RZ, 0x6 ;  /* 0x0000000002007211 */ /* 0x000fc800078f30ff */
[----:B------:R-:W-:-:S04]  /*6550*/  SHF.R.S32.HI R0, RZ, 0x6, R0 ;  /* 0x00000006ff007819 */ /* 0x000fc80000011400 */
[----:B------:R-:W-:-:S04]  /*6560*/  IMNMX R222, R211, R0, !PT ;  /* 0x00000000d3de7217 */ /* 0x000fc80007800200 */
[----:B------:R-:W-:-:S13]  /*6570*/  ISETP.GE.AND P0, PT, R207, R222, PT ;  /* 0x000000decf00720c */ /* 0x000fda0003f06270 */
[----:B------:R-:W-:Y:S05]  /*6580*/  @!P0 BRA `(.L_x_446) ;  /* 0x0000389000008947 */ /* 0x000fea0003800000 */
[----:B------:R-:W-:Y:S02]  /*6590*/  MOV R102, R8 ;  /* 0x0000000800667202 */ /* 0x000fe40000000f00 */
[----:B------:R-:W-:Y:S02]  /*65a0*/  MOV R101, R100 ;  /* 0x0000006400657202 */ /* 0x000fe40000000f00 */
[----:B------:R-:W-:-:S04]  /*65b0*/  MOV R180, R207 ;  /* 0x000000cf00b47202 */ /* 0x000fc80000000f00 */
.L_x_455:
[----:B------:R-:W-:Y:S01]  /*65c0*/  ISETP.GT.AND P6, PT, R211, R180, PT ;  /* 0x000000b4d300720c */ /* 0x000fe20003fc4270 */
[----:B------:R-:W-:Y:S04]  /*65d0*/  DEPBAR.LE SB0, 0x0 ;  /* 0x000080000000791a */ /* 0x000fe80000000000 */
[----:B------:R-:W-:Y:S01]  /*65e0*/  WARPSYNC 0xffffffff ;  /* 0xffffffff00007948 */ /* 0x000fe20003800000 */
[----:B------:R-:W-:Y:S07]  /*65f0*/  BAR.SYNC.DEFER_BLOCKING 0x0 ;  /* 0x0000000000007b1d */ /* 0x000fee0000010000 */
[----:B------:R-:W-:Y:S01]  /*6600*/  @!P6 SHF.R.S32.HI R0, RZ, 0x1f, R180 ;  /* 0x0000001fff00e819 */ /* 0x000fe200000114b4 */
[----:B------:R-:W-:Y:S01]  /*6610*/  @!P6 IMAD.WIDE.U32 R2, R180, c[0x0][0x208], RZ ;  /* 0x00008200b402ea25 */ /* 0x000fe200078e00ff */
[----:B------:R-:W-:Y:S03]  /*6620*/  @!P6 IADD3 R12, P0, R214, 0x40, RZ ;  /* 0x00000040d60ce810 */ /* 0x000fe60007f1e0ff */
[----:B------:R-:W-:Y:S01]  /*6630*/  @!P6 IMAD R0, R0, c[0x0][0x208], RZ ;  /* 0x000082000000ea24 */ /* 0x000fe200078e02ff */
[----:B------:R-:W-:Y:S01]  /*6640*/  @!P6 IADD3.X R7, RZ, R217, RZ, P0, !PT ;  /* 0x000000d9ff07e210 */ /* 0x000fe200007fe4ff */
[----:B------:R-:W-:Y:S02]  /*6650*/  @!P6 IMAD.MOV.U32 R5, RZ, RZ, c[0x0][0x208] ;  /* 0x00008200ff05e624 */ /* 0x000fe400078e00ff */
[----:B------:R-:W-:Y:S04]  /*6660*/  @!P6 IMAD R0, R180, c[0x0][0x20c], R0 ;  /* 0x00008300b400ea24 */ /* 0x000fe800078e0200 */
[----:B------:R-:W-:Y:S02]  /*6670*/  @!P6 IMAD.IADD R3, R3, 0x1, R0 ;  /* 0x000000010303e824 */ /* 0x000fe400078e0200 */
[C---:B------:R-:W-:Y:S01]  /*6680*/  @!P6 IMAD.SHL.U32 R0, R2.reuse, 0x40, RZ ;  /* 0x000000400200e824 */ /* 0x040fe200078e00ff */
[----:B------:R-:W-:Y:S02]  /*6690*/  LDSM.16.M88.4 R32, [R191] ;  /* 0x00000000bf20783b */ /* 0x000fe40000000200 */
[----:B------:R-:W-:Y:S01]  /*66a0*/  @!P6 SHF.L.U64.HI R2, R2, 0x6, R3 ;  /* 0x000000060202e819 */ /* 0x000fe20000010203 */
[----:B------:R-:W-:Y:S01]  /*66b0*/  @!P6 IMAD.MOV.U32 R3, RZ, RZ, c[0x0][0x20c] ;  /* 0x00008300ff03e624 */ /* 0x000fe200078e00ff */
[C---:B------:R-:W-:Y:S01]  /*66c0*/  @!P6 LEA R4, P0, R5.reuse, R0, 0x5 ;  /* 0x000000000504e211 */ /* 0x040fe200078028ff */
[----:B------:R-:W-:Y:S02]  /*66d0*/  ULDC UR4, c[0x0][0x324] ;  /* 0x0000c90000047ab9 */ /* 0x000fe40000000800 */
[----:B------:R-:W-:Y:S01]  /*66e0*/  ULOP3.LUT UR4, URZ, UR4, URZ, 0x33, !UPT ;  /* 0x000000043f047292 */ /* 0x000fe2000f8e333f */
[----:B------:R-:W-:Y:S01]  /*66f0*/  @!P6 LEA.HI.X R3, R5, R2, R3, 0x5, P0 ;  /* 0x000000020503e211 */ /* 0x000fe200000f2c03 */
[----:B------:R-:W-:Y:S01]  /*6700*/  LDSM.16.M88.4 R16, [R184+0x800] ;  /* 0x00080000b810783b */ /* 0x000fe20000000200 */
[----:B------:R-:W-:Y:S05]  /*6710*/  @!P6 IADD3 R5, P0, R0, R214, RZ ;  /* 0x000000d60005e210 */ /* 0x000fea0007f1e0ff */
[----:B------:R-:W-:Y:S01]  /*6720*/  @!P6 IMAD.X R8, R2, 0x1, R217, P0 ;  /* 0x000000010208e824 */ /* 0x000fe200000e06d9 */
[----:B------:R-:W-:Y:S01]  /*6730*/  @!P6 IADD3 R6, P0, R0, R12, RZ ;  /* 0x0000000c0006e210 */ /* 0x000fe20007f1e0ff */
[----:B------:R-:W-:Y:S04]  /*6740*/  LDSM.16.M88.4 R24, [R184+0x1000] ;  /* 0x00100000b818783b */ /* 0x000fe80000000200 */
[----:B------:R-:W-:Y:S01]  /*6750*/  @!P6 IMAD.X R9, R2, 0x1, R7, P0 ;  /* 0x000000010209e824 */ /* 0x000fe200000e0607 */
[C---:B------:R-:W-:Y:S02]  /*6760*/  @!P6 LEA R28, P0, R5.reuse, c[0x0][0x1f8], 0x1 ;  /* 0x00007e00051cea11 */ /* 0x040fe400078008ff */
[----:B------:R-:W-:Y:S02]  /*6770*/  LDSM.16.M88.4 R136, [R184+0x1800] ;  /* 0x00180000b888783b */ /* 0x000fe40000000200 */
[----:B------:R-:W-:Y:S02]  /*6780*/  @!P6 LEA.HI.X R29, R5, c[0x0][0x1fc], R8, 0x1, P0 ;  /* 0x00007f00051dea11 */ /* 0x000fe400000f0c08 */
[C---:B------:R-:W-:Y:S03]  /*6790*/  @!P6 LEA R22, P0, R6.reuse, c[0x0][0x1f8], 0x1 ;  /* 0x00007e000616ea11 */ /* 0x040fe600078008ff */
[----:B------:R-:W-:Y:S01]  /*67a0*/  LDSM.16.M88.4 R140, [R192] ;  /* 0x00000000c08c783b */ /* 0x000fe20000000200 */
[----:B------:R-:W-:Y:S02]  /*67b0*/  @!P6 LEA.HI.X R23, R6, c[0x0][0x1fc], R9, 0x1, P0 ;  /* 0x00007f000617ea11 */ /* 0x000fe400000f0c09 */
[----:B------:R-:W-:Y:S04]  /*67c0*/  @!P6 IADD3 R6, P0, R214, 0x80, RZ ;  /* 0x00000080d606e810 */ /* 0x000fe80007f1e0ff */
[----:B------:R-:W1:Y:S01]  /*67d0*/  LDSM.16.M88.4 R8, [R184] ;  /* 0x00000000b808783b */ /* 0x000e620000000200 */
[----:B------:R-:W-:Y:S01]  /*67e0*/  @!P6 IMAD.X R5, RZ, RZ, R217, P0 ;  /* 0x000000ffff05e224 */ /* 0x000fe200000e06d9 */
[----:B------:R-:W-:Y:S04]  /*67f0*/  @!P6 IADD3 R0, P0, R0, R6, RZ ;  /* 0x000000060000e210 */ /* 0x000fe80007f1e0ff */
[----:B------:R-:W-:Y:S01]  /*6800*/  @!P6 IADD3.X R2, R2, R5, RZ, P0, !PT ;  /* 0x000000050202e210 */ /* 0x000fe200007fe4ff */
[----:B------:R-:W2:Y:S01]  /*6810*/  LDSM.16.M88.4 R144, [R195] ;  /* 0x00000000c390783b */ /* 0x000ea20000000200 */
[C---:B------:R-:W-:Y:S04]  /*6820*/  @!P6 LEA R20, P0, R0.reuse, c[0x0][0x1f8], 0x1 ;  /* 0x00007e000014ea11 */ /* 0x040fe800078008ff */
[----:B------:R-:W-:Y:S02]  /*6830*/  @!P6 LEA.HI.X R21, R0, c[0x0][0x1fc], R2, 0x1, P0 ;  /* 0x00007f000015ea11 */ /* 0x000fe400000f0c02 */
[----:B------:R-:W3:Y:S01]  /*6840*/  LDSM.16.M88.4 R148, [R206] ;  /* 0x00000000ce94783b */ /* 0x000ee20000000200 */
[C---:B------:R-:W-:Y:S05]  /*6850*/  @!P6 IADD3 R2, P0, R4.reuse, R12, RZ ;  /* 0x0000000c0402e210 */ /* 0x040fea0007f1e0ff */
[C---:B------:R-:W-:Y:S01]  /*6860*/  @!P6 IMAD.X R7, R3.reuse, 0x1, R7, P0 ;  /* 0x000000010307e824 */ /* 0x040fe200000e0607 */
[----:B------:R-:W4:Y:S01]  /*6870*/  LDSM.16.M88.4 R152, [R205] ;  /* 0x00000000cd98783b */ /* 0x000f220000000200 */
[C---:B------:R-:W-:Y:S05]  /*6880*/  @!P6 IADD3 R6, P0, R4.reuse, R6, RZ ;  /* 0x000000060406e210 */ /* 0x040fea0007f1e0ff */
[C---:B------:R-:W-:Y:S01]  /*6890*/  @!P6 IMAD.X R5, R3.reuse, 0x1, R5, P0 ;  /* 0x000000010305e824 */ /* 0x040fe200000e0605 */
[----:B------:R-:W5:Y:S01]  /*68a0*/  LDSM.16.M88.4 R156, [R204] ;  /* 0x00000000cc9c783b */ /* 0x000f620000000200 */
[----:B------:R-:W-:Y:S05]  /*68b0*/  @!P6 IADD3 R0, P0, R4, R214, RZ ;  /* 0x000000d60400e210 */ /* 0x000fea0007f1e0ff */
[----:B------:R-:W-:Y:S01]  /*68c0*/  @!P6 IMAD.X R3, R3, 0x1, R217, P0 ;  /* 0x000000010303e824 */ /* 0x000fe200000e06d9 */
[----:B------:R-:W-:Y:S01]  /*68d0*/  @!PT LDS RZ, [RZ] ;  /* 0x00000000fffff984 */ /* 0x000fe20000000800 */
[----:B------:R-:W-:Y:S01]  /*68e0*/  @!PT LDS RZ, [RZ] ;  /* 0x00000000fffff984 */ /* 0x000fe20000000800 */
[----:B------:R-:W-:Y:S01]  /*68f0*/  @!PT LDS RZ, [RZ] ;  /* 0x00000000fffff984 */ /* 0x000fe20000000800 */
[----:B------:R2:W-:Y:S01]  /*6900*/  @!P6 LDGSTS.E.BYPASS.LTC128B.128 [R209+0x100], [R28.64], !P5 ;  /* 0x001000001cd1efae */ /* 0x0005e2000e901d46 */
[C---:B------:R-:W-:Y:S04]  /*6910*/  @!P6 LEA R12, P0, R0.reuse, c[0x0][0x1f8], 0x1 ;  /* 0x00007e00000cea11 */ /* 0x040fe800078008ff */
[----:B------:R-:W-:Y:S02]  /*6920*/  @!P6 LEA.HI.X R13, R0, c[0x0][0x1fc], R3, 0x1, P0 ;  /* 0x00007f00000dea11 */ /* 0x000fe400000f0c03 */
[----:B------:R2:W-:Y:S01]  /*6930*/  @!P6 LDGSTS.E.BYPASS.LTC128B.128 [R209+0x2100], [R22.64], !P4 ;  /* 0x0210000016d1efae */ /* 0x0005e2000e101d46 */
[C---:B------:R-:W-:Y:S04]  /*6940*/  @!P6 LEA R14, P0, R2.reuse, c[0x0][0x1f8], 0x1 ;  /* 0x00007e00020eea11 */ /* 0x040fe800078008ff */
[----:B------:R-:W-:Y:S02]  /*6950*/  @!P6 LEA.HI.X R15, R2, c[0x0][0x1fc], R7, 0x1, P0 ;  /* 0x00007f00020fea11 */ /* 0x000fe400000f0c07 */
[----:B------:R2:W-:Y:S01]  /*6960*/  @!P6 LDGSTS.E.BYPASS.LTC128B.128 [R209+0x4100], [R20.64], !P3 ;  /* 0x0410000014d1efae */ /* 0x0005e2000d901d46 */
[C---:B------:R-:W-:Y:S04]  /*6970*/  @!P6 LEA R2, P0, R6.reuse, c[0x0][0x1f8], 0x1 ;  /* 0x00007e000602ea11 */ /* 0x040fe800078008ff */
[----:B------:R-:W-:Y:S02]  /*6980*/  @!P6 LEA.HI.X R3, R6, c[0x0][0x1fc], R5, 0x1, P0 ;  /* 0x00007f000603ea11 */ /* 0x000fe400000f0c05 */
[C---:B-1----:R-:W-:Y:S01]  /*6990*/  HMMA.16816.F32.BF16 R4, R32.reuse, R8, RZ ;  /* 0x000000082004723c */ /* 0x042fe200000418ff */
[----:B------:R1:W-:Y:S07]  /*69a0*/  @!P6 LDGSTS.E.BYPASS.LTC128B.128 [R209+0x1100], [R12.64], !P5 ;  /* 0x011000000cd1efae */ /* 0x0003ee000e901d46 */
[C---:B------:R-:W-:Y:S01]  /*69b0*/  HMMA.16816.F32.BF16 R8, R32.reuse, R10, RZ ;  /* 0x0000000a2008723c */ /* 0x040fe200000418ff */
[----:B------:R1:W-:Y:S07]  /*69c0*/  @!P6 LDGSTS.E.BYPASS.LTC128B.128 [R209+0x3100], [R14.64], !P4 ;  /* 0x031000000ed1efae */ /* 0x0003ee000e101d46 */
[----:B------:R2:W-:Y:S01]  /*69d0*/  @!P6 LDGSTS.E.BYPASS.LTC128B.128 [R209+0x5100], [R2.64], !P3 ;  /* 0x0510000002d1efae */ /* 0x0005e2000d901d46 */
[----:B------:R-:W-:Y:S06]  /*69e0*/  ISETP.GT.AND P6, PT, R180, R211, PT ;  /* 0x000000d3b400720c */ /* 0x000fec0003fc4270 */
[----:B------:R-:W-:Y:S07]  /*69f0*/  LDSM.16.M88.4 R160, [R194] ;  /* 0x00000000c2a0783b */ /* 0x000fee0000000200 */
[----:B------:R-:W0:Y:S01]  /*6a00*/  LDGDEPBAR ;  /* 0x00000000000079af */ /* 0x000e220000000000 */
[C---:B-1----:R-:W-:Y:S06]  /*6a10*/  HMMA.16816.F32.BF16 R12, R32.reuse, R16, RZ ;  /* 0x00000010200c723c */ /* 0x042fec00000418ff */
[----:B------:R-:W1:Y:S02]  /*6a20*/  LDSM.16.M88.4 R164, [R190] ;  /* 0x00000000bea4783b */ /* 0x000e640000000200 */
[C---:B------:R-:W-:Y:S05]  /*6a30*/  HMMA.16816.F32.BF16 R16, R32.reuse, R18, RZ ;  /* 0x000000122010723c */ /* 0x040fea00000418ff */
[----:B------:R-:W-:Y:S03]  /*6a40*/  LDSM.16.M88.4 R168, [R190+0x1000] ;  /* 0x00100000bea8783b */ /* 0x000fe60000000200 */
[C---:B--2---:R-:W-:Y:S04]  /*6a50*/  HMMA.16816.F32.BF16 R20, R32.reuse, R24, RZ ;  /* 0x000000182014723c */ /* 0x044fe800000418ff */
[----:B------:R-:W-:Y:S04]  /*6a60*/  LDSM.16.M88.4 R172, [R193] ;  /* 0x00000000c1ac783b */ /* 0x000fe80000000200 */
[C---:B------:R-:W-:Y:S03]  /*6a70*/  HMMA.16816.F32.BF16 R24, R32.reuse, R26, RZ ;  /* 0x0000001a2018723c */ /* 0x040fe600000418ff */
[----:B------:R-:W-:Y:S05]  /*6a80*/  LDSM.16.M88.4 R176, [R187] ;  /* 0x00000000bbb0783b */ /* 0x000fea0000000200 */
[C---:B------:R-:W-:Y:S08]  /*6a90*/  HMMA.16816.F32.BF16 R28, R32.reuse, R136, RZ ;  /* 0x00000088201c723c */ /* 0x040ff000000418ff */
[----:B------:R-:W-:Y:S01]  /*6aa0*/  HMMA.16816.F32.BF16 R32, R32, R138, RZ ;  /* 0x0000008a2020723c */ /* 0x000fe200000418ff */
[----:B------:R-:W2:Y:S07]  /*6ab0*/  LDSM.16.M88.4 R136, [R190+0x800] ;  /* 0x00080000be88783b */ /* 0x000eae0000000200 */
[C---:B------:R-:W-:Y:S08]  /*6ac0*/  HMMA.16816.F32.BF16 R4, R140.reuse, R144, R4 ;  /* 0x000000908c04723c */ /* 0x040ff00000041804 */
[C---:B------:R-:W-:Y:S01]  /*6ad0*/  HMMA.16816.F32.BF16 R8, R140.reuse, R146, R8 ;  /* 0x000000928c08723c */ /* 0x040fe20000041808 */
[----:B------:R-:W1:Y:S07]  /*6ae0*/  LDSM.16.M88.4 R144, [R190+0x1800] ;  /* 0x00180000be90783b */ /* 0x000e6e0000000200 */
[C---:B---3--:R-:W-:Y:S08]  /*6af0*/  HMMA.16816.F32.BF16 R12, R140.reuse, R148, R12 ;  /* 0x000000948c0c723c */ /* 0x048ff0000004180c */
[C---:B------:R-:W-:Y:S01]  /*6b00*/  HMMA.16816.F32.BF16 R16, R140.reuse, R150, R16 ;  /* 0x000000968c10723c */ /* 0x040fe20000041810 */
[----:B------:R-:W-:Y:S07]  /*6b10*/  LDSM.16.M88.4 R148, [R187+0x1000] ;  /* 0x00100000bb94783b */ /* 0x000fee0000000200 */
[C---:B----4-:R-:W-:Y:S08]  /*6b20*/  HMMA.16816.F32.BF16 R20, R140.reuse, R152, R20 ;  /* 0x000000988c14723c */ /* 0x050ff00000041814 */
[C---:B------:R-:W-:Y:S01]  /*6b30*/  HMMA.16816.F32.BF16 R24, R140.reuse, R154, R24 ;  /* 0x0000009a8c18723c */ /* 0x040fe20000041818 */
[----:B------:R-:W-:Y:S07]  /*6b40*/  LDSM.16.M88.4 R152, [R187+0x1800] ;  /* 0x00180000bb98783b */ /* 0x000fee0000000200 */
[C---:B-----5:R-:W-:Y:S08]  /*6b50*/  HMMA.16816.F32.BF16 R28, R140.reuse, R156, R28 ;  /* 0x0000009c8c1c723c */ /* 0x060ff0000004181c */
[----:B------:R-:W-:Y:S01]  /*6b60*/  HMMA.16816.F32.BF16 R32, R140, R158, R32 ;  /* 0x0000009e8c20723c */ /* 0x000fe20000041820 */
[----:B------:R-:W3:Y:S07]  /*6b70*/  LDSM.16.M88.4 R140, [R187+0x800] ;  /* 0x00080000bb8c783b */ /* 0x000eee0000000200 */
        /* <DEDUP_REMOVED lines=9> */
[----:B------:R-:W-:Y:S07]  /*6c10*/  LDSM.16.M88.4 R168, [R192+0x4000] ;  /* 0x00400000c0a8783b */ /* 0x000fee0000000200 */
[C---:B------:R-:W-:Y:S08]  /*6c20*/  HMMA.16816.F32.BF16 R28, R160.reuse, R144, R28 ;  /* 0x00000090a01c723c */ /* 0x040ff0000004181c */
[----:B------:R-:W-:Y:S01]  /*6c30*/  HMMA.16816.F32.BF16 R32, R160, R146, R32 ;  /* 0x00000092a020723c */ /* 0x000fe20000041820 */
[----:B------:R-:W4:Y:S07]  /*6c40*/  LDSM.16.M88.4 R144, [R184+0x3000] ;  /* 0x00300000b890783b */ /* 0x000f2e0000000200 */
[C---:B------:R-:W-:Y:S01]  /*6c50*/  HMMA.16816.F32.BF16 R4, R172.reuse, R176, R4 ;  /* 0x000000b0ac04723c */ /* 0x040fe20000041804 */
[----:B------:R-:W5:Y:S07]  /*6c60*/  LDSM.16.M88.4 R160, [R184+0x3800] ;  /* 0x00380000b8a0783b */ /* 0x000f6e0000000200 */
[C---:B------:R-:W-:Y:S01]  /*6c70*/  HMMA.16816.F32.BF16 R8, R172.reuse, R178, R8 ;  /* 0x000000b2ac08723c */ /* 0x040fe20000041808 */
[----:B------:R-:W1:Y:S07]  /*6c80*/  LDSM.16.M88.4 R176, [R203] ;  /* 0x00000000cbb0783b */ /* 0x000e6e0000000200 */
[C---:B---3--:R-:W-:Y:S08]  /*6c90*/  HMMA.16816.F32.BF16 R12, R172.reuse, R140, R12 ;  /* 0x0000008cac0c723c */ /* 0x048ff0000004180c */
[C---:B------:R-:W-:Y:S01]  /*6ca0*/  HMMA.16816.F32.BF16 R16, R172.reuse, R142, R16 ;  /* 0x0000008eac10723c */ /* 0x040fe20000041810 */
[----:B------:R-:W3:Y:S07]  /*6cb0*/  LDSM.16.M88.4 R140, [R202] ;  /* 0x00000000ca8c783b */ /* 0x000eee0000000200 */
[C---:B------:R-:W-:Y:S08]  /*6cc0*/  HMMA.16816.F32.BF16 R20, R172.reuse, R148, R20 ;  /* 0x00000094ac14723c */ /* 0x040ff00000041814 */
[C---:B------:R-:W-:Y:S01]  /*6cd0*/  HMMA.16816.F32.BF16 R24, R172.reuse, R150, R24 ;  /* 0x00000096ac18723c */ /* 0x040fe20000041818 */
[----:B------:R-:W3:Y:S07]  /*6ce0*/  LDSM.16.M88.4 R148, [R201] ;  /* 0x00000000c994783b */ /* 0x000eee0000000200 */
[C---:B------:R-:W-:Y:S08]  /*6cf0*/  HMMA.16816.F32.BF16 R28, R172.reuse, R152, R28 ;  /* 0x00000098ac1c723c */ /* 0x040ff0000004181c */
[----:B------:R-:W-:Y:S01]  /*6d00*/  HMMA.16816.F32.BF16 R32, R172, R154, R32 ;  /* 0x0000009aac20723c */ /* 0x000fe20000041820 */
[----:B------:R-:W3:Y:S07]  /*6d10*/  LDSM.16.M88.4 R152, [R200] ;  /* 0x00000000c898783b */ /* 0x000eee0000000200 */
[C---:B-1----:R-:W-:Y:S01]  /*6d20*/  HMMA.16816.F32.BF16 R4, R156.reuse, R164, R4 ;  /* 0x000000a49c04723c */ /* 0x042fe20000041804 */
[----:B------:R-:W-:Y:S07]  /*6d30*/  LDSM.16.M88.4 R172, [R190+0x2000] ;  /* 0x00200000beac783b */ /* 0x000fee0000000200 */
[C---:B------:R-:W-:Y:S01]  /*6d40*/  HMMA.16816.F32.BF16 R8, R156.reuse, R166, R8 ;  /* 0x000000a69c08723c */ /* 0x040fe20000041808 */
[----:B------:R-:W1:Y:S07]  /*6d50*/  LDSM.16.M88.4 R164, [R194+0x4000] ;  /* 0x00400000c2a4783b */ /* 0x000e6e0000000200 */
[C---:B--2---:R-:W-:Y:S08]  /*6d60*/  HMMA.16816.F32.BF16 R12, R156.reuse, R136, R12 ;  /* 0x000000889c0c723c */ /* 0x044ff0000004180c */
[C---:B------:R-:W-:Y:S01]  /*6d70*/  HMMA.16816.F32.BF16 R16, R156.reuse, R138, R16 ;  /* 0x0000008a9c10723c */ /* 0x040fe20000041810 */
[----:B------:R-:W2:Y:S07]  /*6d80*/  LDSM.16.M88.4 R136, [R190+0x2800] ;  /* 0x00280000be88783b */ /* 0x000eae0000000200 */
[C---:B----4-:R-:W-:Y:S08]  /*6d90*/  HMMA.16816.F32.BF16 R20, R156.reuse, R144, R20 ;  /* 0x000000909c14723c */ /* 0x050ff00000041814 */
[C---:B------:R-:W-:Y:S01]  /*6da0*/  HMMA.16816.F32.BF16 R24, R156.reuse, R146, R24 ;  /* 0x000000929c18723c */ /* 0x040fe20000041818 */
[----:B------:R-:W4:Y:S07]  /*6db0*/  LDSM.16.M88.4 R144, [R190+0x3000] ;  /* 0x00300000be90783b */ /* 0x000f2e0000000200 */
[C---:B-----5:R-:W-:Y:S08]  /*6dc0*/  HMMA.16816.F32.BF16 R28, R156.reuse, R160, R28 ;  /* 0x000000a09c1c723c */ /* 0x060ff0000004181c */
[----:B------:R-:W-:Y:S01]  /*6dd0*/  HMMA.16816.F32.BF16 R32, R156, R162, R32 ;  /* 0x000000a29c20723c */ /* 0x000fe20000041820 */
[----:B------:R-:W5:Y:S07]  /*6de0*/  LDSM.16.M88.4 R156, [R190+0x3800] ;  /* 0x00380000be9c783b */ /* 0x000f6e0000000200 */
[C---:B------:R-:W-:Y:S01]  /*6df0*/  HMMA.16816.F32.BF16 R4, R168.reuse, R176, R4 ;  /* 0x000000b0a804723c */ /* 0x040fe20000041804 */
[----:B------:R-:W-:Y:S07]  /*6e00*/  LDSM.16.M88.4 R160, [R193+0x4000] ;  /* 0x00400000c1a0783b */ /* 0x000fee0000000200 */
[C---:B------:R-:W-:Y:S01]  /*6e10*/  HMMA.16816.F32.BF16 R8, R168.reuse, R178, R8 ;  /* 0x000000b2a808723c */ /* 0x040fe20000041808 */
[----:B------:R-:W1:Y:S07]  /*6e20*/  LDSM.16.M88.4 R176, [R187+0x2000] ;  /* 0x00200000bbb0783b */ /* 0x000e6e0000000200 */
[C---:B---3--:R-:W-:Y:S08]  /*6e30*/  HMMA.16816.F32.BF16 R12, R168.reuse, R140, R12 ;  /* 0x0000008ca80c723c */ /* 0x048ff0000004180c */
[C---:B------:R-:W-:Y:S01]  /*6e40*/  HMMA.16816.F32.BF16 R16, R168.reuse, R142, R16 ;  /* 0x0000008ea810723c */ /* 0x040fe20000041810 */
[----:B------:R-:W3:Y:S07]  /*6e50*/  LDSM.16.M88.4 R140, [R187+0x2800] ;  /* 0x00280000bb8c783b */ /* 0x000eee0000000200 */
[C---:B------:R-:W-:Y:S08]  /*6e60*/  HMMA.16816.F32.BF16 R20, R168.reuse, R148, R20 ;  /* 0x00000094a814723c */ /* 0x040ff00000041814 */
[C---:B------:R-:W-:Y:S01]  /*6e70*/  HMMA.16816.F32.BF16 R24, R168.reuse, R150, R24 ;  /* 0x00000096a818723c */ /* 0x040fe20000041818 */
[----:B------:R-:W3:Y:S07]  /*6e80*/  LDSM.16.M88.4 R148, [R187+0x3000] ;  /* 0x00300000bb94783b */ /* 0x000eee0000000200 */
[C---:B------:R-:W-:Y:S08]  /*6e90*/  HMMA.16816.F32.BF16 R28, R168.reuse, R152, R28 ;  /* 0x00000098a81c723c */ /* 0x040ff0000004181c */
        /* <DEDUP_REMOVED lines=46> */
[C---:B------:R-:W-:Y:S08]  /*7180*/  HMMA.16816.F32.BF16 R16, R164.reuse, R142, R16 ;  /* 0x0000008ea410723c */ /* 0x040ff00000041810 */
[C---:B------:R-:W-:Y:S08]  /*7190*/  HMMA.16816.F32.BF16 R20, R164.reuse, R148, R20 ;  /* 0x00000094a414723c */ /* 0x040ff00000041814 */
[C---:B------:R-:W-:Y:S08]  /*71a0*/  HMMA.16816.F32.BF16 R24, R164.reuse, R150, R24 ;  /* 0x00000096a418723c */ /* 0x040ff00000041818 */
[C---:B------:R-:W-:Y:S08]  /*71b0*/  HMMA.16816.F32.BF16 R28, R164.reuse, R152, R28 ;  /* 0x00000098a41c723c */ /* 0x040ff0000004181c */
[----:B------:R-:W-:Y:S08]  /*71c0*/  HMMA.16816.F32.BF16 R32, R164, R154, R32 ;  /* 0x0000009aa420723c */ /* 0x000ff00000041820 */
[C---:B-1----:R-:W-:Y:S08]  /*71d0*/  HMMA.16816.F32.BF16 R4, R160.reuse, R172, R4 ;  /* 0x000000aca004723c */ /* 0x042ff00000041804 */
[C---:B------:R-:W-:Y:S08]  /*71e0*/  HMMA.16816.F32.BF16 R8, R160.reuse, R174, R8 ;  /* 0x000000aea008723c */ /* 0x040ff00000041808 */
[C---:B--2---:R-:W-:Y:S08]  /*71f0*/  HMMA.16816.F32.BF16 R12, R160.reuse, R136, R12 ;  /* 0x00000088a00c723c */ /* 0x044ff0000004180c */
[C---:B------:R-:W-:Y:S01]  /*7200*/  HMMA.16816.F32.BF16 R16, R160.reuse, R138, R16 ;  /* 0x0000008aa010723c */ /* 0x040fe20000041810 */
[----:B------:R-:W1:Y:S07]  /*7210*/  LDSM.16.M88.4 R136, [R187+0x4800] ;  /* 0x00480000bb88783b */ /* 0x000e6e0000000200 */
[C---:B----4-:R-:W-:Y:S08]  /*7220*/  HMMA.16816.F32.BF16 R20, R160.reuse, R144, R20 ;  /* 0x00000090a014723c */ /* 0x050ff00000041814 */
[C---:B------:R-:W-:Y:S08]  /*7230*/  HMMA.16816.F32.BF16 R24, R160.reuse, R146, R24 ;  /* 0x00000092a018723c */ /* 0x040ff00000041818 */
[C---:B-----5:R-:W-:Y:S08]  /*7240*/  HMMA.16816.F32.BF16 R28, R160.reuse, R156, R28 ;  /* 0x0000009ca01c723c */ /* 0x060ff0000004181c */
[----:B------:R-:W-:Y:S08]  /*7250*/  HMMA.16816.F32.BF16 R32, R160, R158, R32 ;  /* 0x0000009ea020723c */ /* 0x000ff00000041820 */
[C---:B------:R-:W-:Y:S08]  /*7260*/  HMMA.16816.F32.BF16 R4, R168.reuse, R176, R4 ;  /* 0x000000b0a804723c */ /* 0x040ff00000041804 */
[C---:B------:R-:W-:Y:S08]  /*7270*/  HMMA.16816.F32.BF16 R8, R168.reuse, R178, R8 ;  /* 0x000000b2a808723c */ /* 0x040ff00000041808 */
[C---:B-1----:R-:W-:Y:S08]  /*7280*/  HMMA.16816.F32.BF16 R12, R168.reuse, R136, R12 ;  /* 0x00000088a80c723c */ /* 0x042ff0000004180c */
[----:B------:R-:W-:Y:S01]  /*7290*/  FMUL.FTZ R0, R4, c[0x0][0x320] ;  /* 0x0000c80004007a20 */ /* 0x000fe20000410000 */
[C---:B------:R-:W-:Y:S03]  /*72a0*/  HMMA.16816.F32.BF16 R16, R168.reuse, R138, R16 ;  /* 0x0000008aa810723c */ /* 0x040fe60000041810 */
[----:B------:R1:W2:Y:S04]  /*72b0*/  MUFU.TANH R149, R0 ;  /* 0x0000000000957308 */ /* 0x0002a80000002400 */
[----:B------:R-:W-:Y:S06]  /*72c0*/  FMUL.FTZ R2, R8, c[0x0][0x320] ;  /* 0x0000c80008027a20 */ /* 0x000fec0000410000 */
[----:B------:R-:W3:Y:S01]  /*72d0*/  MUFU.TANH R143, R2 ;  /* 0x00000002008f7308 */ /* 0x000ee20000002400 */
[----:B-1----:R-:W-:Y:S09]  /*72e0*/  FMUL.FTZ R0, R5, c[0x0][0x320] ;  /* 0x0000c80005007a20 */ /* 0x002ff20000410000 */
[----:B------:R1:W4:Y:S02]  /*72f0*/  MUFU.TANH R147, R0 ;  /* 0x0000000000937308 */ /* 0x0003240000002400 */
[----:B-1----:R-:W-:Y:S08]  /*7300*/  FMUL.FTZ R0, R6, c[0x0][0x320] ;  /* 0x0000c80006007a20 */ /* 0x002ff00000410000 */
[----:B------:R1:W1:Y:S02]  /*7310*/  MUFU.TANH R153, R0 ;  /* 0x0000000000997308 */ /* 0x0002640000002400 */
[----:B-1----:R-:W-:Y:S02]  /*7320*/  FMUL.FTZ R0, R7, c[0x0][0x320] ;  /* 0x0000c80007007a20 */ /* 0x002fe40000410000 */
[----:B------:R-:W1:Y:S06]  /*7330*/  LDSM.16.M88.4 R4, [R187+0x5000] ;  /* 0x00500000bb04783b */ /* 0x000e6c0000000200 */
[----:B------:R5:W1:Y:S02]  /*7340*/  MUFU.TANH R152, R0 ;  /* 0x0000000000987308 */ /* 0x000a640000002400 */
[----:B-----5:R-:W-:Y:S08]  /*7350*/  FMUL.FTZ R0, R9, c[0x0][0x320] ;  /* 0x0000c80009007a20 */ /* 0x020ff00000410000 */
[----:B------:R5:W2:Y:S01]  /*7360*/  MUFU.TANH R142, R0 ;  /* 0x00000000008e7308 */ /* 0x000aa20000002400 */
[C---:B-1----:R-:W-:Y:S08]  /*7370*/  HMMA.16816.F32.BF16 R20, R168.reuse, R4, R20 ;  /* 0x00000004a814723c */ /* 0x042ff00000041814 */
[C---:B------:R-:W-:Y:S04]  /*7380*/  HMMA.16816.F32.BF16 R24, R168.reuse, R6, R24 ;  /* 0x00000006a818723c */ /* 0x040fe80000041818 */
[----:B-----5:R-:W-:Y:S04]  /*7390*/  FMUL.FTZ R0, R10, c[0x0][0x320] ;  /* 0x0000c8000a007a20 */ /* 0x020fe80000410000 */
[----:B------:R1:W1:Y:S08]  /*73a0*/  MUFU.TANH R151, R0 ;  /* 0x0000000000977308 */ /* 0x0002700000002400 */
[----:B------:R-:W-:Y:S02]  /*73b0*/  FMUL.FTZ R6, R22, c[0x0][0x320] ;  /* 0x0000c80016067a20 */ /* 0x000fe40000410000 */
[----:B------:R-:W-:Y:S02]  /*73c0*/  FMUL.FTZ R2, R20, c[0x0][0x320] ;  /* 0x0000c80014027a20 */ /* 0x000fe40000410000 */
[----:B------:R5:W2:Y:S01]  /*73d0*/  MUFU.TANH R139, R6 ;  /* 0x00000006008b7308 */ /* 0x000aa20000002400 */
[----:B------:R-:W-:Y:S03]  /*73e0*/  FMUL.FTZ R3, R21, c[0x0][0x320] ;  /* 0x0000c80015037a20 */ /* 0x000fe60000410000 */
[----:B------:R-:W-:Y:S06]  /*73f0*/  FMUL.FTZ R7, R24, c[0x0][0x320] ;  /* 0x0000c80018077a20 */ /* 0x000fec0000410000 */
[----:B------:R-:W2:Y:S01]  /*7400*/  MUFU.TANH R103, R2 ;  /* 0x0000000200677308 */ /* 0x000ea20000002400 */
[----:B-1----:R-:W-:Y:S02]  /*7410*/  FMUL.FTZ R0, R11, c[0x0][0x320] ;  /* 0x0000c8000b007a20 */ /* 0x002fe40000410000 */
[----:B------:R-:W1:Y:S01]  /*7420*/  LDSM.16.M88.4 R8, [R187+0x5800] ;  /* 0x00580000bb08783b */ /* 0x000e620000000200 */
[----:B------:R-:W-:Y:S06]  /*7430*/  DEPBAR.LE SB0, 0x0 ;  /* 0x000080000000791a */ /* 0x000fec0000000000 */
[----:B------:R2:W1:Y:S01]  /*7440*/  MUFU.TANH R150, R0 ;  /* 0x0000000000967308 */ /* 0x0004620000002400 */
[----:B------:R-:W-:Y:S01]  /*7450*/  BAR.SYNC.DEFER_BLOCKING 0x0 ;  /* 0x0000000000007b1d */ /* 0x000fe20000010000 */
[----:B-----5:R-:W-:Y:S08]  /*7460*/  FMUL.FTZ R6, R23, c[0x0][0x320] ;  /* 0x0000c80017067a20 */ /* 0x020ff00000410000 */
[----:B------:R5:W1:Y:S10]  /*7470*/  MUFU.TANH R100, R3 ;  /* 0x0000000300647308 */ /* 0x000a740000002400 */
[----:B------:R-:W3:Y:S01]  /*7480*/  MUFU.TANH R138, R6 ;  /* 0x00000006008a7308 */ /* 0x000ee20000002400 */
[----:B--2---:R-:W-:Y:S09]  /*7490*/  FMUL.FTZ R0, R12, c[0x0][0x320] ;  /* 0x0000c8000c007a20 */ /* 0x004ff20000410000 */
[----:B------:R2:W2:Y:S01]  /*74a0*/  MUFU.TANH R140, R0 ;  /* 0x00000000008c7308 */ /* 0x0004a20000002400 */
[----:B-----5:R-:W-:Y:S01]  /*74b0*/  @P6 MOV R3, c[0x0][0x1e0] ;  /* 0x0000780000036a02 */ /* 0x020fe20000000f00 */
[C---:B-1----:R-:W-:Y:S08]  /*74c0*/  HMMA.16816.F32.BF16 R28, R168.reuse, R8, R28 ;  /* 0x00000008a81c723c */ /* 0x042ff0000004181c */
[----:B------:R-:W1:Y:S01]  /*74d0*/  MUFU.TANH R23, R7 ;  /* 0x0000000700177308 */ /* 0x000e620000002400 */
[----:B------:R-:W-:Y:S01]  /*74e0*/  FMUL.FTZ R9, R26, c[0x0][0x320] ;  /* 0x0000c8001a097a20 */ /* 0x000fe20000410000 */
[----:B------:R-:W-:Y:S08]  /*74f0*/  HMMA.16816.F32.BF16 R32, R168, R10, R32 ;  /* 0x0000000aa820723c */ /* 0x000ff00000041820 */
[----:B------:R5:W1:Y:S01]  /*7500*/  MUFU.TANH R26, R9 ;  /* 0x00000009001a7308 */ /* 0x000a620000002400 */
[----:B--2---:R-:W-:Y:S09]  /*7510*/  FMUL.FTZ R0, R13, c[0x0][0x320] ;  /* 0x0000c8000d007a20 */ /* 0x004ff20000410000 */
[----:B------:R2:W1:Y:S01]  /*7520*/  MUFU.TANH R141, R0 ;  /* 0x00000000008d7308 */ /* 0x0004620000002400 */
[----:B-----5:R-:W-:Y:S09]  /*7530*/  FMUL.FTZ R9, R27, c[0x0][0x320] ;  /* 0x0000c8001b097a20 */ /* 0x020ff20000410000 */
[----:B------:R5:W1:Y:S01]  /*7540*/  MUFU.TANH R27, R9 ;  /* 0x00000009001b7308 */ /* 0x000a620000002400 */
[----:B--2---:R-:W-:Y:S09]  /*7550*/  FMUL.FTZ R0, R14, c[0x0][0x320] ;  /* 0x0000c8000e007a20 */ /* 0x004ff20000410000 */
[----:B------:R2:W1:Y:S01]  /*7560*/  MUFU.TANH R146, R0 ;  /* 0x0000000000927308 */ /* 0x0004620000002400 */
[----:B-----5:R-:W-:Y:S09]  /*7570*/  FMUL.FTZ R9, R28, c[0x0][0x320] ;  /* 0x0000c8001c097a20 */ /* 0x020ff20000410000 */
[----:B------:R-:W1:Y:S01]  /*7580*/  MUFU.TANH R21, R9 ;  /* 0x0000000900157308 */ /* 0x000e620000002400 */
[----:B--2---:R-:W-:Y:S09]  /*7590*/  FMUL.FTZ R0, R15, c[0x0][0x320] ;  /* 0x0000c8000f007a20 */ /* 0x004ff20000410000 */
[----:B------:R2:W1:Y:S02]  /*75a0*/  MUFU.TANH R148, R0 ;  /* 0x0000000000947308 */ /* 0x0004640000002400 */
[----:B--2---:R-:W-:Y:S08]  /*75b0*/  FMUL.FTZ R0, R16, c[0x0][0x320] ;  /* 0x0000c80010007a20 */ /* 0x004ff00000410000 */
[----:B------:R2:W1:Y:S02]  /*75c0*/  MUFU.TANH R137, R0 ;  /* 0x0000000000897308 */ /* 0x0004640000002400 */
[----:B--2---:R-:W-:Y:S08]  /*75d0*/  FMUL.FTZ R0, R17, c[0x0][0x320] ;  /* 0x0000c80011007a20 */ /* 0x004ff00000410000 */
[----:B------:R2:W1:Y:S02]  /*75e0*/  MUFU.TANH R136, R0 ;  /* 0x0000000000887308 */ /* 0x0004640000002400 */
[----:B--2---:R-:W-:Y:S08]  /*75f0*/  FMUL.FTZ R0, R18, c[0x0][0x320] ;  /* 0x0000c80012007a20 */ /* 0x004ff00000410000 */
[----:B------:R2:W1:Y:S02]  /*7600*/  MUFU.TANH R145, R0 ;  /* 0x0000000000917308 */ /* 0x0004640000002400 */
[----:B--2---:R-:W-:Y:S08]  /*7610*/  FMUL.FTZ R0, R19, c[0x0][0x320] ;  /* 0x0000c80013007a20 */ /* 0x004ff00000410000 */
[----:B------:R2:W1:Y:S02]  /*7620*/  MUFU.TANH R144, R0 ;  /* 0x0000000000907308 */ /* 0x0004640000002400 */
[----:B--2---:R-:W-:Y:S04]  /*7630*/  @P6 IADD3 R0, R180, -0x1, RZ ;  /* 0xffffffffb4006810 */ /* 0x004fe80007ffe0ff */
[----:B------:R-:W-:Y:S01]  /*7640*/  @P6 SHF.R.S32.HI R2, RZ, 0x1f, R0 ;  /* 0x0000001fff026819 */ /* 0x000fe20000011400 */
[----:B------:R-:W-:Y:S04]  /*7650*/  @P6 IMAD.WIDE.U32 R4, R0, c[0x0][0x1e0], RZ ;  /* 0x0000780000046a25 */ /* 0x000fe800078e00ff */
[----:B------:R-:W-:Y:S04]  /*7660*/  @P6 IMAD R2, R2, c[0x0][0x1e0], RZ ;  /* 0x0000780002026a24 */ /* 0x000fe800078e02ff */
[----:B------:R-:W-:Y:S04]  /*7670*/  @P6 IMAD R2, R0, c[0x0][0x1e4], R2 ;  /* 0x0000790000026a24 */ /* 0x000fe800078e0202 */
[----:B------:R-:W-:Y:S02]  /*7680*/  @P6 IMAD.IADD R0, R5, 0x1, R2 ;  /* 0x0000000105006824 */ /* 0x000fe400078e0202 */
[C---:B------:R-:W-:Y:S02]  /*7690*/  @P6 IMAD.SHL.U32 R2, R4.reuse, 0x40, RZ ;  /* 0x0000004004026824 */ /* 0x040fe400078e00ff */
[----:B------:R-:W-:Y:S01]  /*76a0*/  @P6 IMAD.MOV.U32 R5, RZ, RZ, c[0x0][0x1e4] ;  /* 0x00007900ff056624 */ /* 0x000fe200078e00ff */
[----:B------:R-:W-:Y:S02]  /*76b0*/  @P6 SHF.L.U64.HI R0, R4, 0x6, R0 ;  /* 0x0000000604006819 */ /* 0x000fe40000010200 */
[C---:B------:R-:W-:Y:S04]  /*76c0*/  @P6 LEA R4, P0, R3.reuse, R2, 0x5 ;  /* 0x0000000203046211 */ /* 0x040fe800078028ff */
[----:B------:R-:W-:Y:S02]  /*76d0*/  @P6 LEA.HI.X R3, R3, R0, R5, 0x5, P0 ;  /* 0x0000000003036211 */ /* 0x000fe400000f2c05 */
[----:B------:R-:W-:Y:S04]  /*76e0*/  @P6 IADD3 R5, P0, R2, R212, RZ ;  /* 0x000000d402056210 */ /* 0x000fe80007f1e0ff */
[----:B------:R-:W-:Y:S02]  /*76f0*/  @P6 IADD3.X R6, R0, R216, RZ, P0, !PT ;  /* 0x000000d800066210 */ /* 0x000fe400007fe4ff */
[C---:B------:R-:W-:Y:S04]  /*7700*/  @P6 LEA R16, P0, R5.reuse, c[0x0][0x1c8], 0x1 ;  /* 0x0000720005106a11 */ /* 0x040fe800078008ff */
[----:B------:R-:W-:Y:S01]  /*7710*/  @P6 LEA.HI.X R17, R5, c[0x0][0x1cc], R6, 0x1, P0 ;  /* 0x0000730005116a11 */ /* 0x000fe200000f0c06 */
[----:B------:R-:W-:Y:S01]  /*7720*/  FMUL.FTZ R5, R25, c[0x0][0x320] ;  /* 0x0000c80019057a20 */ /* 0x000fe20000410000 */
[----:B------:R-:W-:Y:S03]  /*7730*/  @P6 IADD3 R6, P0, R212, 0x40, RZ ;  /* 0x00000040d4066810 */ /* 0x000fe60007f1e0ff */
[----:B------:R2:W1:Y:S01]  /*7740*/  MUFU.TANH R22, R5 ;  /* 0x0000000500167308 */ /* 0x0004620000002400 */
[----:B------:R-:W-:Y:S01]  /*7750*/  @!PT LDS RZ, [RZ] ;  /* 0x00000000fffff984 */ /* 0x000fe20000000800 */
[----:B------:R-:W-:Y:S01]  /*7760*/  @!PT LDS RZ, [RZ] ;  /* 0x00000000fffff984 */ /* 0x000fe20000000800 */
[----:B------:R-:W-:Y:S01]  /*7770*/  @!PT LDS RZ, [RZ] ;  /* 0x00000000fffff984 */ /* 0x000fe20000000800 */
[----:B------:R1:W-:Y:S01]  /*7780*/  @P6 LDGSTS.E.BYPASS.LTC128B.128 [R209+0x6100], [R16.64], !P5 ;  /* 0x0610000010d16fae */ /* 0x0003e2000e901d46 */
[----:B------:R-:W-:Y:S01]  /*7790*/  @P6 IMAD.X R8, RZ, RZ, R216, P0 ;  /* 0x000000ffff086224 */ /* 0x000fe200000e06d8 */
[-C--:B--2---:R-:W-:Y:S05]  /*77a0*/  @P6 IADD3 R5, P0, R2, R6.reuse, RZ ;  /* 0x0000000602056210 */ /* 0x084fea0007f1e0ff */
[----:B------:R-:W-:Y:S01]  /*77b0*/  @P6 IMAD.X R7, R0, 0x1, R8, P0 ;  /* 0x0000000100076824 */ /* 0x000fe200000e0608 */
[C---:B------:R-:W-:Y:S04]  /*77c0*/  @P6 LEA R14, P0, R5.reuse, c[0x0][0x1c8], 0x1 ;  /* 0x00007200050e6a11 */ /* 0x040fe800078008ff */
[----:B------:R-:W-:Y:S02]  /*77d0*/  @P6 LEA.HI.X R15, R5, c[0x0][0x1cc], R7, 0x1, P0 ;  /* 0x00007300050f6a11 */ /* 0x000fe400000f0c07 */
[----:B------:R-:W-:Y:S03]  /*77e0*/  @P6 IADD3 R7, P0, R212, 0x80, RZ ;  /* 0x00000080d4076810 */ /* 0x000fe60007f1e0ff */
[----:B------:R2:W-:Y:S02]  /*77f0*/  @P6 LDGSTS.E.BYPASS.LTC128B.128 [R209+0x8100], [R14.64], !P4 ;  /* 0x081000000ed16fae */ /* 0x0005e4000e101d46 */
[----:B------:R-:W-:Y:S01]  /*7800*/  @P6 IMAD.X R5, RZ, RZ, R216, P0 ;  /* 0x000000ffff056224 */ /* 0x000fe200000e06d8 */
[----:B------:R-:W-:Y:S04]  /*7810*/  @P6 IADD3 R2, P0, R2, R7, RZ ;  /* 0x0000000702026210 */ /* 0x000fe80007f1e0ff */
[----:B------:R-:W-:Y:S02]  /*7820*/  @P6 IADD3.X R0, R0, R5, RZ, P0, !PT ;  /* 0x0000000500006210 */ /* 0x000fe400007fe4ff */
[C---:B------:R-:W-:Y:S04]  /*7830*/  @P6 LEA R12, P0, R2.reuse, c[0x0][0x1c8], 0x1 ;  /* 0x00007200020c6a11 */ /* 0x040fe800078008ff */
[----:B------:R-:W-:Y:S01]  /*7840*/  @P6 LEA.HI.X R13, R2, c[0x0][0x1cc], R0, 0x1, P0 ;  /* 0x00007300020d6a11 */ /* 0x000fe200000f0c00 */
[----:B------:R-:W-:Y:S01]  /*7850*/  FMUL.FTZ R0, R29, c[0x0][0x320] ;  /* 0x0000c8001d007a20 */ /* 0x000fe20000410000 */
[C---:B------:R-:W-:Y:S03]  /*7860*/  @P6 IADD3 R6, P0, R4.reuse, R6, RZ ;  /* 0x0000000604066210 */ /* 0x040fe60007f1e0ff */
[----:B------:R5:W1:Y:S01]  /*7870*/  MUFU.TANH R20, R0 ;  /* 0x0000000000147308 */ /* 0x000a620000002400 */
[----:B------:R1:W-:Y:S01]  /*7880*/  @P6 LDGSTS.E.BYPASS.LTC128B.128 [R209+0xa100], [R12.64], !P3 ;  /* 0x0a1000000cd16fae */ /* 0x0003e2000d901d46 */
[C---:B------:R-:W-:Y:S01]  /*7890*/  @P6 IMAD.X R9, R3.reuse, 0x1, R8, P0 ;  /* 0x0000000103096824 */ /* 0x040fe200000e0608 */
[----:B------:R-:W-:Y:S05]  /*78a0*/  @P6 IADD3 R7, P0, R4, R7, RZ ;  /* 0x0000000704076210 */ /* 0x000fea0007f1e0ff */
[----:B------:R-:W-:Y:S02]  /*78b0*/  @P6 IMAD.X R10, R3, 0x1, R5, P0 ;  /* 0x00000001030a6824 */ /* 0x000fe400000e0605 */
[----:B------:R-:W-:Y:S02]  /*78c0*/  IMAD.IADD R5, R240, 0x1, R231 ;  /* 0x00000001f0057824 */ /* 0x000fe400078e02e7 */
[----:B-----5:R-:W-:Y:S04]  /*78d0*/  FMUL.FTZ R0, R30, c[0x0][0x320] ;  /* 0x0000c8001e007a20 */ /* 0x020fe80000410000 */
[----:B------:R5:W1:Y:S02]  /*78e0*/  MUFU.TANH R25, R0 ;  /* 0x0000000000197308 */ /* 0x000a640000002400 */
[----:B-----5:R-:W-:Y:S01]  /*78f0*/  @P6 IADD3 R0, P0, R4, R212, RZ ;  /* 0x000000d404006210 */ /* 0x020fe20007f1e0ff */
[----:B------:R-:W-:Y:S03]  /*7900*/  FMUL.FTZ R4, R31, c[0x0][0x320] ;  /* 0x0000c8001f047a20 */ /* 0x000fe60000410000 */
[----:B------:R-:W-:Y:S04]  /*7910*/  @P6 IADD3.X R3, R3, R216, RZ, P0, !PT ;  /* 0x000000d803036210 */ /* 0x000fe800007fe4ff */
[----:B------:R5:W1:Y:S01]  /*7920*/  MUFU.TANH R24, R4 ;  /* 0x0000000400187308 */ /* 0x000a620000002400 */
[C---:B------:R-:W-:Y:S04]  /*7930*/  @P6 LEA R2, P0, R0.reuse, c[0x0][0x1c8], 0x1 ;  /* 0x0000720000026a11 */ /* 0x040fe800078008ff */
[----:B------:R-:W-:Y:S01]  /*7940*/  @P6 LEA.HI.X R3, R0, c[0x0][0x1cc], R3, 0x1, P0 ;  /* 0x0000730000036a11 */ /* 0x000fe200000f0c03 */
[----:B------:R-:W-:Y:S01]  /*7950*/  FMUL.FTZ R0, R32, c[0x0][0x320] ;  /* 0x0000c80020007a20 */ /* 0x000fe20000410000 */
[C---:B------:R-:W-:Y:S03]  /*7960*/  @P6 LEA R8, P0, R6.reuse, c[0x0][0x1c8], 0x1 ;  /* 0x0000720006086a11 */ /* 0x040fe600078008ff */
[----:B------:R1:W1:Y:S01]  /*7970*/  MUFU.TANH R19, R0 ;  /* 0x0000000000137308 */ /* 0x0002620000002400 */
[----:B------:R2:W-:Y:S01]  /*7980*/  @P6 LDGSTS.E.BYPASS.LTC128B.128 [R209+0x7100], [R2.64], !P5 ;  /* 0x0710000002d16fae */ /* 0x0005e2000e901d46 */
[----:B------:R-:W-:Y:S02]  /*7990*/  @P6 LEA.HI.X R9, R6, c[0x0][0x1cc], R9, 0x1, P0 ;  /* 0x0000730006096a11 */ /* 0x000fe400000f0c09 */
[C---:B------:R-:W-:Y:S04]  /*79a0*/  @P6 LEA R6, P0, R7.reuse, c[0x0][0x1c8], 0x1 ;  /* 0x0000720007066a11 */ /* 0x040fe800078008ff */
[----:B------:R3:W-:Y:S01]  /*79b0*/  @P6 LDGSTS.E.BYPASS.LTC128B.128 [R209+0x9100], [R8.64], !P4 ;  /* 0x0910000008d16fae */ /* 0x0007e2000e101d46 */
[----:B------:R-:W-:Y:S01]  /*79c0*/  @P6 LEA.HI.X R7, R7, c[0x0][0x1cc], R10, 0x1, P0 ;  /* 0x0000730007076a11 */ /* 0x000fe200000f0c0a */
[----:B-----5:R-:W-:Y:S05]  /*79d0*/  FMUL.FTZ R4, R33, c[0x0][0x320] ;  /* 0x0000c80021047a20 */ /* 0x020fea0000410000 */
[----:B------:R5:W-:Y:S01]  /*79e0*/  @P6 LDGSTS.E.BYPASS.LTC128B.128 [R209+0xb100], [R6.64], !P3 ;  /* 0x0b10000006d16fae */ /* 0x000be2000d901d46 */
[----:B------:R3:W3:Y:S06]  /*79f0*/  MUFU.TANH R18, R4 ;  /* 0x0000000400127308 */ /* 0x0006ec0000002400 */
[----:B------:R-:W0:Y:S01]  /*7a00*/  LDGDEPBAR ;  /* 0x00000000000079af */ /* 0x000e220000000000 */
[----:B-1----:R-:W-:Y:S05]  /*7a10*/  @P2 IMAD.HI.U32 R0, R5, c[0x0][0x2c8], RZ ;  /* 0x0000b20005002a27 */ /* 0x002fea00078e00ff */
[----:B------:R-:W-:Y:S01]  /*7a20*/  @P2 SHF.R.U32.HI R5, RZ, c[0x0][0x2cc], R0 ;  /* 0x0000b300ff052a19 */ /* 0x000fe20000011600 */
[----:B------:R-:W-:Y:S04]  /*7a30*/  FMUL.FTZ R0, R34, c[0x0][0x320] ;  /* 0x0000c80022007a20 */ /* 0x000fe80000410000 */
[----:B--2---:R1:W2:Y:S01]  /*7a40*/  MUFU.TANH R15, R0 ;  /* 0x00000000000f7308 */ /* 0x0042a20000002400 */
[----:B------:R-:W2:Y:S01]  /*7a50*/  SHFL.IDX PT, R3, R5, RZ, 0x1c1f ;  /* 0x001c1fff05037589 */ /* 0x000ea200000e0000 */
[----:B---3--:R-:W-:Y:S02]  /*7a60*/  IMAD.SHL.U32 R4, R180, 0x40, RZ ;  /* 0x00000040b4047824 */ /* 0x008fe400078e00ff */
[----:B-1----:R-:W-:Y:S06]  /*7a70*/  FMUL.FTZ R0, R35, c[0x0][0x320] ;  /* 0x0000c80023007a20 */ /* 0x002fec0000410000 */
[----:B------:R1:W3:Y:S02]  /*7a80*/  MUFU.TANH R14, R0 ;  /* 0x00000000000e7308 */ /* 0x0002e40000002400 */
[----:B-1----:R-:W-:Y:S04]  /*7a90*/  IADD3 R0, -R227, 0x1, -R4 ;  /* 0x00000001e3007810 */ /* 0x002fe80007ffe904 */
[----:B------:R-:W-:Y:S04]  /*7aa0*/  IADD3 R0, -R229, R0, R228 ;  /* 0x00000000e5007210 */ /* 0x000fe80007ffe1e4 */
[C---:B-----5:R-:W-:Y:S02]  /*7ab0*/  IADD3 R6, R0.reuse, UR4, RZ ;  /* 0x0000000400067c10 */ /* 0x060fe4000fffe0ff */
[----:B------:R-:W-:Y:S03]  /*7ac0*/  IADD3 R7, R0, c[0x0][0x328], RZ ;  /* 0x0000ca0000077a10 */ /* 0x000fe60007ffe0ff */
[----:B--2---:R-:W-:Y:S01]  /*7ad0*/  IMAD.IADD R0, R6, 0x1, R3 ;  /* 0x0000000106007824 */ /* 0x004fe200078e0203 */
[----:B------:R-:W-:Y:S01]  /*7ae0*/  IADD3 R2, R7, R3, RZ ;  /* 0x0000000307027210 */ /* 0x000fe20007ffe0ff */
[----:B------:R-:W-:-:S05]  /*7af0*/  @!P1 BRA `(.L_x_447) ;  /* 0x0000018000009947 */ /* 0x000fca0003800000 */
[----:B---34-:R-:W-:Y:S01]  /*7b00*/  IADD3 R3, -R229, R228, R3 ;  /* 0x000000e4e5037210 */ /* 0x018fe20007ffe103 */
[----:B------:R-:W-:Y:S03]  /*7b10*/  BSSY B0, `(.L_x_448) ;  /* 0x0000011000007945 */ /* 0x000fe60003800000 */
        /* <DEDUP_REMOVED lines=11> */
.L_x_449:
[----:B------:R-:W-:Y:S04]  /*7bd0*/  MOV R8, c[0x0][0x32c] ;  /* 0x0000cb0000087a02 */ /* 0x000fe80000000f00 */
[----:B------:R-:W-:Y:S11]  /*7be0*/  ISETP.NE.AND P0, PT, R8, 0x1, PT ;  /* 0x000000010800780c */ /* 0x000ff60003f05270 */
[----:B------:R-:W-:Y:S02]  /*7bf0*/  @!UPT UIADD3 URZ, URZ, URZ, URZ ;  /* 0x0000003f3f3ff290 */ /* 0x000fe4000fffe03f */
[----:B------:R-:W-:Y:S05]  /*7c00*/  @P0 IMAD.HI.U32 R8, R3, c[0x0][0x330], RZ ;  /* 0x0000cc0003080a27 */ /* 0x000fea00078e00ff */
[----:B------:R-:W-:Y:S02]  /*7c10*/  @P0 SHF.R.U32.HI R3, RZ, c[0x0][0x334], R8 ;  /* 0x0000cd00ff030a19 */ /* 0x000fe40000011608 */
.L_x_450:
[----:B------:R-:W-:Y:S05]  /*7c20*/  BSYNC B0 ;  /* 0x0000000000007941 */ /* 0x000fea0003800000 */
.L_x_448:
[----:B------:R-:W-:Y:S04]  /*7c30*/  IMAD R3, R3, c[0x0][0x32c], -R4 ;  /* 0x0000cb0003037a24 */ /* 0x000fe800078e0a04 */
[----:B------:R-:W-:Y:S05]  /*7c40*/  IMAD.IADD R3, R3, 0x1, -R227 ;  /* 0x0000000103037824 */ /* 0x000fea00078e0ae3 */
[----:B------:R-:W-:Y:S02]  /*7c50*/  IADD3 R8, R3, c[0x0][0x32c], RZ ;  /* 0x0000cb0003087a10 */ /* 0x000fe40007ffe0ff */
[----:B------:R-:W-:Y:S02]  /*7c60*/  IMNMX R0, R0, R3, !PT ;  /* 0x0000000300007217 */ /* 0x000fe40007800200 */
[----:B------:R-:W-:Y:S02]  /*7c70*/  IMNMX R2, R2, R8, PT ;  /* 0x0000000802027217 */ /* 0x000fe40003800200 */
.L_x_447:
[----:B---34-:R-:W-:Y:S01]  /*7c80*/  ISETP.GT.AND P6, PT, R180, -0x1, PT ;  /* 0xffffffffb400780c */ /* 0x018fe20003fc4270 */
[----:B------:R-:W1:Y:S03]  /*7c90*/  SHFL.IDX PT, R3, R5, 0x1, 0x1c1f ;  /* 0x003c1f0005037f89 */ /* 0x000e6600000e0000 */
[----:B------:R-:W-:Y:S04]  /*7ca0*/  ISETP.GT.AND P0, PT, R0, RZ, P6 ;  /* 0x000000ff0000720c */ /* 0x000fe80003704270 */
[----:B------:R-:W-:Y:S04]  /*7cb0*/  ISETP.LT.OR P0, PT, R2, 0x1, P0 ;  /* 0x000000010200780c */ /* 0x000fe80000701670 */
[----:B------:R-:W-:Y:S02]  /*7cc0*/  FSEL R8, R149, -INF , !P0 ;  /* 0xff80000095087808 */ /* 0x000fe40004000000 */
[----:B------:R-:W-:Y:S04]  /*7cd0*/  ISETP.GT.AND P0, PT, R0, 0x1, P6 ;  /* 0x000000010000780c */ /* 0x000fe80003704270 */
        /* <DEDUP_REMOVED lines=41> */
[----:B------:R-:W-:Y:S01]  /*7f70*/  ISETP.GT.AND P0, PT, R0, 0x39, P6 ;  /* 0x000000390000780c */ /* 0x000fe20003704270 */
[--C-:B-1----:R-:W-:Y:S03]  /*7f80*/  IMAD.IADD R0, R6, 0x1, R3.reuse ;  /* 0x0000000106007824 */ /* 0x102fe600078e0203 */
[----:B------:R-:W-:Y:S01]  /*7f90*/  ISETP.LT.OR P0, PT, R2, 0x3a, P0 ;  /* 0x0000003a0200780c */ /* 0x000fe20000701670 */
[----:B------:R-:W-:Y:S03]  /*7fa0*/  IMAD.IADD R2, R7, 0x1, R3 ;  /* 0x0000000107027824 */ /* 0x000fe600078e0203 */
[----:B------:R-:W-:Y:S01]  /*7fb0*/  FSEL R170, R18, -INF , !P0 ;  /* 0xff80000012aa7808 */ /* 0x000fe20004000000 */
[----:B------:R-:W-:-:S05]  /*7fc0*/  @!P1 BRA `(.L_x_451) ;  /* 0x0000018000009947 */ /* 0x000fca0003800000 */
[----:B------:R-:W-:Y:S01]  /*7fd0*/  IADD3 R3, -R229, R228, R3 ;  /* 0x000000e4e5037210 */ /* 0x000fe20007ffe103 */
        /* <DEDUP_REMOVED lines=12> */
.L_x_453:
[----:B------:R-:W-:Y:S04]  /*80a0*/  MOV R5, c[0x0][0x32c] ;  /* 0x0000cb0000057a02 */ /* 0x000fe80000000f00 */
[----:B------:R-:W-:Y:S11]  /*80b0*/  ISETP.NE.AND P0, PT, R5, 0x1, PT ;  /* 0x000000010500780c */ /* 0x000ff60003f05270 */
[----:B------:R-:W-:Y:S02]  /*80c0*/  @!UPT UIADD3 URZ, URZ, URZ, URZ ;  /* 0x0000003f3f3ff290 */ /* 0x000fe4000fffe03f */
[----:B------:R-:W-:Y:S05]  /*80d0*/  @P0 IMAD.HI.U32 R5, R3, c[0x0][0x330], RZ ;  /* 0x0000cc0003050a27 */ /* 0x000fea00078e00ff */
[----:B------:R-:W-:Y:S02]  /*80e0*/  @P0 SHF.R.U32.HI R3, RZ, c[0x0][0x334], R5 ;  /* 0x0000cd00ff030a19 */ /* 0x000fe40000011605 */
.L_x_454:
[----:B------:R-:W-:Y:S05]  /*80f0*/  BSYNC B0 ;  /* 0x0000000000007941 */ /* 0x000fea0003800000 */
.L_x_452:
[----:B------:R-:W-:Y:S04]  /*8100*/  IMAD R4, R3, c[0x0][0x32c], -R4 ;  /* 0x0000cb0003047a24 */ /* 0x000fe800078e0a04 */
[----:B------:R-:W-:Y:S05]  /*8110*/  IMAD.IADD R3, R4, 0x1, -R227 ;  /* 0x0000000104037824 */ /* 0x000fea00078e0ae3 */
[----:B------:R-:W-:Y:S02]  /*8120*/  IADD3 R4, R3, c[0x0][0x32c], RZ ;  /* 0x0000cb0003047a10 */ /* 0x000fe40007ffe0ff */
[----:B------:R-:W-:Y:S02]  /*8130*/  IMNMX R0, R0, R3, !PT ;  /* 0x0000000300007217 */ /* 0x000fe40007800200 */
[----:B------:R-:W-:Y:S02]  /*8140*/  IMNMX R2, R2, R4, PT ;  /* 0x0000000402027217 */ /* 0x000fe40003800200 */
.L_x_451:
[----:B------:R-:W-:Y:S01]  /*8150*/  ISETP.GT.AND P0, PT, R0, RZ, P6 ;  /* 0x000000ff0000720c */ /* 0x000fe20003704270 */
[----:B------:R-:W-:Y:S01]  /*8160*/  LDSM.16.MT88.4 R20, [R186] ;  /* 0x00000000ba14783b */ /* 0x000fe20000004200 */
[----:B------:R-:W-:Y:S02]  /*8170*/  FMNMX.FTZ R3, R8, R101, !PT ;  /* 0x0000006508037209 */ /* 0x000fe40007810000 */
[----:B------:R-:W-:Y:S02]  /*8180*/  ISETP.LT.OR P0, PT, R2, 0x1, P0 ;  /* 0x000000010200780c */ /* 0x000fe40000701670 */
[----:B------:R-:W-:Y:S02]  /*8190*/  FMNMX.FTZ R3, R10, R3, !PT ;  /* 0x000000030a037209 */ /* 0x000fe40007810000 */
[----:B------:R-:W-:Y:S01]  /*81a0*/  FSEL R4, R153, -INF , !P0 ;  /* 0xff80000099047808 */ /* 0x000fe20004000000 */
[----:B------:R-:W-:Y:S01]  /*81b0*/  LDSM.16.MT88.4 R28, [R189] ;  /* 0x00000000bd1c783b */ /* 0x000fe20000004200 */
[----:B------:R-:W-:Y:S02]  /*81c0*/  ISETP.GT.AND P0, PT, R0, 0x1, P6 ;  /* 0x000000010000780c */ /* 0x000fe40003704270 */
[----:B------:R-:W-:Y:S02]  /*81d0*/  FMNMX.FTZ R3, R9, R3, !PT ;  /* 0x0000000309037209 */ /* 0x000fe40007810000 */
[----:B------:R-:W-:Y:S02]  /*81e0*/  ISETP.LT.OR P0, PT, R2, 0x2, P0 ;  /* 0x000000020200780c */ /* 0x000fe40000701670 */
[----:B------:R-:W-:Y:S02]  /*81f0*/  FMNMX.FTZ R3, R11, R3, !PT ;  /* 0x000000030b037209 */ /* 0x000fe40007810000 */
[----:B------:R-:W-:Y:S02]  /*8200*/  FSEL R6, R152, -INF , !P0 ;  /* 0xff80000098067808 */ /* 0x000fe40004000000 */
        /* <DEDUP_REMOVED lines=43> */
[----:B------:R-:W-:Y:S01]  /*84c0*/  FMNMX.FTZ R12, R146, R12, !PT ;  /* 0x0000000c920c7209 */ /* 0x000fe20007810000 */
[----:B------:R-:W1:Y:S01]  /*84d0*/  SHFL.BFLY PT, R13, R3, 0x2, 0x1f ;  /* 0x0c401f00030d7f89 */ /* 0x000e6200000e0000 */
        /* <DEDUP_REMOVED lines=16> */
[C---:B------:R-:W-:Y:S02]  /*85e0*/  ISETP.GT.AND P0, PT, R0.reuse, 0x38, P6 ;  /* 0x000000380000780c */ /* 0x040fe40003704270 */
[----:B-1----:R-:W-:Y:S02]  /*85f0*/  FMNMX.FTZ R3, R3, R13, !PT ;  /* 0x0000000d03037209 */ /* 0x002fe40007810000 */
[----:B------:R-:W-:Y:S02]  /*8600*/  ISETP.GT.AND P6, PT, R0, 0x39, P6 ;  /* 0x000000390000780c */ /* 0x000fe400037c4270 */
[----:B------:R-:W-:Y:S02]  /*8610*/  FMNMX.FTZ R0, R153, R12, !PT ;  /* 0x0000000c99007209 */ /* 0x000fe40007810000 */
[C---:B------:R-:W-:Y:S01]  /*8620*/  ISETP.LT.OR P0, PT, R2.reuse, 0x39, P0 ;  /* 0x000000390200780c */ /* 0x040fe20000701670 */
[----:B------:R-:W1:Y:S01]  /*8630*/  SHFL.BFLY PT, R12, R3, 0x1, 0x1f ;  /* 0x0c201f00030c7f89 */ /* 0x000e6200000e0000 */
[----:B------:R-:W-:Y:S02]  /*8640*/  FMNMX.FTZ R0, R159, R0, !PT ;  /* 0x000000009f007209 */ /* 0x000fe40007810000 */
[----:B------:R-:W-:Y:S02]  /*8650*/  FSEL R158, R15, -INF , !P0 ;  /* 0xff8000000f9e7808 */ /* 0x000fe40004000000 */
[----:B------:R-:W-:Y:S02]  /*8660*/  ISETP.LT.OR P6, PT, R2, 0x3a, P6 ;  /* 0x0000003a0200780c */ /* 0x000fe400037c1670 */
[----:B------:R-:W-:Y:S02]  /*8670*/  FMNMX.FTZ R0, R158, R0, !PT ;  /* 0x000000009e007209 */ /* 0x000fe40007810000 */
[----:B------:R-:W-:Y:S04]  /*8680*/  FSEL R103, R14, -INF , !P6 ;  /* 0xff8000000e677808 */ /* 0x000fe80007000000 */
[----:B------:R-:W-:Y:S05]  /*8690*/  FMNMX.FTZ R0, R103, R0, !PT ;  /* 0x0000000067007209 */ /* 0x000fea0007810000 */
[----:B------:R-:W2:Y:S01]  /*86a0*/  SHFL.BFLY PT, R2, R0, 0x2, 0x1f ;  /* 0x0c401f0000027f89 */ /* 0x000ea200000e0000 */
[----:B-1----:R-:W-:Y:S07]  /*86b0*/  FMNMX.FTZ R100, R3, R12, !PT ;  /* 0x0000000c03647209 */ /* 0x002fee0007810000 */
[----:B------:R-:W-:Y:S01]  /*86c0*/  LDSM.16.MT88.4 R12, [R185] ;  /* 0x00000000b90c783b */ /* 0x000fe20000004200 */
[C---:B------:R-:W-:Y:S01]  /*86d0*/  FSETP.NEU.FTZ.AND P0, PT, R100.reuse, -INF , PT ;  /* 0xff8000006400780b */ /* 0x040fe20003f1d000 */
[----:B------:R-:W-:Y:S05]  /*86e0*/  FMUL.FTZ R3, R100, c[0x0][0x2d0] ;  /* 0x0000b40064037a20 */ /* 0x000fea0000410000 */
[----:B------:R-:W-:Y:S05]  /*86f0*/  FSEL R144, R3, RZ, P0 ;  /* 0x000000ff03907208 */ /* 0x000fea0000000000 */
[--C-:B------:R-:W-:Y:S01]  /*8700*/  FFMA.FTZ R11, R11, c[0x0][0x2d0], -R144.reuse ;  /* 0x0000b4000b0b7a23 */ /* 0x100fe20000010890 */
[----:B--2---:R-:W-:Y:S01]  /*8710*/  FMNMX.FTZ R2, R0, R2, !PT ;  /* 0x0000000200027209 */ /* 0x004fe20007810000 */
[--C-:B------:R-:W-:Y:S02]  /*8720*/  FFMA.FTZ R0, R8, c[0x0][0x2d0], -R144.reuse ;  /* 0x0000b40008007a23 */ /* 0x100fe40000010890 */
[----:B------:R-:W-:Y:S02]  /*8730*/  MUFU.EX2 R219, R11 ;  /* 0x0000000b00db7308 */ /* 0x000fe40000000800 */
[----:B------:R-:W1:Y:S08]  /*8740*/  SHFL.BFLY PT, R3, R2, 0x1, 0x1f ;  /* 0x0c201f0002037f89 */ /* 0x000e7000000e0000 */
[----:B------:R2:W-:Y:S01]  /*8750*/  MUFU.EX2 R218, R0 ;  /* 0x0000000000da7308 */ /* 0x0005e20000000800 */
[----:B-1----:R-:W-:Y:S05]  /*8760*/  FMNMX.FTZ R3, R2, R3, !PT ;  /* 0x0000000302037209 */ /* 0x002fea0007810000 */
[----:B------:R-:W-:Y:S02]  /*8770*/  FMUL.FTZ R8, R3, c[0x0][0x2d0] ;  /* 0x0000b40003087a20 */ /* 0x000fe40000410000 */
[--C-:B--2---:R-:W-:Y:S04]  /*8780*/  FFMA.FTZ R0, R10, c[0x0][0x2d0], -R144.reuse ;  /* 0x0000b4000a007a23 */ /* 0x104fe80000010890 */
[----:B------:R1:W2:Y:S02]  /*8790*/  MUFU.EX2 R221, R0 ;  /* 0x0000000000dd7308 */ /* 0x0002a40000000800 */
[----:B-1----:R-:W-:Y:S01]  /*87a0*/  FFMA.FTZ R0, R9, c[0x0][0x2d0], -R144 ;  /* 0x0000b40009007a23 */ /* 0x002fe20000010890 */
[----:B--2---:R-:W-:Y:S07]  /*87b0*/  F2FP.BF16.PACK_AB R136, R221, R218 ;  /* 0x000000dadd88723e */ /* 0x004fee00000010ff */
[----:B------:R1:W2:Y:S02]  /*87c0*/  MUFU.EX2 R220, R0 ;  /* 0x0000000000dc7308 */ /* 0x0002a40000000800 */
[----:B-1----:R-:W-:Y:S02]  /*87d0*/  FSEL R0, R100, RZ, P0 ;  /* 0x000000ff64007208 */ /* 0x002fe40000000000 */
[----:B------:R-:W-:Y:S02]  /*87e0*/  FSETP.NEU.FTZ.AND P0, PT, R3, -INF , PT ;  /* 0xff8000000300780b */ /* 0x000fe40003f1d000 */
[----:B--2---:R-:W-:Y:S01]  /*87f0*/  F2FP.BF16.PACK_AB R138, R219, R220 ;  /* 0x000000dcdb8a723e */ /* 0x004fe200000010ff */
[----:B------:R-:W-:Y:S01]  /*8800*/  FADD.FTZ R0, -R0, R101 ;  /* 0x0000006500007221 */ /* 0x000fe20000010100 */
[----:B------:R-:W-:Y:S03]  /*8810*/  FSEL R101, R8, RZ, P0 ;  /* 0x000000ff08657208 */ /* 0x000fe60000000000 */
[----:B------:R-:W-:Y:S02]  /*8820*/  FMUL.FTZ R0, R0, c[0x0][0x2d0] ;  /* 0x0000b40000007a20 */ /* 0x000fe40000410000 */
[--C-:B------:R-:W-:Y:S02]  /*8830*/  FFMA.FTZ R4, R4, c[0x0][0x2d0], -R101.reuse ;  /* 0x0000b40004047a23 */ /* 0x100fe40000010865 */
[----:B------:R1:W2:Y:S01]  /*8840*/  MUFU.EX2 R2, R0 ;  /* 0x0000000000027308 */ /* 0x0002a20000000800 */
[--C-:B------:R-:W-:Y:S09]  /*8850*/  FFMA.FTZ R7, R7, c[0x0][0x2d0], -R101.reuse ;  /* 0x0000b40007077a23 */ /* 0x100ff20000010865 */
[----:B------:R3:W-:Y:S10]  /*8860*/  MUFU.EX2 R175, R4 ;  /* 0x0000000400af7308 */ /* 0x0007f40000000800 */
[----:B------:R-:W-:Y:S01]  /*8870*/  MUFU.EX2 R172, R7 ;  /* 0x0000000700ac7308 */ /* 0x000fe20000000800 */
[--C-:B-1----:R-:W-:Y:S02]  /*8880*/  FFMA.FTZ R0, R6, c[0x0][0x2d0], -R101.reuse ;  /* 0x0000b40006007a23 */ /* 0x102fe40000010865 */
[C---:B--2---:R-:W-:Y:S02]  /*8890*/  FMUL.FTZ R8, R2.reuse, R108 ;  /* 0x0000006c02087220 */ /* 0x044fe40000410000 */
[C---:B------:R-:W-:Y:S05]  /*88a0*/  FMUL.FTZ R9, R2.reuse, R109 ;  /* 0x0000006d02097220 */ /* 0x040fea0000410000 */
[----:B------:R-:W1:Y:S01]  /*88b0*/  MUFU.EX2 R174, R0 ;  /* 0x0000000000ae7308 */ /* 0x000e620000000800 */
[C---:B------:R-:W-:Y:S02]  /*88c0*/  FMUL.FTZ R16, R2.reuse, R116 ;  /* 0x0000007402107220 */ /* 0x040fe40000410000 */
[C---:B------:R-:W-:Y:S02]  /*88d0*/  FMUL.FTZ R17, R2.reuse, R117 ;  /* 0x0000007502117220 */ /* 0x040fe40000410000 */
[C---:B---3--:R-:W-:Y:S02]  /*88e0*/  FMUL.FTZ R4, R2.reuse, R104 ;  /* 0x0000006802047220 */ /* 0x048fe40000410000 */
[C---:B------:R-:W-:Y:S02]  /*88f0*/  FMUL.FTZ R24, R2.reuse, R124 ;  /* 0x0000007c02187220 */ /* 0x040fe40000410000 */
[C---:B------:R-:W-:Y:S02]  /*8900*/  FMUL.FTZ R25, R2.reuse, R125 ;  /* 0x0000007d02197220 */ /* 0x040fe40000410000 */
[C---:B------:R-:W-:Y:S02]  /*8910*/  FMUL.FTZ R32, R2.reuse, R132 ;  /* 0x0000008402207220 */ /* 0x040fe40000410000 */
[C---:B------:R-:W-:Y:S02]  /*8920*/  FMUL.FTZ R33, R2.reuse, R133 ;  /* 0x0000008502217220 */ /* 0x040fe40000410000 */
[C---:B------:R-:W-:Y:S02]  /*8930*/  FMUL.FTZ R36, R2.reuse, R36 ;  /* 0x0000002402247220 */ /* 0x040fe40000410000 */
[C---:B------:R-:W-:Y:S02]  /*8940*/  FMUL.FTZ R37, R2.reuse, R37 ;  /* 0x0000002502257220 */ /* 0x040fe40000410000 */
[C---:B------:R-:W-:Y:S02]  /*8950*/  FMUL.FTZ R40, R2.reuse, R40 ;  /* 0x0000002802287220 */ /* 0x040fe40000410000 */
[C---:B------:R-:W-:Y:S02]  /*8960*/  FMUL.FTZ R41, R2.reuse, R41 ;  /* 0x0000002902297220 */ /* 0x040fe40000410000 */
[----:B------:R-:W-:Y:S01]  /*8970*/  FMUL.FTZ R44, R2, R44 ;  /* 0x0000002c022c7220 */ /* 0x000fe20000410000 */
[----:B-1----:R-:W-:Y:S01]  /*8980*/  F2FP.BF16.PACK_AB R137, R174, R175 ;  /* 0x000000afae89723e */ /* 0x002fe200000010ff */
[--C-:B------:R-:W-:Y:S02]  /*8990*/  FFMA.FTZ R0, R5, c[0x0][0x2d0], -R101.reuse ;  /* 0x0000b40005007a23 */ /* 0x100fe40000010865 */
[C---:B------:R-:W-:Y:S02]  /*89a0*/  FMUL.FTZ R5, R2.reuse, R105 ;  /* 0x0000006902057220 */ /* 0x040fe40000410000 */
[----:B------:R1:W2:Y:S01]  /*89b0*/  MUFU.EX2 R173, R0 ;  /* 0x0000000000ad7308 */ /* 0x0002a20000000800 */
        /* <DEDUP_REMOVED lines=11> */
[C---:B------:R-:W-:Y:S01]  /*8a70*/  FMUL.FTZ R68, R2.reuse, R68 ;  /* 0x0000004402447220 */ /* 0x040fe20000410000 */
[----:B-1----:R-:W-:Y:S01]  /*8a80*/  FSEL R0, R3, RZ, P0 ;  /* 0x000000ff03007208 */ /* 0x002fe20000000000 */
[----:B------:R-:W-:Y:S01]  /*8a90*/  FMUL.FTZ R69, R2, R69 ;  /* 0x0000004502457220 */ /* 0x000fe20000410000 */
[----:B--2---:R-:W-:Y:S01]  /*8aa0*/  F2FP.BF16.PACK_AB R139, R172, R173 ;  /* 0x000000adac8b723e */ /* 0x004fe200000010ff */
[----:B------:R-:W-:Y:S01]  /*8ab0*/  FMUL.FTZ R72, R2, R72 ;  /* 0x0000004802487220 */ /* 0x000fe20000410000 */
[----:B------:R-:W-:Y:S01]  /*8ac0*/  ISETP.GT.AND P0, PT, R180, R222, PT ;  /* 0x000000deb400720c */ /* 0x000fe20003f04270 */
[----:B------:R-:W-:Y:S02]  /*8ad0*/  FADD.FTZ R0, -R0, R102 ;  /* 0x0000006600007221 */ /* 0x000fe40000010100 */
[--C-:B------:R-:W-:Y:S02]  /*8ae0*/  FFMA.FTZ R102, R140, c[0x0][0x2d0], -R144.reuse ;  /* 0x0000b4008c667a23 */ /* 0x100fe40000010890 */
[----:B------:R-:W-:Y:S02]  /*8af0*/  FMUL.FTZ R0, R0, c[0x0][0x2d0] ;  /* 0x0000b40000007a20 */ /* 0x000fe40000410000 */
[----:B------:R1:W-:Y:S01]  /*8b00*/  MUFU.EX2 R210, R102 ;  /* 0x0000006600d27308 */ /* 0x0003e20000000800 */
[C---:B------:R-:W-:Y:S02]  /*8b10*/  FMUL.FTZ R73, R2.reuse, R73 ;  /* 0x0000004902497220 */ /* 0x040fe40000410000 */
[C---:B------:R-:W-:Y:S02]  /*8b20*/  FMUL.FTZ R76, R2.reuse, R76 ;  /* 0x0000004c024c7220 */ /* 0x040fe40000410000 */
[C---:B------:R-:W-:Y:S02]  /*8b30*/  FMUL.FTZ R77, R2.reuse, R77 ;  /* 0x0000004d024d7220 */ /* 0x040fe40000410000 */
[C---:B------:R-:W-:Y:S02]  /*8b40*/  FMUL.FTZ R80, R2.reuse, R80 ;  /* 0x0000005002507220 */ /* 0x040fe40000410000 */
[C---:B------:R-:W-:Y:S01]  /*8b50*/  FMUL.FTZ R81, R2.reuse, R81 ;  /* 0x0000005102517220 */ /* 0x040fe20000410000 */
[----:B------:R-:W2:Y:S01]  /*8b60*/  MUFU.EX2 R0, R0 ;  /* 0x0000000000007308 */ /* 0x000ea20000000800 */
[C---:B------:R-:W-:Y:S02]  /*8b70*/  FMUL.FTZ R84, R2.reuse, R84 ;  /* 0x0000005402547220 */ /* 0x040fe40000410000 */
[C---:B------:R-:W-:Y:S02]  /*8b80*/  FMUL.FTZ R85, R2.reuse, R85 ;  /* 0x0000005502557220 */ /* 0x040fe40000410000 */
[C---:B------:R-:W-:Y:S02]  /*8b90*/  FMUL.FTZ R88, R2.reuse, R88 ;  /* 0x0000005802587220 */ /* 0x040fe40000410000 */
[C---:B------:R-:W-:Y:S02]  /*8ba0*/  FMUL.FTZ R89, R2.reuse, R89 ;  /* 0x0000005902597220 */ /* 0x040fe40000410000 */
[C---:B------:R-:W-:Y:S02]  /*8bb0*/  FMUL.FTZ R92, R2.reuse, R92 ;  /* 0x0000005c025c7220 */ /* 0x040fe40000410000 */
[C---:B------:R-:W-:Y:S02]  /*8bc0*/  FMUL.FTZ R93, R2.reuse, R93 ;  /* 0x0000005d025d7220 */ /* 0x040fe40000410000 */
[C---:B------:R-:W-:Y:S02]  /*8bd0*/  FMUL.FTZ R96, R2.reuse, R96 ;  /* 0x0000006002607220 */ /* 0x040fe40000410000 */
[--C-:B-1----:R-:W-:Y:S02]  /*8be0*/  FFMA.FTZ R102, R141, c[0x0][0x2d0], -R144.reuse ;  /* 0x0000b4008d667a23 */ /* 0x102fe40000010890 */
[----:B------:R-:W-:Y:S02]  /*8bf0*/  FMUL.FTZ R97, R2, R97 ;  /* 0x0000006102617220 */ /* 0x000fe40000410000 */
[----:B------:R1:W3:Y:S01]  /*8c00*/  MUFU.EX2 R208, R102 ;  /* 0x0000006600d07308 */ /* 0x0002e20000000800 */
[C---:B--2---:R-:W-:Y:S02]  /*8c10*/  FMUL.FTZ R6, R0.reuse, R106 ;  /* 0x0000006a00067220 */ /* 0x044fe40000410000 */
[C---:B------:R-:W-:Y:S02]  /*8c20*/  FMUL.FTZ R7, R0.reuse, R107 ;  /* 0x0000006b00077220 */ /* 0x040fe40000410000 */
[----:B------:R-:W2:Y:S01]  /*8c30*/  LDSM.16.MT88.4 R104, [R188] ;  /* 0x00000000bc68783b */ /* 0x000ea20000004200 */
[C---:B------:R-:W-:Y:S02]  /*8c40*/  FMUL.FTZ R10, R0.reuse, R110 ;  /* 0x0000006e000a7220 */ /* 0x040fe40000410000 */
[C---:B------:R-:W-:Y:S02]  /*8c50*/  FMUL.FTZ R11, R0.reuse, R111 ;  /* 0x0000006f000b7220 */ /* 0x040fe40000410000 */
[C---:B------:R-:W-:Y:S03]  /*8c60*/  HMMA.16816.F32.BF16 R4, R136.reuse, R12, R4 ;  /* 0x0000000c8804723c */ /* 0x040fe60000041804 */
[----:B------:R-:W4:Y:S02]  /*8c70*/  LDSM.16.MT88.4 R108, [R185+0x2000] ;  /* 0x00200000b96c783b */ /* 0x000f240000004200 */
[----:B------:R-:W-:Y:S02]  /*8c80*/  FMUL.FTZ R18, R0, R118 ;  /* 0x0000007600127220 */ /* 0x000fe40000410000 */
[C---:B------:R-:W-:Y:S01]  /*8c90*/  FMUL.FTZ R12, R2.reuse, R112 ;  /* 0x00000070020c7220 */ /* 0x040fe20000410000 */
[C---:B------:R-:W-:Y:S04]  /*8ca0*/  HMMA.16816.F32.BF16 R8, R136.reuse, R14, R8 ;  /* 0x0000000e8808723c */ /* 0x040fe80000041808 */
[--C-:B-1----:R-:W-:Y:S02]  /*8cb0*/  FFMA.FTZ R102, R143, c[0x0][0x2d0], -R144.reuse ;  /* 0x0000b4008f667a23 */ /* 0x102fe40000010890 */
[----:B------:R-:W-:Y:S02]  /*8cc0*/  FMUL.FTZ R13, R2, R113 ;  /* 0x00000071020d7220 */ /* 0x000fe40000410000 */
[----:B------:R1:W-:Y:S01]  /*8cd0*/  MUFU.EX2 R207, R102 ;  /* 0x0000006600cf7308 */ /* 0x0003e20000000800 */
[C---:B------:R-:W-:Y:S03]  /*8ce0*/  FMUL.FTZ R14, R0.reuse, R114 ;  /* 0x00000072000e7220 */ /* 0x040fe60000410000 */
[C---:B------:R-:W-:Y:S02]  /*8cf0*/  FMUL.FTZ R15, R0.reuse, R115 ;  /* 0x00000073000f7220 */ /* 0x040fe40000410000 */
[----:B------:R-:W5:Y:S01]  /*8d00*/  LDSM.16.MT88.4 R112, [R186+0x2000] ;  /* 0x00200000ba70783b */ /* 0x000f620000004200 */
[C---:B------:R-:W-:Y:S02]  /*8d10*/  FMUL.FTZ R19, R0.reuse, R119 ;  /* 0x0000007700137220 */ /* 0x040fe40000410000 */
[C---:B------:R-:W-:Y:S02]  /*8d20*/  FMUL.FTZ R26, R0.reuse, R126 ;  /* 0x0000007e001a7220 */ /* 0x040fe40000410000 */
[C---:B------:R-:W-:Y:S03]  /*8d30*/  HMMA.16816.F32.BF16 R12, R136.reuse, R20, R12 ;  /* 0x00000014880c723c */ /* 0x040fe6000004180c */
[----:B------:R-:W-:Y:S01]  /*8d40*/  LDSM.16.MT88.4 R116, [R185+0x800] ;  /* 0x00080000b974783b */ /* 0x000fe20000004200 */
[C---:B------:R-:W-:Y:S02]  /*8d50*/  FMUL.FTZ R27, R0.reuse, R127 ;  /* 0x0000007f001b7220 */ /* 0x040fe40000410000 */
[----:B------:R-:W-:Y:S02]  /*8d60*/  FMUL.FTZ R34, R0, R134 ;  /* 0x0000008600227220 */ /* 0x000fe40000410000 */
[C---:B------:R-:W-:Y:S03]  /*8d70*/  HMMA.16816.F32.BF16 R16, R136.reuse, R22, R16 ;  /* 0x000000168810723c */ /* 0x040fe60000041810 */
[----:B------:R-:W-:Y:S01]  /*8d80*/  LDSM.16.MT88.4 R124, [R188+0x800] ;  /* 0x00080000bc7c783b */ /* 0x000fe20000004200 */
[C---:B------:R-:W-:Y:S02]  /*8d90*/  FMUL.FTZ R20, R2.reuse, R120 ;  /* 0x0000007802147220 */ /* 0x040fe40000410000 */
[----:B------:R-:W-:Y:S02]  /*8da0*/  FMUL.FTZ R21, R2, R121 ;  /* 0x0000007902157220 */ /* 0x000fe40000410000 */
[C---:B------:R-:W-:Y:S04]  /*8db0*/  FMUL.FTZ R22, R0.reuse, R122 ;  /* 0x0000007a00167220 */ /* 0x040fe80000410000 */
[C---:B------:R-:W-:Y:S02]  /*8dc0*/  FMUL.FTZ R23, R0.reuse, R123 ;  /* 0x0000007b00177220 */ /* 0x040fe40000410000 */
[--C-:B-1----:R-:W-:Y:S01]  /*8dd0*/  FFMA.FTZ R102, R147, c[0x0][0x2d0], -R144.reuse ;  /* 0x0000b40093667a23 */ /* 0x102fe20000010890 */
[----:B------:R-:W-:Y:S01]  /*8de0*/  LDSM.16.MT88.4 R120, [R186+0x800] ;  /* 0x00080000ba78783b */ /* 0x000fe20000004200 */
[C---:B------:R-:W-:Y:S02]  /*8df0*/  FMUL.FTZ R35, R0.reuse, R135 ;  /* 0x0000008700237220 */ /* 0x040fe40000410000 */
[----:B------:R1:W-:Y:S01]  /*8e00*/  MUFU.EX2 R183, R102 ;  /* 0x0000006600b77308 */ /* 0x0003e20000000800 */
[C---:B------:R-:W-:Y:S03]  /*8e10*/  HMMA.16816.F32.BF16 R20, R136.reuse, R28, R20 ;  /* 0x0000001c8814723c */ /* 0x040fe60000041814 */
[C---:B------:R-:W-:Y:S01]  /*8e20*/  FMUL.FTZ R38, R0.reuse, R38 ;  /* 0x0000002600267220 */ /* 0x040fe20000410000 */
[----:B------:R-:W-:Y:S01]  /*8e30*/  LDSM.16.MT88.4 R132, [R186+0x2800] ;  /* 0x00280000ba84783b */ /* 0x000fe20000004200 */
[----:B------:R-:W-:Y:S02]  /*8e40*/  FMUL.FTZ R39, R0, R39 ;  /* 0x0000002700277220 */ /* 0x000fe40000410000 */
[C---:B------:R-:W-:Y:S01]  /*8e50*/  FMUL.FTZ R28, R2.reuse, R128 ;  /* 0x00000080021c7220 */ /* 0x040fe20000410000 */
[C---:B------:R-:W-:Y:S04]  /*8e60*/  HMMA.16816.F32.BF16 R24, R136.reuse, R30, R24 ;  /* 0x0000001e8818723c */ /* 0x040fe80000041818 */
[----:B------:R-:W-:Y:S02]  /*8e70*/  FMUL.FTZ R29, R2, R129 ;  /* 0x00000081021d7220 */ /* 0x000fe40000410000 */
[C---:B------:R-:W-:Y:S02]  /*8e80*/  FMUL.FTZ R42, R0.reuse, R42 ;  /* 0x0000002a002a7220 */ /* 0x040fe40000410000 */
[C---:B------:R-:W-:Y:S04]  /*8e90*/  FMUL.FTZ R30, R0.reuse, R130 ;  /* 0x00000082001e7220 */ /* 0x040fe80000410000 */
[----:B------:R-:W-:Y:S02]  /*8ea0*/  FMUL.FTZ R31, R0, R131 ;  /* 0x00000083001f7220 */ /* 0x000fe40000410000 */
[----:B------:R-:W-:Y:S01]  /*8eb0*/  LDSM.16.MT88.4 R128, [R185+0x2800] ;  /* 0x00280000b980783b */ /* 0x000fe20000004200 */
[--C-:B-1----:R-:W-:Y:S02]  /*8ec0*/  FFMA.FTZ R102, R142, c[0x0][0x2d0], -R101.reuse ;  /* 0x0000b4008e667a23 */ /* 0x102fe40000010865 */
[C---:B------:R-:W-:Y:S02]  /*8ed0*/  FMUL.FTZ R43, R0.reuse, R43 ;  /* 0x0000002b002b7220 */ /* 0x040fe40000410000 */
[C---:B--2---:R-:W-:Y:S01]  /*8ee0*/  HMMA.16816.F32.BF16 R28, R136.reuse, R104, R28 ;  /* 0x00000068881c723c */ /* 0x044fe2000004181c */
[----:B------:R1:W-:Y:S02]  /*8ef0*/  MUFU.EX2 R169, R102 ;  /* 0x0000006600a97308 */ /* 0x0003e40000000800 */
[----:B------:R-:W-:Y:S01]  /*8f00*/  LDSM.16.MT88.4 R140, [R189+0x2800] ;  /* 0x00280000bd8c783b */ /* 0x000fe20000004200 */
[C---:B------:R-:W-:Y:S02]  /*8f10*/  FMUL.FTZ R46, R0.reuse, R46 ;  /* 0x0000002e002e7220 */ /* 0x040fe40000410000 */
[C---:B------:R-:W-:Y:S02]  /*8f20*/  FMUL.FTZ R47, R0.reuse, R47 ;  /* 0x0000002f002f7220 */ /* 0x040fe40000410000 */
[C---:B------:R-:W-:Y:S03]  /*8f30*/  HMMA.16816.F32.BF16 R32, R136.reuse, R106, R32 ;  /* 0x0000006a8820723c */ /* 0x040fe60000041820 */
[----:B------:R-:W2:Y:S01]  /*8f40*/  LDSM.16.MT88.4 R104, [R189+0x2000] ;  /* 0x00200000bd68783b */ /* 0x000ea20000004200 */
[C---:B------:R-:W-:Y:S02]  /*8f50*/  FMUL.FTZ R50, R0.reuse, R50 ;  /* 0x0000003200327220 */ /* 0x040fe40000410000 */
[C---:B------:R-:W-:Y:S02]  /*8f60*/  FMUL.FTZ R51, R0.reuse, R51 ;  /* 0x0000003300337220 */ /* 0x040fe40000410000 */
[C---:B----4-:R-:W-:Y:S04]  /*8f70*/  HMMA.16816.F32.BF16 R36, R136.reuse, R108, R36 ;  /* 0x0000006c8824723c */ /* 0x050fe80000041824 */
[C---:B------:R-:W-:Y:S02]  /*8f80*/  FMUL.FTZ R54, R0.reuse, R54 ;  /* 0x0000003600367220 */ /* 0x040fe40000410000 */
[----:B------:R-:W-:Y:S02]  /*8f90*/  FMUL.FTZ R55, R0, R55 ;  /* 0x0000003700377220 */ /* 0x000fe40000410000 */
[C---:B------:R-:W-:Y:S01]  /*8fa0*/  HMMA.16816.F32.BF16 R40, R136.reuse, R110, R40 ;  /* 0x0000006e8828723c */ /* 0x040fe20000041828 */
[----:B------:R-:W4:Y:S03]  /*8fb0*/  LDSM.16.MT88.4 R108, [R188+0x2000] ;  /* 0x00200000bc6c783b */ /* 0x000f260000004200 */
[--C-:B-1----:R-:W-:Y:S02]  /*8fc0*/  FFMA.FTZ R102, R146, c[0x0][0x2d0], -R101.reuse ;  /* 0x0000b40092667a23 */ /* 0x102fe40000010865 */
[C---:B------:R-:W-:Y:S02]  /*8fd0*/  FMUL.FTZ R58, R0.reuse, R58 ;  /* 0x0000003a003a7220 */ /* 0x040fe40000410000 */
[C---:B-----5:R-:W-:Y:S01]  /*8fe0*/  HMMA.16816.F32.BF16 R44, R136.reuse, R112, R44 ;  /* 0x00000070882c723c */ /* 0x060fe2000004182c */
[----:B------:R1:W5:Y:S03]  /*8ff0*/  MUFU.EX2 R168, R102 ;  /* 0x0000006600a87308 */ /* 0x0003660000000800 */
[C---:B------:R-:W-:Y:S02]  /*9000*/  FMUL.FTZ R59, R0.reuse, R59 ;  /* 0x0000003b003b7220 */ /* 0x040fe40000410000 */
[C---:B------:R-:W-:Y:S02]  /*9010*/  FMUL.FTZ R62, R0.reuse, R62 ;  /* 0x0000003e003e7220 */ /* 0x040fe40000410000 */
[C---:B------:R-:W-:Y:S01]  /*9020*/  HMMA.16816.F32.BF16 R48, R136.reuse, R114, R48 ;  /* 0x000000728830723c */ /* 0x040fe20000041830 */
[----:B------:R-:W3:Y:S03]  /*9030*/  LDSM.16.MT88.4 R112, [R185+0x4000] ;  /* 0x00400000b970783b */ /* 0x000ee60000004200 */
[C---:B------:R-:W-:Y:S02]  /*9040*/  FMUL.FTZ R63, R0.reuse, R63 ;  /* 0x0000003f003f7220 */ /* 0x040fe40000410000 */
[C---:B------:R-:W-:Y:S02]  /*9050*/  FMUL.FTZ R66, R0.reuse, R66 ;  /* 0x0000004200427220 */ /* 0x040fe40000410000 */
[C---:B------:R-:W-:Y:S01]  /*9060*/  FMUL.FTZ R67, R0.reuse, R67 ;  /* 0x0000004300437220 */ /* 0x040fe20000410000 */
[C---:B--2---:R-:W-:Y:S03]  /*9070*/  HMMA.16816.F32.BF16 R52, R136.reuse, R104, R52 ;  /* 0x000000688834723c */ /* 0x044fe60000041834 */
[C---:B------:R-:W-:Y:S02]  /*9080*/  FMUL.FTZ R70, R0.reuse, R70 ;  /* 0x0000004600467220 */ /* 0x040fe40000410000 */
[C---:B------:R-:W-:Y:S02]  /*9090*/  FMUL.FTZ R71, R0.reuse, R71 ;  /* 0x0000004700477220 */ /* 0x040fe40000410000 */
[--C-:B-1----:R-:W-:Y:S01]  /*90a0*/  FFMA.FTZ R102, R145, c[0x0][0x2d0], -R101.reuse ;  /* 0x0000b40091667a23 */ /* 0x102fe20000010865 */
[C---:B------:R-:W-:Y:S01]  /*90b0*/  HMMA.16816.F32.BF16 R56, R136.reuse, R106, R56 ;  /* 0x0000006a8838723c */ /* 0x040fe20000041838 */
[----:B------:R-:W1:Y:S02]  /*90c0*/  LDSM.16.MT88.4 R104, [R186+0x4000] ;  /* 0x00400000ba68783b */ /* 0x000e640000004200 */
[----:B------:R2:W-:Y:S01]  /*90d0*/  MUFU.EX2 R167, R102 ;  /* 0x0000006600a77308 */ /* 0x0005e20000000800 */
[C---:B------:R-:W-:Y:S02]  /*90e0*/  FMUL.FTZ R74, R0.reuse, R74 ;  /* 0x0000004a004a7220 */ /* 0x040fe40000410000 */
[C---:B------:R-:W-:Y:S02]  /*90f0*/  FMUL.FTZ R75, R0.reuse, R75 ;  /* 0x0000004b004b7220 */ /* 0x040fe40000410000 */
[C---:B----4-:R-:W-:Y:S04]  /*9100*/  HMMA.16816.F32.BF16 R60, R136.reuse, R108, R60 ;  /* 0x0000006c883c723c */ /* 0x050fe8000004183c */
[C---:B------:R-:W-:Y:S02]  /*9110*/  FMUL.FTZ R78, R0.reuse, R78 ;  /* 0x0000004e004e7220 */ /* 0x040fe40000410000 */
[C---:B------:R-:W-:Y:S02]  /*9120*/  FMUL.FTZ R79, R0.reuse, R79 ;  /* 0x0000004f004f7220 */ /* 0x040fe40000410000 */
[C---:B------:R-:W-:Y:S01]  /*9130*/  HMMA.16816.F32.BF16 R64, R136.reuse, R110, R64 ;  /* 0x0000006e8840723c */ /* 0x040fe20000041840 */
[----:B------:R-:W4:Y:S03]  /*9140*/  LDSM.16.MT88.4 R108, [R189+0x4000] ;  /* 0x00400000bd6c783b */ /* 0x000f260000004200 */
[C---:B------:R-:W-:Y:S02]  /*9150*/  FMUL.FTZ R82, R0.reuse, R82 ;  /* 0x0000005200527220 */ /* 0x040fe40000410000 */
[----:B------:R-:W-:Y:S02]  /*9160*/  FMUL.FTZ R83, R0, R83 ;  /* 0x0000005300537220 */ /* 0x000fe40000410000 */
[C---:B---3--:R-:W-:Y:S04]  /*9170*/  HMMA.16816.F32.BF16 R68, R136.reuse, R112, R68 ;  /* 0x000000708844723c */ /* 0x048fe80000041844 */
[--C-:B--2---:R-:W-:Y:S02]  /*9180*/  FFMA.FTZ R102, R148, c[0x0][0x2d0], -R101.reuse ;  /* 0x0000b40094667a23 */ /* 0x104fe40000010865 */
[C---:B------:R-:W-:Y:S02]  /*9190*/  FMUL.FTZ R86, R0.reuse, R86 ;  /* 0x0000005600567220 */ /* 0x040fe40000410000 */
[C---:B------:R-:W-:Y:S01]  /*91a0*/  HMMA.16816.F32.BF16 R72, R136.reuse, R114, R72 ;  /* 0x000000728848723c */ /* 0x040fe20000041848 */
[----:B------:R2:W3:Y:S01]  /*91b0*/  MUFU.EX2 R166, R102 ;  /* 0x0000006600a67308 */ /* 0x0004e20000000800 */
[----:B------:R-:W3:Y:S02]  /*91c0*/  LDSM.16.MT88.4 R112, [R188+0x4000] ;  /* 0x00400000bc70783b */ /* 0x000ee40000004200 */
[C---:B------:R-:W-:Y:S02]  /*91d0*/  FMUL.FTZ R87, R0.reuse, R87 ;  /* 0x0000005700577220 */ /* 0x040fe40000410000 */
[C---:B------:R-:W-:Y:S02]  /*91e0*/  FMUL.FTZ R90, R0.reuse, R90 ;  /* 0x0000005a005a7220 */ /* 0x040fe40000410000 */
[C---:B------:R-:W-:Y:S01]  /*91f0*/  FMUL.FTZ R91, R0.reuse, R91 ;  /* 0x0000005b005b7220 */ /* 0x040fe20000410000 */
[C---:B-1----:R-:W-:Y:S03]  /*9200*/  HMMA.16816.F32.BF16 R76, R136.reuse, R104, R76 ;  /* 0x00000068884c723c */ /* 0x042fe6000004184c */
[C---:B------:R-:W-:Y:S02]  /*9210*/  FMUL.FTZ R94, R0.reuse, R94 ;  /* 0x0000005e005e7220 */ /* 0x040fe40000410000 */
[----:B------:R-:W-:Y:S02]  /*9220*/  FMUL.FTZ R95, R0, R95 ;  /* 0x0000005f005f7220 */ /* 0x000fe40000410000 */
[----:B------:R-:W-:Y:S01]  /*9230*/  F2FP.BF16.PACK_AB R104, R208, R210 ;  /* 0x000000d2d068723e */ /* 0x000fe200000010ff */
[C---:B------:R-:W-:Y:S04]  /*9240*/  HMMA.16816.F32.BF16 R80, R136.reuse, R106, R80 ;  /* 0x0000006a8850723c */ /* 0x040fe80000041850 */
[----:B------:R-:W-:Y:S01]  /*9250*/  FMUL.FTZ R98, R0, R98 ;  /* 0x0000006200627220 */ /* 0x000fe20000410000 */
[----:B-----5:R-:W-:Y:S01]  /*9260*/  F2FP.BF16.PACK_AB R105, R168, R169 ;  /* 0x000000a9a869723e */ /* 0x020fe200000010ff */
[----:B------:R-:W-:Y:S01]  /*9270*/  FMUL.FTZ R99, R0, R99 ;  /* 0x0000006300637220 */ /* 0x000fe20000410000 */
[----:B------:R-:W-:Y:S01]  /*9280*/  F2FP.BF16.PACK_AB R106, R183, R207 ;  /* 0x000000cfb76a723e */ /* 0x000fe200000010ff */
[C---:B----4-:R-:W-:Y:S04]  /*9290*/  HMMA.16816.F32.BF16 R84, R136.reuse, R108, R84 ;  /* 0x0000006c8854723c */ /* 0x050fe80000041854 */
[--C-:B--2---:R-:W-:Y:S01]  /*92a0*/  FFMA.FTZ R102, R154, c[0x0][0x2d0], -R144.reuse ;  /* 0x0000b4009a667a23 */ /* 0x104fe20000010890 */
[----:B---3--:R-:W-:Y:S03]  /*92b0*/  F2FP.BF16.PACK_AB R107, R166, R167 ;  /* 0x000000a7a66b723e */ /* 0x008fe600000010ff */
[C---:B------:R-:W-:Y:S01]  /*92c0*/  HMMA.16816.F32.BF16 R88, R136.reuse, R110, R88 ;  /* 0x0000006e8858723c */ /* 0x040fe20000041858 */
[----:B------:R1:W-:Y:S01]  /*92d0*/  MUFU.EX2 R182, R102 ;  /* 0x0000006600b67308 */ /* 0x0003e20000000800 */
[----:B------:R-:W2:Y:S06]  /*92e0*/  LDSM.16.MT88.4 R108, [R189+0x800] ;  /* 0x00080000bd6c783b */ /* 0x000eac0000004200 */
[C---:B------:R-:W-:Y:S08]  /*92f0*/  HMMA.16816.F32.BF16 R92, R136.reuse, R112, R92 ;  /* 0x00000070885c723c */ /* 0x040ff0000004185c */
[----:B------:R-:W-:Y:S01]  /*9300*/  HMMA.16816.F32.BF16 R96, R136, R114, R96 ;  /* 0x000000728860723c */ /* 0x000fe20000041860 */
[----:B------:R-:W3:Y:S07]  /*9310*/  LDSM.16.MT88.4 R112, [R188+0x2800] ;  /* 0x00280000bc70783b */ /* 0x000eee0000004200 */
[C---:B------:R-:W-:Y:S01]  /*9320*/  HMMA.16816.F32.BF16 R4, R104.reuse, R116, R4 ;  /* 0x000000746804723c */ /* 0x040fe20000041804 */
[----:B------:R-:W-:Y:S04]  /*9330*/  LDSM.16.MT88.4 R136, [R189+0x3000] ;  /* 0x00300000bd88783b */ /* 0x000fe80000004200 */
[--C-:B-1----:R-:W-:Y:S03]  /*9340*/  FFMA.FTZ R102, R155, c[0x0][0x2d0], -R144.reuse ;  /* 0x0000b4009b667a23 */ /* 0x102fe60000010890 */
[C---:B------:R-:W-:Y:S01]  /*9350*/  HMMA.16816.F32.BF16 R8, R104.reuse, R118, R8 ;  /* 0x000000766808723c */ /* 0x040fe20000041808 */
[----:B------:R1:W4:Y:S01]  /*9360*/  MUFU.EX2 R181, R102 ;  /* 0x0000006600b57308 */ /* 0x0003220000000800 */
[----:B------:R-:W-:Y:S06]  /*9370*/  LDSM.16.MT88.4 R116, [R186+0x4800] ;  /* 0x00480000ba74783b */ /* 0x000fec0000004200 */
[C---:B------:R-:W-:Y:S08]  /*9380*/  HMMA.16816.F32.BF16 R12, R104.reuse, R120, R12 ;  /* 0x00000078680c723c */ /* 0x040ff0000004180c */
[C---:B------:R-:W-:Y:S01]  /*9390*/  HMMA.16816.F32.BF16 R16, R104.reuse, R122, R16 ;  /* 0x0000007a6810723c */ /* 0x040fe20000041810 */
[----:B------:R-:W-:Y:S07]  /*93a0*/  LDSM.16.MT88.4 R120, [R189+0x4800] ;  /* 0x00480000bd78783b */ /* 0x000fee0000004200 */
[C---:B--2---:R-:W-:Y:S04]  /*93b0*/  HMMA.16816.F32.BF16 R20, R104.reuse, R108, R20 ;  /* 0x0000006c6814723c */ /* 0x044fe80000041814 */
[--C-:B-1----:R-:W-:Y:S04]  /*93c0*/  FFMA.FTZ R102, R156, c[0x0][0x2d0], -R144.reuse ;  /* 0x0000b4009c667a23 */ /* 0x102fe80000010890 */
[C---:B------:R-:W-:Y:S01]  /*93d0*/  HMMA.16816.F32.BF16 R24, R104.reuse, R110, R24 ;  /* 0x0000006e6818723c */ /* 0x040fe20000041818 */
[----:B------:R1:W-:Y:S01]  /*93e0*/  MUFU.EX2 R179, R102 ;  /* 0x0000006600b37308 */ /* 0x0003e20000000800 */
[----:B------:R-:W2:Y:S06]  /*93f0*/  LDSM.16.MT88.4 R108, [R185+0x4800] ;  /* 0x00480000b96c783b */ /* 0x000eac0000004200 */
[C---:B------:R-:W-:Y:S08]  /*9400*/  HMMA.16816.F32.BF16 R28, R104.reuse, R124, R28 ;  /* 0x0000007c681c723c */ /* 0x040ff0000004181c */
[C---:B------:R-:W-:Y:S01]  /*9410*/  HMMA.16816.F32.BF16 R32, R104.reuse, R126, R32 ;  /* 0x0000007e6820723c */ /* 0x040fe20000041820 */
[----:B------:R-:W-:Y:S07]  /*9420*/  LDSM.16.MT88.4 R124, [R186+0x1000] ;  /* 0x00100000ba7c783b */ /* 0x000fee0000004200 */
        /* <DEDUP_REMOVED lines=13> */
[C---:B---3--:R-:W-:Y:S08]  /*9500*/  HMMA.16816.F32.BF16 R60, R104.reuse, R112, R60 ;  /* 0x00000070683c723c */ /* 0x048ff0000004183c */
[C---:B------:R-:W-:Y:S01]  /*9510*/  HMMA.16816.F32.BF16 R64, R104.reuse, R114, R64 ;  /* 0x000000726840723c */ /* 0x040fe20000041840 */
[----:B------:R-:W3:Y:S07]  /*9520*/  LDSM.16.MT88.4 R112, [R188+0x4800] ;  /* 0x00480000bc70783b */ /* 0x000eee0000004200 */
[C---:B--2---:R-:W-:Y:S04]  /*9530*/  HMMA.16816.F32.BF16 R68, R104.reuse, R108, R68 ;  /* 0x0000006c6844723c */ /* 0x044fe80000041844 */
[--C-:B-1----:R-:W-:Y:S04]  /*9540*/  FFMA.FTZ R102, R151, c[0x0][0x2d0], -R101.reuse ;  /* 0x0000b40097667a23 */ /* 0x102fe80000010865 */
[C---:B------:R-:W-:Y:S01]  /*9550*/  HMMA.16816.F32.BF16 R72, R104.reuse, R110, R72 ;  /* 0x0000006e6848723c */ /* 0x040fe20000041848 */
[----:B------:R1:W2:Y:S01]  /*9560*/  MUFU.EX2 R164, R102 ;  /* 0x0000006600a47308 */ /* 0x0002a20000000800 */
[----:B------:R-:W2:Y:S06]  /*9570*/  LDSM.16.MT88.4 R108, [R185+0x1000] ;  /* 0x00100000b96c783b */ /* 0x000eac0000004200 */
[C---:B------:R-:W-:Y:S08]  /*9580*/  HMMA.16816.F32.BF16 R76, R104.reuse, R116, R76 ;  /* 0x00000074684c723c */ /* 0x040ff0000004184c */
[C---:B------:R-:W-:Y:S01]  /*9590*/  HMMA.16816.F32.BF16 R80, R104.reuse, R118, R80 ;  /* 0x000000766850723c */ /* 0x040fe20000041850 */
[----:B------:R-:W2:Y:S07]  /*95a0*/  LDSM.16.MT88.4 R116, [R189+0x1000] ;  /* 0x00100000bd74783b */ /* 0x000eae0000004200 */
[C---:B------:R-:W-:Y:S04]  /*95b0*/  HMMA.16816.F32.BF16 R84, R104.reuse, R120, R84 ;  /* 0x000000786854723c */ /* 0x040fe80000041854 */
[--C-:B-1----:R-:W-:Y:S02]  /*95c0*/  FFMA.FTZ R102, R150, c[0x0][0x2d0], -R101.reuse ;  /* 0x0000b40096667a23 */ /* 0x102fe40000010865 */
[----:B------:R-:W-:Y:S02]  /*95d0*/  LDSM.16.MT88.4 R148, [R189+0x3800] ;  /* 0x00380000bd94783b */ /* 0x000fe40000004200 */
[C---:B------:R-:W-:Y:S01]  /*95e0*/  HMMA.16816.F32.BF16 R88, R104.reuse, R122, R88 ;  /* 0x0000007a6858723c */ /* 0x040fe20000041858 */
[----:B------:R1:W-:Y:S05]  /*95f0*/  MUFU.EX2 R163, R102 ;  /* 0x0000006600a37308 */ /* 0x0003ea0000000800 */
[----:B------:R-:W2:Y:S02]  /*9600*/  LDSM.16.MT88.4 R120, [R185+0x3000] ;  /* 0x00300000b978783b */ /* 0x000ea40000004200 */
[C---:B---3--:R-:W-:Y:S08]  /*9610*/  HMMA.16816.F32.BF16 R92, R104.reuse, R112, R92 ;  /* 0x00000070685c723c */ /* 0x048ff0000004185c */
[----:B------:R-:W-:Y:S01]  /*9620*/  HMMA.16816.F32.BF16 R96, R104, R114, R96 ;  /* 0x000000726860723c */ /* 0x000fe20000041860 */
[----:B------:R-:W-:Y:S06]  /*9630*/  LDSM.16.MT88.4 R112, [R185+0x5000] ;  /* 0x00500000b970783b */ /* 0x000fec0000004200 */
[----:B----4-:R-:W-:Y:S01]  /*9640*/  F2FP.BF16.PACK_AB R104, R181, R182 ;  /* 0x000000b6b568723e */ /* 0x010fe200000010ff */
[--C-:B-1----:R-:W-:Y:S01]  /*9650*/  FFMA.FTZ R102, R152, c[0x0][0x2d0], -R101.reuse ;  /* 0x0000b40098667a23 */ /* 0x102fe20000010865 */
[----:B-----5:R-:W-:Y:S03]  /*9660*/  F2FP.BF16.PACK_AB R106, R178, R179 ;  /* 0x000000b3b26a723e */ /* 0x020fe600000010ff */
[----:B------:R-:W1:Y:S01]  /*9670*/  MUFU.EX2 R162, R102 ;  /* 0x0000006600a27308 */ /* 0x000e620000000800 */
[----:B--2---:R-:W-:Y:S02]  /*9680*/  F2FP.BF16.PACK_AB R105, R164, R165 ;  /* 0x000000a5a469723e */ /* 0x004fe400000010ff */
[----:B-1----:R-:W-:Y:S01]  /*9690*/  F2FP.BF16.PACK_AB R107, R162, R163 ;  /* 0x000000a3a26b723e */ /* 0x002fe200000010ff */
[--C-:B------:R-:W-:Y:S06]  /*96a0*/  FFMA.FTZ R102, R160, c[0x0][0x2d0], -R144.reuse ;  /* 0x0000b400a0667a23 */ /* 0x100fec0000010890 */
[----:B------:R1:W-:Y:S01]  /*96b0*/  MUFU.EX2 R177, R102 ;  /* 0x0000006600b17308 */ /* 0x0003e20000000800 */
[C---:B------:R-:W-:Y:S08]  /*96c0*/  HMMA.16816.F32.BF16 R4, R104.reuse, R108, R4 ;  /* 0x0000006c6804723c */ /* 0x040ff00000041804 */
[C---:B------:R-:W-:Y:S01]  /*96d0*/  HMMA.16816.F32.BF16 R8, R104.reuse, R110, R8 ;  /* 0x0000006e6808723c */ /* 0x040fe20000041808 */
[----:B------:R-:W2:Y:S07]  /*96e0*/  LDSM.16.MT88.4 R108, [R188+0x3000] ;  /* 0x00300000bc6c783b */ /* 0x000eae0000004200 */
[C---:B------:R-:W-:Y:S04]  /*96f0*/  HMMA.16816.F32.BF16 R12, R104.reuse, R124, R12 ;  /* 0x0000007c680c723c */ /* 0x040fe8000004180c */
[--C-:B-1----:R-:W-:Y:S04]  /*9700*/  FFMA.FTZ R102, R161, c[0x0][0x2d0], -R144.reuse ;  /* 0x0000b400a1667a23 */ /* 0x102fe80000010890 */
[C---:B------:R-:W-:Y:S01]  /*9710*/  HMMA.16816.F32.BF16 R16, R104.reuse, R126, R16 ;  /* 0x0000007e6810723c */ /* 0x040fe20000041810 */
[----:B------:R-:W-:Y:S01]  /*9720*/  LDSM.16.MT88.4 R124, [R189+0x1800] ;  /* 0x00180000bd7c783b */ /* 0x000fe20000004200 */
[----:B------:R1:W3:Y:S06]  /*9730*/  MUFU.EX2 R176, R102 ;  /* 0x0000006600b07308 */ /* 0x0002ec0000000800 */
[C---:B------:R-:W-:Y:S08]  /*9740*/  HMMA.16816.F32.BF16 R20, R104.reuse, R116, R20 ;  /* 0x000000746814723c */ /* 0x040ff00000041814 */
[C---:B------:R-:W-:Y:S01]  /*9750*/  HMMA.16816.F32.BF16 R24, R104.reuse, R118, R24 ;  /* 0x000000766818723c */ /* 0x040fe20000041818 */
[----:B------:R-:W4:Y:S07]  /*9760*/  LDSM.16.MT88.4 R116, [R186+0x5000] ;  /* 0x00500000ba74783b */ /* 0x000f2e0000004200 */
[C---:B------:R-:W-:Y:S04]  /*9770*/  HMMA.16816.F32.BF16 R28, R104.reuse, R128, R28 ;  /* 0x00000080681c723c */ /* 0x040fe8000004181c */
[--C-:B-1----:R-:W-:Y:S02]  /*9780*/  FFMA.FTZ R102, R171, c[0x0][0x2d0], -R144.reuse ;  /* 0x0000b400ab667a23 */ /* 0x102fe40000010890 */
[----:B------:R-:W-:Y:S02]  /*9790*/  FFMA.FTZ R144, R170, c[0x0][0x2d0], -R144 ;  /* 0x0000b400aa907a23 */ /* 0x000fe40000010890 */
[C---:B------:R-:W-:Y:S01]  /*97a0*/  HMMA.16816.F32.BF16 R32, R104.reuse, R130, R32 ;  /* 0x000000826820723c */ /* 0x040fe20000041820 */
[----:B------:R1:W-:Y:S07]  /*97b0*/  MUFU.EX2 R171, R102 ;  /* 0x0000006600ab7308 */ /* 0x0003ee0000000800 */
[C---:B------:R-:W-:Y:S03]  /*97c0*/  HMMA.16816.F32.BF16 R36, R104.reuse, R120, R36 ;  /* 0x000000786824723c */ /* 0x040fe60000041824 */
[----:B------:R5:W2:Y:S05]  /*97d0*/  MUFU.EX2 R170, R144 ;  /* 0x0000009000aa7308 */ /* 0x000aaa0000000800 */
[C---:B------:R-:W-:Y:S01]  /*97e0*/  HMMA.16816.F32.BF16 R40, R104.reuse, R122, R40 ;  /* 0x0000007a6828723c */ /* 0x040fe20000041828 */
[----:B------:R-:W4:Y:S07]  /*97f0*/  LDSM.16.MT88.4 R120, [R189+0x5000] ;  /* 0x00500000bd78783b */ /* 0x000f2e0000004200 */
[C---:B------:R-:W-:Y:S04]  /*9800*/  HMMA.16816.F32.BF16 R44, R104.reuse, R132, R44 ;  /* 0x00000084682c723c */ /* 0x040fe8000004182c */
[--C-:B-1----:R-:W-:Y:S02]  /*9810*/  FFMA.FTZ R102, R153, c[0x0][0x2d0], -R101.reuse ;  /* 0x0000b40099667a23 */ /* 0x102fe40000010865 */
[----:B------:R-:W-:Y:S02]  /*9820*/  LDSM.16.MT88.4 R152, [R188+0x3800] ;  /* 0x00380000bc98783b */ /* 0x000fe40000004200 */
[C---:B------:R-:W-:Y:S01]  /*9830*/  HMMA.16816.F32.BF16 R48, R104.reuse, R134, R48 ;  /* 0x000000866830723c */ /* 0x040fe20000041830 */
[----:B------:R1:W-:Y:S05]  /*9840*/  MUFU.EX2 R161, R102 ;  /* 0x0000006600a17308 */ /* 0x0003ea0000000800 */
[----:B------:R-:W-:Y:S02]  /*9850*/  LDSM.16.MT88.4 R132, [R188+0x1800] ;  /* 0x00180000bc84783b */ /* 0x000fe40000004200 */
[C---:B------:R-:W-:Y:S06]  /*9860*/  HMMA.16816.F32.BF16 R52, R104.reuse, R136, R52 ;  /* 0x000000886834723c */ /* 0x040fec0000041834 */
[----:B-----5:R-:W-:Y:S01]  /*9870*/  LDSM.16.MT88.4 R144, [R186+0x3800] ;  /* 0x00380000ba90783b */ /* 0x020fe20000004200 */
[----:B---3--:R-:W-:Y:S01]  /*9880*/  F2FP.BF16.PACK_AB R136, R176, R177 ;  /* 0x000000b1b088723e */ /* 0x008fe200000010ff */
[C---:B------:R-:W-:Y:S07]  /*9890*/  HMMA.16816.F32.BF16 R56, R104.reuse, R138, R56 ;  /* 0x0000008a6838723c */ /* 0x040fee0000041838 */
[----:B--2---:R-:W-:Y:S01]  /*98a0*/  F2FP.BF16.PACK_AB R138, R170, R171 ;  /* 0x000000abaa8a723e */ /* 0x004fe200000010ff */
[C---:B------:R-:W-:Y:S04]  /*98b0*/  HMMA.16816.F32.BF16 R60, R104.reuse, R108, R60 ;  /* 0x0000006c683c723c */ /* 0x040fe8000004183c */
[--C-:B-1----:R-:W-:Y:S04]  /*98c0*/  FFMA.FTZ R102, R159, c[0x0][0x2d0], -R101.reuse ;  /* 0x0000b4009f667a23 */ /* 0x102fe80000010865 */
[C---:B------:R-:W-:Y:S01]  /*98d0*/  HMMA.16816.F32.BF16 R64, R104.reuse, R110, R64 ;  /* 0x0000006e6840723c */ /* 0x040fe20000041840 */
[----:B------:R-:W1:Y:S01]  /*98e0*/  LDSM.16.MT88.4 R108, [R188+0x5000] ;  /* 0x00500000bc6c783b */ /* 0x000e620000004200 */
[----:B------:R2:W3:Y:S06]  /*98f0*/  MUFU.EX2 R160, R102 ;  /* 0x0000006600a07308 */ /* 0x0004ec0000000800 */
[C---:B------:R-:W-:Y:S08]  /*9900*/  HMMA.16816.F32.BF16 R68, R104.reuse, R112, R68 ;  /* 0x000000706844723c */ /* 0x040ff00000041844 */
[C---:B------:R-:W-:Y:S01]  /*9910*/  HMMA.16816.F32.BF16 R72, R104.reuse, R114, R72 ;  /* 0x000000726848723c */ /* 0x040fe20000041848 */
[----:B------:R-:W5:Y:S07]  /*9920*/  LDSM.16.MT88.4 R112, [R185+0x1800] ;  /* 0x00180000b970783b */ /* 0x000f6e0000004200 */
[C---:B----4-:R-:W-:Y:S04]  /*9930*/  HMMA.16816.F32.BF16 R76, R104.reuse, R116, R76 ;  /* 0x00000074684c723c */ /* 0x050fe8000004184c */
[--C-:B--2---:R-:W-:Y:S01]  /*9940*/  FFMA.FTZ R102, R158, c[0x0][0x2d0], -R101.reuse ;  /* 0x0000b4009e667a23 */ /* 0x104fe20000010865 */
[----:B---3--:R-:W-:Y:S01]  /*9950*/  F2FP.BF16.PACK_AB R137, R160, R161 ;  /* 0x000000a1a089723e */ /* 0x008fe200000010ff */
[----:B------:R-:W-:Y:S01]  /*9960*/  LDSM.16.MT88.4 R156, [R185+0x5800] ;  /* 0x00580000b99c783b */ /* 0x000fe20000004200 */
[----:B------:R-:W-:Y:S01]  /*9970*/  FFMA.FTZ R101, R103, c[0x0][0x2d0], -R101 ;  /* 0x0000b40067657a23 */ /* 0x000fe20000010865 */
[C---:B------:R-:W-:Y:S02]  /*9980*/  HMMA.16816.F32.BF16 R80, R104.reuse, R118, R80 ;  /* 0x000000766850723c */ /* 0x040fe40000041850 */
[----:B------:R-:W-:Y:S04]  /*9990*/  MUFU.EX2 R102, R102 ;  /* 0x0000006600667308 */ /* 0x000fe80000000800 */
[----:B------:R-:W2:Y:S02]  /*99a0*/  LDSM.16.MT88.4 R116, [R186+0x1800] ;  /* 0x00180000ba74783b */ /* 0x000ea40000004200 */
[C---:B------:R-:W-:Y:S04]  /*99b0*/  HMMA.16816.F32.BF16 R84, R104.reuse, R120, R84 ;  /* 0x000000786854723c */ /* 0x040fe80000041854 */
[----:B------:R-:W3:Y:S04]  /*99c0*/  MUFU.EX2 R101, R101 ;  /* 0x0000006500657308 */ /* 0x000ee80000000800 */
[C---:B------:R-:W-:Y:S08]  /*99d0*/  HMMA.16816.F32.BF16 R88, R104.reuse, R122, R88 ;  /* 0x0000007a6858723c */ /* 0x040ff00000041858 */
[C---:B-1----:R-:W-:Y:S08]  /*99e0*/  HMMA.16816.F32.BF16 R92, R104.reuse, R108, R92 ;  /* 0x0000006c685c723c */ /* 0x042ff0000004185c */
[----:B------:R-:W-:Y:S04]  /*99f0*/  HMMA.16816.F32.BF16 R96, R104, R110, R96 ;  /* 0x0000006e6860723c */ /* 0x000fe80000041860 */
[----:B---3--:R-:W-:Y:S07]  /*9a00*/  F2FP.BF16.PACK_AB R139, R101, R102 ;  /* 0x00000066658b723e */ /* 0x008fee00000010ff */
[C---:B-----5:R-:W-:Y:S01]  /*9a10*/  HMMA.16816.F32.BF16 R104, R136.reuse, R112, R4 ;  /* 0x000000708868723c */ /* 0x060fe20000041804 */
[----:B------:R-:W1:Y:S07]  /*9a20*/  LDSM.16.MT88.4 R4, [R186+0x5800] ;  /* 0x00580000ba04783b */ /* 0x000e6e0000004200 */
[C---:B------:R-:W-:Y:S01]  /*9a30*/  HMMA.16816.F32.BF16 R108, R136.reuse, R114, R8 ;  /* 0x00000072886c723c */ /* 0x040fe20000041808 */
[----:B------:R-:W3:Y:S07]  /*9a40*/  LDSM.16.MT88.4 R8, [R189+0x5800] ;  /* 0x00580000bd08783b */ /* 0x000eee0000004200 */
[C---:B--2---:R-:W-:Y:S01]  /*9a50*/  HMMA.16816.F32.BF16 R112, R136.reuse, R116, R12 ;  /* 0x000000748870723c */ /* 0x044fe2000004180c */
[----:B------:R-:W2:Y:S07]  /*9a60*/  LDSM.16.MT88.4 R12, [R188+0x5800] ;  /* 0x00580000bc0c783b */ /* 0x000eae0000004200 */
[C---:B------:R-:W-:Y:S07]  /*9a70*/  HMMA.16816.F32.BF16 R116, R136.reuse, R118, R16 ;  /* 0x000000768874723c */ /* 0x040fee0000041810 */
[----:B------:R-:W-:Y:S01]  /*9a80*/  FFMA.FTZ R16, R2, R225, R218 ;  /* 0x000000e102107223 */ /* 0x000fe200000100da */
[C---:B------:R-:W-:Y:S04]  /*9a90*/  HMMA.16816.F32.BF16 R120, R136.reuse, R124, R20 ;  /* 0x0000007c8878723c */ /* 0x040fe80000041814 */
[----:B------:R-:W-:Y:S02]  /*9aa0*/  FFMA.FTZ R2, R0, R226, R175 ;  /* 0x000000e200027223 */ /* 0x000fe400000100af */
        /* <DEDUP_REMOVED lines=15> */
[----:B------:R-:W-:Y:S01]  /*9ba0*/  FADD.FTZ R0, R207, R0 ;  /* 0x00000000cf007221 */ /* 0x000fe20000010000 */
[----:B------:R-:W-:Y:S01]  /*9bb0*/  IADD3 R207, R180, -0x1, RZ ;  /* 0xffffffffb4cf7810 */ /* 0x000fe20007ffe0ff */
[C---:B------:R-:W-:Y:S04]  /*9bc0*/  HMMA.16816.F32.BF16 R44, R136.reuse, R144, R44 ;  /* 0x00000090882c723c */ /* 0x040fe8000004182c */
[----:B------:R-:W-:Y:S01]  /*9bd0*/  FADD.FTZ R2, R167, R2 ;  /* 0x00000002a7027221 */ /* 0x000fe20000010000 */
[----:B------:R-:W-:Y:S01]  /*9be0*/  MOV R180, R207 ;  /* 0x000000cf00b47202 */ /* 0x000fe20000000f00 */
        /* <DEDUP_REMOVED lines=13> */
[C---:B------:R-:W-:Y:S08]  /*9cc0*/  HMMA.16816.F32.BF16 R64, R136.reuse, R154, R64 ;  /* 0x0000009a8840723c */ /* 0x040ff00000041840 */
[C---:B------:R-:W-:Y:S08]  /*9cd0*/  HMMA.16816.F32.BF16 R68, R136.reuse, R156, R68 ;  /* 0x0000009c8844723c */ /* 0x040ff00000041844 */
        /* <DEDUP_REMOVED lines=10> */
[C---:B------:R-:W-:Y:S04]  /*9d80*/  HMMA.16816.F32.BF16 R88, R136.reuse, R10, R88 ;  /* 0x0000000a8858723c */ /* 0x040fe80000041858 */
[----:B------:R-:W-:Y:S02]  /*9d90*/  FADD.FTZ R2, R171, R2 ;  /* 0x00000002ab027221 */ /* 0x000fe40000010000 */
[----:B------:R-:W-:Y:S01]  /*9da0*/  FADD.FTZ R0, R102, R0 ;  /* 0x0000000066007221 */ /* 0x000fe20000010000 */
[----:B------:R-:W-:Y:S01]  /*9db0*/  MOV R102, R3 ;  /* 0x0000000300667202 */ /* 0x000fe20000000f00 */
[C---:B--2---:R-:W-:Y:S04]  /*9dc0*/  HMMA.16816.F32.BF16 R92, R136.reuse, R12, R92 ;  /* 0x0000000c885c723c */ /* 0x044fe8000004185c */
[----:B------:R-:W-:Y:S02]  /*9dd0*/  FADD.FTZ R225, R170, R2 ;  /* 0x00000002aae17221 */ /* 0x000fe40000010000 */
[----:B------:R-:W-:Y:S01]  /*9de0*/  FADD.FTZ R226, R101, R0 ;  /* 0x0000000065e27221 */ /* 0x000fe20000010000 */
[----:B------:R-:W-:Y:S01]  /*9df0*/  MOV R101, R100 ;  /* 0x0000006400657202 */ /* 0x000fe20000000f00 */
[----:B------:R-:W-:Y:S01]  /*9e00*/  HMMA.16816.F32.BF16 R96, R136, R14, R96 ;  /* 0x0000000e8860723c */ /* 0x000fe20000041860 */
[----:B------:R-:W-:-:S07]  /*9e10*/  @P0 BRA `(.L_x_455) ;  /* 0xffffc7a000000947 */ /* 0x000fce000383ffff */
.L_x_446:
[----:B------:R-:W-:Y:S02]  /*9e20*/  IADD3 R0, R231, 0x7f, RZ ;  /* 0x0000007fe7007810 */ /* 0x000fe40007ffe0ff */
[----:B------:R-:W-:-:S03]  /*9e30*/  IADD3 R2, R228, 0x1, -R229 ;  /* 0x00000001e4027810 */ /* 0x000fc60007ffe8e5 */
[----:B------:R-:W-:-:S05]  /*9e40*/  @P2 IMAD.HI.U32 R3, R0, c[0x0][0x2c8], RZ ;  /* 0x0000b20000032a27 */ /* 0x000fca00078e00ff */
[----:B------:R-:W-:-:S05]  /*9e50*/  @P2 SHF.R.U32.HI R0, RZ, c[0x0][0x2cc], R3 ;  /* 0x0000b300ff002a19 */ /* 0x000fca0000011603 */
[----:B------:R-:W-:-:S05]  /*9e60*/  IMAD.IADD R0, R2, 0x1, R0 ;  /* 0x0000000102007824 */ /* 0x000fca00078e0200 */
[----:B------:R-:W-:Y:S01]  /*9e70*/  IADD3 R2, R0, -c[0x0][0x324], RZ ;  /* 0x8000c90000027a10 */ /* 0x000fe20007ffe0ff */
[----:B------:R-:W-:Y:S05]  /*9e80*/  @!P1 BRA `(.L_x_456) ;  /* 0x0000011000009947 */ /* 0x000fea0003800000 */
[----:B------:R-:W-:Y:S01]  /*9e90*/  ISETP.GT.AND P0, PT, R0, -0x1, PT ;  /* 0xffffffff0000780c */ /* 0x000fe20003f04270 */
[----:B------:R-:W-:-:S12]  /*9ea0*/  BSSY B0, `(.L_x_457) ;  /* 0x000000d000007945 */ /* 0x000fd80003800000 */
        /* <DEDUP_REMOVED lines=8> */
.L_x_458:
[----:B------:R-:W-:-:S04]  /*9f30*/  MOV R3, c[0x0][0x32c] ;  /* 0x0000cb0000037a02 */ /* 0x000fc80000000f00 */
[----:B------:R-:W-:-:S13]  /*9f40*/  ISETP.NE.AND P0, PT, R3, 0x1, PT ;  /* 0x000000010300780c */ /* 0x000fda0003f05270 */
[----:B------:R-:W-:-:S05]  /*9f50*/  @P0 IMAD.HI.U32 R3, R0, c[0x0][0x330], RZ ;  /* 0x0000cc0000030a27 */ /* 0x000fca00078e00ff */
[----:B------:R-:W-:Y:S02]  /*9f60*/  @P0 SHF.R.U32.HI R0, RZ, c[0x0][0x334], R3 ;  /* 0x0000cd00ff000a19 */ /* 0x000fe40000011603 */
.L_x_459:
[----:B------:R-:W-:Y:S05]  /*9f70*/  BSYNC B0 ;  /* 0x0000000000007941 */ /* 0x000fea0003800000 */
.L_x_457:
[----:B------:R-:W-:-:S05]  /*9f80*/  IMAD R0, R0, c[0x0][0x32c], RZ ;  /* 0x0000cb0000007a24 */ /* 0x000fca00078e02ff */
[----:B------:R-:W-:-:S04]  /*9f90*/  IMNMX R2, R2, R0, !PT ;  /* 0x0000000002027217 */ /* 0x000fc80007800200 */
.L_x_456:
[----:B------:R-:W-:-:S04]  /*9fa0*/  IADD3 R2, R2, 0x3f, RZ ;  /* 0x0000003f02027810 */ /* 0x000fc80007ffe0ff */
        /* <DEDUP_REMOVED lines=9> */
.L_x_461:
[----:B------:R-:W-:Y:S01]  /*a040*/  ISETP.GT.AND P6, PT, R211, R180, PT ;  /* 0x000000b4d300720c */ /* 0x000fe20003fc4270 */
[----:B------:R-:W-:Y:S04]  /*a050*/  DEPBAR.LE SB0, 0x0 ;  /* 0x000080000000791a */ /* 0x000fe80000000000 */
[----:B------:R-:W-:Y:S01]  /*a060*/  WARPSYNC 0xffffffff ;  /* 0xffffffff00007948 */ /* 0x000fe20003800000 */
[----:B------:R-:W-:Y:S01]  /*a070*/  BAR.SYNC.DEFER_BLOCKING 0x0 ;  /* 0x0000000000007b1d */ /* 0x000fe20000010000 */
[C---:B------:R-:W-:Y:S06]  /*a080*/  IADD3 R207, R180.reuse, -0x1, RZ ;  /* 0xffffffffb4cf7810 */ /* 0x040fec0007ffe0ff */
[----:B------:R-:W-:Y:S01]  /*a090*/  @!P6 SHF.R.S32.HI R0, RZ, 0x1f, R180 ;  /* 0x0000001fff00e819 */ /* 0x000fe200000114b4 */
[----:B------:R-:W-:Y:S01]  /*a0a0*/  @!P6 IMAD.WIDE.U32 R2, R180, c[0x0][0x208], RZ ;  /* 0x00008200b402ea25 */ /* 0x000fe200078e00ff */
[----:B------:R-:W-:Y:S02]  /*a0b0*/  @!P6 IADD3 R12, P0, R214, 0x40, RZ ;  /* 0x00000040d60ce810 */ /* 0x000fe40007f1e0ff */
[----:B------:R-:W-:Y:S01]  /*a0c0*/  @!P6 MOV R5, c[0x0][0x208] ;  /* 0x000082000005ea02 */ /* 0x000fe20000000f00 */
[----:B------:R-:W-:Y:S01]  /*a0d0*/  @!P6 IMAD R0, R0, c[0x0][0x208], RZ ;  /* 0x000082000000ea24 */ /* 0x000fe200078e02ff */
[-C--:B------:R-:W-:Y:S03]  /*a0e0*/  @!P6 IADD3.X R7, RZ, R217.reuse, RZ, P0, !PT ;  /* 0x000000d9ff07e210 */ /* 0x080fe600007fe4ff */
[----:B------:R-:W-:Y:S05]  /*a0f0*/  @!P6 IMAD R0, R180, c[0x0][0x20c], R0 ;  /* 0x00008300b400ea24 */ /* 0x000fea00078e0200 */
[----:B------:R-:W-:Y:S02]  /*a100*/  @!P6 IADD3 R3, R3, R0, RZ ;  /* 0x000000000303e210 */ /* 0x000fe40007ffe0ff */
[C---:B------:R-:W-:Y:S01]  /*a110*/  @!P6 SHF.L.U32 R0, R2.reuse, 0x6, RZ ;  /* 0x000000060200e819 */ /* 0x040fe200000006ff */
[----:B------:R-:W-:Y:S01]  /*a120*/  LDSM.16.M88.4 R32, [R191] ;  /* 0x00000000bf20783b */ /* 0x000fe20000000200 */
[----:B------:R-:W-:Y:S02]  /*a130*/  @!P6 SHF.L.U64.HI R2, R2, 0x6, R3 ;  /* 0x000000060202e819 */ /* 0x000fe40000010203 */
[----:B------:R-:W-:Y:S02]  /*a140*/  @!P6 MOV R3, c[0x0][0x20c] ;  /* 0x000083000003ea02 */ /* 0x000fe40000000f00 */
[C---:B------:R-:W-:Y:S03]  /*a150*/  @!P6 LEA R4, P0, R5.reuse, R0, 0x5 ;  /* 0x000000000504e211 */ /* 0x040fe600078028ff */
[----:B------:R-:W-:Y:S01]  /*a160*/  LDSM.16.M88.4 R16, [R184+0x800] ;  /* 0x00080000b810783b */ /* 0x000fe20000000200 */
[----:B------:R-:W-:Y:S02]  /*a170*/  @!P6 LEA.HI.X R3, R5, R2, R3, 0x5, P0 ;  /* 0x000000020503e211 */ /* 0x000fe400000f2c03 */
[----:B------:R-:W-:Y:S04]  /*a180*/  @!P6 IADD3 R5, P0, R0, R214, RZ ;  /* 0x000000d60005e210 */ /* 0x000fe80007f1e0ff */
[----:B------:R-:W-:Y:S01]  /*a190*/  @!P6 IADD3.X R8, R2, R217, RZ, P0, !PT ;  /* 0x000000d90208e210 */ /* 0x000fe200007fe4ff */
[----:B------:R-:W-:Y:S01]  /*a1a0*/  LDSM.16.M88.4 R24, [R184+0x1000] ;  /* 0x00100000b818783b */ /* 0x000fe20000000200 */
[----:B------:R-:W-:Y:S04]  /*a1b0*/  @!P6 IADD3 R6, P0, R0, R12, RZ ;  /* 0x0000000c0006e210 */ /* 0x000fe80007f1e0ff */
[----:B------:R-:W-:Y:S02]  /*a1c0*/  @!P6 IADD3.X R9, R2, R7, RZ, P0, !PT ;  /* 0x000000070209e210 */ /* 0x000fe400007fe4ff */
[C---:B------:R-:W-:Y:S01]  /*a1d0*/  @!P6 LEA R28, P0, R5.reuse, c[0x0][0x1f8], 0x1 ;  /* 0x00007e00051cea11 */ /* 0x040fe200078008ff */
[----:B------:R-:W-:Y:S03]  /*a1e0*/  LDSM.16.M88.4 R136, [R184+0x1800] ;  /* 0x00180000b888783b */ /* 0x000fe60000000200 */
[----:B------:R-:W-:Y:S02]  /*a1f0*/  @!P6 LEA.HI.X R29, R5, c[0x0][0x1fc], R8, 0x1, P0 ;  /* 0x00007f00051dea11 */ /* 0x000fe400000f0c08 */
[C---:B------:R-:W-:Y:S03]  /*a200*/  @!P6 LEA R22, P0, R6.reuse, c[0x0][0x1f8], 0x1 ;  /* 0x00007e000616ea11 */ /* 0x040fe600078008ff */
[----:B------:R-:W-:Y:S01]  /*a210*/  LDSM.16.M88.4 R140, [R192] ;  /* 0x00000000c08c783b */ /* 0x000fe20000000200 */
[----:B------:R-:W-:Y:S02]  /*a220*/  @!P6 LEA.HI.X R23, R6, c[0x0][0x1fc], R9, 0x1, P0 ;  /* 0x00007f000617ea11 */ /* 0x000fe400000f0c09 */
[----:B------:R-:W-:Y:S04]  /*a230*/  @!P6 IADD3 R6, P0, R214, 0x80, RZ ;  /* 0x00000080d606e810 */ /* 0x000fe80007f1e0ff */
[----:B------:R-:W-:Y:S01]  /*a240*/  @!P6 IADD3.X R5, RZ, R217, RZ, P0, !PT ;  /* 0x000000d9ff05e210 */ /* 0x000fe200007fe4ff */
[----:B------:R-:W1:Y:S01]  /*a250*/  LDSM.16.M88.4 R8, [R184] ;  /* 0x00000000b808783b */ /* 0x000e620000000200 */
[----:B------:R-:W-:Y:S04]  /*a260*/  @!P6 IADD3 R0, P0, R0, R6, RZ ;  /* 0x000000060000e210 */ /* 0x000fe80007f1e0ff */
[----:B------:R-:W-:Y:S02]  /*a270*/  @!P6 IADD3.X R2, R2, R5, RZ, P0, !PT ;  /* 0x000000050202e210 */ /* 0x000fe400007fe4ff */
[C---:B------:R-:W-:Y:S01]  /*a280*/  @!P6 LEA R20, P0, R0.reuse, c[0x0][0x1f8], 0x1 ;  /* 0x00007e000014ea11 */ /* 0x040fe200078008ff */
[----:B------:R-:W2:Y:S03]  /*a290*/  LDSM.16.M88.4 R144, [R195] ;  /* 0x00000000c390783b */ /* 0x000ea60000000200 */
[----:B------:R-:W-:Y:S02]  /*a2a0*/  @!P6 LEA.HI.X R21, R0, c[0x0][0x1fc], R2, 0x1, P0 ;  /* 0x00007f000015ea11 */ /* 0x000fe400000f0c02 */
[C---:B------:R-:W-:Y:S03]  /*a2b0*/  @!P6 IADD3 R2, P0, R4.reuse, R12, RZ ;  /* 0x0000000c0402e210 */ /* 0x040fe60007f1e0ff */
[----:B------:R-:W3:Y:S01]  /*a2c0*/  LDSM.16.M88.4 R148, [R206] ;  /* 0x00000000ce94783b */ /* 0x000ee20000000200 */
[C---:B------:R-:W-:Y:S02]  /*a2d0*/  @!P6 IADD3.X R7, R3.reuse, R7, RZ, P0, !PT ;  /* 0x000000070307e210 */ /* 0x040fe400007fe4ff */
[C---:B------:R-:W-:Y:S04]  /*a2e0*/  @!P6 IADD3 R6, P0, R4.reuse, R6, RZ ;  /* 0x000000060406e210 */ /* 0x040fe80007f1e0ff */
[C---:B------:R-:W-:Y:S01]  /*a2f0*/  @!P6 IADD3.X R5, R3.reuse, R5, RZ, P0, !PT ;  /* 0x000000050305e210 */ /* 0x040fe200007fe4ff */
[----:B------:R-:W4:Y:S01]  /*a300*/  LDSM.16.M88.4 R152, [R205] ;  /* 0x00000000cd98783b */ /* 0x000f220000000200 */
[----:B------:R-:W-:Y:S04]  /*a310*/  @!P6 IADD3 R0, P0, R4, R214, RZ ;  /* 0x000000d60400e210 */ /* 0x000fe80007f1e0ff */
[----:B------:R-:W-:Y:S02]  /*a320*/  @!P6 IADD3.X R3, R3, R217, RZ, P0, !PT ;  /* 0x000000d90303e210 */ /* 0x000fe400007fe4ff */
[C---:B------:R-:W-:Y:S01]  /*a330*/  @!P6 LEA R12, P0, R0.reuse, c[0x0][0x1f8], 0x1 ;  /* 0x00007e00000cea11 */ /* 0x040fe200078008ff */
[----:B------:R-:W5:Y:S03]  /*a340*/  LDSM.16.M88.4 R156, [R204] ;  /* 0x00000000cc9c783b */ /* 0x000f660000000200 */
[----:B------:R-:W-:Y:S02]  /*a350*/  @!P6 LEA.HI.X R13, R0, c[0x0][0x1fc], R3, 0x1, P0 ;  /* 0x00007f00000dea11 */ /* 0x000fe400000f0c03 */
[C---:B------:R-:W-:Y:S03]  /*a360*/  @!P6 LEA R14, P0, R2.reuse, c[0x0][0x1f8], 0x1 ;  /* 0x00007e00020eea11 */ /* 0x040fe600078008ff */
[----:B------:R-:W-:Y:S01]  /*a370*/  @!PT LDS RZ, [RZ] ;  /* 0x00000000fffff984 */ /* 0x000fe20000000800 */
[----:B------:R-:W-:Y:S01]  /*a380*/  @!PT LDS RZ, [RZ] ;  /* 0x00000000fffff984 */ /* 0x000fe20000000800 */
[----:B------:R-:W-:Y:S01]  /*a390*/  @!PT LDS RZ, [RZ] ;  /* 0x00000000fffff984 */ /* 0x000fe20000000800 */
[----:B------:R2:W-:Y:S01]  /*a3a0*/  @!P6 LDGSTS.E.BYPASS.LTC128B.128 [R209+0x100], [R28.64], !P5 ;  /* 0x001000001cd1efae */ /* 0x0005e2000e901d46 */
[----:B------:R-:W-:Y:S02]  /*a3b0*/  @!P6 LEA.HI.X R15, R2, c[0x0][0x1fc], R7, 0x1, P0 ;  /* 0x00007f00020fea11 */ /* 0x000fe400000f0c07 */
[C---:B------:R-:W-:Y:S04]  /*a3c0*/  @!P6 LEA R2, P0, R6.reuse, c[0x0][0x1f8], 0x1 ;  /* 0x00007e000602ea11 */ /* 0x040fe800078008ff */
[----:B------:R-:W-:Y:S01]  /*a3d0*/  @!P6 LEA.HI.X R3, R6, c[0x0][0x1fc], R5, 0x1, P0 ;  /* 0x00007f000603ea11 */ /* 0x000fe200000f0c05 */
[----:B------:R2:W-:Y:S01]  /*a3e0*/  @!P6 LDGSTS.E.BYPASS.LTC128B.128 [R209+0x2100], [R22.64], !P4 ;  /* 0x0210000016d1efae */ /* 0x0005e2000e101d46 */
[C---:B-1----:R-:W-:Y:S07]  /*a3f0*/  HMMA.16816.F32.BF16 R4, R32.reuse, R8, RZ ;  /* 0x000000082004723c */ /* 0x042fee00000418ff */
[----:B------:R2:W-:Y:S01]  /*a400*/  @!P6 LDGSTS.E.BYPASS.LTC128B.128 [R209+0x4100], [R20.64], !P3 ;  /* 0x0410000014d1efae */ /* 0x0005e2000d901d46 */
[C---:B------:R-:W-:Y:S07]  /*a410*/  HMMA.16816.F32.BF16 R8, R32.reuse, R10, RZ ;  /* 0x0000000a2008723c */ /* 0x040fee00000418ff */
[----:B------:R1:W-:Y:S08]  /*a420*/  @!P6 LDGSTS.E.BYPASS.LTC128B.128 [R209+0x1100], [R12.64], !P5 ;  /* 0x011000000cd1efae */ /* 0x0003f0000e901d46 */
[----:B------:R1:W-:Y:S08]  /*a430*/  @!P6 LDGSTS.E.BYPASS.LTC128B.128 [R209+0x3100], [R14.64], !P4 ;  /* 0x031000000ed1efae */ /* 0x0003f0000e101d46 */
[----:B------:R2:W-:Y:S01]  /*a440*/  @!P6 LDGSTS.E.BYPASS.LTC128B.128 [R209+0x5100], [R2.64], !P3 ;  /* 0x0510000002d1efae */ /* 0x0005e2000d901d46 */
[----:B------:R-:W-:Y:S07]  /*a450*/  ISETP.GT.AND P6, PT, R180, R211, PT ;  /* 0x000000d3b400720c */ /* 0x000fee0003fc4270 */
[----:B------:R-:W-:Y:S08]  /*a460*/  LDSM.16.M88.4 R160, [R194] ;  /* 0x00000000c2a0783b */ /* 0x000ff00000000200 */
[----:B------:R-:W0:Y:S01]  /*a470*/  LDGDEPBAR ;  /* 0x00000000000079af */ /* 0x000e220000000000 */
[C---:B-1----:R-:W-:Y:S07]  /*a480*/  HMMA.16816.F32.BF16 R12, R32.reuse, R16, RZ ;  /* 0x00000010200c723c */ /* 0x042fee00000418ff */
[----:B------:R-:W1:Y:S01]  /*a490*/  LDSM.16.M88.4 R164, [R190] ;  /* 0x00000000bea4783b */ /* 0x000e620000000200 */
[C---:B------:R-:W-:Y:S07]  /*a4a0*/  HMMA.16816.F32.BF16 R16, R32.reuse, R18, RZ ;  /* 0x000000122010723c */ /* 0x040fee00000418ff */
[----:B------:R-:W-:Y:S01]  /*a4b0*/  LDSM.16.M88.4 R168, [R190+0x1000] ;  /* 0x00100000bea8783b */ /* 0x000fe20000000200 */
[C---:B--2---:R-:W-:Y:S07]  /*a4c0*/  HMMA.16816.F32.BF16 R20, R32.reuse, R24, RZ ;  /* 0x000000182014723c */ /* 0x044fee00000418ff */
[----:B------:R-:W-:Y:S01]  /*a4d0*/  LDSM.16.M88.4 R172, [R193] ;  /* 0x00000000c1ac783b */ /* 0x000fe20000000200 */
[C---:B------:R-:W-:Y:S07]  /*a4e0*/  HMMA.16816.F32.BF16 R24, R32.reuse, R26, RZ ;  /* 0x0000001a2018723c */ /* 0x040fee00000418ff */
[----:B------:R-:W-:Y:S01]  /*a4f0*/  LDSM.16.M88.4 R176, [R187] ;  /* 0x00000000bbb0783b */ /* 0x000fe20000000200 */
        /* <DEDUP_REMOVED lines=149> */
[----:B------:R-:W-:Y:S02]  /*ae50*/  @P6 IMAD R6, R6, c[0x0][0x1e0], RZ ;  /* 0x0000780006066a24 */ /* 0x000fe400078e02ff */
[----:B-1----:R-:W-:Y:S02]  /*ae60*/  FMUL.FTZ R0, R10, c[0x0][0x320] ;  /* 0x0000c8000a007a20 */ /* 0x002fe40000410000 */
[----:B------:R-:W1:Y:S01]  /*ae70*/  LDSM.16.M88.4 R8, [R187+0x5800] ;  /* 0x00580000bb08783b */ /* 0x000e620000000200 */
[----:B------:R-:W-:Y:S04]  /*ae80*/  DEPBAR.LE SB0, 0x0 ;  /* 0x000080000000791a */ /* 0x000fe80000000000 */
[----:B------:R3:W5:Y:S03]  /*ae90*/  MUFU.TANH R143, R0 ;  /* 0x00000000008f7308 */ /* 0x0007660000002400 */
[----:B------:R-:W-:Y:S01]  /*aea0*/  BAR.SYNC.DEFER_BLOCKING 0x0 ;  /* 0x0000000000007b1d */ /* 0x000fe20000010000 */
[----:B---3--:R-:W-:Y:S06]  /*aeb0*/  FMUL.FTZ R0, R12, c[0x0][0x320] ;  /* 0x0000c8000c007a20 */ /* 0x008fec0000410000 */
[----:B------:R3:W-:Y:S01]  /*aec0*/  MUFU.TANH R139, R0 ;  /* 0x00000000008b7308 */ /* 0x0007e20000002400 */
[C---:B-1----:R-:W-:Y:S08]  /*aed0*/  HMMA.16816.F32.BF16 R28, R168.reuse, R8, R28 ;  /* 0x00000008a81c723c */ /* 0x042ff0000004181c */
        /* <DEDUP_REMOVED lines=79> */
[----:B--2---:R-:W-:Y:S01]  /*b3d0*/  FMNMX.FTZ R8, R3, R4, !PT ;  /* 0x0000000403087209 */ /* 0x004fe20007810000 */
[C---:B------:R-:W-:Y:S06]  /*b3e0*/  @P6 IMAD.WIDE.U32 R4, R207.reuse, c[0x0][0x1e0], RZ ;  /* 0x00007800cf046a25 */ /* 0x040fec00078e00ff */
[----:B------:R-:W2:Y:S01]  /*b3f0*/  SHFL.BFLY PT, R10, R8, 0x1, 0x1f ;  /* 0x0c201f00080a7f89 */ /* 0x000ea200000e0000 */
[----:B------:R-:W-:Y:S01]  /*b400*/  @P6 IMAD R3, R207, c[0x0][0x1e4], R6 ;  /* 0x00007900cf036a24 */ /* 0x000fe200078e0206 */
[----:B------:R-:W-:Y:S02]  /*b410*/  @P6 MOV R6, c[0x0][0x1e0] ;  /* 0x0000780000066a02 */ /* 0x000fe40000000f00 */
[----:B-1----:R-:W-:Y:S02]  /*b420*/  FMNMX.FTZ R0, R0, R2, !PT ;  /* 0x0000000200007209 */ /* 0x002fe40007810000 */
[----:B------:R-:W-:Y:S02]  /*b430*/  @P6 IADD3 R2, R5, R3, RZ ;  /* 0x0000000305026210 */ /* 0x000fe40007ffe0ff */
[C---:B------:R-:W-:Y:S01]  /*b440*/  @P6 SHF.L.U32 R5, R4.reuse, 0x6, RZ ;  /* 0x0000000604056819 */ /* 0x040fe200000006ff */
[----:B------:R-:W1:Y:S01]  /*b450*/  SHFL.BFLY PT, R3, R0, 0x1, 0x1f ;  /* 0x0c201f0000037f89 */ /* 0x000e6200000e0000 */
[----:B------:R-:W-:Y:S02]  /*b460*/  @P6 SHF.L.U64.HI R4, R4, 0x6, R2 ;  /* 0x0000000604046819 */ /* 0x000fe40000010202 */
[----:B------:R-:W-:Y:S02]  /*b470*/  @P6 MOV R2, c[0x0][0x1e4] ;  /* 0x0000790000026a02 */ /* 0x000fe40000000f00 */
[C---:B------:R-:W-:Y:S04]  /*b480*/  @P6 LEA R7, P0, R6.reuse, R5, 0x5 ;  /* 0x0000000506076211 */ /* 0x040fe800078028ff */
[----:B------:R-:W-:Y:S02]  /*b490*/  @P6 LEA.HI.X R6, R6, R4, R2, 0x5, P0 ;  /* 0x0000000406066211 */ /* 0x000fe400000f2c02 */
[----:B------:R-:W-:Y:S02]  /*b4a0*/  @P6 IADD3 R2, P0, R5, R212, RZ ;  /* 0x000000d405026210 */ /* 0x000fe40007f1e0ff */
[----:B--2---:R-:W-:Y:S02]  /*b4b0*/  FMNMX.FTZ R100, R8, R10, !PT ;  /* 0x0000000a08647209 */ /* 0x004fe40007810000 */
[-C--:B------:R-:W-:Y:S02]  /*b4c0*/  @P6 IADD3.X R9, R4, R216.reuse, RZ, P0, !PT ;  /* 0x000000d804096210 */ /* 0x080fe400007fe4ff */
[----:B------:R-:W-:Y:S01]  /*b4d0*/  @P6 LEA R16, P0, R2, c[0x0][0x1c8], 0x1 ;  /* 0x0000720002106a11 */ /* 0x000fe200078008ff */
[----:B------:R-:W-:Y:S03]  /*b4e0*/  FMUL.FTZ R138, R100, c[0x0][0x2d0] ;  /* 0x0000b400648a7a20 */ /* 0x000fe60000410000 */
[----:B------:R-:W-:Y:S01]  /*b4f0*/  @P6 LEA.HI.X R17, R2, c[0x0][0x1cc], R9, 0x1, P0 ;  /* 0x0000730002116a11 */ /* 0x000fe200000f0c09 */
[--C-:B------:R-:W-:Y:S01]  /*b500*/  FFMA.FTZ R11, R141, c[0x0][0x2d0], -R138.reuse ;  /* 0x0000b4008d0b7a23 */ /* 0x100fe2000001088a */
[----:B------:R-:W-:Y:S01]  /*b510*/  @P6 IADD3 R13, P0, R212, 0x40, RZ ;  /* 0x00000040d40d6810 */ /* 0x000fe20007f1e0ff */
[----:B------:R-:W-:Y:S01]  /*b520*/  FADD.FTZ R2, -R100, R101 ;  /* 0x0000006564027221 */ /* 0x000fe20000010100 */
[----:B-1----:R-:W-:Y:S01]  /*b530*/  FMNMX.FTZ R3, R0, R3, !PT ;  /* 0x0000000300037209 */ /* 0x002fe20007810000 */
[----:B------:R1:W-:Y:S01]  /*b540*/  MUFU.EX2 R221, R11 ;  /* 0x0000000b00dd7308 */ /* 0x0003e20000000800 */
[----:B------:R-:W-:Y:S01]  /*b550*/  @P6 IADD3.X R12, RZ, R216, RZ, P0, !PT ;  /* 0x000000d8ff0c6210 */ /* 0x000fe200007fe4ff */
[----:B------:R2:W-:Y:S01]  /*b560*/  @P6 LDGSTS.E.BYPASS.LTC128B.128 [R209+0x6100], [R16.64], !P5 ;  /* 0x0610000010d16fae */ /* 0x0005e2000e901d46 */
[----:B------:R-:W-:Y:S01]  /*b570*/  @P6 IADD3 R8, P0, R5, R13, RZ ;  /* 0x0000000d05086210 */ /* 0x000fe20007f1e0ff */
[----:B------:R-:W-:Y:S02]  /*b580*/  FMUL.FTZ R101, R3, c[0x0][0x2d0] ;  /* 0x0000b40003657a20 */ /* 0x000fe40000410000 */
[----:B------:R-:W-:Y:S01]  /*b590*/  FMUL.FTZ R0, R2, c[0x0][0x2d0] ;  /* 0x0000b40002007a20 */ /* 0x000fe20000410000 */
[----:B------:R-:W-:Y:S01]  /*b5a0*/  @P6 IADD3.X R9, R4, R12, RZ, P0, !PT ;  /* 0x0000000c04096210 */ /* 0x000fe200007fe4ff */
[----:B------:R-:W-:Y:S01]  /*b5b0*/  FFMA.FTZ R18, R137, c[0x0][0x2d0], -R138 ;  /* 0x0000b40089127a23 */ /* 0x000fe2000001088a */
[C---:B------:R-:W-:Y:S01]  /*b5c0*/  @P6 LEA R14, P0, R8.reuse, c[0x0][0x1c8], 0x1 ;  /* 0x00007200080e6a11 */ /* 0x040fe200078008ff */
[----:B------:R3:W2:Y:S01]  /*b5d0*/  MUFU.EX2 R2, R0 ;  /* 0x0000000000027308 */ /* 0x0006a20000000800 */
[----:B------:R-:W-:Y:S02]  /*b5e0*/  FFMA.FTZ R103, R103, c[0x0][0x2d0], -R101 ;  /* 0x0000b40067677a23 */ /* 0x000fe40000010865 */
[----:B------:R-:W-:Y:S02]  /*b5f0*/  @P6 LEA.HI.X R15, R8, c[0x0][0x1cc], R9, 0x1, P0 ;  /* 0x00007300080f6a11 */ /* 0x000fe400000f0c09 */
[----:B------:R-:W-:Y:S03]  /*b600*/  @P6 IADD3 R9, P0, R212, 0x80, RZ ;  /* 0x00000080d4096810 */ /* 0x000fe60007f1e0ff */
[----:B------:R4:W-:Y:S01]  /*b610*/  @P6 LDGSTS.E.BYPASS.LTC128B.128 [R209+0x8100], [R14.64], !P4 ;  /* 0x081000000ed16fae */ /* 0x0009e2000e101d46 */
[----:B------:R-:W-:Y:S01]  /*b620*/  @P6 IADD3.X R8, RZ, R216, RZ, P0, !PT ;  /* 0x000000d8ff086210 */ /* 0x000fe200007fe4ff */
[----:B------:R-:W-:Y:S01]  /*b630*/  MUFU.EX2 R218, R18 ;  /* 0x0000001200da7308 */ /* 0x000fe20000000800 */
[----:B------:R-:W-:Y:S04]  /*b640*/  @P6 IADD3 R5, P0, R5, R9, RZ ;  /* 0x0000000905056210 */ /* 0x000fe80007f1e0ff */
[----:B------:R-:W-:Y:S02]  /*b650*/  @P6 IADD3.X R4, R4, R8, RZ, P0, !PT ;  /* 0x0000000804046210 */ /* 0x000fe400007fe4ff */
[C---:B------:R-:W-:Y:S03]  /*b660*/  @P6 LEA R10, P0, R5.reuse, c[0x0][0x1c8], 0x1 ;  /* 0x00007200050a6a11 */ /* 0x040fe600078008ff */
[----:B------:R-:W-:Y:S01]  /*b670*/  MUFU.EX2 R103, R103 ;  /* 0x0000006700677308 */ /* 0x000fe20000000800 */
[----:B-1----:R-:W-:Y:S01]  /*b680*/  @P6 LEA.HI.X R11, R5, c[0x0][0x1cc], R4, 0x1, P0 ;  /* 0x00007300050b6a11 */ /* 0x002fe200000f0c04 */
[----:B------:R-:W-:Y:S01]  /*b690*/  FFMA.FTZ R5, R142, c[0x0][0x2d0], -R138 ;  /* 0x0000b4008e057a23 */ /* 0x000fe2000001088a */
[----:B------:R-:W-:Y:S01]  /*b6a0*/  @P6 IADD3 R4, P0, R7, R13, RZ ;  /* 0x0000000d07046210 */ /* 0x000fe20007f1e0ff */
[----:B---3--:R-:W-:Y:S02]  /*b6b0*/  FADD.FTZ R0, -R3, R102 ;  /* 0x0000006603007221 */ /* 0x008fe40000010100 */
[----:B------:R1:W-:Y:S01]  /*b6c0*/  @P6 LDGSTS.E.BYPASS.LTC128B.128 [R209+0xa100], [R10.64], !P3 ;  /* 0x0a1000000ad16fae */ /* 0x0003e2000d901d46 */
[----:B------:R-:W-:Y:S01]  /*b6d0*/  @P6 IADD3.X R12, R6, R12, RZ, P0, !PT ;  /* 0x0000000c060c6210 */ /* 0x000fe200007fe4ff */
[--C-:B------:R-:W-:Y:S02]  /*b6e0*/  FFMA.FTZ R102, R139, c[0x0][0x2d0], -R138.reuse ;  /* 0x0000b4008b667a23 */ /* 0x100fe4000001088a */
[----:B------:R3:W-:Y:S01]  /*b6f0*/  MUFU.EX2 R220, R5 ;  /* 0x0000000500dc7308 */ /* 0x0007e20000000800 */
[----:B------:R-:W-:Y:S02]  /*b700*/  FMUL.FTZ R0, R0, c[0x0][0x2d0] ;  /* 0x0000b40000007a20 */ /* 0x000fe40000410000 */
[C---:B--2---:R-:W-:Y:S02]  /*b710*/  FMUL.FTZ R16, R2.reuse, R116 ;  /* 0x0000007402107220 */ /* 0x044fe40000410000 */
[C---:B------:R-:W-:Y:S02]  /*b720*/  FMUL.FTZ R17, R2.reuse, R117 ;  /* 0x0000007502117220 */ /* 0x040fe40000410000 */
[C---:B------:R-:W-:Y:S02]  /*b730*/  FMUL.FTZ R24, R2.reuse, R124 ;  /* 0x0000007c02187220 */ /* 0x040fe40000410000 */
[C---:B------:R-:W-:Y:S01]  /*b740*/  FMUL.FTZ R25, R2.reuse, R125 ;  /* 0x0000007d02197220 */ /* 0x040fe20000410000 */
[----:B------:R2:W-:Y:S01]  /*b750*/  MUFU.EX2 R210, R102 ;  /* 0x0000006600d27308 */ /* 0x0005e20000000800 */
[C---:B------:R-:W-:Y:S02]  /*b760*/  FMUL.FTZ R32, R2.reuse, R132 ;  /* 0x0000008402207220 */ /* 0x040fe40000410000 */
[C---:B------:R-:W-:Y:S02]  /*b770*/  FMUL.FTZ R33, R2.reuse, R133 ;  /* 0x0000008502217220 */ /* 0x040fe40000410000 */
[C---:B------:R-:W-:Y:S02]  /*b780*/  FMUL.FTZ R36, R2.reuse, R36 ;  /* 0x0000002402247220 */ /* 0x040fe40000410000 */
[C---:B------:R-:W-:Y:S02]  /*b790*/  FMUL.FTZ R37, R2.reuse, R37 ;  /* 0x0000002502257220 */ /* 0x040fe40000410000 */
[C---:B------:R-:W-:Y:S01]  /*b7a0*/  FMUL.FTZ R40, R2.reuse, R40 ;  /* 0x0000002802287220 */ /* 0x040fe20000410000 */
[----:B------:R-:W1:Y:S01]  /*b7b0*/  MUFU.EX2 R0, R0 ;  /* 0x0000000000007308 */ /* 0x000e620000000800 */
[C---:B------:R-:W-:Y:S02]  /*b7c0*/  FMUL.FTZ R41, R2.reuse, R41 ;  /* 0x0000002902297220 */ /* 0x040fe40000410000 */
[C---:B------:R-:W-:Y:S01]  /*b7d0*/  FMUL.FTZ R44, R2.reuse, R44 ;  /* 0x0000002c022c7220 */ /* 0x040fe20000410000 */
[C---:B---3--:R-:W-:Y:S01]  /*b7e0*/  @P6 IADD3 R5, P0, R7.reuse, R9, RZ ;  /* 0x0000000907056210 */ /* 0x048fe20007f1e0ff */
[C---:B------:R-:W-:Y:S02]  /*b7f0*/  FMUL.FTZ R45, R2.reuse, R45 ;  /* 0x0000002d022d7220 */ /* 0x040fe40000410000 */
[----:B------:R-:W-:Y:S01]  /*b800*/  FMUL.FTZ R48, R2, R48 ;  /* 0x0000003002307220 */ /* 0x000fe20000410000 */
[----:B------:R-:W-:Y:S01]  /*b810*/  @P6 IADD3.X R13, R6, R8, RZ, P0, !PT ;  /* 0x00000008060d6210 */ /* 0x000fe200007fe4ff */
[--C-:B------:R-:W-:Y:S01]  /*b820*/  FFMA.FTZ R8, R140, c[0x0][0x2d0], -R138.reuse ;  /* 0x0000b4008c087a23 */ /* 0x100fe2000001088a */
[----:B------:R-:W-:Y:S01]  /*b830*/  @P6 IADD3 R7, P0, R7, R212, RZ ;  /* 0x000000d407076210 */ /* 0x000fe20007f1e0ff */
[----:B------:R-:W-:Y:S02]  /*b840*/  FMUL.FTZ R49, R2, R49 ;  /* 0x0000003102317220 */ /* 0x000fe40000410000 */
[----:B------:R3:W5:Y:S01]  /*b850*/  MUFU.EX2 R219, R8 ;  /* 0x0000000800db7308 */ /* 0x0007620000000800 */
[----:B------:R-:W-:Y:S01]  /*b860*/  @P6 IADD3.X R6, R6, R216, RZ, P0, !PT ;  /* 0x000000d806066210 */ /* 0x000fe200007fe4ff */
[----:B--2---:R-:W-:Y:S02]  /*b870*/  FFMA.FTZ R102, R148, c[0x0][0x2d0], -R138 ;  /* 0x0000b40094667a23 */ /* 0x004fe4000001088a */
[C---:B------:R-:W-:Y:S02]  /*b880*/  FMUL.FTZ R52, R2.reuse, R52 ;  /* 0x0000003402347220 */ /* 0x040fe40000410000 */
[C---:B------:R-:W-:Y:S02]  /*b890*/  FMUL.FTZ R53, R2.reuse, R53 ;  /* 0x0000003502357220 */ /* 0x040fe40000410000 */
[----:B------:R-:W-:Y:S02]  /*b8a0*/  FMUL.FTZ R56, R2, R56 ;  /* 0x0000003802387220 */ /* 0x000fe40000410000 */
[----:B------:R2:W-:Y:S01]  /*b8b0*/  MUFU.EX2 R208, R102 ;  /* 0x0000006600d07308 */ /* 0x0005e20000000800 */
[C---:B-1----:R-:W-:Y:S02]  /*b8c0*/  FMUL.FTZ R10, R0.reuse, R110 ;  /* 0x0000006e000a7220 */ /* 0x042fe40000410000 */
[C---:B------:R-:W-:Y:S02]  /*b8d0*/  FMUL.FTZ R11, R0.reuse, R111 ;  /* 0x0000006f000b7220 */ /* 0x040fe40000410000 */
[C---:B------:R-:W-:Y:S02]  /*b8e0*/  FMUL.FTZ R18, R0.reuse, R118 ;  /* 0x0000007600127220 */ /* 0x040fe40000410000 */
[C---:B------:R-:W-:Y:S02]  /*b8f0*/  FMUL.FTZ R19, R0.reuse, R119 ;  /* 0x0000007700137220 */ /* 0x040fe40000410000 */
[C---:B------:R-:W-:Y:S02]  /*b900*/  FMUL.FTZ R26, R0.reuse, R126 ;  /* 0x0000007e001a7220 */ /* 0x040fe40000410000 */
[C---:B------:R-:W-:Y:S02]  /*b910*/  FMUL.FTZ R27, R0.reuse, R127 ;  /* 0x0000007f001b7220 */ /* 0x040fe40000410000 */
[C---:B------:R-:W-:Y:S01]  /*b920*/  FMUL.FTZ R34, R0.reuse, R134 ;  /* 0x0000008600227220 */ /* 0x040fe20000410000 */
[C---:B---3--:R-:W-:Y:S01]  /*b930*/  @P6 LEA R8, P0, R7.reuse, c[0x0][0x1c8], 0x1 ;  /* 0x0000720007086a11 */ /* 0x048fe200078008ff */
[C---:B------:R-:W-:Y:S02]  /*b940*/  FMUL.FTZ R35, R0.reuse, R135 ;  /* 0x0000008700237220 */ /* 0x040fe40000410000 */
[C---:B------:R-:W-:Y:S01]  /*b950*/  FMUL.FTZ R38, R0.reuse, R38 ;  /* 0x0000002600267220 */ /* 0x040fe20000410000 */
[----:B------:R-:W-:Y:S01]  /*b960*/  @P6 LEA.HI.X R9, R7, c[0x0][0x1cc], R6, 0x1, P0 ;  /* 0x0000730007096a11 */ /* 0x000fe200000f0c06 */
[----:B------:R-:W-:Y:S01]  /*b970*/  FMUL.FTZ R39, R0, R39 ;  /* 0x0000002700277220 */ /* 0x000fe20000410000 */
[----:B------:R-:W-:Y:S01]  /*b980*/  @P6 LEA R6, P0, R4, c[0x0][0x1c8], 0x1 ;  /* 0x0000720004066a11 */ /* 0x000fe200078008ff */
[----:B------:R-:W-:Y:S02]  /*b990*/  FMUL.FTZ R42, R0, R42 ;  /* 0x0000002a002a7220 */ /* 0x000fe40000410000 */
[----:B------:R1:W-:Y:S01]  /*b9a0*/  @P6 LDGSTS.E.BYPASS.LTC128B.128 [R209+0x7100], [R8.64], !P5 ;  /* 0x0710000008d16fae */ /* 0x0003e2000e901d46 */
[----:B------:R-:W-:Y:S01]  /*b9b0*/  @P6 LEA.HI.X R7, R4, c[0x0][0x1cc], R12, 0x1, P0 ;  /* 0x0000730004076a11 */ /* 0x000fe200000f0c0c */
[----:B------:R-:W-:Y:S01]  /*b9c0*/  FFMA.FTZ R12, R146, c[0x0][0x2d0], -R101 ;  /* 0x0000b400920c7a23 */ /* 0x000fe20000010865 */
[----:B------:R-:W-:Y:S01]  /*b9d0*/  @P6 LEA R4, P0, R5, c[0x0][0x1c8], 0x1 ;  /* 0x0000720005046a11 */ /* 0x000fe200078008ff */
[--C-:B--2---:R-:W-:Y:S02]  /*b9e0*/  FFMA.FTZ R102, R147, c[0x0][0x2d0], -R138.reuse ;  /* 0x0000b40093667a23 */ /* 0x104fe4000001088a */
[----:B------:R2:W-:Y:S01]  /*b9f0*/  MUFU.EX2 R176, R12 ;  /* 0x0000000c00b07308 */ /* 0x0005e20000000800 */
[----:B------:R-:W-:Y:S01]  /*ba00*/  @P6 LEA.HI.X R5, R5, c[0x0][0x1cc], R13, 0x1, P0 ;  /* 0x0000730005056a11 */ /* 0x000fe200000f0c0d */
[----:B------:R3:W-:Y:S01]  /*ba10*/  @P6 LDGSTS.E.BYPASS.LTC128B.128 [R209+0x9100], [R6.64], !P4 ;  /* 0x0910000006d16fae */ /* 0x0007e2000e101d46 */
[----:B------:R-:W-:Y:S01]  /*ba20*/  FMUL.FTZ R43, R0, R43 ;  /* 0x0000002b002b7220 */ /* 0x000fe20000410000 */
[----:B------:R-:W-:Y:S01]  /*ba30*/  ISETP.GT.AND P0, PT, R180, R230, PT ;  /* 0x000000e6b400720c */ /* 0x000fe20003f04270 */
[C---:B------:R-:W-:Y:S01]  /*ba40*/  FMUL.FTZ R46, R0.reuse, R46 ;  /* 0x0000002e002e7220 */ /* 0x040fe20000410000 */
[----:B------:R-:W-:Y:S01]  /*ba50*/  MOV R180, R207 ;  /* 0x000000cf00b47202 */ /* 0x000fe20000000f00 */
[C---:B------:R-:W-:Y:S02]  /*ba60*/  FMUL.FTZ R47, R0.reuse, R47 ;  /* 0x0000002f002f7220 */ /* 0x040fe40000410000 */
[C---:B------:R-:W-:Y:S01]  /*ba70*/  FMUL.FTZ R50, R0.reuse, R50 ;  /* 0x0000003200327220 */ /* 0x040fe20000410000 */
[----:B------:R4:W-:Y:S01]  /*ba80*/  @P6 LDGSTS.E.BYPASS.LTC128B.128 [R209+0xb100], [R4.64], !P3 ;  /* 0x0b10000004d16fae */ /* 0x0009e2000d901d46 */
[----:B------:R4:W-:Y:S01]  /*ba90*/  MUFU.EX2 R183, R102 ;  /* 0x0000006600b77308 */ /* 0x0009e20000000800 */
[C---:B------:R-:W-:Y:S02]  /*baa0*/  FMUL.FTZ R51, R0.reuse, R51 ;  /* 0x0000003300337220 */ /* 0x040fe40000410000 */
[C---:B------:R-:W-:Y:S02]  /*bab0*/  FMUL.FTZ R54, R0.reuse, R54 ;  /* 0x0000003600367220 */ /* 0x040fe40000410000 */
[----:B------:R-:W-:Y:S02]  /*bac0*/  FMUL.FTZ R55, R0, R55 ;  /* 0x0000003700377220 */ /* 0x000fe40000410000 */
[----:B------:R-:W-:Y:S01]  /*bad0*/  LDSM.16.MT88.4 R20, [R186] ;  /* 0x00000000ba14783b */ /* 0x000fe20000004200 */
[C---:B------:R-:W-:Y:S02]  /*bae0*/  FMUL.FTZ R57, R2.reuse, R57 ;  /* 0x0000003902397220 */ /* 0x040fe40000410000 */
[--C-:B-1----:R-:W-:Y:S02]  /*baf0*/  FFMA.FTZ R8, R143, c[0x0][0x2d0], -R101.reuse ;  /* 0x0000b4008f087a23 */ /* 0x102fe40000010865 */
[----:B------:R-:W-:Y:S02]  /*bb00*/  FMUL.FTZ R9, R2, R109 ;  /* 0x0000006d02097220 */ /* 0x000fe40000410000 */
[--C-:B--2---:R-:W-:Y:S01]  /*bb10*/  FFMA.FTZ R12, R145, c[0x0][0x2d0], -R101.reuse ;  /* 0x0000b400910c7a23 */ /* 0x104fe20000010865 */
[----:B------:R1:W-:Y:S01]  /*bb20*/  MUFU.EX2 R174, R8 ;  /* 0x0000000800ae7308 */ /* 0x0003e20000000800 */
[----:B------:R-:W-:Y:S01]  /*bb30*/  LDSM.16.MT88.4 R28, [R189] ;  /* 0x00000000bd1c783b */ /* 0x000fe20000004200 */
[C---:B------:R-:W-:Y:S02]  /*bb40*/  FMUL.FTZ R58, R0.reuse, R58 ;  /* 0x0000003a003a7220 */ /* 0x040fe40000410000 */
[----:B---3--:R-:W-:Y:S01]  /*bb50*/  FMUL.FTZ R6, R0, R106 ;  /* 0x0000006a00067220 */ /* 0x008fe20000410000 */
[----:B-----5:R-:W-:Y:S01]  /*bb60*/  F2FP.BF16.PACK_AB R106, R218, R219 ;  /* 0x000000dbda6a723e */ /* 0x020fe200000010ff */
[C---:B------:R-:W-:Y:S02]  /*bb70*/  FMUL.FTZ R7, R0.reuse, R107 ;  /* 0x0000006b00077220 */ /* 0x040fe40000410000 */
[----:B------:R-:W-:Y:S01]  /*bb80*/  FMUL.FTZ R59, R0, R59 ;  /* 0x0000003b003b7220 */ /* 0x000fe20000410000 */
[----:B------:R-:W-:Y:S01]  /*bb90*/  LDSM.16.MT88.4 R116, [R186+0x2000] ;  /* 0x00200000ba74783b */ /* 0x000fe20000004200 */
[----:B------:R2:W3:Y:S01]  /*bba0*/  MUFU.EX2 R175, R12 ;  /* 0x0000000c00af7308 */ /* 0x0004e20000000800 */
[--C-:B----4-:R-:W-:Y:S02]  /*bbb0*/  FFMA.FTZ R4, R144, c[0x0][0x2d0], -R101.reuse ;  /* 0x0000b40090047a23 */ /* 0x110fe40000010865 */
[C---:B------:R-:W-:Y:S02]  /*bbc0*/  FMUL.FTZ R5, R2.reuse, R105 ;  /* 0x0000006902057220 */ /* 0x040fe40000410000 */
[--C-:B------:R-:W-:Y:S02]  /*bbd0*/  FFMA.FTZ R102, R149, c[0x0][0x2d0], -R138.reuse ;  /* 0x0000b40095667a23 */ /* 0x100fe4000001088a */
[----:B------:R-:W-:Y:S01]  /*bbe0*/  LDSM.16.MT88.4 R124, [R188+0x800] ;  /* 0x00080000bc7c783b */ /* 0x000fe20000004200 */
[C---:B------:R-:W-:Y:S02]  /*bbf0*/  FMUL.FTZ R60, R2.reuse, R60 ;  /* 0x0000003c023c7220 */ /* 0x040fe40000410000 */
[----:B------:R-:W4:Y:S01]  /*bc00*/  MUFU.EX2 R173, R4 ;  /* 0x0000000400ad7308 */ /* 0x000f220000000800 */
[----:B------:R-:W-:Y:S02]  /*bc10*/  FMUL.FTZ R61, R2, R61 ;  /* 0x0000003d023d7220 */ /* 0x000fe40000410000 */
[----:B------:R-:W-:Y:S02]  /*bc20*/  FMUL.FTZ R62, R0, R62 ;  /* 0x0000003e003e7220 */ /* 0x000fe40000410000 */
[----:B-1----:R-:W-:Y:S01]  /*bc30*/  FMUL.FTZ R8, R2, R108 ;  /* 0x0000006c02087220 */ /* 0x002fe20000410000 */
[----:B------:R-:W-:Y:S01]  /*bc40*/  LDSM.16.MT88.4 R132, [R186+0x2800] ;  /* 0x00280000ba84783b */ /* 0x000fe20000004200 */
[----:B------:R-:W-:Y:S02]  /*bc50*/  FMUL.FTZ R63, R0, R63 ;  /* 0x0000003f003f7220 */ /* 0x000fe40000410000 */
[C---:B------:R-:W-:Y:S01]  /*bc60*/  FMUL.FTZ R64, R2.reuse, R64 ;  /* 0x0000004002407220 */ /* 0x040fe20000410000 */
[----:B------:R1:W-:Y:S01]  /*bc70*/  MUFU.EX2 R182, R102 ;  /* 0x0000006600b67308 */ /* 0x0003e20000000800 */
[----:B------:R-:W-:Y:S02]  /*bc80*/  FMUL.FTZ R65, R2, R65 ;  /* 0x0000004102417220 */ /* 0x000fe40000410000 */
[C---:B------:R-:W-:Y:S01]  /*bc90*/  FMUL.FTZ R66, R0.reuse, R66 ;  /* 0x0000004200427220 */ /* 0x040fe20000410000 */
[----:B--2---:R-:W2:Y:S01]  /*bca0*/  LDSM.16.MT88.4 R12, [R185] ;  /* 0x00000000b90c783b */ /* 0x004ea20000004200 */
[----:B---3--:R-:W-:Y:S01]  /*bcb0*/  F2FP.BF16.PACK_AB R105, R175, R176 ;  /* 0x000000b0af69723e */ /* 0x008fe200000010ff */
[----:B------:R-:W-:Y:S02]  /*bcc0*/  FMUL.FTZ R67, R0, R67 ;  /* 0x0000004300437220 */ /* 0x000fe40000410000 */
[C---:B------:R-:W-:Y:S02]  /*bcd0*/  FMUL.FTZ R68, R2.reuse, R68 ;  /* 0x0000004402447220 */ /* 0x040fe40000410000 */
[----:B------:R-:W-:Y:S02]  /*bce0*/  FMUL.FTZ R69, R2, R69 ;  /* 0x0000004502457220 */ /* 0x000fe40000410000 */
[----:B------:R-:W3:Y:S01]  /*bcf0*/  LDSM.16.MT88.4 R108, [R188] ;  /* 0x00000000bc6c783b */ /* 0x000ee20000004200 */
[----:B------:R-:W-:Y:S01]  /*bd00*/  FMUL.FTZ R70, R0, R70 ;  /* 0x0000004600467220 */ /* 0x000fe20000410000 */
[----:B----4-:R-:W-:Y:S01]  /*bd10*/  F2FP.BF16.PACK_AB R107, R173, R174 ;  /* 0x000000aead6b723e */ /* 0x010fe200000010ff */
[----:B------:R-:W-:Y:S01]  /*bd20*/  FMUL.FTZ R4, R2, R104 ;  /* 0x0000006802047220 */ /* 0x000fe20000410000 */
[----:B------:R-:W-:Y:S01]  /*bd30*/  F2FP.BF16.PACK_AB R104, R220, R221 ;  /* 0x000000dddc68723e */ /* 0x000fe200000010ff */
[----:B------:R-:W-:Y:S02]  /*bd40*/  FMUL.FTZ R71, R0, R71 ;  /* 0x0000004700477220 */ /* 0x000fe40000410000 */
[C---:B------:R-:W-:Y:S01]  /*bd50*/  FMUL.FTZ R72, R2.reuse, R72 ;  /* 0x0000004802487220 */ /* 0x040fe20000410000 */
[----:B------:R-:W-:Y:S01]  /*bd60*/  LDSM.16.MT88.4 R140, [R189+0x2800] ;  /* 0x00280000bd8c783b */ /* 0x000fe20000004200 */
[----:B------:R-:W-:Y:S02]  /*bd70*/  FMUL.FTZ R73, R2, R73 ;  /* 0x0000004902497220 */ /* 0x000fe40000410000 */
[----:B------:R-:W-:Y:S02]  /*bd80*/  FMUL.FTZ R74, R0, R74 ;  /* 0x0000004a004a7220 */ /* 0x000fe40000410000 */
[--C-:B-1----:R-:W-:Y:S02]  /*bd90*/  FFMA.FTZ R102, R150, c[0x0][0x2d0], -R101.reuse ;  /* 0x0000b40096667a23 */ /* 0x102fe40000010865 */
[----:B------:R-:W-:Y:S01]  /*bda0*/  FMUL.FTZ R75, R0, R75 ;  /* 0x0000004b004b7220 */ /* 0x000fe20000410000 */
[----:B------:R-:W-:Y:S01]  /*bdb0*/  LDSM.16.MT88.4 R144, [R186+0x3800] ;  /* 0x00380000ba90783b */ /* 0x000fe20000004200 */
[----:B------:R1:W4:Y:S01]  /*bdc0*/  MUFU.EX2 R172, R102 ;  /* 0x0000006600ac7308 */ /* 0x0003220000000800 */
[C---:B------:R-:W-:Y:S02]  /*bdd0*/  FMUL.FTZ R76, R2.reuse, R76 ;  /* 0x0000004c024c7220 */ /* 0x040fe40000410000 */
[----:B------:R-:W-:Y:S02]  /*bde0*/  FMUL.FTZ R77, R2, R77 ;  /* 0x0000004d024d7220 */ /* 0x000fe40000410000 */
[C---:B------:R-:W-:Y:S02]  /*bdf0*/  FMUL.FTZ R78, R0.reuse, R78 ;  /* 0x0000004e004e7220 */ /* 0x040fe40000410000 */
[----:B------:R-:W0:Y:S01]  /*be00*/  LDGDEPBAR ;  /* 0x00000000000079af */ /* 0x000e220000000000 */
[----:B------:R-:W-:Y:S02]  /*be10*/  FMUL.FTZ R79, R0, R79 ;  /* 0x0000004f004f7220 */ /* 0x000fe40000410000 */
[C---:B------:R-:W-:Y:S02]  /*be20*/  FMUL.FTZ R80, R2.reuse, R80 ;  /* 0x0000005002507220 */ /* 0x040fe40000410000 */
[----:B------:R-:W-:Y:S02]  /*be30*/  FMUL.FTZ R81, R2, R81 ;  /* 0x0000005102517220 */ /* 0x000fe40000410000 */
[C---:B------:R-:W-:Y:S01]  /*be40*/  FMUL.FTZ R82, R0.reuse, R82 ;  /* 0x0000005200527220 */ /* 0x040fe20000410000 */
[C---:B--2---:R-:W-:Y:S05]  /*be50*/  HMMA.16816.F32.BF16 R4, R104.reuse, R12, R4 ;  /* 0x0000000c6804723c */ /* 0x044fea0000041804 */
[----:B------:R-:W-:Y:S02]  /*be60*/  FMUL.FTZ R83, R0, R83 ;  /* 0x0000005300537220 */ /* 0x000fe40000410000 */
[C---:B------:R-:W-:Y:S01]  /*be70*/  FMUL.FTZ R12, R2.reuse, R112 ;  /* 0x00000070020c7220 */ /* 0x040fe20000410000 */
[C---:B------:R-:W-:Y:S04]  /*be80*/  HMMA.16816.F32.BF16 R8, R104.reuse, R14, R8 ;  /* 0x0000000e6808723c */ /* 0x040fe80000041808 */
[----:B------:R-:W-:Y:S02]  /*be90*/  FMUL.FTZ R13, R2, R113 ;  /* 0x00000071020d7220 */ /* 0x000fe40000410000 */
[--C-:B-1----:R-:W-:Y:S02]  /*bea0*/  FFMA.FTZ R102, R152, c[0x0][0x2d0], -R101.reuse ;  /* 0x0000b40098667a23 */ /* 0x102fe40000010865 */
[C---:B------:R-:W-:Y:S02]  /*beb0*/  FMUL.FTZ R14, R0.reuse, R114 ;  /* 0x00000072000e7220 */ /* 0x040fe40000410000 */
[----:B------:R1:W2:Y:S02]  /*bec0*/  MUFU.EX2 R171, R102 ;  /* 0x0000006600ab7308 */ /* 0x0002a40000000800 */
[----:B------:R-:W-:Y:S02]  /*bed0*/  FMUL.FTZ R15, R0, R115 ;  /* 0x00000073000f7220 */ /* 0x000fe40000410000 */
[----:B------:R-:W5:Y:S01]  /*bee0*/  LDSM.16.MT88.4 R112, [R185+0x2000] ;  /* 0x00200000b970783b */ /* 0x000f620000004200 */
[C---:B------:R-:W-:Y:S02]  /*bef0*/  FMUL.FTZ R84, R2.reuse, R84 ;  /* 0x0000005402547220 */ /* 0x040fe40000410000 */
[----:B------:R-:W-:Y:S02]  /*bf00*/  FMUL.FTZ R85, R2, R85 ;  /* 0x0000005502557220 */ /* 0x000fe40000410000 */
[C---:B------:R-:W-:Y:S03]  /*bf10*/  HMMA.16816.F32.BF16 R12, R104.reuse, R20, R12 ;  /* 0x00000014680c723c */ /* 0x040fe6000004180c */
[C---:B------:R-:W-:Y:S02]  /*bf20*/  FMUL.FTZ R86, R0.reuse, R86 ;  /* 0x0000005600567220 */ /* 0x040fe40000410000 */
[----:B------:R-:W-:Y:S02]  /*bf30*/  FMUL.FTZ R87, R0, R87 ;  /* 0x0000005700577220 */ /* 0x000fe40000410000 */
[C---:B------:R-:W-:Y:S01]  /*bf40*/  FMUL.FTZ R20, R2.reuse, R120 ;  /* 0x0000007802147220 */ /* 0x040fe20000410000 */
[C---:B------:R-:W-:Y:S04]  /*bf50*/  HMMA.16816.F32.BF16 R16, R104.reuse, R22, R16 ;  /* 0x000000166810723c */ /* 0x040fe80000041810 */
[C---:B------:R-:W-:Y:S02]  /*bf60*/  FMUL.FTZ R21, R2.reuse, R121 ;  /* 0x0000007902157220 */ /* 0x040fe40000410000 */
[----:B------:R-:W-:Y:S02]  /*bf70*/  FMUL.FTZ R88, R2, R88 ;  /* 0x0000005802587220 */ /* 0x000fe40000410000 */
[C---:B------:R-:W-:Y:S04]  /*bf80*/  FMUL.FTZ R22, R0.reuse, R122 ;  /* 0x0000007a00167220 */ /* 0x040fe80000410000 */
[----:B------:R-:W-:Y:S02]  /*bf90*/  FMUL.FTZ R23, R0, R123 ;  /* 0x0000007b00177220 */ /* 0x000fe40000410000 */
[----:B------:R-:W-:Y:S01]  /*bfa0*/  LDSM.16.MT88.4 R120, [R186+0x800] ;  /* 0x00080000ba78783b */ /* 0x000fe20000004200 */
[--C-:B-1----:R-:W-:Y:S02]  /*bfb0*/  FFMA.FTZ R102, R151, c[0x0][0x2d0], -R101.reuse ;  /* 0x0000b40097667a23 */ /* 0x102fe40000010865 */
[----:B------:R-:W-:Y:S02]  /*bfc0*/  FMUL.FTZ R89, R2, R89 ;  /* 0x0000005902597220 */ /* 0x000fe40000410000 */
[C---:B------:R-:W-:Y:S01]  /*bfd0*/  HMMA.16816.F32.BF16 R20, R104.reuse, R28, R20 ;  /* 0x0000001c6814723c */ /* 0x040fe20000041814 */
[----:B------:R1:W1:Y:S02]  /*bfe0*/  MUFU.EX2 R170, R102 ;  /* 0x0000006600aa7308 */ /* 0x0002640000000800 */
[----:B------:R-:W-:Y:S01]  /*bff0*/  LDSM.16.MT88.4 R148, [R189+0x3800] ;  /* 0x00380000bd94783b */ /* 0x000fe20000004200 */
[C---:B------:R-:W-:Y:S02]  /*c000*/  FMUL.FTZ R90, R0.reuse, R90 ;  /* 0x0000005a005a7220 */ /* 0x040fe40000410000 */
[----:B------:R-:W-:Y:S02]  /*c010*/  FMUL.FTZ R91, R0, R91 ;  /* 0x0000005b005b7220 */ /* 0x000fe40000410000 */
[C---:B------:R-:W-:Y:S04]  /*c020*/  HMMA.16816.F32.BF16 R24, R104.reuse, R30, R24 ;  /* 0x0000001e6818723c */ /* 0x040fe80000041818 */
[C---:B------:R-:W-:Y:S02]  /*c030*/  FMUL.FTZ R28, R2.reuse, R128 ;  /* 0x00000080021c7220 */ /* 0x040fe40000410000 */
[----:B------:R-:W-:Y:S02]  /*c040*/  FMUL.FTZ R29, R2, R129 ;  /* 0x00000081021d7220 */ /* 0x000fe40000410000 */
[C---:B------:R-:W-:Y:S04]  /*c050*/  FMUL.FTZ R30, R0.reuse, R130 ;  /* 0x00000082001e7220 */ /* 0x040fe80000410000 */
[----:B------:R-:W-:Y:S02]  /*c060*/  FMUL.FTZ R31, R0, R131 ;  /* 0x00000083001f7220 */ /* 0x000fe40000410000 */
[----:B------:R-:W-:Y:S01]  /*c070*/  LDSM.16.MT88.4 R128, [R185+0x2800] ;  /* 0x00280000b980783b */ /* 0x000fe20000004200 */
[C---:B------:R-:W-:Y:S02]  /*c080*/  FMUL.FTZ R92, R2.reuse, R92 ;  /* 0x0000005c025c7220 */ /* 0x040fe40000410000 */
[----:B-1----:R-:W-:Y:S02]  /*c090*/  FFMA.FTZ R102, R153, c[0x0][0x2d0], -R101 ;  /* 0x0000b40099667a23 */ /* 0x002fe40000010865 */
[C---:B---3--:R-:W-:Y:S02]  /*c0a0*/  HMMA.16816.F32.BF16 R28, R104.reuse, R108, R28 ;  /* 0x0000006c681c723c */ /* 0x048fe4000004181c */
[----:B------:R1:W3:Y:S01]  /*c0b0*/  MUFU.EX2 R169, R102 ;  /* 0x0000006600a97308 */ /* 0x0002e20000000800 */
[----:B------:R-:W-:Y:S02]  /*c0c0*/  FMUL.FTZ R93, R2, R93 ;  /* 0x0000005d025d7220 */ /* 0x000fe40000410000 */
[C---:B------:R-:W-:Y:S02]  /*c0d0*/  FMUL.FTZ R94, R0.reuse, R94 ;  /* 0x0000005e005e7220 */ /* 0x040fe40000410000 */
[----:B------:R-:W-:Y:S01]  /*c0e0*/  FMUL.FTZ R95, R0, R95 ;  /* 0x0000005f005f7220 */ /* 0x000fe20000410000 */
[C---:B------:R-:W-:Y:S01]  /*c0f0*/  HMMA.16816.F32.BF16 R32, R104.reuse, R110, R32 ;  /* 0x0000006e6820723c */ /* 0x040fe20000041820 */
[----:B------:R-:W2:Y:S03]  /*c100*/  LDSM.16.MT88.4 R108, [R189+0x2000] ;  /* 0x00200000bd6c783b */ /* 0x000ea60000004200 */
[C---:B------:R-:W-:Y:S02]  /*c110*/  FMUL.FTZ R96, R2.reuse, R96 ;  /* 0x0000006002607220 */ /* 0x040fe40000410000 */
[----:B------:R-:W-:Y:S02]  /*c120*/  FMUL.FTZ R97, R2, R97 ;  /* 0x0000006102617220 */ /* 0x000fe40000410000 */
[C---:B-----5:R-:W-:Y:S04]  /*c130*/  HMMA.16816.F32.BF16 R36, R104.reuse, R112, R36 ;  /* 0x000000706824723c */ /* 0x060fe80000041824 */
[C---:B------:R-:W-:Y:S02]  /*c140*/  FMUL.FTZ R98, R0.reuse, R98 ;  /* 0x0000006200627220 */ /* 0x040fe40000410000 */
[----:B------:R-:W-:Y:S02]  /*c150*/  FMUL.FTZ R99, R0, R99 ;  /* 0x0000006300637220 */ /* 0x000fe40000410000 */
[C---:B------:R-:W-:Y:S01]  /*c160*/  HMMA.16816.F32.BF16 R40, R104.reuse, R114, R40 ;  /* 0x000000726828723c */ /* 0x040fe20000041828 */
[----:B------:R-:W5:Y:S03]  /*c170*/  LDSM.16.MT88.4 R112, [R188+0x2000] ;  /* 0x00200000bc70783b */ /* 0x000f660000004200 */
[----:B-1----:R-:W-:Y:S02]  /*c180*/  FFMA.FTZ R102, R154, c[0x0][0x2d0], -R138 ;  /* 0x0000b4009a667a23 */ /* 0x002fe4000001088a */
[----:B------:R-:W-:Y:S02]  /*c190*/  FFMA.FTZ R2, R2, R225, R221 ;  /* 0x000000e102027223 */ /* 0x000fe400000100dd */
[C---:B------:R-:W-:Y:S01]  /*c1a0*/  HMMA.16816.F32.BF16 R44, R104.reuse, R116, R44 ;  /* 0x00000074682c723c */ /* 0x040fe2000004182c */
[----:B------:R1:W1:Y:S03]  /*c1b0*/  MUFU.EX2 R181, R102 ;  /* 0x0000006600b57308 */ /* 0x0002660000000800 */
[----:B------:R-:W-:Y:S02]  /*c1c0*/  FFMA.FTZ R0, R0, R226, R176 ;  /* 0x000000e200007223 */ /* 0x000fe400000100b0 */
[----:B------:R-:W-:Y:S02]  /*c1d0*/  FADD.FTZ R2, R220, R2 ;  /* 0x00000002dc027221 */ /* 0x000fe40000010000 */
[C---:B------:R-:W-:Y:S01]  /*c1e0*/  HMMA.16816.F32.BF16 R48, R104.reuse, R118, R48 ;  /* 0x000000766830723c */ /* 0x040fe20000041830 */
[----:B------:R-:W3:Y:S03]  /*c1f0*/  LDSM.16.MT88.4 R116, [R185+0x4000] ;  /* 0x00400000b974783b */ /* 0x000ee60000004200 */
[----:B------:R-:W-:Y:S02]  /*c200*/  FADD.FTZ R0, R175, R0 ;  /* 0x00000000af007221 */ /* 0x000fe40000010000 */
[----:B------:R-:W-:Y:S02]  /*c210*/  FADD.FTZ R2, R219, R2 ;  /* 0x00000002db027221 */ /* 0x000fe40000010000 */
[----:B------:R-:W-:Y:S01]  /*c220*/  FADD.FTZ R0, R174, R0 ;  /* 0x00000000ae007221 */ /* 0x000fe20000010000 */
[C---:B--2---:R-:W-:Y:S03]  /*c230*/  HMMA.16816.F32.BF16 R52, R104.reuse, R108, R52 ;  /* 0x0000006c6834723c */ /* 0x044fe60000041834 */
[----:B------:R-:W-:Y:S02]  /*c240*/  FADD.FTZ R2, R218, R2 ;  /* 0x00000002da027221 */ /* 0x000fe40000010000 */
[----:B------:R-:W-:Y:S02]  /*c250*/  FADD.FTZ R0, R173, R0 ;  /* 0x00000000ad007221 */ /* 0x000fe40000010000 */
[----:B------:R-:W-:Y:S01]  /*c260*/  FADD.FTZ R2, R210, R2 ;  /* 0x00000002d2027221 */ /* 0x000fe20000010000 */
[C---:B------:R-:W-:Y:S01]  /*c270*/  HMMA.16816.F32.BF16 R56, R104.reuse, R110, R56 ;  /* 0x0000006e6838723c */ /* 0x040fe20000041838 */
[----:B------:R-:W2:Y:S03]  /*c280*/  LDSM.16.MT88.4 R108, [R186+0x4000] ;  /* 0x00400000ba6c783b */ /* 0x000ea60000004200 */
[----:B-1----:R-:W-:Y:S02]  /*c290*/  FFMA.FTZ R102, R156, c[0x0][0x2d0], -R138 ;  /* 0x0000b4009c667a23 */ /* 0x002fe4000001088a */
[----:B----4-:R-:W-:Y:S02]  /*c2a0*/  FADD.FTZ R0, R172, R0 ;  /* 0x00000000ac007221 */ /* 0x010fe40000010000 */
[C---:B-----5:R-:W-:Y:S01]  /*c2b0*/  HMMA.16816.F32.BF16 R60, R104.reuse, R112, R60 ;  /* 0x00000070683c723c */ /* 0x060fe2000004183c */
[----:B------:R1:W4:Y:S03]  /*c2c0*/  MUFU.EX2 R179, R102 ;  /* 0x0000006600b37308 */ /* 0x0003260000000800 */
[----:B------:R-:W-:Y:S02]  /*c2d0*/  FADD.FTZ R2, R208, R2 ;  /* 0x00000002d0027221 */ /* 0x000fe40000010000 */
[----:B------:R-:W-:Y:S02]  /*c2e0*/  FADD.FTZ R0, R171, R0 ;  /* 0x00000000ab007221 */ /* 0x000fe40000010000 */
        /* <DEDUP_REMOVED lines=9> */
[----:B-1----:R-:W-:Y:S02]  /*c380*/  FFMA.FTZ R102, R155, c[0x0][0x2d0], -R138 ;  /* 0x0000b4009b667a23 */ /* 0x002fe4000001088a */
[----:B------:R-:W-:Y:S02]  /*c390*/  FADD.FTZ R2, R181, R2 ;  /* 0x00000002b5027221 */ /* 0x000fe40000010000 */
[----:B------:R1:W1:Y:S01]  /*c3a0*/  MUFU.EX2 R178, R102 ;  /* 0x0000006600b27308 */ /* 0x0002620000000800 */
[C---:B--2---:R-:W-:Y:S01]  /*c3b0*/  HMMA.16816.F32.BF16 R76, R104.reuse, R108, R76 ;  /* 0x0000006c684c723c */ /* 0x044fe2000004184c */
[----:B------:R-:W-:Y:S02]  /*c3c0*/  LDSM.16.MT88.4 R152, [R188+0x3800] ;  /* 0x00380000bc98783b */ /* 0x000fe40000004200 */
[----:B----4-:R-:W-:Y:S05]  /*c3d0*/  FADD.FTZ R2, R179, R2 ;  /* 0x00000002b3027221 */ /* 0x010fea0000010000 */
[C---:B------:R-:W-:Y:S01]  /*c3e0*/  HMMA.16816.F32.BF16 R80, R104.reuse, R110, R80 ;  /* 0x0000006e6850723c */ /* 0x040fe20000041850 */
[----:B------:R-:W2:Y:S07]  /*c3f0*/  LDSM.16.MT88.4 R108, [R185+0x800] ;  /* 0x00080000b96c783b */ /* 0x000eae0000004200 */
[C---:B-----5:R-:W-:Y:S04]  /*c400*/  HMMA.16816.F32.BF16 R84, R104.reuse, R112, R84 ;  /* 0x000000706854723c */ /* 0x060fe80000041854 */
[----:B-1----:R-:W-:Y:S04]  /*c410*/  FFMA.FTZ R102, R157, c[0x0][0x2d0], -R138 ;  /* 0x0000b4009d667a23 */ /* 0x002fe8000001088a */
[C---:B------:R-:W-:Y:S01]  /*c420*/  HMMA.16816.F32.BF16 R88, R104.reuse, R114, R88 ;  /* 0x000000726858723c */ /* 0x040fe20000041858 */
[----:B------:R-:W1:Y:S01]  /*c430*/  LDSM.16.MT88.4 R112, [R189+0x800] ;  /* 0x00080000bd70783b */ /* 0x000e620000004200 */
[----:B------:R4:W5:Y:S02]  /*c440*/  MUFU.EX2 R177, R102 ;  /* 0x0000006600b17308 */ /* 0x0009640000000800 */
[----:B------:R-:W-:Y:S04]  /*c450*/  FADD.FTZ R2, R178, R2 ;  /* 0x00000002b2027221 */ /* 0x000fe80000010000 */
[C---:B---3--:R-:W-:Y:S08]  /*c460*/  HMMA.16816.F32.BF16 R92, R104.reuse, R116, R92 ;  /* 0x00000074685c723c */ /* 0x048ff0000004185c */
[----:B------:R-:W-:Y:S01]  /*c470*/  HMMA.16816.F32.BF16 R96, R104, R118, R96 ;  /* 0x000000766860723c */ /* 0x000fe20000041860 */
[----:B------:R-:W-:Y:S06]  /*c480*/  LDSM.16.MT88.4 R116, [R186+0x4800] ;  /* 0x00480000ba74783b */ /* 0x000fec0000004200 */
[----:B------:R-:W-:Y:S02]  /*c490*/  F2FP.BF16.PACK_AB R104, R208, R210 ;  /* 0x000000d2d068723e */ /* 0x000fe400000010ff */
[----:B------:R-:W-:Y:S03]  /*c4a0*/  F2FP.BF16.PACK_AB R106, R182, R183 ;  /* 0x000000b7b66a723e */ /* 0x000fe600000010ff */
[----:B------:R-:W-:Y:S01]  /*c4b0*/  F2FP.BF16.PACK_AB R105, R171, R172 ;  /* 0x000000acab69723e */ /* 0x000fe200000010ff */
[--C-:B----4-:R-:W-:Y:S01]  /*c4c0*/  FFMA.FTZ R102, R159, c[0x0][0x2d0], -R101.reuse ;  /* 0x0000b4009f667a23 */ /* 0x110fe20000010865 */
[----:B------:R-:W-:Y:S01]  /*c4d0*/  F2FP.BF16.PACK_AB R107, R169, R170 ;  /* 0x000000aaa96b723e */ /* 0x000fe200000010ff */
[----:B-----5:R-:W-:Y:S02]  /*c4e0*/  FADD.FTZ R2, R177, R2 ;  /* 0x00000002b1027221 */ /* 0x020fe40000010000 */
[----:B------:R3:W4:Y:S04]  /*c4f0*/  MUFU.EX2 R164, R102 ;  /* 0x0000006600a47308 */ /* 0x0007280000000800 */
[C---:B--2---:R-:W-:Y:S08]  /*c500*/  HMMA.16816.F32.BF16 R4, R104.reuse, R108, R4 ;  /* 0x0000006c6804723c */ /* 0x044ff00000041804 */
[C---:B------:R-:W-:Y:S01]  /*c510*/  HMMA.16816.F32.BF16 R8, R104.reuse, R110, R8 ;  /* 0x0000006e6808723c */ /* 0x040fe20000041808 */
[----:B------:R-:W2:Y:S07]  /*c520*/  LDSM.16.MT88.4 R108, [R188+0x2800] ;  /* 0x00280000bc6c783b */ /* 0x000eae0000004200 */
[C---:B------:R-:W-:Y:S04]  /*c530*/  HMMA.16816.F32.BF16 R12, R104.reuse, R120, R12 ;  /* 0x00000078680c723c */ /* 0x040fe8000004180c */
[--C-:B---3--:R-:W-:Y:S02]  /*c540*/  FFMA.FTZ R102, R160, c[0x0][0x2d0], -R101.reuse ;  /* 0x0000b400a0667a23 */ /* 0x108fe40000010865 */
[----:B----4-:R-:W-:Y:S02]  /*c550*/  FADD.FTZ R0, R164, R0 ;  /* 0x00000000a4007221 */ /* 0x010fe40000010000 */
[C---:B------:R-:W-:Y:S01]  /*c560*/  HMMA.16816.F32.BF16 R16, R104.reuse, R122, R16 ;  /* 0x0000007a6810723c */ /* 0x040fe20000041810 */
[----:B------:R-:W-:Y:S01]  /*c570*/  LDSM.16.MT88.4 R120, [R189+0x4800] ;  /* 0x00480000bd78783b */ /* 0x000fe20000004200 */
[----:B------:R3:W4:Y:S06]  /*c580*/  MUFU.EX2 R163, R102 ;  /* 0x0000006600a37308 */ /* 0x00072c0000000800 */
[C---:B-1----:R-:W-:Y:S08]  /*c590*/  HMMA.16816.F32.BF16 R20, R104.reuse, R112, R20 ;  /* 0x000000706814723c */ /* 0x042ff00000041814 */
[C---:B------:R-:W-:Y:S01]  /*c5a0*/  HMMA.16816.F32.BF16 R24, R104.reuse, R114, R24 ;  /* 0x000000726818723c */ /* 0x040fe20000041818 */
[----:B------:R-:W1:Y:S07]  /*c5b0*/  LDSM.16.MT88.4 R112, [R185+0x4800] ;  /* 0x00480000b970783b */ /* 0x000e6e0000004200 */
[C---:B------:R-:W-:Y:S04]  /*c5c0*/  HMMA.16816.F32.BF16 R28, R104.reuse, R124, R28 ;  /* 0x0000007c681c723c */ /* 0x040fe8000004181c */
[--C-:B---3--:R-:W-:Y:S02]  /*c5d0*/  FFMA.FTZ R102, R158, c[0x0][0x2d0], -R101.reuse ;  /* 0x0000b4009e667a23 */ /* 0x108fe40000010865 */
[----:B------:R-:W-:Y:S01]  /*c5e0*/  LDSM.16.MT88.4 R156, [R185+0x5800] ;  /* 0x00580000b99c783b */ /* 0x000fe20000004200 */
[----:B----4-:R-:W-:Y:S01]  /*c5f0*/  FADD.FTZ R0, R163, R0 ;  /* 0x00000000a3007221 */ /* 0x010fe20000010000 */
[C---:B------:R-:W-:Y:S01]  /*c600*/  HMMA.16816.F32.BF16 R32, R104.reuse, R126, R32 ;  /* 0x0000007e6820723c */ /* 0x040fe20000041820 */
[----:B------:R3:W4:Y:S05]  /*c610*/  MUFU.EX2 R162, R102 ;  /* 0x0000006600a27308 */ /* 0x00072a0000000800 */
[----:B------:R-:W-:Y:S02]  /*c620*/  LDSM.16.MT88.4 R124, [R186+0x1000] ;  /* 0x00100000ba7c783b */ /* 0x000fe40000004200 */
[C---:B------:R-:W-:Y:S08]  /*c630*/  HMMA.16816.F32.BF16 R36, R104.reuse, R128, R36 ;  /* 0x000000806824723c */ /* 0x040ff00000041824 */
[C---:B------:R-:W-:Y:S01]  /*c640*/  HMMA.16816.F32.BF16 R40, R104.reuse, R130, R40 ;  /* 0x000000826828723c */ /* 0x040fe20000041828 */
[----:B------:R-:W-:Y:S07]  /*c650*/  LDSM.16.MT88.4 R128, [R188+0x1000] ;  /* 0x00100000bc80783b */ /* 0x000fee0000004200 */
[C---:B------:R-:W-:Y:S04]  /*c660*/  HMMA.16816.F32.BF16 R44, R104.reuse, R132, R44 ;  /* 0x00000084682c723c */ /* 0x040fe8000004182c */
[--C-:B---3--:R-:W-:Y:S02]  /*c670*/  FFMA.FTZ R102, R161, c[0x0][0x2d0], -R101.reuse ;  /* 0x0000b400a1667a23 */ /* 0x108fe40000010865 */
[----:B----4-:R-:W-:Y:S02]  /*c680*/  FADD.FTZ R0, R162, R0 ;  /* 0x00000000a2007221 */ /* 0x010fe40000010000 */
[C---:B------:R-:W-:Y:S01]  /*c690*/  HMMA.16816.F32.BF16 R48, R104.reuse, R134, R48 ;  /* 0x000000866830723c */ /* 0x040fe20000041830 */
[----:B------:R-:W-:Y:S01]  /*c6a0*/  LDSM.16.MT88.4 R132, [R186+0x3000] ;  /* 0x00300000ba84783b */ /* 0x000fe20000004200 */
[----:B------:R3:W4:Y:S06]  /*c6b0*/  MUFU.EX2 R161, R102 ;  /* 0x0000006600a17308 */ /* 0x00072c0000000800 */
[C---:B------:R-:W-:Y:S08]  /*c6c0*/  HMMA.16816.F32.BF16 R52, R104.reuse, R140, R52 ;  /* 0x0000008c6834723c */ /* 0x040ff00000041834 */
[C---:B------:R-:W-:Y:S01]  /*c6d0*/  HMMA.16816.F32.BF16 R56, R104.reuse, R142, R56 ;  /* 0x0000008e6838723c */ /* 0x040fe20000041838 */
[----:B------:R-:W-:Y:S07]  /*c6e0*/  LDSM.16.MT88.4 R140, [R189+0x3000] ;  /* 0x00300000bd8c783b */ /* 0x000fee0000004200 */
[C---:B--2---:R-:W-:Y:S04]  /*c6f0*/  HMMA.16816.F32.BF16 R60, R104.reuse, R108, R60 ;  /* 0x0000006c683c723c */ /* 0x044fe8000004183c */
[----:B---3--:R-:W-:Y:S02]  /*c700*/  FFMA.FTZ R102, R166, c[0x0][0x2d0], -R138 ;  /* 0x0000b400a6667a23 */ /* 0x008fe4000001088a */
[----:B----4-:R-:W-:Y:S02]  /*c710*/  FADD.FTZ R0, R161, R0 ;  /* 0x00000000a1007221 */ /* 0x010fe40000010000 */
[C---:B------:R-:W-:Y:S01]  /*c720*/  HMMA.16816.F32.BF16 R64, R104.reuse, R110, R64 ;  /* 0x0000006e6840723c */ /* 0x040fe20000041840 */
[----:B------:R-:W2:Y:S01]  /*c730*/  LDSM.16.MT88.4 R108, [R188+0x4800] ;  /* 0x00480000bc6c783b */ /* 0x000ea20000004200 */
[----:B------:R3:W-:Y:S06]  /*c740*/  MUFU.EX2 R168, R102 ;  /* 0x0000006600a87308 */ /* 0x0007ec0000000800 */
[C---:B-1----:R-:W-:Y:S08]  /*c750*/  HMMA.16816.F32.BF16 R68, R104.reuse, R112, R68 ;  /* 0x000000706844723c */ /* 0x042ff00000041844 */
[C---:B------:R-:W-:Y:S01]  /*c760*/  HMMA.16816.F32.BF16 R72, R104.reuse, R114, R72 ;  /* 0x000000726848723c */ /* 0x040fe20000041848 */
[----:B------:R-:W1:Y:S07]  /*c770*/  LDSM.16.MT88.4 R112, [R185+0x1000] ;  /* 0x00100000b970783b */ /* 0x000e6e0000004200 */
[C---:B------:R-:W-:Y:S04]  /*c780*/  HMMA.16816.F32.BF16 R76, R104.reuse, R116, R76 ;  /* 0x00000074684c723c */ /* 0x040fe8000004184c */
[--C-:B---3--:R-:W-:Y:S04]  /*c790*/  FFMA.FTZ R102, R167, c[0x0][0x2d0], -R138.reuse ;  /* 0x0000b400a7667a23 */ /* 0x108fe8000001088a */
[C---:B------:R-:W-:Y:S01]  /*c7a0*/  HMMA.16816.F32.BF16 R80, R104.reuse, R118, R80 ;  /* 0x000000766850723c */ /* 0x040fe20000041850 */
[----:B------:R-:W3:Y:S01]  /*c7b0*/  LDSM.16.MT88.4 R116, [R189+0x1000] ;  /* 0x00100000bd74783b */ /* 0x000ee20000004200 */
[----:B------:R4:W-:Y:S06]  /*c7c0*/  MUFU.EX2 R167, R102 ;  /* 0x0000006600a77308 */ /* 0x0009ec0000000800 */
[C---:B------:R-:W-:Y:S08]  /*c7d0*/  HMMA.16816.F32.BF16 R84, R104.reuse, R120, R84 ;  /* 0x000000786854723c */ /* 0x040ff00000041854 */
[C---:B------:R-:W-:Y:S01]  /*c7e0*/  HMMA.16816.F32.BF16 R88, R104.reuse, R122, R88 ;  /* 0x0000007a6858723c */ /* 0x040fe20000041858 */
[----:B------:R-:W5:Y:S07]  /*c7f0*/  LDSM.16.MT88.4 R120, [R185+0x3000] ;  /* 0x00300000b978783b */ /* 0x000f6e0000004200 */
[C---:B--2---:R-:W-:Y:S04]  /*c800*/  HMMA.16816.F32.BF16 R92, R104.reuse, R108, R92 ;  /* 0x0000006c685c723c */ /* 0x044fe8000004185c */
[--C-:B----4-:R-:W-:Y:S04]  /*c810*/  FFMA.FTZ R102, R222, c[0x0][0x2d0], -R138.reuse ;  /* 0x0000b400de667a23 */ /* 0x110fe8000001088a */
[----:B------:R-:W-:Y:S01]  /*c820*/  HMMA.16816.F32.BF16 R96, R104, R110, R96 ;  /* 0x0000006e6860723c */ /* 0x000fe20000041860 */
[----:B------:R-:W2:Y:S01]  /*c830*/  LDSM.16.MT88.4 R108, [R188+0x3000] ;  /* 0x00300000bc6c783b */ /* 0x000ea20000004200 */
[----:B------:R4:W-:Y:S05]  /*c840*/  MUFU.EX2 R166, R102 ;  /* 0x0000006600a67308 */ /* 0x0009ea0000000800 */
[----:B------:R-:W-:Y:S02]  /*c850*/  F2FP.BF16.PACK_AB R104, R179, R181 ;  /* 0x000000b5b368723e */ /* 0x000fe400000010ff */
[----:B------:R-:W-:Y:S03]  /*c860*/  F2FP.BF16.PACK_AB R106, R177, R178 ;  /* 0x000000b2b16a723e */ /* 0x000fe600000010ff */
[----:B------:R-:W-:Y:S02]  /*c870*/  F2FP.BF16.PACK_AB R105, R163, R164 ;  /* 0x000000a4a369723e */ /* 0x000fe400000010ff */
[----:B------:R-:W-:Y:S07]  /*c880*/  F2FP.BF16.PACK_AB R107, R161, R162 ;  /* 0x000000a2a16b723e */ /* 0x000fee00000010ff */
[C---:B-1----:R-:W-:Y:S03]  /*c890*/  HMMA.16816.F32.BF16 R4, R104.reuse, R112, R4 ;  /* 0x000000706804723c */ /* 0x042fe60000041804 */
[----:B----4-:R-:W-:Y:S05]  /*c8a0*/  FFMA.FTZ R102, R165, c[0x0][0x2d0], -R138 ;  /* 0x0000b400a5667a23 */ /* 0x010fea000001088a */
[C---:B------:R-:W-:Y:S01]  /*c8b0*/  HMMA.16816.F32.BF16 R8, R104.reuse, R114, R8 ;  /* 0x000000726808723c */ /* 0x040fe20000041808 */
[----:B------:R-:W1:Y:S01]  /*c8c0*/  LDSM.16.MT88.4 R112, [R185+0x5000] ;  /* 0x00500000b970783b */ /* 0x000e620000004200 */
[----:B------:R-:W4:Y:S06]  /*c8d0*/  MUFU.EX2 R165, R102 ;  /* 0x0000006600a57308 */ /* 0x000f2c0000000800 */
[C---:B------:R-:W-:Y:S08]  /*c8e0*/  HMMA.16816.F32.BF16 R12, R104.reuse, R124, R12 ;  /* 0x0000007c680c723c */ /* 0x040ff0000004180c */
[C---:B------:R-:W-:Y:S01]  /*c8f0*/  HMMA.16816.F32.BF16 R16, R104.reuse, R126, R16 ;  /* 0x0000007e6810723c */ /* 0x040fe20000041810 */
[----:B------:R-:W-:Y:S07]  /*c900*/  LDSM.16.MT88.4 R124, [R189+0x1800] ;  /* 0x00180000bd7c783b */ /* 0x000fee0000004200 */
[C---:B---3--:R-:W-:Y:S04]  /*c910*/  HMMA.16816.F32.BF16 R20, R104.reuse, R116, R20 ;  /* 0x000000746814723c */ /* 0x048fe80000041814 */
[----:B----4-:R-:W-:Y:S01]  /*c920*/  F2FP.BF16.PACK_AB R138, R165, R166 ;  /* 0x000000a6a58a723e */ /* 0x010fe200000010ff */
[--C-:B------:R-:W-:Y:S03]  /*c930*/  FFMA.FTZ R102, R223, c[0x0][0x2d0], -R101.reuse ;  /* 0x0000b400df667a23 */ /* 0x100fe60000010865 */
[C---:B------:R-:W-:Y:S01]  /*c940*/  HMMA.16816.F32.BF16 R24, R104.reuse, R118, R24 ;  /* 0x000000766818723c */ /* 0x040fe20000041818 */
[----:B------:R-:W3:Y:S01]  /*c950*/  LDSM.16.MT88.4 R116, [R186+0x5000] ;  /* 0x00500000ba74783b */ /* 0x000ee20000004200 */
[----:B------:R4:W-:Y:S06]  /*c960*/  MUFU.EX2 R160, R102 ;  /* 0x0000006600a07308 */ /* 0x0009ec0000000800 */
[C---:B------:R-:W-:Y:S08]  /*c970*/  HMMA.16816.F32.BF16 R28, R104.reuse, R128, R28 ;  /* 0x00000080681c723c */ /* 0x040ff0000004181c */
[C---:B------:R-:W-:Y:S08]  /*c980*/  HMMA.16816.F32.BF16 R32, R104.reuse, R130, R32 ;  /* 0x000000826820723c */ /* 0x040ff00000041820 */
[C---:B-----5:R-:W-:Y:S04]  /*c990*/  HMMA.16816.F32.BF16 R36, R104.reuse, R120, R36 ;  /* 0x000000786824723c */ /* 0x060fe80000041824 */
[--C-:B----4-:R-:W-:Y:S02]  /*c9a0*/  FFMA.FTZ R102, R224, c[0x0][0x2d0], -R101.reuse ;  /* 0x0000b400e0667a23 */ /* 0x110fe40000010865 */
[----:B------:R-:W-:Y:S01]  /*c9b0*/  FFMA.FTZ R101, R136, c[0x0][0x2d0], -R101 ;  /* 0x0000b40088657a23 */ /* 0x000fe20000010865 */
[----:B------:R-:W-:Y:S01]  /*c9c0*/  F2FP.BF16.PACK_AB R136, R167, R168 ;  /* 0x000000a8a788723e */ /* 0x000fe200000010ff */
[C---:B------:R-:W-:Y:S01]  /*c9d0*/  HMMA.16816.F32.BF16 R40, R104.reuse, R122, R40 ;  /* 0x0000007a6828723c */ /* 0x040fe20000041828 */
[----:B------:R-:W4:Y:S01]  /*c9e0*/  LDSM.16.MT88.4 R120, [R189+0x5000] ;  /* 0x00500000bd78783b */ /* 0x000f220000004200 */
[----:B------:R-:W5:Y:S06]  /*c9f0*/  MUFU.EX2 R102, R102 ;  /* 0x0000006600667308 */ /* 0x000f6c0000000800 */
[C---:B------:R-:W-:Y:S04]  /*ca00*/  HMMA.16816.F32.BF16 R44, R104.reuse, R132, R44 ;  /* 0x00000084682c723c */ /* 0x040fe8000004182c */
[----:B------:R-:W1:Y:S04]  /*ca10*/  MUFU.EX2 R101, R101 ;  /* 0x0000006500657308 */ /* 0x000e680000000800 */
[C---:B------:R-:W-:Y:S01]  /*ca20*/  HMMA.16816.F32.BF16 R48, R104.reuse, R134, R48 ;  /* 0x000000866830723c */ /* 0x040fe20000041830 */
[----:B------:R-:W-:Y:S07]  /*ca30*/  LDSM.16.MT88.4 R132, [R188+0x1800] ;  /* 0x00180000bc84783b */ /* 0x000fee0000004200 */
[C---:B------:R-:W-:Y:S04]  /*ca40*/  HMMA.16816.F32.BF16 R52, R104.reuse, R140, R52 ;  /* 0x0000008c6834723c */ /* 0x040fe80000041834 */
[----:B-----5:R-:W-:Y:S04]  /*ca50*/  F2FP.BF16.PACK_AB R137, R102, R160 ;  /* 0x000000a06689723e */ /* 0x020fe800000010ff */
[C---:B------:R-:W-:Y:S01]  /*ca60*/  HMMA.16816.F32.BF16 R56, R104.reuse, R142, R56 ;  /* 0x0000008e6838723c */ /* 0x040fe20000041838 */
[----:B------:R-:W-:Y:S03]  /*ca70*/  LDSM.16.MT88.4 R140, [R185+0x3800] ;  /* 0x00380000b98c783b */ /* 0x000fe60000004200 */
[----:B-1----:R-:W-:Y:S04]  /*ca80*/  F2FP.BF16.PACK_AB R139, R101, R103 ;  /* 0x00000067658b723e */ /* 0x002fe800000010ff */
[C---:B--2---:R-:W-:Y:S08]  /*ca90*/  HMMA.16816.F32.BF16 R60, R104.reuse, R108, R60 ;  /* 0x0000006c683c723c */ /* 0x044ff0000004183c */
[C---:B------:R-:W-:Y:S01]  /*caa0*/  HMMA.16816.F32.BF16 R64, R104.reuse, R110, R64 ;  /* 0x0000006e6840723c */ /* 0x040fe20000041840 */
[----:B------:R-:W1:Y:S07]  /*cab0*/  LDSM.16.MT88.4 R108, [R188+0x5000] ;  /* 0x00500000bc6c783b */ /* 0x000e6e0000004200 */
[C---:B------:R-:W-:Y:S08]  /*cac0*/  HMMA.16816.F32.BF16 R68, R104.reuse, R112, R68 ;  /* 0x000000706844723c */ /* 0x040ff00000041844 */
[C---:B------:R-:W-:Y:S01]  /*cad0*/  HMMA.16816.F32.BF16 R72, R104.reuse, R114, R72 ;  /* 0x000000726848723c */ /* 0x040fe20000041848 */
[----:B------:R-:W2:Y:S07]  /*cae0*/  LDSM.16.MT88.4 R112, [R185+0x1800] ;  /* 0x00180000b970783b */ /* 0x000eae0000004200 */
[C---:B---3--:R-:W-:Y:S08]  /*caf0*/  HMMA.16816.F32.BF16 R76, R104.reuse, R116, R76 ;  /* 0x00000074684c723c */ /* 0x048ff0000004184c */
[C---:B------:R-:W-:Y:S01]  /*cb00*/  HMMA.16816.F32.BF16 R80, R104.reuse, R118, R80 ;  /* 0x000000766850723c */ /* 0x040fe20000041850 */
[----:B------:R-:W3:Y:S07]  /*cb10*/  LDSM.16.MT88.4 R116, [R186+0x1800] ;  /* 0x00180000ba74783b */ /* 0x000eee0000004200 */
[C---:B----4-:R-:W-:Y:S08]  /*cb20*/  HMMA.16816.F32.BF16 R84, R104.reuse, R120, R84 ;  /* 0x000000786854723c */ /* 0x050ff00000041854 */
[C---:B------:R-:W-:Y:S08]  /*cb30*/  HMMA.16816.F32.BF16 R88, R104.reuse, R122, R88 ;  /* 0x0000007a6858723c */ /* 0x040ff00000041858 */
[C---:B-1----:R-:W-:Y:S08]  /*cb40*/  HMMA.16816.F32.BF16 R92, R104.reuse, R108, R92 ;  /* 0x0000006c685c723c */ /* 0x042ff0000004185c */
[----:B------:R-:W-:Y:S08]  /*cb50*/  HMMA.16816.F32.BF16 R96, R104, R110, R96 ;  /* 0x0000006e6860723c */ /* 0x000ff00000041860 */
[C---:B--2---:R-:W-:Y:S01]  /*cb60*/  HMMA.16816.F32.BF16 R104, R136.reuse, R112, R4 ;  /* 0x000000708868723c */ /* 0x044fe20000041804 */
[----:B------:R-:W1:Y:S07]  /*cb70*/  LDSM.16.MT88.4 R4, [R186+0x5800] ;  /* 0x00580000ba04783b */ /* 0x000e6e0000004200 */
[C---:B------:R-:W-:Y:S01]  /*cb80*/  HMMA.16816.F32.BF16 R108, R136.reuse, R114, R8 ;  /* 0x00000072886c723c */ /* 0x040fe20000041808 */
[----:B------:R-:W2:Y:S07]  /*cb90*/  LDSM.16.MT88.4 R8, [R189+0x5800] ;  /* 0x00580000bd08783b */ /* 0x000eae0000004200 */
[C---:B---3--:R-:W-:Y:S01]  /*cba0*/  HMMA.16816.F32.BF16 R112, R136.reuse, R116, R12 ;  /* 0x000000748870723c */ /* 0x048fe2000004180c */
[----:B------:R-:W3:Y:S07]  /*cbb0*/  LDSM.16.MT88.4 R12, [R188+0x5800] ;  /* 0x00580000bc0c783b */ /* 0x000eee0000004200 */
        /* <DEDUP_REMOVED lines=20> */
[C---:B--2---:R-:W-:Y:S04]  /*cd00*/  HMMA.16816.F32.BF16 R84, R136.reuse, R8, R84 ;  /* 0x000000088854723c */ /* 0x044fe80000041854 */
[----:B------:R-:W-:Y:S01]  /*cd10*/  FADD.FTZ R4, R102, R2 ;  /* 0x0000000266047221 */ /* 0x000fe20000010000 */
[-C--:B------:R-:W-:Y:S01]  /*cd20*/  MOV R102, R3.reuse ;  /* 0x0000000300667202 */ /* 0x080fe20000000f00 */
[----:B------:R-:W-:Y:S01]  /*cd30*/  FADD.FTZ R2, R166, R0 ;  /* 0x00000000a6027221 */ /* 0x000fe20000010000 */
[----:B------:R-:W-:Y:S01]  /*cd40*/  MOV R8, R3 ;  /* 0x0000000300087202 */ /* 0x000fe20000000f00 */
[C---:B------:R-:W-:Y:S04]  /*cd50*/  HMMA.16816.F32.BF16 R88, R136.reuse, R10, R88 ;  /* 0x0000000a8858723c */ /* 0x040fe80000041858 */
[----:B------:R-:W-:Y:S02]  /*cd60*/  FADD.FTZ R0, R103, R4 ;  /* 0x0000000467007221 */ /* 0x000fe40000010000 */
[----:B------:R-:W-:Y:S02]  /*cd70*/  FADD.FTZ R225, R165, R2 ;  /* 0x00000002a5e17221 */ /* 0x000fe40000010000 */
[C---:B---3--:R-:W-:Y:S04]  /*cd80*/  HMMA.16816.F32.BF16 R92, R136.reuse, R12, R92 ;  /* 0x0000000c885c723c */ /* 0x048fe8000004185c */
[----:B------:R-:W-:Y:S01]  /*cd90*/  FADD.FTZ R226, R101, R0 ;  /* 0x0000000065e27221 */ /* 0x000fe20000010000 */
[----:B------:R-:W-:Y:S03]  /*cda0*/  MOV R101, R100 ;  /* 0x0000006400657202 */ /* 0x000fe60000000f00 */
[----:B------:R-:W-:Y:S01]  /*cdb0*/  HMMA.16816.F32.BF16 R96, R136, R14, R96 ;  /* 0x0000000e8860723c */ /* 0x000fe20000041860 */
[----:B------:R-:W-:-:S07]  /*cdc0*/  @P0 BRA `(.L_x_461) ;  /* 0xffffd27000000947 */ /* 0x000fce000383ffff */
.L_x_460:
[----:B------:R-:W-:-:S13]  /*cdd0*/  ISETP.GE.AND P0, PT, R207, R211, PT ;  /* 0x000000d3cf00720c */ /* 0x000fda0003f06270 */
[----:B------:R-:W-:Y:S05]  /*cde0*/  @!P0 BRA `(.L_x_462) ;  /* 0x0000387000008947 */ /* 0x000fea0003800000 */
[----:B------:R-:W-:Y:S02]  /*cdf0*/  MOV R102, R8 ;  /* 0x0000000800667202 */ /* 0x000fe40000000f00 */
[----:B------:R-:W-:Y:S02]  /*ce00*/  MOV R101, R100 ;  /* 0x0000006400657202 */ /* 0x000fe40000000f00 */
.L_x_471:
[----:B------:R-:W-:Y:S01]  /*ce10*/  SHF.R.S32.HI R0, RZ, 0x1f, R207 ;  /* 0x0000001fff007819 */ /* 0x000fe200000114cf */
[----:B------:R-:W-:Y:S04]  /*ce20*/  DEPBAR.LE SB0, 0x0 ;  /* 0x000080000000791a */ /* 0x000fe80000000000 */
[----:B------:R-:W-:Y:S01]  /*ce30*/  IMAD R0, R0, c[0x0][0x208], RZ ;  /* 0x0000820000007a24 */ /* 0x000fe200078e02ff */
[----:B------:R-:W-:Y:S01]  /*ce40*/  WARPSYNC 0xffffffff ;  /* 0xffffffff00007948 */ /* 0x000fe20003800000 */
[----:B------:R-:W-:Y:S01]  /*ce50*/  BAR.SYNC.DEFER_BLOCKING 0x0 ;  /* 0x0000000000007b1d */ /* 0x000fe20000010000 */
[C---:B------:R-:W-:Y:S04]  /*ce60*/  IMAD.WIDE.U32 R2, R207.reuse, c[0x0][0x208], RZ ;  /* 0x00008200cf027a25 */ /* 0x040fe800078e00ff */
[----:B------:R-:W-:Y:S02]  /*ce70*/  IMAD R0, R207, c[0x0][0x20c], R0 ;  /* 0x00008300cf007a24 */ /* 0x000fe400078e0200 */
[----:B------:R-:W-:Y:S02]  /*ce80*/  IMAD.SHL.U32 R4, R2, 0x40, RZ ;  /* 0x0000004002047824 */ /* 0x000fe400078e00ff */
[----:B------:R-:W-:Y:S02]  /*ce90*/  IMAD.IADD R0, R3, 0x1, R0 ;  /* 0x0000000103007824 */ /* 0x000fe400078e0200 */
[----:B------:R-:W-:Y:S01]  /*cea0*/  IMAD.MOV.U32 R7, RZ, RZ, c[0x0][0x208] ;  /* 0x00008200ff077624 */ /* 0x000fe200078e00ff */
[----:B------:R-:W-:Y:S02]  /*ceb0*/  IADD3 R5, P6, R4, R214, RZ ;  /* 0x000000d604057210 */ /* 0x000fe40007fde0ff */
[----:B------:R-:W-:Y:S01]  /*cec0*/  SHF.L.U64.HI R0, R2, 0x6, R0 ;  /* 0x0000000602007819 */ /* 0x000fe20000010200 */
[----:B------:R-:W-:Y:S01]  /*ced0*/  IMAD.MOV.U32 R2, RZ, RZ, c[0x0][0x20c] ;  /* 0x00008300ff027624 */ /* 0x000fe200078e00ff */
[C---:B------:R-:W-:Y:S02]  /*cee0*/  LEA R3, P0, R7.reuse, R4, 0x5 ;  /* 0x0000000407037211 */ /* 0x040fe400078028ff */
[----:B------:R-:W-:Y:S02]  /*cef0*/  IADD3.X R6, R0, R217, RZ, P6, !PT ;  /* 0x000000d900067210 */ /* 0x000fe400037fe4ff */
[----:B------:R-:W-:Y:S02]  /*cf00*/  LEA.HI.X R2, R7, R0, R2, 0x5, P0 ;  /* 0x0000000007027211 */ /* 0x000fe400000f2c02 */
[C---:B------:R-:W-:Y:S02]  /*cf10*/  IADD3 R13, P0, R214.reuse, 0x40, RZ ;  /* 0x00000040d60d7810 */ /* 0x040fe40007f1e0ff */
[C---:B------:R-:W-:Y:S01]  /*cf20*/  LEA R22, P6, R5.reuse, c[0x0][0x1f8], 0x1 ;  /* 0x00007e0005167a11 */ /* 0x040fe200078c08ff */
[----:B------:R-:W-:Y:S01]  /*cf30*/  LDSM.16.M88.4 R32, [R191] ;  /* 0x00000000bf20783b */ /* 0x000fe20000000200 */
[----:B------:R-:W-:Y:S02]  /*cf40*/  ULDC UR4, c[0x0][0x324] ;  /* 0x0000c90000047ab9 */ /* 0x000fe40000000800 */
[----:B------:R-:W-:Y:S01]  /*cf50*/  LEA.HI.X R23, R5, c[0x0][0x1fc], R6, 0x1, P6 ;  /* 0x00007f0005177a11 */ /* 0x000fe200030f0c06 */
[--C-:B------:R-:W-:Y:S01]  /*cf60*/  IMAD.X R5, RZ, RZ, R217.reuse, P0 ;  /* 0x000000ffff057224 */ /* 0x100fe200000e06d9 */
[----:B------:R-:W-:Y:S01]  /*cf70*/  IADD3 R7, P6, R214, 0x80, RZ ;  /* 0x00000080d6077810 */ /* 0x000fe20007fde0ff */
[----:B------:R-:W-:Y:S01]  /*cf80*/  ULOP3.LUT UR4, URZ, UR4, URZ, 0x33, !UPT ;  /* 0x000000043f047292 */ /* 0x000fe2000f8e333f */
[C---:B------:R-:W-:Y:S01]  /*cf90*/  IADD3 R12, P0, R4.reuse, R13, RZ ;  /* 0x0000000d040c7210 */ /* 0x040fe20007f1e0ff */
[----:B------:R-:W1:Y:S02]  /*cfa0*/  LDSM.16.M88.4 R8, [R184] ;  /* 0x00000000b808783b */ /* 0x000e640000000200 */
[----:B------:R-:W-:Y:S01]  /*cfb0*/  IMAD.X R6, RZ, RZ, R217, P6 ;  /* 0x000000ffff067224 */ /* 0x000fe200030e06d9 */
[----:B------:R-:W-:Y:S01]  /*cfc0*/  IADD3 R4, P6, R4, R7, RZ ;  /* 0x0000000704047210 */ /* 0x000fe20007fde0ff */
[--C-:B------:R-:W-:Y:S01]  /*cfd0*/  IMAD.X R14, R0, 0x1, R5.reuse, P0 ;  /* 0x00000001000e7824 */ /* 0x100fe200000e0605 */
[C---:B------:R-:W-:Y:S02]  /*cfe0*/  LEA R20, P0, R12.reuse, c[0x0][0x1f8], 0x1 ;  /* 0x00007e000c147a11 */ /* 0x040fe400078008ff */
[----:B------:R-:W2:Y:S02]  /*cff0*/  LDSM.16.M88.4 R16, [R184+0x800] ;  /* 0x00080000b810783b */ /* 0x000ea40000000200 */
[----:B------:R-:W-:Y:S02]  /*d000*/  LEA.HI.X R21, R12, c[0x0][0x1fc], R14, 0x1, P0 ;  /* 0x00007f000c157a11 */ /* 0x000fe400000f0c0e */
[C---:B------:R-:W-:Y:S02]  /*d010*/  IADD3 R13, P0, R3.reuse, R13, RZ ;  /* 0x0000000d030d7210 */ /* 0x040fe40007f1e0ff */
[----:B------:R-:W-:Y:S01]  /*d020*/  IADD3.X R12, R0, R6, RZ, P6, !PT ;  /* 0x00000006000c7210 */ /* 0x000fe200037fe4ff */
[----:B------:R-:W3:Y:S01]  /*d030*/  LDSM.16.M88.4 R24, [R184+0x1000] ;  /* 0x00100000b818783b */ /* 0x000ee20000000200 */
[C---:B------:R-:W-:Y:S01]  /*d040*/  IADD3 R0, P6, R3.reuse, R7, RZ ;  /* 0x0000000703007210 */ /* 0x040fe20007fde0ff */
[C---:B------:R-:W-:Y:S01]  /*d050*/  IMAD.X R28, R2.reuse, 0x1, R5, P0 ;  /* 0x00000001021c7824 */ /* 0x040fe200000e0605 */
[----:B------:R-:W-:Y:S03]  /*d060*/  IADD3 R3, P0, R3, R214, RZ ;  /* 0x000000d603037210 */ /* 0x000fe60007f1e0ff */
[----:B------:R-:W-:Y:S01]  /*d070*/  IMAD.X R5, R2, 0x1, R6, P6 ;  /* 0x0000000102057824 */ /* 0x000fe200030e0606 */
[----:B------:R-:W4:Y:S01]  /*d080*/  LDSM.16.M88.4 R136, [R184+0x1800] ;  /* 0x00180000b888783b */ /* 0x000f220000000200 */
[----:B------:R-:W-:Y:S01]  /*d090*/  LEA R6, P6, R4, c[0x0][0x1f8], 0x1 ;  /* 0x00007e0004067a11 */ /* 0x000fe200078c08ff */
[----:B------:R-:W-:Y:S01]  /*d0a0*/  IMAD.X R2, R2, 0x1, R217, P0 ;  /* 0x0000000102027824 */ /* 0x000fe200000e06d9 */
[C---:B------:R-:W-:Y:S02]  /*d0b0*/  LEA R14, P0, R3.reuse, c[0x0][0x1f8], 0x1 ;  /* 0x00007e00030e7a11 */ /* 0x040fe400078008ff */
[----:B------:R-:W-:Y:S02]  /*d0c0*/  LEA.HI.X R7, R4, c[0x0][0x1fc], R12, 0x1, P6 ;  /* 0x00007f0004077a11 */ /* 0x000fe400030f0c0c */
[----:B------:R-:W-:Y:S01]  /*d0d0*/  LDSM.16.M88.4 R140, [R192] ;  /* 0x00000000c08c783b */ /* 0x000fe20000000200 */
[----:B------:R-:W-:Y:S02]  /*d0e0*/  LEA.HI.X R15, R3, c[0x0][0x1fc], R2, 0x1, P0 ;  /* 0x00007f00030f7a11 */ /* 0x000fe400000f0c02 */
[C---:B------:R-:W-:Y:S02]  /*d0f0*/  LEA R12, P6, R13.reuse, c[0x0][0x1f8], 0x1 ;  /* 0x00007e000d0c7a11 */ /* 0x040fe400078c08ff */
[C---:B------:R-:W-:Y:S02]  /*d100*/  LEA R2, P0, R0.reuse, c[0x0][0x1f8], 0x1 ;  /* 0x00007e0000027a11 */ /* 0x040fe400078008ff */
[----:B------:R-:W5:Y:S01]  /*d110*/  LDSM.16.M88.4 R144, [R195] ;  /* 0x00000000c390783b */ /* 0x000f620000000200 */
[----:B------:R-:W-:Y:S02]  /*d120*/  LEA.HI.X R13, R13, c[0x0][0x1fc], R28, 0x1, P6 ;  /* 0x00007f000d0d7a11 */ /* 0x000fe400030f0c1c */
[----:B------:R-:W-:Y:S02]  /*d130*/  LEA.HI.X R3, R0, c[0x0][0x1fc], R5, 0x1, P0 ;  /* 0x00007f0000037a11 */ /* 0x000fe400000f0c05 */
[----:B------:R-:W-:Y:S02]  /*d140*/  ISETP.GT.AND P6, PT, R207, R211, PT ;  /* 0x000000d3cf00720c */ /* 0x000fe40003fc4270 */
[----:B------:R-:W1:Y:S07]  /*d150*/  LDSM.16.M88.4 R148, [R206] ;  /* 0x00000000ce94783b */ /* 0x000e6e0000000200 */
[----:B------:R-:W1:Y:S07]  /*d160*/  LDSM.16.M88.4 R152, [R205] ;  /* 0x00000000cd98783b */ /* 0x000e6e0000000200 */
[----:B------:R-:W1:Y:S07]  /*d170*/  LDSM.16.M88.4 R156, [R204] ;  /* 0x00000000cc9c783b */ /* 0x000e6e0000000200 */
[----:B------:R-:W-:Y:S01]  /*d180*/  @!PT LDS RZ, [RZ] ;  /* 0x00000000fffff984 */ /* 0x000fe20000000800 */
[----:B------:R-:W-:Y:S01]  /*d190*/  @!PT LDS RZ, [RZ] ;  /* 0x00000000fffff984 */ /* 0x000fe20000000800 */
[----:B------:R-:W-:Y:S01]  /*d1a0*/  @!PT LDS RZ, [RZ] ;  /* 0x00000000fffff984 */ /* 0x000fe20000000800 */
[----:B------:R3:W-:Y:S07]  /*d1b0*/  LDGSTS.E.BYPASS.LTC128B.128 [R209+0x100], [R22.64], !P5 ;  /* 0x0010000016d17fae */ /* 0x0007ee000e901d46 */
[----:B------:R3:W-:Y:S07]  /*d1c0*/  LDGSTS.E.BYPASS.LTC128B.128 [R209+0x2100], [R20.64], !P4 ;  /* 0x0210000014d17fae */ /* 0x0007ee000e101d46 */
[----:B------:R1:W-:Y:S07]  /*d1d0*/  LDGSTS.E.BYPASS.LTC128B.128 [R209+0x4100], [R6.64], !P3 ;  /* 0x0410000006d17fae */ /* 0x0003ee000d901d46 */
[----:B------:R2:W-:Y:S07]  /*d1e0*/  LDGSTS.E.BYPASS.LTC128B.128 [R209+0x1100], [R14.64], !P5 ;  /* 0x011000000ed17fae */ /* 0x0005ee000e901d46 */
[----:B------:R2:W-:Y:S07]  /*d1f0*/  LDGSTS.E.BYPASS.LTC128B.128 [R209+0x3100], [R12.64], !P4 ;  /* 0x031000000cd17fae */ /* 0x0005ee000e101d46 */
[----:B------:R3:W-:Y:S01]  /*d200*/  LDGSTS.E.BYPASS.LTC128B.128 [R209+0x5100], [R2.64], !P3 ;  /* 0x0510000002d17fae */ /* 0x0007e2000d901d46 */
[C---:B-1----:R-:W-:Y:S06]  /*d210*/  HMMA.16816.F32.BF16 R4, R32.reuse, R8, RZ ;  /* 0x000000082004723c */ /* 0x042fec00000418ff */
[----:B------:R-:W-:Y:S02]  /*d220*/  LDSM.16.M88.4 R160, [R194] ;  /* 0x00000000c2a0783b */ /* 0x000fe40000000200 */
[C---:B------:R-:W-:Y:S05]  /*d230*/  HMMA.16816.F32.BF16 R8, R32.reuse, R10, RZ ;  /* 0x0000000a2008723c */ /* 0x040fea00000418ff */
[----:B------:R-:W0:Y:S03]  /*d240*/  LDGDEPBAR ;  /* 0x00000000000079af */ /* 0x000e260000000000 */
[C---:B--2---:R-:W-:Y:S04]  /*d250*/  HMMA.16816.F32.BF16 R12, R32.reuse, R16, RZ ;  /* 0x00000010200c723c */ /* 0x044fe800000418ff */
[----:B------:R-:W1:Y:S04]  /*d260*/  LDSM.16.M88.4 R164, [R190] ;  /* 0x00000000bea4783b */ /* 0x000e680000000200 */
[C---:B------:R-:W-:Y:S03]  /*d270*/  HMMA.16816.F32.BF16 R16, R32.reuse, R18, RZ ;  /* 0x000000122010723c */ /* 0x040fe600000418ff */
[----:B------:R-:W-:Y:S05]  /*d280*/  LDSM.16.M88.4 R168, [R190+0x1000] ;  /* 0x00100000bea8783b */ /* 0x000fea0000000200 */
[C---:B---3--:R-:W-:Y:S02]  /*d290*/  HMMA.16816.F32.BF16 R20, R32.reuse, R24, RZ ;  /* 0x000000182014723c */ /* 0x048fe400000418ff */
[----:B------:R-:W-:Y:S06]  /*d2a0*/  LDSM.16.M88.4 R172, [R190+0x1800] ;  /* 0x00180000beac783b */ /* 0x000fec0000000200 */
[C---:B------:R-:W-:Y:S01]  /*d2b0*/  HMMA.16816.F32.BF16 R24, R32.reuse, R26, RZ ;  /* 0x0000001a2018723c */ /* 0x040fe200000418ff */
[----:B------:R-:W-:Y:S07]  /*d2c0*/  LDSM.16.M88.4 R176, [R193] ;  /* 0x00000000c1b0783b */ /* 0x000fee0000000200 */
[C---:B----4-:R-:W-:Y:S01]  /*d2d0*/  HMMA.16816.F32.BF16 R28, R32.reuse, R136, RZ ;  /* 0x00000088201c723c */ /* 0x050fe200000418ff */
[----:B------:R-:W-:Y:S07]  /*d2e0*/  LDSM.16.M88.4 R180, [R187] ;  /* 0x00000000bbb4783b */ /* 0x000fee0000000200 */
[----:B------:R-:W-:Y:S01]  /*d2f0*/  HMMA.16816.F32.BF16 R32, R32, R138, RZ ;  /* 0x0000008a2020723c */ /* 0x000fe200000418ff */
[----:B------:R-:W2:Y:S07]  /*d300*/  LDSM.16.M88.4 R136, [R190+0x800] ;  /* 0x00080000be88783b */ /* 0x000eae0000000200 */
[C---:B-----5:R-:W-:Y:S08]  /*d310*/  HMMA.16816.F32.BF16 R4, R140.reuse, R144, R4 ;  /* 0x000000908c04723c */ /* 0x060ff00000041804 */
[C---:B------:R-:W-:Y:S01]  /*d320*/  HMMA.16816.F32.BF16 R8, R140.reuse, R146, R8 ;  /* 0x000000928c08723c */ /* 0x040fe20000041808 */
[----:B------:R-:W-:Y:S07]  /*d330*/  LDSM.16.M88.4 R144, [R187+0x1000] ;  /* 0x00100000bb90783b */ /* 0x000fee0000000200 */
[C---:B------:R-:W-:Y:S08]  /*d340*/  HMMA.16816.F32.BF16 R12, R140.reuse, R148, R12 ;  /* 0x000000948c0c723c */ /* 0x040ff0000004180c */
[C---:B------:R-:W-:Y:S01]  /*d350*/  HMMA.16816.F32.BF16 R16, R140.reuse, R150, R16 ;  /* 0x000000968c10723c */ /* 0x040fe20000041810 */
[----:B------:R-:W-:Y:S07]  /*d360*/  LDSM.16.M88.4 R148, [R187+0x1800] ;  /* 0x00180000bb94783b */ /* 0x000fee0000000200 */
[C---:B------:R-:W-:Y:S08]  /*d370*/  HMMA.16816.F32.BF16 R20, R140.reuse, R152, R20 ;  /* 0x000000988c14723c */ /* 0x040ff00000041814 */
[C---:B------:R-:W-:Y:S01]  /*d380*/  HMMA.16816.F32.BF16 R24, R140.reuse, R154, R24 ;  /* 0x0000009a8c18723c */ /* 0x040fe20000041818 */
[----:B------:R-:W-:Y:S07]  /*d390*/  LDSM.16.M88.4 R152, [R191+0x4000] ;  /* 0x00400000bf98783b */ /* 0x000fee0000000200 */
[C---:B------:R-:W-:Y:S08]  /*d3a0*/  HMMA.16816.F32.BF16 R28, R140.reuse, R156, R28 ;  /* 0x0000009c8c1c723c */ /* 0x040ff0000004181c */
[----:B------:R-:W-:Y:S01]  /*d3b0*/  HMMA.16816.F32.BF16 R32, R140, R158, R32 ;  /* 0x0000009e8c20723c */ /* 0x000fe20000041820 */
[----:B------:R-:W3:Y:S07]  /*d3c0*/  LDSM.16.M88.4 R140, [R187+0x800] ;  /* 0x00080000bb8c783b */ /* 0x000eee0000000200 */
[C---:B-1----:R-:W-:Y:S01]  /*d3d0*/  HMMA.16816.F32.BF16 R4, R160.reuse, R164, R4 ;  /* 0x000000a4a004723c */ /* 0x042fe20000041804 */
        /* <DEDUP_REMOVED lines=13> */
[----:B------:R-:W5:Y:S07]  /*d4b0*/  LDSM.16.M88.4 R172, [R203] ;  /* 0x00000000cbac783b */ /* 0x000f6e0000000200 */
[C---:B------:R-:W-:Y:S01]  /*d4c0*/  HMMA.16816.F32.BF16 R8, R176.reuse, R182, R8 ;  /* 0x000000b6b008723c */ /* 0x040fe20000041808 */
[----:B------:R-:W-:Y:S07]  /*d4d0*/  LDSM.16.M88.4 R180, [R190+0x2000] ;  /* 0x00200000beb4783b */ /* 0x000fee0000000200 */
        /* <DEDUP_REMOVED lines=10> */
[----:B------:R-:W1:Y:S07]  /*d580*/  LDSM.16.M88.4 R176, [R194+0x4000] ;  /* 0x00400000c2b0783b */ /* 0x000e6e0000000200 */
[C---:B------:R-:W-:Y:S01]  /*d590*/  HMMA.16816.F32.BF16 R8, R152.reuse, R158, R8 ;  /* 0x0000009e9808723c */ /* 0x040fe20000041808 */
[----:B------:R-:W-:Y:S07]  /*d5a0*/  LDSM.16.M88.4 R156, [R190+0x3800] ;  /* 0x00380000be9c783b */ /* 0x000fee0000000200 */
[C---:B--2---:R-:W-:Y:S08]  /*d5b0*/  HMMA.16816.F32.BF16 R12, R152.reuse, R136, R12 ;  /* 0x00000088980c723c */ /* 0x044ff0000004180c */
[C---:B------:R-:W-:Y:S01]  /*d5c0*/  HMMA.16816.F32.BF16 R16, R152.reuse, R138, R16 ;  /* 0x0000008a9810723c */ /* 0x040fe20000041810 */
[----:B------:R-:W2:Y:S07]  /*d5d0*/  LDSM.16.M88.4 R136, [R190+0x2800] ;  /* 0x00280000be88783b */ /* 0x000eae0000000200 */
[C---:B----4-:R-:W-:Y:S08]  /*d5e0*/  HMMA.16816.F32.BF16 R20, R152.reuse, R160, R20 ;  /* 0x000000a09814723c */ /* 0x050ff00000041814 */
[C---:B------:R-:W-:Y:S01]  /*d5f0*/  HMMA.16816.F32.BF16 R24, R152.reuse, R162, R24 ;  /* 0x000000a29818723c */ /* 0x040fe20000041818 */
[----:B------:R-:W-:Y:S07]  /*d600*/  LDSM.16.M88.4 R160, [R193+0x4000] ;  /* 0x00400000c1a0783b */ /* 0x000fee0000000200 */
[C---:B------:R-:W-:Y:S08]  /*d610*/  HMMA.16816.F32.BF16 R28, R152.reuse, R164, R28 ;  /* 0x000000a4981c723c */ /* 0x040ff0000004181c */
[----:B------:R-:W-:Y:S01]  /*d620*/  HMMA.16816.F32.BF16 R32, R152, R166, R32 ;  /* 0x000000a69820723c */ /* 0x000fe20000041820 */
[----:B------:R-:W4:Y:S07]  /*d630*/  LDSM.16.M88.4 R152, [R190+0x3000] ;  /* 0x00300000be98783b */ /* 0x000f2e0000000200 */
[C---:B-----5:R-:W-:Y:S01]  /*d640*/  HMMA.16816.F32.BF16 R4, R168.reuse, R172, R4 ;  /* 0x000000aca804723c */ /* 0x060fe20000041804 */
[----:B------:R-:W5:Y:S07]  /*d650*/  LDSM.16.M88.4 R164, [R187+0x2000] ;  /* 0x00200000bba4783b */ /* 0x000f6e0000000200 */
[C---:B------:R-:W-:Y:S01]  /*d660*/  HMMA.16816.F32.BF16 R8, R168.reuse, R174, R8 ;  /* 0x000000aea808723c */ /* 0x040fe20000041808 */
[----:B------:R-:W-:Y:S07]  /*d670*/  LDSM.16.M88.4 R172, [R184+0x4000] ;  /* 0x00400000b8ac783b */ /* 0x000fee0000000200 */
        /* <DEDUP_REMOVED lines=10> */
[----:B------:R-:W1:Y:S07]  /*d720*/  LDSM.16.M88.4 R168, [R191+0x8000] ;  /* 0x00800000bfa8783b */ /* 0x000e6e0000000200 */
[C---:B------:R-:W-:Y:S01]  /*d730*/  HMMA.16816.F32.BF16 R8, R176.reuse, R182, R8 ;  /* 0x000000b6b008723c */ /* 0x040fe20000041808 */
[----:B------:R-:W-:Y:S07]  /*d740*/  LDSM.16.M88.4 R180, [R199] ;  /* 0x00000000c7b4783b */ /* 0x000fee0000000200 */
[C---:B--2---:R-:W-:Y:S08]  /*d750*/  HMMA.16816.F32.BF16 R12, R176.reuse, R136, R12 ;  /* 0x00000088b00c723c */ /* 0x044ff0000004180c */
[C---:B------:R-:W-:Y:S01]  /*d760*/  HMMA.16816.F32.BF16 R16, R176.reuse, R138, R16 ;  /* 0x0000008ab010723c */ /* 0x040fe20000041810 */
[----:B------:R-:W2:Y:S07]  /*d770*/  LDSM.16.M88.4 R136, [R184+0x4800] ;  /* 0x00480000b888783b */ /* 0x000eae0000000200 */
[C---:B----4-:R-:W-:Y:S08]  /*d780*/  HMMA.16816.F32.BF16 R20, R176.reuse, R152, R20 ;  /* 0x00000098b014723c */ /* 0x050ff00000041814 */
[C---:B------:R-:W-:Y:S01]  /*d790*/  HMMA.16816.F32.BF16 R24, R176.reuse, R154, R24 ;  /* 0x0000009ab018723c */ /* 0x040fe20000041818 */
[----:B------:R-:W4:Y:S07]  /*d7a0*/  LDSM.16.M88.4 R152, [R184+0x5000] ;  /* 0x00500000b898783b */ /* 0x000f2e0000000200 */
[C---:B------:R-:W-:Y:S08]  /*d7b0*/  HMMA.16816.F32.BF16 R28, R176.reuse, R156, R28 ;  /* 0x0000009cb01c723c */ /* 0x040ff0000004181c */
[----:B------:R-:W-:Y:S01]  /*d7c0*/  HMMA.16816.F32.BF16 R32, R176, R158, R32 ;  /* 0x0000009eb020723c */ /* 0x000fe20000041820 */
[----:B------:R-:W1:Y:S07]  /*d7d0*/  LDSM.16.M88.4 R156, [R184+0x5800] ;  /* 0x00580000b89c783b */ /* 0x000e6e0000000200 */
[C---:B-----5:R-:W-:Y:S01]  /*d7e0*/  HMMA.16816.F32.BF16 R4, R160.reuse, R164, R4 ;  /* 0x000000a4a004723c */ /* 0x060fe20000041804 */
[----:B------:R-:W5:Y:S07]  /*d7f0*/  LDSM.16.M88.4 R176, [R192+0x8000] ;  /* 0x00800000c0b0783b */ /* 0x000f6e0000000200 */
        /* <DEDUP_REMOVED lines=26> */
[C---:B------:R-:W-:Y:S08]  /*d9a0*/  HMMA.16816.F32.BF16 R8, R176.reuse, R182, R8 ;  /* 0x000000b6b008723c */ /* 0x040ff00000041808 */
        /* <DEDUP_REMOVED lines=13> */
[C---:B------:R-:W-:Y:S08]  /*da80*/  HMMA.16816.F32.BF16 R28, R160.reuse, R156, R28 ;  /* 0x0000009ca01c723c */ /* 0x040ff0000004181c */
[----:B------:R-:W-:Y:S08]  /*da90*/  HMMA.16816.F32.BF16 R32, R160, R158, R32 ;  /* 0x0000009ea020723c */ /* 0x000ff00000041820 */
[C---:B-----5:R-:W-:Y:S08]  /*daa0*/  HMMA.16816.F32.BF16 R4, R168.reuse, R172, R4 ;  /* 0x000000aca804723c */ /* 0x060ff00000041804 */
        /* <DEDUP_REMOVED lines=150> */
.L_x_465:
[----:B------:R-:W-:Y:S04]  /*e410*/  MOV R8, c[0x0][0x32c] ;  /* 0x0000cb0000087a02 */ /* 0x000fe80000000f00 */
[----:B------:R-:W-:Y:S11]  /*e420*/  ISETP.NE.AND P0, PT, R8, 0x1, PT ;  /* 0x000000010800780c */ /* 0x000ff60003f05270 */
[----:B------:R-:W-:Y:S02]  /*e430*/  @!UPT UIADD3 URZ, URZ, URZ, URZ ;  /* 0x0000003f3f3ff290 */ /* 0x000fe4000fffe03f */
[----:B------:R-:W-:Y:S05]  /*e440*/  @P0 IMAD.HI.U32 R8, R3, c[0x0][0x330], RZ ;  /* 0x0000cc0003080a27 */ /* 0x000fea00078e00ff */
[----:B------:R-:W-:Y:S02]  /*e450*/  @P0 SHF.R.U32.HI R3, RZ, c[0x0][0x334], R8 ;  /* 0x0000cd00ff030a19 */ /* 0x000fe40000011608 */
.L_x_466:
[----:B------:R-:W-:Y:S05]  /*e460*/  BSYNC B0 ;  /* 0x0000000000007941 */ /* 0x000fea0003800000 */
.L_x_464:
[----:B------:R-:W-:Y:S04]  /*e470*/  IMAD R3, R3, c[0x0][0x32c], -R4 ;  /* 0x0000cb0003037a24 */ /* 0x000fe800078e0a04 */
[----:B------:R-:W-:Y:S05]  /*e480*/  IMAD.IADD R3, R3, 0x1, -R227 ;  /* 0x0000000103037824 */ /* 0x000fea00078e0ae3 */
[----:B------:R-:W-:Y:S02]  /*e490*/  IADD3 R8, R3, c[0x0][0x32c], RZ ;  /* 0x0000cb0003087a10 */ /* 0x000fe40007ffe0ff */
[----:B------:R-:W-:Y:S02]  /*e4a0*/  IMNMX R0, R0, R3, !PT ;  /* 0x0000000300007217 */ /* 0x000fe40007800200 */
[----:B------:R-:W-:Y:S02]  /*e4b0*/  IMNMX R2, R2, R8, PT ;  /* 0x0000000802027217 */ /* 0x000fe40003800200 */
.L_x_463:
        /* <DEDUP_REMOVED lines=66> */
.L_x_469:
[----:B------:R-:W-:Y:S04]  /*e8e0*/  MOV R5, c[0x0][0x32c] ;  /* 0x0000cb0000057a02 */ /* 0x000fe80000000f00 */
[----:B------:R-:W-:Y:S11]  /*e8f0*/  ISETP.NE.AND P0, PT, R5, 0x1, PT ;  /* 0x000000010500780c */ /* 0x000ff60003f05270 */
[----:B------:R-:W-:Y:S02]  /*e900*/  @!UPT UIADD3 URZ, URZ, URZ, URZ ;  /* 0x0000003f3f3ff290 */ /* 0x000fe4000fffe03f */
[----:B------:R-:W-:Y:S05]  /*e910*/  @P0 IMAD.HI.U32 R5, R3, c[0x0][0x330], RZ ;  /* 0x0000cc0003050a27 */ /* 0x000fea00078e00ff */
[----:B------:R-:W-:Y:S02]  /*e920*/  @P0 SHF.R.U32.HI R3, RZ, c[0x0][0x334], R5 ;  /* 0x0000cd00ff030a19 */ /* 0x000fe40000011605 */
.L_x_470:
[----:B------:R-:W-:Y:S05]  /*e930*/  BSYNC B0 ;  /* 0x0000000000007941 */ /* 0x000fea0003800000 */
.L_x_468:
[----:B------:R-:W-:Y:S04]  /*e940*/  IMAD R4, R3, c[0x0][0x32c], -R4 ;  /* 0x0000cb0003047a24 */ /* 0x000fe800078e0a04 */
[----:B------:R-:W-:Y:S05]  /*e950*/  IMAD.IADD R3, R4, 0x1, -R227 ;  /* 0x0000000104037824 */ /* 0x000fea00078e0ae3 */
[----:B------:R-:W-:Y:S02]  /*e960*/  IADD3 R4, R3, c[0x0][0x32c], RZ ;  /* 0x0000cb0003047a10 */ /* 0x000fe40007ffe0ff */
[----:B------:R-:W-:Y:S02]  /*e970*/  IMNMX R0, R0, R3, !PT ;  /* 0x0000000300007217 */ /* 0x000fe40007800200 */
[----:B------:R-:W-:Y:S02]  /*e980*/  IMNMX R2, R2, R4, PT ;  /* 0x0000000402027217 */ /* 0x000fe40003800200 */
.L_x_467:
        /* <DEDUP_REMOVED lines=452> */
[----:B------:R-:W-:Y:S01]  /*105d0*/  IADD3 R0, R207, -0x1, RZ ;  /* 0xffffffffcf007810 */ /* 0x000fe20007ffe0ff */
[C---:B--2---:R-:W-:Y:S04]  /*105e0*/  HMMA.16816.F32.BF16 R92, R136.reuse, R12, R92 ;  /* 0x0000000c885c723c */ /* 0x044fe8000004185c */
[----:B------:R-:W-:Y:S01]  /*105f0*/  FADD.FTZ R225, R170, R4 ;  /* 0x00000004aae17221 */ /* 0x000fe20000010000 */
[----:B------:R-:W-:Y:S01]  /*10600*/  MOV R207, R0 ;  /* 0x0000000000cf7202 */ /* 0x000fe20000000f00 */
[----:B------:R-:W-:Y:S01]  /*10610*/  FADD.FTZ R226, R101, R2 ;  /* 0x0000000265e27221 */ /* 0x000fe20000010000 */
[----:B------:R-:W-:Y:S01]  /*10620*/  MOV R101, R100 ;  /* 0x0000006400657202 */ /* 0x000fe20000000f00 */
[----:B------:R-:W-:Y:S04]  /*10630*/  HMMA.16816.F32.BF16 R96, R136, R14, R96 ;  /* 0x0000000e8860723c */ /* 0x000fe80000041860 */
[----:B------:R-:W-:Y:S04]  /*10640*/  MOV R102, R3 ;  /* 0x0000000300667202 */ /* 0x000fe80000000f00 */
[----:B------:R-:W-:-:S05]  /*10650*/  @P0 BRA `(.L_x_471) ;  /* 0xffffc7b000000947 */ /* 0x000fca000383ffff */
.L_x_462:
[----:B------:R-:W-:Y:S02]  /*10660*/  @!UPT UIADD3 URZ, URZ, URZ, URZ ;  /* 0x0000003f3f3ff290 */ /* 0x000fe4000fffe03f */
[----:B------:R-:W-:Y:S02]  /*10670*/  MOV R7, 0x1f ;  /* 0x0000001f00077802 */ /* 0x000fe40000000f00 */
[----:B------:R-:W-:Y:S01]  /*10680*/  MOV R6, 0xffffffff ;  /* 0xffffffff00067802 */ /* 0x000fe20000000f00 */
[----:B------:R-:W-:Y:S06]  /*10690*/  BRA.DIV ~URZ, `(.L_x_472) ;  /* 0x000053d27f007947 */ /* 0x000fec000b800000 */
[----:B------:R1:W2:Y:S02]  /*106a0*/  SHFL.BFLY PT, R0, R225, 0x2, 0x1f ;  /* 0x0c401f00e1007f89 */ /* 0x0002a400000e0000 */
.L_x_545:
[----:B--2---:R-:W-:Y:S01]  /*106b0*/  FADD.FTZ R0, R0, R225 ;  /* 0x000000e100007221 */ /* 0x004fe20000010000 */
[----:B------:R-:W-:Y:S05]  /*106c0*/  BRA.DIV ~URZ, `(.L_x_473) ;  /* 0x000054027f007947 */ /* 0x000fea000b800000 */
[----:B------:R-:W2:Y:S04]  /*106d0*/  SHFL.BFLY PT, R2, R226, 0x2, 0x1f ;  /* 0x0c401f00e2027f89 */ /* 0x000ea800000e0000 */
[----:B------:R-:W3:Y:S01]  /*106e0*/  SHFL.BFLY PT, R5, R0, 0x1, 0x1f ;  /* 0x0c201f0000057f89 */ /* 0x000ee200000e0000 */
[----:B--2---:R-:W-:-:S02]  /*106f0*/  FADD.FTZ R4, R2, R226 ;  /* 0x000000e202047221 */ /* 0x004fc40000010000 */
[----:B---3--:R-:W-:-:S03]  /*10700*/  FADD.FTZ R0, R0, R5 ;  /* 0x0000000500007221 */ /* 0x008fc60000010000 */
[----:B------:R2:W3:Y:S04]  /*10710*/  SHFL.BFLY PT, R3, R4, 0x1, 0x1f ;  /* 0x0c201f0004037f89 */ /* 0x0004e800000e0000 */
.L_x_546:
[----:B------:R-:W-:Y:S01]  /*10720*/  FSETP.NE.FTZ.AND P1, PT, R0, RZ, PT ;  /* 0x000000ff0000720b */ /* 0x000fe20003f35000 */
[----:B---3--:R-:W-:Y:S01]  /*10730*/  FADD.FTZ R3, R3, R4 ;  /* 0x0000000403037221 */ /* 0x008fe20000010000 */
[----:B------:R-:W-:Y:S02]  /*10740*/  MOV R2, RZ ;  /* 0x000000ff00027202 */ /* 0x000fe40000000f00 */
[----:B------:R-:W-:Y:S02]  /*10750*/  MOV R21, 0xff800000 ;  /* 0xff80000000157802 */ /* 0x000fe40000000f00 */
[----:B------:R-:W-:Y:S02]  /*10760*/  FSETP.NE.FTZ.AND P0, PT, R3, RZ, PT ;  /* 0x000000ff0300720b */ /* 0x000fe40003f15000 */
[----:B------:R-:W-:-:S05]  /*10770*/  MOV R20, 0xff800000 ;  /* 0xff80000000147802 */ /* 0x000fca0000000f00 */
[----:B------:R-:W3:Y:S01]  /*10780*/  @P1 MUFU.LG2 R5, R0 ;  /* 0x0000000000051308 */ /* 0x000ee20000000c00 */
[----:B--2---:R-:W-:-:S05]  /*10790*/  @P1 MOV R4, 0x3f317218 ;  /* 0x3f31721800041802 */ /* 0x004fca0000000f00 */
[----:B------:R-:W-:Y:S02]  /*107a0*/  @P1 FMUL.FTZ R4, R4, c[0x0][0x2d0] ;  /* 0x0000b40004041a20 */ /* 0x000fe40000410000 */
[----:B------:R2:W4:Y:S01]  /*107b0*/  @P1 MUFU.RCP R2, R0 ;  /* 0x0000000000021308 */ /* 0x0005220000001000 */
[----:B---3--:R-:W-:-:S04]  /*107c0*/  @P1 FMUL.FTZ R5, R5, 0.69314718246459960938 ;  /* 0x3f31721805051820 */ /* 0x008fc80000410000 */
[----:B------:R-:W-:Y:S01]  /*107d0*/  @P1 FFMA.FTZ R21, R4, R100, R5 ;  /* 0x0000006404151223 */ /* 0x000fe20000010005 */
[----:B------:R-:W-:Y:S02]  /*107e0*/  MOV R4, 0x1 ;  /* 0x0000000100047802 */ /* 0x000fe40000000f00 */
[----:B--2---:R-:W-:Y:S01]  /*107f0*/  MOV R0, RZ ;  /* 0x000000ff00007202 */ /* 0x004fe20000000f00 */
[C---:B----4-:R-:W-:Y:S02]  /*10800*/  FMUL.FTZ R148, R2.reuse, R68 ;  /* 0x0000004402947220 */ /* 0x050fe40000410000 */
[C---:B------:R-:W-:Y:S02]  /*10810*/  FMUL.FTZ R149, R2.reuse, R69 ;  /* 0x0000004502957220 */ /* 0x040fe40000410000 */
[C---:B------:R-:W-:Y:S01]  /*10820*/  FMUL.FTZ R146, R2.reuse, R104 ;  /* 0x0000006802927220 */ /* 0x040fe20000410000 */
[----:B------:R-:W2:Y:S01]  /*10830*/  @P0 MUFU.RCP R0, R3 ;  /* 0x0000000300000308 */ /* 0x000ea20000001000 */
        /* <DEDUP_REMOVED lines=45> */
[----:B------:R3:W4:Y:S01]  /*10b10*/  @P0 MUFU.LG2 R2, R3 ;  /* 0x0000000300020308 */ /* 0x0007220000000c00 */
[C---:B--2---:R-:W-:Y:S02]  /*10b20*/  FMUL.FTZ R92, R0.reuse, R118 ;  /* 0x00000076005c7220 */ /* 0x044fe40000410000 */
[C---:B------:R-:W-:Y:S02]  /*10b30*/  FMUL.FTZ R93, R0.reuse, R119 ;  /* 0x00000077005d7220 */ /* 0x040fe40000410000 */
[C---:B------:R-:W-:Y:S02]  /*10b40*/  FMUL.FTZ R152, R0.reuse, R114 ;  /* 0x0000007200987220 */ /* 0x040fe40000410000 */
[----:B------:R-:W-:-:S02]  /*10b50*/  FMUL.FTZ R153, R0, R115 ;  /* 0x0000007300997220 */ /* 0x000fc40000410000 */
[C---:B------:R-:W-:Y:S02]  /*10b60*/  FMUL.FTZ R118, R0.reuse, R130 ;  /* 0x0000008200767220 */ /* 0x040fe40000410000 */
[C---:B------:R-:W-:Y:S02]  /*10b70*/  FMUL.FTZ R119, R0.reuse, R131 ;  /* 0x0000008300777220 */ /* 0x040fe40000410000 */
[C---:B------:R-:W-:Y:S02]  /*10b80*/  FMUL.FTZ R154, R0.reuse, R110 ;  /* 0x0000006e009a7220 */ /* 0x040fe40000410000 */
[----:B------:R-:W-:Y:S01]  /*10b90*/  FMUL.FTZ R155, R0, R111 ;  /* 0x0000006f009b7220 */ /* 0x000fe20000410000 */
[----:B---3--:R-:W-:Y:S01]  /*10ba0*/  @P0 MOV R3, 0x3f317218 ;  /* 0x3f31721800030802 */ /* 0x008fe20000000f00 */
[----:B----4-:R-:W-:Y:S02]  /*10bb0*/  @P0 FMUL.FTZ R2, R2, 0.69314718246459960938 ;  /* 0x3f31721802020820 */ /* 0x010fe40000410000 */
        /* <DEDUP_REMOVED lines=43> */
.L_x_419:
[----:B------:R-:W2:Y:S01]  /*10e70*/  S2R R2, SR_TID.X ;  /* 0x0000000000027919 */ /* 0x000ea20000002100 */
        /* <DEDUP_REMOVED lines=16> */
.L_x_475:
[----:B------:R-:W-:Y:S05]  /*10f80*/  BSYNC B0 ;  /* 0x0000000000007941 */ /* 0x000fea0003800000 */
.L_x_474:
        /* <DEDUP_REMOVED lines=19> */
[----:B------:R-:W-:Y:S02]  /*110c0*/  ISETP.NE.U32.AND P2, PT, RZ, c[0x0][0x508], PT ;  /* 0x00014200ff007a0c */ /* 0x000fe40003f45070 */
[----:B------:R-:W-:Y:S02]  /*110d0*/  ISETP.NE.U32.AND P1, PT, RZ, c[0x0][0x500], PT ;  /* 0x00014000ff007a0c */ /* 0x000fe40003f25070 */
[----:B------:R-:W-:-:S02]  /*110e0*/  ISETP.NE.AND.EX P2, PT, RZ, c[0x0][0x50c], PT, P2 ;  /* 0x00014300ff007a0c */ /* 0x000fc40003f45320 */
        /* <DEDUP_REMOVED lines=79> */
[----:B-1----:R-:W-:-:S03]  /*115e0*/  F2FP.BF16.PACK_AB R0, R79, R78 ;  /* 0x0000004e4f00723e */ /* 0x002fc600000010ff */
[----:B------:R-:W4:Y:S01]  /*115f0*/  LDL.LU R8, [R1+0xc] ;  /* 0x00000c0001087983 */ /* 0x000f220000300800 */
[----:B------:R-:W-:-:S03]  /*11600*/  IMAD.MOV.U32 R12, RZ, RZ, c[0x0][0x388] ;  /* 0x0000e200ff0c7624 */ /* 0x000fc600078e00ff */
[----:B------:R1:W-:Y:S01]  /*11610*/  STS [R7+0x8400], R0 ;  /* 0x0084000007007388 */ /* 0x0003e20000000800 */
[----:B--2---:R-:W-:Y:S02]  /*11620*/  F2FP.BF16.PACK_AB R4, R89, R88 ;  /* 0x000000585904723e */ /* 0x004fe400000010ff */
[----:B---3--:R-:W-:-:S03]  /*11630*/  F2FP.BF16.PACK_AB R3, R71, R70 ;  /* 0x000000464703723e */ /* 0x008fc600000010ff */
[----:B------:R2:W-:Y:S01]  /*11640*/  STS [R6+0x8000], R4 ;  /* 0x0080000406007388 */ /* 0x0005e20000000800 */
[----:B------:R-:W-:-:S03]  /*11650*/  F2FP.BF16.PACK_AB R2, R81, R80 ;  /* 0x000000505102723e */ /* 0x000fc600000010ff */
[----:B------:R3:W-:Y:S04]  /*11660*/  STS [R6+0x8400], R3 ;  /* 0x0084000306007388 */ /* 0x0007e80000000800 */
[----:B------:R3:W-:Y:S01]  /*11670*/  STS [R5+0x8000], R2 ;  /* 0x0080000205007388 */ /* 0x0007e20000000800 */
[----:B-1----:R-:W-:-:S05]  /*11680*/  F2FP.BF16.PACK_AB R0, R59, R58 ;  /* 0x0000003a3b00723e */ /* 0x002fca00000010ff */
[----:B------:R1:W-:Y:S01]  /*11690*/  STS [R5+0x8400], R0 ;  /* 0x0084000005007388 */ /* 0x0003e20000000800 */
[----:B--2---:R-:W-:Y:S01]  /*116a0*/  IMAD.MOV.U32 R4, RZ, RZ, 0x4 ;  /* 0x00000004ff047424 */ /* 0x004fe200078e00ff */
[----:B---3--:R-:W-:-:S03]  /*116b0*/  F2FP.BF16.PACK_AB R3, R61, R60 ;  /* 0x0000003c3d03723e */ /* 0x008fc600000010ff */
[----:B------:R-:W-:Y:S02]  /*116c0*/  @P2 IMAD.WIDE R6, R235, R4, c[0x0][0x508] ;  /* 0x00014200eb062625 */ /* 0x000fe400078e0204 */
[----:B------:R-:W-:Y:S02]  /*116d0*/  STS [R9+0x8000], R3 ;  /* 0x0080000309007388 */ /* 0x000fe40000000800 */
[----:B------:R-:W-:Y:S01]  /*116e0*/  IMAD.MOV.U32 R2, RZ, RZ, RZ ;  /* 0x000000ffff027224 */ /* 0x000fe200078e00ff */
[----:B-1----:R-:W-:Y:S01]  /*116f0*/  F2FP.BF16.PACK_AB R0, R57, R56 ;  /* 0x000000383900723e */ /* 0x002fe200000010ff */
[----:B------:R-:W-:-:S04]  /*11700*/  IMAD.WIDE R4, R235, R4, c[0x0][0x500] ;  /* 0x00014000eb047625 */ /* 0x000fc800078e0204 */
        /* <DEDUP_REMOVED lines=11> */
.L_x_478:
[----:B--2---:R-:W2:Y:S01]  /*117c0*/  LDL R13, [R1+0x10] ;  /* 0x00001000010d7983 */ /* 0x004ea20000100800 */
[----:B------:R-:W-:Y:S01]  /*117d0*/  IMAD.MOV.U32 R10, RZ, RZ, 0x368 ;  /* 0x00000368ff0a7424 */ /* 0x000fe200078e00ff */
[----:B------:R-:W-:Y:S01]  /*117e0*/  ISETP.GT.AND P3, PT, R0, 0x1, PT ;  /* 0x000000010000780c */ /* 0x000fe20003f64270 */
[----:B------:R-:W-:Y:S01]  /*117f0*/  IMAD.MOV.U32 R0, RZ, RZ, c[0x0][0x4e8] ;  /* 0x00013a00ff007624 */ /* 0x000fe200078e00ff */
[----:B------:R-:W3:Y:S01]  /*11800*/  LDL R22, [R1+0x3c] ;  /* 0x00003c0001167983 */ /* 0x000ee20000100800 */
[----:B------:R-:W-:Y:S01]  /*11810*/  ISETP.NE.U32.AND P0, PT, RZ, c[0x0][0x500], PT ;  /* 0x00014000ff007a0c */ /* 0x000fe20003f05070 */
[----:B------:R-:W-:Y:S01]  /*11820*/  IMAD.IADD R3, R240, 0x1, R231 ;  /* 0x00000001f0037824 */ /* 0x000fe200078e02e7 */
[----:B------:R-:W-:-:S02]  /*11830*/  SEL R10, R10, 0x328, P3 ;  /* 0x000003280a0a7807 */ /* 0x000fc40001800000 */
[----:B------:R-:W-:Y:S02]  /*11840*/  ISETP.NE.AND.EX P0, PT, RZ, c[0x0][0x504], PT, P0 ;  /* 0x00014100ff007a0c */ /* 0x000fe40003f05300 */
[----:B------:R-:W1:Y:S01]  /*11850*/  LDC.64 R6, c[0x0][R10+0x170] ;  /* 0x00005c000a067b82 */ /* 0x000e620000000a00 */
[----:B------:R-:W-:Y:S02]  /*11860*/  ISETP.NE.AND P2, PT, R0, 0x1, PT ;  /* 0x000000010000780c */ /* 0x000fe40003f45270 */
[----:B------:R-:W-:Y:S02]  /*11870*/  SHF.R.S32.HI R4, RZ, 0x1f, R235 ;  /* 0x0000001fff047819 */ /* 0x000fe400000114eb */
[----:B------:R-:W-:Y:S02]  /*11880*/  SEL R0, R235, RZ, !P0 ;  /* 0x000000ffeb007207 */ /* 0x000fe40004000000 */
[----:B------:R-:W-:Y:S01]  /*11890*/  SEL R5, R4, RZ, !P0 ;  /* 0x000000ff04057207 */ /* 0x000fe20004000000 */
[----:B------:R4:W4:Y:S08]  /*118a0*/  LDC.64 R14, c[0x0][R10+0x168] ;  /* 0x00005a000a0e7b82 */ /* 0x0009300000000a00 */
[----:B------:R4:W2:Y:S08]  /*118b0*/  LDC.64 R18, c[0x0][R10+0x178] ;  /* 0x00005e000a127b82 */ /* 0x0008b00000000a00 */
[----:B------:R4:W2:Y:S01]  /*118c0*/  LDC.64 R16, c[0x0][R10+0x160] ;  /* 0x000058000a107b82 */ /* 0x0008a20000000a00 */
[----:B------:R-:W4:Y:S01]  /*118d0*/  S2R R23, SR_TID.X ;  /* 0x0000000000177919 */ /* 0x000f220000002100 */
[----:B-1----:R-:W-:-:S04]  /*118e0*/  IMAD R4, R7, R0, RZ ;  /* 0x0000000007047224 */ /* 0x002fc800078e02ff */
[----:B----4-:R-:W-:Y:S02]  /*118f0*/  IMAD R10, R6, R5, R4 ;  /* 0x00000005060a7224 */ /* 0x010fe400078e0204 */
[----:B------:R-:W-:-:S04]  /*11900*/  @P2 IMAD.HI.U32 R5, R3, c[0x0][0x4ec], RZ ;  /* 0x00013b0003052a27 */ /* 0x000fc800078e00ff */
[----:B------:R-:W-:Y:S01]  /*11910*/  IMAD.MOV.U32 R4, RZ, RZ, R3 ;  /* 0x000000ffff047224 */ /* 0x000fe200078e0003 */
[----:B------:R-:W-:Y:S01]  /*11920*/  @P2 SHF.R.U32.HI R4, RZ, c[0x0][0x4f0], R5 ;  /* 0x00013c00ff042a19 */ /* 0x000fe20000011605 */
        /* <DEDUP_REMOVED lines=8> */
[----:B------:R-:W-:Y:S01]  /*119b0*/  IMAD.IADD R15, R23, 0x1, -R15 ;  /* 0x00000001170f7824 */ /* 0x000fe200078e0a0f */
[----:B--2---:R-:W-:Y:S01]  /*119c0*/  SEL R5, R13, RZ, P3 ;  /* 0x000000ff0d057207 */ /* 0x004fe20001800000 */
[----:B------:R-:W-:Y:S02]  /*119d0*/  IMAD.IADD R13, R7, 0x1, R10 ;  /* 0x00000001070d7824 */ /* 0x000fe400078e020a */
[----:B------:R-:W-:Y:S02]  /*119e0*/  IMAD.IADD R7, R9, 0x1, R11 ;  /* 0x0000000109077824 */ /* 0x000fe400078e020b */
[----:B------:R-:W-:Y:S02]  /*119f0*/  IMAD.MOV R10, RZ, RZ, -R4 ;  /* 0x000000ffff0a7224 */ /* 0x000fe400078e0a04 */
[-C--:B------:R-:W-:Y:S02]  /*11a00*/  IMAD R11, R19, R5.reuse, RZ ;  /* 0x00000005130b7224 */ /* 0x080fe400078e02ff */
        /* <DEDUP_REMOVED lines=19> */
[----:B---3--:R-:W-:-:S03]  /*11b40*/  IMAD.IADD R5, R22, 0x1, R231 ;  /* 0x0000000116057824 */ /* 0x008fc600078e02e7 */
        /* <DEDUP_REMOVED lines=40> */
[-C--:B------:R-:W-:Y:S02]  /*11dd0*/  IADD3 R11, R9, R231.reuse, RZ ;  /* 0x000000e7090b7210 */ /* 0x080fe40007ffe0ff */
[----:B--2---:R-:W-:-:S04]  /*11de0*/  IADD3 R5, R15, R231, RZ ;  /* 0x000000e70f057210 */ /* 0x004fc80007ffe0ff */
        /* <DEDUP_REMOVED lines=21> */
.L_x_547:
[----:B------:R-:W-:Y:S05]  /*11f40*/  BRA.DIV ~URZ, `(.L_x_481) ;  /* 0x00003cf27f007947 */ /* 0x000fea000b800000 */
[----:B------:R3:W4:Y:S02]  /*11f50*/  SHFL.IDX PT, R0, R13, RZ, 0x181f ;  /* 0x00181fff0d007589 */ /* 0x00072400000e0000 */
.L_x_548:
[----:B------:R-:W-:Y:S01]  /*11f60*/  ISETP.GE.AND P0, PT, R11, R4, PT ;  /* 0x000000040b00720c */ /* 0x000fe20003f06270 */
[----:B------:R-:W-:-:S12]  /*11f70*/  BSSY B0, `(.L_x_482) ;  /* 0x0000010000007945 */ /* 0x000fd80003800000 */
[----:B------:R-:W-:Y:S05]  /*11f80*/  @P0 BRA `(.L_x_483) ;  /* 0x000000e000000947 */ /* 0x000fea0003800000 */
[----:B------:R-:W5:Y:S04]  /*11f90*/  LDL R14, [R1+0x4] ;  /* 0x00000400010e7983 */ /* 0x000f680000100800 */
[----:B---3--:R-:W3:Y:S01]  /*11fa0*/  LDL R5, [R1] ;  /* 0x0000000001057983 */ /* 0x008ee20000100800 */
[----:B------:R-:W-:Y:S02]  /*11fb0*/  ISETP.GE.AND P5, PT, R236, c[0x0][0x3c8], PT ;  /* 0x0000f200ec007a0c */ /* 0x000fe40003fa6270 */
[----:B------:R-:W-:Y:S02]  /*11fc0*/  ISETP.GE.AND P4, PT, R238, c[0x0][0x3c8], PT ;  /* 0x0000f200ee007a0c */ /* 0x000fe40003f86270 */
[----:B------:R-:W-:-:S09]  /*11fd0*/  ISETP.GE.AND P3, PT, R239, c[0x0][0x3c8], PT ;  /* 0x0000f200ef007a0c */ /* 0x000fd20003f66270 */
[-C--:B----4-:R-:W-:Y:S02]  /*11fe0*/  @!P5 LEA R8, P2, R236, R0.reuse, 0x1 ;  /* 0x00000000ec08d211 */ /* 0x090fe400078408ff */
[-C--:B------:R-:W-:Y:S02]  /*11ff0*/  @!P4 LEA R6, P1, R238, R0.reuse, 0x1 ;  /* 0x00000000ee06c211 */ /* 0x080fe400078208ff */
[----:B------:R-:W-:Y:S02]  /*12000*/  @!P3 LEA R2, P0, R239, R0, 0x1 ;  /* 0x00000000ef02b211 */ /* 0x000fe400078008ff */
[----:B--2---:R-:W-:-:S05]  /*12010*/  @!P5 LEA.HI.X R9, R236, R10, R237, 0x1, P2 ;  /* 0x0000000aec09d211 */ /* 0x004fca00010f0ced */
[----:B------:R2:W-:Y:S01]  /*12020*/  @!P5 ST.E.128 [R8.64], R24 ;  /* 0x000000180800d985 */ /* 0x0005e2000c101d06 */
[-C--:B-----5:R-:W-:Y:S02]  /*12030*/  @!P4 LEA.HI.X R7, R238, R10.reuse, R14, 0x1, P1 ;  /* 0x0000000aee07c211 */ /* 0x0a0fe400008f0c0e */
[----:B---3--:R-:W-:-:S03]  /*12040*/  @!P3 LEA.HI.X R3, R239, R10, R5, 0x1, P0 ;  /* 0x0000000aef03b211 */ /* 0x008fc600000f0c05 */
[----:B------:R2:W-:Y:S04]  /*12050*/  @!P4 ST.E.128 [R6.64], R20 ;  /* 0x000000140600c985 */ /* 0x0005e8000c101d06 */
[----:B------:R2:W-:Y:S02]  /*12060*/  @!P3 ST.E.128 [R2.64], R16 ;  /* 0x000000100200b985 */ /* 0x0005e4000c101d06 */
.L_x_483:
[----:B------:R-:W-:Y:S05]  /*12070*/  BSYNC B0 ;  /* 0x0000000000007941 */ /* 0x000fea0003800000 */
.L_x_482:
[----:B------:R-:W-:Y:S05]  /*12080*/  BRA.DIV ~URZ, `(.L_x_484) ;  /* 0x00003c127f007947 */ /* 0x000fea000b800000 */
[----:B--2---:R2:W1:Y:S04]  /*12090*/  SHFL.IDX PT, R10, R12, 0x1, 0x181f ;  /* 0x00381f000c0a7f89 */ /* 0x00446800000e0000 */
[----:B----4-:R2:W4:Y:S02]  /*120a0*/  SHFL.IDX PT, R0, R13, 0x1, 0x181f ;  /* 0x00381f000d007f89 */ /* 0x01052400000e0000 */
.L_x_549:
[----:B------:R-:W-:Y:S01]  /*120b0*/  IADD3 R2, R11, 0x20, RZ ;  /* 0x000000200b027810 */ /* 0x000fe20007ffe0ff */
[----:B------:R-:W-:Y:S03]  /*120c0*/  BSSY B0, `(.L_x_485) ;  /* 0x0000011000007945 */ /* 0x000fe60003800000 */
[----:B------:R-:W-:-:S13]  /*120d0*/  ISETP.GE.AND P0, PT, R2, R4, PT ;  /* 0x000000040200720c */ /* 0x000fda0003f06270 */
[----:B------:R-:W-:Y:S05]  /*120e0*/  @P0 BRA `(.L_x_486) ;  /* 0x000000e000000947 */ /* 0x000fea0003800000 */
[----:B------:R-:W5:Y:S04]  /*120f0*/  LDL R14, [R1+0x4] ;  /* 0x00000400010e7983 */ /* 0x000f680000100800 */
[----:B--2---:R-:W2:Y:S01]  /*12100*/  LDL R5, [R1] ;  /* 0x0000000001057983 */ /* 0x004ea20000100800 */
[----:B------:R-:W-:Y:S02]  /*12110*/  ISETP.GE.AND P2, PT, R236, c[0x0][0x3c8], PT ;  /* 0x0000f200ec007a0c */ /* 0x000fe40003f46270 */
[----:B------:R-:W-:Y:S02]  /*12120*/  ISETP.GE.AND P1, PT, R238, c[0x0][0x3c8], PT ;  /* 0x0000f200ee007a0c */ /* 0x000fe40003f26270 */
[----:B------:R-:W-:-:S09]  /*12130*/  ISETP.GE.AND P0, PT, R239, c[0x0][0x3c8], PT ;  /* 0x0000f200ef007a0c */ /* 0x000fd20003f06270 */
[-C--:B----4-:R-:W-:Y:S02]  /*12140*/  @!P2 LEA R8, P5, R236, R0.reuse, 0x1 ;  /* 0x00000000ec08a211 */ /* 0x090fe400078a08ff */
[-C--:B------:R-:W-:Y:S02]  /*12150*/  @!P1 LEA R6, P4, R238, R0.reuse, 0x1 ;  /* 0x00000000ee069211 */ /* 0x080fe400078808ff */
[----:B------:R-:W-:Y:S02]  /*12160*/  @!P0 LEA R2, P3, R239, R0, 0x1 ;  /* 0x00000000ef028211 */ /* 0x000fe400078608ff */
[----:B-1----:R-:W-:-:S05]  /*12170*/  @!P2 LEA.HI.X R9, R236, R10, R237, 0x1, P5 ;  /* 0x0000000aec09a211 */ /* 0x002fca00028f0ced */
[----:B------:R1:W-:Y:S01]  /*12180*/  @!P2 ST.E.128 [R8.64], R36 ;  /* 0x000000240800a985 */ /* 0x0003e2000c101d06 */
[-C--:B-----5:R-:W-:Y:S02]  /*12190*/  @!P1 LEA.HI.X R7, R238, R10.reuse, R14, 0x1, P4 ;  /* 0x0000000aee079211 */ /* 0x0a0fe400020f0c0e */
[----:B--2---:R-:W-:-:S03]  /*121a0*/  @!P0 LEA.HI.X R3, R239, R10, R5, 0x1, P3 ;  /* 0x0000000aef038211 */ /* 0x004fc600018f0c05 */
[----:B------:R1:W-:Y:S04]  /*121b0*/  @!P1 ST.E.128 [R6.64], R32 ;  /* 0x0000002006009985 */ /* 0x0003e8000c101d06 */
[----:B------:R1:W-:Y:S02]  /*121c0*/  @!P0 ST.E.128 [R2.64], R28 ;  /* 0x0000001c02008985 */ /* 0x0003e4000c101d06 */
.L_x_486:
[----:B------:R-:W-:Y:S05]  /*121d0*/  BSYNC B0 ;  /* 0x0000000000007941 */ /* 0x000fea0003800000 */
.L_x_485:
[----:B------:R-:W-:Y:S05]  /*121e0*/  BRA.DIV ~URZ, `(.L_x_487) ;  /* 0x00003b727f007947 */ /* 0x000fea000b800000 */
[----:B-1----:R1:W2:Y:S02]  /*121f0*/  SHFL.IDX PT, R10, R12, 0x2, 0x181f ;  /* 0x00581f000c0a7f89 */ /* 0x0022a400000e0000 */
.L_x_550:
[----:B------:R-:W-:Y:S05]  /*12200*/  BRA.DIV ~URZ, `(.L_x_488) ;  /* 0x00003bc27f007947 */ /* 0x000fea000b800000 */
[----:B----4-:R4:W1:Y:S02]  /*12210*/  SHFL.IDX PT, R0, R13, 0x2, 0x181f ;  /* 0x00581f000d007f89 */ /* 0x01086400000e0000 */
.L_x_551:
[----:B------:R-:W-:Y:S01]  /*12220*/  IADD3 R2, R11, 0x40, RZ ;  /* 0x000000400b027810 */ /* 0x000fe20007ffe0ff */
[----:B------:R-:W-:Y:S03]  /*12230*/  BSSY B0, `(.L_x_489) ;  /* 0x0000011000007945 */ /* 0x000fe60003800000 */
[----:B------:R-:W-:-:S13]  /*12240*/  ISETP.GE.AND P0, PT, R2, R4, PT ;  /* 0x000000040200720c */ /* 0x000fda0003f06270 */
[----:B------:R-:W-:Y:S05]  /*12250*/  @P0 BRA `(.L_x_490) ;  /* 0x000000e000000947 */ /* 0x000fea0003800000 */
[----:B------:R-:W5:Y:S04]  /*12260*/  LDL R14, [R1+0x4] ;  /* 0x00000400010e7983 */ /* 0x000f680000100800 */
[----:B---3--:R-:W3:Y:S01]  /*12270*/  LDL R5, [R1] ;  /* 0x0000000001057983 */ /* 0x008ee20000100800 */
[----:B------:R-:W-:Y:S02]  /*12280*/  ISETP.GE.AND P2, PT, R236, c[0x0][0x3c8], PT ;  /* 0x0000f200ec007a0c */ /* 0x000fe40003f46270 */
[----:B------:R-:W-:Y:S02]  /*12290*/  ISETP.GE.AND P1, PT, R238, c[0x0][0x3c8], PT ;  /* 0x0000f200ee007a0c */ /* 0x000fe40003f26270 */
[----:B------:R-:W-:-:S09]  /*122a0*/  ISETP.GE.AND P0, PT, R239, c[0x0][0x3c8], PT ;  /* 0x0000f200ef007a0c */ /* 0x000fd20003f06270 */
[-C--:B-1----:R-:W-:Y:S02]  /*122b0*/  @!P2 LEA R8, P5, R236, R0.reuse, 0x1 ;  /* 0x00000000ec08a211 */ /* 0x082fe400078a08ff */
        /* <DEDUP_REMOVED lines=8> */
.L_x_490:
[----:B------:R-:W-:Y:S05]  /*12340*/  BSYNC B0 ;  /* 0x0000000000007941 */ /* 0x000fea0003800000 */
.L_x_489:
[----:B------:R-:W-:Y:S05]  /*12350*/  BRA.DIV ~URZ, `(.L_x_491) ;  /* 0x00003ad27f007947 */ /* 0x000fea000b800000 */
[----:B-1----:R1:W3:Y:S04]  /*12360*/  SHFL.IDX PT, R6, R12, 0x3, 0x181f ;  /* 0x00781f000c067f89 */ /* 0x0022e800000e0000 */
[----:B------:R1:W4:Y:S02]  /*12370*/  SHFL.IDX PT, R0, R13, 0x3, 0x181f ;  /* 0x00781f000d007f89 */ /* 0x00032400000e0000 */
.L_x_552:
[----:B------:R-:W-:-:S04]  /*12380*/  IADD3 R2, R11, 0x60, RZ ;  /* 0x000000600b027810 */ /* 0x000fc80007ffe0ff */
[----:B------:R-:W-:-:S13]  /*12390*/  ISETP.GE.AND P0, PT, R2, R4, PT ;  /* 0x000000040200720c */ /* 0x000fda0003f06270 */
[----:B------:R-:W-:Y:S05]  /*123a0*/  @P0 BRA `(.L_x_492) ;  /* 0x00001fe000000947 */ /* 0x000fea0003800000 */
[----:B------:R-:W5:Y:S01]  /*123b0*/  LDL R7, [R1+0x4] ;  /* 0x0000040001077983 */ /* 0x000f620000100800 */
        /* <DEDUP_REMOVED lines=10> */
[----:B------:R-:W4:Y:S01]  /*12460*/  LDL R7, [R1] ;  /* 0x0000000001077983 */ /* 0x000f220000100800 */
[----:B---3--:R-:W-:-:S04]  /*12470*/  LEA R2, P0, R239, R0, 0x1 ;  /* 0x00000000ef027211 */ /* 0x008fc800078008ff */
[----:B----4-:R-:W-:-:S05]  /*12480*/  LEA.HI.X R3, R239, R6, R7, 0x1, P0 ;  /* 0x00000006ef037211 */ /* 0x010fca00000f0c07 */
[----:B------:R3:W-:Y:S01]  /*12490*/  ST.E.128 [R2.64], R60 ;  /* 0x0000003c02007985 */ /* 0x0007e2000c101d06 */
[----:B------:R-:W-:Y:S05]  /*124a0*/  BRA `(.L_x_492) ;  /* 0x00001ee000007947 */ /* 0x000fea0003800000 */
.L_x_479:
        /* <DEDUP_REMOVED lines=33> */
.L_x_553:
[----:B------:R-:W-:Y:S05]  /*126c0*/  BRA.DIV ~URZ, `(.L_x_494) ;  /* 0x000038927f007947 */ /* 0x000fea000b800000 */
[----:B------:R4:W1:Y:S02]  /*126d0*/  SHFL.IDX PT, R0, R14, RZ, 0x1c1f ;  /* 0x001c1fff0e007589 */ /* 0x00086400000e0000 */
.L_x_554:
[C---:B------:R-:W-:Y:S01]  /*126e0*/  IADD3 R13, R227.reuse, 0x8, RZ ;  /* 0x00000008e30d7810 */ /* 0x040fe20007ffe0ff */
[----:B------:R-:W-:Y:S01]  /*126f0*/  BSSY B0, `(.L_x_495) ;  /* 0x0000092000007945 */ /* 0x000fe20003800000 */
[C---:B------:R-:W-:Y:S02]  /*12700*/  IADD3 R16, R227.reuse, 0x10, RZ ;  /* 0x00000010e3107810 */ /* 0x040fe40007ffe0ff */
[C---:B------:R-:W-:Y:S02]  /*12710*/  IADD3 R17, R227.reuse, 0x18, RZ ;  /* 0x00000018e3117810 */ /* 0x040fe40007ffe0ff */
[C---:B------:R-:W-:Y:S02]  /*12720*/  IADD3 R18, R227.reuse, 0x20, RZ ;  /* 0x00000020e3127810 */ /* 0x040fe40007ffe0ff */
[C---:B------:R-:W-:Y:S02]  /*12730*/  IADD3 R19, R227.reuse, 0x28, RZ ;  /* 0x00000028e3137810 */ /* 0x040fe40007ffe0ff */
[----:B-1----:R-:W-:-:S02]  /*12740*/  IADD3 R20, R227, 0x30, RZ ;  /* 0x00000030e3147810 */ /* 0x002fc40007ffe0ff */
        /* <DEDUP_REMOVED lines=14> */
[----:B------:R-:W-:Y:S02]  /*12830*/  IADD3 R34, R227, 0xa0, RZ ;  /* 0x000000a0e3227810 */ /* 0x000fe40007ffe0ff */
        /* <DEDUP_REMOVED lines=21> */
[----:B------:R-:W-:Y:S01]  /*12990*/  SHF.R.S32.HI R55, RZ, 0x1f, R34 ;  /* 0x0000001fff377819 */ /* 0x000fe20000011422 */
[----:B------:R-:W-:Y:S05]  /*129a0*/  @P1 BRA `(.L_x_496) ;  /* 0x0000066000001947 */ /* 0x000fea0003800000 */
[----:B------:R-:W-:Y:S02]  /*129b0*/  ISETP.GE.AND P6, PT, R227, c[0x0][0x3c8], PT ;  /* 0x0000f200e3007a0c */ /* 0x000fe40003fc6270 */
[----:B------:R-:W-:Y:S02]  /*129c0*/  ISETP.GE.AND P2, PT, R13, c[0x0][0x3c8], PT ;  /* 0x0000f2000d007a0c */ /* 0x000fe40003f46270 */
[----:B------:R-:W-:Y:S02]  /*129d0*/  ISETP.GE.AND P5, PT, R16, c[0x0][0x3c8], PT ;  /* 0x0000f20010007a0c */ /* 0x000fe40003fa6270 */
[----:B------:R-:W-:Y:S02]  /*129e0*/  ISETP.GE.AND P1, PT, R17, c[0x0][0x3c8], PT ;  /* 0x0000f20011007a0c */ /* 0x000fe40003f26270 */
[C---:B------:R-:W-:Y:S02]  /*129f0*/  IADD3 R90, R227.reuse, 0xb0, RZ ;  /* 0x000000b0e35a7810 */ /* 0x040fe40007ffe0ff */
[----:B------:R-:W-:-:S02]  /*12a00*/  IADD3 R5, R227, 0xb8, RZ ;  /* 0x000000b8e3057810 */ /* 0x000fc40007ffe0ff */
[C---:B------:R-:W-:Y:S02]  /*12a10*/  IADD3 R91, R227.reuse, 0xb0, RZ ;  /* 0x000000b0e35b7810 */ /* 0x040fe40007ffe0ff */
[-C--:B------:R-:W-:Y:S02]  /*12a20*/  @!P6 LEA R2, P4, R227, R0.reuse, 0x2 ;  /* 0x00000000e302e211 */ /* 0x080fe400078810ff */
[----:B------:R-:W-:Y:S02]  /*12a30*/  @!P2 LEA R6, P3, R13, R0, 0x2 ;  /* 0x000000000d06a211 */ /* 0x000fe400078610ff */
[-C--:B---3--:R-:W-:Y:S02]  /*12a40*/  @!P6 LEA.HI.X R3, R227, R4.reuse, R15, 0x2, P4 ;  /* 0x00000004e303e211 */ /* 0x088fe400020f140f */
[----:B------:R-:W-:Y:S02]  /*12a50*/  @!P2 LEA.HI.X R7, R13, R4, R36, 0x2, P3 ;  /* 0x000000040d07a211 */ /* 0x000fe400018f1424 */
[----:B------:R-:W-:Y:S01]  /*12a60*/  IADD3 R87, R227, 0xb8, RZ ;  /* 0x000000b8e3577810 */ /* 0x000fe20007ffe0ff */
[----:B------:R1:W-:Y:S01]  /*12a70*/  @!P6 ST.E.64 [R2.64], R146 ;  /* 0x000000920200e985 */ /* 0x0003e2000c101b06 */
[----:B------:R-:W-:-:S02]  /*12a80*/  ISETP.GE.AND P6, PT, R18, c[0x0][0x3c8], PT ;  /* 0x0000f20012007a0c */ /* 0x000fc40003fc6270 */
[----:B------:R-:W-:Y:S01]  /*12a90*/  SHF.R.S32.HI R91, RZ, 0x1f, R91 ;  /* 0x0000001fff5b7819 */ /* 0x000fe2000001145b */
[----:B------:R3:W-:Y:S01]  /*12aa0*/  @!P2 ST.E.64 [R6.64], R100 ;  /* 0x000000640600a985 */ /* 0x0007e2000c101b06 */
[----:B------:R-:W-:Y:S02]  /*12ab0*/  ISETP.GE.AND P2, PT, R19, c[0x0][0x3c8], PT ;  /* 0x0000f20013007a0c */ /* 0x000fe40003f46270 */
[----:B------:R-:W-:Y:S02]  /*12ac0*/  SHF.R.S32.HI R87, RZ, 0x1f, R87 ;  /* 0x0000001fff577819 */ /* 0x000fe40000011457 */
[CC--:B-1----:R-:W-:Y:S02]  /*12ad0*/  @!P5 LEA R2, P4, R16.reuse, R0.reuse, 0x2 ;  /* 0x000000001002d211 */ /* 0x0c2fe400078810ff */
[----:B---3--:R-:W-:Y:S02]  /*12ae0*/  @!P1 LEA R6, P3, R17, R0, 0x2 ;  /* 0x0000000011069211 */ /* 0x008fe400078610ff */
[----:B------:R-:W-:-:S02]  /*12af0*/  @!P5 LEA.HI.X R3, R16, R4, R35, 0x2, P4 ;  /* 0x000000041003d211 */ /* 0x000fc400020f1423 */
        /* <DEDUP_REMOVED lines=32> */
[----:B------:R-:W-:-:S05]  /*12d00*/  @!P1 LEA.HI.X R7, R25, R4, R45, 0x2, P3 ;  /* 0x0000000419079211 */ /* 0x000fca00018f142d */
[C---:B------:R-:W-:Y:S01]  /*12d10*/  @!P2 LEA R8, P3, R27.reuse, R0, 0x2 ;  /* 0x000000001b08a211 */ /* 0x040fe200078610ff */
[----:B------:R1:W-:Y:S01]  /*12d20*/  @!P5 ST.E.64 [R2.64], R132 ;  /* 0x000000840200d985 */ /* 0x0003e2000c101b06 */
[----:B------:R-:W-:Y:S02]  /*12d30*/  ISETP.GE.AND P5, PT, R28, c[0x0][0x3c8], PT ;  /* 0x0000f2001c007a0c */ /* 0x000fe40003fa6270 */
[----:B------:R-:W-:Y:S01]  /*12d40*/  @!P2 LEA.HI.X R9, R27, R4, R47, 0x2, P3 ;  /* 0x000000041b09a211 */ /* 0x000fe200018f142f */
[----:B------:R3:W-:Y:S01]  /*12d50*/  @!P1 ST.E.64 [R6.64], R136 ;  /* 0x0000008806009985 */ /* 0x0007e2000c101b06 */
[----:B------:R-:W-:Y:S02]  /*12d60*/  ISETP.GE.AND P1, PT, R29, c[0x0][0x3c8], PT ;  /* 0x0000f2001d007a0c */ /* 0x000fe40003f26270 */
[----:B-1----:R-:W-:-:S04]  /*12d70*/  @!P6 LEA R2, P4, R26, R0, 0x2 ;  /* 0x000000001a02e211 */ /* 0x002fc800078810ff */
[----:B------:R-:W-:-:S03]  /*12d80*/  @!P6 LEA.HI.X R3, R26, R4, R46, 0x2, P4 ;  /* 0x000000041a03e211 */ /* 0x000fc600020f142e */
[----:B---3--:R-:W-:Y:S02]  /*12d90*/  @!P5 LEA R6, P3, R28, R0, 0x2 ;  /* 0x000000001c06d211 */ /* 0x008fe400078610ff */
[----:B------:R-:W-:Y:S01]  /*12da0*/  ISETP.GE.AND P4, PT, R30, c[0x0][0x3c8], PT ;  /* 0x0000f2001e007a0c */ /* 0x000fe20003f86270 */
[----:B------:R1:W-:Y:S01]  /*12db0*/  @!P6 ST.E.64 [R2.64], R138 ;  /* 0x0000008a0200e985 */ /* 0x0003e2000c101b06 */
[----:B------:R-:W-:Y:S02]  /*12dc0*/  ISETP.GE.AND P6, PT, R31, c[0x0][0x3c8], PT ;  /* 0x0000f2001f007a0c */ /* 0x000fe40003fc6270 */
[----:B------:R-:W-:Y:S01]  /*12dd0*/  @!P5 LEA.HI.X R7, R28, R4, R48, 0x2, P3 ;  /* 0x000000041c07d211 */ /* 0x000fe200018f1430 */
[----:B------:R3:W-:Y:S01]  /*12de0*/  @!P2 ST.E.64 [R8.64], R140 ;  /* 0x0000008c0800a985 */ /* 0x0007e2000c101b06 */
[----:B------:R-:W-:-:S03]  /*12df0*/  ISETP.GE.AND P3, PT, R32, c[0x0][0x3c8], PT ;  /* 0x0000f20020007a0c */ /* 0x000fc60003f66270 */
[----:B------:R5:W-:Y:S01]  /*12e00*/  @!P5 ST.E.64 [R6.64], R142 ;  /* 0x0000008e0600d985 */ /* 0x000be2000c101b06 */
[----:B-1----:R-:W-:-:S04]  /*12e10*/  @!P1 LEA R2, P2, R29, R0, 0x2 ;  /* 0x000000001d029211 */ /* 0x002fc800078410ff */
[----:B------:R-:W-:Y:S02]  /*12e20*/  @!P1 LEA.HI.X R3, R29, R4, R49, 0x2, P2 ;  /* 0x000000041d039211 */ /* 0x000fe400010f1431 */
[----:B---3--:R-:W-:-:S03]  /*12e30*/  @!P6 LEA R8, P2, R31, R0, 0x2 ;  /* 0x000000001f08e211 */ /* 0x008fc600078410ff */
[----:B------:R1:W-:Y:S01]  /*12e40*/  @!P1 ST.E.64 [R2.64], R144 ;  /* 0x0000009002009985 */ /* 0x0003e2000c101b06 */
[----:B------:R-:W-:Y:S02]  /*12e50*/  ISETP.GE.AND P1, PT, R33, c[0x0][0x3c8], PT ;  /* 0x0000f20021007a0c */ /* 0x000fe40003f26270 */
[----:B------:R-:W-:Y:S02]  /*12e60*/  @!P6 LEA.HI.X R9, R31, R4, R51, 0x2, P2 ;  /* 0x000000041f09e211 */ /* 0x000fe400010f1433 */
[----:B-----5:R-:W-:-:S03]  /*12e70*/  @!P3 LEA R6, P2, R32, R0, 0x2 ;  /* 0x000000002006b211 */ /* 0x020fc600078410ff */
[----:B------:R-:W-:Y:S01]  /*12e80*/  @!P6 ST.E.64 [R8.64], R148 ;  /* 0x000000940800e985 */ /* 0x000fe2000c101b06 */
[----:B------:R-:W-:Y:S02]  /*12e90*/  ISETP.GE.AND P6, PT, R34, c[0x0][0x3c8], PT ;  /* 0x0000f20022007a0c */ /* 0x000fe40003fc6270 */
[----:B------:R-:W-:Y:S02]  /*12ea0*/  @!P3 LEA.HI.X R7, R32, R4, R52, 0x2, P2 ;  /* 0x000000042007b211 */ /* 0x000fe400010f1434 */
[----:B-1----:R-:W-:-:S04]  /*12eb0*/  @!P4 LEA R2, P5, R30, R0, 0x2 ;  /* 0x000000001e02c211 */ /* 0x002fc800078a10ff */
[----:B------:R-:W-:Y:S02]  /*12ec0*/  @!P4 LEA.HI.X R3, R30, R4, R50, 0x2, P5 ;  /* 0x000000041e03c211 */ /* 0x000fe400028f1432 */
[----:B------:R-:W-:-:S03]  /*12ed0*/  ISETP.GE.AND P5, PT, R94, c[0x0][0x3c8], PT ;  /* 0x0000f2005e007a0c */ /* 0x000fc60003fa6270 */
[----:B------:R1:W-:Y:S01]  /*12ee0*/  @!P4 ST.E.64 [R2.64], R68 ;  /* 0x000000440200c985 */ /* 0x0003e2000c101b06 */
[----:B------:R-:W-:-:S03]  /*12ef0*/  ISETP.GE.AND P4, PT, R90, c[0x0][0x3c8], PT ;  /* 0x0000f2005a007a0c */ /* 0x000fc60003f86270 */
[----:B------:R3:W-:Y:S01]  /*12f00*/  @!P3 ST.E.64 [R6.64], R72 ;  /* 0x000000480600b985 */ /* 0x0007e2000c101b06 */
[----:B------:R-:W-:Y:S02]  /*12f10*/  ISETP.GE.AND P3, PT, R5, c[0x0][0x3c8], PT ;  /* 0x0000f20005007a0c */ /* 0x000fe40003f66270 */
[----:B-1----:R-:W-:-:S04]  /*12f20*/  @!P1 LEA R2, P2, R33, R0, 0x2 ;  /* 0x0000000021029211 */ /* 0x002fc800078410ff */
[----:B------:R-:W-:Y:S02]  /*12f30*/  @!P1 LEA.HI.X R3, R33, R4, R53, 0x2, P2 ;  /* 0x0000000421039211 */ /* 0x000fe400010f1435 */
[----:B------:R-:W-:-:S03]  /*12f40*/  @!P6 LEA R10, P2, R34, R0, 0x2 ;  /* 0x00000000220ae211 */ /* 0x000fc600078410ff */
[----:B------:R1:W-:Y:S01]  /*12f50*/  @!P1 ST.E.64 [R2.64], R76 ;  /* 0x0000004c02009985 */ /* 0x0003e2000c101b06 */
[----:B------:R-:W-:Y:S02]  /*12f60*/  @!P5 LEA R8, P1, R94, R0, 0x2 ;  /* 0x000000005e08d211 */ /* 0x000fe400078210ff */
[----:B------:R-:W-:Y:S02]  /*12f70*/  @!P6 LEA.HI.X R11, R34, R4, R55, 0x2, P2 ;  /* 0x00000004220be211 */ /* 0x000fe400010f1437 */
[----:B---3--:R-:W-:Y:S02]  /*12f80*/  @!P4 LEA R6, P2, R90, R0, 0x2 ;  /* 0x000000005a06c211 */ /* 0x008fe400078410ff */
[-C--:B------:R-:W-:Y:S01]  /*12f90*/  @!P5 LEA.HI.X R9, R94, R4.reuse, R54, 0x2, P1 ;  /* 0x000000045e09d211 */ /* 0x080fe200008f1436 */
[----:B------:R3:W-:Y:S01]  /*12fa0*/  @!P6 ST.E.64 [R10.64], R150 ;  /* 0x000000960a00e985 */ /* 0x0007e2000c101b06 */
[----:B------:R-:W-:-:S03]  /*12fb0*/  @!P4 LEA.HI.X R7, R90, R4, R91, 0x2, P2 ;  /* 0x000000045a07c211 */ /* 0x000fc600010f145b */
[----:B------:R3:W-:Y:S04]  /*12fc0*/  @!P5 ST.E.64 [R8.64], R88 ;  /* 0x000000580800d985 */ /* 0x0007e8000c101b06 */
[----:B------:R3:W-:Y:S01]  /*12fd0*/  @!P4 ST.E.64 [R6.64], R80 ;  /* 0x000000500600c985 */ /* 0x0007e2000c101b06 */
[----:B-1----:R-:W-:-:S04]  /*12fe0*/  @!P3 LEA R2, P1, R5, R0, 0x2 ;  /* 0x000000000502b211 */ /* 0x002fc800078210ff */
[----:B------:R-:W-:-:S05]  /*12ff0*/  @!P3 LEA.HI.X R3, R5, R4, R87, 0x2, P1 ;  /* 0x000000040503b211 */ /* 0x000fca00008f1457 */
[----:B------:R3:W-:Y:S04]  /*13000*/  @!P3 ST.E.64 [R2.64], R60 ;  /* 0x0000003c0200b985 */ /* 0x0007e8000c101b06 */
.L_x_496:
[----:B------:R-:W-:Y:S05]  /*13010*/  BSYNC B0 ;  /* 0x0000000000007941 */ /* 0x000fea0003800000 */
.L_x_495:
[----:B------:R-:W-:Y:S05]  /*13020*/  BRA.DIV ~URZ, `(.L_x_497) ;  /* 0x00002f927f007947 */ /* 0x000fea000b800000 */
[----:B---3--:R1:W3:Y:S04]  /*13030*/  SHFL.IDX PT, R4, R12, 0x1, 0x1c1f ;  /* 0x003c1f000c047f89 */ /* 0x0082e800000e0000 */
[----:B------:R1:W2:Y:S02]  /*13040*/  SHFL.IDX PT, R0, R14, 0x1, 0x1c1f ;  /* 0x003c1f000e007f89 */ /* 0x0002a400000e0000 */
.L_x_555:
[----:B------:R-:W-:Y:S05]  /*13050*/  @P0 BRA `(.L_x_492) ;  /* 0x0000133000000947 */ /* 0x000fea0003800000 */
[----:B------:R-:W-:Y:S02]  /*13060*/  ISETP.GE.AND P4, PT, R227, c[0x0][0x3c8], PT ;  /* 0x0000f200e3007a0c */ /* 0x000fe40003f86270 */
[----:B------:R-:W-:Y:S02]  /*13070*/  ISETP.GE.AND P3, PT, R13, c[0x0][0x3c8], PT ;  /* 0x0000f2000d007a0c */ /* 0x000fe40003f66270 */
[----:B------:R-:W-:Y:S02]  /*13080*/  ISETP.GE.AND P2, PT, R16, c[0x0][0x3c8], PT ;  /* 0x0000f20010007a0c */ /* 0x000fe40003f46270 */
[----:B------:R-:W-:-:S02]  /*13090*/  ISETP.GE.AND P1, PT, R17, c[0x0][0x3c8], PT ;  /* 0x0000f20011007a0c */ /* 0x000fc40003f26270 */
[----:B------:R-:W-:Y:S02]  /*130a0*/  ISETP.GE.AND P5, PT, R18, c[0x0][0x3c8], PT ;  /* 0x0000f20012007a0c */ /* 0x000fe40003fa6270 */
[C---:B------:R-:W-:Y:S02]  /*130b0*/  IADD3 R61, R227.reuse, 0xa8, RZ ;  /* 0x000000a8e33d7810 */ /* 0x040fe40007ffe0ff */
[C---:B------:R-:W-:Y:S02]  /*130c0*/  IADD3 R5, R227.reuse, 0xb0, RZ ;  /* 0x000000b0e3057810 */ /* 0x040fe40007ffe0ff */
[-C--:B-12-4-:R-:W-:Y:S02]  /*130d0*/  @!P4 LEA R14, P6, R227, R0.reuse, 0x2 ;  /* 0x00000000e30ec211 */ /* 0x096fe400078c10ff */
[----:B------:R-:W-:Y:S02]  /*130e0*/  @!P3 LEA R12, P0, R13, R0, 0x2 ;  /* 0x000000000d0cb211 */ /* 0x000fe400078010ff */
[----:B---3--:R-:W-:-:S02]  /*130f0*/  @!P4 LEA.HI.X R15, R227, R4, R15, 0x2, P6 ;  /* 0x00000004e30fc211 */ /* 0x008fc400030f140f */
[C---:B------:R-:W-:Y:S02]  /*13100*/  @!P2 LEA R10, P6, R16.reuse, R0, 0x2 ;  /* 0x00000000100aa211 */ /* 0x040fe400078c10ff */
[-C--:B------:R-:W-:Y:S01]  /*13110*/  @!P3 LEA.HI.X R13, R13, R4.reuse, R36, 0x2, P0 ;  /* 0x000000040d0db211 */ /* 0x080fe200000f1424 */
[----:B------:R-:W-:Y:S01]  /*13120*/  @!P4 ST.E.64 [R14.64], R158 ;  /* 0x0000009e0e00c985 */ /* 0x000fe2000c101b06 */
[----:B------:R-:W-:Y:S02]  /*13130*/  ISETP.GE.AND P0, PT, R19, c[0x0][0x3c8], PT ;  /* 0x0000f20013007a0c */ /* 0x000fe40003f06270 */
[----:B------:R-:W-:Y:S01]  /*13140*/  @!P2 LEA.HI.X R11, R16, R4, R35, 0x2, P6 ;  /* 0x00000004100ba211 */ /* 0x000fe200030f1423 */
[----:B------:R-:W-:Y:S01]  /*13150*/  @!P3 ST.E.64 [R12.64], R154 ;  /* 0x0000009a0c00b985 */ /* 0x000fe2000c101b06 */
[C---:B------:R-:W-:Y:S02]  /*13160*/  @!P1 LEA R8, P6, R17.reuse, R0, 0x2 ;  /* 0x0000000011089211 */ /* 0x040fe400078c10ff */
[----:B------:R-:W-:Y:S01]  /*13170*/  ISETP.GE.AND P4, PT, R20, c[0x0][0x3c8], PT ;  /* 0x0000f20014007a0c */ /* 0x000fe20003f86270 */
[----:B------:R-:W-:Y:S01]  /*13180*/  @!P2 ST.E.64 [R10.64], R152 ;  /* 0x000000980a00a985 */ /* 0x000fe2000c101b06 */
[----:B------:R-:W-:-:S02]  /*13190*/  @!P1 LEA.HI.X R9, R17, R4, R37, 0x2, P6 ;  /* 0x0000000411099211 */ /* 0x000fc400030f1425 */
[C---:B------:R-:W-:Y:S02]  /*131a0*/  @!P5 LEA R6, P6, R18.reuse, R0, 0x2 ;  /* 0x000000001206d211 */ /* 0x040fe400078c10ff */
[----:B------:R-:W-:Y:S01]  /*131b0*/  ISETP.GE.AND P2, PT, R23, c[0x0][0x3c8], PT ;  /* 0x0000f20017007a0c */ /* 0x000fe20003f46270 */
[----:B------:R-:W-:Y:S01]  /*131c0*/  @!P1 ST.E.64 [R8.64], R92 ;  /* 0x0000005c08009985 */ /* 0x000fe2000c101b06 */
[----:B------:R-:W-:Y:S02]  /*131d0*/  @!P5 LEA.HI.X R7, R18, R4, R38, 0x2, P6 ;  /* 0x000000041207d211 */ /* 0x000fe400030f1426 */
[----:B------:R-:W-:Y:S02]  /*131e0*/  @!P0 LEA R2, P6, R19, R0, 0x2 ;  /* 0x0000000013028211 */ /* 0x000fe400078c10ff */
[----:B------:R-:W-:Y:S01]  /*131f0*/  ISETP.GE.AND P3, PT, R21, c[0x0][0x3c8], PT ;  /* 0x0000f20015007a0c */ /* 0x000fe20003f66270 */
[----:B------:R1:W-:Y:S01]  /*13200*/  @!P5 ST.E.64 [R6.64], R84 ;  /* 0x000000540600d985 */ /* 0x0003e2000c101b06 */
[----:B------:R-:W-:-:S02]  /*13210*/  @!P0 LEA.HI.X R3, R19, R4, R39, 0x2, P6 ;  /* 0x0000000413038211 */ /* 0x000fc400030f1427 */
[----:B------:R-:W-:Y:S02]  /*13220*/  ISETP.GE.AND P1, PT, R22, c[0x0][0x3c8], PT ;  /* 0x0000f20016007a0c */ /* 0x000fe40003f26270 */
[----:B------:R-:W-:Y:S01]  /*13230*/  ISETP.GE.AND P5, PT, R24, c[0x0][0x3c8], PT ;  /* 0x0000f20018007a0c */ /* 0x000fe20003fa6270 */
[----:B------:R2:W-:Y:S01]  /*13240*/  @!P0 ST.E.64 [R2.64], R64 ;  /* 0x0000004002008985 */ /* 0x0005e2000c101b06 */
[----:B------:R-:W-:-:S04]  /*13250*/  IADD3 R60, R227, 0xb0, RZ ;  /* 0x000000b0e33c7810 */ /* 0x000fc80007ffe0ff */
[----:B------:R-:W-:Y:S02]  /*13260*/  SHF.R.S32.HI R60, RZ, 0x1f, R60 ;  /* 0x0000001fff3c7819 */ /* 0x000fe4000001143c */
[----:B-1----:R-:W-:-:S04]  /*13270*/  @!P4 LEA R6, P0, R20, R0, 0x2 ;  /* 0x000000001406c211 */ /* 0x002fc800078010ff */
[----:B------:R-:W-:Y:S02]  /*13280*/  @!P4 LEA.HI.X R7, R20, R4, R40, 0x2, P0 ;  /* 0x000000041407c211 */ /* 0x000fe400000f1428 */
[-C--:B------:R-:W-:Y:S02]  /*13290*/  @!P2 LEA R10, P0, R23, R0.reuse, 0x2 ;  /* 0x00000000170aa211 */ /* 0x080fe400078010ff */
[----:B--2---:R-:W-:Y:S01]  /*132a0*/  @!P3 LEA R2, P6, R21, R0, 0x2 ;  /* 0x000000001502b211 */ /* 0x004fe200078c10ff */
[----:B------:R1:W-:Y:S01]  /*132b0*/  @!P4 ST.E.64 [R6.64], R118 ;  /* 0x000000760600c985 */ /* 0x0003e2000c101b06 */
[-C--:B------:R-:W-:Y:S02]  /*132c0*/  @!P2 LEA.HI.X R11, R23, R4.reuse, R43, 0x2, P0 ;  /* 0x00000004170ba211 */ /* 0x080fe400000f142b */
[----:B------:R-:W-:Y:S02]  /*132d0*/  ISETP.GE.AND P0, PT, R25, c[0x0][0x3c8], PT ;  /* 0x0000f20019007a0c */ /* 0x000fe40003f06270 */
[----:B------:R-:W-:-:S02]  /*132e0*/  @!P3 LEA.HI.X R3, R21, R4, R41, 0x2, P6 ;  /* 0x000000041503b211 */ /* 0x000fc400030f1429 */
[----:B------:R-:W-:Y:S02]  /*132f0*/  @!P1 LEA R12, P6, R22, R0, 0x2 ;  /* 0x00000000160c9211 */ /* 0x000fe400078c10ff */
[----:B------:R-:W-:Y:S01]  /*13300*/  ISETP.GE.AND P4, PT, R26, c[0x0][0x3c8], PT ;  /* 0x0000f2001a007a0c */ /* 0x000fe20003f86270 */
[----:B------:R2:W-:Y:S01]  /*13310*/  @!P3 ST.E.64 [R2.64], R122 ;  /* 0x0000007a0200b985 */ /* 0x0005e2000c101b06 */
[----:B------:R-:W-:Y:S02]  /*13320*/  @!P1 LEA.HI.X R13, R22, R4, R42, 0x2, P6 ;  /* 0x00000004160d9211 */ /* 0x000fe400030f142a */
[C---:B------:R-:W-:Y:S01]  /*13330*/  @!P5 LEA R8, P6, R24.reuse, R0, 0x2 ;  /* 0x000000001808d211 */ /* 0x040fe200078c10ff */
[----:B------:R3:W-:Y:S01]  /*13340*/  @!P2 ST.E.64 [R10.64], R134 ;  /* 0x000000860a00a985 */ /* 0x0007e2000c101b06 */
[----:B------:R-:W-:Y:S02]  /*13350*/  ISETP.GE.AND P3, PT, R27, c[0x0][0x3c8], PT ;  /* 0x0000f2001b007a0c */ /* 0x000fe40003f66270 */
[----:B------:R-:W-:Y:S01]  /*13360*/  @!P5 LEA.HI.X R9, R24, R4, R44, 0x2, P6 ;  /* 0x000000041809d211 */ /* 0x000fe200030f142c */
[----:B------:R-:W-:Y:S01]  /*13370*/  @!P1 ST.E.64 [R12.64], R156 ;  /* 0x0000009c0c009985 */ /* 0x000fe2000c101b06 */
[----:B------:R-:W-:-:S02]  /*13380*/  ISETP.GE.AND P2, PT, R28, c[0x0][0x3c8], PT ;  /* 0x0000f2001c007a0c */ /* 0x000fc40003f46270 */
[----:B------:R-:W-:Y:S01]  /*13390*/  ISETP.GE.AND P1, PT, R29, c[0x0][0x3c8], PT ;  /* 0x0000f2001d007a0c */ /* 0x000fe20003f26270 */
[----:B------:R4:W-:Y:S01]  /*133a0*/  @!P5 ST.E.64 [R8.64], R126 ;  /* 0x0000007e0800d985 */ /* 0x0009e2000c101b06 */
[----:B------:R-:W-:Y:S02]  /*133b0*/  ISETP.GE.AND P5, PT, R30, c[0x0][0x3c8], PT ;  /* 0x0000f2001e007a0c */ /* 0x000fe40003fa6270 */
[----:B-1----:R-:W-:-:S04]  /*133c0*/  @!P0 LEA R6, P6, R25, R0, 0x2 ;  /* 0x0000000019068211 */ /* 0x002fc800078c10ff */
[----:B------:R-:W-:-:S05]  /*133d0*/  @!P0 LEA.HI.X R7, R25, R4, R45, 0x2, P6 ;  /* 0x0000000419078211 */ /* 0x000fca00030f142d */
[----:B------:R1:W-:Y:S01]  /*133e0*/  @!P0 ST.E.64 [R6.64], R96 ;  /* 0x0000006006008985 */ /* 0x0003e2000c101b06 */
[C---:B--2---:R-:W-:Y:S02]  /*133f0*/  @!P4 LEA R2, P6, R26.reuse, R0, 0x2 ;  /* 0x000000001a02c211 */ /* 0x044fe400078c10ff */
[----:B------:R-:W-:Y:S02]  /*13400*/  ISETP.GE.AND P0, PT, R31, c[0x0][0x3c8], PT ;  /* 0x0000f2001f007a0c */ /* 0x000fe40003f06270 */
[----:B------:R-:W-:Y:S02]  /*13410*/  @!P4 LEA.HI.X R3, R26, R4, R46, 0x2, P6 ;  /* 0x000000041a03c211 */ /* 0x000fe400030f142e */
[----:B---3--:R-:W-:-:S03]  /*13420*/  @!P3 LEA R10, P6, R27, R0, 0x2 ;  /* 0x000000001b0ab211 */ /* 0x008fc600078c10ff */
[----:B------:R2:W-:Y:S01]  /*13430*/  @!P4 ST.E.64 [R2.64], R106 ;  /* 0x0000006a0200c985 */ /* 0x0005e2000c101b06 */
[----:B------:R-:W-:Y:S02]  /*13440*/  @!P3 LEA.HI.X R11, R27, R4, R47, 0x2, P6 ;  /* 0x000000041b0bb211 */ /* 0x000fe400030f142f */
[----:B----4-:R-:W-:Y:S02]  /*13450*/  @!P2 LEA R8, P6, R28, R0, 0x2 ;  /* 0x000000001c08a211 */ /* 0x010fe400078c10ff */
[----:B------:R-:W-:Y:S01]  /*13460*/  ISETP.GE.AND P4, PT, R32, c[0x0][0x3c8], PT ;  /* 0x0000f20020007a0c */ /* 0x000fe20003f86270 */
[----:B------:R-:W-:Y:S01]  /*13470*/  @!P3 ST.E.64 [R10.64], R110 ;  /* 0x0000006e0a00b985 */ /* 0x000fe2000c101b06 */
[----:B------:R-:W-:-:S05]  /*13480*/  @!P2 LEA.HI.X R9, R28, R4, R48, 0x2, P6 ;  /* 0x000000041c09a211 */ /* 0x000fca00030f1430 */
[----:B------:R-:W-:Y:S01]  /*13490*/  @!P2 ST.E.64 [R8.64], R130 ;  /* 0x000000820800a985 */ /* 0x000fe2000c101b06 */
[----:B------:R-:W-:Y:S02]  /*134a0*/  ISETP.GE.AND P2, PT, R34, c[0x0][0x3c8], PT ;  /* 0x0000f20022007a0c */ /* 0x000fe40003f46270 */
[----:B-1----:R-:W-:-:S04]  /*134b0*/  @!P1 LEA R6, P6, R29, R0, 0x2 ;  /* 0x000000001d069211 */ /* 0x002fc800078c10ff */
[----:B------:R-:W-:Y:S02]  /*134c0*/  @!P1 LEA.HI.X R7, R29, R4, R49, 0x2, P6 ;  /* 0x000000041d079211 */ /* 0x000fe400030f1431 */
[----:B------:R-:W-:-:S03]  /*134d0*/  @!P5 LEA R12, P6, R30, R0, 0x2 ;  /* 0x000000001e0cd211 */ /* 0x000fc600078c10ff */
[----:B------:R1:W-:Y:S01]  /*134e0*/  @!P1 ST.E.64 [R6.64], R114 ;  /* 0x0000007206009985 */ /* 0x0003e2000c101b06 */
[----:B--2---:R-:W-:Y:S02]  /*134f0*/  @!P0 LEA R2, P3, R31, R0, 0x2 ;  /* 0x000000001f028211 */ /* 0x004fe400078610ff */
[----:B------:R-:W-:Y:S02]  /*13500*/  ISETP.GE.AND P1, PT, R61, c[0x0][0x3c8], PT ;  /* 0x0000f2003d007a0c */ /* 0x000fe40003f26270 */
[-C--:B------:R-:W-:Y:S02]  /*13510*/  @!P0 LEA.HI.X R3, R31, R4.reuse, R51, 0x2, P3 ;  /* 0x000000041f038211 */ /* 0x080fe400018f1433 */
[----:B------:R-:W-:Y:S02]  /*13520*/  ISETP.GE.AND P3, PT, R33, c[0x0][0x3c8], PT ;  /* 0x0000f20021007a0c */ /* 0x000fe40003f66270 */
[----:B------:R-:W-:Y:S01]  /*13530*/  @!P5 LEA.HI.X R13, R30, R4, R50, 0x2, P6 ;  /* 0x000000041e0dd211 */ /* 0x000fe200030f1432 */
[----:B------:R2:W-:Y:S01]  /*13540*/  @!P0 ST.E.64 [R2.64], R62 ;  /* 0x0000003e02008985 */ /* 0x0005e2000c101b06 */
[----:B------:R-:W-:-:S03]  /*13550*/  ISETP.GE.AND P0, PT, R5, c[0x0][0x3c8], PT ;  /* 0x0000f20005007a0c */ /* 0x000fc60003f06270 */
[----:B------:R-:W-:Y:S02]  /*13560*/  @!P5 ST.E.64 [R12.64], R74 ;  /* 0x0000004a0c00d985 */ /* 0x000fe4000c101b06 */
[----:B-1----:R-:W-:-:S04]  /*13570*/  @!P1 LEA R6, P5, R61, R0, 0x2 ;  /* 0x000000003d069211 */ /* 0x002fc800078a10ff */
[----:B------:R-:W-:Y:S02]  /*13580*/  @!P1 LEA.HI.X R7, R61, R4, R54, 0x2, P5 ;  /* 0x000000043d079211 */ /* 0x000fe400028f1436 */
[----:B--2---:R-:W-:-:S04]  /*13590*/  @!P4 LEA R2, P6, R32, R0, 0x2 ;  /* 0x000000002002c211 */ /* 0x004fc800078c10ff */
[----:B------:R-:W-:Y:S02]  /*135a0*/  @!P4 LEA.HI.X R3, R32, R4, R52, 0x2, P6 ;  /* 0x000000042003c211 */ /* 0x000fe400030f1434 */
[----:B------:R-:W-:-:S03]  /*135b0*/  @!P3 LEA R10, P6, R33, R0, 0x2 ;  /* 0x00000000210ab211 */ /* 0x000fc600078c10ff */
[----:B------:R1:W-:Y:S01]  /*135c0*/  @!P4 ST.E.64 [R2.64], R66 ;  /* 0x000000420200c985 */ /* 0x0003e2000c101b06 */
[----:B------:R-:W-:Y:S02]  /*135d0*/  @!P3 LEA.HI.X R11, R33, R4, R53, 0x2, P6 ;  /* 0x00000004210bb211 */ /* 0x000fe400030f1435 */
[----:B------:R-:W-:-:S03]  /*135e0*/  @!P2 LEA R8, P6, R34, R0, 0x2 ;  /* 0x000000002208a211 */ /* 0x000fc600078c10ff */
[----:B------:R2:W-:Y:S01]  /*135f0*/  @!P3 ST.E.64 [R10.64], R82 ;  /* 0x000000520a00b985 */ /* 0x0005e2000c101b06 */
[----:B------:R-:W-:-:S05]  /*13600*/  @!P2 LEA.HI.X R9, R34, R4, R55, 0x2, P6 ;  /* 0x000000042209a211 */ /* 0x000fca00030f1437 */
        /* <DEDUP_REMOVED lines=9> */
[----:B--2---:R-:W-:Y:S02]  /*136a0*/  LEA R2, P0, R5, R0, 0x2 ;  /* 0x0000000005027211 */ /* 0x004fe400078010ff */
[----:B------:R-:W-:-:S04]  /*136b0*/  SHF.R.S32.HI R60, RZ, 0x1f, R60 ;  /* 0x0000001fff3c7819 */ /* 0x000fc8000001143c */
[----:B------:R-:W-:-:S05]  /*136c0*/  LEA.HI.X R3, R5, R4, R60, 0x2, P0 ;  /* 0x0000000405037211 */ /* 0x000fca00000f143c */
[----:B------:R1:W-:Y:S01]  /*136d0*/  ST.E.64 [R2.64], R56 ;  /* 0x0000003802007985 */ /* 0x0003e2000c101b06 */
[----:B------:R-:W-:Y:S05]  /*136e0*/  BRA `(.L_x_492) ;  /* 0x00000ca000007947 */ /* 0x000fea0003800000 */
.L_x_477:
[----:B------:R-:W-:Y:S01]  /*136f0*/  ISETP.NE.U32.AND P0, PT, RZ, c[0x0][0x508], PT ;  /* 0x00014200ff007a0c */ /* 0x000fe20003f05070 */
[----:B------:R-:W2:Y:S01]  /*13700*/  LDL.LU R6, [R1+0xc] ;  /* 0x00000c0001067983 */ /* 0x000ea20000300800 */
[----:B------:R-:W-:Y:S01]  /*13710*/  ISETP.NE.U32.AND P1, PT, RZ, c[0x0][0x500], PT ;  /* 0x00014000ff007a0c */ /* 0x000fe20003f25070 */
[----:B------:R-:W-:Y:S01]  /*13720*/  IMAD.MOV.U32 R4, RZ, RZ, 0x4 ;  /* 0x00000004ff047424 */ /* 0x000fe200078e00ff */
[----:B------:R-:W-:Y:S01]  /*13730*/  ISETP.NE.AND.EX P0, PT, RZ, c[0x0][0x50c], PT, P0 ;  /* 0x00014300ff007a0c */ /* 0x000fe20003f05300 */
[----:B------:R-:W-:Y:S01]  /*13740*/  IMAD.MOV.U32 R19, RZ, RZ, c[0x0][0x388] ;  /* 0x0000e200ff137624 */ /* 0x000fe200078e00ff */
[----:B------:R-:W-:Y:S01]  /*13750*/  ISETP.NE.AND.EX P1, PT, RZ, c[0x0][0x504], PT, P1 ;  /* 0x00014100ff007a0c */ /* 0x000fe20003f25310 */
[----:B------:R-:W-:Y:S02]  /*13760*/  IMAD.MOV.U32 R0, RZ, RZ, RZ ;  /* 0x000000ffff007224 */ /* 0x000fe400078e00ff */
[----:B------:R-:W-:-:S08]  /*13770*/  IMAD.WIDE R2, R235, R4, c[0x0][0x500] ;  /* 0x00014000eb027625 */ /* 0x000fd000078e0204 */
[----:B-1----:R-:W-:Y:S02]  /*13780*/  @P0 IMAD.WIDE R4, R235, R4, c[0x0][0x508] ;  /* 0x00014200eb040625 */ /* 0x002fe400078e0204 */
[----:B------:R1:W5:Y:S04]  /*13790*/  @P1 LDG.E R0, [R2.64] ;  /* 0x0000000602001981 */ /* 0x000368000c1e1900 */
        /* <DEDUP_REMOVED lines=8> */
.L_x_498:
[----:B-1----:R-:W1:Y:S01]  /*13820*/  S2R R3, SR_TID.X ;  /* 0x0000000000037919 */ /* 0x002e620000002100 */
[----:B------:R-:W-:Y:S01]  /*13830*/  SHF.R.S32.HI R2, RZ, 0x1f, R235 ;  /* 0x0000001fff027819 */ /* 0x000fe200000114eb */
[----:B------:R-:W-:Y:S01]  /*13840*/  BSSY B0, `(.L_x_499) ;  /* 0x0000036000007945 */ /* 0x000fe20003800000 */
[----:B-----5:R-:W-:-:S02]  /*13850*/  SHF.R.S32.HI R16, RZ, 0x1f, R0 ;  /* 0x0000001fff107819 */ /* 0x020fc40000011400 */
[----:B------:R-:W-:Y:S02]  /*13860*/  SEL R8, R235, RZ, !P1 ;  /* 0x000000ffeb087207 */ /* 0x000fe40004800000 */
[----:B------:R-:W-:Y:S02]  /*13870*/  SEL R20, R2, RZ, !P1 ;  /* 0x000000ff02147207 */ /* 0x000fe40004800000 */
[----:B-1----:R-:W-:-:S13]  /*13880*/  ISETP.GT.AND P0, PT, R3, 0x7f, PT ;  /* 0x0000007f0300780c */ /* 0x002fda0003f04270 */
[----:B------:R-:W-:Y:S05]  /*13890*/  @P0 BRA `(.L_x_500) ;  /* 0x0000030000000947 */ /* 0x000fea0003800000 */
[----:B------:R-:W-:Y:S01]  /*138a0*/  IMAD R2, R19, c[0x0][0x4e8], RZ ;  /* 0x00013a0013027a24 */ /* 0x000fe200078e02ff */
[----:B------:R-:W-:-:S04]  /*138b0*/  IADD3 R9, R231, R3, RZ ;  /* 0x00000003e7097210 */ /* 0x000fc80007ffe0ff */
        /* <DEDUP_REMOVED lines=46> */
.L_x_500:
[----:B------:R-:W-:Y:S05]  /*13ba0*/  BSYNC B0 ;  /* 0x0000000000007941 */ /* 0x000fea0003800000 */
.L_x_499:
        /* <DEDUP_REMOVED lines=16> */
[-C--:B------:R-:W-:Y:S02]  /*13cb0*/  IADD3 R11, R9, R231.reuse, RZ ;  /* 0x000000e7090b7210 */ /* 0x080fe40007ffe0ff */
[----:B--2---:R-:W-:Y:S01]  /*13cc0*/  IADD3 R4, R5, R231, RZ ;  /* 0x000000e705047210 */ /* 0x004fe20007ffe0ff */
        /* <DEDUP_REMOVED lines=22> */
.L_x_556:
[----:B------:R-:W-:Y:S05]  /*13e30*/  BRA.DIV ~URZ, `(.L_x_502) ;  /* 0x000022b27f007947 */ /* 0x000fea000b800000 */
[----:B------:R3:W4:Y:S02]  /*13e40*/  SHFL.IDX PT, R0, R12, RZ, 0x181f ;  /* 0x00181fff0c007589 */ /* 0x00072400000e0000 */
.L_x_557:
[----:B------:R-:W-:Y:S01]  /*13e50*/  IMAD R10, R19, c[0x0][0x4e8], RZ ;  /* 0x00013a00130a7a24 */ /* 0x000fe200078e02ff */
[----:B------:R-:W-:Y:S04]  /*13e60*/  BSSY B0, `(.L_x_503) ;  /* 0x0000011000007945 */ /* 0x000fe80003800000 */
[----:B------:R-:W-:-:S13]  /*13e70*/  ISETP.GE.AND P0, PT, R11, R10, PT ;  /* 0x0000000a0b00720c */ /* 0x000fda0003f06270 */
        /* <DEDUP_REMOVED lines=10> */
[----:B------:R2:W-:Y:S01]  /*13f20*/  @!P2 ST.E.128 [R6.64], RZ ;  /* 0x000000ff0600a985 */ /* 0x0005e2000c101d06 */
[-C--:B-----5:R-:W-:Y:S02]  /*13f30*/  @!P1 LEA.HI.X R5, R238, R8.reuse, R14, 0x1, P4 ;  /* 0x00000008ee059211 */ /* 0x0a0fe400020f0c0e */
[----:B---3--:R-:W-:-:S03]  /*13f40*/  @!P0 LEA.HI.X R3, R239, R8, R13, 0x1, P3 ;  /* 0x00000008ef038211 */ /* 0x008fc600018f0c0d */
[----:B------:R2:W-:Y:S04]  /*13f50*/  @!P1 ST.E.128 [R4.64], RZ ;  /* 0x000000ff04009985 */ /* 0x0005e8000c101d06 */
[----:B------:R2:W-:Y:S02]  /*13f60*/  @!P0 ST.E.128 [R2.64], RZ ;  /* 0x000000ff02008985 */ /* 0x0005e4000c101d06 */
.L_x_504:
[----:B------:R-:W-:Y:S05]  /*13f70*/  BSYNC B0 ;  /* 0x0000000000007941 */ /* 0x000fea0003800000 */
.L_x_503:
[----:B------:R-:W-:Y:S05]  /*13f80*/  BRA.DIV ~URZ, `(.L_x_505) ;  /* 0x000021c27f007947 */ /* 0x000fea000b800000 */
[----:B--2---:R2:W1:Y:S04]  /*13f90*/  SHFL.IDX PT, R8, R9, 0x1, 0x181f ;  /* 0x00381f0009087f89 */ /* 0x00446800000e0000 */
[----:B----4-:R2:W4:Y:S02]  /*13fa0*/  SHFL.IDX PT, R0, R12, 0x1, 0x181f ;  /* 0x00381f000c007f89 */ /* 0x01052400000e0000 */
.L_x_558:
        /* <DEDUP_REMOVED lines=13> */
[----:B------:R1:W-:Y:S01]  /*14080*/  @!P2 ST.E.128 [R6.64], RZ ;  /* 0x000000ff0600a985 */ /* 0x0003e2000c101d06 */
[-C--:B-----5:R-:W-:Y:S02]  /*14090*/  @!P1 LEA.HI.X R5, R238, R8.reuse, R14, 0x1, P4 ;  /* 0x00000008ee059211 */ /* 0x0a0fe400020f0c0e */
[----:B--2---:R-:W-:-:S03]  /*140a0*/  @!P0 LEA.HI.X R3, R239, R8, R13, 0x1, P3 ;  /* 0x00000008ef038211 */ /* 0x004fc600018f0c0d */
[----:B------:R1:W-:Y:S04]  /*140b0*/  @!P1 ST.E.128 [R4.64], RZ ;  /* 0x000000ff04009985 */ /* 0x0003e8000c101d06 */
[----:B------:R1:W-:Y:S02]  /*140c0*/  @!P0 ST.E.128 [R2.64], RZ ;  /* 0x000000ff02008985 */ /* 0x0003e4000c101d06 */
.L_x_507:
[----:B------:R-:W-:Y:S05]  /*140d0*/  BSYNC B0 ;  /* 0x0000000000007941 */ /* 0x000fea0003800000 */
.L_x_506:
[----:B------:R-:W-:Y:S05]  /*140e0*/  BRA.DIV ~URZ, `(.L_x_508) ;  /* 0x000021227f007947 */ /* 0x000fea000b800000 */
[----:B-1----:R1:W2:Y:S02]  /*140f0*/  SHFL.IDX PT, R8, R9, 0x2, 0x181f ;  /* 0x00581f0009087f89 */ /* 0x0022a400000e0000 */
.L_x_559:
[----:B------:R-:W-:Y:S05]  /*14100*/  BRA.DIV ~URZ, `(.L_x_509) ;  /* 0x000021727f007947 */ /* 0x000fea000b800000 */
[----:B----4-:R4:W1:Y:S02]  /*14110*/  SHFL.IDX PT, R0, R12, 0x2, 0x181f ;  /* 0x00581f000c007f89 */ /* 0x01086400000e0000 */
.L_x_560:
        /* <DEDUP_REMOVED lines=18> */
.L_x_511:
[----:B------:R-:W-:Y:S05]  /*14240*/  BSYNC B0 ;  /* 0x0000000000007941 */ /* 0x000fea0003800000 */
.L_x_510:
[----:B------:R-:W-:Y:S05]  /*14250*/  BRA.DIV ~URZ, `(.L_x_512) ;  /* 0x000020827f007947 */ /* 0x000fea000b800000 */
[----:B--2---:R2:W3:Y:S04]  /*14260*/  SHFL.IDX PT, R8, R9, 0x3, 0x181f ;  /* 0x00781f0009087f89 */ /* 0x0044e800000e0000 */
[----:B-1----:R2:W1:Y:S02]  /*14270*/  SHFL.IDX PT, R0, R12, 0x3, 0x181f ;  /* 0x00781f000c007f89 */ /* 0x00246400000e0000 */
.L_x_561:
[----:B------:R-:W-:-:S04]  /*14280*/  IADD3 R11, R11, 0x60, RZ ;  /* 0x000000600b0b7810 */ /* 0x000fc80007ffe0ff */
[----:B------:R-:W-:-:S13]  /*14290*/  ISETP.GE.AND P0, PT, R11, R10, PT ;  /* 0x0000000a0b00720c */ /* 0x000fda0003f06270 */
[----:B------:R-:W-:Y:S05]  /*142a0*/  @P0 BRA `(.L_x_492) ;  /* 0x000000e000000947 */ /* 0x000fea0003800000 */
[----:B--234-:R-:W2:Y:S04]  /*142b0*/  LDL R12, [R1+0x4] ;  /* 0x00000400010c7983 */ /* 0x01cea80000100800 */
[----:B------:R-:W3:Y:S01]  /*142c0*/  LDL R9, [R1] ;  /* 0x0000000001097983 */ /* 0x000ee20000100800 */
[----:B------:R-:W-:Y:S02]  /*142d0*/  ISETP.GE.AND P2, PT, R236, c[0x0][0x3c8], PT ;  /* 0x0000f200ec007a0c */ /* 0x000fe40003f46270 */
[----:B------:R-:W-:Y:S02]  /*142e0*/  ISETP.GE.AND P1, PT, R238, c[0x0][0x3c8], PT ;  /* 0x0000f200ee007a0c */ /* 0x000fe40003f26270 */
[----:B------:R-:W-:-:S09]  /*142f0*/  ISETP.GE.AND P0, PT, R239, c[0x0][0x3c8], PT ;  /* 0x0000f200ef007a0c */ /* 0x000fd20003f06270 */
[-C--:B-1----:R-:W-:Y:S02]  /*14300*/  @!P2 LEA R6, P5, R236, R0.reuse, 0x1 ;  /* 0x00000000ec06a211 */ /* 0x082fe400078a08ff */
[-C--:B------:R-:W-:Y:S02]  /*14310*/  @!P1 LEA R4, P4, R238, R0.reuse, 0x1 ;  /* 0x00000000ee049211 */ /* 0x080fe400078808ff */
[----:B------:R-:W-:Y:S02]  /*14320*/  @!P0 LEA R2, P3, R239, R0, 0x1 ;  /* 0x00000000ef028211 */ /* 0x000fe400078608ff */
[----:B------:R-:W-:-:S05]  /*14330*/  @!P2 LEA.HI.X R7, R236, R8, R237, 0x1, P5 ;  /* 0x00000008ec07a211 */ /* 0x000fca00028f0ced */
[----:B------:R1:W-:Y:S01]  /*14340*/  @!P2 ST.E.128 [R6.64], RZ ;  /* 0x000000ff0600a985 */ /* 0x0003e2000c101d06 */
[-C--:B--2---:R-:W-:Y:S02]  /*14350*/  @!P1 LEA.HI.X R5, R238, R8.reuse, R12, 0x1, P4 ;  /* 0x00000008ee059211 */ /* 0x084fe400020f0c0c */
[----:B---3--:R-:W-:-:S03]  /*14360*/  @!P0 LEA.HI.X R3, R239, R8, R9, 0x1, P3 ;  /* 0x00000008ef038211 */ /* 0x008fc600018f0c09 */
[----:B------:R1:W-:Y:S04]  /*14370*/  @!P1 ST.E.128 [R4.64], RZ ;  /* 0x000000ff04009985 */ /* 0x0003e8000c101d06 */
[----:B------:R1:W-:Y:S02]  /*14380*/  @!P0 ST.E.128 [R2.64], RZ ;  /* 0x000000ff02008985 */ /* 0x0003e4000c101d06 */
.L_x_492:
[----:B------:R-:W-:Y:S05]  /*14390*/  BSYNC B1 ;  /* 0x0000000000017941 */ /* 0x000fea0003800000 */
.L_x_476:
        /* <DEDUP_REMOVED lines=8> */
[----:B------:R-:W-:Y:S01]  /*14420*/  IMAD.MOV.U32 R7, RZ, RZ, RZ ;  /* 0x000000ffff077224 */ /* 0x000fe200078e00ff */
[----:B--2---:R-:W-:-:S04]  /*14430*/  LOP3.LUT R14, R0, 0x1f, RZ, 0xc0, !PT ;  /* 0x0000001f000e7812 */ /* 0x004fc800078ec0ff */
[----:B------:R-:W-:Y:S01]  /*14440*/  ISETP.NE.AND P5, PT, R14, 0x1f, PT ;  /* 0x0000001f0e00780c */ /* 0x000fe20003fa5270 */
[----:B------:R-:W-:Y:S10]  /*14450*/  BRA.DIV ~URZ, `(.L_x_514) ;  /* 0x00001f427f007947 */ /* 0x000ff4000b800000 */
[----:B------:R2:W4:Y:S02]  /*14460*/  SHFL.IDX PT, R9, R86, RZ, 0x1f ;  /* 0x00001fff56097589 */ /* 0x00052400000e0000 */
.L_x_562:
[----:B------:R-:W-:Y:S05]  /*14470*/  BRA.DIV ~URZ, `(.L_x_515) ;  /* 0x00001f927f007947 */ /* 0x000fea000b800000 */
[----:B---3--:R3:W2:Y:S02]  /*14480*/  SHFL.IDX PT, R8, R86, 0x1, 0x1f ;  /* 0x00201f0056087f89 */ /* 0x0086a400000e0000 */
.L_x_563:
        /* <DEDUP_REMOVED lines=17> */
[----:B------:R1:W3:Y:S02]  /*145a0*/  SHFL.UP PT, R4, R0, 0x1, RZ ;  /* 0x0420000000047989 */ /* 0x0002e400000e00ff */
.L_x_564:
        /* <DEDUP_REMOVED lines=16> */
.L_x_565:
[----:B---3--:R-:W-:Y:S01]  /*146b0*/  IMAD R0, R0, c[0x0][0x538], RZ ;  /* 0x00014e0000007a24 */ /* 0x008fe200078e02ff */
[----:B------:R-:W-:Y:S04]  /*146c0*/  BSSY B1, `(.L_x_518) ;  /* 0x00000c5000017945 */ /* 0x000fe80003800000 */
[----:B--2---:R-:W-:-:S04]  /*146d0*/  IADD3 R8, R0, R8, RZ ;  /* 0x0000000800087210 */ /* 0x004fc80007ffe0ff */
[----:B----4-:R-:W-:-:S13]  /*146e0*/  ISETP.GT.AND P6, PT, R8, R9, PT ;  /* 0x000000090800720c */ /* 0x010fda0003fc4270 */
[----:B------:R-:W-:Y:S05]  /*146f0*/  @P6 BRA `(.L_x_519) ;  /* 0x0000024000006947 */ /* 0x000fea0003800000 */
.L_x_523:
        /* <DEDUP_REMOVED lines=16> */
.L_x_566:
        /* <DEDUP_REMOVED lines=16> */
.L_x_567:
[----:B--2---:R-:W-:-:S05]  /*14900*/  IMAD R0, R0, c[0x0][0x538], RZ ;  /* 0x00014e0000007a24 */ /* 0x004fca00078e02ff */
[----:B------:R-:W-:-:S04]  /*14910*/  IADD3 R8, R0, R8, RZ ;  /* 0x0000000800087210 */ /* 0x000fc80007ffe0ff */
[----:B------:R-:W-:-:S13]  /*14920*/  ISETP.GT.AND P6, PT, R8, R9, PT ;  /* 0x000000090800720c */ /* 0x000fda0003fc4270 */
[----:B-1----:R-:W-:Y:S05]  /*14930*/  @!P6 BRA `(.L_x_523) ;  /* 0xfffffdc00000e947 */ /* 0x002fea000383ffff */
.L_x_519:
[----:B------:R-:W-:-:S05]  /*14940*/  IADD3 R11, -R0, R8, RZ ;  /* 0x00000008000b7210 */ /* 0x000fca0007ffe1ff */
[----:B------:R-:W-:-:S05]  /*14950*/  IMAD R0, R4, c[0x0][0x538], R11 ;  /* 0x00014e0004007a24 */ /* 0x000fca00078e020b */
[----:B------:R-:W-:Y:S01]  /*14960*/  ISETP.GT.AND P0, PT, R0, R9, PT ;  /* 0x000000090000720c */ /* 0x000fe20003f04270 */
[----:B------:R-:W-:-:S12]  /*14970*/  BRA.DIV ~URZ, `(.L_x_524) ;  /* 0x00001ed27f007947 */ /* 0x000fd8000b800000 */
[----:B------:R-:W-:-:S04]  /*14980*/  VOTE.ANY R12, PT, !P0 ;  /* 0x00000000000c7806 */ /* 0x000fc800040e0100 */
.L_x_568:
[----:B------:R-:W2:Y:S02]  /*14990*/  POPC R8, R12 ;  /* 0x0000000c00087309 */ /* 0x000ea40000000000 */
[----:B--2---:R-:W-:Y:S01]  /*149a0*/  IADD3 R235, R8, R235, RZ ;  /* 0x000000eb08eb7210 */ /* 0x004fe20007ffe0ff */
[----:B------:R-:W-:Y:S05]  /*149b0*/  BRA.DIV ~URZ, `(.L_x_525) ;  /* 0x00001ee27f007947 */ /* 0x000fea000b800000 */
[----:B------:R2:W3:Y:S04]  /*149c0*/  SHFL.IDX PT, R10, R6, R8, 0x1f ;  /* 0x00001f08060a7589 */ /* 0x0004e800000e0000 */
[----:B------:R2:W4:Y:S02]  /*149d0*/  SHFL.IDX PT, R7, R7, R8, 0x1f ;  /* 0x00001f0807077589 */ /* 0x00052400000e0000 */
.L_x_569:
[----:B------:R-:W-:Y:S01]  /*149e0*/  ISETP.NE.AND P0, PT, R12, RZ, PT ;  /* 0x000000ff0c00720c */ /* 0x000fe20003f05270 */
[----:B------:R-:W-:-:S12]  /*149f0*/  BSSY B0, `(.L_x_526) ;  /* 0x0000005000007945 */ /* 0x000fd80003800000 */
[----:B------:R-:W-:Y:S05]  /*14a00*/  @!P0 BRA `(.L_x_527) ;  /* 0x0000003000008947 */ /* 0x000fea0003800000 */
[----:B------:R-:W-:Y:S01]  /*14a10*/  IADD3 R3, R8, -0x1, RZ ;  /* 0xffffffff08037810 */ /* 0x000fe20007ffe0ff */
[----:B------:R-:W-:Y:S05]  /*14a20*/  BRA.DIV ~URZ, `(.L_x_528) ;  /* 0x00001f427f007947 */ /* 0x000fea000b800000 */
[----:B------:R1:W2:Y:S02]  /*14a30*/  SHFL.IDX PT, R13, R4, R3, 0x1f ;  /* 0x00001f03040d7589 */ /* 0x0002a400000e0000 */
.L_x_527:
[----:B------:R-:W-:Y:S05]  /*14a40*/  BSYNC B0 ;  /* 0x0000000000007941 */ /* 0x000fea0003800000 */
.L_x_526:
[----:B----4-:R-:W-:Y:S01]  /*14a50*/  ISETP.NE.AND P0, PT, R7, 0x1, PT ;  /* 0x000000010700780c */ /* 0x010fe20003f05270 */
[----:B--2---:R-:W-:Y:S01]  /*14a60*/  IMAD R232, R13, c[0x0][0x538], R11 ;  /* 0x00014e000de87a24 */ /* 0x004fe200078e020b */
[----:B------:R-:W-:Y:S04]  /*14a70*/  BSSY B0, `(.L_x_529) ;  /* 0x0000082000007945 */ /* 0x000fe80003800000 */
[----:B------:R-:W-:-:S07]  /*14a80*/  IADD3 R8, -R232, R9, RZ ;  /* 0x00000009e8087210 */ /* 0x000fce0007ffe1ff */
[----:B------:R-:W-:Y:S05]  /*14a90*/  @!P0 BRA `(.L_x_530) ;  /* 0x000003d000008947 */ /* 0x000fea0003800000 */
[-C--:B---3--:R-:W-:Y:S02]  /*14aa0*/  IABS R2, R10.reuse ;  /* 0x0000000a00027213 */ /* 0x088fe40000000000 */
[----:B------:R-:W-:Y:S02]  /*14ab0*/  IABS R9, R10 ;  /* 0x0000000a00097213 */ /* 0x000fe40000000000 */
[----:B------:R-:W2:Y:S08]  /*14ac0*/  I2F.RP R0, R2 ;  /* 0x0000000200007306 */ /* 0x000eb00000209400 */
[----:B--2---:R-:W2:Y:S02]  /*14ad0*/  MUFU.RCP R0, R0 ;  /* 0x0000000000007308 */ /* 0x004ea40000001000 */
[----:B--2---:R-:W-:-:S06]  /*14ae0*/  IADD3 R0, R0, 0xffffffe, RZ ;  /* 0x0ffffffe00007810 */ /* 0x004fcc0007ffe0ff */
[----:B------:R-:W2:Y:S02]  /*14af0*/  F2I.FTZ.U32.TRUNC.NTZ R5, R0 ;  /* 0x0000000000057305 */ /* 0x000ea4000021f000 */
[----:B-12---:R-:W-:Y:S01]  /*14b00*/  IMAD.MOV R3, RZ, RZ, -R5 ;  /* 0x000000ffff037224 */ /* 0x006fe200078e0a05 */
[----:B------:R-:W-:-:S03]  /*14b10*/  IABS R0, R7 ;  /* 0x0000000700007213 */ /* 0x000fc60000000000 */
[----:B------:R-:W-:Y:S01]  /*14b20*/  IMAD.MOV.U32 R4, RZ, RZ, R3 ;  /* 0x000000ffff047224 */ /* 0x000fe200078e0003 */
[----:B------:R-:W-:Y:S01]  /*14b30*/  IABS R3, R8 ;  /* 0x0000000800037213 */ /* 0x000fe20000000000 */
[----:B------:R-:W-:Y:S02]  /*14b40*/  IMAD.MOV.U32 R6, RZ, RZ, R0 ;  /* 0x000000ffff067224 */ /* 0x000fe400078e0000 */
[----:B------:R-:W-:Y:S02]  /*14b50*/  IMAD R0, R4, R2, RZ ;  /* 0x0000000204007224 */ /* 0x000fe400078e02ff */
[----:B------:R-:W-:Y:S01]  /*14b60*/  IMAD.MOV.U32 R4, RZ, RZ, RZ ;  /* 0x000000ffff047224 */ /* 0x000fe200078e00ff */
[----:B------:R-:W1:Y:S03]  /*14b70*/  I2F.RP R11, R6 ;  /* 0x00000006000b7306 */ /* 0x000e660000209400 */
[----:B------:R-:W-:-:S04]  /*14b80*/  IMAD.HI.U32 R5, R5, R0, R4 ;  /* 0x0000000005057227 */ /* 0x000fc800078e0004 */
[----:B------:R-:W-:-:S05]  /*14b90*/  IMAD.MOV R0, RZ, RZ, -R9 ;  /* 0x000000ffff007224 */ /* 0x000fca00078e0a09 */
[----:B------:R-:W-:Y:S01]  /*14ba0*/  MOV R4, R0 ;  /* 0x0000000000047202 */ /* 0x000fe20000000f00 */
[----:B------:R-:W-:-:S04]  /*14bb0*/  IMAD.HI.U32 R0, R5, R3, RZ ;  /* 0x0000000305007227 */ /* 0x000fc800078e00ff */
[----:B------:R-:W-:Y:S02]  /*14bc0*/  IMAD R3, R0, R4, R3 ;  /* 0x0000000400037224 */ /* 0x000fe400078e0203 */
[----:B-1----:R-:W1:Y:S03]  /*14bd0*/  MUFU.RCP R4, R11 ;  /* 0x0000000b00047308 */ /* 0x002e660000001000 */
        /* <DEDUP_REMOVED lines=23> */
[----:B------:R-:W-:Y:S01]  /*14d50*/  IMAD R3, R2, R4, R3 ;  /* 0x0000000402037224 */ /* 0x000fe200078e0203 */
[----:B------:R-:W-:-:S04]  /*14d60*/  IADD3 R4, -R0, RZ, RZ ;  /* 0x000000ff00047210 */ /* 0x000fc80007ffe1ff */
        /* <DEDUP_REMOVED lines=9> */
[----:B------:R-:W-:-:S05]  /*14e00*/  @!P1 LOP3.LUT R2, RZ, R7, RZ, 0x33, !PT ;  /* 0x00000007ff029212 */ /* 0x000fca00078e33ff */
[----:B------:R-:W-:-:S04]  /*14e10*/  IMAD.MOV R3, RZ, RZ, -R2 ;  /* 0x000000ffff037224 */ /* 0x000fc800078e0a02 */
[C---:B------:R-:W-:Y:S02]  /*14e20*/  IMAD R3, R7.reuse, R3, R0 ;  /* 0x0000000307037224 */ /* 0x040fe400078e0200 */
[----:B------:R-:W-:Y:S02]  /*14e30*/  IMAD R0, R7, 0x1000000, R2 ;  /* 0x0100000007007824 */ /* 0x000fe400078e0202 */
[----:B------:R-:W-:Y:S02]  /*14e40*/  IMAD R2, R10, R4, R8 ;  /* 0x000000040a027224 */ /* 0x000fe400078e0208 */
[----:B------:R-:W-:Y:S01]  /*14e50*/  IMAD R234, R3, 0x10000, R0 ;  /* 0x0001000003ea7824 */ /* 0x000fe200078e0200 */
[----:B------:R-:W-:Y:S05]  /*14e60*/  BRA `(.L_x_531) ;  /* 0x0000042000007947 */ /* 0x000fea0003800000 */
.L_x_530:
[----:B------:R-:W-:-:S04]  /*14e70*/  IMAD.MOV.U32 R2, RZ, RZ, 0x4 ;  /* 0x00000004ff027424 */ /* 0x000fc800078e00ff */
[----:B-1----:R-:W-:-:S05]  /*14e80*/  IMAD.WIDE R2, R235, R2, c[0x0][0x590] ;  /* 0x00016400eb027625 */ /* 0x002fca00078e0202 */
[----:B------:R-:W2:Y:S02]  /*14e90*/  LDG.E R4, [R2.64] ;  /* 0x0000000602047981 */ /* 0x000ea4000c1e1900 */
        /* <DEDUP_REMOVED lines=29> */
[----:B------:R-:W-:Y:S02]  /*15070*/  IMAD R9, R4, R2, RZ ;  /* 0x0000000204097224 */ /* 0x000fe400078e02ff */
[----:B------:R-:W-:-:S03]  /*15080*/  IMAD.MOV R2, RZ, RZ, -R2 ;  /* 0x000000ffff027224 */ /* 0x000fc600078e0a02 */
[----:B------:R-:W-:Y:S01]  /*15090*/  IADD3 R0, -R9, c[0x0][0x538], RZ ;  /* 0x00014e0009007a10 */ /* 0x000fe20007ffe1ff */
[----:B------:R-:W-:-:S03]  /*150a0*/  IMAD R6, R7, R2, R8 ;  /* 0x0000000207067224 */ /* 0x000fc600078e0208 */
[----:B------:R-:W-:Y:S02]  /*150b0*/  IMNMX R0, R4, R0, PT ;  /* 0x0000000004007217 */ /* 0x000fe40003800200 */
[----:B------:R-:W-:Y:S02]  /*150c0*/  IABS R2, R6 ;  /* 0x0000000600027213 */ /* 0x000fe40000000000 */
[-C--:B------:R-:W-:Y:S02]  /*150d0*/  IABS R3, R0.reuse ;  /* 0x0000000000037213 */ /* 0x080fe40000000000 */
[----:B------:R-:W-:Y:S02]  /*150e0*/  IABS R11, R0 ;  /* 0x00000000000b7213 */ /* 0x000fe40000000000 */
[----:B------:R-:W1:Y:S01]  /*150f0*/  I2F.RP R4, R3 ;  /* 0x0000000300047306 */ /* 0x000e620000209400 */
[----:B------:R-:W-:Y:S02]  /*15100*/  MOV R7, R2 ;  /* 0x0000000200077202 */ /* 0x000fe40000000f00 */
[----:B------:R-:W-:-:S05]  /*15110*/  IMAD.MOV R2, RZ, RZ, -R11 ;  /* 0x000000ffff027224 */ /* 0x000fca00078e0a0b */
[----:B-1----:R-:W1:Y:S02]  /*15120*/  MUFU.RCP R4, R4 ;  /* 0x0000000400047308 */ /* 0x002e640000001000 */
[----:B-1----:R-:W-:-:S06]  /*15130*/  IADD3 R4, R4, 0xffffffe, RZ ;  /* 0x0ffffffe04047810 */ /* 0x002fcc0007ffe0ff */
[----:B------:R-:W1:Y:S02]  /*15140*/  F2I.FTZ.U32.TRUNC.NTZ R5, R4 ;  /* 0x0000000400057305 */ /* 0x000e64000021f000 */
[----:B-1----:R-:W-:-:S04]  /*15150*/  IMAD.MOV R4, RZ, RZ, -R5 ;  /* 0x000000ffff047224 */ /* 0x002fc800078e0a05 */
[----:B------:R-:W-:Y:S02]  /*15160*/  IMAD R8, R4, R3, RZ ;  /* 0x0000000304087224 */ /* 0x000fe400078e02ff */
[----:B------:R-:W-:-:S04]  /*15170*/  IMAD.MOV.U32 R4, RZ, RZ, RZ ;  /* 0x000000ffff047224 */ /* 0x000fc800078e00ff */
[----:B------:R-:W-:-:S04]  /*15180*/  IMAD.HI.U32 R5, R5, R8, R4 ;  /* 0x0000000805057227 */ /* 0x000fc800078e0004 */
[----:B------:R-:W-:Y:S02]  /*15190*/  IMAD.MOV.U32 R4, RZ, RZ, R2 ;  /* 0x000000ffff047224 */ /* 0x000fe400078e0002 */
[----:B------:R-:W-:-:S04]  /*151a0*/  IMAD.HI.U32 R2, R5, R7, RZ ;  /* 0x0000000705027227 */ /* 0x000fc800078e00ff */
[----:B------:R-:W-:-:S05]  /*151b0*/  IMAD R4, R2, R4, R7 ;  /* 0x0000000402047224 */ /* 0x000fca00078e0207 */
[----:B------:R-:W-:-:S13]  /*151c0*/  ISETP.GT.U32.AND P1, PT, R3, R4, PT ;  /* 0x000000040300720c */ /* 0x000fda0003f24070 */
[-C--:B------:R-:W-:Y:S02]  /*151d0*/  @!P1 IADD3 R4, R4, -R3.reuse, RZ ;  /* 0x8000000304049210 */ /* 0x080fe40007ffe0ff */
[----:B------:R-:W-:Y:S02]  /*151e0*/  @!P1 IADD3 R2, R2, 0x1, RZ ;  /* 0x0000000102029810 */ /* 0x000fe40007ffe0ff */
[----:B------:R-:W-:Y:S02]  /*151f0*/  ISETP.GE.U32.AND P2, PT, R4, R3, PT ;  /* 0x000000030400720c */ /* 0x000fe40003f46070 */
[----:B------:R-:W-:Y:S02]  /*15200*/  LOP3.LUT R3, R6, R0, RZ, 0x3c, !PT ;  /* 0x0000000006037212 */ /* 0x000fe400078e3cff */
[----:B------:R-:W-:Y:S02]  /*15210*/  ISETP.NE.AND P1, PT, R0, RZ, PT ;  /* 0x000000ff0000720c */ /* 0x000fe40003f25270 */
[----:B------:R-:W-:Y:S01]  /*15220*/  ISETP.GE.AND P0, PT, R3, RZ, PT ;  /* 0x000000ff0300720c */ /* 0x000fe20003f06270 */
[----:B------:R-:W-:Y:S01]  /*15230*/  IMAD.MOV R3, RZ, RZ, -R0 ;  /* 0x000000ffff037224 */ /* 0x000fe200078e0a00 */
[----:B------:R-:W-:-:S05]  /*15240*/  IADD3 R6, R9, 0x1000000, R6 ;  /* 0x0100000009067810 */ /* 0x000fca0007ffe006 */
[----:B------:R-:W-:-:S06]  /*15250*/  @P2 IADD3 R2, R2, 0x1, RZ ;  /* 0x0000000102022810 */ /* 0x000fcc0007ffe0ff */
[----:B------:R-:W-:Y:S01]  /*15260*/  @!P0 IMAD.MOV R2, RZ, RZ, -R2 ;  /* 0x000000ffff028224 */ /* 0x000fe200078e0a02 */
[----:B------:R-:W-:-:S05]  /*15270*/  @!P1 LOP3.LUT R2, RZ, R0, RZ, 0x33, !PT ;  /* 0x00000000ff029212 */ /* 0x000fca00078e33ff */
[----:B------:R-:W-:Y:S02]  /*15280*/  IMAD R234, R2, R3, R6 ;  /* 0x0000000302ea7224 */ /* 0x000fe400078e0206 */
.L_x_531:
[----:B------:R-:W-:Y:S05]  /*15290*/  BSYNC B0 ;  /* 0x0000000000007941 */ /* 0x000fea0003800000 */
.L_x_529:
[----:B------:R-:W-:-:S04]  /*152a0*/  LOP3.LUT R2, RZ, R2, RZ, 0x33, !PT ;  /* 0x00000002ff027212 */ /* 0x000fc800078e33ff */
[----:B------:R-:W-:Y:S01]  /*152b0*/  IADD3 R233, R2, R10, RZ ;  /* 0x0000000a02e97210 */ /* 0x000fe20007ffe0ff */
[----:B------:R-:W-:Y:S05]  /*152c0*/  BRA `(.L_x_532) ;  /* 0x0000004000007947 */ /* 0x000fea0003800000 */
.L_x_520:
[----:B------:R-:W-:Y:S01]  /*152d0*/  IMAD.MOV.U32 R232, RZ, RZ, R9 ;  /* 0x000000ffffe87224 */ /* 0x000fe200078e0009 */
[----:B------:R-:W-:Y:S01]  /*152e0*/  MOV R234, RZ ;  /* 0x000000ff00ea7202 */ /* 0x000fe20000000f00 */
[----:B------:R-:W-:Y:S01]  /*152f0*/  IMAD.MOV.U32 R233, RZ, RZ, RZ ;  /* 0x000000ffffe97224 */ /* 0x000fe200078e00ff */
[----:B------:R-:W-:Y:S02]  /*15300*/  MOV R235, c[0x0][0x53c] ;  /* 0x00014f0000eb7a02 */ /* 0x000fe40000000f00 */
.L_x_532:
[----:B------:R-:W-:Y:S05]  /*15310*/  BSYNC B1 ;  /* 0x0000000000017941 */ /* 0x000fea0003800000 */
.L_x_518:
[----:B------:R-:W-:Y:S01]  /*15320*/  WARPSYNC 0xffffffff ;  /* 0xffffffff00007948 */ /* 0x000fe20003800000 */
[----:B------:R-:W-:Y:S01]  /*15330*/  BAR.SYNC.DEFER_BLOCKING 0x4, 0x100 ;  /* 0x0104000000007b1d */ /* 0x000fe20000010000 */
[----:B------:R-:W-:-:S13]  /*15340*/  ISETP.NE.AND P0, PT, R14, RZ, PT ;  /* 0x000000ff0e00720c */ /* 0x000fda0003f05270 */
[----:B------:R2:W-:Y:S04]  /*15350*/  @!P0 STS.128 [0x18100], R232 ;  /* 0x018100e8ff008388 */ /* 0x0005e80000000c00 */
[----:B------:R-:W-:Y:S06]  /*15360*/  BAR.ARV 0x5, 0x100 ;  /* 0x0144000000007b1d */ /* 0x000fec0000002000 */
.L_x_513:
[----:B-1----:R-:W-:-:S13]  /*15370*/  ISETP.GE.AND P0, PT, R235, c[0x0][0x53c], PT ;  /* 0x00014f00eb007a0c */ /* 0x002fda0003f06270 */
[----:B--23--:R-:W-:Y:S01]  /*15380*/  @P0 CALL.REL.NOINC `(.L_x_533) ;  /* 0x0000001000000944 */ /* 0x00cfe20003c00000 */
[----:B------:R-:W-:Y:S05]  /*15390*/  BRA `(.L_x_534) ;  /* 0xfffec57000007947 */ /* 0x000fea000383ffff */
.L_x_533:
[----:B------:R-:W-:Y:S05]  /*153a0*/  EXIT ;  /* 0x000000000000794d */ /* 0x000fea0003800000 */
.L_x_394:
[----:B------:R-:W-:Y:S01]  /*153b0*/  IMAD.MOV.U32 R0, RZ, RZ, R5 ;  /* 0x000000ffff007224 */ /* 0x000fe200078e0005 */
[----:B------:R-:W-:Y:S02]  /*153c0*/  MOV R2, 0x1 ;  /* 0x0000000100027802 */ /* 0x000fe40000000f00 */
[----:B------:R-:W-:Y:S02]  /*153d0*/  MOV R3, 0x153f0 ;  /* 0x000153f000037802 */ /* 0x000fe40000000f00 */
[----:B--2---:R-:W-:Y:S05]  /*153e0*/  CALL.REL.NOINC `($__internal_10_$__cuda_sm70_shflsync_up_p) ;  /* 0x0000168000007944 */ /* 0x004fea0003c00000 */
[----:B------:R-:W-:Y:S01]  /*153f0*/  MOV R0, R4 ;  /* 0x0000000400007202 */ /* 0x000fe20000000f00 */
[----:B------:R-:W-:Y:S05]  /*15400*/  BRA `(.L_x_535) ;  /* 0xfffeb03000007947 */ /* 0x000fea000383ffff */
.L_x_395:
[----:B------:R-:W-:Y:S01]  /*15410*/  IMAD.MOV.U32 R0, RZ, RZ, R5 ;  /* 0x000000ffff007224 */ /* 0x000fe200078e0005 */
[----:B------:R-:W-:Y:S02]  /*15420*/  MOV R2, 0x2 ;  /* 0x0000000200027802 */ /* 0x000fe40000000f00 */
[----:B------:R-:W-:Y:S02]  /*15430*/  MOV R3, 0x15450 ;  /* 0x0001545000037802 */ /* 0x000fe40000000f00 */
[----:B--2---:R-:W-:Y:S05]  /*15440*/  CALL.REL.NOINC `($__internal_10_$__cuda_sm70_shflsync_up_p) ;  /* 0x0000162000007944 */ /* 0x004fea0003c00000 */
[----:B------:R-:W-:Y:S01]  /*15450*/  SEL R0, R4, RZ, P4 ;  /* 0x000000ff04007207 */ /* 0x000fe20002000000 */
[----:B------:R-:W-:Y:S01]  /*15460*/  IMAD.MOV.U32 R2, RZ, RZ, 0x4 ;  /* 0x00000004ff027424 */ /* 0x000fe200078e00ff */
[----:B------:R-:W-:-:S03]  /*15470*/  MOV R3, 0x154a0 ;  /* 0x000154a000037802 */ /* 0x000fc60000000f00 */
[----:B------:R-:W-:Y:S02]  /*15480*/  IMAD.IADD R0, R5, 0x1, R0 ;  /* 0x0000000105007824 */ /* 0x000fe400078e0200 */
[----:B------:R-:W-:Y:S05]  /*15490*/  CALL.REL.NOINC `($__internal_10_$__cuda_sm70_shflsync_up_p) ;  /* 0x000015d000007944 */ /* 0x000fea0003c00000 */
        /* <DEDUP_REMOVED lines=13> */
[----:B------:R-:W-:Y:S01]  /*15570*/  IMAD.IADD R4, R0, 0x1, R4 ;  /* 0x0000000100047824 */ /* 0x000fe200078e0204 */
[----:B------:R-:W-:-:S03]  /*15580*/  MOV R0, 0x1f ;  /* 0x0000001f00007802 */ /* 0x000fc60000000f00 */
[----:B------:R-:W-:Y:S02]  /*15590*/  IMAD.MOV.U32 R5, RZ, RZ, R4 ;  /* 0x000000ffff057224 */ /* 0x000fe400078e0004 */
[----:B------:R-:W-:Y:S05]  /*155a0*/  CALL.REL.NOINC `($__internal_9_$__cuda_sm70_shflsync_idx_p) ;  /* 0x0000147000007944 */ /* 0x000fea0003c00000 */
[----:B------:R-:W-:Y:S05]  /*155b0*/  BRA `(.L_x_536) ;  /* 0xfffeaf8000007947 */ /* 0x000fea000383ffff */
.L_x_397:
[----:B------:R-:W-:Y:S02]  /*155c0*/  SEL R0, RZ, 0x1, P0 ;  /* 0x00000001ff007807 */ /* 0x000fe40000000000 */
[----:B------:R-:W-:Y:S02]  /*155d0*/  MOV R2, 0x155f0 ;  /* 0x000155f000027802 */ /* 0x000fe40000000f00 */
[----:B--2---:R-:W-:Y:S05]  /*155e0*/  CALL.REL.NOINC `($__internal_11_$__cuda_sm70_votesync_ballot) ;  /* 0x000014f000007944 */ /* 0x004fea0003c00000 */
[----:B------:R-:W-:Y:S01]  /*155f0*/  MOV R10, R0 ;  /* 0x00000000000a7202 */ /* 0x000fe20000000f00 */
[----:B------:R-:W-:Y:S05]  /*15600*/  BRA `(.L_x_537) ;  /* 0xfffeafc000007947 */ /* 0x000fea000383ffff */
.L_x_398:
[----:B------:R-:W-:Y:S01]  /*15610*/  IMAD.MOV.U32 R5, RZ, RZ, R9 ;  /* 0x000000ffff057224 */ /* 0x000fe200078e0009 */
[----:B------:R-:W-:Y:S01]  /*15620*/  MOV R3, R7 ;  /* 0x0000000700037202 */ /* 0x000fe20000000f00 */
[----:B------:R-:W-:Y:S01]  /*15630*/  IMAD.MOV.U32 R0, RZ, RZ, 0x1f ;  /* 0x0000001fff007424 */ /* 0x000fe200078e00ff */
[----:B------:R-:W-:Y:S02]  /*15640*/  MOV R2, 0x15660 ;  /* 0x0001566000027802 */ /* 0x000fe40000000f00 */
[----:B------:R-:W-:Y:S05]  /*15650*/  CALL.REL.NOINC `($__internal_9_$__cuda_sm70_shflsync_idx_p) ;  /* 0x000013c000007944 */ /* 0x000fea0003c00000 */
[----:B------:R-:W-:Y:S01]  /*15660*/  IMAD.MOV.U32 R233, RZ, RZ, R0 ;  /* 0x000000ffffe97224 */ /* 0x000fe200078e0000 */
[----:B------:R-:W-:Y:S01]  /*15670*/  MOV R5, R8 ;  /* 0x0000000800057202 */ /* 0x000fe20000000f00 */
[----:B------:R-:W-:Y:S01]  /*15680*/  IMAD.MOV.U32 R6, RZ, RZ, RZ ;  /* 0x000000ffff067224 */ /* 0x000fe200078e00ff */
[----:B------:R-:W-:Y:S01]  /*15690*/  MOV R3, R7 ;  /* 0x0000000700037202 */ /* 0x000fe20000000f00 */
[----:B------:R-:W-:Y:S01]  /*156a0*/  IMAD.MOV.U32 R0, RZ, RZ, 0x1f ;  /* 0x0000001fff007424 */ /* 0x000fe200078e00ff */
[----:B------:R-:W-:-:S02]  /*156b0*/  MOV R2, 0x156d0 ;  /* 0x000156d000027802 */ /* 0x000fc40000000f00 */
[----:B------:R-:W-:Y:S05]  /*156c0*/  CALL.REL.NOINC `($__internal_9_$__cuda_sm70_shflsync_idx_p) ;  /* 0x0000135000007944 */ /* 0x000fea0003c00000 */
[----:B------:R-:W-:Y:S01]  /*156d0*/  MOV R9, R0 ;  /* 0x0000000000097202 */ /* 0x000fe20000000f00 */
[----:B------:R-:W-:Y:S05]  /*156e0*/  BRA `(.L_x_538) ;  /* 0xfffeaf4000007947 */ /* 0x000fea000383ffff */
.L_x_401:
[----:B------:R-:W-:Y:S01]  /*156f0*/  IMAD.MOV.U32 R5, RZ, RZ, R4 ;  /* 0x000000ffff057224 */ /* 0x000fe200078e0004 */
[----:B------:R-:W-:-:S02]  /*15700*/  MOV R0, 0x1f ;  /* 0x0000001f00007802 */ /* 0x000fc40000000f00 */
[----:B------:R-:W-:Y:S02]  /*15710*/  MOV R2, 0x15730 ;  /* 0x0001573000027802 */ /* 0x000fe40000000f00 */
[----:B-123--:R-:W-:Y:S05]  /*15720*/  CALL.REL.NOINC `($__internal_9_$__cuda_sm70_shflsync_idx_p) ;  /* 0x000012f000007944 */ /* 0x00efea0003c00000 */
[----:B------:R-:W-:Y:S01]  /*15730*/  MOV R6, R0 ;  /* 0x0000000000067202 */ /* 0x000fe20000000f00 */
[----:B------:R-:W-:Y:S05]  /*15740*/  BRA `(.L_x_400) ;  /* 0xfffeaf4000007947 */ /* 0x000fea000383ffff */
.L_x_420:
[----:B------:R-:W-:Y:S01]  /*15750*/  IMAD.MOV.U32 R5, RZ, RZ, R11 ;  /* 0x000000ffff057224 */ /* 0x000fe200078e000b */
[----:B------:R-:W-:Y:S01]  /*15760*/  MOV R3, RZ ;  /* 0x000000ff00037202 */ /* 0x000fe20000000f00 */
[----:B------:R-:W-:Y:S01]  /*15770*/  IMAD.MOV.U32 R0, RZ, RZ, 0x181f ;  /* 0x0000181fff007424 */ /* 0x000fe200078e00ff */
[----:B------:R-:W-:Y:S02]  /*15780*/  MOV R2, 0x157a0 ;  /* 0x000157a000027802 */ /* 0x000fe40000000f00 */
[----:B------:R-:W-:Y:S05]  /*15790*/  CALL.REL.NOINC `($__internal_9_$__cuda_sm70_shflsync_idx_p) ;  /* 0x0000128000007944 */ /* 0x000fea0003c00000 */
[----:B------:R-:W-:Y:S01]  /*157a0*/  MOV R8, R0 ;  /* 0x0000000000087202 */ /* 0x000fe20000000f00 */
[----:B------:R-:W-:Y:S05]  /*157b0*/  BRA `(.L_x_539) ;  /* 0xfffed42000007947 */ /* 0x000fea000383ffff */
.L_x_421:
[----:B------:R-:W-:Y:S01]  /*157c0*/  IMAD.MOV.U32 R5, RZ, RZ, R12 ;  /* 0x000000ffff057224 */ /* 0x000fe200078e000c */
[----:B------:R-:W-:Y:S01]  /*157d0*/  MOV R3, RZ ;  /* 0x000000ff00037202 */ /* 0x000fe20000000f00 */
[----:B------:R-:W-:Y:S01]  /*157e0*/  IMAD.MOV.U32 R0, RZ, RZ, 0x181f ;  /* 0x0000181fff007424 */ /* 0x000fe200078e00ff */
[----:B------:R-:W-:Y:S02]  /*157f0*/  MOV R2, 0x15810 ;  /* 0x0001581000027802 */ /* 0x000fe40000000f00 */
[----:B-12---:R-:W-:Y:S05]  /*15800*/  CALL.REL.NOINC `($__internal_9_$__cuda_sm70_shflsync_idx_p) ;  /* 0x0000121000007944 */ /* 0x006fea0003c00000 */
[----:B------:R-:W-:Y:S05]  /*15810*/  BRA `(.L_x_540) ;  /* 0xfffed3e000007947 */ /* 0x000fea000383ffff */
.L_x_424:
[----:B--2---:R-:W-:Y:S01]  /*15820*/  IMAD.MOV.U32 R5, RZ, RZ, R11 ;  /* 0x000000ffff057224 */ /* 0x004fe200078e000b */
[----:B------:R-:W-:Y:S01]  /*15830*/  MOV R3, 0x1 ;  /* 0x0000000100037802 */ /* 0x000fe20000000f00 */
[----:B----4-:R-:W-:Y:S01]  /*15840*/  IMAD.MOV.U32 R0, RZ, RZ, 0x181f ;  /* 0x0000181fff007424 */ /* 0x010fe200078e00ff */
[----:B------:R-:W-:-:S02]  /*15850*/  MOV R2, 0x15870 ;  /* 0x0001587000027802 */ /* 0x000fc40000000f00 */
[----:B-1-3--:R-:W-:Y:S05]  /*15860*/  CALL.REL.NOINC `($__internal_9_$__cuda_sm70_shflsync_idx_p) ;  /* 0x000011b000007944 */ /* 0x00afea0003c00000 */
[----:B------:R-:W-:Y:S01]  /*15870*/  IMAD.MOV.U32 R8, RZ, RZ, R0 ;  /* 0x000000ffff087224 */ /* 0x000fe200078e0000 */
[----:B------:R-:W-:Y:S01]  /*15880*/  MOV R3, 0x1 ;  /* 0x0000000100037802 */ /* 0x000fe20000000f00 */
[----:B------:R-:W-:Y:S01]  /*15890*/  IMAD.MOV.U32 R5, RZ, RZ, R12 ;  /* 0x000000ffff057224 */ /* 0x000fe200078e000c */
[----:B------:R-:W-:-:S02]  /*158a0*/  MOV R0, 0x181f ;  /* 0x0000181f00007802 */ /* 0x000fc40000000f00 */
[----:B------:R-:W-:Y:S02]  /*158b0*/  MOV R2, 0x158d0 ;  /* 0x000158d000027802 */ /* 0x000fe40000000f00 */
[----:B------:R-:W-:Y:S05]  /*158c0*/  CALL.REL.NOINC `($__internal_9_$__cuda_sm70_shflsync_idx_p) ;  /* 0x0000115000007944 */ /* 0x000fea0003c00000 */
[----:B------:R-:W-:Y:S05]  /*158d0*/  BRA `(.L_x_541) ;  /* 0xfffed4d000007947 */ /* 0x000fea000383ffff */
.L_x_427:
[----:B-1----:R-:W-:Y:S01]  /*158e0*/  IMAD.MOV.U32 R5, RZ, RZ, R11 ;  /* 0x000000ffff057224 */ /* 0x002fe200078e000b */
[----:B------:R-:W-:Y:S01]  /*158f0*/  MOV R3, 0x2 ;  /* 0x0000000200037802 */ /* 0x000fe20000000f00 */
[----:B----4-:R-:W-:Y:S01]  /*15900*/  IMAD.MOV.U32 R0, RZ, RZ, 0x181f ;  /* 0x0000181fff007424 */ /* 0x010fe200078e00ff */
[----:B------:R-:W-:Y:S02]  /*15910*/  MOV R2, 0x15930 ;  /* 0x0001593000027802 */ /* 0x000fe40000000f00 */
[----:B--23--:R-:W-:Y:S05]  /*15920*/  CALL.REL.NOINC `($__internal_9_$__cuda_sm70_shflsync_idx_p) ;  /* 0x000010f000007944 */ /* 0x00cfea0003c00000 */
[----:B------:R-:W-:Y:S01]  /*15930*/  MOV R8, R0 ;  /* 0x0000000000087202 */ /* 0x000fe20000000f00 */
[----:B------:R-:W-:Y:S05]  /*15940*/  BRA `(.L_x_542) ;  /* 0xfffed60000007947 */ /* 0x000fea000383ffff */
.L_x_428:
[----:B------:R-:W-:Y:S01]  /*15950*/  IMAD.MOV.U32 R5, RZ, RZ, R12 ;  /* 0x000000ffff057224 */ /* 0x000fe200078e000c */
[----:B------:R-:W-:Y:S01]  /*15960*/  MOV R3, 0x2 ;  /* 0x0000000200037802 */ /* 0x000fe20000000f00 */
[----:B----4-:R-:W-:Y:S01]  /*15970*/  IMAD.MOV.U32 R0, RZ, RZ, 0x181f ;  /* 0x0000181fff007424 */ /* 0x010fe200078e00ff */
[----:B------:R-:W-:Y:S02]  /*15980*/  MOV R2, 0x159a0 ;  /* 0x000159a000027802 */ /* 0x000fe40000000f00 */
[----:B-123--:R-:W-:Y:S05]  /*15990*/  CALL.REL.NOINC `($__internal_9_$__cuda_sm70_shflsync_idx_p) ;  /* 0x0000108000007944 */ /* 0x00efea0003c00000 */
[----:B------:R-:W-:Y:S05]  /*159a0*/  BRA `(.L_x_543) ;  /* 0xfffed5c000007947 */ /* 0x000fea000383ffff */
.L_x_431:
[----:B-1----:R-:W-:Y:S01]  /*159b0*/  IMAD.MOV.U32 R5, RZ, RZ, R11 ;  /* 0x000000ffff057224 */ /* 0x002fe200078e000b */
[----:B------:R-:W-:Y:S01]  /*159c0*/  MOV R3, 0x3 ;  /* 0x0000000300037802 */ /* 0x000fe20000000f00 */
[----:B------:R-:W-:Y:S01]  /*159d0*/  IMAD.MOV.U32 R0, RZ, RZ, 0x181f ;  /* 0x0000181fff007424 */ /* 0x000fe200078e00ff */
[----:B------:R-:W-:-:S02]  /*159e0*/  MOV R2, 0x15a00 ;  /* 0x00015a0000027802 */ /* 0x000fc40000000f00 */
[----:B--234-:R-:W-:Y:S05]  /*159f0*/  CALL.REL.NOINC `($__internal_9_$__cuda_sm70_shflsync_idx_p) ;  /* 0x0000102000007944 */ /* 0x01cfea0003c00000 */
[----:B------:R-:W-:Y:S01]  /*15a00*/  IMAD.MOV.U32 R8, RZ, RZ, R0 ;  /* 0x000000ffff087224 */ /* 0x000fe200078e0000 */
[----:B------:R-:W-:Y:S01]  /*15a10*/  MOV R3, 0x3 ;  /* 0x0000000300037802 */ /* 0x000fe20000000f00 */
[----:B------:R-:W-:Y:S01]  /*15a20*/  IMAD.MOV.U32 R5, RZ, RZ, R12 ;  /* 0x000000ffff057224 */ /* 0x000fe200078e000c */
[----:B------:R-:W-:-:S02]  /*15a30*/  MOV R0, 0x181f ;  /* 0x0000181f00007802 */ /* 0x000fc40000000f00 */
[----:B------:R-:W-:Y:S02]  /*15a40*/  MOV R2, 0x15a60 ;  /* 0x00015a6000027802 */ /* 0x000fe40000000f00 */
[----:B------:R-:W-:Y:S05]  /*15a50*/  CALL.REL.NOINC `($__internal_9_$__cuda_sm70_shflsync_idx_p) ;  /* 0x00000fc000007944 */ /* 0x000fea0003c00000 */
[----:B------:R-:W-:Y:S05]  /*15a60*/  BRA `(.L_x_544) ;  /* 0xfffed6b000007947 */ /* 0x000fea000383ffff */
.L_x_472:
[----:B------:R-:W-:Y:S01]  /*15a70*/  IMAD.MOV.U32 R2, RZ, RZ, R225 ;  /* 0x000000ffff027224 */ /* 0x000fe200078e00e1 */
[----:B------:R-:W-:Y:S02]  /*15a80*/  MOV R5, 0x2 ;  /* 0x0000000200057802 */ /* 0x000fe40000000f00 */
[----:B------:R-:W-:Y:S02]  /*15a90*/  MOV R3, 0x15ab0 ;  /* 0x00015ab000037802 */ /* 0x000fe40000000f00 */
[----:B------:R-:W-:Y:S05]  /*15aa0*/  CALL.REL.NOINC `($__internal_8_$__cuda_sm70_shflsync_bfly_p) ;  /* 0x00000f2000007944 */ /* 0x000fea0003c00000 */
[----:B------:R-:W-:Y:S01]  /*15ab0*/  MOV R0, R5 ;  /* 0x0000000500007202 */ /* 0x000fe20000000f00 */
[----:B------:R-:W-:Y:S05]  /*15ac0*/  BRA `(.L_x_545) ;  /* 0xffffabe000007947 */ /* 0x000fea000383ffff */
.L_x_473:
[----:B------:R-:W-:Y:S01]  /*15ad0*/  IMAD.MOV.U32 R2, RZ, RZ, R0 ;  /* 0x000000ffff027224 */ /* 0x000fe200078e0000 */
[----:B------:R-:W-:Y:S02]  /*15ae0*/  MOV R5, 0x1 ;  /* 0x0000000100057802 */ /* 0x000fe40000000f00 */
[----:B------:R-:W-:Y:S02]  /*15af0*/  MOV R3, 0x15b10 ;  /* 0x00015b1000037802 */ /* 0x000fe40000000f00 */
[----:B-1----:R-:W-:Y:S05]  /*15b00*/  CALL.REL.NOINC `($__internal_8_$__cuda_sm70_shflsync_bfly_p) ;  /* 0x00000ec000007944 */ /* 0x002fea0003c00000 */
[----:B------:R-:W-:Y:S01]  /*15b10*/  FADD.FTZ R0, R0, R5 ;  /* 0x0000000500007221 */ /* 0x000fe20000010000 */
[----:B------:R-:W-:Y:S02]  /*15b20*/  MOV R2, R226 ;  /* 0x000000e200027202 */ /* 0x000fe40000000f00 */
[----:B------:R-:W-:-:S02]  /*15b30*/  MOV R5, 0x2 ;  /* 0x0000000200057802 */ /* 0x000fc40000000f00 */
[----:B------:R-:W-:Y:S02]  /*15b40*/  MOV R3, 0x15b60 ;  /* 0x00015b6000037802 */ /* 0x000fe40000000f00 */
[----:B------:R-:W-:Y:S05]  /*15b50*/  CALL.REL.NOINC `($__internal_8_$__cuda_sm70_shflsync_bfly_p) ;  /* 0x00000e7000007944 */ /* 0x000fea0003c00000 */
[----:B------:R-:W-:Y:S01]  /*15b60*/  FADD.FTZ R4, R226, R5 ;  /* 0x00000005e2047221 */ /* 0x000fe20000010000 */
[----:B------:R-:W-:Y:S02]  /*15b70*/  MOV R5, 0x1 ;  /* 0x0000000100057802 */ /* 0x000fe40000000f00 */
[----:B------:R-:W-:Y:S02]  /*15b80*/  MOV R3, 0x15bb0 ;  /* 0x00015bb000037802 */ /* 0x000fe40000000f00 */
[----:B------:R-:W-:Y:S02]  /*15b90*/  MOV R2, R4 ;  /* 0x0000000400027202 */ /* 0x000fe40000000f00 */
[----:B------:R-:W-:Y:S05]  /*15ba0*/  CALL.REL.NOINC `($__internal_8_$__cuda_sm70_shflsync_bfly_p) ;  /* 0x00000e2000007944 */ /* 0x000fea0003c00000 */
[----:B------:R-:W-:Y:S01]  /*15bb0*/  MOV R3, R5 ;  /* 0x0000000500037202 */ /* 0x000fe20000000f00 */
[----:B------:R-:W-:Y:S05]  /*15bc0*/  BRA `(.L_x_546) ;  /* 0xffffab5000007947 */ /* 0x000fea000383ffff */
.L_x_480:
[----:B-1-34-:R-:W-:Y:S01]  /*15bd0*/  IMAD.MOV.U32 R5, RZ, RZ, R12 ;  /* 0x000000ffff057224 */ /* 0x01afe200078e000c */
[----:B------:R-:W-:Y:S01]  /*15be0*/  MOV R3, RZ ;  /* 0x000000ff00037202 */ /* 0x000fe20000000f00 */
[----:B------:R-:W-:Y:S01]  /*15bf0*/  IMAD.MOV.U32 R0, RZ, RZ, 0x181f ;  /* 0x0000181fff007424 */ /* 0x000fe200078e00ff */
[----:B------:R-:W-:Y:S02]  /*15c00*/  MOV R2, 0x15c20 ;  /* 0x00015c2000027802 */ /* 0x000fe40000000f00 */
[----:B------:R-:W-:Y:S05]  /*15c10*/  CALL.REL.NOINC `($__internal_9_$__cuda_sm70_shflsync_idx_p) ;  /* 0x00000e0000007944 */ /* 0x000fea0003c00000 */
[----:B------:R-:W-:Y:S01]  /*15c20*/  MOV R10, R0 ;  /* 0x00000000000a7202 */ /* 0x000fe20000000f00 */
[----:B------:R-:W-:Y:S05]  /*15c30*/  BRA `(.L_x_547) ;  /* 0xffffc30000007947 */ /* 0x000fea000383ffff */
.L_x_481:
[----:B------:R-:W-:Y:S01]  /*15c40*/  IMAD.MOV.U32 R5, RZ, RZ, R13 ;  /* 0x000000ffff057224 */ /* 0x000fe200078e000d */
[----:B------:R-:W-:Y:S01]  /*15c50*/  MOV R3, RZ ;  /* 0x000000ff00037202 */ /* 0x000fe20000000f00 */
[----:B------:R-:W-:Y:S01]  /*15c60*/  IMAD.MOV.U32 R0, RZ, RZ, 0x181f ;  /* 0x0000181fff007424 */ /* 0x000fe200078e00ff */
[----:B------:R-:W-:-:S02]  /*15c70*/  MOV R2, 0x15c90 ;  /* 0x00015c9000027802 */ /* 0x000fc40000000f00 */
[----:B-12---:R-:W-:Y:S05]  /*15c80*/  CALL.REL.NOINC `($__internal_9_$__cuda_sm70_shflsync_idx_p) ;  /* 0x00000d9000007944 */ /* 0x006fea0003c00000 */
[----:B------:R-:W-:Y:S05]  /*15c90*/  BRA `(.L_x_548) ;  /* 0xffffc2c000007947 */ /* 0x000fea000383ffff */
.L_x_484:
[----:B------:R-:W-:Y:S01]  /*15ca0*/  IMAD.MOV.U32 R5, RZ, RZ, R12 ;  /* 0x000000ffff057224 */ /* 0x000fe200078e000c */
[----:B--2---:R-:W-:Y:S01]  /*15cb0*/  MOV R3, 0x1 ;  /* 0x0000000100037802 */ /* 0x004fe20000000f00 */
        /* <DEDUP_REMOVED lines=10> */
.L_x_487:
[----:B------:R-:W-:Y:S01]  /*15d60*/  IMAD.MOV.U32 R5, RZ, RZ, R12 ;  /* 0x000000ffff057224 */ /* 0x000fe200078e000c */
[----:B-1----:R-:W-:Y:S01]  /*15d70*/  MOV R3, 0x2 ;  /* 0x0000000200037802 */ /* 0x002fe20000000f00 */
[----:B----4-:R-:W-:Y:S01]  /*15d80*/  IMAD.MOV.U32 R0, RZ, RZ, 0x181f ;  /* 0x0000181fff007424 */ /* 0x010fe200078e00ff */
[----:B------:R-:W-:Y:S02]  /*15d90*/  MOV R2, 0x15db0 ;  /* 0x00015db000027802 */ /* 0x000fe40000000f00 */
[----:B--23--:R-:W-:Y:S05]  /*15da0*/  CALL.REL.NOINC `($__internal_9_$__cuda_sm70_shflsync_idx_p) ;  /* 0x00000c7000007944 */ /* 0x00cfea0003c00000 */
[----:B------:R-:W-:Y:S01]  /*15db0*/  MOV R10, R0 ;  /* 0x00000000000a7202 */ /* 0x000fe20000000f00 */
[----:B------:R-:W-:Y:S05]  /*15dc0*/  BRA `(.L_x_550) ;  /* 0xffffc43000007947 */ /* 0x000fea000383ffff */
.L_x_488:
[----:B------:R-:W-:Y:S01]  /*15dd0*/  IMAD.MOV.U32 R5, RZ, RZ, R13 ;  /* 0x000000ffff057224 */ /* 0x000fe200078e000d */
[----:B------:R-:W-:Y:S01]  /*15de0*/  MOV R3, 0x2 ;  /* 0x0000000200037802 */ /* 0x000fe20000000f00 */
[----:B----4-:R-:W-:Y:S01]  /*15df0*/  IMAD.MOV.U32 R0, RZ, RZ, 0x181f ;  /* 0x0000181fff007424 */ /* 0x010fe200078e00ff */
[----:B------:R-:W-:Y:S02]  /*15e00*/  MOV R2, 0x15e20 ;  /* 0x00015e2000027802 */ /* 0x000fe40000000f00 */
[----:B-123--:R-:W-:Y:S05]  /*15e10*/  CALL.REL.NOINC `($__internal_9_$__cuda_sm70_shflsync_idx_p) ;  /* 0x00000c0000007944 */ /* 0x00efea0003c00000 */
[----:B------:R-:W-:Y:S05]  /*15e20*/  BRA `(.L_x_551) ;  /* 0xffffc3f000007947 */ /* 0x000fea000383ffff */
.L_x_491:
[----:B------:R-:W-:Y:S01]  /*15e30*/  IMAD.MOV.U32 R5, RZ, RZ, R12 ;  /* 0x000000ffff057224 */ /* 0x000fe200078e000c */
[----:B-1----:R-:W-:Y:S01]  /*15e40*/  MOV R3, 0x3 ;  /* 0x0000000300037802 */ /* 0x002fe20000000f00 */
        /* <DEDUP_REMOVED lines=10> */
.L_x_493:
[----:B------:R-:W-:Y:S01]  /*15ef0*/  IMAD.MOV.U32 R5, RZ, RZ, R12 ;  /* 0x000000ffff057224 */ /* 0x000fe200078e000c */
[----:B------:R-:W-:Y:S01]  /*15f00*/  MOV R3, RZ ;  /* 0x000000ff00037202 */ /* 0x000fe20000000f00 */
[----:B------:R-:W-:Y:S01]  /*15f10*/  IMAD.MOV.U32 R0, RZ, RZ, 0x1c1f ;  /* 0x00001c1fff007424 */ /* 0x000fe200078e00ff */
[----:B------:R-:W-:Y:S02]  /*15f20*/  MOV R2, 0x15f40 ;  /* 0x00015f4000027802 */ /* 0x000fe40000000f00 */
[----:B-1----:R-:W-:Y:S05]  /*15f30*/  CALL.REL.NOINC `($__internal_9_$__cuda_sm70_shflsync_idx_p) ;  /* 0x00000ae000007944 */ /* 0x002fea0003c00000 */
[----:B------:R-:W-:Y:S01]  /*15f40*/  MOV R4, R0 ;  /* 0x0000000000047202 */ /* 0x000fe20000000f00 */
[----:B------:R-:W-:Y:S05]  /*15f50*/  BRA `(.L_x_553) ;  /* 0xffffc76000007947 */ /* 0x000fea000383ffff */
.L_x_494:
[----:B------:R-:W-:Y:S01]  /*15f60*/  IMAD.MOV.U32 R5, RZ, RZ, R14 ;  /* 0x000000ffff057224 */ /* 0x000fe200078e000e */
[----:B------:R-:W-:Y:S01]  /*15f70*/  MOV R3, RZ ;  /* 0x000000ff00037202 */ /* 0x000fe20000000f00 */
[----:B------:R-:W-:Y:S01]  /*15f80*/  IMAD.MOV.U32 R0, RZ, RZ, 0x1c1f ;  /* 0x00001c1fff007424 */ /* 0x000fe200078e00ff */
[----:B------:R-:W-:Y:S02]  /*15f90*/  MOV R2, 0x15fb0 ;  /* 0x00015fb000027802 */ /* 0x000fe40000000f00 */
[----:B-123--:R-:W-:Y:S05]  /*15fa0*/  CALL.REL.NOINC `($__internal_9_$__cuda_sm70_shflsync_idx_p) ;  /* 0x00000a7000007944 */ /* 0x00efea0003c00000 */
[----:B------:R-:W-:Y:S05]  /*15fb0*/  BRA `(.L_x_554) ;  /* 0xffffc72000007947 */ /* 0x000fea000383ffff */
.L_x_497:
[----:B------:R-:W-:Y:S01]  /*15fc0*/  IMAD.MOV.U32 R5, RZ, RZ, R12 ;  /* 0x000000ffff057224 */ /* 0x000fe200078e000c */
[----:B---3--:R-:W-:Y:S01]  /*15fd0*/  MOV R3, 0x1 ;  /* 0x0000000100037802 */ /* 0x008fe20000000f00 */
[----:B------:R-:W-:Y:S01]  /*15fe0*/  IMAD.MOV.U32 R0, RZ, RZ, 0x1c1f ;  /* 0x00001c1fff007424 */ /* 0x000fe200078e00ff */
[----:B------:R-:W-:-:S02]  /*15ff0*/  MOV R2, 0x16010 ;  /* 0x0001601000027802 */ /* 0x000fc40000000f00 */
[----:B--2-4-:R-:W-:Y:S05]  /*16000*/  CALL.REL.NOINC `($__internal_9_$__cuda_sm70_shflsync_idx_p) ;  /* 0x00000a1000007944 */ /* 0x014fea0003c00000 */
[----:B------:R-:W-:Y:S01]  /*16010*/  IMAD.MOV.U32 R4, RZ, RZ, R0 ;  /* 0x000000ffff047224 */ /* 0x000fe200078e0000 */
[----:B------:R-:W-:Y:S01]  /*16020*/  MOV R3, 0x1 ;  /* 0x0000000100037802 */ /* 0x000fe20000000f00 */
[----:B------:R-:W-:Y:S01]  /*16030*/  IMAD.MOV.U32 R5, RZ, RZ, R14 ;  /* 0x000000ffff057224 */ /* 0x000fe200078e000e */
[----:B------:R-:W-:-:S02]  /*16040*/  MOV R0, 0x1c1f ;  /* 0x00001c1f00007802 */ /* 0x000fc40000000f00 */
[----:B------:R-:W-:Y:S02]  /*16050*/  MOV R2, 0x16070 ;  /* 0x0001607000027802 */ /* 0x000fe40000000f00 */
[----:B------:R-:W-:Y:S05]  /*16060*/  CALL.REL.NOINC `($__internal_9_$__cuda_sm70_shflsync_idx_p) ;  /* 0x000009b000007944 */ /* 0x000fea0003c00000 */
[----:B------:R-:W-:Y:S05]  /*16070*/  BRA `(.L_x_555) ;  /* 0xffffcfd000007947 */ /* 0x000fea000383ffff */
.L_x_501:
[----:B------:R-:W-:Y:S01]  /*16080*/  IMAD.MOV.U32 R5, RZ, RZ, R9 ;  /* 0x000000ffff057224 */ /* 0x000fe200078e0009 */
[----:B------:R-:W-:Y:S01]  /*16090*/  MOV R3, RZ ;  /* 0x000000ff00037202 */ /* 0x000fe20000000f00 */
[----:B------:R-:W-:Y:S01]  /*160a0*/  IMAD.MOV.U32 R0, RZ, RZ, 0x181f ;  /* 0x0000181fff007424 */ /* 0x000fe200078e00ff */
[----:B------:R-:W-:Y:S02]  /*160b0*/  MOV R2, 0x160d0 ;  /* 0x000160d000027802 */ /* 0x000fe40000000f00 */
[----:B------:R-:W-:Y:S05]  /*160c0*/  CALL.REL.NOINC `($__internal_9_$__cuda_sm70_shflsync_idx_p) ;  /* 0x0000095000007944 */ /* 0x000fea0003c00000 */
[----:B------:R-:W-:Y:S01]  /*160d0*/  MOV R8, R0 ;  /* 0x0000000000087202 */ /* 0x000fe20000000f00 */
[----:B------:R-:W-:Y:S05]  /*160e0*/  BRA `(.L_x_556) ;  /* 0xffffdd4000007947 */ /* 0x000fea000383ffff */
.L_x_502:
[----:B------:R-:W-:Y:S01]  /*160f0*/  IMAD.MOV.U32 R5, RZ, RZ, R12 ;  /* 0x000000ffff057224 */ /* 0x000fe200078e000c */
[----:B------:R-:W-:Y:S01]  /*16100*/  MOV R3, RZ ;  /* 0x000000ff00037202 */ /* 0x000fe20000000f00 */
[----:B------:R-:W-:Y:S01]  /*16110*/  IMAD.MOV.U32 R0, RZ, RZ, 0x181f ;  /* 0x0000181fff007424 */ /* 0x000fe200078e00ff */
[----:B------:R-:W-:Y:S02]  /*16120*/  MOV R2, 0x16140 ;  /* 0x0001614000027802 */ /* 0x000fe40000000f00 */
[----:B-12---:R-:W-:Y:S05]  /*16130*/  CALL.REL.NOINC `($__internal_9_$__cuda_sm70_shflsync_idx_p) ;  /* 0x000008e000007944 */ /* 0x006fea0003c00000 */
[----:B------:R-:W-:Y:S05]  /*16140*/  BRA `(.L_x_557) ;  /* 0xffffdd0000007947 */ /* 0x000fea000383ffff */
.L_x_505:
        /* <DEDUP_REMOVED lines=12> */
.L_x_508:
[----:B-1----:R-:W-:Y:S01]  /*16210*/  IMAD.MOV.U32 R5, RZ, RZ, R9 ;  /* 0x000000ffff057224 */ /* 0x002fe200078e0009 */
[----:B------:R-:W-:Y:S01]  /*16220*/  MOV R3, 0x2 ;  /* 0x0000000200037802 */ /* 0x000fe20000000f00 */
[----:B----4-:R-:W-:Y:S01]  /*16230*/  IMAD.MOV.U32 R0, RZ, RZ, 0x181f ;  /* 0x0000181fff007424 */ /* 0x010fe200078e00ff */
[----:B------:R-:W-:Y:S02]  /*16240*/  MOV R2, 0x16260 ;  /* 0x0001626000027802 */ /* 0x000fe40000000f00 */
[----:B--23--:R-:W-:Y:S05]  /*16250*/  CALL.REL.NOINC `($__internal_9_$__cuda_sm70_shflsync_idx_p) ;  /* 0x000007c000007944 */ /* 0x00cfea0003c00000 */
[----:B------:R-:W-:Y:S01]  /*16260*/  MOV R8, R0 ;  /* 0x0000000000087202 */ /* 0x000fe20000000f00 */
[----:B------:R-:W-:Y:S05]  /*16270*/  BRA `(.L_x_559) ;  /* 0xffffde8000007947 */ /* 0x000fea000383ffff */
.L_x_509:
[----:B------:R-:W-:Y:S01]  /*16280*/  IMAD.MOV.U32 R5, RZ, RZ, R12 ;  /* 0x000000ffff057224 */ /* 0x000fe200078e000c */
[----:B------:R-:W-:Y:S01]  /*16290*/  MOV R3, 0x2 ;  /* 0x0000000200037802 */ /* 0x000fe20000000f00 */
[----:B----4-:R-:W-:Y:S01]  /*162a0*/  IMAD.MOV.U32 R0, RZ, RZ, 0x181f ;  /* 0x0000181fff007424 */ /* 0x010fe200078e00ff */
[----:B------:R-:W-:Y:S02]  /*162b0*/  MOV R2, 0x162d0 ;  /* 0x000162d000027802 */ /* 0x000fe40000000f00 */
[----:B-123--:R-:W-:Y:S05]  /*162c0*/  CALL.REL.NOINC `($__internal_9_$__cuda_sm70_shflsync_idx_p) ;  /* 0x0000075000007944 */ /* 0x00efea0003c00000 */
[----:B------:R-:W-:Y:S05]  /*162d0*/  BRA `(.L_x_560) ;  /* 0xffffde4000007947 */ /* 0x000fea000383ffff */
.L_x_512:
        /* <DEDUP_REMOVED lines=12> */
.L_x_514:
[----:B---3--:R-:W-:Y:S01]  /*163a0*/  IMAD.MOV.U32 R5, RZ, RZ, R86 ;  /* 0x000000ffff057224 */ /* 0x008fe200078e0056 */
[----:B------:R-:W-:Y:S01]  /*163b0*/  MOV R3, RZ ;  /* 0x000000ff00037202 */ /* 0x000fe20000000f00 */
[----:B------:R-:W-:Y:S01]  /*163c0*/  IMAD.MOV.U32 R0, RZ, RZ, 0x1f ;  /* 0x0000001fff007424 */ /* 0x000fe200078e00ff */
[----:B------:R-:W-:Y:S02]  /*163d0*/  MOV R2, 0x163f0 ;  /* 0x000163f000027802 */ /* 0x000fe40000000f00 */
[----:B-1----:R-:W-:Y:S05]  /*163e0*/  CALL.REL.NOINC `($__internal_9_$__cuda_sm70_shflsync_idx_p) ;  /* 0x0000063000007944 */ /* 0x002fea0003c00000 */
[----:B------:R-:W-:Y:S01]  /*163f0*/  MOV R9, R0 ;  /* 0x0000000000097202 */ /* 0x000fe20000000f00 */
[----:B------:R-:W-:Y:S05]  /*16400*/  BRA `(.L_x_562) ;  /* 0xffffe06000007947 */ /* 0x000fea000383ffff */
.L_x_515:
[----:B---3--:R-:W-:Y:S01]  /*16410*/  IMAD.MOV.U32 R5, RZ, RZ, R86 ;  /* 0x000000ffff057224 */ /* 0x008fe200078e0056 */
[----:B------:R-:W-:Y:S01]  /*16420*/  MOV R3, 0x1 ;  /* 0x0000000100037802 */ /* 0x000fe20000000f00 */
[----:B------:R-:W-:Y:S01]  /*16430*/  IMAD.MOV.U32 R0, RZ, RZ, 0x1f ;  /* 0x0000001fff007424 */ /* 0x000fe200078e00ff */
[----:B------:R-:W-:Y:S02]  /*16440*/  MOV R2, 0x16460 ;  /* 0x0001646000027802 */ /* 0x000fe40000000f00 */
[----:B-12-4-:R-:W-:Y:S05]  /*16450*/  CALL.REL.NOINC `($__internal_9_$__cuda_sm70_shflsync_idx_p) ;  /* 0x000005c000007944 */ /* 0x016fea0003c00000 */
[----:B------:R-:W-:Y:S01]  /*16460*/  MOV R8, R0 ;  /* 0x0000000000087202 */ /* 0x000fe20000000f00 */
[----:B------:R-:W-:Y:S05]  /*16470*/  BRA `(.L_x_563) ;  /* 0xffffe01000007947 */ /* 0x000fea000383ffff */
.L_x_516:
[----:B------:R-:W-:Y:S02]  /*16480*/  MOV R2, 0x1 ;  /* 0x0000000100027802 */ /* 0x000fe40000000f00 */
[----:B------:R-:W-:-:S02]  /*16490*/  MOV R3, 0x164b0 ;  /* 0x000164b000037802 */ /* 0x000fc40000000f00 */
[----:B--234-:R-:W-:Y:S05]  /*164a0*/  CALL.REL.NOINC `($__internal_10_$__cuda_sm70_shflsync_up_p) ;  /* 0x000005c000007944 */ /* 0x01cfea0003c00000 */
[----:B------:R-:W-:Y:S05]  /*164b0*/  BRA `(.L_x_564) ;  /* 0xffffe0f000007947 */ /* 0x000fea000383ffff */
.L_x_517:
[----:B------:R-:W-:Y:S02]  /*164c0*/  MOV R2, 0x2 ;  /* 0x0000000200027802 */ /* 0x000fe40000000f00 */
[----:B------:R-:W-:-:S02]  /*164d0*/  MOV R3, 0x164f0 ;  /* 0x000164f000037802 */ /* 0x000fc40000000f00 */
[----:B--2-4-:R-:W-:Y:S05]  /*164e0*/  CALL.REL.NOINC `($__internal_10_$__cuda_sm70_shflsync_up_p) ;  /* 0x0000058000007944 */ /* 0x014fea0003c00000 */
[----:B------:R-:W-:Y:S01]  /*164f0*/  SEL R3, R4, RZ, P1 ;  /* 0x000000ff04037207 */ /* 0x000fe20000800000 */
[----:B------:R-:W-:-:S04]  /*16500*/  IMAD.MOV.U32 R2, RZ, RZ, 0x4 ;  /* 0x00000004ff027424 */ /* 0x000fc800078e00ff */
[----:B------:R-:W-:Y:S01]  /*16510*/  IMAD.IADD R0, R0, 0x1, R3 ;  /* 0x0000000100007824 */ /* 0x000fe200078e0203 */
[----:B------:R-:W-:Y:S02]  /*16520*/  MOV R3, 0x16540 ;  /* 0x0001654000037802 */ /* 0x000fe40000000f00 */
        /* <DEDUP_REMOVED lines=19> */
.L_x_521:
[----:B------:R-:W-:Y:S02]  /*16660*/  MOV R2, 0x1 ;  /* 0x0000000100027802 */ /* 0x000fe40000000f00 */
[----:B------:R-:W-:Y:S02]  /*16670*/  MOV R3, 0x16690 ;  /* 0x0001669000037802 */ /* 0x000fe40000000f00 */
[----:B------:R-:W-:Y:S05]  /*16680*/  CALL.REL.NOINC `($__internal_10_$__cuda_sm70_shflsync_up_p) ;  /* 0x000003e000007944 */ /* 0x000fea0003c00000 */
[----:B------:R-:W-:Y:S01]  /*16690*/  MOV R2, R4 ;  /* 0x0000000400027202 */ /* 0x000fe20000000f00 */
[----:B------:R-:W-:Y:S05]  /*166a0*/  BRA `(.L_x_566) ;  /* 0xffffe15000007947 */ /* 0x000fea000383ffff */
.L_x_522:
[----:B------:R-:W-:Y:S02]  /*166b0*/  MOV R2, 0x2 ;  /* 0x0000000200027802 */ /* 0x000fe40000000f00 */
        /* <DEDUP_REMOVED lines=25> */
.L_x_524:
[----:B------:R-:W-:Y:S02]  /*16850*/  SEL R0, RZ, 0x1, P0 ;  /* 0x00000001ff007807 */ /* 0x000fe40000000000 */
[----:B------:R-:W-:Y:S02]  /*16860*/  MOV R2, 0x16880 ;  /* 0x0001688000027802 */ /* 0x000fe40000000f00 */
[----:B-1----:R-:W-:Y:S05]  /*16870*/  CALL.REL.NOINC `($__internal_11_$__cuda_sm70_votesync_ballot) ;  /* 0x0000026000007944 */ /* 0x002fea0003c00000 */
[----:B------:R-:W-:Y:S01]  /*16880*/  MOV R12, R0 ;  /* 0x00000000000c7202 */ /* 0x000fe20000000f00 */
[----:B------:R-:W-:Y:S05]  /*16890*/  BRA `(.L_x_568) ;  /* 0xffffe0f000007947 */ /* 0x000fea000383ffff */
.L_x_525:
[----:B------:R-:W-:Y:S01]  /*168a0*/  IMAD.MOV.U32 R5, RZ, RZ, R6 ;  /* 0x000000ffff057224 */ /* 0x000fe200078e0006 */
[----:B------:R-:W-:Y:S01]  /*168b0*/  MOV R3, R8 ;  /* 0x0000000800037202 */ /* 0x000fe20000000f00 */
[----:B------:R-:W-:Y:S01]  /*168c0*/  IMAD.MOV.U32 R0, RZ, RZ, 0x1f ;  /* 0x0000001fff007424 */ /* 0x000fe200078e00ff */
[----:B------:R-:W-:Y:S02]  /*168d0*/  MOV R2, 0x168f0 ;  /* 0x000168f000027802 */ /* 0x000fe40000000f00 */
[----:B-1----:R-:W-:Y:S05]  /*168e0*/  CALL.REL.NOINC `($__internal_9_$__cuda_sm70_shflsync_idx_p) ;  /* 0x0000013000007944 */ /* 0x002fea0003c00000 */
[----:B------:R-:W-:Y:S01]  /*168f0*/  IMAD.MOV.U32 R10, RZ, RZ, R0 ;  /* 0x000000ffff0a7224 */ /* 0x000fe200078e0000 */
[----:B------:R-:W-:Y:S01]  /*16900*/  MOV R3, R8 ;  /* 0x0000000800037202 */ /* 0x000fe20000000f00 */
[----:B------:R-:W-:Y:S01]  /*16910*/  IMAD.MOV.U32 R5, RZ, RZ, R7 ;  /* 0x000000ffff057224 */ /* 0x000fe200078e0007 */
[----:B------:R-:W-:Y:S02]  /*16920*/  MOV R0, 0x1f ;  /* 0x0000001f00007802 */ /* 0x000fe40000000f00 */
[----:B------:R-:W-:-:S02]  /*16930*/  MOV R2, 0x16950 ;  /* 0x0001695000027802 */ /* 0x000fc40000000f00 */
[----:B------:R-:W-:Y:S05]  /*16940*/  CALL.REL.NOINC `($__internal_9_$__cuda_sm70_shflsync_idx_p) ;  /* 0x000000d000007944 */ /* 0x000fea0003c00000 */
[----:B------:R-:W-:Y:S01]  /*16950*/  MOV R7, R0 ;  /* 0x0000000000077202 */ /* 0x000fe20000000f00 */
[----:B------:R-:W-:Y:S05]  /*16960*/  BRA `(.L_x_569) ;  /* 0xffffe07000007947 */ /* 0x000fea000383ffff */
.L_x_528:
[----:B------:R-:W-:Y:S01]  /*16970*/  IMAD.MOV.U32 R5, RZ, RZ, R4 ;  /* 0x000000ffff057224 */ /* 0x000fe200078e0004 */
[----:B------:R-:W-:-:S02]  /*16980*/  MOV R0, 0x1f ;  /* 0x0000001f00007802 */ /* 0x000fc40000000f00 */
[----:B------:R-:W-:Y:S02]  /*16990*/  MOV R2, 0x169b0 ;  /* 0x000169b000027802 */ /* 0x000fe40000000f00 */
[----:B-1234-:R-:W-:Y:S05]  /*169a0*/  CALL.REL.NOINC `($__internal_9_$__cuda_sm70_shflsync_idx_p) ;  /* 0x0000007000007944 */ /* 0x01efea0003c00000 */
[----:B------:R-:W-:Y:S01]  /*169b0*/  MOV R13, R0 ;  /* 0x00000000000d7202 */ /* 0x000fe20000000f00 */
[----:B------:R-:W-:Y:S05]  /*169c0*/  BRA `(.L_x_527) ;  /* 0xffffe07000007947 */ /* 0x000fea000383ffff */
        .weak           $__internal_8_$__cuda_sm70_shflsync_bfly_p
        .type           $__internal_8_$__cuda_sm70_shflsync_bfly_p,@function
        .size           $__internal_8_$__cuda_sm70_shflsync_bfly_p,($__internal_9_$__cuda_sm70_shflsync_idx_p - $__internal_8_$__cuda_sm70_shflsync_bfly_p)
$__internal_8_$__cuda_sm70_shflsync_bfly_p:
[----:B------:R-:W-:Y:S04]  /*169d0*/  WARPSYNC R6 ;  /* 0x0000000600007348 */ /* 0x000fe80003800000 */
[----:B------:R1:W2:Y:S02]  /*169e0*/  SHFL.BFLY PT, R5, R2, R5, R7 ;  /* 0x0c00000502057389 */ /* 0x0002a400000e0007 */
[----:B-1----:R-:W-:Y:S02]  /*169f0*/  MOV R2, R3 ;  /* 0x0000000300027202 */ /* 0x002fe40000000f00 */
[----:B------:R-:W-:-:S04]  /*16a00*/  MOV R3, 0x0 ;  /* 0x0000000000037802 */ /* 0x000fc80000000f00 */
[----:B--2---:R-:W-:Y:S05]  /*16a10*/  RET.REL.NODEC R2 `(_ZN7cutlass13device_kernelIN5flash19enable_sm80_to_sm89INS1_16FlashAttnFwdSm80INS1_25CollectiveMainloopFwdSm80ILi8ELi1ELb0EN4cute5tupleIJNS5_1CILi128EEENS7_ILi64EEENS7_ILi192EEEEEELi192ENS_10bfloat16_tEfNS_4arch4Sm80ELb0ELb1ELb1ELb1ELb0ELb0ELb1ELb1EEENS1_21CollectiveEpilogueFwdINS6_IJS8_SA_S9_EEENS6_IJNS7_ILi1EEESI_SI_EEESC_SE_Li256ELb1ELb1ELb1ELb0EEENS1_36VarlenDynamicPersistentTileSchedulerILi128ELi64ELi256ELi256ELb1ELb1ELb0ELb1ELb0ELb1EEEEEEEEEvNT_6ParamsE) ;  /* 0xfffe95e002007950 */ /* 0x004fea0003c3ffff */
        .weak           $__internal_9_$__cuda_sm70_shflsync_idx_p
        .type           $__internal_9_$__cuda_sm70_shflsync_idx_p,@function
        .size           $__internal_9_$__cuda_sm70_shflsync_idx_p,($__internal_10_$__cuda_sm70_shflsync_up_p - $__internal_9_$__cuda_sm70_shflsync_idx_p)
$__internal_9_$__cuda_sm70_shflsync_idx_p:
[----:B------:R-:W-:-:S04]  /*16a20*/  MOV R87, 0xffffffff ;  /* 0xffffffff00577802 */ /* 0x000fc80000000f00 */
[----:B------:R-:W-:Y:S04]  /*16a30*/  WARPSYNC R87 ;  /* 0x0000005700007348 */ /* 0x000fe80003800000 */
[----:B------:R1:W2:Y:S02]  /*16a40*/  SHFL.IDX PT, R0, R5, R3, R0 ;  /* 0x0000000305007389 */ /* 0x0002a400000e0000 */
[----:B-1----:R-:W-:-:S04]  /*16a50*/  MOV R3, 0x0 ;  /* 0x0000000000037802 */ /* 0x002fc80000000f00 */
[----:B--2---:R-:W-:Y:S05]  /*16a60*/  RET.REL.NODEC R2 `(_ZN7cutlass13device_kernelIN5flash19enable_sm80_to_sm89INS1_16FlashAttnFwdSm80INS1_25CollectiveMainloopFwdSm80ILi8ELi1ELb0EN4cute5tupleIJNS5_1CILi128EEENS7_ILi64EEENS7_ILi192EEEEEELi192ENS_10bfloat16_tEfNS_4arch4Sm80ELb0ELb1ELb1ELb1ELb0ELb0ELb1ELb1EEENS1_21CollectiveEpilogueFwdINS6_IJS8_SA_S9_EEENS6_IJNS7_ILi1EEESI_SI_EEESC_SE_Li256ELb1ELb1ELb1ELb0EEENS1_36VarlenDynamicPersistentTileSchedulerILi128ELi64ELi256ELi256ELb1ELb1ELb0ELb1ELb0ELb1EEEEEEEEEvNT_6ParamsE) ;  /* 0xfffe959002007950 */ /* 0x004fea0003c3ffff */
        .weak           $__internal_10_$__cuda_sm70_shflsync_up_p
        .type           $__internal_10_$__cuda_sm70_shflsync_up_p,@function
        .size           $__internal_10_$__cuda_sm70_shflsync_up_p,($__internal_11_$__cuda_sm70_votesync_ballot - $__internal_10_$__cuda_sm70_shflsync_up_p)
$__internal_10_$__cuda_sm70_shflsync_up_p:
[----:B------:R-:W-:Y:S02]  /*16a70*/  IMAD.MOV.U32 R4, RZ, RZ, RZ ;  /* 0x000000ffff047224 */ /* 0x000fe400078e00ff */
[----:B------:R-:W-:-:S04]  /*16a80*/  IMAD.MOV.U32 R10, RZ, RZ, -0x1 ;  /* 0xffffffffff0a7424 */ /* 0x000fc800078e00ff */
[----:B------:R-:W-:Y:S04]  /*16a90*/  WARPSYNC R10 ;  /* 0x0000000a00007348 */ /* 0x000fe80003800000 */
[----:B------:R1:W2:Y:S02]  /*16aa0*/  SHFL.UP PT, R4, R0, R2, R4 ;  /* 0x0400000200047389 */ /* 0x0002a400000e0004 */
[----:B-1----:R-:W-:Y:S02]  /*16ab0*/  MOV R2, R3 ;  /* 0x0000000300027202 */ /* 0x002fe40000000f00 */
[----:B------:R-:W-:-:S04]  /*16ac0*/  MOV R3, 0x0 ;  /* 0x0000000000037802 */ /* 0x000fc80000000f00 */
[----:B--2---:R-:W-:Y:S05]  /*16ad0*/  RET.REL.NODEC R2 `(_ZN7cutlass13device_kernelIN5flash19enable_sm80_to_sm89INS1_16FlashAttnFwdSm80INS1_25CollectiveMainloopFwdSm80ILi8ELi1ELb0EN4cute5tupleIJNS5_1CILi128EEENS7_ILi64EEENS7_ILi192EEEEEELi192ENS_10bfloat16_tEfNS_4arch4Sm80ELb0ELb1ELb1ELb1ELb0ELb0ELb1ELb1EEENS1_21CollectiveEpilogueFwdINS6_IJS8_SA_S9_EEENS6_IJNS7_ILi1EEESI_SI_EEESC_SE_Li256ELb1ELb1ELb1ELb0EEENS1_36VarlenDynamicPersistentTileSchedulerILi128ELi64ELi256ELi256ELb1ELb1ELb0ELb1ELb0ELb1EEEEEEEEEvNT_6ParamsE) ;  /* 0xfffe952002007950 */ /* 0x004fea0003c3ffff */
        .weak           $__internal_11_$__cuda_sm70_votesync_ballot
        .type           $__internal_11_$__cuda_sm70_votesync_ballot,@function
        .size           $__internal_11_$__cuda_sm70_votesync_ballot,(.L_x_2479 - $__internal_11_$__cuda_sm70_votesync_ballot)
$__internal_11_$__cuda_sm70_votesync_ballot:
[----:B------:R-:W-:Y:S01]  /*16ae0*/  ISETP.NE.U32.AND P0, PT, R0, 0x1, PT ;  /* 0x000000010000780c */ /* 0x000fe20003f05070 */
[----:B------:R-:W-:-:S04]  /*16af0*/  IMAD.MOV.U32 R3, RZ, RZ, -0x1 ;  /* 0xffffffffff037424 */ /* 0x000fc800078e00ff */
[----:B------:R-:W-:Y:S08]  /*16b00*/  WARPSYNC R3 ;  /* 0x0000000300007348 */ /* 0x000ff00003800000 */
[----:B------:R-:W-:-:S04]  /*16b10*/  VOTE.ANY R0, PT, !P0 ;  /* 0x0000000000007806 */ /* 0x000fc800040e0100 */
[----:B------:R-:W-:Y:S01]  /*16b20*/  LOP3.LUT R0, R0, R3, RZ, 0xc0, !PT ;  /* 0x0000000300007212 */ /* 0x000fe200078ec0ff */
[----:B------:R-:W-:-:S04]  /*16b30*/  IMAD.MOV.U32 R3, RZ, RZ, 0x0 ;  /* 0x00000000ff037424 */ /* 0x000fc800078e00ff */
[----:B------:R-:W-:Y:S05]  /*16b40*/  RET.REL.NODEC R2 `(_ZN7cutlass13device_kernelIN5flash19enable_sm80_to_sm89INS1_16FlashAttnFwdSm80INS1_25CollectiveMainloopFwdSm80ILi8ELi1ELb0EN4cute5tupleIJNS5_1CILi128EEENS7_ILi64EEENS7_ILi192EEEEEELi192ENS_10bfloat16_tEfNS_4arch4Sm80ELb0ELb1ELb1ELb1ELb0ELb0ELb1ELb1EEENS1_21CollectiveEpilogueFwdINS6_IJS8_SA_S9_EEENS6_IJNS7_ILi1EEESI_SI_EEESC_SE_Li256ELb1ELb1ELb1ELb0EEENS1_36VarlenDynamicPersistentTileSchedulerILi128ELi64ELi256ELi256ELb1ELb1ELb0ELb1ELb0ELb1EEEEEEEEEvNT_6ParamsE) ;  /* 0xfffe94b002007950 */ /* 0x000fea0003c3ffff */
.L_x_570:
        /* <DEDUP_REMOVED lines=11> */
.L_x_2479:


//--------------------- .text._ZN7cutlass13device_kernelIN5flash19enable_sm80_to_sm89INS1_16FlashAttnFwdSm80INS1_25CollectiveMainloopFwdSm80ILi8ELi1ELb0EN4cute5tupleIJNS5_1CILi128EEENS7_ILi64EEENS7_ILi192EEEEEELi192ENS_10bfloat16_tEfNS_4arch4Sm80ELb0ELb1ELb1ELb1ELb0ELb1ELb1ELb1EEENS1_21CollectiveEpilogueFwdINS6_IJS8_SA_S9_EEENS6_IJNS7_ILi1EEESI_SI_EEESC_SE_Li256ELb1ELb1ELb1ELb0EEENS1_36VarlenDynamicPersistentTileSchedulerILi128ELi64ELi256ELi256ELb1ELb1ELb0ELb1ELb0ELb1EEEEEEEEEvNT_6ParamsE --------------------------
	.section	.text._ZN7cutlass13device_kernelIN5flash19enable_sm80_to_sm89INS1_16FlashAttnFwdSm80INS1_25CollectiveMainloopFwdSm80ILi8ELi1ELb0EN4cute5tupleIJNS5_1CILi128EEENS7_ILi64EEENS7_ILi192EEEEEELi192ENS_10bfloat16_tEfNS_4arch4Sm80ELb0ELb1ELb1ELb1ELb0ELb1ELb1ELb1EEENS1_21CollectiveEpilogueFwdINS6_IJS8_SA_S9_EEENS6_IJNS7_ILi1EEESI_SI_EEESC_SE_Li256ELb1ELb1ELb1ELb0EEENS1_36VarlenDynamicPersistentTileSchedulerILi128ELi64ELi256ELi256ELb1ELb1ELb0ELb1ELb0ELb1EEEEEEEEEvNT_6ParamsE,"ax",@progbits
	.sectioninfo	@"SHI_REGISTERS=255"
	.align	128
.text._ZN7cutlass13device_kernelIN5flash19enable_sm80_to_sm89INS1_16FlashAttnFwdSm80INS1_25CollectiveMainloopFwdSm80ILi8ELi1ELb0EN4cute5tupleIJNS5_1CILi128EEENS7_ILi64EEENS7_ILi192EEEEEELi192ENS_10bfloat16_tEfNS_4arch4Sm80ELb0ELb1ELb1ELb1ELb0ELb1ELb1ELb1EEENS1_21CollectiveEpilogueFwdINS6_IJS8_SA_S9_EEENS6_IJNS7_ILi1EEESI_SI_EEESC_SE_Li256ELb1ELb1ELb1ELb0EEENS1_36VarlenDynamicPersistentTileSchedulerILi128ELi64ELi256ELi256ELb1ELb1ELb0ELb1ELb0ELb1EEEEEEEEEvNT_6ParamsE:
        .type           _ZN7cutlass13device_kernelIN5flash19enable_sm80_to_sm89INS1_16FlashAttnFwdSm80INS1_25CollectiveMainloopFwdSm80ILi8ELi1ELb0EN4cute5tupleIJNS5_1CILi128EEENS7_ILi64EEENS7_ILi192EEEEEELi192ENS_10bfloat16_tEfNS_4arch4Sm80ELb0ELb1ELb1ELb1ELb0ELb1ELb1ELb1EEENS1_21CollectiveEpilogueFwdINS6_IJS8_SA_S9_EEENS6_IJNS7_ILi1EEESI_SI_EEESC_SE_Li256ELb1ELb1ELb1ELb0EEENS1_36VarlenDynamicPersistentTileSchedulerILi128ELi64ELi256ELi256ELb1ELb1ELb0ELb1ELb0ELb1EEEEEEEEEvNT_6ParamsE,@function
        .size           _ZN7cutlass13device_kernelIN5flash19enable_sm80_to_sm89INS1_16FlashAttnFwdSm80INS1_25CollectiveMainloopFwdSm80ILi8ELi1ELb0EN4cute5tupleIJNS5_1CILi128EEENS7_ILi64EEENS7_ILi192EEEEEELi192ENS_10bfloat16_tEfNS_4arch4Sm80ELb0ELb1ELb1ELb1ELb0ELb1ELb1ELb1EEENS1_21CollectiveEpilogueFwdINS6_IJS8_SA_S9_EEENS6_IJNS7_ILi1EEESI_SI_EEESC_SE_Li256ELb1ELb1ELb1ELb0EEENS1_36VarlenDynamicPersistentTileSchedulerILi128ELi64ELi256ELi256ELb1ELb1ELb0ELb1ELb0ELb1EEEEEEEEEvNT_6ParamsE,(.L_x_2484 - _ZN7cutlass13device_kernelIN5flash19enable_sm80_to_sm89INS1_16FlashAttnFwdSm80INS1_25CollectiveMainloopFwdSm80ILi8ELi1ELb0EN4cute5tupleIJNS5_1CILi128EEENS7_ILi64EEENS7_ILi192EEEEEELi192ENS_10bfloat16_tEfNS_4arch4Sm80ELb0ELb1ELb1ELb1ELb0ELb1ELb1ELb1EEENS1_21CollectiveEpilogueFwdINS6_IJS8_SA_S9_EEENS6_IJNS7_ILi1EEESI_SI_EEESC_SE_Li256ELb1ELb1ELb1ELb0EEENS1_36VarlenDynamicPersistentTileSchedulerILi128ELi64ELi256ELi256ELb1ELb1ELb0ELb1ELb0ELb1EEEEEEEEEvNT_6ParamsE)
        .other          _ZN7cutlass13device_kernelIN5flash19enable_sm80_to_sm89INS1_16FlashAttnFwdSm80INS1_25CollectiveMainloopFwdSm80ILi8ELi1ELb0EN4cute5tupleIJNS5_1CILi128EEENS7_ILi64EEENS7_ILi192EEEEEELi192ENS_10bfloat16_tEfNS_4arch4Sm80ELb0ELb1ELb1ELb1ELb0ELb1ELb1ELb1EEENS1_21CollectiveEpilogueFwdINS6_IJS8_SA_S9_EEENS6_IJNS7_ILi1EEESI_SI_EEESC_SE_Li256ELb1ELb1ELb1ELb0EEENS1_36VarlenDynamicPersistentTileSchedulerILi128ELi64ELi256ELi256ELb1ELb1ELb0ELb1ELb0ELb1EEEEEEEEEvNT_6ParamsE,@"STO_CUDA_ENTRY STV_DEFAULT"
_ZN7cutlass13device_kernelIN5flash19enable_sm80_to_sm89INS1_16FlashAttnFwdSm80INS1_25CollectiveMainloopFwdSm80ILi8ELi1ELb0EN4cute5tupleIJNS5_1CILi128EEENS7_ILi64EEENS7_ILi192EEEEEELi192ENS_10bfloat16_tEfNS_4arch4Sm80ELb0ELb1ELb1ELb1ELb0ELb1ELb1ELb1EEENS1_21CollectiveEpilogueFwdINS6_IJS8_SA_S9_EEENS6_IJNS7_ILi1EEESI_SI_EEESC_SE_Li256ELb1ELb1ELb1ELb0EEENS1_36VarlenDynamicPersistentTileSchedulerILi128ELi64ELi256ELi256ELb1ELb1ELb0ELb1ELb0ELb1EEEEEEEEEvNT_6ParamsE:
[----:B------:R-:W-:-:S03]  /*0000*/  MOV R1, c[0x0][0x28] ;  /* 0x00000a0000017a02 */ /* 0x000fc60000000f00 */
[----:B------:R-:W1:Y:S01]  /*0010*/  S2R R2, SR_TID.X ;  /* 0x0000000000027919 */ /* 0x000e620000002100 */
[----:B------:R-:W-:Y:S01]  /*0020*/  IADD3 R1, R1, -0x58, RZ ;  /* 0xffffffa801017810 */ /* 0x000fe20007ffe0ff */
[----:B------:R-:W-:Y:S01]  /*0030*/  ULDC.64 UR6, c[0x0][0x118] ;  /* 0x0000460000067ab9 */ /* 0x000fe20000000a00 */
[----:B-1----:R-:W-:-:S05]  /*0040*/  SHF.R.U32.HI R0, RZ, 0x5, R2 ;  /* 0x00000005ff007819 */ /* 0x002fca0000011602 */
[----:B------:R-:W1:Y:S02]  /*0050*/  SHFL.IDX PT, R3, R0, RZ, 0x1f ;  /* 0x00001fff00037589 */ /* 0x000e6400000e0000 */
[----:B-1----:R-:W-:Y:S02]  /*0060*/  ISETP.NE.AND P0, PT, R3, RZ, PT ;  /* 0x000000ff0300720c */ /* 0x002fe40003f05270 */
[----:B------:R-:W-:Y:S11]  /*0070*/  STL [R1+0x4c], R3 ;  /* 0x00004c0301007387 */ /* 0x000ff60000100800 */
[----:B------:R-:W-:Y:S06]  /*0080*/  @P0 BAR.SYNC.DEFER_BLOCKING 0x5, 0x100 ;  /* 0x0144000000000b1d */ /* 0x000fec0000010000 */
[----:B------:R-:W1:Y:S04]  /*0090*/  @P0 LDS.128 R4, [0x18100] ;  /* 0x01810000ff040984 */ /* 0x000e680000000c00 */
[----:B-1----:R1:W-:Y:S04]  /*00a0*/  @P0 STL.64 [R1], R4 ;  /* 0x0000000401000387 */ /* 0x0023e80000100a00 */
[----:B------:R1:W-:Y:S04]  /*00b0*/  @P0 STL.64 [R1+0x8], R6 ;  /* 0x0000080601000387 */ /* 0x0003e80000100a00 */
[----:B------:R-:W-:Y:S06]  /*00c0*/  @P0 BAR.ARV 0x4, 0x100 ;  /* 0x0104000000000b1d */ /* 0x000fec0000002000 */
[----:B------:R-:W-:Y:S05]  /*00d0*/  @P0 BRA `(.L_x_571) ;  /* 0x00000ff000000947 */ /* 0x000fea0003800000 */
[----:B------:R-:W-:Y:S01]  /*00e0*/  LOP3.LUT R13, R2, 0x1f, RZ, 0xc0, !PT ;  /* 0x0000001f020d7812 */ /* 0x000fe200078ec0ff */
[----:B------:R-:W-:-:S02]  /*00f0*/  IMAD.MOV.U32 R10, RZ, RZ, RZ ;  /* 0x000000ffff0a7224 */ /* 0x000fc400078e00ff */
[----:B------:R-:W-:Y:S01]  /*0100*/  IMAD.MOV.U32 R8, RZ, RZ, RZ ;  /* 0x000000ffff087224 */ /* 0x000fe200078e00ff */
[----:B------:R-:W-:-:S04]  /*0110*/  ISETP.NE.AND P6, PT, R13, 0x1f, PT ;  /* 0x0000001f0d00780c */ /* 0x000fc80003fc5270 */
[----:B------:R-:W-:-:S13]  /*0120*/  ISETP.GE.OR P0, PT, R13, c[0x0][0x53c], !P6 ;  /* 0x00014f000d007a0c */ /* 0x000fda0007706670 */
[----:B-1----:R-:W-:Y:S02]  /*0130*/  @!P0 IMAD.MOV.U32 R4, RZ, RZ, 0x4 ;  /* 0x00000004ff048424 */ /* 0x002fe400078e00ff */
[----:B------:R-:W-:Y:S02]  /*0140*/  @!P0 IMAD.MOV.U32 R2, RZ, RZ, 0x4 ;  /* 0x00000004ff028424 */ /* 0x000fe400078e00ff */
[----:B------:R-:W-:-:S04]  /*0150*/  @!P0 IMAD.WIDE.U32 R4, R13, R4, c[0x0][0x580] ;  /* 0x000160000d048625 */ /* 0x000fc800078e0004 */
[C---:B------:R-:W-:Y:S01]  /*0160*/  @!P0 IMAD.WIDE.U32 R2, R13.reuse, R2, c[0x0][0x578] ;  /* 0x00015e000d028625 */ /* 0x040fe200078e0002 */
[----:B------:R-:W2:Y:S04]  /*0170*/  @!P0 LDG.E R10, [R4.64] ;  /* 0x00000006040a8981 */ /* 0x000ea8000c1e1900 */
[----:B------:R-:W2:Y:S01]  /*0180*/  @!P0 LDG.E R8, [R2.64] ;  /* 0x0000000602088981 */ /* 0x000ea2000c1e1900 */
[C---:B------:R-:W-:Y:S01]  /*0190*/  ISETP.NE.AND P5, PT, R13.reuse, RZ, PT ;  /* 0x000000ff0d00720c */ /* 0x040fe20003fa5270 */
[----:B------:R-:W1:Y:S01]  /*01a0*/  S2UR UR4, SR_CTAID.X ;  /* 0x00000000000479c3 */ /* 0x000e620000002500 */
[C---:B------:R-:W-:Y:S02]  /*01b0*/  ISETP.GE.U32.AND P4, PT, R13.reuse, 0x2, PT ;  /* 0x000000020d00780c */ /* 0x040fe40003f86070 */
[----:B------:R-:W-:-:S02]  /*01c0*/  ISETP.GE.U32.AND P3, PT, R13, 0x4, PT ;  /* 0x000000040d00780c */ /* 0x000fc40003f66070 */
[C---:B------:R-:W-:Y:S02]  /*01d0*/  ISETP.GE.U32.AND P2, PT, R13.reuse, 0x8, PT ;  /* 0x000000080d00780c */ /* 0x040fe40003f46070 */
[----:B------:R-:W-:Y:S02]  /*01e0*/  ISETP.GE.U32.AND P1, PT, R13, 0x10, PT ;  /* 0x000000100d00780c */ /* 0x000fe40003f26070 */
[----:B------:R-:W-:Y:S01]  /*01f0*/  MOV R6, RZ ;  /* 0x000000ff00067202 */ /* 0x000fe20000000f00 */
[----:B--2---:R-:W-:-:S05]  /*0200*/  IMAD R4, R10, R8, RZ ;  /* 0x000000080a047224 */ /* 0x004fca00078e02ff */
[----:B------:R-:W2:Y:S02]  /*0210*/  SHFL.UP PT, R0, R4, 0x1, RZ ;  /* 0x0420000004007989 */ /* 0x000ea400000e00ff */
[----:B--2---:R-:W-:-:S05]  /*0220*/  SEL R0, R0, RZ, P5 ;  /* 0x000000ff00007207 */ /* 0x004fca0002800000 */
[----:B------:R-:W-:-:S05]  /*0230*/  IMAD.IADD R4, R4, 0x1, R0 ;  /* 0x0000000104047824 */ /* 0x000fca00078e0200 */
[----:B------:R-:W2:Y:S02]  /*0240*/  SHFL.UP PT, R0, R4, 0x2, RZ ;  /* 0x0440000004007989 */ /* 0x000ea400000e00ff */
[----:B--2---:R-:W-:-:S04]  /*0250*/  SEL R0, R0, RZ, P4 ;  /* 0x000000ff00007207 */ /* 0x004fc80002000000 */
[----:B------:R-:W-:-:S05]  /*0260*/  IADD3 R4, R4, R0, RZ ;  /* 0x0000000004047210 */ /* 0x000fca0007ffe0ff */
[----:B------:R-:W2:Y:S02]  /*0270*/  SHFL.UP PT, R0, R4, 0x4, RZ ;  /* 0x0480000004007989 */ /* 0x000ea400000e00ff */
[----:B--2---:R-:W-:-:S05]  /*0280*/  SEL R0, R0, RZ, P3 ;  /* 0x000000ff00007207 */ /* 0x004fca0001800000 */
[----:B------:R-:W-:-:S05]  /*0290*/  IMAD.IADD R4, R4, 0x1, R0 ;  /* 0x0000000104047824 */ /* 0x000fca00078e0200 */
[----:B------:R-:W2:Y:S02]  /*02a0*/  SHFL.UP PT, R0, R4, 0x8, RZ ;  /* 0x0500000004007989 */ /* 0x000ea400000e00ff */
[----:B--2---:R-:W-:-:S05]  /*02b0*/  SEL R0, R0, RZ, P2 ;  /* 0x000000ff00007207 */ /* 0x004fca0001000000 */
[----:B------:R-:W-:-:S05]  /*02c0*/  IMAD.IADD R4, R4, 0x1, R0 ;  /* 0x0000000104047824 */ /* 0x000fca00078e0200 */
[----:B------:R-:W2:Y:S02]  /*02d0*/  SHFL.UP PT, R0, R4, 0x10, RZ ;  /* 0x0600000004007989 */ /* 0x000ea400000e00ff */
[----:B--2---:R-:W-:-:S05]  /*02e0*/  SEL R0, R0, RZ, P1 ;  /* 0x000000ff00007207 */ /* 0x004fca0000800000 */
[----:B------:R-:W-:-:S05]  /*02f0*/  IMAD.IADD R4, R4, 0x1, R0 ;  /* 0x0000000104047824 */ /* 0x000fca00078e0200 */
[----:B------:R-:W2:Y:S02]  /*0300*/  SHFL.IDX PT, R7, R4, 0x1f, 0x1f ;  /* 0x03e01f0004077f89 */ /* 0x000ea400000e0000 */
[----:B--2---:R-:W-:-:S04]  /*0310*/  IMAD R7, R7, c[0x0][0x538], RZ ;  /* 0x00014e0007077a24 */ /* 0x004fc800078e02ff */
[----:B------:R-:W-:Y:S01]  /*0320*/  IMAD.MOV.U32 R0, RZ, RZ, R7 ;  /* 0x000000ffff007224 */ /* 0x000fe200078e0007 */
[----:B-1----:R-:W-:-:S13]  /*0330*/  ISETP.GT.AND P0, PT, R7, UR4, PT ;  /* 0x0000000407007c0c */ /* 0x002fda000bf04270 */
[----:B------:R-:W-:Y:S05]  /*0340*/  @P0 BRA `(.L_x_572) ;  /* 0x0000027000000947 */ /* 0x000fea0003800000 */
[----:B------:R-:W-:Y:S02]  /*0350*/  MOV R7, R0 ;  /* 0x0000000000077202 */ /* 0x000fe40000000f00 */
[----:B------:R-:W-:-:S04]  /*0360*/  MOV R6, RZ ;  /* 0x000000ff00067202 */ /* 0x000fc80000000f00 */
.L_x_576:
        /* <DEDUP_REMOVED lines=12> */
[----:B------:R-:W2:Y:S04]  /*0430*/  @!P0 LDG.E R10, [R4.64] ;  /* 0x00000006040a8981 */ /* 0x000ea8000c1e1900 */
[----:B------:R-:W2:Y:S02]  /*0440*/  @!P0 LDG.E R8, [R2.64] ;  /* 0x0000000602088981 */ /* 0x000ea4000c1e1900 */
[----:B--2---:R-:W-:Y:S01]  /*0450*/  IMAD R4, R10, R8, RZ ;  /* 0x000000080a047224 */ /* 0x004fe200078e02ff */
[----:B------:R-:W-:Y:S05]  /*0460*/  BRA.DIV ~URZ, `(.L_x_574) ;  /* 0x00021cf27f007947 */ /* 0x000fea000b800000 */
[----:B------:R1:W2:Y:S02]  /*0470*/  SHFL.UP PT, R0, R4, 0x1, RZ ;  /* 0x0420000004007989 */ /* 0x0002a400000e00ff */
.L_x_795:
        /* <DEDUP_REMOVED lines=16> */
.L_x_796:
[----:B--2---:R-:W-:-:S05]  /*0580*/  IMAD R0, R0, c[0x0][0x538], RZ ;  /* 0x00014e0000007a24 */ /* 0x004fca00078e02ff */
[----:B------:R-:W-:-:S04]  /*0590*/  IADD3 R7, R0, R7, RZ ;  /* 0x0000000700077210 */ /* 0x000fc80007ffe0ff */
[----:B------:R-:W-:-:S13]  /*05a0*/  ISETP.GT.AND P0, PT, R7, UR4, PT ;  /* 0x0000000407007c0c */ /* 0x000fda000bf04270 */
[----:B-1----:R-:W-:Y:S05]  /*05b0*/  @!P0 BRA `(.L_x_576) ;  /* 0xfffffdb000008947 */ /* 0x002fea000383ffff */
.L_x_572:
[----:B------:R-:W-:-:S05]  /*05c0*/  IADD3 R11, -R0, R7, RZ ;  /* 0x00000007000b7210 */ /* 0x000fca0007ffe1ff */
[----:B------:R-:W-:-:S05]  /*05d0*/  IMAD R0, R4, c[0x0][0x538], R11 ;  /* 0x00014e0004007a24 */ /* 0x000fca00078e020b */
[----:B------:R-:W-:Y:S01]  /*05e0*/  ISETP.GT.AND P0, PT, R0, UR4, PT ;  /* 0x0000000400007c0c */ /* 0x000fe2000bf04270 */
[----:B------:R-:W-:-:S12]  /*05f0*/  BRA.DIV ~URZ, `(.L_x_577) ;  /* 0x00021db27f007947 */ /* 0x000fd8000b800000 */
[----:B------:R-:W-:-:S04]  /*0600*/  VOTE.ANY R7, PT, !P0 ;  /* 0x0000000000077806 */ /* 0x000fc800040e0100 */
.L_x_797:
[----:B------:R-:W1:Y:S02]  /*0610*/  POPC R0, R7 ;  /* 0x0000000700007309 */ /* 0x000e640000000000 */
[----:B-1----:R-:W-:-:S05]  /*0620*/  IADD3 R2, R0, R6, RZ ;  /* 0x0000000600027210 */ /* 0x002fca0007ffe0ff */
[----:B------:R1:W-:Y:S01]  /*0630*/  STL [R1+0xc], R2 ;  /* 0x00000c0201007387 */ /* 0x0003e20000100800 */
[----:B------:R-:W-:Y:S05]  /*0640*/  BRA.DIV ~URZ, `(.L_x_578) ;  /* 0x00021db27f007947 */ /* 0x000fea000b800000 */
[----:B------:R2:W3:Y:S01]  /*0650*/  SHFL.IDX PT, R12, R10, R0, 0x1f ;  /* 0x00001f000a0c7589 */ /* 0x0004e200000e0000 */
[----:B------:R-:W-:-:S03]  /*0660*/  MOV R6, RZ ;  /* 0x000000ff00067202 */ /* 0x000fc60000000f00 */
[----:B------:R2:W4:Y:S04]  /*0670*/  SHFL.IDX PT, R10, R8, R0, 0x1f ;  /* 0x00001f00080a7589 */ /* 0x00052800000e0000 */
.L_x_798:
[----:B------:R-:W-:Y:S01]  /*0680*/  ISETP.NE.AND P0, PT, R7, RZ, PT ;  /* 0x000000ff0700720c */ /* 0x000fe20003f05270 */
[----:B------:R-:W-:-:S12]  /*0690*/  BSSY B0, `(.L_x_579) ;  /* 0x0000005000007945 */ /* 0x000fd80003800000 */
[----:B------:R-:W-:Y:S05]  /*06a0*/  @!P0 BRA `(.L_x_580) ;  /* 0x0000003000008947 */ /* 0x000fea0003800000 */
[----:B------:R-:W-:Y:S01]  /*06b0*/  IADD3 R5, R0, -0x1, RZ ;  /* 0xffffffff00057810 */ /* 0x000fe20007ffe0ff */
[----:B------:R-:W-:Y:S05]  /*06c0*/  BRA.DIV ~URZ, `(.L_x_581) ;  /* 0x00021e127f007947 */ /* 0x000fea000b800000 */
[----:B------:R1:W2:Y:S02]  /*06d0*/  SHFL.IDX PT, R6, R4, R5, 0x1f ;  /* 0x00001f0504067589 */ /* 0x0002a400000e0000 */
.L_x_580:
[----:B------:R-:W-:Y:S05]  /*06e0*/  BSYNC B0 ;  /* 0x0000000000007941 */ /* 0x000fea0003800000 */
.L_x_579:
[----:B--2---:R-:W-:Y:S01]  /*06f0*/  IMAD R0, R6, c[0x0][0x538], R11 ;  /* 0x00014e0006007a24 */ /* 0x004fe200078e020b */
[----:B----4-:R-:W-:Y:S01]  /*0700*/  ISETP.NE.AND P0, PT, R10, 0x1, PT ;  /* 0x000000010a00780c */ /* 0x010fe20003f05270 */
[----:B------:R-:W-:Y:S03]  /*0710*/  BSSY B0, `(.L_x_582) ;  /* 0x0000089000007945 */ /* 0x000fe60003800000 */
[----:B------:R2:W-:Y:S01]  /*0720*/  STL [R1], R0 ;  /* 0x0000000001007387 */ /* 0x0005e20000100800 */
[----:B------:R-:W-:-:S08]  /*0730*/  IADD3 R9, -R0, UR4, RZ ;  /* 0x0000000400097c10 */ /* 0x000fd0000fffe1ff */
[----:B------:R-:W-:Y:S05]  /*0740*/  @!P0 BRA `(.L_x_583) ;  /* 0x000003f000008947 */ /* 0x000fea0003800000 */
[-C--:B--23--:R-:W-:Y:S02]  /*0750*/  IABS R0, R12.reuse ;  /* 0x0000000c00007213 */ /* 0x08cfe40000000000 */
[----:B------:R-:W-:-:S03]  /*0760*/  IABS R6, R12 ;  /* 0x0000000c00067213 */ /* 0x000fc60000000000 */
[----:B-1----:R-:W-:Y:S01]  /*0770*/  IMAD.MOV.U32 R5, RZ, RZ, R0 ;  /* 0x000000ffff057224 */ /* 0x002fe200078e0000 */
[----:B------:R-:W-:-:S03]  /*0780*/  IABS R0, R10 ;  /* 0x0000000a00007213 */ /* 0x000fc60000000000 */
[----:B------:R-:W1:Y:S02]  /*0790*/  I2F.RP R2, R5 ;  /* 0x0000000500027306 */ /* 0x000e640000209400 */
[----:B------:R-:W-:Y:S01]  /*07a0*/  IMAD.MOV.U32 R8, RZ, RZ, R0 ;  /* 0x000000ffff087224 */ /* 0x000fe200078e0000 */
[----:B------:R-:W-:-:S05]  /*07b0*/  IABS R0, R9 ;  /* 0x0000000900007213 */ /* 0x000fca0000000000 */
[----:B------:R-:W-:Y:S08]  /*07c0*/  I2F.RP R7, R8 ;  /* 0x0000000800077306 */ /* 0x000ff00000209400 */
[----:B-1----:R-:W1:Y:S02]  /*07d0*/  MUFU.RCP R2, R2 ;  /* 0x0000000200027308 */ /* 0x002e640000001000 */
[----:B-1----:R-:W-:-:S06]  /*07e0*/  IADD3 R2, R2, 0xffffffe, RZ ;  /* 0x0ffffffe02027810 */ /* 0x002fcc0007ffe0ff */
[----:B------:R-:W1:Y:S02]  /*07f0*/  F2I.FTZ.U32.TRUNC.NTZ R3, R2 ;  /* 0x0000000200037305 */ /* 0x000e64000021f000 */
        /* <DEDUP_REMOVED lines=49> */
[----:B------:R-:W-:-:S05]  /*0b10*/  IMAD R2, R3, 0x10000, R2 ;  /* 0x0001000003027824 */ /* 0x000fca00078e0202 */
[----:B------:R1:W-:Y:S01]  /*0b20*/  STL [R1+0x8], R2 ;  /* 0x0000080201007387 */ /* 0x0003e20000100800 */
[----:B------:R-:W-:Y:S05]  /*0b30*/  BRA `(.L_x_584) ;  /* 0x0000046000007947 */ /* 0x000fea0003800000 */
.L_x_583:
[----:B------:R-:W4:Y:S01]  /*0b40*/  LDL R3, [R1+0xc] ;  /* 0x00000c0001037983 */ /* 0x000f220000100800 */
[----:B-1----:R-:W-:-:S04]  /*0b50*/  IMAD.MOV.U32 R2, RZ, RZ, 0x4 ;  /* 0x00000004ff027424 */ /* 0x002fc800078e00ff */
[----:B----4-:R-:W-:-:S05]  /*0b60*/  IMAD.WIDE R2, R3, R2, c[0x0][0x590] ;  /* 0x0001640003027625 */ /* 0x010fca00078e0202 */
[----:B------:R-:W4:Y:S02]  /*0b70*/  LDG.E R7, [R2.64] ;  /* 0x0000000602077981 */ /* 0x000f24000c1e1900 */
[----:B---34-:R-:W-:-:S05]  /*0b80*/  IMAD R11, R7, R12, RZ ;  /* 0x0000000c070b7224 */ /* 0x018fca00078e02ff */
[-C--:B--2---:R-:W-:Y:S02]  /*0b90*/  IABS R0, R11.reuse ;  /* 0x0000000b00007213 */ /* 0x084fe40000000000 */
        /* <DEDUP_REMOVED lines=62> */
[----:B------:R-:W-:-:S05]  /*0f80*/  IMAD R2, R0, R2, R3 ;  /* 0x0000000200027224 */ /* 0x000fca00078e0203 */
[----:B------:R1:W-:Y:S02]  /*0f90*/  STL [R1+0x8], R2 ;  /* 0x0000080201007387 */ /* 0x0003e40000100800 */
.L_x_584:
[----:B------:R-:W-:Y:S05]  /*0fa0*/  BSYNC B0 ;  /* 0x0000000000007941 */ /* 0x000fea0003800000 */
.L_x_582:
[----:B------:R-:W-:-:S04]  /*0fb0*/  LOP3.LUT R0, RZ, R0, RZ, 0x33, !PT ;  /* 0x00000000ff007212 */ /* 0x000fc800078e33ff */
[----:B------:R-:W-:-:S05]  /*0fc0*/  IADD3 R0, R0, R12, RZ ;  /* 0x0000000c00007210 */ /* 0x000fca0007ffe0ff */
[----:B------:R2:W-:Y:S01]  /*0fd0*/  STL [R1+0x4], R0 ;  /* 0x0000040001007387 */ /* 0x0005e20000100800 */
[----:B------:R-:W-:Y:S05]  /*0fe0*/  BRA `(.L_x_585) ;  /* 0x0000006000007947 */ /* 0x000fea0003800000 */
.L_x_573:
[----:B------:R-:W-:Y:S01]  /*0ff0*/  MOV R0, UR4 ;  /* 0x0000000400007c02 */ /* 0x000fe20008000f00 */
[----:B------:R-:W-:Y:S04]  /*1000*/  STL [R1+0x4], RZ ;  /* 0x000004ff01007387 */ /* 0x000fe80000100800 */
[----:B------:R1:W-:Y:S04]  /*1010*/  STL [R1], R0 ;  /* 0x0000000001007387 */ /* 0x0003e80000100800 */
[----:B------:R2:W-:Y:S01]  /*1020*/  STL [R1+0x8], RZ ;  /* 0x000008ff01007387 */ /* 0x0005e20000100800 */
[----:B-1----:R-:W-:-:S05]  /*1030*/  MOV R0, c[0x0][0x53c] ;  /* 0x00014f0000007a02 */ /* 0x002fca0000000f00 */
[----:B------:R2:W-:Y:S02]  /*1040*/  STL [R1+0xc], R0 ;  /* 0x00000c0001007387 */ /* 0x0005e40000100800 */
.L_x_585:
[----:B------:R-:W3:Y:S04]  /*1050*/  LDL R4, [R1] ;  /* 0x0000000001047983 */ /* 0x000ee80000100800 */
[----:B------:R-:W3:Y:S04]  /*1060*/  LDL R5, [R1+0x4] ;  /* 0x0000040001057983 */ /* 0x000ee80000100800 */
[----:B------:R-:W3:Y:S04]  /*1070*/  LDL R6, [R1+0x8] ;  /* 0x0000080001067983 */ /* 0x000ee80000100800 */
[----:B------:R-:W3:Y:S01]  /*1080*/  LDL R7, [R1+0xc] ;  /* 0x00000c0001077983 */ /* 0x000ee20000100800 */
[----:B------:R-:W-:Y:S01]  /*1090*/  ISETP.NE.AND P0, PT, R13, RZ, PT ;  /* 0x000000ff0d00720c */ /* 0x000fe20003f05270 */
[----:B------:R-:W-:-:S12]  /*10a0*/  WARPSYNC 0xffffffff ;  /* 0xffffffff00007948 */ /* 0x000fd80003800000 */
[----:B---3--:R3:W-:Y:S04]  /*10b0*/  @!P0 STS.128 [0x18100], R4 ;  /* 0x01810004ff008388 */ /* 0x0087e80000000c00 */
[----:B------:R-:W-:Y:S06]  /*10c0*/  BAR.ARV 0x5, 0x100 ;  /* 0x0144000000007b1d */ /* 0x000fec0000002000 */
.L_x_571:
[----:B--2---:R-:W2:Y:S02]  /*10d0*/  LDL R0, [R1+0xc] ;  /* 0x00000c0001007983 */ /* 0x004ea40000100800 */
[----:B--2---:R-:W-:-:S13]  /*10e0*/  ISETP.GE.AND P0, PT, R0, c[0x0][0x53c], PT ;  /* 0x00014f0000007a0c */ /* 0x004fda0003f06270 */
[----:B------:R-:W-:Y:S05]  /*10f0*/  @P0 EXIT ;  /* 0x000000000000094d */ /* 0x000fea0003800000 */
[----:B------:R-:W2:Y:S02]  /*1100*/  S2R R18, SR_TID.X ;  /* 0x0000000000127919 */ /* 0x000ea40000002100 */
[----:B--2---:R-:W-:-:S04]  /*1110*/  SHF.R.S32.HI R13, RZ, 0x1f, R18 ;  /* 0x0000001fff0d7819 */ /* 0x004fc80000011412 */
[CC--:B------:R-:W-:Y:S02]  /*1120*/  LEA.HI R14, R13.reuse, R18.reuse, RZ, 0x3 ;  /* 0x000000120d0e7211 */ /* 0x0c0fe400078f18ff */
[-C--:B------:R-:W-:Y:S02]  /*1130*/  LEA.HI R3, R13, R18.reuse, RZ, 0x4 ;  /* 0x000000120d037211 */ /* 0x080fe400078f20ff */
[----:B------:R-:W-:Y:S02]  /*1140*/  SHF.R.S32.HI R19, RZ, 0x3, R14 ;  /* 0x00000003ff137819 */ /* 0x000fe4000001140e */
[----:B-1----:R-:W-:Y:S02]  /*1150*/  LOP3.LUT R2, R14, 0xfffffff8, RZ, 0xc0, !PT ;  /* 0xfffffff80e027812 */ /* 0x002fe400078ec0ff */
[----:B------:R-:W-:Y:S01]  /*1160*/  LOP3.LUT R0, R3, 0xfffffff0, RZ, 0xc0, !PT ;  /* 0xfffffff003007812 */ /* 0x000fe200078ec0ff */
[----:B---3--:R-:W-:Y:S01]  /*1170*/  IMAD.SHL.U32 R5, R19, 0x40, RZ ;  /* 0x0000004013057824 */ /* 0x008fe200078e00ff */
[----:B------:R-:W-:Y:S01]  /*1180*/  SHF.R.S32.HI R4, RZ, 0x4, R3 ;  /* 0x00000004ff047819 */ /* 0x000fe20000011403 */
[C---:B------:R-:W-:Y:S01]  /*1190*/  IMAD.IADD R8, R18.reuse, 0x1, -R2 ;  /* 0x0000000112087824 */ /* 0x040fe200078e0a02 */
[----:B------:R-:W-:Y:S01]  /*11a0*/  LEA.HI R11, R13, R18, RZ, 0x5 ;  /* 0x000000120d0b7211 */ /* 0x000fe200078f28ff */
[----:B------:R-:W-:Y:S01]  /*11b0*/  IMAD.IADD R0, R18, 0x1, -R0 ;  /* 0x0000000112007824 */ /* 0x000fe200078e0a00 */
[----:B------:R-:W-:Y:S01]  /*11c0*/  LOP3.LUT R2, R5, 0x1c0, RZ, 0xc0, !PT ;  /* 0x000001c005027812 */ /* 0x000fe200078ec0ff */
[----:B------:R-:W-:Y:S01]  /*11d0*/  IMAD.SHL.U32 R10, R8, 0x8, RZ ;  /* 0x00000008080a7824 */ /* 0x000fe200078e00ff */
[----:B------:R-:W-:-:S02]  /*11e0*/  LEA.HI R3, R3, R4, RZ, 0x1 ;  /* 0x0000000403037211 */ /* 0x000fc400078f08ff */
[----:B------:R-:W-:Y:S02]  /*11f0*/  SHF.R.S32.HI R6, RZ, 0x1f, R0 ;  /* 0x0000001fff067819 */ /* 0x000fe40000011400 */
[----:B------:R-:W-:Y:S01]  /*1200*/  SHF.R.U32.HI R5, RZ, 0x3, R2 ;  /* 0x00000003ff057819 */ /* 0x000fe20000011602 */
[----:B------:R1:W-:Y:S01]  /*1210*/  STL [R1+0x10], R10 ;  /* 0x0000100a01007387 */ /* 0x0003e20000100800 */
[----:B------:R-:W-:Y:S02]  /*1220*/  LOP3.LUT R3, R3, 0xfffffffe, RZ, 0xc0, !PT ;  /* 0xfffffffe03037812 */ /* 0x000fe400078ec0ff */
[----:B------:R-:W-:Y:S02]  /*1230*/  LOP3.LUT R2, R2, 0x38, R10, 0xf8, !PT ;  /* 0x0000003802027812 */ /* 0x000fe400078ef80a */
[----:B------:R-:W-:Y:S01]  /*1240*/  LEA.HI R15, R13, R18, RZ, 0x2 ;  /* 0x000000120d0f7211 */ /* 0x000fe200078f10ff */
[----:B------:R-:W-:Y:S01]  /*1250*/  IMAD.IADD R12, R4, 0x1, -R3 ;  /* 0x00000001040c7824 */ /* 0x000fe200078e0a03 */
[----:B------:R-:W-:Y:S01]  /*1260*/  LOP3.LUT R9, R2, R5, RZ, 0x3c, !PT ;  /* 0x0000000502097212 */ /* 0x000fe200078e3cff */
[----:B------:R-:W-:Y:S01]  /*1270*/  IMAD.SHL.U32 R3, R8, 0x40, RZ ;  /* 0x0000004008037824 */ /* 0x000fe200078e00ff */
[----:B------:R-:W-:-:S02]  /*1280*/  SHF.R.S32.HI R245, RZ, 0x2, R15 ;  /* 0x00000002fff57819 */ /* 0x000fc4000001140f */
[----:B------:R-:W-:Y:S02]  /*1290*/  SHF.R.S32.HI R4, RZ, 0x1f, R15 ;  /* 0x0000001fff047819 */ /* 0x000fe4000001140f */
[----:B------:R-:W-:Y:S02]  /*12a0*/  LOP3.LUT P4, RZ, R8, 0x2, RZ, 0xc0, !PT ;  /* 0x0000000208ff7812 */ /* 0x000fe4000788c0ff */
[----:B------:R-:W-:Y:S02]  /*12b0*/  LEA.HI R4, R4, R245, RZ, 0x3 ;  /* 0x000000f504047211 */ /* 0x000fe400078f18ff */
[----:B------:R-:W-:Y:S02]  /*12c0*/  LOP3.LUT P3, RZ, R8, 0x4, RZ, 0xc0, !PT ;  /* 0x0000000408ff7812 */ /* 0x000fe4000786c0ff */
[----:B-1----:R-:W-:Y:S02]  /*12d0*/  LEA.HI R10, R6, R0, RZ, 0x3 ;  /* 0x00000000060a7211 */ /* 0x002fe400078f18ff */
[----:B------:R-:W-:-:S02]  /*12e0*/  SHF.R.S32.HI R6, RZ, 0x5, R11 ;  /* 0x00000005ff067819 */ /* 0x000fc4000001140b */
[----:B------:R-:W-:-:S05]  /*12f0*/  LOP3.LUT R2, R10, 0xfffffff8, RZ, 0xc0, !PT ;  /* 0xfffffff80a027812 */ /* 0x000fca00078ec0ff */
[----:B------:R-:W-:Y:S01]  /*1300*/  IMAD.IADD R7, R0, 0x1, -R2 ;  /* 0x0000000100077824 */ /* 0x000fe200078e0a02 */
[----:B------:R-:W-:Y:S02]  /*1310*/  LOP3.LUT R0, R3, 0x1c0, RZ, 0xc0, !PT ;  /* 0x000001c003007812 */ /* 0x000fe400078ec0ff */
[----:B------:R-:W-:Y:S02]  /*1320*/  LOP3.LUT R3, R11, 0xffffffe0, RZ, 0xc0, !PT ;  /* 0xffffffe00b037812 */ /* 0x000fe400078ec0ff */
[----:B------:R-:W-:Y:S02]  /*1330*/  LOP3.LUT R5, R0, 0x8, R14, 0xf8, !PT ;  /* 0x0000000800057812 */ /* 0x000fe400078ef80e */
[----:B------:R-:W-:Y:S01]  /*1340*/  SHF.R.U32.HI R2, RZ, 0x3, R0 ;  /* 0x00000003ff027819 */ /* 0x000fe20000011600 */
[----:B------:R-:W-:Y:S01]  /*1350*/  IMAD.IADD R17, R18, 0x1, -R3 ;  /* 0x0000000112117824 */ /* 0x000fe200078e0a03 */
[----:B------:R-:W-:Y:S02]  /*1360*/  SHF.R.S32.HI R0, RZ, 0x1f, R11 ;  /* 0x0000001fff007819 */ /* 0x000fe4000001140b */
[----:B------:R-:W-:-:S02]  /*1370*/  LOP3.LUT R14, R5, R2, RZ, 0x3c, !PT ;  /* 0x00000002050e7212 */ /* 0x000fc400078e3cff */
[----:B------:R-:W-:Y:S02]  /*1380*/  LEA.HI R0, R0, R6, RZ, 0x3 ;  /* 0x0000000600007211 */ /* 0x000fe400078f18ff */
[----:B------:R-:W-:Y:S02]  /*1390*/  LEA.HI R5, R13, R18, RZ, 0x6 ;  /* 0x000000120d057211 */ /* 0x000fe400078f30ff */
[----:B------:R-:W-:Y:S02]  /*13a0*/  LOP3.LUT R3, R4, 0xfffffff8, RZ, 0xc0, !PT ;  /* 0xfffffff804037812 */ /* 0x000fe400078ec0ff */
[----:B------:R-:W-:Y:S01]  /*13b0*/  SHF.R.S32.HI R11, RZ, 0x1f, R17 ;  /* 0x0000001fff0b7819 */ /* 0x000fe20000011411 */
[----:B------:R-:W-:Y:S01]  /*13c0*/  IMAD.SHL.U32 R5, R5, 0x8, RZ ;  /* 0x0000000805057824 */ /* 0x000fe200078e00ff */
[----:B------:R-:W-:Y:S01]  /*13d0*/  LOP3.LUT R2, R0, 0xffffff8, RZ, 0xc0, !PT ;  /* 0x0ffffff800027812 */ /* 0x000fe200078ec0ff */
[----:B------:R-:W-:Y:S01]  /*13e0*/  IMAD.IADD R0, R245, 0x1, -R3 ;  /* 0x00000001f5007824 */ /* 0x000fe200078e0a03 */
[----:B------:R-:W-:-:S02]  /*13f0*/  LEA.HI R11, R11, R17, RZ, 0x2 ;  /* 0x000000110b0b7211 */ /* 0x000fc400078f10ff */
[----:B------:R-:W-:Y:S01]  /*1400*/  LOP3.LUT R217, R9, 0x7ffffe00, R5, 0xf8, !PT ;  /* 0x7ffffe0009d97812 */ /* 0x000fe200078ef805 */
[----:B------:R-:W-:Y:S01]  /*1410*/  IMAD.IADD R3, R6, 0x1, -R2 ;  /* 0x0000000106037824 */ /* 0x000fe200078e0a02 */
[----:B------:R-:W-:Y:S01]  /*1420*/  SHF.R.S32.HI R2, RZ, 0x2, R11 ;  /* 0x00000002ff027819 */ /* 0x000fe2000001140b */
[----:B------:R-:W-:Y:S01]  /*1430*/  IMAD.SHL.U32 R5, R7, 0x40, RZ ;  /* 0x0000004007057824 */ /* 0x000fe200078e00ff */
[C---:B------:R-:W-:Y:S01]  /*1440*/  LOP3.LUT R4, R0.reuse, 0x1, RZ, 0xc0, !PT ;  /* 0x0000000100047812 */ /* 0x040fe200078ec0ff */
[----:B------:R-:W-:Y:S01]  /*1450*/  IMAD.SHL.U32 R217, R217, 0x2, RZ ;  /* 0x00000002d9d97824 */ /* 0x000fe200078e00ff */
[----:B------:R-:W-:Y:S01]  /*1460*/  LOP3.LUT P2, RZ, R0, 0x4, RZ, 0xc0, !PT ;  /* 0x0000000400ff7812 */ /* 0x000fe2000784c0ff */
[----:B------:R-:W-:Y:S01]  /*1470*/  IMAD R16, R3, 0x10, R2 ;  /* 0x0000001003107824 */ /* 0x000fe200078e0202 */
[----:B------:R-:W-:Y:S01]  /*1480*/  ISETP.NE.U32.AND P1, PT, R4, 0x1, PT ;  /* 0x000000010400780c */ /* 0x000fe20003f25070 */
[----:B------:R-:W-:Y:S01]  /*1490*/  IMAD.SHL.U32 R3, R12, 0x8, RZ ;  /* 0x000000080c037824 */ /* 0x000fe200078e00ff */
[----:B------:R-:W-:-:S02]  /*14a0*/  LOP3.LUT R2, R5, 0x1c0, RZ, 0xc0, !PT ;  /* 0x000001c005027812 */ /* 0x000fc400078ec0ff */
[----:B------:R-:W-:Y:S01]  /*14b0*/  LOP3.LUT R4, R15, 0xfffffffc, RZ, 0xc0, !PT ;  /* 0xfffffffc0f047812 */ /* 0x000fe200078ec0ff */
[----:B------:R-:W-:Y:S01]  /*14c0*/  STL [R1+0x50], R16 ;  /* 0x0000501001007387 */ /* 0x000fe20000100800 */
[C---:B------:R-:W-:Y:S01]  /*14d0*/  LOP3.LUT P0, RZ, R0.reuse, 0x2, RZ, 0xc0, !PT ;  /* 0x0000000200ff7812 */ /* 0x040fe2000780c0ff */
[----:B------:R-:W-:Y:S01]  /*14e0*/  IMAD.SHL.U32 R0, R0, 0x40, RZ ;  /* 0x0000004000007824 */ /* 0x000fe200078e00ff */
[----:B------:R-:W-:Y:S01]  /*14f0*/  LOP3.LUT R3, R2, 0x8, R3, 0xf8, !PT ;  /* 0x0000000802037812 */ /* 0x000fe200078ef803 */
[----:B------:R-:W-:Y:S01]  /*1500*/  IMAD.IADD R18, R18, 0x1, -R4 ;  /* 0x0000000112127824 */ /* 0x000fe200078e0a04 */
[----:B------:R-:W-:Y:S02]  /*1510*/  SHF.R.U32.HI R2, RZ, 0x3, R2 ;  /* 0x00000003ff027819 */ /* 0x000fe40000011602 */
[----:B------:R-:W-:Y:S01]  /*1520*/  LOP3.LUT P6, RZ, R7, 0x2, RZ, 0xc0, !PT ;  /* 0x0000000207ff7812 */ /* 0x000fe200078cc0ff */
[----:B------:R-:W-:Y:S01]  /*1530*/  IMAD.SHL.U32 R104, R18, 0x8, RZ ;  /* 0x0000000812687824 */ /* 0x000fe200078e00ff */
[----:B------:R-:W-:Y:S01]  /*1540*/  LOP3.LUT R5, R3, R2, RZ, 0x3c, !PT ;  /* 0x0000000203057212 */ /* 0x000fe200078e3cff */
[----:B------:R-:W-:Y:S01]  /*1550*/  IMAD.SHL.U32 R3, R10, 0x40, RZ ;  /* 0x000000400a037824 */ /* 0x000fe200078e00ff */
[----:B------:R-:W-:Y:S01]  /*1560*/  LOP3.LUT R2, R0, 0x1c0, RZ, 0xc0, !PT ;  /* 0x000001c000027812 */ /* 0x000fe200078ec0ff */
[C---:B------:R-:W-:Y:S01]  /*1570*/  IMAD.SHL.U32 R0, R6.reuse, 0x400, RZ ;  /* 0x0000040006007824 */ /* 0x040fe200078e00ff */
[----:B------:R-:W-:Y:S01]  /*1580*/  LOP3.LUT P5, RZ, R7, 0x4, RZ, 0xc0, !PT ;  /* 0x0000000407ff7812 */ /* 0x000fe200078ac0ff */
[----:B------:R-:W-:Y:S01]  /*1590*/  IMAD.SHL.U32 R6, R6, 0x200, RZ ;  /* 0x0000020006067824 */ /* 0x000fe200078e00ff */
[----:B------:R-:W-:Y:S01]  /*15a0*/  SHF.R.U32.HI R13, RZ, 0x3, R2 ;  /* 0x00000003ff0d7819 */ /* 0x000fe20000011602 */
[----:B------:R-:W-:Y:S01]  /*15b0*/  IMAD R9, R18, 0x2, R0 ;  /* 0x0000000212097824 */ /* 0x000fe200078e0200 */
[----:B------:R-:W-:Y:S01]  /*15c0*/  LOP3.LUT R7, R2, 0x18, R104, 0xf8, !PT ;  /* 0x0000001802077812 */ /* 0x000fe200078ef868 */
[----:B------:R1:W-:Y:S01]  /*15d0*/  STL [R1+0x24], R2 ;  /* 0x0000240201007387 */ /* 0x0003e20000100800 */
[----:B------:R-:W-:Y:S01]  /*15e0*/  LOP3.LUT R4, R13, R2, RZ, 0xfc, !PT ;  /* 0x000000020d047212 */ /* 0x000fe200078efcff */
[----:B------:R-:W-:Y:S01]  /*15f0*/  IMAD.MOV.U32 R10, RZ, RZ, 0x40 ;  /* 0x00000040ff0a7424 */ /* 0x000fe200078e00ff */
[----:B------:R-:W-:Y:S01]  /*1600*/  LOP3.LUT R239, R6, R7, R13, 0xf6, !PT ;  /* 0x0000000706ef7212 */ /* 0x000fe200078ef60d */
[----:B------:R-:W-:Y:S01]  /*1610*/  IMAD R6, R8, 0x20, R19 ;  /* 0x0000002008067824 */ /* 0x000fe200078e0213 */
[----:B------:R-:W-:Y:S01]  /*1620*/  LOP3.LUT R3, R3, 0xfffffe00, RZ, 0xc0, !PT ;  /* 0xfffffe0003037812 */ /* 0x000fe200078ec0ff */
[----:B------:R-:W-:Y:S01]  /*1630*/  STL [R1+0x28], R13 ;  /* 0x0000280d01007387 */ /* 0x000fe20000100800 */
[----:B------:R-:W-:Y:S01]  /*1640*/  IMAD.IADD R9, R9, 0x1, R4 ;  /* 0x0000000109097824 */ /* 0x000fe200078e0204 */
[----:B------:R-:W-:Y:S01]  /*1650*/  SEL R7, R10, 0xffffffc0, !P2 ;  /* 0xffffffc00a077807 */ /* 0x000fe20005000000 */
[----:B------:R-:W-:Y:S01]  /*1660*/  IMAD.SHL.U32 R142, R18, 0x4, RZ ;  /* 0x00000004128e7824 */ /* 0x000fe200078e00ff */
[----:B------:R2:W-:Y:S01]  /*1670*/  STL [R1+0x48], R6 ;  /* 0x0000480601007387 */ /* 0x0005e20000100800 */
[----:B------:R-:W-:-:S02]  /*1680*/  IADD3 R4, R5, R3, R0 ;  /* 0x0000000305047210 */ /* 0x000fc40007ffe000 */
[----:B------:R-:W-:Y:S02]  /*1690*/  LEA.HI R0, R18, R18, RZ, 0x1 ;  /* 0x0000001212007211 */ /* 0x000fe400078f08ff */
[----:B------:R-:W-:Y:S02]  /*16a0*/  LOP3.LUT R5, R5, R3, RZ, 0xfc, !PT ;  /* 0x0000000305057212 */ /* 0x000fe400078efcff */
[----:B------:R-:W-:Y:S02]  /*16b0*/  LOP3.LUT R3, R0, 0x1ffffffe, RZ, 0xc0, !PT ;  /* 0x1ffffffe00037812 */ /* 0x000fe400078ec0ff */
[----:B------:R-:W-:Y:S02]  /*16c0*/  LEA R9, R9, 0x80, 0x1 ;  /* 0x0000008009097811 */ /* 0x000fe400078e08ff */
[----:B------:R-:W-:Y:S01]  /*16d0*/  SEL R0, R10, 0xffffffc0, !P3 ;  /* 0xffffffc00a007807 */ /* 0x000fe20005800000 */
[----:B------:R-:W-:Y:S01]  /*16e0*/  IMAD.IADD R3, R18, 0x1, -R3 ;  /* 0x0000000112037824 */ /* 0x000fe200078e0a03 */
[----:B------:R-:W-:Y:S01]  /*16f0*/  LEA R199, R4, 0xc100, 0x1 ;  /* 0x0000c10004c77811 */ /* 0x000fe200078e08ff */
[----:B------:R-:W-:Y:S01]  /*1700*/  STL [R1+0x2c], R9 ;  /* 0x00002c0901007387 */ /* 0x000fe20000100800 */
[----:B-1----:R-:W-:Y:S01]  /*1710*/  IMAD R2, R12, 0x200, R14 ;  /* 0x000002000c027824 */ /* 0x002fe200078e020e */
[----:B------:R-:W-:Y:S01]  /*1720*/  LEA R193, R5, 0x100, 0x1 ;  /* 0x0000010005c17811 */ /* 0x000fe200078e08ff */
[----:B------:R-:W-:Y:S01]  /*1730*/  IMAD.MOV.U32 R12, RZ, RZ, 0x20 ;  /* 0x00000020ff0c7424 */ /* 0x000fe200078e00ff */
[----:B------:R-:W-:Y:S01]  /*1740*/  IADD3 R144, R142, 0x20, RZ ;  /* 0x000000208e907810 */ /* 0x000fe20007ffe0ff */
[----:B------:R-:W-:Y:S01]  /*1750*/  IMAD R252, R3, 0x8, R16 ;  /* 0x0000000803fc7824 */ /* 0x000fe200078e0210 */
[----:B------:R-:W-:-:S02]  /*1760*/  LEA R192, R2, 0x6100, 0x1 ;  /* 0x0000610002c07811 */ /* 0x000fc400078e08ff */
[----:B------:R-:W-:Y:S01]  /*1770*/  SEL R8, R12, 0xffffffe0, !P0 ;  /* 0xffffffe00c087807 */ /* 0x000fe20004000000 */
[----:B------:R-:W-:Y:S01]  /*1780*/  IMAD.IADD R107, R142, 0x1, R144 ;  /* 0x000000018e6b7824 */ /* 0x000fe200078e0290 */
[C---:B------:R-:W-:Y:S01]  /*1790*/  IADD3 R203, R192.reuse, 0x20, RZ ;  /* 0x00000020c0cb7810 */ /* 0x040fe20007ffe0ff */
[C---:B------:R-:W-:Y:S01]  /*17a0*/  IMAD.IADD R198, R192.reuse, 0x1, R0 ;  /* 0x00000001c0c67824 */ /* 0x040fe200078e0200 */
[----:B--2---:R-:W-:Y:S02]  /*17b0*/  LOP3.LUT R6, R11, 0x7ffffffc, RZ, 0xc0, !PT ;  /* 0x7ffffffc0b067812 */ /* 0x004fe400078ec0ff */
[----:B------:R-:W-:Y:S02]  /*17c0*/  @P4 IADD3 R203, R192, -0x20, RZ ;  /* 0xffffffe0c0cb4810 */ /* 0x000fe40007ffe0ff */
[----:B------:R-:W-:Y:S01]  /*17d0*/  SEL R3, R12, 0xffffffe0, !P6 ;  /* 0xffffffe00c037807 */ /* 0x000fe20007000000 */
[----:B------:R-:W-:Y:S01]  /*17e0*/  IMAD.IADD R6, R17, 0x1, -R6 ;  /* 0x0000000111067824 */ /* 0x000fe200078e0a06 */
[----:B------:R-:W-:Y:S01]  /*17f0*/  IADD3 R141, R142, 0x40, RZ ;  /* 0x000000408e8d7810 */ /* 0x000fe20007ffe0ff */
[----:B------:R-:W-:Y:S01]  /*1800*/  IMAD.IADD R195, R0, 0x1, R203 ;  /* 0x0000000100c37824 */ /* 0x000fe200078e02cb */
[----:B------:R-:W-:Y:S01]  /*1810*/  SEL R2, R10, 0xffffffc0, !P5 ;  /* 0xffffffc00a027807 */ /* 0x000fe20006800000 */
[----:B------:R-:W-:Y:S01]  /*1820*/  IMAD.SHL.U32 R241, R6, 0x2, RZ ;  /* 0x0000000206f17824 */ /* 0x000fe200078e00ff */
[----:B------:R-:W-:Y:S01]  /*1830*/  IADD3 R6, R9, -0x10, RZ ;  /* 0xfffffff009067810 */ /* 0x000fe20007ffe0ff */
[----:B------:R-:W-:Y:S01]  /*1840*/  IMAD.IADD R200, R199, 0x1, R3 ;  /* 0x00000001c7c87824 */ /* 0x000fe200078e0203 */
[----:B------:R-:W-:Y:S01]  /*1850*/  @P1 IADD3 R6, R9, 0x10, RZ ;  /* 0x0000001009061810 */ /* 0x000fe20007ffe0ff */
[----:B------:R-:W-:Y:S01]  /*1860*/  IMAD.IADD R194, R3, 0x1, R193 ;  /* 0x0000000103c27824 */ /* 0x000fe200078e02c1 */
[----:B------:R-:W-:Y:S01]  /*1870*/  LEA R239, R239, 0x100, 0x1 ;  /* 0x00000100efef7811 */ /* 0x000fe200078e08ff */
[C---:B------:R-:W-:Y:S01]  /*1880*/  IMAD.IADD R106, R142.reuse, 0x1, R141 ;  /* 0x000000018e6a7824 */ /* 0x040fe200078e028d */
[----:B------:R-:W-:Y:S01]  /*1890*/  IADD3 R147, R142, 0x10, RZ ;  /* 0x000000108e937810 */ /* 0x000fe20007ffe0ff */
[--C-:B------:R-:W-:Y:S01]  /*18a0*/  IMAD.IADD R0, R8, 0x1, R6.reuse ;  /* 0x0000000108007824 */ /* 0x100fe200078e0206 */
[----:B------:R-:W-:Y:S01]  /*18b0*/  STL [R1+0x38], R6 ;  /* 0x0000380601007387 */ /* 0x000fe20000100800 */
[----:B------:R-:W-:Y:S01]  /*18c0*/  IMAD.IADD R3, R7, 0x1, R6 ;  /* 0x0000000107037824 */ /* 0x000fe200078e0206 */
[C---:B------:R-:W-:Y:S01]  /*18d0*/  IADD3 R146, R142.reuse, 0x30, RZ ;  /* 0x000000308e927810 */ /* 0x040fe20007ffe0ff */
[----:B------:R-:W-:Y:S01]  /*18e0*/  IMAD.IADD R240, R239, 0x1, R7 ;  /* 0x00000001eff07824 */ /* 0x000fe200078e0207 */
[----:B------:R1:W-:Y:S01]  /*18f0*/  STL [R1+0x3c], R0 ;  /* 0x00003c0001007387 */ /* 0x0003e20000100800 */
[----:B------:R-:W-:Y:S01]  /*1900*/  IADD3 R145, R142, 0x50, RZ ;  /* 0x000000508e917810 */ /* 0x000fe20007ffe0ff */
[--C-:B------:R-:W-:Y:S01]  /*1910*/  IMAD.IADD R202, R199, 0x1, R2.reuse ;  /* 0x00000001c7ca7824 */ /* 0x100fe200078e0202 */
[C---:B------:R-:W-:Y:S01]  /*1920*/  IADD3 R214, R203.reuse, 0x800, RZ ;  /* 0x00000800cbd67810 */ /* 0x040fe20007ffe0ff */
[----:B------:R2:W-:Y:S01]  /*1930*/  STL [R1+0x44], R3 ;  /* 0x0000440301007387 */ /* 0x0005e20000100800 */
[C---:B------:R-:W-:Y:S01]  /*1940*/  IADD3 R213, R203.reuse, 0x1000, RZ ;  /* 0x00001000cbd57810 */ /* 0x040fe20007ffe0ff */
[----:B------:R-:W-:Y:S01]  /*1950*/  IMAD.IADD R197, R2, 0x1, R193 ;  /* 0x0000000102c57824 */ /* 0x000fe200078e02c1 */
[C---:B------:R-:W-:Y:S01]  /*1960*/  IADD3 R212, R203.reuse, 0x1800, RZ ;  /* 0x00001800cbd47810 */ /* 0x040fe20007ffe0ff */
[----:B------:R-:W-:Y:S01]  /*1970*/  IMAD.IADD R201, R200, 0x1, R2 ;  /* 0x00000001c8c97824 */ /* 0x000fe200078e0202 */
[C---:B------:R-:W-:Y:S01]  /*1980*/  IADD3 R211, R203.reuse, 0x2000, RZ ;  /* 0x00002000cbd37810 */ /* 0x040fe20007ffe0ff */
[----:B------:R-:W-:Y:S01]  /*1990*/  IMAD.IADD R196, R2, 0x1, R194 ;  /* 0x0000000102c47824 */ /* 0x000fe200078e02c2 */
[----:B------:R-:W-:-:S02]  /*19a0*/  IADD3 R210, R203, 0x2800, RZ ;  /* 0x00002800cbd27810 */ /* 0x000fc40007ffe0ff */
[C---:B------:R-:W-:Y:S02]  /*19b0*/  IADD3 R209, R203.reuse, 0x3000, RZ ;  /* 0x00003000cbd17810 */ /* 0x040fe40007ffe0ff */
[C---:B------:R-:W-:Y:S02]  /*19c0*/  IADD3 R208, R203.reuse, 0x3800, RZ ;  /* 0x00003800cbd07810 */ /* 0x040fe40007ffe0ff */
[C---:B------:R-:W-:Y:S02]  /*19d0*/  IADD3 R207, R203.reuse, 0x4000, RZ ;  /* 0x00004000cbcf7810 */ /* 0x040fe40007ffe0ff */
[C---:B------:R-:W-:Y:S02]  /*19e0*/  IADD3 R206, R203.reuse, 0x4800, RZ ;  /* 0x00004800cbce7810 */ /* 0x040fe40007ffe0ff */
[C---:B------:R-:W-:Y:S02]  /*19f0*/  IADD3 R205, R203.reuse, 0x5000, RZ ;  /* 0x00005000cbcd7810 */ /* 0x040fe40007ffe0ff */
[----:B------:R-:W-:Y:S01]  /*1a00*/  IADD3 R204, R203, 0x5800, RZ ;  /* 0x00005800cbcc7810 */ /* 0x000fe20007ffe0ff */
[----:B-1----:R-:W-:-:S05]  /*1a10*/  IMAD.IADD R0, R7, 0x1, R0 ;  /* 0x0000000107007824 */ /* 0x002fca00078e0200 */
[----:B------:R2:W-:Y:S02]  /*1a20*/  STL [R1+0x40], R0 ;  /* 0x0000400001007387 */ /* 0x0005e40000100800 */
.L_x_794:
[----:B------:R-:W3:Y:S04]  /*1a30*/  LDL R15, [R1+0xc] ;  /* 0x00000c00010f7983 */ /* 0x000ee80000100800 */
[----:B------:R-:W4:Y:S01]  /*1a40*/  LDL R12, [R1+0x8] ;  /* 0x00000800010c7983 */ /* 0x000f220000100800 */
[----:B------:R-:W-:Y:S02]  /*1a50*/  ISETP.NE.U32.AND P0, PT, RZ, c[0x0][0x370], PT ;  /* 0x0000dc00ff007a0c */ /* 0x000fe40003f05070 */
[----:B------:R-:W-:Y:S02]  /*1a60*/  ISETP.NE.U32.AND P1, PT, RZ, c[0x0][0x360], PT ;  /* 0x0000d800ff007a0c */ /* 0x000fe40003f25070 */
[----:B------:R-:W-:Y:S02]  /*1a70*/  ISETP.NE.AND.EX P2, PT, RZ, c[0x0][0x374], PT, P0 ;  /* 0x0000dd00ff007a0c */ /* 0x000fe40003f45300 */
[----:B------:R-:W-:-:S02]  /*1a80*/  ISETP.NE.AND.EX P0, PT, RZ, c[0x0][0x364], PT, P1 ;  /* 0x0000d900ff007a0c */ /* 0x000fc40003f05310 */
[----:B------:R-:W-:Y:S02]  /*1a90*/  ISETP.NE.U32.AND P1, PT, RZ, c[0x0][0x348], PT ;  /* 0x0000d200ff007a0c */ /* 0x000fe40003f25070 */
[----:B------:R-:W-:Y:S02]  /*1aa0*/  ISETP.NE.U32.AND P6, PT, RZ, c[0x0][0x350], PT ;  /* 0x0000d400ff007a0c */ /* 0x000fe40003fc5070 */
[----:B------:R-:W-:Y:S02]  /*1ab0*/  ISETP.NE.U32.AND P3, PT, RZ, c[0x0][0x358], PT ;  /* 0x0000d600ff007a0c */ /* 0x000fe40003f65070 */
[----:B------:R-:W-:Y:S02]  /*1ac0*/  ISETP.NE.AND.EX P1, PT, RZ, c[0x0][0x34c], PT, P1 ;  /* 0x0000d300ff007a0c */ /* 0x000fe40003f25310 */
[----:B------:R-:W-:Y:S02]  /*1ad0*/  ISETP.NE.AND.EX P6, PT, RZ, c[0x0][0x354], PT, P6 ;  /* 0x0000d500ff007a0c */ /* 0x000fe40003fc5360 */
[----:B------:R-:W-:Y:S01]  /*1ae0*/  ISETP.NE.AND.EX P3, PT, RZ, c[0x0][0x35c], PT, P3 ;  /* 0x0000d700ff007a0c */ /* 0x000fe20003f65330 */
[----:B------:R-:W-:Y:S01]  /*1af0*/  IMAD.MOV.U32 R14, RZ, RZ, 0x4 ;  /* 0x00000004ff0e7424 */ /* 0x000fe200078e00ff */
[----:B------:R-:W-:Y:S01]  /*1b00*/  CS2R R132, SRZ ;  /* 0x0000000000847805 */ /* 0x000fe2000001ff00 */
[----:B------:R-:W-:-:S02]  /*1b10*/  IMAD.MOV.U32 R180, RZ, RZ, RZ ;  /* 0x000000ffffb47224 */ /* 0x000fc400078e00ff */
[----:B------:R-:W-:Y:S02]  /*1b20*/  IMAD.MOV.U32 R13, RZ, RZ, RZ ;  /* 0x000000ffff0d7224 */ /* 0x000fe400078e00ff */
[----:B---3--:R-:W-:-:S04]  /*1b30*/  @P2 IMAD.WIDE R10, R15, R14, c[0x0][0x370] ;  /* 0x0000dc000f0a2625 */ /* 0x008fc800078e020e */
[CC--:B------:R-:W-:Y:S01]  /*1b40*/  @P0 IMAD.WIDE R8, R15.reuse, R14.reuse, c[0x0][0x360] ;  /* 0x0000d8000f080625 */ /* 0x0c0fe200078e020e */
[----:B------:R1:W5:Y:S03]  /*1b50*/  @P2 LDG.E R133, [R10.64] ;  /* 0x000000060a852981 */ /* 0x000366000c1e1900 */
[CC--:B------:R-:W-:Y:S01]  /*1b60*/  IMAD.WIDE R6, R15.reuse, R14.reuse, c[0x0][0x348] ;  /* 0x0000d2000f067625 */ /* 0x0c0fe200078e020e */
[----:B------:R1:W5:Y:S03]  /*1b70*/  @P0 LDG.E R243, [R8.64] ;  /* 0x0000000608f30981 */ /* 0x000366000c1e1900 */
[CC--:B------:R-:W-:Y:S01]  /*1b80*/  IMAD.WIDE R4, R15.reuse, R14.reuse, c[0x0][0x350] ;  /* 0x0000d4000f047625 */ /* 0x0c0fe200078e020e */
[----:B------:R1:W5:Y:S03]  /*1b90*/  @P1 LDG.E R180, [R6.64] ;  /* 0x0000000606b41981 */ /* 0x000366000c1e1900 */
[----:B--2---:R-:W-:Y:S01]  /*1ba0*/  IMAD.WIDE R2, R15, R14, c[0x0][0x358] ;  /* 0x0000d6000f027625 */ /* 0x004fe200078e020e */
[----:B------:R1:W5:Y:S04]  /*1bb0*/  @P6 LDG.E R132, [R4.64] ;  /* 0x0000000604846981 */ /* 0x000368000c1e1900 */
[----:B------:R1:W5:Y:S01]  /*1bc0*/  @P3 LDG.E R13, [R2.64] ;  /* 0x00000006020d3981 */ /* 0x000362000c1e1900 */
[----:B----4-:R-:W-:-:S05]  /*1bd0*/  LOP3.LUT R20, R12, 0xffff, RZ, 0xc0, !PT ;  /* 0x0000ffff0c147812 */ /* 0x010fca00078ec0ff */
[----:B------:R1:W-:Y:S01]  /*1be0*/  STL [R1+0x18], R20 ;  /* 0x0000181401007387 */ /* 0x0003e20000100800 */
[----:B------:R-:W-:Y:S01]  /*1bf0*/  YIELD ;  /* 0x0000000000007946 */ /* 0x000fe20003800000 */
[----:B------:R-:W-:Y:S05]  /*1c00*/  @P0 BRA `(.L_x_586) ;  /* 0x0000005000000947 */ /* 0x000fea0003800000 */
[----:B-----5:R-:W-:Y:S01]  /*1c10*/  MOV R243, c[0x0][0x168] ;  /* 0x00005a0000f37a02 */ /* 0x020fe20000000f00 */
[----:B------:R-:W-:Y:S05]  /*1c20*/  @!P1 BRA `(.L_x_586) ;  /* 0x0000003000009947 */ /* 0x000fea0003800000 */
[----:B-1----:R-:W2:Y:S04]  /*1c30*/  LDG.E R8, [R6.64] ;  /* 0x0000000606087981 */ /* 0x002ea8000c1e1900 */
[----:B------:R-:W2:Y:S02]  /*1c40*/  LDG.E R0, [R6.64+0x4] ;  /* 0x0000040606007981 */ /* 0x000ea4000c1e1900 */
[----:B--2---:R-:W-:Y:S02]  /*1c50*/  IADD3 R243, -R8, R0, RZ ;  /* 0x0000000008f37210 */ /* 0x004fe40007ffe1ff */
.L_x_586:
[----:B------:R-:W-:-:S04]  /*1c60*/  ISETP.NE.U32.AND P0, PT, RZ, c[0x0][0x368], PT ;  /* 0x0000da00ff007a0c */ /* 0x000fc80003f05070 */
[----:B------:R-:W-:-:S13]  /*1c70*/  ISETP.NE.AND.EX P0, PT, RZ, c[0x0][0x36c], PT, P0 ;  /* 0x0000db00ff007a0c */ /* 0x000fda0003f05300 */
[----:B------:R-:W-:Y:S05]  /*1c80*/  @!P0 BRA `(.L_x_587) ;  /* 0x0000003000008947 */ /* 0x000fea0003800000 */
[----:B-1----:R-:W-:-:S05]  /*1c90*/  IMAD.WIDE R4, R15, R14, c[0x0][0x368] ;  /* 0x0000da000f047625 */ /* 0x002fca00078e020e */
[----:B------:R1:W5:Y:S01]  /*1ca0*/  LDG.E R11, [R4.64] ;  /* 0x00000006040b7981 */ /* 0x000362000c1e1900 */
[----:B------:R-:W-:Y:S05]  /*1cb0*/  BRA `(.L_x_588) ;  /* 0x0000005000007947 */ /* 0x000fea0003800000 */
.L_x_587:
[----:B-1----:R-:W-:Y:S01]  /*1cc0*/  MOV R11, c[0x0][0x1d0] ;  /* 0x00007400000b7a02 */ /* 0x002fe20000000f00 */
[----:B------:R-:W-:Y:S05]  /*1cd0*/  @!P6 BRA `(.L_x_588) ;  /* 0x000000300000e947 */ /* 0x000fea0003800000 */
[----:B------:R-:W2:Y:S04]  /*1ce0*/  LDG.E R6, [R4.64] ;  /* 0x0000000604067981 */ /* 0x000ea8000c1e1900 */
[----:B------:R-:W2:Y:S02]  /*1cf0*/  LDG.E R0, [R4.64+0x4] ;  /* 0x0000040604007981 */ /* 0x000ea4000c1e1900 */
[----:B--2---:R-:W-:Y:S02]  /*1d00*/  IADD3 R11, -R6, R0, RZ ;  /* 0x00000000060b7210 */ /* 0x004fe40007ffe1ff */
.L_x_588:
[----:B------:R-:W2:Y:S04]  /*1d10*/  LDL.LU R0, [R1+0x4] ;  /* 0x0000040001007983 */ /* 0x000ea80000300800 */
[----:B------:R-:W3:Y:S04]  /*1d20*/  LDL.LU R7, [R1+0x20] ;  /* 0x0000200001077983 */ /* 0x000ee80000300800 */
[----:B-1----:R1:W4:Y:S04]  /*1d30*/  @P3 LDG.E R5, [R2.64] ;  /* 0x0000000602053981 */ /* 0x002328000c1e1900 */
[----:B------:R1:W4:Y:S01]  /*1d40*/  @P3 LDG.E R4, [R2.64+0x4] ;  /* 0x0000040602043981 */ /* 0x000322000c1e1900 */
[----:B------:R-:W-:Y:S01]  /*1d50*/  IMAD.MOV.U32 R6, RZ, RZ, c[0x0][0x2c4] ;  /* 0x0000b100ff067624 */ /* 0x000fe200078e00ff */
[----:B------:R-:W-:Y:S01]  /*1d60*/  ISETP.NE.U32.AND P0, PT, RZ, c[0x0][0x378], PT ;  /* 0x0000de00ff007a0c */ /* 0x000fe20003f05070 */
[----:B-----5:R-:W-:-:S03]  /*1d70*/  IMAD.MOV.U32 R131, RZ, RZ, R11 ;  /* 0x000000ffff837224 */ /* 0x020fc600078e000b */
[----:B------:R-:W-:Y:S01]  /*1d80*/  ISETP.NE.AND P2, PT, R6, 0x1, PT ;  /* 0x000000010600780c */ /* 0x000fe20003f45270 */
[----:B------:R-:W-:Y:S01]  /*1d90*/  IMAD.MOV.U32 R6, RZ, RZ, c[0x0][0x32c] ;  /* 0x0000cb00ff067624 */ /* 0x000fe200078e00ff */
[----:B------:R-:W-:-:S04]  /*1da0*/  ISETP.NE.AND.EX P0, PT, RZ, c[0x0][0x37c], PT, P0 ;  /* 0x0000df00ff007a0c */ /* 0x000fc80003f05300 */
[----:B------:R-:W-:Y:S01]  /*1db0*/  ISETP.GE.AND P1, PT, R6, 0x1, PT ;  /* 0x000000010600780c */ /* 0x000fe20003f26270 */
[----:B------:R-:W-:Y:S02]  /*1dc0*/  IMAD.MOV.U32 R76, RZ, RZ, c[0x0][0x228] ;  /* 0x00008a00ff4c7624 */ /* 0x000fe400078e00ff */
[----:B------:R-:W-:-:S06]  /*1dd0*/  IMAD.IADD R10, R11, 0x1, -R133 ;  /* 0x000000010b0a7824 */ /* 0x000fcc00078e0a85 */
[----:B-1----:R-:W-:-:S05]  /*1de0*/  @P0 IMAD.WIDE R2, R15, R14, c[0x0][0x378] ;  /* 0x0000de000f020625 */ /* 0x002fca00078e020e */
[----:B------:R1:W5:Y:S01]  /*1df0*/  @P0 LDG.E R131, [R2.64] ;  /* 0x0000000602830981 */ /* 0x000362000c1e1900 */
[----:B--2---:R-:W-:Y:S01]  /*1e00*/  IMAD.SHL.U32 R246, R0, 0x80, RZ ;  /* 0x0000008000f67824 */ /* 0x004fe200078e00ff */
[----:B---3--:R-:W-:-:S04]  /*1e10*/  LOP3.LUT R7, R7, 0xfffffffd, RZ, 0xc0, !PT ;  /* 0xfffffffd07077812 */ /* 0x008fc800078ec0ff */
[----:B------:R-:W-:Y:S02]  /*1e20*/  IADD3 R0, R246, 0x7f, RZ ;  /* 0x0000007ff6007810 */ /* 0x000fe40007ffe0ff */
[----:B------:R-:W-:-:S03]  /*1e30*/  @P2 LOP3.LUT R7, R7, 0x2, RZ, 0xfc, !PT ;  /* 0x0000000207072812 */ /* 0x000fc600078efcff */
[----:B-1----:R-:W-:Y:S01]  /*1e40*/  @P2 IMAD.HI.U32 R3, R0, c[0x0][0x2c8], RZ ;  /* 0x0000b20000032a27 */ /* 0x002fe200078e00ff */
[----:B------:R-:W-:-:S03]  /*1e50*/  LOP3.LUT R7, R7, 0xfffffffb, RZ, 0xc0, !PT ;  /* 0xfffffffb07077812 */ /* 0x000fc600078ec0ff */
[----:B----4-:R-:W-:Y:S01]  /*1e60*/  @P3 IMAD.IADD R76, R4, 0x1, -R5 ;  /* 0x00000001044c3824 */ /* 0x010fe200078e0a05 */
[----:B------:R-:W-:Y:S02]  /*1e70*/  @P1 LOP3.LUT R7, R7, 0x4, RZ, 0xfc, !PT ;  /* 0x0000000407071812 */ /* 0x000fe400078efcff */
[----:B------:R-:W-:Y:S01]  /*1e80*/  @P2 SHF.R.U32.HI R0, RZ, c[0x0][0x2cc], R3 ;  /* 0x0000b300ff002a19 */ /* 0x000fe20000011603 */
[----:B------:R-:W-:Y:S02]  /*1e90*/  IMAD.IADD R242, R10, 0x1, R76 ;  /* 0x000000010af27824 */ /* 0x000fe400078e024c */
[----:B------:R1:W-:Y:S03]  /*1ea0*/  STL [R1+0x20], R7 ;  /* 0x0000200701007387 */ /* 0x0003e60000100800 */
[C---:B------:R-:W-:Y:S02]  /*1eb0*/  IADD3 R2, R242.reuse, 0x3f, RZ ;  /* 0x0000003ff2027810 */ /* 0x040fe40007ffe0ff */
[----:B------:R-:W-:-:S02]  /*1ec0*/  IADD3 R139, R242, 0x1, -R243 ;  /* 0x00000001f28b7810 */ /* 0x000fc40007ffe8f3 */
[----:B------:R-:W-:-:S03]  /*1ed0*/  SHF.R.S32.HI R3, RZ, 0x1f, R2 ;  /* 0x0000001fff037819 */ /* 0x000fc60000011402 */
[----:B------:R-:W-:Y:S01]  /*1ee0*/  IMAD.IADD R0, R139, 0x1, R0 ;  /* 0x000000018b007824 */ /* 0x000fe200078e0200 */
[----:B------:R-:W-:-:S04]  /*1ef0*/  LEA.HI R2, R3, R2, RZ, 0x6 ;  /* 0x0000000203027211 */ /* 0x000fc800078f30ff */
[----:B------:R-:W-:Y:S02]  /*1f00*/  IADD3 R3, R0, c[0x0][0x328], RZ ;  /* 0x0000ca0000037a10 */ /* 0x000fe40007ffe0ff */
[----:B------:R-:W-:Y:S01]  /*1f10*/  SHF.R.S32.HI R149, RZ, 0x6, R2 ;  /* 0x00000006ff957819 */ /* 0x000fe20000011402 */
        /* <DEDUP_REMOVED lines=11> */
.L_x_591:
[----:B------:R-:W-:-:S13]  /*1fd0*/  ISETP.NE.AND P0, PT, R6, 0x1, PT ;  /* 0x000000010600780c */ /* 0x000fda0003f05270 */
[----:B------:R-:W-:-:S05]  /*1fe0*/  @P0 IMAD.HI.U32 R0, R2, c[0x0][0x330], RZ ;  /* 0x0000cc0002000a27 */ /* 0x000fca00078e00ff */
[----:B------:R-:W-:Y:S02]  /*1ff0*/  @P0 SHF.R.U32.HI R2, RZ, c[0x0][0x334], R0 ;  /* 0x0000cd00ff020a19 */ /* 0x000fe40000011600 */
.L_x_592:
[----:B------:R-:W-:Y:S05]  /*2000*/  BSYNC B0 ;  /* 0x0000000000007941 */ /* 0x000fea0003800000 */
.L_x_590:
[----:B------:R-:W-:-:S05]  /*2010*/  IMAD R2, R2, R6, c[0x0][0x32c] ;  /* 0x0000cb0002027624 */ /* 0x000fca00078e0206 */
[----:B------:R-:W-:-:S04]  /*2020*/  IMNMX R3, R3, R2, PT ;  /* 0x0000000203037217 */ /* 0x000fc80003800200 */
.L_x_589:
[----:B------:R-:W-:Y:S01]  /*2030*/  IADD3 R3, R3, 0x3f, RZ ;  /* 0x0000003f03037810 */ /* 0x000fe20007ffe0ff */
[----:B------:R-:W-:-:S03]  /*2040*/  @P2 IMAD.HI.U32 R2, R246, c[0x0][0x2c8], RZ ;  /* 0x0000b200f6022a27 */ /* 0x000fc600078e00ff */
[----:B------:R-:W-:Y:S01]  /*2050*/  SHF.R.S32.HI R4, RZ, 0x1f, R3 ;  /* 0x0000001fff047819 */ /* 0x000fe20000011403 */
[----:B------:R-:W-:Y:S01]  /*2060*/  IMAD.MOV.U32 R0, RZ, RZ, R246 ;  /* 0x000000ffff007224 */ /* 0x000fe200078e00f6 */
[----:B------:R-:W-:Y:S01]  /*2070*/  @P2 SHF.R.U32.HI R0, RZ, c[0x0][0x2cc], R2 ;  /* 0x0000b300ff002a19 */ /* 0x000fe20000011602 */
[----:B------:R-:W-:Y:S01]  /*2080*/  IMAD.IADD R148, R242, 0x1, -R243 ;  /* 0x00000001f2947824 */ /* 0x000fe200078e0af3 */
[----:B------:R-:W-:-:S03]  /*2090*/  LEA.HI R3, R4, R3, RZ, 0x6 ;  /* 0x0000000304037211 */ /* 0x000fc600078f30ff */
[----:B------:R-:W-:Y:S01]  /*20a0*/  IMAD.IADD R0, R148, 0x1, R0 ;  /* 0x0000000194007824 */ /* 0x000fe200078e0200 */
[----:B------:R-:W-:-:S04]  /*20b0*/  SHF.R.S32.HI R3, RZ, 0x6, R3 ;  /* 0x00000006ff037819 */ /* 0x000fc80000011403 */
[----:B------:R-:W-:Y:S02]  /*20c0*/  IADD3 R2, R0, -c[0x0][0x324], RZ ;  /* 0x8000c90000027a10 */ /* 0x000fe40007ffe0ff */
[----:B-1----:R-:W-:Y:S01]  /*20d0*/  IMNMX R7, R149, R3, PT ;  /* 0x0000000395077217 */ /* 0x002fe20003800200 */
        /* <DEDUP_REMOVED lines=10> */
.L_x_595:
[----:B------:R-:W-:-:S13]  /*2180*/  ISETP.NE.AND P0, PT, R6, 0x1, PT ;  /* 0x000000010600780c */ /* 0x000fda0003f05270 */
[----:B------:R-:W-:-:S05]  /*2190*/  @P0 IMAD.HI.U32 R3, R0, c[0x0][0x330], RZ ;  /* 0x0000cc0000030a27 */ /* 0x000fca00078e00ff */
[----:B------:R-:W-:Y:S02]  /*21a0*/  @P0 SHF.R.U32.HI R0, RZ, c[0x0][0x334], R3 ;  /* 0x0000cd00ff000a19 */ /* 0x000fe40000011603 */
.L_x_596:
[----:B------:R-:W-:Y:S05]  /*21b0*/  BSYNC B0 ;  /* 0x0000000000007941 */ /* 0x000fea0003800000 */
.L_x_594:
[----:B------:R-:W-:-:S05]  /*21c0*/  IMAD R0, R0, c[0x0][0x32c], RZ ;  /* 0x0000cb0000007a24 */ /* 0x000fca00078e02ff */
[----:B------:R-:W-:-:S04]  /*21d0*/  IMNMX R2, R2, R0, !PT ;  /* 0x0000000002027217 */ /* 0x000fc80007800200 */
.L_x_593:
[----:B------:R-:W-:Y:S01]  /*21e0*/  SHF.R.S32.HI R0, RZ, 0x1f, R2 ;  /* 0x0000001fff007819 */ /* 0x000fe20000011402 */
[----:B------:R-:W-:Y:S01]  /*21f0*/  BSSY B0, `(.L_x_597) ;  /* 0x000002e000007945 */ /* 0x000fe20003800000 */
[----:B------:R-:W-:Y:S02]  /*2200*/  LOP3.LUT R3, R12, 0xff000000, RZ, 0xc0, !PT ;  /* 0xff0000000c037812 */ /* 0x000fe400078ec0ff */
[----:B------:R-:W-:Y:S02]  /*2210*/  LEA.HI R0, R0, R2, RZ, 0x6 ;  /* 0x0000000200007211 */ /* 0x000fe400078f30ff */
[----:B------:R-:W-:Y:S02]  /*2220*/  LOP3.LUT R4, R12, 0xff0000, RZ, 0xc0, !PT ;  /* 0x00ff00000c047812 */ /* 0x000fe400078ec0ff */
[----:B------:R-:W-:Y:S02]  /*2230*/  SHF.R.U32.HI R2, RZ, 0x8, R3 ;  /* 0x00000008ff027819 */ /* 0x000fe40000011603 */
[----:B------:R-:W-:-:S02]  /*2240*/  SHF.R.S32.HI R0, RZ, 0x6, R0 ;  /* 0x00000006ff007819 */ /* 0x000fc40000011400 */
[----:B------:R-:W-:Y:S02]  /*2250*/  LEA.HI R2, R4, R2, RZ, 0x10 ;  /* 0x0000000204027211 */ /* 0x000fe400078f80ff */
[----:B------:R-:W-:Y:S01]  /*2260*/  IMNMX R6, RZ, R0, !PT ;  /* 0x00000000ff067217 */ /* 0x000fe20007800200 */
[----:B------:R-:W-:Y:S01]  /*2270*/  IMAD.MOV.U32 R0, RZ, RZ, RZ ;  /* 0x000000ffff007224 */ /* 0x000fe200078e00ff */
[----:B------:R-:W-:Y:S02]  /*2280*/  SHF.R.U32.HI R5, RZ, 0x10, R2 ;  /* 0x00000010ff057819 */ /* 0x000fe40000011602 */
[----:B------:R-:W-:Y:S02]  /*2290*/  LOP3.LUT R18, R2, 0xff, RZ, 0xc0, !PT ;  /* 0x000000ff02127812 */ /* 0x000fe400078ec0ff */
[----:B------:R-:W-:Y:S01]  /*22a0*/  ISETP.GT.AND P0, PT, R7, R6, PT ;  /* 0x000000060700720c */ /* 0x000fe20003f04270 */
[----:B------:R1:W-:Y:S01]  /*22b0*/  STL [R1+0x30], R5 ;  /* 0x0000300501007387 */ /* 0x0003e20000100800 */
[----:B------:R-:W-:-:S03]  /*22c0*/  ISETP.NE.AND P1, PT, R5, RZ, PT ;  /* 0x000000ff0500720c */ /* 0x000fc60003f25270 */
[----:B------:R1:W-:Y:S01]  /*22d0*/  STL [R1+0x34], R18 ;  /* 0x0000341201007387 */ /* 0x0003e20000100800 */
[----:B------:R-:W-:-:S07]  /*22e0*/  SEL R130, R5, c[0x0][0x338], P1 ;  /* 0x0000ce0005827a07 */ /* 0x000fce0000800000 */
[----:B------:R-:W-:Y:S05]  /*22f0*/  @!P0 BRA `(.L_x_598) ;  /* 0x000001d000008947 */ /* 0x000fea0003800000 */
[----:B------:R-:W-:Y:S02]  /*2300*/  IABS R2, R130 ;  /* 0x0000008200027213 */ /* 0x000fe40000000000 */
[----:B------:R-:W-:Y:S02]  /*2310*/  IADD3 R3, R130, -0x1, R7 ;  /* 0xffffffff82037810 */ /* 0x000fe40007ffe007 */
[----:B------:R-:W2:Y:S03]  /*2320*/  I2F.RP R0, R2 ;  /* 0x0000000200007306 */ /* 0x000ea60000209400 */
[----:B------:R-:W-:-:S05]  /*2330*/  IMAD.IADD R8, R3, 0x1, -R6 ;  /* 0x0000000103087824 */ /* 0x000fca00078e0a06 */
        /* <DEDUP_REMOVED lines=25> */
.L_x_598:
[----:B------:R-:W-:Y:S05]  /*24d0*/  BSYNC B0 ;  /* 0x0000000000007941 */ /* 0x000fea0003800000 */
.L_x_597:
[----:B------:R-:W2:Y:S04]  /*24e0*/  LDL.64 R8, [R1+0x10] ;  /* 0x0000100001087983 */ /* 0x000ea80000100a00 */
[----:B------:R3:W2:Y:S01]  /*24f0*/  LDL.64 R16, [R1+0x10] ;  /* 0x0000100001107983 */ /* 0x0006a20000100a00 */
[----:B------:R-:W-:-:S03]  /*2500*/  IMAD R2, R18, R0, R6 ;  /* 0x0000000012027224 */ /* 0x000fc600078e0206 */
[----:B------:R-:W4:Y:S01]  /*2510*/  S2R R4, SR_TID.X ;  /* 0x0000000000047919 */ /* 0x000f220000002100 */
        /* <DEDUP_REMOVED lines=11> */
[----:B------:R-:W-:Y:S02]  /*25d0*/  @P0 LEA.HI R2, R3, R2, RZ, 0x6 ;  /* 0x0000000203020211 */ /* 0x000fe400078f30ff */
[----:B----4-:R-:W-:Y:S02]  /*25e0*/  SHF.R.S32.HI R3, RZ, 0x1f, R4 ;  /* 0x0000001fff037819 */ /* 0x010fe40000011404 */
[----:B------:R-:W-:Y:S02]  /*25f0*/  @P0 SHF.R.S32.HI R0, RZ, 0x6, R2 ;  /* 0x00000006ff000819 */ /* 0x000fe40000011402 */
[----:B------:R-:W-:Y:S02]  /*2600*/  LEA.HI R2, R3, R4, RZ, 0x5 ;  /* 0x0000000403027211 */ /* 0x000fe400078f28ff */
[----:B------:R-:W-:Y:S02]  /*2610*/  ISETP.GT.AND P0, PT, R0, R123, PT ;  /* 0x0000007b0000720c */ /* 0x000fe40003f04270 */
[----:B------:R-:W-:-:S05]  /*2620*/  SHF.R.S32.HI R2, RZ, 0x5, R2 ;  /* 0x00000005ff027819 */ /* 0x000fca0000011402 */
[----:B------:R-:W-:Y:S02]  /*2630*/  IMAD.SHL.U32 R140, R2, 0x200, RZ ;  /* 0x00000200028c7824 */ /* 0x000fe400078e00ff */
[----:B--2---:R-:W-:-:S05]  /*2640*/  IMAD.MOV.U32 R16, RZ, RZ, R8 ;  /* 0x000000ffff107224 */ /* 0x004fca00078e0008 */
[C---:B------:R-:W-:Y:S02]  /*2650*/  IADD3 R134, R16.reuse, 0x40, RZ ;  /* 0x0000004010867810 */ /* 0x040fe40007ffe0ff */
[----:B------:R-:W-:Y:S01]  /*2660*/  IADD3 R135, R16, 0x80, RZ ;  /* 0x0000008010877810 */ /* 0x000fe20007ffe0ff */
[----:B------:R-:W-:Y:S05]  /*2670*/  @!P0 BRA `(.L_x_599) ;  /* 0x00004f2000008947 */ /* 0x000fea0003800000 */
[----:B---3--:R-:W-:Y:S02]  /*2680*/  ISETP.NE.U32.AND P0, PT, RZ, c[0x0][0x340], PT ;  /* 0x0000d000ff007a0c */ /* 0x008fe40003f05070 */
[----:B-1----:R-:W-:Y:S02]  /*2690*/  SHF.R.S32.HI R5, RZ, 0x1f, R4 ;  /* 0x0000001fff057819 */ /* 0x002fe40000011404 */
[----:B------:R-:W-:Y:S02]  /*26a0*/  ISETP.NE.AND.EX P2, PT, RZ, c[0x0][0x344], PT, P0 ;  /* 0x0000d100ff007a0c */ /* 0x000fe40003f45300 */
[----:B------:R-:W-:-:S04]  /*26b0*/  LEA.HI R5, R5, R4, RZ, 0x3 ;  /* 0x0000000405057211 */ /* 0x000fc800078f18ff */
[----:B------:R-:W-:-:S07]  /*26c0*/  SHF.R.S32.HI R5, RZ, 0x3, R5 ;  /* 0x00000003ff057819 */ /* 0x000fce0000011405 */
[----:B------:R-:W-:-:S05]  /*26d0*/  @P2 IMAD.WIDE R2, R15, R14, c[0x0][0x340] ;  /* 0x0000d0000f022625 */ /* 0x000fca00078e020e */
[----:B------:R1:W2:Y:S01]  /*26e0*/  @P2 LDG.E R7, [R2.64] ;  /* 0x0000000602072981 */ /* 0x0002a2000c1e1900 */
[C---:B------:R-:W-:Y:S01]  /*26f0*/  IADD3 R122, P0, R5.reuse, R13, RZ ;  /* 0x0000000d057a7210 */ /* 0x040fe20007f1e0ff */
[----:B------:R-:W-:Y:S01]  /*2700*/  IMAD.MOV.U32 R8, RZ, RZ, c[0x0][0x238] ;  /* 0x00008e00ff087624 */ /* 0x000fe200078e00ff */
[----:B------:R-:W-:Y:S01]  /*2710*/  SHF.R.S32.HI R17, RZ, 0x1f, R16 ;  /* 0x0000001fff117819 */ /* 0x000fe20000011410 */
[----:B------:R-:W-:Y:S01]  /*2720*/  IMAD.MOV.U32 R138, RZ, RZ, 0x6 ;  /* 0x00000006ff8a7424 */ /* 0x000fe200078e00ff */
[----:B------:R-:W-:Y:S01]  /*2730*/  SHF.R.S32.HI R6, RZ, 0x1f, R15 ;  /* 0x0000001fff067819 */ /* 0x000fe2000001140f */
[----:B------:R-:W-:Y:S01]  /*2740*/  IMAD.SHL.U32 R155, R8, 0x40, RZ ;  /* 0x00000040089b7824 */ /* 0x000fe200078e00ff */
[----:B------:R-:W-:Y:S01]  /*2750*/  IADD3 R58, R0, -0x1, RZ ;  /* 0xffffffff003a7810 */ /* 0x000fe20007ffe0ff */
[----:B------:R-:W-:Y:S01]  /*2760*/  IMAD.SHL.U32 R156, R8, 0x20, RZ ;  /* 0x00000020089c7824 */ /* 0x000fe200078e00ff */
[----:B------:R-:W-:Y:S01]  /*2770*/  SEL R10, R6, RZ, !P3 ;  /* 0x000000ff060a7207 */ /* 0x000fe20005800000 */
[----:B------:R3:W-:Y:S01]  /*2780*/  STL [R1+0x14], R17 ;  /* 0x0000141101007387 */ /* 0x0007e20000100800 */
[----:B------:R-:W-:Y:S01]  /*2790*/  IADD3 R100, -R5, R76, RZ ;  /* 0x0000004c05647210 */ /* 0x000fe20007ffe1ff */
[----:B------:R-:W-:Y:S01]  /*27a0*/  IMAD.WIDE.U32 R158, R245, c[0x0][0x1e0], RZ ;  /* 0x00007800f59e7a25 */ /* 0x000fe200078e00ff */
[----:B------:R-:W-:-:S02]  /*27b0*/  SEL R12, R15, RZ, !P3 ;  /* 0x000000ff0f0c7207 */ /* 0x000fc40005800000 */
[----:B------:R-:W-:Y:S01]  /*27c0*/  SHF.L.U64.HI R151, R8, R138, c[0x0][0x23c] ;  /* 0x00008f0008977619 */ /* 0x000fe2000001028a */
[----:B------:R-:W-:Y:S01]  /*27d0*/  IMAD R0, R58, -0x40, R100 ;  /* 0xffffffc03a007824 */ /* 0x000fe200078e0264 */
[----:B------:R-:W-:Y:S01]  /*27e0*/  MOV R150, 0x5 ;  /* 0x0000000500967802 */ /* 0x000fe20000000f00 */
[----:B------:R-:W-:Y:S01]  /*27f0*/  IMAD.MOV.U32 R157, RZ, RZ, c[0x0][0x27c] ;  /* 0x00009f00ff9d7624 */ /* 0x000fe200078e00ff */
[----:B------:R-:W-:Y:S02]  /*2800*/  ISETP.GE.AND P5, PT, R16, c[0x0][0x1d4], PT ;  /* 0x0000750010007a0c */ /* 0x000fe40003fa6270 */
[----:B------:R-:W-:Y:S02]  /*2810*/  ISETP.GE.AND P1, PT, R0, 0x1, PT ;  /* 0x000000010000780c */ /* 0x000fe40003f26270 */
[----:B------:R-:W-:Y:S02]  /*2820*/  SHF.L.U64.HI R150, R8, R150, c[0x0][0x23c] ;  /* 0x00008f0008967619 */ /* 0x000fe40000010296 */
[----:B-1----:R-:W-:-:S02]  /*2830*/  SHF.R.S32.HI R2, RZ, 0x1f, R5 ;  /* 0x0000001fff027819 */ /* 0x002fc40000011405 */
[----:B------:R-:W-:Y:S02]  /*2840*/  ISETP.GE.AND P4, PT, R134, c[0x0][0x1d4], PT ;  /* 0x0000750086007a0c */ /* 0x000fe40003f86270 */
[----:B------:R-:W-:Y:S01]  /*2850*/  LEA.HI.X.SX32 R125, R13, R2, 0x1, P0 ;  /* 0x000000020d7d7211 */ /* 0x000fe200000f0eff */
[----:B------:R-:W-:Y:S01]  /*2860*/  IMAD.WIDE.U32 R2, R122, c[0x0][0x238], R16 ;  /* 0x00008e007a027a25 */ /* 0x000fe200078e0010 */
[----:B------:R-:W-:Y:S02]  /*2870*/  ISETP.GT.AND P0, PT, R0, 0x20, PT ;  /* 0x000000200000780c */ /* 0x000fe40003f04270 */
[----:B------:R-:W-:Y:S01]  /*2880*/  SHF.R.S32.HI R105, RZ, 0x1f, R104 ;  /* 0x0000001fff697819 */ /* 0x000fe20000011468 */
[----:B------:R-:W-:Y:S01]  /*2890*/  IMAD R4, R125, c[0x0][0x238], RZ ;  /* 0x00008e007d047a24 */ /* 0x000fe200078e02ff */
[----:B------:R-:W-:Y:S02]  /*28a0*/  SHF.R.S32.HI R143, RZ, 0x1f, R142 ;  /* 0x0000001fff8f7819 */ /* 0x000fe4000001148e */
[----:B-----5:R-:W-:Y:S01]  /*28b0*/  SHF.R.S32.HI R25, RZ, 0x1f, R131 ;  /* 0x0000001fff197819 */ /* 0x020fe20000011483 */
[----:B------:R-:W-:-:S04]  /*28c0*/  IMAD R4, R122, c[0x0][0x23c], R4 ;  /* 0x00008f007a047a24 */ /* 0x000fc800078e0204 */
[----:B------:R-:W-:Y:S02]  /*28d0*/  IMAD.IADD R3, R3, 0x1, R4 ;  /* 0x0000000103037824 */ /* 0x000fe400078e0204 */
[----:B------:R-:W-:Y:S02]  /*28e0*/  IMAD R4, R10, c[0x0][0x248], RZ ;  /* 0x000092000a047a24 */ /* 0x000fe400078e02ff */
[----:B------:R-:W-:-:S04]  /*28f0*/  IMAD.WIDE.U32 R2, R20, c[0x0][0x240], R2 ;  /* 0x0000900014027a25 */ /* 0x000fc800078e0002 */
[----:B------:R-:W-:Y:S02]  /*2900*/  IMAD R3, R20, c[0x0][0x244], R3 ;  /* 0x0000910014037a24 */ /* 0x000fe400078e0203 */
[C---:B------:R-:W-:Y:S02]  /*2910*/  IMAD R4, R12.reuse, c[0x0][0x24c], R4 ;  /* 0x000093000c047a24 */ /* 0x040fe400078e0204 */
[----:B------:R-:W-:Y:S01]  /*2920*/  IMAD.WIDE.U32 R94, R12, c[0x0][0x248], R2 ;  /* 0x000092000c5e7a25 */ /* 0x000fe200078e0002 */
[----:B------:R-:W-:-:S03]  /*2930*/  SHF.R.S32.HI R3, RZ, 0x1f, R58 ;  /* 0x0000001fff037819 */ /* 0x000fc6000001143a */
[----:B------:R-:W-:Y:S02]  /*2940*/  IMAD R2, R151, R58, RZ ;  /* 0x0000003a97027224 */ /* 0x000fe400078e02ff */
[----:B------:R-:W-:Y:S02]  /*2950*/  IMAD.IADD R85, R95, 0x1, R4 ;  /* 0x000000015f557824 */ /* 0x000fe400078e0204 */
[----:B------:R-:W-:Y:S02]  /*2960*/  IMAD.MOV.U32 R84, RZ, RZ, R94 ;  /* 0x000000ffff547224 */ /* 0x000fe400078e005e */
[-C--:B------:R-:W-:Y:S02]  /*2970*/  IMAD R0, R3, R155.reuse, R2 ;  /* 0x0000009b03007224 */ /* 0x080fe400078e0202 */
[----:B------:R-:W-:-:S05]  /*2980*/  IMAD.WIDE.U32 R4, R58, R155, R84 ;  /* 0x0000009b3a047225 */ /* 0x000fca00078e0054 */
[----:B------:R-:W-:Y:S02]  /*2990*/  IADD3 R0, R5, R0, RZ ;  /* 0x0000000005007210 */ /* 0x000fe40007ffe0ff */
[----:B--2---:R-:W-:Y:S01]  /*29a0*/  @P2 SHF.R.S32.HI R3, RZ, 0x1f, R7 ;  /* 0x0000001fff032819 */ /* 0x004fe20000011407 */
[----:B------:R-:W-:Y:S01]  /*29b0*/  @!P2 IMAD.MOV.U32 R3, RZ, RZ, R6 ;  /* 0x000000ffff03a224 */ /* 0x000fe200078e0006 */
[----:B------:R-:W-:Y:S01]  /*29c0*/  @P2 MOV R2, R7 ;  /* 0x0000000700022202 */ /* 0x000fe20000000f00 */
[----:B------:R-:W-:Y:S01]  /*29d0*/  @!P2 IMAD.MOV.U32 R2, RZ, RZ, R15 ;  /* 0x000000ffff02a224 */ /* 0x000fe200078e000f */
[----:B------:R-:W-:Y:S02]  /*29e0*/  @P1 LEA R6, P3, R4, c[0x0][0x220], 0x1 ;  /* 0x0000880004061a11 */ /* 0x000fe400078608ff */
[----:B------:R-:W-:Y:S02]  /*29f0*/  @P0 IADD3 R5, P2, R156, R4, RZ ;  /* 0x000000049c050210 */ /* 0x000fe40007f5e0ff */
[----:B------:R-:W-:-:S02]  /*2a00*/  @P1 LEA.HI.X R7, R4, c[0x0][0x224], R0, 0x1, P3 ;  /* 0x0000890004071a11 */ /* 0x000fc400018f0c00 */
[----:B------:R-:W-:Y:S01]  /*2a10*/  ISETP.GE.AND P3, PT, R135, c[0x0][0x1d4], PT ;  /* 0x0000750087007a0c */ /* 0x000fe20003f66270 */
[----:B------:R-:W-:Y:S01]  /*2a20*/  @P0 IMAD.X R0, R0, 0x1, R150, P2 ;  /* 0x0000000100000824 */ /* 0x000fe200010e0696 */
[----:B------:R-:W-:Y:S01]  /*2a30*/  @P0 LEA R4, P2, R5, c[0x0][0x220], 0x1 ;  /* 0x0000880005040a11 */ /* 0x000fe200078408ff */
[----:B------:R-:W-:Y:S01]  /*2a40*/  @!PT LDS RZ, [RZ] ;  /* 0x00000000fffff984 */ /* 0x000fe20000000800 */
[----:B------:R-:W-:Y:S01]  /*2a50*/  @!PT LDS RZ, [RZ] ;  /* 0x00000000fffff984 */ /* 0x000fe20000000800 */
[----:B------:R-:W-:Y:S01]  /*2a60*/  @!PT LDS RZ, [RZ] ;  /* 0x00000000fffff984 */ /* 0x000fe20000000800 */
[----:B------:R1:W-:Y:S01]  /*2a70*/  @P1 LDGSTS.E.BYPASS.LTC128B.128 [R217+0x6100], [R6.64], !P5 ;  /* 0x0610000006d91fae */ /* 0x0003e2000e901d46 */
[----:B------:R-:W-:Y:S02]  /*2a80*/  SEL R18, R3, RZ, !P6 ;  /* 0x000000ff03127207 */ /* 0x000fe40007000000 */
[----:B------:R-:W-:Y:S01]  /*2a90*/  @P0 LEA.HI.X R5, R5, c[0x0][0x224], R0, 0x1, P2 ;  /* 0x0000890005050a11 */ /* 0x000fe200010f0c00 */
[----:B------:R-:W-:Y:S01]  /*2aa0*/  IMAD.IADD R0, R11, 0x1, R132 ;  /* 0x000000010b007824 */ /* 0x000fe200078e0284 */
[----:B------:R1:W-:Y:S01]  /*2ab0*/  @P1 LDGSTS.E.BYPASS.LTC128B.128 [R217+0x8100], [R6.64+0x80], !P4 ;  /* 0x0810008006d91fae */ /* 0x0003e2000e101d46 */
[----:B------:R-:W-:Y:S02]  /*2ac0*/  SEL R19, R2, RZ, !P6 ;  /* 0x000000ff02137207 */ /* 0x000fe40007000000 */
[----:B------:R-:W-:-:S02]  /*2ad0*/  ISETP.GE.AND P2, PT, R104, c[0x0][0x27c], PT ;  /* 0x00009f0068007a0c */ /* 0x000fc40003f46270 */
[----:B------:R-:W-:Y:S01]  /*2ae0*/  SHF.R.S32.HI R9, RZ, 0x1f, R0 ;  /* 0x0000001fff097819 */ /* 0x000fe20000011400 */
[----:B------:R1:W-:Y:S04]  /*2af0*/  @P1 LDGSTS.E.BYPASS.LTC128B.128 [R217+0xa100], [R6.64+0x100], !P3 ;  /* 0x0a10010006d91fae */ /* 0x0003e8000d901d46 */
[----:B------:R-:W-:Y:S01]  /*2b00*/  IMAD R8, R9, c[0x0][0x1e0], RZ ;  /* 0x0000780009087a24 */ /* 0x000fe200078e02ff */
[----:B------:R2:W-:Y:S03]  /*2b10*/  @P0 LDGSTS.E.BYPASS.LTC128B.128 [R217+0x7100], [R4.64], !P5 ;  /* 0x0710000004d90fae */ /* 0x0005e6000e901d46 */
[C---:B------:R-:W-:Y:S01]  /*2b20*/  IMAD R8, R0.reuse, c[0x0][0x1e4], R8 ;  /* 0x0000790000087a24 */ /* 0x040fe200078e0208 */
[----:B------:R2:W-:Y:S04]  /*2b30*/  @P0 LDGSTS.E.BYPASS.LTC128B.128 [R217+0x9100], [R4.64+0x80], !P4 ;  /* 0x0910008004d90fae */ /* 0x0005e8000e101d46 */
[----:B------:R2:W-:Y:S04]  /*2b40*/  @P0 LDGSTS.E.BYPASS.LTC128B.128 [R217+0xb100], [R4.64+0x100], !P3 ;  /* 0x0b10010004d90fae */ /* 0x0005e8000d901d46 */
[----:B------:R-:W0:Y:S01]  /*2b50*/  LDGDEPBAR ;  /* 0x00000000000079af */ /* 0x000e220000000000 */
[----:B------:R-:W-:Y:S01]  /*2b60*/  WARPSYNC 0xffffffff ;  /* 0xffffffff00007948 */ /* 0x000fe20003800000 */
[----:B-1----:R-:W-:-:S05]  /*2b70*/  IMAD.WIDE.U32 R6, R0, c[0x0][0x1e0], RZ ;  /* 0x0000780000067a25 */ /* 0x002fca00078e00ff */
[----:B------:R-:W-:-:S05]  /*2b80*/  IADD3 R7, R7, R8, RZ ;  /* 0x0000000807077210 */ /* 0x000fca0007ffe0ff */
[----:B------:R-:W-:Y:S01]  /*2b90*/  IMAD.WIDE.U32 R6, R20, c[0x0][0x1e8], R6 ;  /* 0x00007a0014067a25 */ /* 0x000fe200078e0006 */
[----:B--2---:R-:W-:-:S03]  /*2ba0*/  SHF.R.S32.HI R5, RZ, 0x1f, R245 ;  /* 0x0000001fff057819 */ /* 0x004fc600000114f5 */
[----:B------:R-:W-:Y:S02]  /*2bb0*/  IMAD R7, R20, c[0x0][0x1ec], R7 ;  /* 0x00007b0014077a24 */ /* 0x000fe400078e0207 */
[----:B------:R-:W-:Y:S02]  /*2bc0*/  IMAD R4, R18, c[0x0][0x1f0], RZ ;  /* 0x00007c0012047a24 */ /* 0x000fe400078e02ff */
[----:B------:R-:W-:Y:S02]  /*2bd0*/  IMAD R2, R5, c[0x0][0x1e0], RZ ;  /* 0x0000780005027a24 */ /* 0x000fe400078e02ff */
[----:B------:R-:W-:-:S04]  /*2be0*/  IMAD.WIDE.U32 R72, R19, c[0x0][0x1f0], R6 ;  /* 0x00007c0013487a25 */ /* 0x000fc800078e0006 */
[----:B------:R-:W-:Y:S02]  /*2bf0*/  IMAD R3, R245, c[0x0][0x1e4], R2 ;  /* 0x00007900f5037a24 */ /* 0x000fe400078e0202 */
[----:B------:R-:W-:Y:S02]  /*2c00*/  IMAD R2, R19, c[0x0][0x1f4], R4 ;  /* 0x00007d0013027a24 */ /* 0x000fe400078e0204 */
[----:B------:R-:W-:Y:S01]  /*2c10*/  IMAD.SHL.U32 R4, R157, 0x2, RZ ;  /* 0x000000029d047824 */ /* 0x000fe200078e00ff */
[----:B------:R-:W-:Y:S01]  /*2c20*/  IADD3 R124, R159, R3, RZ ;  /* 0x000000039f7c7210 */ /* 0x000fe20007ffe0ff */
[----:B------:R-:W-:Y:S02]  /*2c30*/  IMAD.IADD R74, R73, 0x1, R2 ;  /* 0x00000001494a7824 */ /* 0x000fe400078e0202 */
[----:B---3--:R-:W2:Y:S01]  /*2c40*/  LDL R29, [R1+0x24] ;  /* 0x00002400011d7983 */ /* 0x008ea20000100800 */
[----:B------:R-:W-:Y:S01]  /*2c50*/  IADD3 R129, P1, P0, R72, R158, R104 ;  /* 0x0000009e48817210 */ /* 0x000fe2000783e068 */
[----:B------:R-:W-:Y:S01]  /*2c60*/  IMAD.WIDE.U32 R2, R20, c[0x0][0x260], R16 ;  /* 0x0000980014027a25 */ /* 0x000fe200078e0010 */
[----:B------:R-:W-:Y:S01]  /*2c70*/  IADD3 R17, -R4, c[0x0][0x1d4], RZ ;  /* 0x0000750004117a10 */ /* 0x000fe20007ffe1ff */
[----:B------:R-:W3:Y:S01]  /*2c80*/  LDL R28, [R1+0x28] ;  /* 0x00002800011c7983 */ /* 0x000ee20000100800 */
[----:B------:R-:W-:Y:S01]  /*2c90*/  IADD3.X R128, R74, R124, R105, P1, P0 ;  /* 0x0000007c4a807210 */ /* 0x000fe20000fe0469 */
[----:B------:R-:W-:Y:S01]  /*2ca0*/  IMAD R3, R20, c[0x0][0x264], R3 ;  /* 0x0000990014037a24 */ /* 0x000fe200078e0203 */
[----:B------:R-:W-:Y:S01]  /*2cb0*/  IADD3 R127, P0, R245, R0, RZ ;  /* 0x00000000f57f7210 */ /* 0x000fe20007f1e0ff */
[----:B------:R-:W-:Y:S01]  /*2cc0*/  IMAD R0, R10, c[0x0][0x268], RZ ;  /* 0x00009a000a007a24 */ /* 0x000fe200078e02ff */
[----:B------:R-:W-:Y:S01]  /*2cd0*/  ISETP.GE.AND P1, PT, R107, c[0x0][0x27c], PT ;  /* 0x00009f006b007a0c */ /* 0x000fe20003f26270 */
[----:B------:R-:W-:Y:S01]  /*2ce0*/  IMAD.WIDE.U32 R78, R12, c[0x0][0x268], R2 ;  /* 0x00009a000c4e7a25 */ /* 0x000fe200078e0002 */
[----:B------:R-:W-:-:S02]  /*2cf0*/  SEL R16, R4, R17, !P2 ;  /* 0x0000001104107207 */ /* 0x000fc40005000000 */
[-C--:B------:R-:W-:Y:S01]  /*2d00*/  SEL R14, R4, R17.reuse, !P1 ;  /* 0x00000011040e7207 */ /* 0x080fe20004800000 */
[----:B------:R-:W-:Y:S01]  /*2d10*/  IMAD.X R126, R9, 0x1, R5, P0 ;  /* 0x00000001097e7824 */ /* 0x000fe200000e0605 */
[----:B------:R-:W-:Y:S01]  /*2d20*/  ISETP.GE.AND P0, PT, R106, c[0x0][0x27c], PT ;  /* 0x00009f006a007a0c */ /* 0x000fe20003f06270 */
[----:B------:R-:W-:Y:S01]  /*2d30*/  IMAD R27, R12, c[0x0][0x26c], R0 ;  /* 0x00009b000c1b7a24 */ /* 0x000fe200078e0200 */
[----:B------:R-:W-:Y:S01]  /*2d40*/  SEL R15, RZ, c[0x0][0x27c], !P2 ;  /* 0x00009f00ff0f7a07 */ /* 0x000fe20005000000 */
[----:B------:R-:W-:Y:S01]  /*2d50*/  IMAD R0, R5, c[0x0][0x280], RZ ;  /* 0x0000a00005007a24 */ /* 0x000fe200078e02ff */
[----:B------:R-:W-:Y:S01]  /*2d60*/  SEL R17, R4, R17, !P0 ;  /* 0x0000001104117207 */ /* 0x000fe20004000000 */
[----:B------:R-:W-:Y:S01]  /*2d70*/  IMAD.WIDE.U32 R2, R20, c[0x0][0x210], R104 ;  /* 0x0000840014027a25 */ /* 0x000fe200078e0068 */
[----:B------:R-:W-:-:S03]  /*2d80*/  SEL R24, RZ, c[0x0][0x27c], !P1 ;  /* 0x00009f00ff187a07 */ /* 0x000fc60004800000 */
[----:B------:R-:W-:Y:S02]  /*2d90*/  IMAD R8, R5, c[0x0][0x290], RZ ;  /* 0x0000a40005087a24 */ /* 0x000fe400078e02ff */
[--C-:B------:R-:W-:Y:S01]  /*2da0*/  IMAD.WIDE.U32 R6, R245, c[0x0][0x290], R142.reuse ;  /* 0x0000a400f5067a25 */ /* 0x100fe200078e008e */
[----:B------:R-:W-:Y:S01]  /*2db0*/  ULDC.U8 UR4, c[0x0][0x298] ;  /* 0x0000a60000047ab9 */ /* 0x000fe20000000000 */
[----:B------:R-:W-:Y:S02]  /*2dc0*/  ISETP.GE.AND P1, PT, R157, 0x1, PT ;  /* 0x000000019d00780c */ /* 0x000fe40003f26270 */
[----:B------:R-:W-:-:S04]  /*2dd0*/  IMAD.WIDE.U32 R4, R245, c[0x0][0x280], R142 ;  /* 0x0000a000f5047a25 */ /* 0x000fc800078e008e */
[C---:B------:R-:W-:Y:S02]  /*2de0*/  IMAD R0, R245.reuse, c[0x0][0x284], R0 ;  /* 0x0000a100f5007a24 */ /* 0x040fe400078e0200 */
[----:B------:R-:W-:-:S04]  /*2df0*/  IMAD.WIDE.U32 R12, R245, c[0x0][0x280], R104 ;  /* 0x0000a000f50c7a25 */ /* 0x000fc800078e0068 */
[----:B------:R-:W-:Y:S02]  /*2e00*/  IMAD R11, R20, c[0x0][0x214], R3 ;  /* 0x00008500140b7a24 */ /* 0x000fe400078e0203 */
[----:B------:R-:W-:Y:S02]  /*2e10*/  IMAD.MOV.U32 R10, RZ, RZ, R2 ;  /* 0x000000ffff0a7224 */ /* 0x000fe400078e0002 */
[C---:B------:R-:W-:Y:S02]  /*2e20*/  IMAD R8, R245.reuse, c[0x0][0x294], R8 ;  /* 0x0000a500f5087a24 */ /* 0x040fe400078e0208 */
[----:B------:R-:W-:-:S04]  /*2e30*/  IMAD.WIDE.U32 R2, R245, c[0x0][0x290], R104 ;  /* 0x0000a400f5027a25 */ /* 0x000fc800078e0068 */
[----:B------:R-:W-:Y:S02]  /*2e40*/  IMAD.IADD R9, R5, 0x1, R0 ;  /* 0x0000000105097824 */ /* 0x000fe400078e0200 */
[----:B------:R-:W-:Y:S02]  /*2e50*/  IMAD.IADD R5, R0, 0x1, R13 ;  /* 0x0000000100057824 */ /* 0x000fe400078e020d */
[----:B------:R-:W-:Y:S02]  /*2e60*/  IMAD.IADD R0, R104, 0x1, R15 ;  /* 0x0000000168007824 */ /* 0x000fe400078e020f */
[----:B------:R-:W-:Y:S02]  /*2e70*/  IMAD.IADD R7, R7, 0x1, R8 ;  /* 0x0000000107077824 */ /* 0x000fe400078e0208 */
[----:B------:R-:W-:Y:S02]  /*2e80*/  IMAD.IADD R3, R8, 0x1, R3 ;  /* 0x0000000108037824 */ /* 0x000fe400078e0203 */
[----:B------:R-:W-:-:S02]  /*2e90*/  IMAD.MOV.U32 R8, RZ, RZ, R4 ;  /* 0x000000ffff087224 */ /* 0x000fc400078e0004 */
[----:B------:R-:W-:Y:S01]  /*2ea0*/  IMAD.MOV.U32 R4, RZ, RZ, R12 ;  /* 0x000000ffff047224 */ /* 0x000fe200078e000c */
[----:B------:R-:W-:Y:S02]  /*2eb0*/  SHF.R.S32.HI R12, RZ, 0x1f, R0 ;  /* 0x0000001fff0c7819 */ /* 0x000fe40000011400 */
[----:B------:R-:W-:Y:S02]  /*2ec0*/  SHF.R.S32.HI R13, RZ, 0x1f, R14 ;  /* 0x0000001fff0d7819 */ /* 0x000fe4000001140e */
[CC--:B------:R-:W-:Y:S02]  /*2ed0*/  LEA.HI R15, R12.reuse, R0.reuse, RZ, 0x3 ;  /* 0x000000000c0f7211 */ /* 0x0c0fe400078f18ff */
[----:B------:R-:W-:Y:S01]  /*2ee0*/  LEA.HI R21, R12, R0, RZ, 0x6 ;  /* 0x000000000c157211 */ /* 0x000fe200078f30ff */
[----:B------:R-:W-:Y:S02]  /*2ef0*/  IMAD R12, R18, c[0x0][0x218], RZ ;  /* 0x00008600120c7a24 */ /* 0x000fe400078e02ff */
[----:B------:R-:W-:Y:S01]  /*2f00*/  IMAD.IADD R0, R107, 0x1, R24 ;  /* 0x000000016b007824 */ /* 0x000fe200078e0218 */
[----:B------:R-:W-:-:S02]  /*2f10*/  SHF.R.S32.HI R20, RZ, 0x1f, R16 ;  /* 0x0000001fff147819 */ /* 0x000fc40000011410 */
[----:B------:R-:W-:Y:S01]  /*2f20*/  LEA.HI R22, R13, R14, RZ, 0x4 ;  /* 0x0000000e0d167211 */ /* 0x000fe200078f20ff */
[----:B------:R-:W-:Y:S01]  /*2f30*/  IMAD R26, R19, c[0x0][0x21c], R12 ;  /* 0x00008700131a7a24 */ /* 0x000fe200078e020c */
[----:B------:R-:W-:Y:S02]  /*2f40*/  SHF.R.S32.HI R13, RZ, 0x1f, R17 ;  /* 0x0000001fff0d7819 */ /* 0x000fe40000011411 */
[----:B------:R-:W-:Y:S02]  /*2f50*/  SEL R14, RZ, c[0x0][0x27c], !P0 ;  /* 0x00009f00ff0e7a07 */ /* 0x000fe40004000000 */
[----:B------:R-:W-:Y:S02]  /*2f60*/  SHF.R.S32.HI R12, RZ, 0x1f, R0 ;  /* 0x0000001fff0c7819 */ /* 0x000fe40000011400 */
[----:B------:R-:W-:Y:S02]  /*2f70*/  LEA.HI R23, R20, R16, RZ, 0x4 ;  /* 0x0000001014177211 */ /* 0x000fe400078f20ff */
[----:B------:R-:W-:Y:S01]  /*2f80*/  LEA.HI R20, R13, R17, RZ, 0x4 ;  /* 0x000000110d147211 */ /* 0x000fe200078f20ff */
[----:B------:R-:W-:Y:S01]  /*2f90*/  IMAD.IADD R13, R106, 0x1, R14 ;  /* 0x000000016a0d7824 */ /* 0x000fe200078e020e */
[CC--:B------:R-:W-:Y:S01]  /*2fa0*/  LEA.HI R14, R12.reuse, R0.reuse, RZ, 0x3 ;  /* 0x000000000c0e7211 */ /* 0x0c0fe200078f18ff */
[----:B------:R-:W-:Y:S01]  /*2fb0*/  IMAD.WIDE.U32 R96, R19, c[0x0][0x218], R10 ;  /* 0x0000860013607a25 */ /* 0x000fe200078e000a */
[----:B------:R-:W-:-:S03]  /*2fc0*/  LEA.HI R0, R12, R0, RZ, 0x6 ;  /* 0x000000000c007211 */ /* 0x000fc600078f30ff */
[----:B------:R-:W-:Y:S01]  /*2fd0*/  IMAD.SHL.U32 R11, R21, 0x40, RZ ;  /* 0x00000040150b7824 */ /* 0x000fe200078e00ff */
[----:B------:R-:W-:Y:S01]  /*2fe0*/  SHF.R.S32.HI R10, RZ, 0x1f, R13 ;  /* 0x0000001fff0a7819 */ /* 0x000fe2000001140d */
[----:B------:R-:W-:-:S03]  /*2ff0*/  IMAD.SHL.U32 R0, R0, 0x40, RZ ;  /* 0x0000004000007824 */ /* 0x000fc600078e00ff */
[----:B------:R-:W-:Y:S02]  /*3000*/  LOP3.LUT R17, R11, 0x7ffff000, RZ, 0xc0, !PT ;  /* 0x7ffff0000b117812 */ /* 0x000fe400078ec0ff */
[CC--:B------:R-:W-:Y:S02]  /*3010*/  LEA.HI R12, R10.reuse, R13.reuse, RZ, 0x3 ;  /* 0x0000000d0a0c7211 */ /* 0x0c0fe400078f18ff */
[----:B------:R-:W-:Y:S02]  /*3020*/  LEA.HI R18, R10, R13, RZ, 0x6 ;  /* 0x0000000d0a127211 */ /* 0x000fe400078f30ff */
[----:B------:R-:W-:Y:S02]  /*3030*/  LOP3.LUT R10, R0, 0x7ffff000, RZ, 0xc0, !PT ;  /* 0x7ffff000000a7812 */ /* 0x000fe400078ec0ff */
[----:B------:R-:W-:Y:S01]  /*3040*/  SHF.R.S32.HI R13, RZ, 0x4, R22 ;  /* 0x00000004ff0d7819 */ /* 0x000fe20000011416 */
[----:B------:R-:W-:Y:S02]  /*3050*/  IMAD.MOV.U32 R152, RZ, RZ, c[0x0][0x1e0] ;  /* 0x00007800ff987624 */ /* 0x000fe400078e00ff */
[----:B------:R-:W-:-:S02]  /*3060*/  IMAD.MOV.U32 R153, RZ, RZ, c[0x0][0x280] ;  /* 0x0000a000ff997624 */ /* 0x000fc400078e00ff */
[----:B------:R-:W-:Y:S01]  /*3070*/  IMAD.MOV.U32 R154, RZ, RZ, c[0x0][0x290] ;  /* 0x0000a400ff9a7624 */ /* 0x000fe200078e00ff */
[----:B------:R-:W-:Y:S01]  /*3080*/  LOP3.LUT R99, R15, 0xfffffff8, RZ, 0xc0, !PT ;  /* 0xfffffff80f637812 */ /* 0x000fe200078ec0ff */
[C---:B------:R-:W-:Y:S01]  /*3090*/  IMAD.WIDE.U32 R92, R131.reuse, c[0x0][0x280], R8 ;  /* 0x0000a000835c7a25 */ /* 0x040fe200078e0008 */
[----:B------:R-:W-:Y:S02]  /*30a0*/  LOP3.LUT R98, R14, 0xfffffff8, RZ, 0xc0, !PT ;  /* 0xfffffff80e627812 */ /* 0x000fe400078ec0ff */
[----:B------:R-:W-:Y:S01]  /*30b0*/  LOP3.LUT R83, R12, 0xfffffff8, RZ, 0xc0, !PT ;  /* 0xfffffff80c537812 */ /* 0x000fe200078ec0ff */
[----:B------:R-:W-:Y:S01]  /*30c0*/  IMAD.WIDE.U32 R90, R131, c[0x0][0x290], R6 ;  /* 0x0000a400835a7a25 */ /* 0x000fe200078e0006 */
[----:B------:R-:W-:-:S03]  /*30d0*/  SHF.L.U64.HI R136, R152, R138, c[0x0][0x1e4] ;  /* 0x0000790098887619 */ /* 0x000fc6000001028a */
[----:B------:R-:W-:Y:S01]  /*30e0*/  IMAD.WIDE.U32 R88, R131, c[0x0][0x280], R4 ;  /* 0x0000a00083587a25 */ /* 0x000fe200078e0004 */
[----:B------:R-:W-:-:S03]  /*30f0*/  SHF.L.U64.HI R137, R153, R138, c[0x0][0x284] ;  /* 0x0000a10099897619 */ /* 0x000fc6000001028a */
[----:B------:R-:W-:Y:S01]  /*3100*/  IMAD.WIDE.U32 R86, R131, c[0x0][0x290], R2 ;  /* 0x0000a40083567a25 */ /* 0x000fe200078e0002 */
[----:B------:R-:W-:Y:S02]  /*3110*/  SHF.L.U64.HI R138, R154, R138, c[0x0][0x294] ;  /* 0x0000a5009a8a7619 */ /* 0x000fe4000001028a */
[----:B------:R-:W-:Y:S01]  /*3120*/  ISETP.NE.AND P6, PT, RZ, UR4, PT ;  /* 0x00000004ff007c0c */ /* 0x000fe2000bfc5270 */
[----:B------:R-:W-:Y:S01]  /*3130*/  IMAD.SHL.U32 R152, R152, 0x40, RZ ;  /* 0x0000004098987824 */ /* 0x000fe200078e00ff */
[----:B------:R-:W-:Y:S01]  /*3140*/  SHF.R.S32.HI R115, RZ, 0x1f, R99 ;  /* 0x0000001fff737819 */ /* 0x000fe20000011463 */
[----:B------:R-:W-:Y:S01]  /*3150*/  IMAD.SHL.U32 R153, R153, 0x40, RZ ;  /* 0x0000004099997824 */ /* 0x000fe200078e00ff */
[----:B------:R-:W-:Y:S01]  /*3160*/  SHF.R.S32.HI R114, RZ, 0x1f, R98 ;  /* 0x0000001fff727819 */ /* 0x000fe20000011462 */
[----:B------:R-:W-:Y:S01]  /*3170*/  IMAD.SHL.U32 R154, R154, 0x40, RZ ;  /* 0x000000409a9a7824 */ /* 0x000fe200078e00ff */
[----:B------:R-:W-:Y:S01]  /*3180*/  SHF.R.S32.HI R113, RZ, 0x1f, R83 ;  /* 0x0000001fff717819 */ /* 0x000fe20000011453 */
[----:B------:R-:W-:-:S02]  /*3190*/  IMAD.IADD R82, R79, 0x1, R27 ;  /* 0x000000014f527824 */ /* 0x000fc400078e021b */
[----:B------:R-:W-:Y:S01]  /*31a0*/  IMAD.IADD R121, R97, 0x1, R26 ;  /* 0x0000000161797824 */ /* 0x000fe200078e021a */
[C---:B--2---:R-:W-:Y:S02]  /*31b0*/  LOP3.LUT R11, R29.reuse, 0x38, R14, 0xf8, !PT ;  /* 0x000000381d0b7812 */ /* 0x044fe400078ef80e */
[----:B------:R-:W-:Y:S02]  /*31c0*/  LOP3.LUT R16, R29, 0x38, R15, 0xf8, !PT ;  /* 0x000000381d107812 */ /* 0x000fe400078ef80f */
[-C--:B---3--:R-:W-:Y:S02]  /*31d0*/  LOP3.LUT R0, R11, R28.reuse, RZ, 0x3c, !PT ;  /* 0x0000001c0b007212 */ /* 0x088fe400078e3cff */
[----:B------:R-:W-:Y:S02]  /*31e0*/  LOP3.LUT R16, R16, R28, RZ, 0x3c, !PT ;  /* 0x0000001c10107212 */ /* 0x000fe400078e3cff */
[----:B------:R-:W-:Y:S02]  /*31f0*/  SHF.R.S32.HI R11, RZ, 0x4, R23 ;  /* 0x00000004ff0b7819 */ /* 0x000fe40000011417 */
[----:B------:R-:W-:-:S02]  /*3200*/  IADD3 R22, R0, R10, R140 ;  /* 0x0000000a00167210 */ /* 0x000fc40007ffe08c */
[----:B------:R-:W-:Y:S02]  /*3210*/  SHF.R.S32.HI R0, RZ, 0x4, R20 ;  /* 0x00000004ff007819 */ /* 0x000fe40000011414 */
[----:B------:R-:W-:Y:S01]  /*3220*/  IADD3 R24, R16, R17, R140 ;  /* 0x0000001110187210 */ /* 0x000fe20007ffe08c */
[----:B------:R-:W-:Y:S01]  /*3230*/  IMAD.SHL.U32 R16, R18, 0x40, RZ ;  /* 0x0000004012107824 */ /* 0x000fe200078e00ff */
[----:B------:R-:W-:Y:S02]  /*3240*/  LEA.HI.SX32 R11, R15, R11, 0x1d ;  /* 0x0000000b0f0b7211 */ /* 0x000fe400078feaff */
[----:B------:R-:W-:Y:S02]  /*3250*/  LEA.HI.SX32 R10, R14, R13, 0x1d ;  /* 0x0000000d0e0a7211 */ /* 0x000fe400078feaff */
[----:B------:R-:W-:Y:S02]  /*3260*/  LEA.HI.SX32 R0, R12, R0, 0x1d ;  /* 0x000000000c007211 */ /* 0x000fe400078feaff */
[----:B------:R-:W-:Y:S01]  /*3270*/  SHF.R.S32.HI R13, RZ, 0x1f, R11 ;  /* 0x0000001fff0d7819 */ /* 0x000fe2000001140b */
[----:B------:R-:W-:Y:S01]  /*3280*/  IMAD.SHL.U32 R77, R10, 0x8, RZ ;  /* 0x000000080a4d7824 */ /* 0x000fe200078e00ff */
[----:B------:R-:W-:-:S02]  /*3290*/  SHF.R.S32.HI R17, RZ, 0x1f, R0 ;  /* 0x0000001fff117819 */ /* 0x000fc40000011400 */
[----:B------:R-:W-:Y:S01]  /*32a0*/  LOP3.LUT R21, R16, 0x7ffff000, RZ, 0xc0, !PT ;  /* 0x7ffff00010157812 */ /* 0x000fe200078ec0ff */
[----:B------:R-:W-:Y:S01]  /*32b0*/  IMAD.SHL.U32 R80, R11, 0x8, RZ ;  /* 0x000000080b507824 */ /* 0x000fe200078e00ff */
[----:B------:R-:W-:Y:S01]  /*32c0*/  SHF.R.S32.HI R16, RZ, 0x1f, R10 ;  /* 0x0000001fff107819 */ /* 0x000fe2000001140a */
[----:B------:R-:W-:Y:S01]  /*32d0*/  IMAD.SHL.U32 R81, R0, 0x8, RZ ;  /* 0x0000000800517824 */ /* 0x000fe200078e00ff */
[----:B------:R-:W-:Y:S02]  /*32e0*/  LEA.HI R19, R13, R11, RZ, 0x3 ;  /* 0x0000000b0d137211 */ /* 0x000fe400078f18ff */
[----:B------:R-:W-:Y:S02]  /*32f0*/  LOP3.LUT R18, R29, 0x38, R12, 0xf8, !PT ;  /* 0x000000381d127812 */ /* 0x000fe400078ef80c */
[----:B------:R-:W-:Y:S02]  /*3300*/  LEA.HI R11, R17, R0, RZ, 0x3 ;  /* 0x00000000110b7211 */ /* 0x000fe400078f18ff */
[----:B------:R-:W-:-:S02]  /*3310*/  LOP3.LUT R0, R29, 0x38, R77, 0xf8, !PT ;  /* 0x000000381d007812 */ /* 0x000fc400078ef84d */
[----:B------:R-:W-:Y:S02]  /*3320*/  LEA.HI R16, R16, R10, RZ, 0x3 ;  /* 0x0000000a10107211 */ /* 0x000fe400078f18ff */
[-C--:B------:R-:W-:Y:S01]  /*3330*/  LOP3.LUT R20, R18, R28.reuse, RZ, 0x3c, !PT ;  /* 0x0000001c12147212 */ /* 0x080fe200078e3cff */
        /* <DEDUP_REMOVED lines=22> */
[----:B------:R-:W-:Y:S01]  /*34a0*/  IMAD.IADD R118, R10, 0x1, R89 ;  /* 0x000000010a767824 */ /* 0x000fe200078e0259 */
[----:B------:R-:W-:Y:S01]  /*34b0*/  SHF.R.S32.HI R110, RZ, 0x1f, R81 ;  /* 0x0000001fff6e7819 */ /* 0x000fe20000011451 */
        /* <DEDUP_REMOVED lines=9> */
.L_x_624:
[-C--:B------:R-:W-:Y:S01]  /*3550*/  IMAD R0, R136, R58.reuse, RZ ;  /* 0x0000003a88007224 */ /* 0x080fe200078e02ff */
[----:B------:R-:W-:Y:S01]  /*3560*/  SHF.R.S32.HI R75, RZ, 0x1f, R58 ;  /* 0x0000001fff4b7819 */ /* 0x000fe2000001143a */
[----:B------:R-:W-:Y:S01]  /*3570*/  IMAD.WIDE.U32 R10, R152, R58, RZ ;  /* 0x0000003a980a7225 */ /* 0x000fe200078e00ff */
[----:B------:R-:W-:Y:S04]  /*3580*/  DEPBAR.LE SB0, 0x0 ;  /* 0x000080000000791a */ /* 0x000fe80000000000 */
[----:B------:R-:W-:Y:S01]  /*3590*/  WARPSYNC 0xffffffff ;  /* 0xffffffff00007948 */ /* 0x000fe20003800000 */
[----:B------:R-:W-:Y:S01]  /*35a0*/  BAR.SYNC.DEFER_BLOCKING 0x0 ;  /* 0x0000000000007b1d */ /* 0x000fe20000010000 */
[----:B------:R-:W-:Y:S01]  /*35b0*/  ISETP.GE.AND P1, PT, R157, 0x1, PT ;  /* 0x000000019d00780c */ /* 0x000fe20003f26270 */
[----:B------:R-:W-:Y:S04]  /*35c0*/  IMAD R0, R75, R152, R0 ;  /* 0x000000984b007224 */ /* 0x000fe800078e0200 */
[----:B------:R-:W-:Y:S01]  /*35d0*/  IMAD.IADD R12, R11, 0x1, R0 ;  /* 0x000000010b0c7824 */ /* 0x000fe200078e0200 */
[----:B------:R-:W-:Y:S05]  /*35e0*/  IADD3 R0, P0, R129, R10, RZ ;  /* 0x0000000a81007210 */ /* 0x000fea0007f1e0ff */
[----:B-1----:R-:W-:Y:S01]  /*35f0*/  IMAD.X R2, R12, 0x1, R128, P0 ;  /* 0x000000010c027824 */ /* 0x002fe200000e0680 */
[C---:B------:R-:W-:Y:S04]  /*3600*/  LEA R48, P0, R0.reuse, c[0x0][0x1c8], 0x1 ;  /* 0x0000720000307a11 */ /* 0x040fe800078008ff */
[----:B------:R-:W-:Y:S01]  /*3610*/  LEA.HI.X R49, R0, c[0x0][0x1cc], R2, 0x1, P0 ;  /* 0x0000730000317a11 */ /* 0x000fe200000f0c02 */
[----:B------:R-:W-:Y:S01]  /*3620*/  BSSY B1, `(.L_x_600) ;  /* 0x000038e000017945 */ /* 0x000fe20003800000 */
[----:B------:R-:W-:-:S05]  /*3630*/  @!P1 BRA `(.L_x_601) ;  /* 0x000036f000009947 */ /* 0x000fca0003800000 */
[-C--:B------:R-:W-:Y:S02]  /*3640*/  IMAD R2, R137, R58.reuse, RZ ;  /* 0x0000003a89027224 */ /* 0x080fe400078e02ff */
[-C--:B------:R-:W-:Y:S02]  /*3650*/  IMAD R0, R138, R58.reuse, RZ ;  /* 0x0000003a8a007224 */ /* 0x080fe400078e02ff */
[----:B------:R-:W-:Y:S02]  /*3660*/  IMAD R3, R58, -0x40, R76 ;  /* 0xffffffc03a037824 */ /* 0x000fe400078e024c */
[-C--:B------:R-:W-:Y:S03]  /*3670*/  IMAD.WIDE.U32 R8, R153, R58.reuse, RZ ;  /* 0x0000003a99087225 */ /* 0x080fe600078e00ff */
[----:B------:R-:W-:Y:S01]  /*3680*/  IMNMX R24, R3, 0x40, PT ;  /* 0x0000004003187817 */ /* 0x000fe20003800200 */
[----:B------:R-:W-:Y:S04]  /*3690*/  IMAD.WIDE.U32 R14, R154, R58, RZ ;  /* 0x0000003a9a0e7225 */ /* 0x000fe800078e00ff */
[C---:B------:R-:W-:Y:S02]  /*36a0*/  IMAD R2, R75.reuse, R153, R2 ;  /* 0x000000994b027224 */ /* 0x040fe400078e0202 */
[----:B------:R-:W-:Y:S03]  /*36b0*/  IMAD R0, R75, R154, R0 ;  /* 0x0000009a4b007224 */ /* 0x000fe600078e0200 */
        /* <DEDUP_REMOVED lines=62> */
.L_x_604:
[----:B------:R-:W-:Y:S05]  /*3aa0*/  BSYNC B0 ;  /* 0x0000000000007941 */ /* 0x000fea0003800000 */
.L_x_603:
        /* <DEDUP_REMOVED lines=47> */
[C---:B------:R-:W-:Y:S01]  /*3da0*/  @!P0 IMAD.U32 R5, R27.reuse, 0x10000, RZ ;  /* 0x000100001b058824 */ /* 0x040fe200078e00ff */
[----:B------:R-:W-:Y:S02]  /*3db0*/  @!P0 PRMT R14, R2, 0x5410, R0 ;  /* 0x00005410020e8816 */ /* 0x000fe40000000000 */
[C---:B------:R-:W-:Y:S02]  /*3dc0*/  @!P0 SHF.L.U32 R3, R4.reuse, 0x10, RZ ;  /* 0x0000001004038819 */ /* 0x040fe400000006ff */
        /* <DEDUP_REMOVED lines=39> */
.L_x_607:
[----:B------:R-:W-:Y:S05]  /*4040*/  BSYNC B0 ;  /* 0x0000000000007941 */ /* 0x000fea0003800000 */
.L_x_606:
        /* <DEDUP_REMOVED lines=56> */
.L_x_609:
[----:B------:R-:W-:Y:S05]  /*43d0*/  BSYNC B0 ;  /* 0x0000000000007941 */ /* 0x000fea0003800000 */
.L_x_608:
        /* <DEDUP_REMOVED lines=56> */
.L_x_611:
[----:B------:R-:W-:Y:S05]  /*4760*/  BSYNC B0 ;  /* 0x0000000000007941 */ /* 0x000fea0003800000 */
.L_x_610:
        /* <DEDUP_REMOVED lines=57> */
.L_x_613:
[----:B------:R-:W-:Y:S05]  /*4b00*/  BSYNC B0 ;  /* 0x0000000000007941 */ /* 0x000fea0003800000 */
.L_x_612:
        /* <DEDUP_REMOVED lines=57> */
.L_x_615:
[----:B------:R-:W-:Y:S05]  /*4ea0*/  BSYNC B0 ;  /* 0x0000000000007941 */ /* 0x000fea0003800000 */
.L_x_614:
        /* <DEDUP_REMOVED lines=57> */
.L_x_602:
        /* <DEDUP_REMOVED lines=47> */
.L_x_617:
[----:B------:R-:W-:Y:S05]  /*5530*/  BSYNC B0 ;  /* 0x0000000000007941 */ /* 0x000fea0003800000 */
.L_x_616:
        /* <DEDUP_REMOVED lines=33> */
[----:B------:R-:W-:Y:S02]  /*5750*/  IMAD.MOV.U32 R9, RZ, RZ, R4 ;  /* 0x000000ffff097224 */ /* 0x000fe400078e0004 */
[----:B------:R-:W-:Y:S01]  /*5760*/  IMAD.MOV.U32 R36, RZ, RZ, R29 ;  /* 0x000000ffff247224 */ /* 0x000fe200078e001d */
[-C--:B------:R-:W-:Y:S01]  /*5770*/  IADD3.X R3, R74, R64.reuse, R115, P1, P0 ;  /* 0x000000404a037210 */ /* 0x080fe20000fe0473 */
[----:B------:R-:W-:Y:S02]  /*5780*/  IMAD.MOV.U32 R32, RZ, RZ, R31 ;  /* 0x000000ffff207224 */ /* 0x000fe400078e001f */
[----:B------:R-:W1:Y:S01]  /*5790*/  LDS.128 R44, [R117+0x6100] ;  /* 0x00610000752c7984 */ /* 0x000e620000000c00 */
[----:B------:R-:W-:Y:S03]  /*57a0*/  IMAD.MOV.U32 R34, RZ, RZ, R28 ;  /* 0x000000ffff227224 */ /* 0x000fe600078e001c */
        /* <DEDUP_REMOVED lines=9> */
[--C-:B------:R-:W-:Y:S11]  /*5840*/  IMAD.MOV.U32 R2, RZ, RZ, R7.reuse ;  /* 0x000000ffff027224 */ /* 0x100ff600078e0007 */
[----:B------:R-:W-:Y:S01]  /*5850*/  @!UPT UIADD3 URZ, URZ, URZ, URZ ;  /* 0x0000003f3f3ff290 */ /* 0x000fe2000fffe03f */
[----:B------:R-:W-:Y:S02]  /*5860*/  @!P0 SHF.R.U32.HI R0, RZ, 0x10, R7 ;  /* 0x00000010ff008819 */ /* 0x000fe40000011607 */
[----:B------:R-:W-:Y:S02]  /*5870*/  @!P0 SHF.R.U64 R35, R28, 0x10, R29 ;  /* 0x000000101c238819 */ /* 0x000fe4000000121d */
[----:B------:R-:W-:Y:S02]  /*5880*/  MOV R28, R30 ;  /* 0x0000001e001c7202 */ /* 0x000fe40000000f00 */
[C---:B-1----:R-:W-:Y:S02]  /*5890*/  @!P0 SHF.L.U32 R38, R47.reuse, 0x10, RZ ;  /* 0x000000102f268819 */ /* 0x042fe400000006ff */
[----:B------:R-:W-:Y:S02]  /*58a0*/  @!P0 LOP3.LUT R40, R47, 0xffff0000, RZ, 0xc0, !PT ;  /* 0xffff00002f288812 */ /* 0x000fe400078ec0ff */
[----:B------:R-:W-:Y:S02]  /*58b0*/  @!P0 PRMT R34, R34, 0x5410, R35 ;  /* 0x0000541022228816 */ /* 0x000fe40000000023 */
[----:B------:R-:W-:Y:S02]  /*58c0*/  @!P0 SHF.R.U64 R10, R4, 0x10, R5 ;  /* 0x00000010040a8819 */ /* 0x000fe40000001205 */
[----:B------:R-:W-:Y:S02]  /*58d0*/  @!P0 SHF.R.U32.HI R33, RZ, 0x10, R29 ;  /* 0x00000010ff218819 */ /* 0x000fe4000001161d */
[--C-:B------:R-:W-:Y:S01]  /*58e0*/  @!P0 SHF.R.U64 R29, R30, 0x10, R31.reuse ;  /* 0x000000101e1d8819 */ /* 0x100fe2000000121f */
[C---:B------:R-:W-:Y:S01]  /*58f0*/  @!P0 IMAD.U32 R30, R45.reuse, 0x10000, RZ ;  /* 0x000100002d1e8824 */ /* 0x040fe200078e00ff */
[----:B------:R-:W-:Y:S02]  /*5900*/  @!P0 SHF.R.U32.HI R27, RZ, 0x10, R31 ;  /* 0x00000010ff1b8819 */ /* 0x000fe4000001161f */
[----:B------:R-:W-:Y:S02]  /*5910*/  @!P0 PRMT R31, R36, 0x5410, R33 ;  /* 0x00005410241f8816 */ /* 0x000fe40000000021 */
[----:B------:R-:W-:Y:S02]  /*5920*/  @!P0 LOP3.LUT R36, R46, 0xffff0000, RZ, 0xc0, !PT ;  /* 0xffff00002e248812 */ /* 0x000fe400078ec0ff */
[----:B------:R-:W-:Y:S02]  /*5930*/  @!P0 PRMT R39, R32, 0x5410, R27 ;  /* 0x0000541020278816 */ /* 0x000fe4000000001b */
[----:B------:R-:W-:Y:S02]  /*5940*/  @!P0 LOP3.LUT R32, R45, 0xffff0000, RZ, 0xc0, !PT ;  /* 0xffff00002d208812 */ /* 0x000fe400078ec0ff */
        /* <DEDUP_REMOVED lines=26> */
[----:B------:R-:W-:Y:S01]  /*5af0*/  @!P0 FMUL.FTZ R9, R2, R31 ;  /* 0x0000001f02098220 */ /* 0x000fe20000410000 */
[----:B------:R-:W-:Y:S01]  /*5b00*/  @!P0 LOP3.LUT R27, R34, 0xffff0000, RZ, 0xc0, !PT ;  /* 0xffff0000221b8812 */ /* 0x000fe200078ec0ff */
[----:B------:R-:W-:Y:S01]  /*5b10*/  @!P0 FMUL.FTZ R3, R3, R4 ;  /* 0x0000000403038220 */ /* 0x000fe20000410000 */
[----:B------:R-:W-:Y:S01]  /*5b20*/  @!P0 SHF.L.U32 R34, R46, 0x10, RZ ;  /* 0x000000102e228819 */ /* 0x000fe200000006ff */
        /* <DEDUP_REMOVED lines=25> */
[----:B------:R-:W-:Y:S01]  /*5cc0*/  @!P0 FMUL.FTZ R57, R7, R37 ;  /* 0x0000002507398220 */ /* 0x000fe20000410000 */
[----:B------:R-:W-:Y:S01]  /*5cd0*/  @!P0 F2FP.BF16.PACK_AB R28, R68, R71 ;  /* 0x00000047441c823e */ /* 0x000fe200000010ff */
[----:B------:R-:W-:Y:S02]  /*5ce0*/  @!P0 FMUL.FTZ R59, R8, R39 ;  /* 0x00000027083b8220 */ /* 0x000fe40000410000 */
[----:B------:R-:W-:Y:S01]  /*5cf0*/  @!P0 FFMA.FTZ R3, R29, R30, R3 ;  /* 0x0000001e1d038223 */ /* 0x000fe20000010003 */
[----:B------:R-:W-:Y:S01]  /*5d00*/  @!P0 MOV R44, R28 ;  /* 0x0000001c002c8202 */ /* 0x000fe20000000f00 */
[----:B------:R-:W-:Y:S02]  /*5d10*/  @!P0 FFMA.FTZ R4, R31, R32, R4 ;  /* 0x000000201f048223 */ /* 0x000fe40000010004 */
[-C--:B------:R-:W-:Y:S02]  /*5d20*/  @!P0 FMUL.FTZ R7, R7, R9.reuse ;  /* 0x0000000907078220 */ /* 0x080fe40000410000 */
[----:B------:R-:W-:Y:S01]  /*5d30*/  @!P0 FFMA.FTZ R9, R38, R9, -R57 ;  /* 0x0000000926098223 */ /* 0x000fe20000010839 */
[----:B------:R-:W-:Y:S01]  /*5d40*/  @!P0 F2FP.BF16.PACK_AB R57, R69, R70 ;  /* 0x000000464539823e */ /* 0x000fe200000010ff */
[----:B------:R-:W-:Y:S01]  /*5d50*/  @!P0 FFMA.FTZ R59, R40, R10, -R59 ;  /* 0x0000000a283b8223 */ /* 0x000fe2000001083b */
[----:B------:R-:W-:Y:S01]  /*5d60*/  @!P0 F2FP.BF16.PACK_AB R3, R4, R3 ;  /* 0x000000030403823e */ /* 0x000fe200000010ff */
[----:B------:R-:W-:Y:S02]  /*5d70*/  @!P0 FFMA.FTZ R5, R33, R34, R5 ;  /* 0x0000002221058223 */ /* 0x000fe40000010005 */
[----:B------:R-:W-:Y:S01]  /*5d80*/  @!P0 FMUL.FTZ R8, R8, R10 ;  /* 0x0000000a08088220 */ /* 0x000fe20000410000 */
[----:B------:R-:W-:Y:S01]  /*5d90*/  @!P0 F2FP.BF16.PACK_AB R10, R59, R9 ;  /* 0x000000093b0a823e */ /* 0x000fe200000010ff */
[----:B------:R-:W-:Y:S01]  /*5da0*/  @!P0 FFMA.FTZ R6, R35, R36, R6 ;  /* 0x0000002423068223 */ /* 0x000fe20000010006 */
[----:B------:R-:W-:Y:S01]  /*5db0*/  @!P0 F2FP.BF16.PACK_AB R9, R2, R0 ;  /* 0x000000000209823e */ /* 0x000fe200000010ff */
[----:B------:R-:W-:Y:S01]  /*5dc0*/  @!P0 FFMA.FTZ R7, R37, R38, R7 ;  /* 0x0000002625078223 */ /* 0x000fe20000010007 */
[----:B------:R-:W-:Y:S01]  /*5dd0*/  @!P0 MOV R47, R10 ;  /* 0x0000000a002f8202 */ /* 0x000fe20000000f00 */
[----:B------:R-:W-:Y:S01]  /*5de0*/  @!P0 FFMA.FTZ R8, R39, R40, R8 ;  /* 0x0000002827088223 */ /* 0x000fe20000010008 */
[----:B------:R-:W-:Y:S01]  /*5df0*/  @!P0 F2FP.BF16.PACK_AB R2, R6, R5 ;  /* 0x000000050602823e */ /* 0x000fe200000010ff */
[----:B------:R-:W-:Y:S02]  /*5e00*/  @!P0 IMAD.MOV.U32 R45, RZ, RZ, R57 ;  /* 0x000000ffff2d8224 */ /* 0x000fe400078e0039 */
        /* <DEDUP_REMOVED lines=8> */
.L_x_619:
[----:B------:R-:W-:Y:S05]  /*5e90*/  BSYNC B0 ;  /* 0x0000000000007941 */ /* 0x000fea0003800000 */
.L_x_618:
        /* <DEDUP_REMOVED lines=46> */
[----:B------:R-:W-:Y:S02]  /*6180*/  @!P0 LOP3.LUT R4, R0, 0xffff0000, RZ, 0xc0, !PT ;  /* 0xffff000000048812 */ /* 0x000fe400078ec0ff */
[----:B------:R-:W-:Y:S01]  /*6190*/  @!P0 PRMT R29, R42, 0x5432, R7 ;  /* 0x000054322a1d8816 */ /* 0x000fe20000000007 */
[----:B------:R-:W-:Y:S01]  /*61a0*/  @!P0 IMAD.U32 R7, R0, 0x10000, RZ ;  /* 0x0001000000078824 */ /* 0x000fe200078e00ff */
[----:B------:R-:W-:Y:S01]  /*61b0*/  @!P0 LOP3.LUT R33, R27, 0xffff0000, RZ, 0xc0, !PT ;  /* 0xffff00001b218812 */ /* 0x000fe200078ec0ff */
        /* <DEDUP_REMOVED lines=38> */
[----:B------:R-:W-:Y:S01]  /*6420*/  @!P0 FMUL.FTZ R5, R5, R10 ;  /* 0x0000000a05058220 */ /* 0x000fe20000410000 */
[----:B------:R-:W-:Y:S01]  /*6430*/  @!P0 F2FP.BF16.PACK_AB R16, R50, R51 ;  /* 0x000000333210823e */ /* 0x000fe200000010ff */
[----:B------:R-:W-:Y:S02]  /*6440*/  @!P0 FFMA.FTZ R3, R17, R18, R3 ;  /* 0x0000001211038223 */ /* 0x000fe40000010003 */
[----:B------:R-:W-:Y:S01]  /*6450*/  @!P0 FFMA.FTZ R10, R28, R10, -R35 ;  /* 0x0000000a1c0a8223 */ /* 0x000fe20000010823 */
[----:B------:R-:W-:Y:S01]  /*6460*/  @!P0 MOV R36, R16 ;  /* 0x0000001000248202 */ /* 0x000fe20000000f00 */
[----:B------:R-:W-:Y:S01]  /*6470*/  @!P0 FMUL.FTZ R6, R6, R9 ;  /* 0x0000000906068220 */ /* 0x000fe20000410000 */
[----:B------:R-:W-:Y:S01]  /*6480*/  @!P0 F2FP.BF16.PACK_AB R35, R48, R49 ;  /* 0x000000313023823e */ /* 0x000fe200000010ff */
[----:B------:R-:W-:Y:S01]  /*6490*/  @!P0 FFMA.FTZ R40, R30, R9, -R40 ;  /* 0x000000091e288223 */ /* 0x000fe20000010828 */
[----:B------:R-:W-:Y:S01]  /*64a0*/  @!P0 F2FP.BF16.PACK_AB R9, R2, R0 ;  /* 0x000000000209823e */ /* 0x000fe200000010ff */
[----:B------:R-:W-:Y:S02]  /*64b0*/  @!P0 FFMA.FTZ R4, R19, R24, R4 ;  /* 0x0000001813048223 */ /* 0x000fe40000010004 */
[----:B------:R-:W-:Y:S01]  /*64c0*/  @!P0 FFMA.FTZ R5, R27, R28, R5 ;  /* 0x0000001c1b058223 */ /* 0x000fe20000010005 */
[----:B------:R-:W-:Y:S01]  /*64d0*/  @!P0 F2FP.BF16.PACK_AB R10, R40, R10 ;  /* 0x0000000a280a823e */ /* 0x000fe200000010ff */
[----:B------:R-:W-:Y:S01]  /*64e0*/  @!P0 FFMA.FTZ R6, R29, R30, R6 ;  /* 0x0000001e1d068223 */ /* 0x000fe20000010006 */
[----:B------:R-:W-:Y:S01]  /*64f0*/  @!P0 F2FP.BF16.PACK_AB R3, R4, R3 ;  /* 0x000000030403823e */ /* 0x000fe200000010ff */
[----:B------:R-:W-:Y:S02]  /*6500*/  @!P0 FFMA.FTZ R7, R31, R32, R7 ;  /* 0x000000201f078223 */ /* 0x000fe40000010007 */
[----:B------:R-:W-:Y:S01]  /*6510*/  @!P0 FFMA.FTZ R8, R33, R34, R8 ;  /* 0x0000002221088223 */ /* 0x000fe20000010008 */
[----:B------:R-:W-:Y:S01]  /*6520*/  @!P0 F2FP.BF16.PACK_AB R2, R6, R5 ;  /* 0x000000050602823e */ /* 0x000fe200000010ff */
[----:B------:R-:W-:Y:S01]  /*6530*/  @!P0 IMAD.MOV.U32 R37, RZ, RZ, R35 ;  /* 0x000000ffff258224 */ /* 0x000fe200078e0023 */
[----:B------:R-:W-:Y:S01]  /*6540*/  @!P0 MOV R13, R3 ;  /* 0x00000003000d8202 */ /* 0x000fe20000000f00 */
[----:B------:R-:W-:Y:S01]  /*6550*/  @!P0 IMAD.MOV.U32 R38, RZ, RZ, R10 ;  /* 0x000000ffff268224 */ /* 0x000fe200078e000a */
[----:B------:R-:W-:Y:S01]  /*6560*/  @!P0 F2FP.BF16.PACK_AB R0, R8, R7 ;  /* 0x000000070800823e */ /* 0x000fe200000010ff */
[----:B------:R-:W-:Y:S02]  /*6570*/  @!P0 IMAD.MOV.U32 R39, RZ, RZ, R11 ;  /* 0x000000ffff278224 */ /* 0x000fe400078e000b */
[----:B------:R-:W-:Y:S02]  /*6580*/  @!P0 IMAD.MOV.U32 R12, RZ, RZ, R9 ;  /* 0x000000ffff0c8224 */ /* 0x000fe400078e0009 */
[----:B------:R-:W-:Y:S01]  /*6590*/  @!P0 IMAD.MOV.U32 R14, RZ, RZ, R2 ;  /* 0x000000ffff0e8224 */ /* 0x000fe200078e0002 */
[----:B------:R1:W-:Y:S01]  /*65a0*/  STG.E.128 [R46.64], R36 ;  /* 0x000000242e007986 */ /* 0x0003e2000c101d06 */
[----:B------:R-:W-:Y:S07]  /*65b0*/  @!P0 IMAD.MOV.U32 R15, RZ, RZ, R0 ;  /* 0x000000ffff0f8224 */ /* 0x000fee00078e0000 */
[----:B------:R1:W-:Y:S02]  /*65c0*/  @!P2 STG.E.128 [R44.64], R12 ;  /* 0x0000000c2c00a986 */ /* 0x0003e4000c101d06 */
.L_x_621:
[----:B------:R-:W-:Y:S05]  /*65d0*/  BSYNC B0 ;  /* 0x0000000000007941 */ /* 0x000fea0003800000 */
.L_x_620:
[----:B------:R-:W-:Y:S11]  /*65e0*/  ISETP.GE.AND P0, PT, R106, c[0x0][0x1d4], PT ;  /* 0x000075006a007a0c */ /* 0x000ff60003f06270 */
[----:B------:R-:W-:Y:S02]  /*65f0*/  @!UPT UIADD3 URZ, URZ, URZ, URZ ;  /* 0x0000003f3f3ff290 */ /* 0x000fe4000fffe03f */
[----:B------:R-:W-:-:S05]  /*6600*/  @P0 BRA `(.L_x_605) ;  /* 0x000008f000000947 */ /* 0x000fca0003800000 */
[----:B------:R-:W-:Y:S01]  /*6610*/  IADD3 R0, P1, P0, R72, R65, R83 ;  /* 0x0000004148007210 */ /* 0x000fe2000783e053 */
[----:B-1----:R-:W-:Y:S03]  /*6620*/  LDS.128 R12, [R101+0x6100] ;  /* 0x00610000650c7984 */ /* 0x002fe60000000c00 */
[----:B------:R-:W-:Y:S02]  /*6630*/  IADD3.X R2, R74, R64, R113, P1, P0 ;  /* 0x000000404a027210 */ /* 0x000fe40000fe0471 */
[C---:B------:R-:W-:Y:S03]  /*6640*/  LEA R38, P0, R0.reuse, c[0x0][0x1c8], 0x1 ;  /* 0x0000720000267a11 */ /* 0x040fe600078008ff */
[----:B------:R-:W1:Y:S01]  /*6650*/  LDS.128 R32, [R108+0x6100] ;  /* 0x006100006c207984 */ /* 0x000e620000000c00 */
[----:B------:R-:W-:Y:S02]  /*6660*/  LEA.HI.X R39, R0, c[0x0][0x1cc], R2, 0x1, P0 ;  /* 0x0000730000277a11 */ /* 0x000fe400000f0c02 */
[----:B------:R-:W-:Y:S11]  /*6670*/  ISETP.GE.AND P0, PT, R106, c[0x0][0x27c], PT ;  /* 0x00009f006a007a0c */ /* 0x000ff60003f06270 */
[----:B------:R-:W-:Y:S02]  /*6680*/  @!UPT UIADD3 URZ, URZ, URZ, URZ ;  /* 0x0000003f3f3ff290 */ /* 0x000fe4000fffe03f */
[--C-:B------:R-:W-:Y:S02]  /*6690*/  @!P0 SHF.R.U64 R0, R20, 0x10, R21.reuse ;  /* 0x0000001014008819 */ /* 0x100fe40000001215 */
[----:B------:R-:W-:Y:S02]  /*66a0*/  @!P0 SHF.R.U32.HI R2, RZ, 0x10, R21 ;  /* 0x00000010ff028819 */ /* 0x000fe40000011615 */
[----:B------:R-:W-:Y:S02]  /*66b0*/  @!P0 SHF.R.U64 R3, R22, 0x10, R23 ;  /* 0x0000001016038819 */ /* 0x000fe40000001217 */
[----:B------:R-:W-:Y:S02]  /*66c0*/  @!P0 SHF.R.U64 R9, R54, 0x10, R55 ;  /* 0x0000001036098819 */ /* 0x000fe40000001237 */
[----:B------:R-:W-:Y:S02]  /*66d0*/  @!P0 PRMT R10, R26, 0x5432, R3 ;  /* 0x000054321a0a8816 */ /* 0x000fe40000000003 */
[----:B------:R-:W-:Y:S02]  /*66e0*/  @!P0 SHF.R.U32.HI R5, RZ, 0x10, R23 ;  /* 0x00000010ff058819 */ /* 0x000fe40000011617 */
[----:B------:R-:W-:Y:S02]  /*66f0*/  @!P0 PRMT R24, R56, 0x5432, R9 ;  /* 0x0000543238188816 */ /* 0x000fe40000000009 */
[----:B------:R-:W-:Y:S02]  /*6700*/  @!P0 SHF.R.U32.HI R8, RZ, 0x10, R55 ;  /* 0x00000010ff088819 */ /* 0x000fe40000011637 */
[----:B------:R-:W-:Y:S02]  /*6710*/  @!P0 SHF.R.U64 R4, R52, 0x10, R53 ;  /* 0x0000001034048819 */ /* 0x000fe40000001235 */
[----:B------:R-:W-:Y:S02]  /*6720*/  @!P0 PRMT R22, R56, 0x5410, R8 ;  /* 0x0000541038168816 */ /* 0x000fe40000000008 */
[----:B------:R-:W-:Y:S02]  /*6730*/  @!P0 PRMT R8, R26, 0x5410, R5 ;  /* 0x000054101a088816 */ /* 0x000fe40000000005 */
[----:B------:R-:W-:Y:S01]  /*6740*/  @!P0 PRMT R16, R43, 0x5410, R4 ;  /* 0x000054102b108816 */ /* 0x000fe20000000004 */
[----:B-1----:R-:W-:Y:S01]  /*6750*/  @!P0 IMAD.U32 R9, R32, 0x10000, RZ ;  /* 0x0001000020098824 */ /* 0x002fe200078e00ff */
[C---:B------:R-:W-:Y:S01]  /*6760*/  @!P0 LOP3.LUT R21, R33.reuse, 0xffff0000, RZ, 0xc0, !PT ;  /* 0xffff000021158812 */ /* 0x040fe200078ec0ff */
[----:B------:R-:W-:Y:S01]  /*6770*/  @!P0 IMAD.U32 R19, R33, 0x10000, RZ ;  /* 0x0001000021138824 */ /* 0x000fe200078e00ff */
[C---:B------:R-:W-:Y:S02]  /*6780*/  @!P0 SHF.L.U32 R26, R35.reuse, 0x10, RZ ;  /* 0x00000010231a8819 */ /* 0x040fe400000006ff */
[----:B------:R-:W-:Y:S02]  /*6790*/  @!P0 LOP3.LUT R28, R35, 0xffff0000, RZ, 0xc0, !PT ;  /* 0xffff0000231c8812 */ /* 0x000fe400078ec0ff */
[----:B------:R-:W-:Y:S02]  /*67a0*/  @!P0 SHF.L.U32 R23, R34, 0x10, RZ ;  /* 0x0000001022178819 */ /* 0x000fe400000006ff */
[----:B------:R-:W-:Y:S02]  /*67b0*/  @!P0 SHF.R.U32.HI R7, RZ, 0x10, R53 ;  /* 0x00000010ff078819 */ /* 0x000fe40000011635 */
[----:B------:R-:W-:Y:S01]  /*67c0*/  @!P0 PRMT R6, R25, 0x5432, R0 ;  /* 0x0000543219068816 */ /* 0x000fe20000000000 */
[----:B------:R-:W-:Y:S01]  /*67d0*/  @!P0 IMAD.U32 R0, R12, 0x10000, RZ ;  /* 0x000100000c008824 */ /* 0x000fe200078e00ff */
[----:B------:R-:W-:Y:S01]  /*67e0*/  @!P0 PRMT R11, R43, 0x5432, R7 ;  /* 0x000054322b0b8816 */ /* 0x000fe20000000007 */
[C---:B------:R-:W-:Y:S01]  /*67f0*/  @!P0 IMAD.U32 R7, R16.reuse, 0x10000, RZ ;  /* 0x0001000010078824 */ /* 0x040fe200078e00ff */
[----:B------:R-:W-:Y:S02]  /*6800*/  @!P0 LOP3.LUT R16, R16, 0xffff0000, RZ, 0xc0, !PT ;  /* 0xffff000010108812 */ /* 0x000fe400078ec0ff */
[----:B------:R-:W-:Y:S01]  /*6810*/  @!P0 PRMT R4, R25, 0x5410, R2 ;  /* 0x0000541019048816 */ /* 0x000fe20000000002 */
[----:B------:R-:W-:Y:S01]  /*6820*/  @!P0 IMAD.U32 R18, R11, 0x10000, RZ ;  /* 0x000100000b128824 */ /* 0x000fe200078e00ff */
[----:B------:R-:W-:Y:S01]  /*6830*/  @!P0 SHF.L.U32 R3, R13, 0x10, RZ ;  /* 0x000000100d038819 */ /* 0x000fe200000006ff */
[C---:B------:R-:W-:Y:S01]  /*6840*/  @!P0 IMAD.U32 R2, R6.reuse, 0x10000, RZ ;  /* 0x0001000006028824 */ /* 0x040fe200078e00ff */
[----:B------:R-:W-:Y:S01]  /*6850*/  @!P0 LOP3.LUT R6, R6, 0xffff0000, RZ, 0xc0, !PT ;  /* 0xffff000006068812 */ /* 0x000fe200078ec0ff */
[----:B------:R-:W-:Y:S01]  /*6860*/  @!P0 IMAD.U32 R5, R4, 0x10000, RZ ;  /* 0x0001000004058824 */ /* 0x000fe200078e00ff */
[----:B------:R-:W-:Y:S01]  /*6870*/  @!P0 LOP3.LUT R27, R22, 0xffff0000, RZ, 0xc0, !PT ;  /* 0xffff0000161b8812 */ /* 0x000fe200078ec0ff */
[C---:B------:R-:W-:Y:S02]  /*6880*/  @!P0 FMUL.FTZ R17, R0.reuse, R7 ;  /* 0x0000000700118220 */ /* 0x040fe40000410000 */
[----:B------:R-:W-:Y:S02]  /*6890*/  @!P0 FMUL.FTZ R20, R3, R18 ;  /* 0x0000001203148220 */ /* 0x000fe40000410000 */
[-C--:B------:R-:W-:Y:S02]  /*68a0*/  @!P0 FMUL.FTZ R0, R0, R2.reuse ;  /* 0x0000000200008220 */ /* 0x080fe40000410000 */
[----:B------:R-:W-:Y:S01]  /*68b0*/  @!P0 FFMA.FTZ R42, R9, R2, -R17 ;  /* 0x00000002092a8223 */ /* 0x000fe20000010811 */
[----:B------:R-:W-:Y:S01]  /*68c0*/  @!P0 LOP3.LUT R17, R32, 0xffff0000, RZ, 0xc0, !PT ;  /* 0xffff000020118812 */ /* 0x000fe200078ec0ff */
[----:B------:R-:W-:Y:S01]  /*68d0*/  @!P0 FFMA.FTZ R41, R19, R5, -R20 ;  /* 0x0000000513298223 */ /* 0x000fe20000010814 */
[----:B------:R-:W-:Y:S01]  /*68e0*/  @!P0 LOP3.LUT R20, R11, 0xffff0000, RZ, 0xc0, !PT ;  /* 0xffff00000b148812 */ /* 0x000fe200078ec0ff */
[----:B------:R-:W-:Y:S01]  /*68f0*/  @!P0 FFMA.FTZ R0, R7, R9, R0 ;  /* 0x0000000907008223 */ /* 0x000fe20000010000 */
[----:B------:R-:W-:Y:S01]  /*6900*/  @!P0 LOP3.LUT R7, R4, 0xffff0000, RZ, 0xc0, !PT ;  /* 0xffff000004078812 */ /* 0x000fe200078ec0ff */
[----:B------:R-:W-:Y:S01]  /*6910*/  @!P0 FMUL.FTZ R3, R3, R5 ;  /* 0x0000000503038220 */ /* 0x000fe20000410000 */
[----:B------:R-:W-:Y:S01]  /*6920*/  @!P0 LOP3.LUT R5, R12, 0xffff0000, RZ, 0xc0, !PT ;  /* 0xffff00000c058812 */ /* 0x000fe200078ec0ff */
[----:B------:R-:W-:Y:S01]  /*6930*/  @!P0 IMAD.U32 R25, R22, 0x10000, RZ ;  /* 0x0001000016198824 */ /* 0x000fe200078e00ff */
[----:B------:R-:W-:Y:S01]  /*6940*/  @!P0 LOP3.LUT R2, R13, 0xffff0000, RZ, 0xc0, !PT ;  /* 0xffff00000d028812 */ /* 0x000fe200078ec0ff */
[C---:B------:R-:W-:Y:S01]  /*6950*/  @!P0 IMAD.U32 R22, R24.reuse, 0x10000, RZ ;  /* 0x0001000018168824 */ /* 0x040fe200078e00ff */
[----:B------:R-:W-:Y:S01]  /*6960*/  @!P0 LOP3.LUT R24, R24, 0xffff0000, RZ, 0xc0, !PT ;  /* 0xffff000018188812 */ /* 0x000fe200078ec0ff */
[C---:B------:R-:W-:Y:S02]  /*6970*/  @!P0 FMUL.FTZ R11, R5.reuse, R16 ;  /* 0x00000010050b8220 */ /* 0x040fe40000410000 */
[C---:B------:R-:W-:Y:S02]  /*6980*/  @!P0 FMUL.FTZ R9, R2.reuse, R20 ;  /* 0x0000001402098220 */ /* 0x040fe40000410000 */
[-C--:B------:R-:W-:Y:S02]  /*6990*/  @!P0 FMUL.FTZ R4, R2, R7.reuse ;  /* 0x0000000702048220 */ /* 0x080fe40000410000 */
[-C--:B------:R-:W-:Y:S01]  /*69a0*/  @!P0 FMUL.FTZ R2, R5, R6.reuse ;  /* 0x0000000605028220 */ /* 0x080fe20000410000 */
[----:B------:R-:W-:Y:S01]  /*69b0*/  @!P0 LOP3.LUT R5, R15, 0xffff0000, RZ, 0xc0, !PT ;  /* 0xffff00000f058812 */ /* 0x000fe200078ec0ff */
[----:B------:R-:W-:Y:S02]  /*69c0*/  @!P0 FFMA.FTZ R40, R21, R7, -R9 ;  /* 0x0000000715288223 */ /* 0x000fe40000010809 */
[----:B------:R-:W-:Y:S02]  /*69d0*/  @!P0 IMAD.U32 R7, R15, 0x10000, RZ ;  /* 0x000100000f078824 */ /* 0x000fe400078e00ff */
[----:B------:R-:W-:Y:S01]  /*69e0*/  @!P0 FFMA.FTZ R37, R17, R6, -R11 ;  /* 0x0000000611258223 */ /* 0x000fe2000001080b */
[C---:B------:R-:W-:Y:S01]  /*69f0*/  @!P0 LOP3.LUT R6, R8.reuse, 0xffff0000, RZ, 0xc0, !PT ;  /* 0xffff000008068812 */ /* 0x040fe200078ec0ff */
[----:B------:R-:W-:Y:S02]  /*6a00*/  @!P0 IMAD.U32 R9, R8, 0x10000, RZ ;  /* 0x0001000008098824 */ /* 0x000fe400078e00ff */
[----:B------:R-:W-:Y:S02]  /*6a10*/  @!P0 FMUL.FTZ R8, R7, R25 ;  /* 0x0000001907088220 */ /* 0x000fe40000410000 */
[C---:B------:R-:W-:Y:S02]  /*6a20*/  @!P0 FMUL.FTZ R11, R5.reuse, R27 ;  /* 0x0000001b050b8220 */ /* 0x040fe40000410000 */
[-C--:B------:R-:W-:Y:S02]  /*6a30*/  @!P0 FFMA.FTZ R36, R26, R9.reuse, -R8 ;  /* 0x000000091a248223 */ /* 0x080fe40000010808 */
[-C--:B------:R-:W-:Y:S02]  /*6a40*/  @!P0 FMUL.FTZ R8, R5, R6.reuse ;  /* 0x0000000605088220 */ /* 0x080fe40000410000 */
[----:B------:R-:W-:Y:S01]  /*6a50*/  @!P0 FFMA.FTZ R31, R28, R6, -R11 ;  /* 0x000000061c1f8223 */ /* 0x000fe2000001080b */
[C---:B------:R-:W-:Y:S01]  /*6a60*/  @!P0 LOP3.LUT R6, R14.reuse, 0xffff0000, RZ, 0xc0, !PT ;  /* 0xffff00000e068812 */ /* 0x040fe200078ec0ff */
[----:B------:R-:W-:Y:S02]  /*6a70*/  @!P0 IMAD.U32 R5, R14, 0x10000, RZ ;  /* 0x000100000e058824 */ /* 0x000fe400078e00ff */
[----:B------:R-:W-:Y:S01]  /*6a80*/  @!P0 FMUL.FTZ R7, R7, R9 ;  /* 0x0000000907078220 */ /* 0x000fe20000410000 */
[C---:B------:R-:W-:Y:S01]  /*6a90*/  @!P0 LOP3.LUT R9, R10.reuse, 0xffff0000, RZ, 0xc0, !PT ;  /* 0xffff00000a098812 */ /* 0x040fe200078ec0ff */
[----:B------:R-:W-:Y:S01]  /*6aa0*/  @!P0 IMAD.U32 R11, R10, 0x10000, RZ ;  /* 0x000100000a0b8824 */ /* 0x000fe200078e00ff */
[----:B------:R-:W-:Y:S01]  /*6ab0*/  @!P0 LOP3.LUT R10, R34, 0xffff0000, RZ, 0xc0, !PT ;  /* 0xffff0000220a8812 */ /* 0x000fe200078ec0ff */
[C---:B------:R-:W-:Y:S02]  /*6ac0*/  @!P0 FMUL.FTZ R29, R5.reuse, R22 ;  /* 0x00000016051d8220 */ /* 0x040fe40000410000 */
        /* <DEDUP_REMOVED lines=8> */
[-C--:B------:R-:W-:Y:S01]  /*6b50*/  @!P0 FFMA.FTZ R30, R10, R9.reuse, -R30 ;  /* 0x000000090a1e8223 */ /* 0x080fe2000001081e */
[----:B------:R-:W-:Y:S01]  /*6b60*/  @!P0 F2FP.BF16.PACK_AB R11, R31, R36 ;  /* 0x000000241f0b823e */ /* 0x000fe200000010ff */
[----:B------:R-:W-:Y:S01]  /*6b70*/  @!P0 FMUL.FTZ R6, R6, R9 ;  /* 0x0000000906068220 */ /* 0x000fe20000410000 */
[----:B------:R-:W-:Y:S01]  /*6b80*/  @!P0 F2FP.BF16.PACK_AB R9, R2, R0 ;  /* 0x000000000209823e */ /* 0x000fe200000010ff */
[----:B------:R-:W-:Y:S01]  /*6b90*/  @!P0 FFMA.FTZ R4, R20, R21, R4 ;  /* 0x0000001514048223 */ /* 0x000fe20000010004 */
[----:B------:R-:W-:Y:S01]  /*6ba0*/  @!P0 MOV R35, R11 ;  /* 0x0000000b00238202 */ /* 0x000fe20000000f00 */
[----:B------:R-:W-:Y:S02]  /*6bb0*/  @!P0 FFMA.FTZ R5, R22, R23, R5 ;  /* 0x0000001716058223 */ /* 0x000fe40000010005 */
[----:B------:R-:W-:Y:S01]  /*6bc0*/  @!P0 FFMA.FTZ R6, R24, R10, R6 ;  /* 0x0000000a18068223 */ /* 0x000fe20000010006 */
[----:B------:R-:W-:Y:S01]  /*6bd0*/  @!P0 F2FP.BF16.PACK_AB R10, R30, R29 ;  /* 0x0000001d1e0a823e */ /* 0x000fe200000010ff */
[----:B------:R-:W-:Y:S01]  /*6be0*/  @!P0 FFMA.FTZ R7, R25, R26, R7 ;  /* 0x0000001a19078223 */ /* 0x000fe20000010007 */
[----:B------:R-:W-:Y:S01]  /*6bf0*/  @!P0 F2FP.BF16.PACK_AB R3, R4, R3 ;  /* 0x000000030403823e */ /* 0x000fe200000010ff */
        /* <DEDUP_REMOVED lines=9> */
[----:B------:R-:W-:Y:S01]  /*6c90*/  @!P0 IMAD.MOV.U32 R15, RZ, RZ, R0 ;  /* 0x000000ffff0f8224 */ /* 0x000fe200078e0000 */
[----:B------:R-:W-:Y:S11]  /*6ca0*/  ISETP.GE.AND P0, PT, R81, c[0x0][0x1d4], PT ;  /* 0x0000750051007a0c */ /* 0x000ff60003f06270 */
[----:B------:R-:W-:Y:S02]  /*6cb0*/  @!UPT UIADD3 URZ, URZ, URZ, URZ ;  /* 0x0000003f3f3ff290 */ /* 0x000fe4000fffe03f */
[----:B------:R-:W-:-:S05]  /*6cc0*/  @P0 BRA `(.L_x_605) ;  /* 0x0000023000000947 */ /* 0x000fca0003800000 */
[----:B------:R-:W-:Y:S04]  /*6cd0*/  IADD3 R0, P1, P0, R72, R65, R81 ;  /* 0x0000004148007210 */ /* 0x000fe8000783e051 */
[----:B------:R-:W-:Y:S02]  /*6ce0*/  IADD3.X R3, R74, R64, R110, P1, P0 ;  /* 0x000000404a037210 */ /* 0x000fe40000fe046e */
[C---:B------:R-:W-:Y:S04]  /*6cf0*/  LEA R2, P0, R0.reuse, c[0x0][0x1c8], 0x1 ;  /* 0x0000720000027a11 */ /* 0x040fe800078008ff */
[----:B------:R-:W-:Y:S05]  /*6d00*/  LEA.HI.X R3, R0, c[0x0][0x1cc], R3, 0x1, P0 ;  /* 0x0000730000037a11 */ /* 0x000fea00000f0c03 */
[----:B------:R2:W-:Y:S01]  /*6d10*/  STG.E.128 [R2.64], R12 ;  /* 0x0000000c02007986 */ /* 0x0005e2000c101d06 */
[----:B------:R-:W-:-:S05]  /*6d20*/  BRA `(.L_x_605) ;  /* 0x000001d000007947 */ /* 0x000fca0003800000 */
.L_x_601:
[----:B------:R-:W-:Y:S05]  /*6d30*/  IMAD R0, R58, -0x40, R76 ;  /* 0xffffffc03a007824 */ /* 0x000fea00078e024c */
[----:B------:R-:W-:Y:S04]  /*6d40*/  IMNMX R0, R0, 0x40, PT ;  /* 0x0000004000007817 */ /* 0x000fe80003800200 */
[----:B------:R-:W-:Y:S11]  /*6d50*/  ISETP.GE.AND P0, PT, R245, R0, PT ;  /* 0x00000000f500720c */ /* 0x000ff60003f06270 */
[----:B------:R-:W-:Y:S02]  /*6d60*/  @!UPT UIADD3 URZ, URZ, URZ, URZ ;  /* 0x0000003f3f3ff290 */ /* 0x000fe4000fffe03f */
[----:B------:R-:W-:-:S05]  /*6d70*/  @P0 BRA `(.L_x_605) ;  /* 0x0000018000000947 */ /* 0x000fca0003800000 */
[C---:B------:R-:W-:Y:S02]  /*6d80*/  ISETP.GE.AND P0, PT, R104.reuse, c[0x0][0x1d4], PT ;  /* 0x0000750068007a0c */ /* 0x040fe40003f06270 */
[----:B------:R-:W-:Y:S11]  /*6d90*/  IADD3 R0, R104, 0x60, RZ ;  /* 0x0000006068007810 */ /* 0x000ff60007ffe0ff */
[----:B------:R-:W1:Y:S04]  /*6da0*/  @!P0 LDS.128 R4, [R239+0x6000] ;  /* 0x00600000ef048984 */ /* 0x000e680000000c00 */
[----:B-1----:R-:W-:Y:S01]  /*6db0*/  @!P0 STG.E.128 [R48.64], R4 ;  /* 0x0000000430008986 */ /* 0x002fe2000c101d06 */
[----:B------:R-:W-:Y:S11]  /*6dc0*/  ISETP.GE.AND P0, PT, R107, c[0x0][0x1d4], PT ;  /* 0x000075006b007a0c */ /* 0x000ff60003f06270 */
[----:B------:R-:W-:Y:S02]  /*6dd0*/  @!UPT UIADD3 URZ, URZ, URZ, URZ ;  /* 0x0000003f3f3ff290 */ /* 0x000fe4000fffe03f */
[----:B------:R-:W1:Y:S04]  /*6de0*/  @!P0 LDS.128 R8, [R240+0x6000] ;  /* 0x00600000f0088984 */ /* 0x000e680000000c00 */
[----:B-1----:R-:W-:Y:S01]  /*6df0*/  @!P0 STG.E.128 [R48.64+0x40], R8 ;  /* 0x0000400830008986 */ /* 0x002fe2000c101d06 */
[----:B------:R-:W-:Y:S11]  /*6e00*/  ISETP.GE.AND P0, PT, R106, c[0x0][0x1d4], PT ;  /* 0x000075006a007a0c */ /* 0x000ff60003f06270 */
[----:B------:R-:W-:Y:S02]  /*6e10*/  @!UPT UIADD3 URZ, URZ, URZ, URZ ;  /* 0x0000003f3f3ff290 */ /* 0x000fe4000fffe03f */
[----:B------:R-:W1:Y:S04]  /*6e20*/  @!P0 LDS.128 R4, [R239+0x8000] ;  /* 0x00800000ef048984 */ /* 0x000e680000000c00 */
[----:B-1----:R-:W-:Y:S01]  /*6e30*/  @!P0 STG.E.128 [R48.64+0x80], R4 ;  /* 0x0000800430008986 */ /* 0x002fe2000c101d06 */
[----:B------:R-:W-:Y:S02]  /*6e40*/  ISETP.GE.AND P0, PT, R0, c[0x0][0x1d4], PT ;  /* 0x0000750000007a0c */ /* 0x000fe40003f06270 */
[----:B------:R-:W-:Y:S11]  /*6e50*/  IADD3 R0, R104, 0x80, RZ ;  /* 0x0000008068007810 */ /* 0x000ff60007ffe0ff */
[----:B------:R-:W1:Y:S04]  /*6e60*/  @!P0 LDS.128 R4, [R240+0x8000] ;  /* 0x00800000f0048984 */ /* 0x000e680000000c00 */
[----:B-1----:R-:W-:Y:S01]  /*6e70*/  @!P0 STG.E.128 [R48.64+0xc0], R4 ;  /* 0x0000c00430008986 */ /* 0x002fe2000c101d06 */
[----:B------:R-:W-:Y:S02]  /*6e80*/  ISETP.GE.AND P0, PT, R0, c[0x0][0x1d4], PT ;  /* 0x0000750000007a0c */ /* 0x000fe40003f06270 */
[----:B------:R-:W-:Y:S11]  /*6e90*/  IADD3 R0, R104, 0xa0, RZ ;  /* 0x000000a068007810 */ /* 0x000ff60007ffe0ff */
[----:B------:R-:W1:Y:S04]  /*6ea0*/  @!P0 LDS.128 R4, [R239+0xa000] ;  /* 0x00a00000ef048984 */ /* 0x000e680000000c00 */
[----:B-1----:R-:W-:Y:S01]  /*6eb0*/  @!P0 STG.E.128 [R48.64+0x100], R4 ;  /* 0x0001000430008986 */ /* 0x002fe2000c101d06 */
[----:B------:R-:W-:Y:S11]  /*6ec0*/  ISETP.GE.AND P0, PT, R0, c[0x0][0x1d4], PT ;  /* 0x0000750000007a0c */ /* 0x000ff60003f06270 */
[----:B------:R-:W-:Y:S02]  /*6ed0*/  @!UPT UIADD3 URZ, URZ, URZ, URZ ;  /* 0x0000003f3f3ff290 */ /* 0x000fe4000fffe03f */
[----:B------:R-:W1:Y:S04]  /*6ee0*/  @!P0 LDS.128 R4, [R240+0xa000] ;  /* 0x00a00000f0048984 */ /* 0x000e680000000c00 */
[----:B-1----:R1:W-:Y:S02]  /*6ef0*/  @!P0 STG.E.128 [R48.64+0x140], R4 ;  /* 0x0001400430008986 */ /* 0x0023e4000c101d06 */
.L_x_605:
[----:B------:R-:W-:Y:S05]  /*6f00*/  BSYNC B1 ;  /* 0x0000000000017941 */ /* 0x000fea0003800000 */
.L_x_600:
[C---:B-1----:R-:W-:Y:S01]  /*6f10*/  IMAD.SHL.U32 R10, R58.reuse, 0x40, RZ ;  /* 0x000000403a0a7824 */ /* 0x042fe200078e00ff */
[----:B------:R-:W-:Y:S01]  /*6f20*/  SHF.L.U64.HI R9, R58, 0x6, R75 ;  /* 0x000000063a097819 */ /* 0x000fe2000001024b */
[----:B------:R-:W-:Y:S03]  /*6f30*/  BSSY B0, `(.L_x_622) ;  /* 0x000004c000007945 */ /* 0x000fe60003800000 */
[----:B------:R-:W-:Y:S02]  /*6f40*/  IADD3 R0, P0, R10, R122, RZ ;  /* 0x0000007a0a007210 */ /* 0x000fe40007f1e0ff */
[----:B--2--5:R-:W-:Y:S03]  /*6f50*/  IADD3 R3, R100, -R10, RZ ;  /* 0x8000000a64037210 */ /* 0x024fe60007ffe0ff */
[----:B------:R-:W-:Y:S01]  /*6f60*/  IMAD.X R2, R9, 0x1, R125, P0 ;  /* 0x0000000109027824 */ /* 0x000fe200000e067d */
[C---:B------:R-:W-:Y:S11]  /*6f70*/  ISETP.GE.AND P0, PT, R3.reuse, 0x21, PT ;  /* 0x000000210300780c */ /* 0x040ff60003f06270 */
[----:B------:R-:W-:Y:S02]  /*6f80*/  @!UPT UIADD3 URZ, URZ, URZ, URZ ;  /* 0x0000003f3f3ff290 */ /* 0x000fe4000fffe03f */
[----:B------:R-:W-:Y:S02]  /*6f90*/  @P0 IADD3 R8, P1, R0, 0x20, RZ ;  /* 0x0000002000080810 */ /* 0x000fe40007f3e0ff */
[-C--:B------:R-:W-:Y:S03]  /*6fa0*/  @P0 MOV R7, R82.reuse ;  /* 0x0000005200070202 */ /* 0x080fe60000000f00 */
[----:B------:R-:W-:Y:S01]  /*6fb0*/  @P0 IMAD.X R6, RZ, RZ, R2, P1 ;  /* 0x000000ffff060224 */ /* 0x000fe200008e0602 */
[----:B------:R-:W-:Y:S11]  /*6fc0*/  ISETP.GE.AND P1, PT, R3, 0x1, PT ;  /* 0x000000010300780c */ /* 0x000ff60003f26270 */
[----:B------:R-:W-:Y:S02]  /*6fd0*/  @!UPT UIADD3 URZ, URZ, URZ, URZ ;  /* 0x0000003f3f3ff290 */ /* 0x000fe4000fffe03f */
[----:B------:R-:W-:Y:S01]  /*6fe0*/  @P1 MOV R3, R82 ;  /* 0x0000005200031202 */ /* 0x000fe20000000f00 */
[----:B------:R-:W-:Y:S02]  /*6ff0*/  @P1 IMAD R4, R2, c[0x0][0x258], RZ ;  /* 0x0000960002041a24 */ /* 0x000fe400078e02ff */
[----:B------:R-:W-:Y:S04]  /*7000*/  @P1 IMAD.MOV.U32 R2, RZ, RZ, R78 ;  /* 0x000000ffff021224 */ /* 0x000fe800078e004e */
[C---:B------:R-:W-:Y:S04]  /*7010*/  @P1 IMAD.WIDE.U32 R2, R0.reuse, c[0x0][0x258], R2 ;  /* 0x0000960000021a25 */ /* 0x040fe800078e0002 */
[----:B------:R-:W-:Y:S01]  /*7020*/  @P1 IMAD R0, R0, c[0x0][0x25c], R4 ;  /* 0x0000970000001a24 */ /* 0x000fe200078e0204 */
[C---:B------:R-:W-:Y:S03]  /*7030*/  @P1 LEA R4, P2, R2.reuse, c[0x0][0x250], 0x1 ;  /* 0x0000940002041a11 */ /* 0x040fe600078408ff */
[----:B------:R-:W-:Y:S05]  /*7040*/  @P1 IMAD.IADD R0, R3, 0x1, R0 ;  /* 0x0000000103001824 */ /* 0x000fea00078e0200 */
        /* <DEDUP_REMOVED lines=25> */
[----:B------:R-:W-:Y:S02]  /*71e0*/  IMAD.MOV.U32 R4, RZ, RZ, R96 ;  /* 0x000000ffff047224 */ /* 0x000fe400078e0060 */
[----:B------:R-:W-:Y:S02]  /*71f0*/  IMAD.MOV.U32 R5, RZ, RZ, R121 ;  /* 0x000000ffff057224 */ /* 0x000fe400078e0079 */
[----:B------:R-:W-:Y:S02]  /*7200*/  IMAD.X R2, R9, 0x1, R126, P0 ;  /* 0x0000000109027824 */ /* 0x000fe400000e067e */
[----:B------:R-:W-:Y:S04]  /*7210*/  IMAD.WIDE.U32 R4, R0, c[0x0][0x208], R4 ;  /* 0x0000820000047a25 */ /* 0x000fe800078e0004 */
[----:B------:R-:W-:Y:S04]  /*7220*/  IMAD R2, R2, c[0x0][0x208], RZ ;  /* 0x0000820002027a24 */ /* 0x000fe800078e02ff */
[----:B------:R-:W-:Y:S01]  /*7230*/  IMAD R0, R0, c[0x0][0x20c], R2 ;  /* 0x0000830000007a24 */ /* 0x000fe200078e0202 */
[C---:B------:R-:W-:Y:S03]  /*7240*/  LEA R2, P0, R4.reuse, c[0x0][0x1f8], 0x1 ;  /* 0x00007e0004027a11 */ /* 0x040fe600078008ff */
[----:B------:R-:W-:Y:S05]  /*7250*/  IMAD.IADD R0, R5, 0x1, R0 ;  /* 0x0000000105007824 */ /* 0x000fea00078e0200 */
[----:B------:R-:W-:Y:S02]  /*7260*/  LEA.HI.X R3, R4, c[0x0][0x1fc], R0, 0x1, P0 ;  /* 0x00007f0004037a11 */ /* 0x000fe400000f0c00 */
[C---:B------:R-:W-:Y:S02]  /*7270*/  ISETP.GE.AND P0, PT, R104.reuse, c[0x0][0x1d4], PT ;  /* 0x0000750068007a0c */ /* 0x040fe40003f06270 */
[----:B------:R-:W-:Y:S11]  /*7280*/  IADD3 R0, R104, 0x60, RZ ;  /* 0x0000006068007810 */ /* 0x000ff60007ffe0ff */
[----:B------:R-:W1:Y:S04]  /*7290*/  @!P0 LDS.128 R12, [R239] ;  /* 0x00000000ef0c8984 */ /* 0x000e680000000c00 */
[----:B-1----:R-:W-:Y:S01]  /*72a0*/  @!P0 STG.E.128 [R2.64], R12 ;  /* 0x0000000c02008986 */ /* 0x002fe2000c101d06 */
[----:B------:R-:W-:Y:S11]  /*72b0*/  ISETP.GE.AND P0, PT, R107, c[0x0][0x1d4], PT ;  /* 0x000075006b007a0c */ /* 0x000ff60003f06270 */
[----:B------:R-:W-:Y:S02]  /*72c0*/  @!UPT UIADD3 URZ, URZ, URZ, URZ ;  /* 0x0000003f3f3ff290 */ /* 0x000fe4000fffe03f */
[----:B------:R-:W1:Y:S04]  /*72d0*/  @!P0 LDS.128 R4, [R240] ;  /* 0x00000000f0048984 */ /* 0x000e680000000c00 */
        /* <DEDUP_REMOVED lines=17> */
.L_x_623:
[----:B-1----:R-:W-:Y:S05]  /*73f0*/  BSYNC B0 ;  /* 0x0000000000007941 */ /* 0x002fea0003800000 */
.L_x_622:
        /* <DEDUP_REMOVED lines=26> */
.L_x_599:
[----:B---3--:R-:W-:Y:S02]  /*75a0*/  IMAD.MOV.U32 R0, RZ, RZ, c[0x0][0x2c4] ;  /* 0x0000b100ff007624 */ /* 0x008fe400078e00ff */
[----:B-1----:R-:W-:-:S02]  /*75b0*/  IMAD.MOV.U32 R3, RZ, RZ, c[0x0][0x32c] ;  /* 0x0000cb00ff037624 */ /* 0x002fc400078e00ff */
[----:B------:R-:W-:Y:S01]  /*75c0*/  IMAD.IADD R11, R132, 0x1, R133 ;  /* 0x00000001840b7824 */ /* 0x000fe200078e0285 */
[----:B------:R-:W-:Y:S02]  /*75d0*/  ISETP.NE.AND P3, PT, R0, 0x1, PT ;  /* 0x000000010000780c */ /* 0x000fe40003f65270 */
[----:B------:R-:W-:Y:S02]  /*75e0*/  IADD3 R0, R246, 0x7f, RZ ;  /* 0x0000007ff6007810 */ /* 0x000fe40007ffe0ff */
[----:B------:R-:W-:-:S09]  /*75f0*/  ISETP.GE.AND P1, PT, R3, 0x1, PT ;  /* 0x000000010300780c */ /* 0x000fd20003f26270 */
[----:B------:R-:W-:-:S05]  /*7600*/  @P3 IMAD.HI.U32 R2, R0, c[0x0][0x2c8], RZ ;  /* 0x0000b20000023a27 */ /* 0x000fca00078e00ff */
[----:B------:R-:W-:-:S05]  /*7610*/  @P3 SHF.R.U32.HI R0, RZ, c[0x0][0x2cc], R2 ;  /* 0x0000b300ff003a19 */ /* 0x000fca0000011602 */
[----:B------:R-:W-:-:S05]  /*7620*/  IMAD.IADD R0, R139, 0x1, R0 ;  /* 0x000000018b007824 */ /* 0x000fca00078e0200 */
        /* <DEDUP_REMOVED lines=13> */
.L_x_627:
[----:B------:R-:W-:-:S13]  /*7700*/  ISETP.NE.AND P0, PT, R4, 0x1, PT ;  /* 0x000000010400780c */ /* 0x000fda0003f05270 */
[----:B------:R-:W-:-:S05]  /*7710*/  @P0 IMAD.HI.U32 R0, R2, c[0x0][0x330], RZ ;  /* 0x0000cc0002000a27 */ /* 0x000fca00078e00ff */
[----:B------:R-:W-:Y:S02]  /*7720*/  @P0 SHF.R.U32.HI R2, RZ, c[0x0][0x334], R0 ;  /* 0x0000cd00ff020a19 */ /* 0x000fe40000011600 */
.L_x_628:
[----:B------:R-:W-:Y:S05]  /*7730*/  BSYNC B0 ;  /* 0x0000000000007941 */ /* 0x000fea0003800000 */
.L_x_626:
[----:B------:R-:W-:-:S05]  /*7740*/  IMAD R2, R2, R4, c[0x0][0x32c] ;  /* 0x0000cb0002027624 */ /* 0x000fca00078e0204 */
[----:B------:R-:W-:-:S04]  /*7750*/  IMNMX R3, R3, R2, PT ;  /* 0x0000000203037217 */ /* 0x000fc80003800200 */
.L_x_625:
[----:B------:R-:W-:Y:S01]  /*7760*/  IADD3 R3, R3, 0x3f, RZ ;  /* 0x0000003f03037810 */ /* 0x000fe20007ffe0ff */
[----:B------:R-:W-:-:S03]  /*7770*/  @P3 IMAD.HI.U32 R2, R246, c[0x0][0x2c8], RZ ;  /* 0x0000b200f6023a27 */ /* 0x000fc600078e00ff */
[----:B------:R-:W-:Y:S01]  /*7780*/  SHF.R.S32.HI R4, RZ, 0x1f, R3 ;  /* 0x0000001fff047819 */ /* 0x000fe20000011403 */
[----:B------:R-:W-:Y:S01]  /*7790*/  IMAD.MOV.U32 R0, RZ, RZ, R246 ;  /* 0x000000ffff007224 */ /* 0x000fe200078e00f6 */
[----:B------:R-:W-:Y:S02]  /*77a0*/  @P3 SHF.R.U32.HI R0, RZ, c[0x0][0x2cc], R2 ;  /* 0x0000b300ff003a19 */ /* 0x000fe40000011602 */
[----:B------:R-:W-:-:S03]  /*77b0*/  LEA.HI R3, R4, R3, RZ, 0x6 ;  /* 0x0000000304037211 */ /* 0x000fc600078f30ff */
[----:B------:R-:W-:Y:S01]  /*77c0*/  IMAD.IADD R0, R148, 0x1, R0 ;  /* 0x0000000194007824 */ /* 0x000fe200078e0200 */
[----:B------:R-:W-:-:S04]  /*77d0*/  SHF.R.S32.HI R3, RZ, 0x6, R3 ;  /* 0x00000006ff037819 */ /* 0x000fc80000011403 */
[----:B------:R-:W-:Y:S02]  /*77e0*/  IADD3 R2, R0, -c[0x0][0x324], RZ ;  /* 0x8000c90000027a10 */ /* 0x000fe40007ffe0ff */
[----:B------:R-:W-:Y:S01]  /*77f0*/  IMNMX R7, R149, R3, PT ;  /* 0x0000000395077217 */ /* 0x000fe20003800200 */
        /* <DEDUP_REMOVED lines=11> */
.L_x_631:
[----:B------:R-:W-:-:S04]  /*78b0*/  MOV R3, c[0x0][0x32c] ;  /* 0x0000cb0000037a02 */ /* 0x000fc80000000f00 */
[----:B------:R-:W-:-:S13]  /*78c0*/  ISETP.NE.AND P0, PT, R3, 0x1, PT ;  /* 0x000000010300780c */ /* 0x000fda0003f05270 */
[----:B------:R-:W-:-:S05]  /*78d0*/  @P0 IMAD.HI.U32 R3, R0, c[0x0][0x330], RZ ;  /* 0x0000cc0000030a27 */ /* 0x000fca00078e00ff */
[----:B------:R-:W-:Y:S02]  /*78e0*/  @P0 SHF.R.U32.HI R0, RZ, c[0x0][0x334], R3 ;  /* 0x0000cd00ff000a19 */ /* 0x000fe40000011603 */
.L_x_632:
[----:B------:R-:W-:Y:S05]  /*78f0*/  BSYNC B0 ;  /* 0x0000000000007941 */ /* 0x000fea0003800000 */
.L_x_630:
[----:B------:R-:W-:-:S05]  /*7900*/  IMAD R0, R0, c[0x0][0x32c], RZ ;  /* 0x0000cb0000007a24 */ /* 0x000fca00078e02ff */
[----:B------:R-:W-:-:S04]  /*7910*/  IMNMX R2, R2, R0, !PT ;  /* 0x0000000002027217 */ /* 0x000fc80007800200 */
.L_x_629:
[----:B------:R-:W-:Y:S01]  /*7920*/  SHF.R.S32.HI R0, RZ, 0x1f, R2 ;  /* 0x0000001fff007819 */ /* 0x000fe20000011402 */
[----:B------:R-:W-:Y:S03]  /*7930*/  BSSY B0, `(.L_x_633) ;  /* 0x0000024000007945 */ /* 0x000fe60003800000 */
[----:B------:R-:W-:-:S04]  /*7940*/  LEA.HI R0, R0, R2, RZ, 0x6 ;  /* 0x0000000200007211 */ /* 0x000fc800078f30ff */
[----:B------:R-:W-:-:S04]  /*7950*/  SHF.R.S32.HI R0, RZ, 0x6, R0 ;  /* 0x00000006ff007819 */ /* 0x000fc80000011400 */
[----:B------:R-:W-:Y:S01]  /*7960*/  IMNMX R6, RZ, R0, !PT ;  /* 0x00000000ff067217 */ /* 0x000fe20007800200 */
[----:B------:R-:W-:-:S03]  /*7970*/  IMAD.MOV.U32 R0, RZ, RZ, RZ ;  /* 0x000000ffff007224 */ /* 0x000fc600078e00ff */
[----:B------:R-:W-:-:S13]  /*7980*/  ISETP.GT.AND P0, PT, R7, R6, PT ;  /* 0x000000060700720c */ /* 0x000fda0003f04270 */
[----:B------:R-:W-:Y:S05]  /*7990*/  @!P0 BRA `(.L_x_634) ;  /* 0x000001d000008947 */ /* 0x000fea0003800000 */
[----:B------:R-:W-:Y:S02]  /*79a0*/  IABS R2, R130 ;  /* 0x0000008200027213 */ /* 0x000fe40000000000 */
[----:B------:R-:W-:Y:S02]  /*79b0*/  IADD3 R3, R130, -0x1, R7 ;  /* 0xffffffff82037810 */ /* 0x000fe40007ffe007 */
[----:B------:R-:W1:Y:S03]  /*79c0*/  I2F.RP R0, R2 ;  /* 0x0000000200007306 */ /* 0x000e660000209400 */
[----:B------:R-:W-:-:S05]  /*79d0*/  IMAD.IADD R8, R3, 0x1, -R6 ;  /* 0x0000000103087824 */ /* 0x000fca00078e0a06 */
[----:B------:R-:W-:Y:S01]  /*79e0*/  IABS R10, R8 ;  /* 0x00000008000a7213 */ /* 0x000fe20000000000 */
        /* <DEDUP_REMOVED lines=24> */
.L_x_634:
[----:B------:R-:W-:Y:S05]  /*7b70*/  BSYNC B0 ;  /* 0x0000000000007941 */ /* 0x000fea0003800000 */
.L_x_633:
[----:B------:R-:W2:Y:S01]  /*7b80*/  LDL R2, [R1+0x34] ;  /* 0x0000340001027983 */ /* 0x000ea20000100800 */
        /* <DEDUP_REMOVED lines=49> */
[----:B--2---:R-:W-:-:S04]  /*7ea0*/  IMAD R227, R2, R0, R6 ;  /* 0x0000000002e37224 */ /* 0x004fc800078e0206 */
[--C-:B------:R-:W-:Y:S01]  /*7eb0*/  IMAD.IADD R2, R227, 0x1, R0.reuse ;  /* 0x00000001e3027824 */ /* 0x100fe200078e0200 */
[----:B------:R-:W-:-:S04]  /*7ec0*/  PRMT R0, RZ, 0x7610, R0 ;  /* 0x00007610ff007816 */ /* 0x000fc80000000000 */
[----:B------:R-:W-:-:S04]  /*7ed0*/  IMNMX R24, R7, R2, PT ;  /* 0x0000000207187217 */ /* 0x000fc80003800200 */
[----:B------:R-:W-:Y:S01]  /*7ee0*/  ISETP.GT.AND P0, PT, R24, R227, PT ;  /* 0x000000e31800720c */ /* 0x000fe20003f04270 */
[----:B------:R1:W-:-:S12]  /*7ef0*/  STL [R1+0x1c], R24 ;  /* 0x00001c1801007387 */ /* 0x0003d80000100800 */
[----:B------:R-:W-:Y:S05]  /*7f00*/  @!P0 BRA `(.L_x_635) ;  /* 0x00015b3000008947 */ /* 0x000fea0003800000 */
[----:B------:R-:W2:Y:S04]  /*7f10*/  LDL R28, [R1+0xc] ;  /* 0x00000c00011c7983 */ /* 0x000ea80000100800 */
[----:B------:R-:W3:Y:S04]  /*7f20*/  LDL R8, [R1+0x48] ;  /* 0x0000480001087983 */ /* 0x000ee80000100800 */
[----:B------:R-:W2:Y:S01]  /*7f30*/  LDL R25, [R1+0x18] ;  /* 0x0000180001197983 */ /* 0x000ea20000100800 */
[----:B------:R-:W-:-:S03]  /*7f40*/  ISETP.NE.U32.AND P0, PT, RZ, c[0x0][0x340], PT ;  /* 0x0000d000ff007a0c */ /* 0x000fc60003f05070 */
[----:B------:R-:W3:Y:S01]  /*7f50*/  LDL.64 R26, [R1+0x10] ;  /* 0x00001000011a7983 */ /* 0x000ee20000100a00 */
[----:B------:R-:W-:-:S03]  /*7f60*/  ISETP.NE.AND.EX P1, PT, RZ, c[0x0][0x344], PT, P0 ;  /* 0x0000d100ff007a0c */ /* 0x000fc60003f25300 */
[----:B------:R-:W3:Y:S10]  /*7f70*/  LDL.LU R21, [R1+0x20] ;  /* 0x0000200001157983 */ /* 0x000ef40000300800 */
[----:B------:R-:W-:Y:S01]  /*7f80*/  @P1 IMAD.MOV.U32 R2, RZ, RZ, 0x4 ;  /* 0x00000004ff021424 */ /* 0x000fe200078e00ff */
[----:B------:R-:W1:Y:S01]  /*7f90*/  S2R R4, SR_TID.X ;  /* 0x0000000000047919 */ /* 0x000e620000002100 */
[----:B------:R-:W-:-:S02]  /*7fa0*/  SHF.R.S32.HI R0, RZ, 0x1f, R180 ;  /* 0x0000001fff007819 */ /* 0x000fc400000114b4 */
[----:B------:R-:W-:-:S03]  /*7fb0*/  ISETP.NE.U32.AND P2, PT, RZ, c[0x0][0x348], PT ;  /* 0x0000d200ff007a0c */ /* 0x000fc60003f45070 */
[----:B------:R-:W-:Y:S02]  /*7fc0*/  IMAD R0, R0, c[0x0][0x178], RZ ;  /* 0x00005e0000007a24 */ /* 0x000fe400078e02ff */
[----:B--2---:R-:W-:-:S05]  /*7fd0*/  @P1 IMAD.WIDE R2, R28, R2, c[0x0][0x340] ;  /* 0x0000d0001c021625 */ /* 0x004fca00078e0202 */
[----:B------:R2:W4:Y:S01]  /*7fe0*/  @P1 LDG.E R18, [R2.64] ;  /* 0x0000000602121981 */ /* 0x000522000c1e1900 */
[----:B-1----:R-:W-:-:S04]  /*7ff0*/  SHF.R.S32.HI R20, RZ, 0x1f, R4 ;  /* 0x0000001fff147819 */ /* 0x002fc80000011404 */
[----:B------:R-:W-:-:S04]  /*8000*/  LEA.HI R20, R20, R4, RZ, 0x3 ;  /* 0x0000000414147211 */ /* 0x000fc800078f18ff */
[----:B------:R-:W-:Y:S01]  /*8010*/  SHF.R.S32.HI R20, RZ, 0x3, R20 ;  /* 0x00000003ff147819 */ /* 0x000fe20000011414 */
[----:B------:R-:W-:Y:S01]  /*8020*/  IMAD.WIDE.U32 R4, R180, c[0x0][0x178], RZ ;  /* 0x00005e00b4047a25 */ /* 0x000fe200078e00ff */
[----:B------:R-:W-:-:S03]  /*8030*/  SHF.R.S32.HI R17, RZ, 0x1f, R28 ;  /* 0x0000001fff117819 */ /* 0x000fc6000001141c */
[----:B------:R-:W-:Y:S01]  /*8040*/  IMAD R0, R180, c[0x0][0x17c], R0 ;  /* 0x00005f00b4007a24 */ /* 0x000fe200078e0200 */
[----:B---3--:R-:W-:-:S03]  /*8050*/  IADD3 R8, R8, R246, RZ ;  /* 0x000000f608087210 */ /* 0x008fc60007ffe0ff */
[----:B------:R-:W-:Y:S01]  /*8060*/  IMAD.IADD R5, R5, 0x1, R0 ;  /* 0x0000000105057824 */ /* 0x000fe200078e0200 */
[----:B--2---:R-:W-:Y:S02]  /*8070*/  SHF.R.S32.HI R3, RZ, 0x1f, R20 ;  /* 0x0000001fff037819 */ /* 0x004fe40000011414 */
[----:B------:R-:W-:-:S04]  /*8080*/  IADD3 R2, P0, R20, R11, RZ ;  /* 0x0000000b14027210 */ /* 0x000fc80007f1e0ff */
[----:B------:R-:W-:Y:S02]  /*8090*/  LEA.HI.X.SX32 R9, R11, R3, 0x1, P0 ;  /* 0x000000030b097211 */ /* 0x000fe400000f0eff */
[----:B------:R-:W-:Y:S01]  /*80a0*/  ISETP.NE.AND.EX P0, PT, RZ, c[0x0][0x34c], PT, P2 ;  /* 0x0000d300ff007a0c */ /* 0x000fe20003f05320 */
[----:B------:R-:W-:-:S03]  /*80b0*/  IMAD.WIDE.U32 R4, R25, c[0x0][0x1b8], R4 ;  /* 0x00006e0019047a25 */ /* 0x000fc600078e0004 */
[----:B------:R-:W-:Y:S01]  /*80c0*/  SEL R6, R17, RZ, !P0 ;  /* 0x000000ff11067207 */ /* 0x000fe20004000000 */
[----:B------:R-:W-:Y:S01]  /*80d0*/  @P3 IMAD.HI.U32 R10, R8, c[0x0][0x2c8], RZ ;  /* 0x0000b200080a3a27 */ /* 0x000fe200078e00ff */
[----:B------:R-:W-:-:S03]  /*80e0*/  SEL R3, R28, RZ, !P0 ;  /* 0x000000ff1c037207 */ /* 0x000fc60004000000 */
[----:B------:R-:W-:Y:S02]  /*80f0*/  IMAD R5, R25, c[0x0][0x1bc], R5 ;  /* 0x00006f0019057a24 */ /* 0x000fe400078e0205 */
[----:B------:R-:W-:Y:S02]  /*8100*/  IMAD R6, R6, c[0x0][0x1c0], RZ ;  /* 0x0000700006067a24 */ /* 0x000fe400078e02ff */
[----:B------:R-:W-:Y:S01]  /*8110*/  IMAD.MOV.U32 R0, RZ, RZ, R8 ;  /* 0x000000ffff007224 */ /* 0x000fe200078e0008 */
[----:B------:R-:W-:Y:S01]  /*8120*/  @P3 SHF.R.U32.HI R0, RZ, c[0x0][0x2cc], R10 ;  /* 0x0000b300ff003a19 */ /* 0x000fe2000001160a */
[C---:B------:R-:W-:Y:S02]  /*8130*/  IMAD R16, R3.reuse, c[0x0][0x1c4], R6 ;  /* 0x0000710003107a24 */ /* 0x040fe400078e0206 */
[----:B------:R-:W-:Y:S01]  /*8140*/  IMAD.WIDE.U32 R4, R3, c[0x0][0x1c0], R4 ;  /* 0x0000700003047a25 */ /* 0x000fe200078e0004 */
[----:B------:R-:W-:-:S03]  /*8150*/  SHF.R.S32.HI R7, RZ, 0x1f, R26 ;  /* 0x0000001fff077819 */ /* 0x000fc6000001141a */
[C---:B------:R-:W-:Y:S01]  /*8160*/  IMAD R3, R9.reuse, c[0x0][0x1e0], RZ ;  /* 0x0000780009037a24 */ /* 0x040fe200078e02ff */
[----:B------:R-:W-:Y:S01]  /*8170*/  SHF.R.S32.HI R13, RZ, 0x1f, R0 ;  /* 0x0000001fff0d7819 */ /* 0x000fe20000011400 */
[----:B------:R-:W-:Y:S02]  /*8180*/  IMAD.MOV.U32 R6, RZ, RZ, R26 ;  /* 0x000000ffff067224 */ /* 0x000fe400078e001a */
[----:B------:R-:W-:Y:S01]  /*8190*/  IMAD R12, R9, c[0x0][0x208], RZ ;  /* 0x00008200090c7a24 */ /* 0x000fe200078e02ff */
[----:B------:R-:W-:Y:S01]  /*81a0*/  IADD3 R9, -R0, RZ, RZ ;  /* 0x000000ff00097210 */ /* 0x000fe20007ffe1ff */
[----:B------:R-:W-:Y:S01]  /*81b0*/  IMAD R19, R2, c[0x0][0x1e4], R3 ;  /* 0x0000790002137a24 */ /* 0x000fe200078e0203 */
[----:B------:R-:W-:Y:S01]  /*81c0*/  ISETP.GE.AND P4, PT, R134, c[0x0][0x1d4], PT ;  /* 0x0000750086007a0c */ /* 0x000fe20003f86270 */
[----:B------:R-:W-:Y:S02]  /*81d0*/  IMAD.IADD R3, R5, 0x1, R16 ;  /* 0x0000000105037824 */ /* 0x000fe400078e0210 */
[----:B------:R-:W-:Y:S01]  /*81e0*/  IMAD.WIDE.U32 R10, R2, c[0x0][0x1e0], R6 ;  /* 0x00007800020a7a25 */ /* 0x000fe200078e0006 */
[----:B------:R-:W-:-:S03]  /*81f0*/  ISETP.GE.AND P5, PT, R26, c[0x0][0x1d4], PT ;  /* 0x000075001a007a0c */ /* 0x000fc60003fa6270 */
[----:B------:R-:W-:-:S04]  /*8200*/  IMAD.WIDE.U32 R14, R2, c[0x0][0x208], R6 ;  /* 0x00008200020e7a25 */ /* 0x000fc800078e0006 */
[----:B------:R-:W-:Y:S02]  /*8210*/  IMAD R16, R2, c[0x0][0x20c], R12 ;  /* 0x0000830002107a24 */ /* 0x000fe400078e020c */
[----:B------:R-:W-:Y:S02]  /*8220*/  IMAD R5, R13, c[0x0][0x1b0], RZ ;  /* 0x00006c000d057a24 */ /* 0x000fe400078e02ff */
[----:B------:R-:W-:Y:S01]  /*8230*/  IMAD.MOV.U32 R2, RZ, RZ, R4 ;  /* 0x000000ffff027224 */ /* 0x000fe200078e0004 */
[----:B------:R-:W-:Y:S01]  /*8240*/  SEL R4, RZ, 0xffffffff, P4 ;  /* 0xffffffffff047807 */ /* 0x000fe20002000000 */
[----:B------:R-:W-:Y:S02]  /*8250*/  IMAD R12, R9, c[0x0][0x2c4], R8 ;  /* 0x0000b100090c7a24 */ /* 0x000fe400078e0208 */
[C---:B------:R-:W-:Y:S02]  /*8260*/  IMAD R8, R0.reuse, c[0x0][0x1b4], R5 ;  /* 0x00006d0000087a24 */ /* 0x040fe400078e0205 */
[----:B------:R-:W-:Y:S01]  /*8270*/  IMAD.WIDE.U32 R2, R0, c[0x0][0x1b0], R2 ;  /* 0x00006c0000027a25 */ /* 0x000fe200078e0002 */
[----:B------:R-:W-:-:S02]  /*8280*/  SHF.L.U32 R0, R4, 0x1, RZ ;  /* 0x0000000104007819 */ /* 0x000fc400000006ff */
[----:B------:R-:W-:Y:S02]  /*8290*/  SEL R5, RZ, 0x1, P5 ;  /* 0x00000001ff057807 */ /* 0x000fe40002800000 */
[----:B------:R-:W-:Y:S01]  /*82a0*/  SHF.R.S32.HI R4, RZ, 0x1f, R12 ;  /* 0x0000001fff047819 */ /* 0x000fe2000001140c */
[----:B------:R-:W-:Y:S01]  /*82b0*/  IMAD.IADD R9, R15, 0x1, R16 ;  /* 0x000000010f097824 */ /* 0x000fe200078e0210 */
[----:B------:R-:W-:Y:S02]  /*82c0*/  LOP3.LUT R16, R0, 0x2, R5, 0xe2, !PT ;  /* 0x0000000200107812 */ /* 0x000fe400078ee205 */
[----:B------:R-:W-:Y:S01]  /*82d0*/  IADD3 R5, R3, R8, RZ ;  /* 0x0000000803057210 */ /* 0x000fe20007ffe0ff */
[----:B------:R-:W-:Y:S01]  /*82e0*/  IMAD R0, R4, c[0x0][0x1a8], RZ ;  /* 0x00006a0004007a24 */ /* 0x000fe200078e02ff */
[----:B------:R-:W-:Y:S01]  /*82f0*/  MOV R4, R2 ;  /* 0x0000000200047202 */ /* 0x000fe20000000f00 */
[----:B------:R-:W-:Y:S01]  /*8300*/  IMAD.MOV.U32 R8, RZ, RZ, R14 ;  /* 0x000000ffff087224 */ /* 0x000fe200078e000e */
[----:B------:R-:W-:Y:S01]  /*8310*/  ISETP.NE.U32.AND P0, PT, RZ, c[0x0][0x350], PT ;  /* 0x0000d400ff007a0c */ /* 0x000fe20003f05070 */
[----:B------:R-:W-:-:S02]  /*8320*/  IMAD.IADD R11, R11, 0x1, R19 ;  /* 0x000000010b0b7824 */ /* 0x000fc400078e0213 */
[C---:B------:R-:W-:Y:S01]  /*8330*/  IMAD R14, R12.reuse, c[0x0][0x1ac], R0 ;  /* 0x00006b000c0e7a24 */ /* 0x040fe200078e0200 */
[----:B------:R-:W-:Y:S01]  /*8340*/  ISETP.NE.AND.EX P0, PT, RZ, c[0x0][0x354], PT, P0 ;  /* 0x0000d500ff007a0c */ /* 0x000fe20003f05300 */
[----:B------:R-:W-:-:S04]  /*8350*/  IMAD.WIDE.U32 R12, R12, c[0x0][0x1a8], R4 ;  /* 0x00006a000c0c7a25 */ /* 0x000fc800078e0004 */
[----:B------:R-:W-:-:S04]  /*8360*/  IMAD.WIDE.U32 R8, R25, c[0x0][0x210], R8 ;  /* 0x0000840019087a25 */ /* 0x000fc800078e0008 */
[----:B------:R-:W-:Y:S01]  /*8370*/  IMAD.WIDE.U32 R4, R25, c[0x0][0x1e8], R10 ;  /* 0x00007a0019047a25 */ /* 0x000fe200078e000a */
[----:B------:R-:W-:Y:S02]  /*8380*/  LOP3.LUT R21, R21, 0xfffffffe, RZ, 0xc0, !PT ;  /* 0xfffffffe15157812 */ /* 0x000fe400078ec0ff */
[----:B------:R-:W-:Y:S01]  /*8390*/  ISETP.GE.AND P3, PT, R135, c[0x0][0x1d4], PT ;  /* 0x0000750087007a0c */ /* 0x000fe20003f66270 */
[----:B------:R-:W-:Y:S01]  /*83a0*/  IMAD R5, R25, c[0x0][0x1ec], R5 ;  /* 0x00007b0019057a24 */ /* 0x000fe200078e0205 */
[----:B------:R-:W-:Y:S02]  /*83b0*/  ISETP.GE.AND P6, PT, R134, c[0x0][0x198], PT ;  /* 0x0000660086007a0c */ /* 0x000fe40003fc6270 */
[----:B------:R-:W-:Y:S02]  /*83c0*/  IADD3 R101, R24, -0x1, RZ ;  /* 0xffffffff18657810 */ /* 0x000fe40007ffe0ff */
[----:B------:R-:W-:Y:S02]  /*83d0*/  IADD3 R11, R20, R246, RZ ;  /* 0x000000f6140b7210 */ /* 0x000fe40007ffe0ff */
[----:B------:R-:W-:-:S02]  /*83e0*/  ISETP.GE.AND P2, PT, R135, c[0x0][0x198], PT ;  /* 0x0000660087007a0c */ /* 0x000fc40003f46270 */
[--C-:B----4-:R-:W-:Y:S01]  /*83f0*/  @P1 SHF.R.S32.HI R3, RZ, 0x1f, R18.reuse ;  /* 0x0000001fff031819 */ /* 0x110fe20000011412 */
[----:B------:R-:W-:Y:S02]  /*8400*/  @!P1 IMAD.MOV.U32 R3, RZ, RZ, R17 ;  /* 0x000000ffff039224 */ /* 0x000fe400078e0011 */
[----:B------:R-:W-:Y:S01]  /*8410*/  @P1 IMAD.MOV.U32 R2, RZ, RZ, R18 ;  /* 0x000000ffff021224 */ /* 0x000fe200078e0012 */
[----:B------:R-:W-:Y:S02]  /*8420*/  @!P1 MOV R2, R28 ;  /* 0x0000001c00029202 */ /* 0x000fe40000000f00 */
[----:B------:R-:W-:Y:S01]  /*8430*/  SEL R10, R3, RZ, !P0 ;  /* 0x000000ff030a7207 */ /* 0x000fe20004000000 */
[----:B------:R-:W-:Y:S01]  /*8440*/  IMAD R3, R25, c[0x0][0x214], R9 ;  /* 0x0000850019037a24 */ /* 0x000fe200078e0209 */
[----:B------:R-:W-:Y:S02]  /*8450*/  SEL R0, R2, RZ, !P0 ;  /* 0x000000ff02007207 */ /* 0x000fe40004000000 */
[----:B------:R-:W-:-:S02]  /*8460*/  IADD3 R9, R13, R14, RZ ;  /* 0x0000000e0d097210 */ /* 0x000fc40007ffe0ff */
[----:B------:R-:W-:-:S04]  /*8470*/  LEA R15, P0, R12, c[0x0][0x160], 0x1 ;  /* 0x000058000c0f7a11 */ /* 0x000fc800078008ff */
[----:B------:R-:W-:Y:S02]  /*8480*/  LEA.HI.X R12, R12, c[0x0][0x164], R9, 0x1, P0 ;  /* 0x000059000c0c7a11 */ /* 0x000fe400000f0c09 */
[----:B------:R-:W-:Y:S02]  /*8490*/  ISETP.GE.AND P0, PT, R26, c[0x0][0x198], PT ;  /* 0x000066001a007a0c */ /* 0x000fe40003f06270 */
[----:B------:R-:W-:-:S11]  /*84a0*/  SEL R2, RZ, 0x4, P3 ;  /* 0x00000004ff027807 */ /* 0x000fd60001800000 */
[----:B------:R-:W-:-:S05]  /*84b0*/  @P0 LOP3.LUT R21, R21, 0x1, RZ, 0xfc, !PT ;  /* 0x0000000115150812 */ /* 0x000fca00078efcff */
[----:B------:R1:W-:Y:S01]  /*84c0*/  STL [R1+0x20], R21 ;  /* 0x0000201501007387 */ /* 0x0003e20000100800 */
[----:B------:R-:W-:Y:S01]  /*84d0*/  LOP3.LUT R108, R16, R2, RZ, 0xfc, !PT ;  /* 0x00000002106c7212 */ /* 0x000fe200078efcff */
[----:B------:R-:W-:Y:S02]  /*84e0*/  IMAD.MOV.U32 R2, RZ, RZ, R8 ;  /* 0x000000ffff027224 */ /* 0x000fe400078e0008 */
[C---:B------:R-:W-:Y:S02]  /*84f0*/  IMAD R8, R10.reuse, c[0x0][0x1f0], RZ ;  /* 0x00007c000a087a24 */ /* 0x040fe400078e02ff */
[----:B------:R-:W-:Y:S02]  /*8500*/  IMAD R10, R10, c[0x0][0x218], RZ ;  /* 0x000086000a0a7a24 */ /* 0x000fe400078e02ff */
[----:B------:R-:W-:-:S04]  /*8510*/  IMAD.WIDE.U32 R230, R0, c[0x0][0x218], R2 ;  /* 0x0000860000e67a25 */ /* 0x000fc800078e0002 */
[----:B------:R-:W-:-:S04]  /*8520*/  IMAD.WIDE.U32 R228, R0, c[0x0][0x1f0], R4 ;  /* 0x00007c0000e47a25 */ /* 0x000fc800078e0004 */
[C---:B------:R-:W-:Y:S02]  /*8530*/  IMAD R2, R0.reuse, c[0x0][0x1f4], R8 ;  /* 0x00007d0000027a24 */ /* 0x040fe400078e0208 */
[----:B------:R-:W-:Y:S02]  /*8540*/  IMAD R0, R0, c[0x0][0x21c], R10 ;  /* 0x0000870000007a24 */ /* 0x000fe400078e020a */
[----:B------:R-:W-:-:S03]  /*8550*/  IMAD.IADD R232, R229, 0x1, R2 ;  /* 0x00000001e5e87824 */ /* 0x000fc600078e0202 */
[----:B------:R-:W-:Y:S01]  /*8560*/  IADD3 R233, R231, R0, RZ ;  /* 0x00000000e7e97210 */ /* 0x000fe20007ffe0ff */
[----:B------:R-:W-:Y:S05]  /*8570*/  BRA.DIV ~URZ, `(.L_x_636) ;  /* 0x00019fc27f007947 */ /* 0x000fea000b800000 */
[----:B------:R2:W3:Y:S02]  /*8580*/  SHFL.IDX PT, R10, R12, RZ, 0x181f ;  /* 0x00181fff0c0a7589 */ /* 0x0004e400000e0000 */
.L_x_799:
[----:B------:R-:W-:Y:S05]  /*8590*/  BRA.DIV ~URZ, `(.L_x_637) ;  /* 0x0001a0127f007947 */ /* 0x000fea000b800000 */
[----:B------:R4:W1:Y:S02]  /*85a0*/  SHFL.IDX PT, R0, R15, RZ, 0x181f ;  /* 0x00181fff0f007589 */ /* 0x00086400000e0000 */
.L_x_800:
[----:B------:R-:W-:Y:S01]  /*85b0*/  IMAD R30, R243, c[0x0][0x2c4], RZ ;  /* 0x0000b100f31e7a24 */ /* 0x000fe200078e02ff */
[----:B------:R-:W-:Y:S01]  /*85c0*/  BSSY B0, `(.L_x_638) ;  /* 0x0000014000007945 */ /* 0x000fe20003800000 */
[----:B------:R-:W-:Y:S02]  /*85d0*/  SHF.R.S32.HI R13, RZ, 0x1f, R134 ;  /* 0x0000001fff0d7819 */ /* 0x000fe40000011486 */
[----:B------:R-:W-:Y:S02]  /*85e0*/  SHF.R.S32.HI R14, RZ, 0x1f, R135 ;  /* 0x0000001fff0e7819 */ /* 0x000fe40000011487 */
[----:B------:R-:W-:-:S13]  /*85f0*/  ISETP.GE.AND P0, PT, R11, R30, PT ;  /* 0x0000001e0b00720c */ /* 0x000fda0003f06270 */
[----:B------:R-:W-:Y:S05]  /*8600*/  @P0 BRA `(.L_x_639) ;  /* 0x000000f000000947 */ /* 0x000fea0003800000 */
[----:B--2---:R-:W2:Y:S04]  /*8610*/  LDL.64 R2, [R1+0x10] ;  /* 0x0000100001027983 */ /* 0x004ea80000100a00 */
[----:B----4-:R-:W4:Y:S01]  /*8620*/  LDL R4, [R1+0x20] ;  /* 0x0000200001047983 */ /* 0x010f220000100800 */
[----:B-12---:R-:W-:Y:S02]  /*8630*/  LEA R8, P0, R2, R0, 0x1 ;  /* 0x0000000002087211 */ /* 0x006fe400078008ff */
[----:B----4-:R-:W-:Y:S02]  /*8640*/  LOP3.LUT P1, RZ, R4, 0x1, RZ, 0xc0, !PT ;  /* 0x0000000104ff7812 */ /* 0x010fe4000782c0ff */
[----:B---3--:R-:W-:Y:S02]  /*8650*/  LEA.HI.X R9, R2, R10, R7, 0x1, P0 ;  /* 0x0000000a02097211 */ /* 0x008fe400000f0c07 */
[----:B------:R-:W-:-:S04]  /*8660*/  LEA R4, P0, R134, R0, 0x1 ;  /* 0x0000000086047211 */ /* 0x000fc800078008ff */
[----:B------:R-:W-:Y:S02]  /*8670*/  LEA.HI.X R5, R134, R10, R13, 0x1, P0 ;  /* 0x0000000a86057211 */ /* 0x000fe400000f0c0d */
[----:B------:R-:W-:-:S03]  /*8680*/  LEA R2, P0, R135, R0, 0x1 ;  /* 0x0000000087027211 */ /* 0x000fc600078008ff */
[----:B------:R-:W-:Y:S01]  /*8690*/  @!PT LDS RZ, [RZ] ;  /* 0x00000000fffff984 */ /* 0x000fe20000000800 */
[----:B------:R-:W-:Y:S01]  /*86a0*/  @!PT LDS RZ, [RZ] ;  /* 0x00000000fffff984 */ /* 0x000fe20000000800 */
[----:B------:R-:W-:Y:S01]  /*86b0*/  @!PT LDS RZ, [RZ] ;  /* 0x00000000fffff984 */ /* 0x000fe20000000800 */
[----:B------:R1:W-:Y:S01]  /*86c0*/  LDGSTS.E.BYPASS.LTC128B.128 [R217+0xc100], [R8.64], !P1 ;  /* 0x0c10000008d97fae */ /* 0x0003e2000c901d46 */
[----:B------:R-:W-:-:S03]  /*86d0*/  LEA.HI.X R3, R135, R10, R14, 0x1, P0 ;  /* 0x0000000a87037211 */ /* 0x000fc600000f0c0e */
[----:B------:R1:W-:Y:S04]  /*86e0*/  LDGSTS.E.BYPASS.LTC128B.128 [R217+0x10100], [R4.64], !P6 ;  /* 0x1010000004d97fae */ /* 0x0003e8000f101d46 */
[----:B------:R1:W-:Y:S02]  /*86f0*/  LDGSTS.E.BYPASS.LTC128B.128 [R217+0x14100], [R2.64], !P2 ;  /* 0x1410000002d97fae */ /* 0x0003e4000d101d46 */
.L_x_639:
[----:B------:R-:W-:Y:S05]  /*8700*/  BSYNC B0 ;  /* 0x0000000000007941 */ /* 0x000fea0003800000 */
.L_x_638:
[----:B------:R-:W-:Y:S05]  /*8710*/  BRA.DIV ~URZ, `(.L_x_640) ;  /* 0x00019f027f007947 */ /* 0x000fea000b800000 */
[----:B---3--:R3:W2:Y:S04]  /*8720*/  SHFL.IDX PT, R10, R12, 0x1, 0x181f ;  /* 0x00381f000c0a7f89 */ /* 0x0086a800000e0000 */
[----:B-1----:R3:W1:Y:S02]  /*8730*/  SHFL.IDX PT, R0, R15, 0x1, 0x181f ;  /* 0x00381f000f007f89 */ /* 0x00266400000e0000 */
.L_x_801:
[----:B------:R-:W-:Y:S01]  /*8740*/  IADD3 R2, R11, 0x20, RZ ;  /* 0x000000200b027810 */ /* 0x000fe20007ffe0ff */
[----:B------:R-:W-:Y:S03]  /*8750*/  BSSY B0, `(.L_x_641) ;  /* 0x0000012000007945 */ /* 0x000fe60003800000 */
[----:B------:R-:W-:-:S13]  /*8760*/  ISETP.GE.AND P0, PT, R2, R30, PT ;  /* 0x0000001e0200720c */ /* 0x000fda0003f06270 */
[----:B------:R-:W-:Y:S05]  /*8770*/  @P0 BRA `(.L_x_642) ;  /* 0x000000f000000947 */ /* 0x000fea0003800000 */
[----:B---3--:R-:W3:Y:S04]  /*8780*/  LDL.64 R4, [R1+0x10] ;  /* 0x0000100001047983 */ /* 0x008ee80000100a00 */
[----:B----4-:R-:W4:Y:S01]  /*8790*/  LDL R3, [R1+0x20] ;  /* 0x0000200001037983 */ /* 0x010f220000100800 */
[C---:B-1-3--:R-:W-:Y:S02]  /*87a0*/  LEA R8, P0, R4.reuse, R0, 0x1 ;  /* 0x0000000004087211 */ /* 0x04afe400078008ff */
[----:B----4-:R-:W-:Y:S02]  /*87b0*/  LOP3.LUT P1, RZ, R3, 0x1, RZ, 0xc0, !PT ;  /* 0x0000000103ff7812 */ /* 0x010fe4000782c0ff */
[----:B--2---:R-:W-:Y:S02]  /*87c0*/  LEA.HI.X R9, R4, R10, R7, 0x1, P0 ;  /* 0x0000000a04097211 */ /* 0x004fe400000f0c07 */
        /* <DEDUP_REMOVED lines=10> */
.L_x_642:
[----:B------:R-:W-:Y:S05]  /*8870*/  BSYNC B0 ;  /* 0x0000000000007941 */ /* 0x000fea0003800000 */
.L_x_641:
[----:B------:R-:W-:Y:S05]  /*8880*/  BRA.DIV ~URZ, `(.L_x_643) ;  /* 0x00019e627f007947 */ /* 0x000fea000b800000 */
[----:B--2---:R2:W3:Y:S02]  /*8890*/  SHFL.IDX PT, R10, R12, 0x2, 0x181f ;  /* 0x00581f000c0a7f89 */ /* 0x0044e400000e0000 */
.L_x_802:
[----:B------:R-:W-:Y:S05]  /*88a0*/  BRA.DIV ~URZ, `(.L_x_644) ;  /* 0x00019eb27f007947 */ /* 0x000fea000b800000 */
[----:B-1----:R1:W2:Y:S02]  /*88b0*/  SHFL.IDX PT, R0, R15, 0x2, 0x181f ;  /* 0x00581f000f007f89 */ /* 0x0022a400000e0000 */
.L_x_803:
[----:B------:R-:W-:Y:S01]  /*88c0*/  IADD3 R2, R11, 0x40, RZ ;  /* 0x000000400b027810 */ /* 0x000fe20007ffe0ff */
[----:B------:R-:W-:Y:S03]  /*88d0*/  BSSY B0, `(.L_x_645) ;  /* 0x0000012000007945 */ /* 0x000fe60003800000 */
[----:B------:R-:W-:-:S13]  /*88e0*/  ISETP.GE.AND P0, PT, R2, R30, PT ;  /* 0x0000001e0200720c */ /* 0x000fda0003f06270 */
[----:B------:R-:W-:Y:S05]  /*88f0*/  @P0 BRA `(.L_x_646) ;  /* 0x000000f000000947 */ /* 0x000fea0003800000 */
[----:B----4-:R-:W4:Y:S04]  /*8900*/  LDL.64 R4, [R1+0x10] ;  /* 0x0000100001047983 */ /* 0x010f280000100a00 */
[----:B---3--:R-:W3:Y:S01]  /*8910*/  LDL R3, [R1+0x20] ;  /* 0x0000200001037983 */ /* 0x008ee20000100800 */
[C---:B--2-4-:R-:W-:Y:S02]  /*8920*/  LEA R8, P0, R4.reuse, R0, 0x1 ;  /* 0x0000000004087211 */ /* 0x054fe400078008ff */
[----:B---3--:R-:W-:Y:S02]  /*8930*/  LOP3.LUT P1, RZ, R3, 0x1, RZ, 0xc0, !PT ;  /* 0x0000000103ff7812 */ /* 0x008fe4000782c0ff */
[----:B------:R-:W-:Y:S02]  /*8940*/  LEA.HI.X R9, R4, R10, R7, 0x1, P0 ;  /* 0x0000000a04097211 */ /* 0x000fe400000f0c07 */
        /* <DEDUP_REMOVED lines=10> */
.L_x_646:
[----:B------:R-:W-:Y:S05]  /*89f0*/  BSYNC B0 ;  /* 0x0000000000007941 */ /* 0x000fea0003800000 */
.L_x_645:
[----:B------:R-:W-:Y:S05]  /*8a00*/  BRA.DIV ~URZ, `(.L_x_647) ;  /* 0x00019dc27f007947 */ /* 0x000fea000b800000 */
[----:B---3--:R3:W1:Y:S04]  /*8a10*/  SHFL.IDX PT, R10, R12, 0x3, 0x181f ;  /* 0x00781f000c0a7f89 */ /* 0x00866800000e0000 */
[----:B--2---:R3:W2:Y:S02]  /*8a20*/  SHFL.IDX PT, R0, R15, 0x3, 0x181f ;  /* 0x00781f000f007f89 */ /* 0x0046a400000e0000 */
.L_x_804:
[----:B---3--:R-:W3:Y:S04]  /*8a30*/  LDL.64 R16, [R1+0x10] ;  /* 0x0000100001107983 */ /* 0x008ee80000100a00 */
[----:B-1--4-:R-:W4:Y:S01]  /*8a40*/  LDL R15, [R1+0x20] ;  /* 0x00002000010f7983 */ /* 0x012f220000100800 */
[----:B------:R-:W-:Y:S01]  /*8a50*/  IADD3 R2, R11, 0x60, RZ ;  /* 0x000000600b027810 */ /* 0x000fe20007ffe0ff */
[----:B------:R-:W-:Y:S01]  /*8a60*/  IMAD.SHL.U32 R103, R101, 0x40, RZ ;  /* 0x0000004065677824 */ /* 0x000fe200078e00ff */
[----:B------:R-:W-:Y:S01]  /*8a70*/  SHF.R.S32.HI R109, RZ, 0x1f, R101 ;  /* 0x0000001fff6d7819 */ /* 0x000fe20000011465 */
[----:B------:R-:W1:Y:S01]  /*8a80*/  S2R R12, SR_TID.X ;  /* 0x00000000000c7919 */ /* 0x000e620000002100 */
[----:B------:R-:W-:Y:S01]  /*8a90*/  ISETP.GE.AND P0, PT, R2, R30, PT ;  /* 0x0000001e0200720c */ /* 0x000fe20003f06270 */
[----:B------:R-:W-:-:S12]  /*8aa0*/  IMAD.MOV.U32 R111, RZ, RZ, c[0x0][0x2c4] ;  /* 0x0000b100ff6f7624 */ /* 0x000fd800078e00ff */
[----:B--2---:R-:W-:-:S04]  /*8ab0*/  @!P0 LEA R8, P1, R134, R0, 0x1 ;  /* 0x0000000086088211 */ /* 0x004fc800078208ff */
[----:B------:R-:W-:Y:S02]  /*8ac0*/  @!P0 LEA.HI.X R9, R134, R10, R13, 0x1, P1 ;  /* 0x0000000a86098211 */ /* 0x000fe400008f0c0d */
[----:B-1----:R-:W-:-:S04]  /*8ad0*/  SHF.R.S32.HI R112, RZ, 0x1f, R12 ;  /* 0x0000001fff707819 */ /* 0x002fc8000001140c */
[----:B------:R-:W-:-:S04]  /*8ae0*/  LEA.HI R112, R112, R12, RZ, 0x3 ;  /* 0x0000000c70707211 */ /* 0x000fc800078f18ff */
[----:B------:R-:W-:Y:S02]  /*8af0*/  SHF.R.S32.HI R112, RZ, 0x3, R112 ;  /* 0x00000003ff707819 */ /* 0x000fe40000011470 */
[----:B---3--:R-:W-:-:S04]  /*8b00*/  @!P0 LEA R4, P1, R16, R0, 0x1 ;  /* 0x0000000010048211 */ /* 0x008fc800078208ff */
[----:B------:R-:W-:Y:S02]  /*8b10*/  @!P0 LEA.HI.X R5, R16, R10, R7, 0x1, P1 ;  /* 0x0000000a10058211 */ /* 0x000fe400008f0c07 */
[----:B------:R-:W-:Y:S01]  /*8b20*/  @!P0 LEA R2, P1, R135, R0, 0x1 ;  /* 0x0000000087028211 */ /* 0x000fe200078208ff */
[----:B------:R-:W-:-:S03]  /*8b30*/  IMAD R0, R109, c[0x0][0x1e0], RZ ;  /* 0x000078006d007a24 */ /* 0x000fc600078e02ff */
[----:B------:R-:W-:Y:S02]  /*8b40*/  @!P0 LEA.HI.X R3, R135, R10, R14, 0x1, P1 ;  /* 0x0000000a87038211 */ /* 0x000fe400008f0c0e */
[----:B----4-:R-:W-:-:S13]  /*8b50*/  LOP3.LUT P1, RZ, R15, 0x1, RZ, 0xc0, !PT ;  /* 0x000000010fff7812 */ /* 0x010fda000782c0ff */
        /* <DEDUP_REMOVED lines=8> */
[----:B-1----:R-:W-:Y:S01]  /*8be0*/  IADD3 R4, -R103, R242, -R112 ;  /* 0x000000f267047210 */ /* 0x002fe20007ffe970 */
[----:B------:R-:W-:Y:S01]  /*8bf0*/  IMAD R5, R101, c[0x0][0x1e4], R0 ;  /* 0x0000790065057a24 */ /* 0x000fe200078e0200 */
[----:B------:R-:W-:Y:S02]  /*8c00*/  BAR.SYNC.DEFER_BLOCKING 0x0 ;  /* 0x0000000000007b1d */ /* 0x000fe40000010000 */
[----:B------:R-:W-:Y:S01]  /*8c10*/  ISETP.GE.AND P0, PT, R4, 0x21, PT ;  /* 0x000000210400780c */ /* 0x000fe20003f06270 */
[----:B--2---:R-:W-:-:S02]  /*8c20*/  IMAD.MOV.U32 R8, RZ, RZ, 0x20 ;  /* 0x00000020ff087424 */ /* 0x004fc400078e00ff */
[----:B---3--:R-:W-:-:S04]  /*8c30*/  IMAD.WIDE.U32 R2, R101, c[0x0][0x1e0], RZ ;  /* 0x0000780065027a25 */ /* 0x008fc800078e00ff */
[----:B------:R-:W-:Y:S01]  /*8c40*/  IMAD.IADD R3, R3, 0x1, R5 ;  /* 0x0000000103037824 */ /* 0x000fe200078e0205 */
[----:B------:R-:W-:Y:S01]  /*8c50*/  LEA R0, P1, R2, R228, 0x6 ;  /* 0x000000e402007211 */ /* 0x000fe200078230ff */
[----:B------:R-:W-:-:S03]  /*8c60*/  IMAD.WIDE.U32 R6, R8, c[0x0][0x1e0], RZ ;  /* 0x0000780008067a25 */ /* 0x000fc600078e00ff */
[----:B------:R-:W-:Y:S01]  /*8c70*/  LEA.HI.X R2, R2, R232, R3, 0x6, P1 ;  /* 0x000000e802027211 */ /* 0x000fe200008f3403 */
[----:B------:R-:W-:Y:S01]  /*8c80*/  IMAD R5, R8, c[0x0][0x1e4], RZ ;  /* 0x0000790008057a24 */ /* 0x000fe200078e02ff */
[----:B------:R-:W-:-:S04]  /*8c90*/  @P0 IADD3 R3, P1, R0, R6, RZ ;  /* 0x0000000600030210 */ /* 0x000fc80007f3e0ff */
[----:B------:R-:W-:Y:S02]  /*8ca0*/  @P0 IADD3.X R6, R2, R7, R5, P1, !PT ;  /* 0x0000000702060210 */ /* 0x000fe40000ffe405 */
[----:B------:R-:W-:-:S13]  /*8cb0*/  ISETP.GE.AND P1, PT, R4, 0x1, PT ;  /* 0x000000010400780c */ /* 0x000fda0003f26270 */
[----:B------:R-:W-:-:S04]  /*8cc0*/  @P1 LEA R4, P2, R0, c[0x0][0x1c8], 0x1 ;  /* 0x0000720000041a11 */ /* 0x000fc800078408ff */
[----:B------:R-:W-:Y:S02]  /*8cd0*/  @P1 LEA.HI.X R5, R0, c[0x0][0x1cc], R2, 0x1, P2 ;  /* 0x0000730000051a11 */ /* 0x000fe400010f0c02 */
[----:B------:R-:W-:-:S03]  /*8ce0*/  @P0 LEA R2, P2, R3, c[0x0][0x1c8], 0x1 ;  /* 0x0000720003020a11 */ /* 0x000fc600078408ff */
[----:B------:R-:W-:Y:S01]  /*8cf0*/  @!PT LDS RZ, [RZ] ;  /* 0x00000000fffff984 */ /* 0x000fe20000000800 */
[----:B------:R-:W-:Y:S01]  /*8d00*/  @!PT LDS RZ, [RZ] ;  /* 0x00000000fffff984 */ /* 0x000fe20000000800 */
[----:B------:R-:W-:Y:S01]  /*8d10*/  @!PT LDS RZ, [RZ] ;  /* 0x00000000fffff984 */ /* 0x000fe20000000800 */
[----:B------:R1:W-:Y:S01]  /*8d20*/  @P1 LDGSTS.E.BYPASS.LTC128B.128 [R217+0x6100], [R4.64], !P5 ;  /* 0x0610000004d91fae */ /* 0x0003e2000e901d46 */
[----:B------:R-:W-:-:S03]  /*8d30*/  @P0 LEA.HI.X R3, R3, c[0x0][0x1cc], R6, 0x1, P2 ;  /* 0x0000730003030a11 */ /* 0x000fc600010f0c06 */
        /* <DEDUP_REMOVED lines=10> */
.L_x_648:
[----:B------:R-:W-:Y:S01]  /*8de0*/  ULDC.U8 UR4, c[0x0][0x298] ;  /* 0x0000a60000047ab9 */ /* 0x000fe20000000000 */
[----:B------:R-:W-:Y:S01]  /*8df0*/  SHF.R.S32.HI R113, RZ, 0x1f, R12 ;  /* 0x0000001fff717819 */ /* 0x000fe2000001140c */
[----:B-1---5:R-:W-:Y:S01]  /*8e00*/  IMAD.WIDE.U32 R4, R131, c[0x0][0x280], RZ ;  /* 0x0000a00083047a25 */ /* 0x022fe200078e00ff */
[----:B------:R-:W-:Y:S01]  /*8e10*/  ISETP.NE.AND P0, PT, RZ, UR4, PT ;  /* 0x00000004ff007c0c */ /* 0x000fe2000bf05270 */
[----:B------:R-:W-:Y:S01]  /*8e20*/  BSSY B2, `(.L_x_649) ;  /* 0x00006ff000027945 */ /* 0x000fe20003800000 */
[----:B------:R-:W-:Y:S02]  /*8e30*/  SHF.R.S32.HI R0, RZ, 0x1f, R131 ;  /* 0x0000001fff007819 */ /* 0x000fe40000011483 */
[----:B------:R-:W-:Y:S02]  /*8e40*/  LEA.HI R113, R113, R12, RZ, 0x2 ;  /* 0x0000000c71717211 */ /* 0x000fe400078f10ff */
[----:B------:R-:W-:Y:S01]  /*8e50*/  IADD3 R26, R245, R246, RZ ;  /* 0x000000f6f51a7210 */ /* 0x000fe20007ffe0ff */
[C---:B------:R-:W-:Y:S01]  /*8e60*/  IMAD R2, R0.reuse, c[0x0][0x280], RZ ;  /* 0x0000a00000027a24 */ /* 0x040fe200078e02ff */
[----:B------:R-:W-:Y:S01]  /*8e70*/  LOP3.LUT R113, R113, 0xfffffffc, RZ, 0xc0, !PT ;  /* 0xfffffffc71717812 */ /* 0x000fe200078ec0ff */
[----:B------:R-:W-:Y:S01]  /*8e80*/  IMAD R0, R0, c[0x0][0x290], RZ ;  /* 0x0000a40000007a24 */ /* 0x000fe200078e02ff */
[----:B------:R-:W-:Y:S01]  /*8e90*/  IADD3 R110, R245, 0x40, RZ ;  /* 0x00000040f56e7810 */ /* 0x000fe20007ffe0ff */
[----:B------:R-:W-:Y:S01]  /*8ea0*/  IMAD R7, R131, c[0x0][0x284], R2 ;  /* 0x0000a10083077a24 */ /* 0x000fe200078e0202 */
[----:B------:R-:W-:Y:S01]  /*8eb0*/  IADD3 R113, -R113, R12, RZ ;  /* 0x0000000c71717210 */ /* 0x000fe20007ffe1ff */
[----:B------:R-:W-:-:S02]  /*8ec0*/  IMAD R6, R131, c[0x0][0x294], R0 ;  /* 0x0000a50083067a24 */ /* 0x000fc400078e0200 */
[----:B------:R-:W-:Y:S01]  /*8ed0*/  IMAD.WIDE.U32 R2, R131, c[0x0][0x290], RZ ;  /* 0x0000a40083027a25 */ /* 0x000fe200078e00ff */
[----:B------:R-:W-:-:S03]  /*8ee0*/  IADD3 R7, R7, R5, RZ ;  /* 0x0000000507077210 */ /* 0x000fc60007ffe0ff */
[----:B------:R-:W-:Y:S02]  /*8ef0*/  IMAD R0, R113, 0x40, R26 ;  /* 0x0000004071007824 */ /* 0x000fe400078e021a */
[----:B------:R-:W-:Y:S01]  /*8f00*/  IMAD.IADD R6, R6, 0x1, R3 ;  /* 0x0000000106067824 */ /* 0x000fe200078e0203 */
[----:B------:R-:W-:Y:S05]  /*8f10*/  @!P0 BRA `(.L_x_650) ;  /* 0x0000368000008947 */ /* 0x000fea0003800000 */
[----:B------:R-:W-:Y:S01]  /*8f20*/  ISETP.NE.AND P1, PT, R111, 0x1, PT ;  /* 0x000000016f00780c */ /* 0x000fe20003f25270 */
[----:B------:R-:W-:Y:S01]  /*8f30*/  IMAD.MOV.U32 R5, RZ, RZ, R7 ;  /* 0x000000ffff057224 */ /* 0x000fe200078e0007 */
[----:B------:R-:W-:Y:S01]  /*8f40*/  BSSY B0, `(.L_x_651) ;  /* 0x0000068000007945 */ /* 0x000fe20003800000 */
[----:B------:R-:W-:Y:S01]  /*8f50*/  IMAD.MOV.U32 R7, RZ, RZ, R6 ;  /* 0x000000ffff077224 */ /* 0x000fe200078e0006 */
[----:B------:R-:W-:Y:S01]  /*8f60*/  SHF.R.S32.HI R31, RZ, 0x1f, R147 ;  /* 0x0000001fff1f7819 */ /* 0x000fe20000011493 */
[----:B------:R-:W-:Y:S01]  /*8f70*/  IMAD.MOV.U32 R6, RZ, RZ, R2 ;  /* 0x000000ffff067224 */ /* 0x000fe200078e0002 */
[----:B------:R-:W-:Y:S01]  /*8f80*/  SHF.R.S32.HI R49, RZ, 0x1f, R145 ;  /* 0x0000001fff317819 */ /* 0x000fe20000011491 */
[----:B------:R-:W-:Y:S01]  /*8f90*/  CS2R R66, SRZ ;  /* 0x0000000000427805 */ /* 0x000fe2000001ff00 */
[----:B------:R-:W-:Y:S01]  /*8fa0*/  SHF.R.S32.HI R42, RZ, 0x1f, R144 ;  /* 0x0000001fff2a7819 */ /* 0x000fe20000011490 */
[----:B------:R-:W-:Y:S01]  /*8fb0*/  CS2R R38, SRZ ;  /* 0x0000000000267805 */ /* 0x000fe2000001ff00 */
[----:B------:R-:W-:Y:S01]  /*8fc0*/  SHF.R.S32.HI R43, RZ, 0x1f, R146 ;  /* 0x0000001fff2b7819 */ /* 0x000fe20000011492 */
[----:B------:R-:W-:Y:S01]  /*8fd0*/  CS2R R32, SRZ ;  /* 0x0000000000207805 */ /* 0x000fe2000001ff00 */
[----:B------:R-:W-:Y:S01]  /*8fe0*/  SHF.R.S32.HI R48, RZ, 0x1f, R141 ;  /* 0x0000001fff307819 */ /* 0x000fe2000001148d */
[----:B------:R-:W-:Y:S01]  /*8ff0*/  @P1 IMAD.HI.U32 R3, R0, c[0x0][0x2c8], RZ ;  /* 0x0000b20000031a27 */ /* 0x000fe200078e00ff */
[----:B------:R-:W-:Y:S01]  /*9000*/  CS2R R24, SRZ ;  /* 0x0000000000187805 */ /* 0x000fe2000001ff00 */
[----:B------:R-:W-:Y:S01]  /*9010*/  CS2R R20, SRZ ;  /* 0x0000000000147805 */ /* 0x000fe2000001ff00 */
[----:B------:R-:W-:Y:S01]  /*9020*/  CS2R R12, SRZ ;  /* 0x00000000000c7805 */ /* 0x000fe2000001ff00 */
[----:B------:R-:W-:Y:S01]  /*9030*/  CS2R R10, SRZ ;  /* 0x00000000000a7805 */ /* 0x000fe2000001ff00 */
[----:B------:R-:W-:Y:S01]  /*9040*/  @P1 SHF.R.U32.HI R0, RZ, c[0x0][0x2cc], R3 ;  /* 0x0000b300ff001a19 */ /* 0x000fe20000011603 */
[----:B------:R-:W-:Y:S01]  /*9050*/  CS2R R40, SRZ ;  /* 0x0000000000287805 */ /* 0x000fe2000001ff00 */
[----:B------:R-:W-:Y:S01]  /*9060*/  CS2R R34, SRZ ;  /* 0x0000000000227805 */ /* 0x000fe2000001ff00 */
[----:B------:R-:W-:Y:S01]  /*9070*/  CS2R R28, SRZ ;  /* 0x00000000001c7805 */ /* 0x000fe2000001ff00 */
[----:B------:R-:W-:Y:S01]  /*9080*/  SHF.R.S32.HI R3, RZ, 0x1f, R0 ;  /* 0x0000001fff037819 */ /* 0x000fe20000011400 */
[----:B------:R-:W-:Y:S01]  /*9090*/  IMAD.WIDE.U32 R4, R0, c[0x0][0x280], R4 ;  /* 0x0000a00000047a25 */ /* 0x000fe200078e0004 */
[----:B------:R-:W-:-:S03]  /*90a0*/  CS2R R22, SRZ ;  /* 0x0000000000167805 */ /* 0x000fc6000001ff00 */
[C---:B------:R-:W-:Y:S01]  /*90b0*/  IMAD R8, R3.reuse, c[0x0][0x280], RZ ;  /* 0x0000a00003087a24 */ /* 0x040fe200078e02ff */
[----:B------:R-:W-:Y:S01]  /*90c0*/  LEA R27, P0, R4, c[0x0][0x270], 0x1 ;  /* 0x00009c00041b7a11 */ /* 0x000fe200078008ff */
[----:B------:R-:W-:Y:S02]  /*90d0*/  IMAD R9, R3, c[0x0][0x290], RZ ;  /* 0x0000a40003097a24 */ /* 0x000fe400078e02ff */
[C---:B------:R-:W-:Y:S02]  /*90e0*/  IMAD R8, R0.reuse, c[0x0][0x284], R8 ;  /* 0x0000a10000087a24 */ /* 0x040fe400078e0208 */
[----:B------:R-:W-:Y:S02]  /*90f0*/  IMAD.WIDE.U32 R2, R0, c[0x0][0x290], R6 ;  /* 0x0000a40000027a25 */ /* 0x000fe400078e0006 */
[----:B------:R-:W-:Y:S02]  /*9100*/  CS2R R6, SRZ ;  /* 0x0000000000067805 */ /* 0x000fe4000001ff00 */
[----:B------:R-:W-:Y:S01]  /*9110*/  IMAD.IADD R5, R5, 0x1, R8 ;  /* 0x0000000105057824 */ /* 0x000fe200078e0208 */
[----:B------:R-:W-:Y:S01]  /*9120*/  LEA R36, P1, R2, c[0x0][0x288], 0x1 ;  /* 0x0000a20002247a11 */ /* 0x000fe200078208ff */
[----:B------:R-:W-:-:S02]  /*9130*/  IMAD R0, R0, c[0x0][0x294], R9 ;  /* 0x0000a50000007a24 */ /* 0x000fc400078e0209 */
[----:B------:R-:W-:Y:S01]  /*9140*/  CS2R R8, SRZ ;  /* 0x0000000000087805 */ /* 0x000fe2000001ff00 */
[----:B------:R-:W-:Y:S01]  /*9150*/  LEA.HI.X R19, R4, c[0x0][0x274], R5, 0x1, P0 ;  /* 0x00009d0004137a11 */ /* 0x000fe200000f0c05 */
[----:B------:R-:W-:Y:S01]  /*9160*/  IMAD.IADD R0, R3, 0x1, R0 ;  /* 0x0000000103007824 */ /* 0x000fe200078e0200 */
[----:B------:R-:W-:Y:S01]  /*9170*/  ISETP.GE.AND P0, PT, R26, R30, PT ;  /* 0x0000001e1a00720c */ /* 0x000fe20003f06270 */
[----:B------:R1:W2:Y:S03]  /*9180*/  SHFL.IDX PT, R4, R27, RZ, 0x1c1f ;  /* 0x001c1fff1b047589 */ /* 0x0002a600000e0000 */
[----:B------:R-:W-:Y:S01]  /*9190*/  LEA.HI.X R18, R2, c[0x0][0x28c], R0, 0x1, P1 ;  /* 0x0000a30002127a11 */ /* 0x000fe200008f0c00 */
[----:B------:R1:W3:Y:S04]  /*91a0*/  SHFL.IDX PT, R5, R19, RZ, 0x1c1f ;  /* 0x001c1fff13057589 */ /* 0x0002e800000e0000 */
[----:B------:R1:W4:Y:S04]  /*91b0*/  SHFL.IDX PT, R2, R36, RZ, 0x1c1f ;  /* 0x001c1fff24027589 */ /* 0x00032800000e0000 */
[----:B------:R1:W1:Y:S01]  /*91c0*/  SHFL.IDX PT, R3, R18, RZ, 0x1c1f ;  /* 0x001c1fff12037589 */ /* 0x00026200000e0000 */
[----:B------:R-:W-:Y:S05]  /*91d0*/  @P0 BRA `(.L_x_652) ;  /* 0x000003e000000947 */ /* 0x000fea0003800000 */
[----:B------:R-:W-:Y:S01]  /*91e0*/  ISETP.GE.AND P0, PT, R147, c[0x0][0x27c], PT ;  /* 0x00009f0093007a0c */ /* 0x000fe20003f06270 */
[----:B------:R-:W-:Y:S01]  /*91f0*/  CS2R R12, SRZ ;  /* 0x00000000000c7805 */ /* 0x000fe2000001ff00 */
[----:B------:R-:W-:-:S11]  /*9200*/  CS2R R8, SRZ ;  /* 0x0000000000087805 */ /* 0x000fd6000001ff00 */
[C---:B------:R-:W-:Y:S01]  /*9210*/  @!P0 IMAD.SHL.U32 R0, R147.reuse, 0x2, RZ ;  /* 0x0000000293008824 */ /* 0x040fe200078e00ff */
[----:B------:R-:W-:-:S04]  /*9220*/  @!P0 SHF.L.U64.HI R7, R147, 0x1, R31 ;  /* 0x0000000193078819 */ /* 0x000fc8000001021f */
[----:B--2---:R-:W-:-:S05]  /*9230*/  @!P0 IADD3 R10, P1, R4, R0, RZ ;  /* 0x00000000040a8210 */ /* 0x004fca0007f3e0ff */
[----:B---3--:R-:W-:Y:S01]  /*9240*/  @!P0 IMAD.X R11, R5, 0x1, R7, P1 ;  /* 0x00000001050b8824 */ /* 0x008fe200008e0607 */
[----:B----4-:R-:W-:-:S04]  /*9250*/  @!P0 IADD3 R6, P1, R2, R0, RZ ;  /* 0x0000000002068210 */ /* 0x010fc80007f3e0ff */
[----:B------:R2:W5:Y:S01]  /*9260*/  @!P0 LD.E.64 R12, [R10.64] ;  /* 0x000000060a0c8980 */ /* 0x000562000c101b00 */
[----:B-1----:R-:W-:Y:S01]  /*9270*/  @!P0 IMAD.X R7, R3, 0x1, R7, P1 ;  /* 0x0000000103078824 */ /* 0x002fe200008e0607 */
[----:B------:R-:W-:-:S04]  /*9280*/  ISETP.GE.AND P1, PT, R144, c[0x0][0x27c], PT ;  /* 0x00009f0090007a0c */ /* 0x000fc80003f26270 */
[----:B------:R1:W5:Y:S09]  /*9290*/  @!P0 LD.E.64 R8, [R6.64] ;  /* 0x0000000606088980 */ /* 0x000372000c101b00 */
[C---:B------:R-:W-:Y:S01]  /*92a0*/  @!P1 IMAD.SHL.U32 R14, R144.reuse, 0x2, RZ ;  /* 0x00000002900e9824 */ /* 0x040fe200078e00ff */
[----:B------:R-:W-:-:S04]  /*92b0*/  @!P1 SHF.L.U64.HI R0, R144, 0x1, R42 ;  /* 0x0000000190009819 */ /* 0x000fc8000001022a */
[----:B--2---:R-:W-:-:S05]  /*92c0*/  @!P1 IADD3 R10, P0, R4, R14, RZ ;  /* 0x0000000e040a9210 */ /* 0x004fca0007f1e0ff */
[----:B------:R-:W-:Y:S01]  /*92d0*/  @!P1 IMAD.X R11, R5, 0x1, R0, P0 ;  /* 0x00000001050b9824 */ /* 0x000fe200000e0600 */
[----:B-1----:R-:W-:-:S05]  /*92e0*/  @!P1 IADD3 R6, P0, R2, R14, RZ ;  /* 0x0000000e02069210 */ /* 0x002fca0007f1e0ff */
[----:B------:R-:W-:Y:S01]  /*92f0*/  @!P1 IMAD.X R7, R3, 0x1, R0, P0 ;  /* 0x0000000103079824 */ /* 0x000fe200000e0600 */
[----:B------:R-:W-:Y:S01]  /*9300*/  ISETP.GE.AND P0, PT, R146, c[0x0][0x27c], PT ;  /* 0x00009f0092007a0c */ /* 0x000fe20003f06270 */
[----:B------:R-:W-:Y:S01]  /*9310*/  CS2R R20, SRZ ;  /* 0x0000000000147805 */ /* 0x000fe2000001ff00 */
[----:B------:R-:W-:Y:S01]  /*9320*/  CS2R R22, SRZ ;  /* 0x0000000000167805 */ /* 0x000fe2000001ff00 */
[----:B------:R-:W-:-:S04]  /*9330*/  ISETP.GE.AND P2, PT, R141, c[0x0][0x27c], PT ;  /* 0x00009f008d007a0c */ /* 0x000fc80003f46270 */
[----:B------:R1:W5:Y:S04]  /*9340*/  @!P1 LD.E.64 R20, [R10.64] ;  /* 0x000000060a149980 */ /* 0x000368000c101b00 */
[----:B------:R2:W5:Y:S02]  /*9350*/  @!P1 LD.E.64 R22, [R6.64] ;  /* 0x0000000606169980 */ /* 0x000564000c101b00 */
[C---:B------:R-:W-:Y:S01]  /*9360*/  @!P0 IMAD.SHL.U32 R14, R146.reuse, 0x2, RZ ;  /* 0x00000002920e8824 */ /* 0x040fe200078e00ff */
[----:B------:R-:W-:Y:S01]  /*9370*/  @!P0 SHF.L.U64.HI R0, R146, 0x1, R43 ;  /* 0x0000000192008819 */ /* 0x000fe2000001022b */
[----:B------:R-:W-:Y:S01]  /*9380*/  CS2R R24, SRZ ;  /* 0x0000000000187805 */ /* 0x000fe2000001ff00 */
[----:B------:R-:W-:Y:S02]  /*9390*/  CS2R R28, SRZ ;  /* 0x00000000001c7805 */ /* 0x000fe4000001ff00 */
[----:B-1----:R-:W-:-:S05]  /*93a0*/  @!P0 IADD3 R10, P1, R4, R14, RZ ;  /* 0x0000000e040a8210 */ /* 0x002fca0007f3e0ff */
[----:B------:R-:W-:Y:S01]  /*93b0*/  @!P0 IMAD.X R11, R5, 0x1, R0, P1 ;  /* 0x00000001050b8824 */ /* 0x000fe200008e0600 */
[----:B--2---:R-:W-:Y:S01]  /*93c0*/  @!P0 IADD3 R6, P1, R2, R14, RZ ;  /* 0x0000000e02068210 */ /* 0x004fe20007f3e0ff */
[----:B------:R-:W-:-:S03]  /*93d0*/  @!P2 IMAD.SHL.U32 R14, R141, 0x2, RZ ;  /* 0x000000028d0ea824 */ /* 0x000fc600078e00ff */
[----:B------:R1:W5:Y:S01]  /*93e0*/  @!P0 LD.E.64 R24, [R10.64] ;  /* 0x000000060a188980 */ /* 0x000362000c101b00 */
[----:B------:R-:W-:Y:S01]  /*93f0*/  @!P0 IMAD.X R7, R3, 0x1, R0, P1 ;  /* 0x0000000103078824 */ /* 0x000fe200008e0600 */
[----:B------:R-:W-:-:S04]  /*9400*/  @!P2 SHF.L.U64.HI R0, R141, 0x1, R48 ;  /* 0x000000018d00a819 */ /* 0x000fc80000010230 */
[----:B------:R2:W5:Y:S01]  /*9410*/  @!P0 LD.E.64 R28, [R6.64] ;  /* 0x00000006061c8980 */ /* 0x000562000c101b00 */
[----:B------:R-:W-:Y:S01]  /*9420*/  ISETP.GE.AND P1, PT, R142, c[0x0][0x27c], PT ;  /* 0x00009f008e007a0c */ /* 0x000fe20003f26270 */
[----:B------:R-:W-:Y:S01]  /*9430*/  CS2R R32, SRZ ;  /* 0x0000000000207805 */ /* 0x000fe2000001ff00 */
[----:B------:R-:W-:Y:S01]  /*9440*/  CS2R R34, SRZ ;  /* 0x0000000000227805 */ /* 0x000fe2000001ff00 */
[----:B-1----:R-:W-:-:S05]  /*9450*/  @!P2 IADD3 R10, P0, R4, R14, RZ ;  /* 0x0000000e040aa210 */ /* 0x002fca0007f1e0ff */
[----:B------:R-:W-:Y:S01]  /*9460*/  @!P2 IMAD.X R11, R5, 0x1, R0, P0 ;  /* 0x00000001050ba824 */ /* 0x000fe200000e0600 */
[----:B--2---:R-:W-:-:S04]  /*9470*/  @!P2 IADD3 R6, P0, R2, R14, RZ ;  /* 0x0000000e0206a210 */ /* 0x004fc80007f1e0ff */
[C---:B------:R-:W-:Y:S01]  /*9480*/  @!P1 IMAD.WIDE R16, R142.reuse, 0x2, R4 ;  /* 0x000000028e109825 */ /* 0x040fe200078e0204 */
[----:B------:R1:W5:Y:S03]  /*9490*/  @!P2 LD.E.64 R32, [R10.64] ;  /* 0x000000060a20a980 */ /* 0x000366000c101b00 */
[----:B------:R-:W-:Y:S01]  /*94a0*/  @!P2 IMAD.X R7, R3, 0x1, R0, P0 ;  /* 0x000000010307a824 */ /* 0x000fe200000e0600 */
[----:B------:R-:W-:Y:S01]  /*94b0*/  ISETP.GE.AND P0, PT, R145, c[0x0][0x27c], PT ;  /* 0x00009f0091007a0c */ /* 0x000fe20003f06270 */
[----:B------:R-:W-:-:S03]  /*94c0*/  @!P1 IMAD.WIDE R14, R142, 0x2, R2 ;  /* 0x000000028e0e9825 */ /* 0x000fc600078e0202 */
[----:B------:R2:W5:Y:S09]  /*94d0*/  @!P2 LD.E.64 R34, [R6.64] ;  /* 0x000000060622a980 */ /* 0x000572000c101b00 */
[----:B------:R-:W-:Y:S01]  /*94e0*/  @!P0 IMAD.SHL.U32 R0, R145, 0x2, RZ ;  /* 0x0000000291008824 */ /* 0x000fe200078e00ff */
[----:B-1----:R-:W-:Y:S01]  /*94f0*/  CS2R R10, SRZ ;  /* 0x00000000000a7805 */ /* 0x002fe2000001ff00 */
[----:B--2---:R-:W-:-:S05]  /*9500*/  CS2R R6, SRZ ;  /* 0x0000000000067805 */ /* 0x004fca000001ff00 */
[----:B------:R1:W5:Y:S04]  /*9510*/  @!P1 LD.E.64 R10, [R16.64] ;  /* 0x00000006100a9980 */ /* 0x000368000c101b00 */
[----:B------:R2:W5:Y:S01]  /*9520*/  @!P1 LD.E.64 R6, [R14.64] ;  /* 0x000000060e069980 */ /* 0x000562000c101b00 */
[----:B------:R-:W-:Y:S01]  /*9530*/  @!P0 IADD3 R4, P1, R4, R0, RZ ;  /* 0x0000000004048210 */ /* 0x000fe20007f3e0ff */
[----:B------:R-:W-:Y:S01]  /*9540*/  CS2R R38, SRZ ;  /* 0x0000000000267805 */ /* 0x000fe2000001ff00 */
[----:B------:R-:W-:Y:S01]  /*9550*/  CS2R R40, SRZ ;  /* 0x0000000000287805 */ /* 0x000fe2000001ff00 */
[----:B--2---:R-:W-:-:S05]  /*9560*/  @!P0 SHF.L.U64.HI R14, R145, 0x1, R49 ;  /* 0x00000001910e8819 */ /* 0x004fca0000010231 */
[----:B------:R-:W-:Y:S01]  /*9570*/  @!P0 IMAD.X R5, R5, 0x1, R14, P1 ;  /* 0x0000000105058824 */ /* 0x000fe200008e060e */
[----:B------:R-:W-:-:S04]  /*9580*/  @!P0 IADD3 R2, P1, R2, R0, RZ ;  /* 0x0000000002028210 */ /* 0x000fc80007f3e0ff */
[----:B------:R1:W5:Y:S01]  /*9590*/  @!P0 LD.E.64 R38, [R4.64] ;  /* 0x0000000604268980 */ /* 0x000362000c101b00 */
[----:B------:R-:W-:-:S05]  /*95a0*/  @!P0 IMAD.X R3, R3, 0x1, R14, P1 ;  /* 0x0000000103038824 */ /* 0x000fca00008e060e */
[----:B------:R1:W5:Y:S03]  /*95b0*/  @!P0 LD.E.64 R40, [R2.64] ;  /* 0x0000000602288980 */ /* 0x000366000c101b00 */
.L_x_652:
[----:B------:R-:W-:Y:S05]  /*95c0*/  BSYNC B0 ;  /* 0x0000000000007941 */ /* 0x000fea0003800000 */
.L_x_651:
[----:B------:R-:W-:Y:S01]  /*95d0*/  IADD3 R0, R26, 0x40, RZ ;  /* 0x000000401a007810 */ /* 0x000fe20007ffe0ff */
[----:B-1--45:R-:W-:Y:S01]  /*95e0*/  IMAD.MOV.U32 R2, RZ, RZ, R32 ;  /* 0x000000ffff027224 */ /* 0x032fe200078e0020 */
[----:B------:R-:W-:Y:S01]  /*95f0*/  MOV R14, R6 ;  /* 0x00000006000e7202 */ /* 0x000fe20000000f00 */
[----:B--2---:R-:W-:Y:S01]  /*9600*/  IMAD.MOV.U32 R4, RZ, RZ, R38 ;  /* 0x000000ffff047224 */ /* 0x004fe200078e0026 */
[----:B------:R-:W-:Y:S01]  /*9610*/  ISETP.GE.AND P0, PT, R0, R30, PT ;  /* 0x0000001e0000720c */ /* 0x000fe20003f06270 */
[----:B------:R-:W-:Y:S01]  /*9620*/  IMAD.MOV.U32 R0, RZ, RZ, R33 ;  /* 0x000000ffff007224 */ /* 0x000fe200078e0021 */
[----:B---3--:R-:W1:Y:S01]  /*9630*/  SHFL.IDX PT, R5, R19, 0x1, 0x1c1f ;  /* 0x003c1f0013057f89 */ /* 0x008e6200000e0000 */
[----:B------:R-:W-:Y:S01]  /*9640*/  IMAD.MOV.U32 R3, RZ, RZ, R39 ;  /* 0x000000ffff037224 */ /* 0x000fe200078e0027 */
[----:B------:R-:W-:Y:S01]  /*9650*/  BSSY B0, `(.L_x_653) ;  /* 0x000006d000007945 */ /* 0x000fe20003800000 */
[----:B------:R-:W-:Y:S01]  /*9660*/  IMAD.MOV.U32 R16, RZ, RZ, R8 ;  /* 0x000000ffff107224 */ /* 0x000fe200078e0008 */
[----:B------:R-:W-:Y:S01]  /*9670*/  PRMT R75, R0, 0x5410, R2 ;  /* 0x00005410004b7816 */ /* 0x000fe20000000002 */
[----:B------:R-:W-:Y:S01]  /*9680*/  IMAD.MOV.U32 R2, RZ, RZ, R20 ;  /* 0x000000ffff027224 */ /* 0x000fe200078e0014 */
[----:B------:R-:W-:Y:S01]  /*9690*/  PRMT R77, R3, 0x5410, R4 ;  /* 0x00005410034d7816 */ /* 0x000fe20000000004 */
[----:B------:R-:W-:Y:S01]  /*96a0*/  IMAD.MOV.U32 R0, RZ, RZ, R21 ;  /* 0x000000ffff007224 */ /* 0x000fe200078e0015 */
[----:B------:R-:W-:Y:S01]  /*96b0*/  MOV R4, R24 ;  /* 0x0000001800047202 */ /* 0x000fe20000000f00 */
[----:B------:R-:W-:Y:S01]  /*96c0*/  IMAD.MOV.U32 R3, RZ, RZ, R25 ;  /* 0x000000ffff037224 */ /* 0x000fe200078e0019 */
[----:B------:R-:W-:Y:S01]  /*96d0*/  CS2R R58, SRZ ;  /* 0x00000000003a7805 */ /* 0x000fe2000001ff00 */
[----:B------:R-:W-:Y:S01]  /*96e0*/  IMAD.MOV.U32 R15, RZ, RZ, R9 ;  /* 0x000000ffff0f7224 */ /* 0x000fe200078e0009 */
[----:B------:R-:W-:Y:S01]  /*96f0*/  PRMT R71, R0, 0x5410, R2 ;  /* 0x0000541000477816 */ /* 0x000fe20000000002 */
[----:B------:R-:W-:Y:S01]  /*9700*/  IMAD.MOV.U32 R2, RZ, RZ, R10 ;  /* 0x000000ffff027224 */ /* 0x000fe200078e000a */
[----:B------:R-:W-:Y:S01]  /*9710*/  PRMT R73, R3, 0x5410, R4 ;  /* 0x0000541003497816 */ /* 0x000fe20000000004 */
[----:B------:R-:W-:Y:S01]  /*9720*/  IMAD.MOV.U32 R0, RZ, RZ, R11 ;  /* 0x000000ffff007224 */ /* 0x000fe200078e000b */
[----:B------:R-:W-:Y:S01]  /*9730*/  MOV R4, R12 ;  /* 0x0000000c00047202 */ /* 0x000fe20000000f00 */
[----:B------:R-:W-:Y:S01]  /*9740*/  IMAD.MOV.U32 R3, RZ, RZ, R13 ;  /* 0x000000ffff037224 */ /* 0x000fe200078e000d */
[----:B------:R-:W-:Y:S01]  /*9750*/  PRMT R68, R15, 0x5410, R16 ;  /* 0x000054100f447816 */ /* 0x000fe20000000010 */
[----:B------:R-:W-:Y:S01]  /*9760*/  CS2R R54, SRZ ;  /* 0x0000000000367805 */ /* 0x000fe2000001ff00 */
[----:B------:R-:W-:Y:S01]  /*9770*/  PRMT R65, R0, 0x5410, R2 ;  /* 0x0000541000417816 */ /* 0x000fe20000000002 */
[----:B------:R-:W-:Y:S01]  /*9780*/  IMAD.MOV.U32 R2, RZ, RZ, R34 ;  /* 0x000000ffff027224 */ /* 0x000fe200078e0022 */
[----:B------:R-:W-:Y:S01]  /*9790*/  PRMT R69, R3, 0x5410, R4 ;  /* 0x0000541003457816 */ /* 0x000fe20000000004 */
[----:B------:R-:W-:Y:S01]  /*97a0*/  IMAD.MOV.U32 R0, RZ, RZ, R35 ;  /* 0x000000ffff007224 */ /* 0x000fe200078e0023 */
[----:B------:R-:W-:Y:S01]  /*97b0*/  MOV R4, R40 ;  /* 0x0000002800047202 */ /* 0x000fe20000000f00 */
[----:B------:R-:W-:Y:S01]  /*97c0*/  IMAD.MOV.U32 R3, RZ, RZ, R41 ;  /* 0x000000ffff037224 */ /* 0x000fe200078e0029 */
[----:B------:R-:W-:Y:S01]  /*97d0*/  CS2R R50, SRZ ;  /* 0x0000000000327805 */ /* 0x000fe2000001ff00 */
[----:B------:R-:W-:Y:S01]  /*97e0*/  CS2R R44, SRZ ;  /* 0x00000000002c7805 */ /* 0x000fe2000001ff00 */
[----:B------:R-:W-:Y:S01]  /*97f0*/  PRMT R74, R0, 0x5410, R2 ;  /* 0x00005410004a7816 */ /* 0x000fe20000000002 */
[----:B------:R-:W-:Y:S01]  /*9800*/  IMAD.MOV.U32 R2, RZ, RZ, R22 ;  /* 0x000000ffff027224 */ /* 0x000fe200078e0016 */
[----:B------:R-:W-:Y:S01]  /*9810*/  PRMT R76, R3, 0x5410, R4 ;  /* 0x00005410034c7816 */ /* 0x000fe20000000004 */
[----:B------:R-:W-:Y:S01]  /*9820*/  IMAD.MOV.U32 R3, RZ, RZ, R29 ;  /* 0x000000ffff037224 */ /* 0x000fe200078e001d */
[----:B------:R-:W-:Y:S01]  /*9830*/  MOV R0, R23 ;  /* 0x0000001700007202 */ /* 0x000fe20000000f00 */
[----:B------:R-:W-:Y:S01]  /*9840*/  CS2R R62, SRZ ;  /* 0x00000000003e7805 */ /* 0x000fe2000001ff00 */
[----:B------:R-:W-:Y:S01]  /*9850*/  MOV R4, R28 ;  /* 0x0000001c00047202 */ /* 0x000fe20000000f00 */
[----:B------:R-:W-:Y:S01]  /*9860*/  CS2R R60, SRZ ;  /* 0x00000000003c7805 */ /* 0x000fe2000001ff00 */
[----:B------:R-:W-:Y:S01]  /*9870*/  PRMT R70, R0, 0x5410, R2 ;  /* 0x0000541000467816 */ /* 0x000fe20000000002 */
[----:B------:R-:W-:Y:S01]  /*9880*/  IMAD.MOV.U32 R0, RZ, RZ, R7 ;  /* 0x000000ffff007224 */ /* 0x000fe200078e0007 */
[----:B------:R-:W-:Y:S01]  /*9890*/  PRMT R72, R3, 0x5410, R4 ;  /* 0x0000541003487816 */ /* 0x000fe20000000004 */
[----:B------:R2:W3:Y:S01]  /*98a0*/  SHFL.IDX PT, R2, R36, 0x1, 0x1c1f ;  /* 0x003c1f0024027f89 */ /* 0x0004e200000e0000 */
[----:B------:R-:W-:Y:S01]  /*98b0*/  CS2R R56, SRZ ;  /* 0x0000000000387805 */ /* 0x000fe2000001ff00 */
[----:B------:R-:W-:Y:S01]  /*98c0*/  CS2R R52, SRZ ;  /* 0x0000000000347805 */ /* 0x000fe2000001ff00 */
[----:B------:R-:W-:Y:S01]  /*98d0*/  PRMT R64, R0, 0x5410, R14 ;  /* 0x0000541000407816 */ /* 0x000fe2000000000e */
[----:B------:R4:W1:Y:S01]  /*98e0*/  SHFL.IDX PT, R4, R27, 0x1, 0x1c1f ;  /* 0x003c1f001b047f89 */ /* 0x00086200000e0000 */
[----:B------:R-:W-:-:S03]  /*98f0*/  CS2R R46, SRZ ;  /* 0x00000000002e7805 */ /* 0x000fc6000001ff00 */
[----:B------:R1:W1:Y:S01]  /*9900*/  SHFL.IDX PT, R3, R18, 0x1, 0x1c1f ;  /* 0x003c1f0012037f89 */ /* 0x00026200000e0000 */
[----:B--2---:R-:W-:Y:S01]  /*9910*/  CS2R R36, SRZ ;  /* 0x0000000000247805 */ /* 0x004fe2000001ff00 */
[----:B----4-:R-:W-:Y:S01]  /*9920*/  CS2R R26, SRZ ;  /* 0x00000000001a7805 */ /* 0x010fe2000001ff00 */
[----:B------:R-:W-:Y:S05]  /*9930*/  @P0 BRA `(.L_x_654) ;  /* 0x000003e000000947 */ /* 0x000fea0003800000 */
[----:B---3--:R-:W-:Y:S01]  /*9940*/  ISETP.GE.AND P0, PT, R147, c[0x0][0x27c], PT ;  /* 0x00009f0093007a0c */ /* 0x008fe20003f06270 */
[----:B------:R-:W-:Y:S01]  /*9950*/  CS2R R44, SRZ ;  /* 0x00000000002c7805 */ /* 0x000fe2000001ff00 */
[----:B------:R-:W-:-:S11]  /*9960*/  CS2R R46, SRZ ;  /* 0x00000000002e7805 */ /* 0x000fd6000001ff00 */
[C---:B------:R-:W-:Y:S01]  /*9970*/  @!P0 IMAD.SHL.U32 R0, R147.reuse, 0x2, RZ ;  /* 0x0000000293008824 */ /* 0x040fe200078e00ff */
[----:B------:R-:W-:-:S04]  /*9980*/  @!P0 SHF.L.U64.HI R15, R147, 0x1, R31 ;  /* 0x00000001930f8819 */ /* 0x000fc8000001021f */
[----:B-1----:R-:W-:-:S05]  /*9990*/  @!P0 IADD3 R16, P1, R4, R0, RZ ;  /* 0x0000000004108210 */ /* 0x002fca0007f3e0ff */
[----:B------:R-:W-:Y:S01]  /*99a0*/  @!P0 IMAD.X R17, R5, 0x1, R15, P1 ;  /* 0x0000000105118824 */ /* 0x000fe200008e060f */
[----:B------:R-:W-:-:S04]  /*99b0*/  @!P0 IADD3 R14, P1, R2, R0, RZ ;  /* 0x00000000020e8210 */ /* 0x000fc80007f3e0ff */
[----:B------:R1:W5:Y:S01]  /*99c0*/  @!P0 LD.E.64 R44, [R16.64] ;  /* 0x00000006102c8980 */ /* 0x000362000c101b00 */
[----:B------:R-:W-:Y:S01]  /*99d0*/  @!P0 IMAD.X R15, R3, 0x1, R15, P1 ;  /* 0x00000001030f8824 */ /* 0x000fe200008e060f */
[----:B------:R-:W-:-:S04]  /*99e0*/  ISETP.GE.AND P1, PT, R144, c[0x0][0x27c], PT ;  /* 0x00009f0090007a0c */ /* 0x000fc80003f26270 */
[----:B------:R2:W5:Y:S09]  /*99f0*/  @!P0 LD.E.64 R46, [R14.64] ;  /* 0x000000060e2e8980 */ /* 0x000572000c101b00 */
[----:B------:R-:W-:-:S05]  /*9a00*/  @!P1 IMAD.SHL.U32 R0, R144, 0x2, RZ ;  /* 0x0000000290009824 */ /* 0x000fca00078e00ff */
[----:B-1----:R-:W-:Y:S02]  /*9a10*/  @!P1 IADD3 R16, P0, R4, R0, RZ ;  /* 0x0000000004109210 */ /* 0x002fe40007f1e0ff */
[----:B--2---:R-:W-:-:S05]  /*9a20*/  @!P1 SHF.L.U64.HI R15, R144, 0x1, R42 ;  /* 0x00000001900f9819 */ /* 0x004fca000001022a */
[----:B------:R-:W-:Y:S01]  /*9a30*/  @!P1 IMAD.X R17, R5, 0x1, R15, P0 ;  /* 0x0000000105119824 */ /* 0x000fe200000e060f */
[----:B------:R-:W-:-:S05]  /*9a40*/  @!P1 IADD3 R14, P0, R2, R0, RZ ;  /* 0x00000000020e9210 */ /* 0x000fca0007f1e0ff */
[----:B------:R-:W-:Y:S01]  /*9a50*/  @!P1 IMAD.X R15, R3, 0x1, R15, P0 ;  /* 0x00000001030f9824 */ /* 0x000fe200000e060f */
[----:B------:R-:W-:Y:S01]  /*9a60*/  ISETP.GE.AND P0, PT, R146, c[0x0][0x27c], PT ;  /* 0x00009f0092007a0c */ /* 0x000fe20003f06270 */
[----:B------:R-:W-:Y:S01]  /*9a70*/  CS2R R50, SRZ ;  /* 0x0000000000327805 */ /* 0x000fe2000001ff00 */
[----:B------:R-:W-:Y:S01]  /*9a80*/  CS2R R52, SRZ ;  /* 0x0000000000347805 */ /* 0x000fe2000001ff00 */
[----:B------:R-:W-:-:S04]  /*9a90*/  ISETP.GE.AND P2, PT, R141, c[0x0][0x27c], PT ;  /* 0x00009f008d007a0c */ /* 0x000fc80003f46270 */
[----:B------:R1:W5:Y:S04]  /*9aa0*/  @!P1 LD.E.64 R50, [R16.64] ;  /* 0x0000000610329980 */ /* 0x000368000c101b00 */
[----:B------:R2:W5:Y:S02]  /*9ab0*/  @!P1 LD.E.64 R52, [R14.64] ;  /* 0x000000060e349980 */ /* 0x000564000c101b00 */
[----:B------:R-:W-:Y:S01]  /*9ac0*/  @!P0 IMAD.SHL.U32 R0, R146, 0x2, RZ ;  /* 0x0000000292008824 */ /* 0x000fe200078e00ff */
[----:B------:R-:W-:Y:S01]  /*9ad0*/  CS2R R54, SRZ ;  /* 0x0000000000367805 */ /* 0x000fe2000001ff00 */
[----:B------:R-:W-:-:S03]  /*9ae0*/  CS2R R56, SRZ ;  /* 0x0000000000387805 */ /* 0x000fc6000001ff00 */
[----:B-1----:R-:W-:Y:S02]  /*9af0*/  @!P0 IADD3 R16, P1, R4, R0, RZ ;  /* 0x0000000004108210 */ /* 0x002fe40007f3e0ff */
[----:B--2---:R-:W-:-:S05]  /*9b00*/  @!P0 SHF.L.U64.HI R15, R146, 0x1, R43 ;  /* 0x00000001920f8819 */ /* 0x004fca000001022b */
[----:B------:R-:W-:Y:S01]  /*9b10*/  @!P0 IMAD.X R17, R5, 0x1, R15, P1 ;  /* 0x0000000105118824 */ /* 0x000fe200008e060f */
[----:B------:R-:W-:Y:S01]  /*9b20*/  @!P0 IADD3 R14, P1, R2, R0, RZ ;  /* 0x00000000020e8210 */ /* 0x000fe20007f3e0ff */
[----:B------:R-:W-:-:S03]  /*9b30*/  @!P2 IMAD.SHL.U32 R0, R141, 0x2, RZ ;  /* 0x000000028d00a824 */ /* 0x000fc600078e00ff */
[----:B------:R1:W5:Y:S01]  /*9b40*/  @!P0 LD.E.64 R54, [R16.64] ;  /* 0x0000000610368980 */ /* 0x000362000c101b00 */
[----:B------:R-:W-:-:S05]  /*9b50*/  @!P0 IMAD.X R15, R3, 0x1, R15, P1 ;  /* 0x00000001030f8824 */ /* 0x000fca00008e060f */
[----:B------:R2:W5:Y:S01]  /*9b60*/  @!P0 LD.E.64 R56, [R14.64] ;  /* 0x000000060e388980 */ /* 0x000562000c101b00 */
[----:B------:R-:W-:Y:S01]  /*9b70*/  ISETP.GE.AND P1, PT, R142, c[0x0][0x27c], PT ;  /* 0x00009f008e007a0c */ /* 0x000fe20003f26270 */
[----:B------:R-:W-:Y:S01]  /*9b80*/  CS2R R58, SRZ ;  /* 0x00000000003a7805 */ /* 0x000fe2000001ff00 */
[----:B-1----:R-:W-:Y:S02]  /*9b90*/  @!P2 IADD3 R16, P0, R4, R0, RZ ;  /* 0x000000000410a210 */ /* 0x002fe40007f1e0ff */
[----:B--2---:R-:W-:-:S05]  /*9ba0*/  @!P2 SHF.L.U64.HI R15, R141, 0x1, R48 ;  /* 0x000000018d0fa819 */ /* 0x004fca0000010230 */
[--C-:B------:R-:W-:Y:S01]  /*9bb0*/  @!P2 IMAD.X R17, R5, 0x1, R15.reuse, P0 ;  /* 0x000000010511a824 */ /* 0x100fe200000e060f */
[----:B------:R-:W-:Y:S01]  /*9bc0*/  @!P2 IADD3 R14, P0, R2, R0, RZ ;  /* 0x00000000020ea210 */ /* 0x000fe20007f1e0ff */
[----:B------:R-:W-:Y:S01]  /*9bd0*/  CS2R R60, SRZ ;  /* 0x00000000003c7805 */ /* 0x000fe2000001ff00 */
[----:B------:R-:W-:Y:S01]  /*9be0*/  CS2R R26, SRZ ;  /* 0x00000000001a7805 */ /* 0x000fe2000001ff00 */
[----:B------:R-:W-:Y:S01]  /*9bf0*/  CS2R R36, SRZ ;  /* 0x0000000000247805 */ /* 0x000fe2000001ff00 */
[----:B------:R1:W5:Y:S01]  /*9c00*/  @!P2 LD.E.64 R58, [R16.64] ;  /* 0x00000006103aa980 */ /* 0x000362000c101b00 */
[----:B------:R-:W-:Y:S01]  /*9c10*/  @!P2 IMAD.X R15, R3, 0x1, R15, P0 ;  /* 0x00000001030fa824 */ /* 0x000fe200000e060f */
[----:B------:R-:W-:-:S04]  /*9c20*/  ISETP.GE.AND P0, PT, R145, c[0x0][0x27c], PT ;  /* 0x00009f0091007a0c */ /* 0x000fc80003f06270 */
[----:B------:R2:W5:Y:S09]  /*9c30*/  @!P2 LD.E.64 R60, [R14.64] ;  /* 0x000000060e3ca980 */ /* 0x000572000c101b00 */
[----:B------:R-:W-:Y:S02]  /*9c40*/  @!P0 IMAD.SHL.U32 R0, R145, 0x2, RZ ;  /* 0x0000000291008824 */ /* 0x000fe400078e00ff */
[----:B-1----:R-:W-:-:S05]  /*9c50*/  @!P1 IMAD.WIDE R16, R142, 0x2, R4 ;  /* 0x000000028e109825 */ /* 0x002fca00078e0204 */
[----:B------:R1:W5:Y:S01]  /*9c60*/  @!P1 LD.E.64 R26, [R16.64] ;  /* 0x00000006101a9980 */ /* 0x000362000c101b00 */
[----:B--2---:R-:W-:-:S05]  /*9c70*/  @!P1 IMAD.WIDE R14, R142, 0x2, R2 ;  /* 0x000000028e0e9825 */ /* 0x004fca00078e0202 */
        /* <DEDUP_REMOVED lines=10> */
.L_x_654:
[----:B---3--:R-:W-:Y:S05]  /*9d20*/  BSYNC B0 ;  /* 0x0000000000007941 */ /* 0x008fea0003800000 */
.L_x_653:
[----:B-----5:R-:W-:Y:S01]  /*9d30*/  IMAD.MOV.U32 R0, RZ, RZ, R66 ;  /* 0x000000ffff007224 */ /* 0x020fe200078e0042 */
[----:B------:R-:W-:-:S04]  /*9d40*/  DEPBAR.LE SB0, 0x1 ;  /* 0x000080400000791a */ /* 0x000fc80000000000 */
[----:B-1----:R-:W-:Y:S01]  /*9d50*/  IMAD.MOV.U32 R4, RZ, RZ, R67 ;  /* 0x000000ffff047224 */ /* 0x002fe200078e0043 */
[----:B------:R-:W-:Y:S01]  /*9d60*/  BSSY B1, `(.L_x_655) ;  /* 0x0000156000017945 */ /* 0x000fe20003800000 */
[----:B------:R-:W-:Y:S02]  /*9d70*/  IMAD.MOV.U32 R3, RZ, RZ, R58 ;  /* 0x000000ffff037224 */ /* 0x000fe400078e003a */
[----:B------:R-:W-:Y:S01]  /*9d80*/  IMAD.MOV.U32 R2, RZ, RZ, R59 ;  /* 0x000000ffff027224 */ /* 0x000fe200078e003b */
[----:B------:R-:W-:Y:S01]  /*9d90*/  PRMT R86, R4, 0x5410, R0 ;  /* 0x0000541004567816 */ /* 0x000fe20000000000 */
[----:B------:R-:W-:Y:S01]  /*9da0*/  IMAD.MOV.U32 R0, RZ, RZ, R54 ;  /* 0x000000ffff007224 */ /* 0x000fe200078e0036 */
[----:B------:R-:W-:Y:S02]  /*9db0*/  MOV R4, R55 ;  /* 0x0000003700047202 */ /* 0x000fe40000000f00 */
[----:B------:R-:W-:Y:S01]  /*9dc0*/  PRMT R84, R2, 0x5410, R3 ;  /* 0x0000541002547816 */ /* 0x000fe20000000003 */
[----:B------:R-:W-:Y:S01]  /*9dd0*/  IMAD.MOV.U32 R3, RZ, RZ, R50 ;  /* 0x000000ffff037224 */ /* 0x000fe200078e0032 */
[----:B------:R-:W-:Y:S01]  /*9de0*/  PRMT R82, R82, 0x5410, R0 ;  /* 0x0000541052527816 */ /* 0x000fe20000000000 */
[----:B------:R-:W-:-:S02]  /*9df0*/  IMAD.MOV.U32 R0, RZ, RZ, R44 ;  /* 0x000000ffff007224 */ /* 0x000fc400078e002c */
[----:B------:R-:W-:Y:S01]  /*9e00*/  IMAD.MOV.U32 R2, RZ, RZ, R51 ;  /* 0x000000ffff027224 */ /* 0x000fe200078e0033 */
[----:B------:R-:W-:Y:S01]  /*9e10*/  PRMT R82, R4, 0x7610, R82 ;  /* 0x0000761004527816 */ /* 0x000fe20000000052 */
        /* <DEDUP_REMOVED lines=9> */
[----:B------:R-:W-:-:S02]  /*9eb0*/  MOV R3, R26 ;  /* 0x0000001a00037202 */ /* 0x000fc40000000f00 */
[----:B------:R-:W-:Y:S01]  /*9ec0*/  PRMT R85, R4, 0x7610, R85 ;  /* 0x0000761004557816 */ /* 0x000fe20000000055 */
[----:B------:R-:W-:Y:S01]  /*9ed0*/  IMAD.IADD R4, R30, 0x1, -R246 ;  /* 0x000000011e047824 */ /* 0x000fe200078e0af6 */
[----:B------:R-:W-:Y:S01]  /*9ee0*/  PRMT R48, R2, 0x5410, R3 ;  /* 0x0000541002307816 */ /* 0x000fe20000000003 */
[----:B------:R-:W-:Y:S01]  /*9ef0*/  IMAD.MOV.U32 R2, RZ, RZ, R61 ;  /* 0x000000ffff027224 */ /* 0x000fe200078e003d */
[----:B------:R-:W-:Y:S02]  /*9f00*/  MOV R3, R60 ;  /* 0x0000003c00037202 */ /* 0x000fe40000000f00 */
[----:B------:R-:W-:Y:S01]  /*9f10*/  IMNMX R42, R4, 0x80, PT ;  /* 0x00000080042a7817 */ /* 0x000fe20003800200 */
[----:B------:R-:W-:Y:S01]  /*9f20*/  IMAD.MOV.U32 R4, RZ, RZ, R46 ;  /* 0x000000ffff047224 */ /* 0x000fe200078e002e */
[----:B------:R-:W-:Y:S01]  /*9f30*/  PRMT R81, R81, 0x5410, R0 ;  /* 0x0000541051517816 */ /* 0x000fe20000000000 */
[----:B------:R-:W-:Y:S01]  /*9f40*/  IMAD.MOV.U32 R0, RZ, RZ, R53 ;  /* 0x000000ffff007224 */ /* 0x000fe200078e0035 */
[----:B------:R-:W-:Y:S01]  /*9f50*/  BAR.SYNC.DEFER_BLOCKING 0x0 ;  /* 0x0000000000007b1d */ /* 0x000fe20000010000 */
[----:B------:R-:W-:-:S02]  /*9f60*/  ISETP.GE.AND P0, PT, R245, R42, PT ;  /* 0x0000002af500720c */ /* 0x000fc40003f06270 */
[----:B------:R-:W-:Y:S01]  /*9f70*/  PRMT R83, R2, 0x5410, R3 ;  /* 0x0000541002537816 */ /* 0x000fe20000000003 */
[----:B------:R-:W-:Y:S01]  /*9f80*/  IMAD.MOV.U32 R3, RZ, RZ, R57 ;  /* 0x000000ffff037224 */ /* 0x000fe200078e0039 */
[----:B------:R-:W-:-:S04]  /*9f90*/  MOV R2, R52 ;  /* 0x0000003400027202 */ /* 0x000fc80000000f00 */
[----:B------:R-:W-:Y:S01]  /*9fa0*/  PRMT R79, R0, 0x5410, R2 ;  /* 0x00005410004f7816 */ /* 0x000fe20000000002 */
[----:B------:R-:W-:Y:S01]  /*9fb0*/  IMAD.MOV.U32 R2, RZ, RZ, R36 ;  /* 0x000000ffff027224 */ /* 0x000fe200078e0024 */
[----:B------:R-:W-:Y:S01]  /*9fc0*/  PRMT R81, R3, 0x7610, R81 ;  /* 0x0000761003517816 */ /* 0x000fe20000000051 */
[----:B------:R-:W-:Y:S01]  /*9fd0*/  IMAD.MOV.U32 R0, RZ, RZ, R37 ;  /* 0x000000ffff007224 */ /* 0x000fe200078e0025 */
[----:B------:R-:W-:-:S04]  /*9fe0*/  MOV R3, R47 ;  /* 0x0000002f00037202 */ /* 0x000fc80000000f00 */
[----:B------:R-:W-:Y:S02]  /*9ff0*/  PRMT R49, R3, 0x5410, R4 ;  /* 0x0000541003317816 */ /* 0x000fe40000000004 */
[----:B------:R-:W-:Y:S01]  /*a000*/  PRMT R43, R0, 0x5410, R2 ;  /* 0x00005410002b7816 */ /* 0x000fe20000000002 */
[----:B------:R-:W-:Y:S05]  /*a010*/  @P0 BRA `(.L_x_656) ;  /* 0x000012a000000947 */ /* 0x000fea0003800000 */
[----:B------:R-:W-:Y:S01]  /*a020*/  ISETP.GE.AND P0, PT, R142, c[0x0][0x27c], PT ;  /* 0x00009f008e007a0c */ /* 0x000fe20003f06270 */
[----:B------:R-:W-:-:S12]  /*a030*/  BSSY B0, `(.L_x_657) ;  /* 0x0000030000007945 */ /* 0x000fd80003800000 */
[----:B------:R-:W-:Y:S05]  /*a040*/  @P0 BRA `(.L_x_658) ;  /* 0x000002e000000947 */ /* 0x000fea0003800000 */
[----:B------:R-:W1:Y:S01]  /*a050*/  LDS.128 R16, [R239+0xc000] ;  /* 0x00c00000ef107984 */ /* 0x000e620000000c00 */
[----:B------:R-:W-:Y:S02]  /*a060*/  SHF.R.U32.HI R0, RZ, 0x10, R11 ;  /* 0x00000010ff007819 */ /* 0x000fe4000001160b */
[--C-:B------:R-:W-:Y:S02]  /*a070*/  SHF.R.U32.HI R2, RZ, 0x10, R7.reuse ;  /* 0x00000010ff027819 */ /* 0x100fe40000011607 */
[----:B------:R-:W-:Y:S02]  /*a080*/  SHF.R.U64 R4, R6, 0x10, R7 ;  /* 0x0000001006047819 */ /* 0x000fe40000001207 */
[----:B------:R-:W-:Y:S02]  /*a090*/  PRMT R6, R65, 0x5410, R0 ;  /* 0x0000541041067816 */ /* 0x000fe40000000000 */
[----:B------:R-:W-:Y:S02]  /*a0a0*/  PRMT R0, R64, 0x5410, R2 ;  /* 0x0000541040007816 */ /* 0x000fe40000000002 */
[----:B------:R-:W-:-:S02]  /*a0b0*/  SHF.R.U64 R3, R10, 0x10, R11 ;  /* 0x000000100a037819 */ /* 0x000fc4000000120b */
[----:B------:R-:W-:Y:S02]  /*a0c0*/  LOP3.LUT R31, R0, 0xffff0000, RZ, 0xc0, !PT ;  /* 0xffff0000001f7812 */ /* 0x000fe400078ec0ff */
[----:B------:R-:W-:Y:S02]  /*a0d0*/  PRMT R10, R64, 0x5432, R4 ;  /* 0x00005432400a7816 */ /* 0x000fe40000000004 */
[----:B------:R-:W-:Y:S02]  /*a0e0*/  LOP3.LUT R30, R6, 0xffff0000, RZ, 0xc0, !PT ;  /* 0xffff0000061e7812 */ /* 0x000fe400078ec0ff */
[----:B------:R-:W-:Y:S02]  /*a0f0*/  PRMT R11, R65, 0x5432, R3 ;  /* 0x00005432410b7816 */ /* 0x000fe40000000003 */
[C---:B-1----:R-:W-:Y:S01]  /*a100*/  LOP3.LUT R7, R18.reuse, 0xffff0000, RZ, 0xc0, !PT ;  /* 0xffff000012077812 */ /* 0x042fe200078ec0ff */
[C---:B------:R-:W-:Y:S01]  /*a110*/  IMAD.U32 R14, R19.reuse, 0x10000, RZ ;  /* 0x00010000130e7824 */ /* 0x040fe200078e00ff */
[----:B------:R-:W-:Y:S01]  /*a120*/  LOP3.LUT R2, R19, 0xffff0000, RZ, 0xc0, !PT ;  /* 0xffff000013027812 */ /* 0x000fe200078ec0ff */
[----:B------:R-:W-:Y:S01]  /*a130*/  IMAD.U32 R15, R18, 0x10000, RZ ;  /* 0x00010000120f7824 */ /* 0x000fe200078e00ff */
[----:B------:R-:W-:Y:S01]  /*a140*/  SHF.L.U32 R5, R16, 0x10, RZ ;  /* 0x0000001010057819 */ /* 0x000fe200000006ff */
[----:B------:R-:W-:Y:S01]  /*a150*/  IMAD.U32 R19, R0, 0x10000, RZ ;  /* 0x0001000000137824 */ /* 0x000fe200078e00ff */
[----:B------:R-:W-:Y:S01]  /*a160*/  LOP3.LUT R4, R16, 0xffff0000, RZ, 0xc0, !PT ;  /* 0xffff000010047812 */ /* 0x000fe200078ec0ff */
[----:B------:R-:W-:Y:S01]  /*a170*/  IMAD.U32 R18, R6, 0x10000, RZ ;  /* 0x0001000006127824 */ /* 0x000fe200078e00ff */
[----:B------:R-:W-:Y:S01]  /*a180*/  SHF.L.U32 R3, R17, 0x10, RZ ;  /* 0x0000001011037819 */ /* 0x000fe200000006ff */
[----:B------:R-:W-:Y:S01]  /*a190*/  FMUL.FTZ R16, R7, R19 ;  /* 0x0000001307107220 */ /* 0x000fe20000410000 */
[----:B------:R-:W-:Y:S01]  /*a1a0*/  LOP3.LUT R0, R17, 0xffff0000, RZ, 0xc0, !PT ;  /* 0xffff000011007812 */ /* 0x000fe200078ec0ff */
[----:B------:R-:W-:-:S02]  /*a1b0*/  FMUL.FTZ R7, R7, R18 ;  /* 0x0000001207077220 */ /* 0x000fc40000410000 */
[C---:B------:R-:W-:Y:S02]  /*a1c0*/  FMUL.FTZ R6, R2.reuse, R31 ;  /* 0x0000001f02067220 */ /* 0x040fe40000410000 */
[----:B------:R-:W-:Y:S01]  /*a1d0*/  FFMA.FTZ R17, R15, R18, -R16 ;  /* 0x000000120f117223 */ /* 0x000fe20000010810 */
[----:B------:R-:W-:Y:S01]  /*a1e0*/  SHF.L.U32 R18, R11, 0x10, RZ ;  /* 0x000000100b127819 */ /* 0x000fe200000006ff */
[----:B------:R-:W-:Y:S01]  /*a1f0*/  FFMA.FTZ R16, R15, R19, R7 ;  /* 0x000000130f107223 */ /* 0x000fe20000010007 */
[----:B------:R-:W-:Y:S01]  /*a200*/  LOP3.LUT R11, R11, 0xffff0000, RZ, 0xc0, !PT ;  /* 0xffff00000b0b7812 */ /* 0x000fe200078ec0ff */
[-C--:B------:R-:W-:Y:S02]  /*a210*/  FMUL.FTZ R2, R2, R30.reuse ;  /* 0x0000001e02027220 */ /* 0x080fe40000410000 */
[----:B------:R-:W-:Y:S01]  /*a220*/  FFMA.FTZ R15, R14, R30, -R6 ;  /* 0x0000001e0e0f7223 */ /* 0x000fe20000010806 */
[C---:B------:R-:W-:Y:S01]  /*a230*/  LOP3.LUT R30, R10.reuse, 0xffff0000, RZ, 0xc0, !PT ;  /* 0xffff00000a1e7812 */ /* 0x040fe200078ec0ff */
[----:B------:R-:W-:-:S02]  /*a240*/  IMAD.U32 R19, R10, 0x10000, RZ ;  /* 0x000100000a137824 */ /* 0x000fc400078e00ff */
[----:B------:R-:W-:Y:S02]  /*a250*/  FFMA.FTZ R7, R14, R31, R2 ;  /* 0x0000001f0e077223 */ /* 0x000fe40000010002 */
[----:B------:R-:W-:Y:S02]  /*a260*/  FMUL.FTZ R6, R4, R19 ;  /* 0x0000001304067220 */ /* 0x000fe40000410000 */
[----:B------:R-:W-:Y:S01]  /*a270*/  FMUL.FTZ R2, R0, R30 ;  /* 0x0000001e00027220 */ /* 0x000fe20000410000 */
[----:B------:R-:W-:Y:S01]  /*a280*/  F2FP.BF16.PACK_AB R7, R7, R15 ;  /* 0x0000000f0707723e */ /* 0x000fe200000010ff */
[-C--:B------:R-:W-:Y:S02]  /*a290*/  FMUL.FTZ R4, R4, R18.reuse ;  /* 0x0000001204047220 */ /* 0x080fe40000410000 */
[----:B------:R-:W-:Y:S02]  /*a2a0*/  FMUL.FTZ R0, R0, R11 ;  /* 0x0000000b00007220 */ /* 0x000fe40000410000 */
[C---:B------:R-:W-:Y:S01]  /*a2b0*/  FFMA.FTZ R10, R5.reuse, R18, -R6 ;  /* 0x00000012050a7223 */ /* 0x040fe20000010806 */
[----:B------:R-:W-:Y:S01]  /*a2c0*/  F2FP.BF16.PACK_AB R6, R16, R17 ;  /* 0x000000111006723e */ /* 0x000fe200000010ff */
[----:B------:R-:W-:-:S02]  /*a2d0*/  FFMA.FTZ R4, R5, R19, R4 ;  /* 0x0000001305047223 */ /* 0x000fc40000010004 */
[C---:B------:R-:W-:Y:S02]  /*a2e0*/  FFMA.FTZ R2, R3.reuse, R11, -R2 ;  /* 0x0000000b03027223 */ /* 0x040fe40000010802 */
[----:B------:R-:W-:Y:S01]  /*a2f0*/  FFMA.FTZ R0, R3, R30, R0 ;  /* 0x0000001e03007223 */ /* 0x000fe20000010000 */
[----:B------:R-:W-:-:S04]  /*a300*/  F2FP.BF16.PACK_AB R4, R4, R10 ;  /* 0x0000000a0404723e */ /* 0x000fc800000010ff */
[----:B------:R-:W-:-:S05]  /*a310*/  F2FP.BF16.PACK_AB R5, R0, R2 ;  /* 0x000000020005723e */ /* 0x000fca00000010ff */
[----:B------:R1:W-:Y:S02]  /*a320*/  STS.128 [R239+0xc000], R4 ;  /* 0x00c00004ef007388 */ /* 0x0003e40000000c00 */
.L_x_658:
[----:B------:R-:W-:Y:S05]  /*a330*/  BSYNC B0 ;  /* 0x0000000000007941 */ /* 0x000fea0003800000 */
.L_x_657:
[----:B------:R-:W-:Y:S01]  /*a340*/  ISETP.GE.AND P0, PT, R147, c[0x0][0x27c], PT ;  /* 0x00009f0093007a0c */ /* 0x000fe20003f06270 */
[----:B------:R-:W-:-:S12]  /*a350*/  BSSY B0, `(.L_x_659) ;  /* 0x0000030000007945 */ /* 0x000fd80003800000 */
[----:B------:R-:W-:Y:S05]  /*a360*/  @P0 BRA `(.L_x_660) ;  /* 0x000002e000000947 */ /* 0x000fea0003800000 */
[----:B-1----:R-:W1:Y:S01]  /*a370*/  LDS.128 R4, [R240+0xc000] ;  /* 0x00c00000f0047984 */ /* 0x002e620000000c00 */
[----:B------:R-:W-:Y:S02]  /*a380*/  SHF.R.U32.HI R0, RZ, 0x10, R13 ;  /* 0x00000010ff007819 */ /* 0x000fe4000001160d */
[--C-:B------:R-:W-:Y:S02]  /*a390*/  SHF.R.U32.HI R2, RZ, 0x10, R9.reuse ;  /* 0x00000010ff027819 */ /* 0x100fe40000011609 */
[----:B------:R-:W-:Y:S02]  /*a3a0*/  SHF.R.U64 R10, R8, 0x10, R9 ;  /* 0x00000010080a7819 */ /* 0x000fe40000001209 */
[----:B------:R-:W-:Y:S02]  /*a3b0*/  PRMT R8, R69, 0x5410, R0 ;  /* 0x0000541045087816 */ /* 0x000fe40000000000 */
[----:B------:R-:W-:Y:S02]  /*a3c0*/  PRMT R0, R68, 0x5410, R2 ;  /* 0x0000541044007816 */ /* 0x000fe40000000002 */
[----:B------:R-:W-:Y:S01]  /*a3d0*/  SHF.R.U64 R3, R12, 0x10, R13 ;  /* 0x000000100c037819 */ /* 0x000fe2000000120d */
[----:B------:R-:W-:Y:S01]  /*a3e0*/  IMAD.U32 R14, R8, 0x10000, RZ ;  /* 0x00010000080e7824 */ /* 0x000fe200078e00ff */
[----:B------:R-:W-:Y:S01]  /*a3f0*/  PRMT R10, R68, 0x5432, R10 ;  /* 0x00005432440a7816 */ /* 0x000fe2000000000a */
[C---:B------:R-:W-:Y:S01]  /*a400*/  IMAD.U32 R15, R0.reuse, 0x10000, RZ ;  /* 0x00010000000f7824 */ /* 0x040fe200078e00ff */
[----:B------:R-:W-:-:S02]  /*a410*/  LOP3.LUT R17, R0, 0xffff0000, RZ, 0xc0, !PT ;  /* 0xffff000000117812 */ /* 0x000fc400078ec0ff */
[----:B------:R-:W-:Y:S02]  /*a420*/  LOP3.LUT R16, R8, 0xffff0000, RZ, 0xc0, !PT ;  /* 0xffff000008107812 */ /* 0x000fe400078ec0ff */
[----:B------:R-:W-:Y:S02]  /*a430*/  PRMT R11, R69, 0x5432, R3 ;  /* 0x00005432450b7816 */ /* 0x000fe40000000003 */
[C---:B-1----:R-:W-:Y:S01]  /*a440*/  LOP3.LUT R9, R6.reuse, 0xffff0000, RZ, 0xc0, !PT ;  /* 0xffff000006097812 */ /* 0x042fe200078ec0ff */
[C---:B------:R-:W-:Y:S01]  /*a450*/  IMAD.U32 R12, R7.reuse, 0x10000, RZ ;  /* 0x00010000070c7824 */ /* 0x040fe200078e00ff */
[----:B------:R-:W-:Y:S01]  /*a460*/  LOP3.LUT R2, R7, 0xffff0000, RZ, 0xc0, !PT ;  /* 0xffff000007027812 */ /* 0x000fe200078ec0ff */
[----:B------:R-:W-:Y:S01]  /*a470*/  IMAD.U32 R13, R6, 0x10000, RZ ;  /* 0x00010000060d7824 */ /* 0x000fe200078e00ff */
[C---:B------:R-:W-:Y:S01]  /*a480*/  SHF.L.U32 R6, R4.reuse, 0x10, RZ ;  /* 0x0000001004067819 */ /* 0x040fe200000006ff */
[----:B------:R-:W-:Y:S01]  /*a490*/  FMUL.FTZ R7, R9, R14 ;  /* 0x0000000e09077220 */ /* 0x000fe20000410000 */
[----:B------:R-:W-:Y:S01]  /*a4a0*/  SHF.L.U32 R3, R5, 0x10, RZ ;  /* 0x0000001005037819 */ /* 0x000fe200000006ff */
[-C--:B------:R-:W-:Y:S01]  /*a4b0*/  FMUL.FTZ R8, R9, R15.reuse ;  /* 0x0000000f09087220 */ /* 0x080fe20000410000 */
[----:B------:R-:W-:Y:S01]  /*a4c0*/  LOP3.LUT R0, R5, 0xffff0000, RZ, 0xc0, !PT ;  /* 0xffff000005007812 */ /* 0x000fe200078ec0ff */
[----:B------:R-:W-:Y:S01]  /*a4d0*/  FFMA.FTZ R9, R13, R15, R7 ;  /* 0x0000000f0d097223 */ /* 0x000fe20000010007 */
[----:B------:R-:W-:Y:S01]  /*a4e0*/  LOP3.LUT R4, R4, 0xffff0000, RZ, 0xc0, !PT ;  /* 0xffff000004047812 */ /* 0x000fe200078ec0ff */
[----:B------:R-:W-:-:S02]  /*a4f0*/  FMUL.FTZ R5, R2, R17 ;  /* 0x0000001102057220 */ /* 0x000fc40000410000 */
[----:B------:R-:W-:Y:S01]  /*a500*/  FFMA.FTZ R14, R13, R14, -R8 ;  /* 0x0000000e0d0e7223 */ /* 0x000fe20000010808 */
[C---:B------:R-:W-:Y:S01]  /*a510*/  SHF.L.U32 R13, R11.reuse, 0x10, RZ ;  /* 0x000000100b0d7819 */ /* 0x040fe200000006ff */
[C---:B------:R-:W-:Y:S01]  /*a520*/  IMAD.U32 R15, R10.reuse, 0x10000, RZ ;  /* 0x000100000a0f7824 */ /* 0x040fe200078e00ff */
[----:B------:R-:W-:Y:S01]  /*a530*/  LOP3.LUT R10, R10, 0xffff0000, RZ, 0xc0, !PT ;  /* 0xffff00000a0a7812 */ /* 0x000fe200078ec0ff */
[-C--:B------:R-:W-:Y:S01]  /*a540*/  FMUL.FTZ R2, R2, R16.reuse ;  /* 0x0000001002027220 */ /* 0x080fe20000410000 */
[----:B------:R-:W-:Y:S01]  /*a550*/  LOP3.LUT R11, R11, 0xffff0000, RZ, 0xc0, !PT ;  /* 0xffff00000b0b7812 */ /* 0x000fe200078ec0ff */
[C---:B------:R-:W-:Y:S02]  /*a560*/  FFMA.FTZ R8, R12.reuse, R16, -R5 ;  /* 0x000000100c087223 */ /* 0x040fe40000010805 */
[----:B------:R-:W-:Y:S02]  /*a570*/  FFMA.FTZ R7, R12, R17, R2 ;  /* 0x000000110c077223 */ /* 0x000fe40000010002 */
[----:B------:R-:W-:-:S02]  /*a580*/  FMUL.FTZ R5, R4, R15 ;  /* 0x0000000f04057220 */ /* 0x000fc40000410000 */
[----:B------:R-:W-:Y:S01]  /*a590*/  FMUL.FTZ R4, R4, R13 ;  /* 0x0000000d04047220 */ /* 0x000fe20000410000 */
[----:B------:R-:W-:Y:S01]  /*a5a0*/  F2FP.BF16.PACK_AB R7, R7, R8 ;  /* 0x000000080707723e */ /* 0x000fe200000010ff */
[C---:B------:R-:W-:Y:S02]  /*a5b0*/  FMUL.FTZ R2, R0.reuse, R10 ;  /* 0x0000000a00027220 */ /* 0x040fe40000410000 */
[----:B------:R-:W-:Y:S02]  /*a5c0*/  FMUL.FTZ R0, R0, R11 ;  /* 0x0000000b00007220 */ /* 0x000fe40000410000 */
[C---:B------:R-:W-:Y:S02]  /*a5d0*/  FFMA.FTZ R5, R6.reuse, R13, -R5 ;  /* 0x0000000d06057223 */ /* 0x040fe40000010805 */
[----:B------:R-:W-:Y:S01]  /*a5e0*/  FFMA.FTZ R4, R6, R15, R4 ;  /* 0x0000000f06047223 */ /* 0x000fe20000010004 */
[----:B------:R-:W-:Y:S01]  /*a5f0*/  F2FP.BF16.PACK_AB R6, R9, R14 ;  /* 0x0000000e0906723e */ /* 0x000fe200000010ff */
[----:B------:R-:W-:-:S02]  /*a600*/  FFMA.FTZ R2, R3, R11, -R2 ;  /* 0x0000000b03027223 */ /* 0x000fc40000010802 */
[----:B------:R-:W-:Y:S01]  /*a610*/  FFMA.FTZ R0, R3, R10, R0 ;  /* 0x0000000a03007223 */ /* 0x000fe20000010000 */
[----:B------:R-:W-:-:S04]  /*a620*/  F2FP.BF16.PACK_AB R4, R4, R5 ;  /* 0x000000050404723e */ /* 0x000fc800000010ff */
[----:B------:R-:W-:-:S05]  /*a630*/  F2FP.BF16.PACK_AB R5, R0, R2 ;  /* 0x000000020005723e */ /* 0x000fca00000010ff */
[----:B------:R1:W-:Y:S02]  /*a640*/  STS.128 [R240+0xc000], R4 ;  /* 0x00c00004f0007388 */ /* 0x0003e40000000c00 */
.L_x_660:
[----:B------:R-:W-:Y:S05]  /*a650*/  BSYNC B0 ;  /* 0x0000000000007941 */ /* 0x000fea0003800000 */
.L_x_659:
[----:B------:R-:W-:Y:S01]  /*a660*/  ISETP.GE.AND P0, PT, R144, c[0x0][0x27c], PT ;  /* 0x00009f0090007a0c */ /* 0x000fe20003f06270 */
[----:B------:R-:W-:-:S12]  /*a670*/  BSSY B0, `(.L_x_661) ;  /* 0x0000030000007945 */ /* 0x000fd80003800000 */
[----:B------:R-:W-:Y:S05]  /*a680*/  @P0 BRA `(.L_x_662) ;  /* 0x000002e000000947 */ /* 0x000fea0003800000 */
[----:B-1----:R-:W1:Y:S01]  /*a690*/  LDS.128 R4, [R239+0x10000] ;  /* 0x01000000ef047984 */ /* 0x002e620000000c00 */
[--C-:B------:R-:W-:Y:S02]  /*a6a0*/  SHF.R.U64 R0, R20, 0x10, R21.reuse ;  /* 0x0000001014007819 */ /* 0x100fe40000001215 */
[----:B------:R-:W-:Y:S02]  /*a6b0*/  SHF.R.U32.HI R2, RZ, 0x10, R21 ;  /* 0x00000010ff027819 */ /* 0x000fe40000011615 */
[----:B------:R-:W-:Y:S02]  /*a6c0*/  SHF.R.U32.HI R9, RZ, 0x10, R23 ;  /* 0x00000010ff097819 */ /* 0x000fe40000011617 */
[C---:B------:R-:W-:Y:S02]  /*a6d0*/  PRMT R11, R71.reuse, 0x5432, R0 ;  /* 0x00005432470b7816 */ /* 0x040fe40000000000 */
[----:B------:R-:W-:Y:S02]  /*a6e0*/  PRMT R8, R71, 0x5410, R2 ;  /* 0x0000541047087816 */ /* 0x000fe40000000002 */
[----:B------:R-:W-:-:S02]  /*a6f0*/  PRMT R0, R70, 0x5410, R9 ;  /* 0x0000541046007816 */ /* 0x000fc40000000009 */
[----:B------:R-:W-:Y:S01]  /*a700*/  SHF.R.U64 R3, R22, 0x10, R23 ;  /* 0x0000001016037819 */ /* 0x000fe20000001217 */
[----:B------:R-:W-:Y:S01]  /*a710*/  IMAD.U32 R14, R8, 0x10000, RZ ;  /* 0x00010000080e7824 */ /* 0x000fe200078e00ff */
[C---:B------:R-:W-:Y:S01]  /*a720*/  LOP3.LUT R17, R0.reuse, 0xffff0000, RZ, 0xc0, !PT ;  /* 0xffff000000117812 */ /* 0x040fe200078ec0ff */
[----:B------:R-:W-:Y:S01]  /*a730*/  IMAD.U32 R15, R0, 0x10000, RZ ;  /* 0x00010000000f7824 */ /* 0x000fe200078e00ff */
[----:B------:R-:W-:Y:S02]  /*a740*/  PRMT R10, R70, 0x5432, R3 ;  /* 0x00005432460a7816 */ /* 0x000fe40000000003 */
[----:B------:R-:W-:Y:S02]  /*a750*/  LOP3.LUT R16, R8, 0xffff0000, RZ, 0xc0, !PT ;  /* 0xffff000008107812 */ /* 0x000fe400078ec0ff */
        /* <DEDUP_REMOVED lines=33> */
.L_x_662:
[----:B------:R-:W-:Y:S05]  /*a970*/  BSYNC B0 ;  /* 0x0000000000007941 */ /* 0x000fea0003800000 */
.L_x_661:
        /* <DEDUP_REMOVED lines=49> */
.L_x_664:
[----:B------:R-:W-:Y:S05]  /*ac90*/  BSYNC B0 ;  /* 0x0000000000007941 */ /* 0x000fea0003800000 */
.L_x_663:
        /* <DEDUP_REMOVED lines=49> */
.L_x_666:
[----:B------:R-:W-:Y:S05]  /*afb0*/  BSYNC B0 ;  /* 0x0000000000007941 */ /* 0x000fea0003800000 */
.L_x_665:
[----:B------:R-:W-:-:S13]  /*afc0*/  ISETP.GE.AND P0, PT, R145, c[0x0][0x27c], PT ;  /* 0x00009f0091007a0c */ /* 0x000fda0003f06270 */
        /* <DEDUP_REMOVED lines=47> */
.L_x_656:
[----:B------:R-:W-:Y:S05]  /*b2c0*/  BSYNC B1 ;  /* 0x0000000000017941 */ /* 0x000fea0003800000 */
.L_x_655:
[----:B------:R-:W-:-:S13]  /*b2d0*/  ISETP.GE.AND P0, PT, R110, R42, PT ;  /* 0x0000002a6e00720c */ /* 0x000fda0003f06270 */
[----:B------:R-:W-:Y:S05]  /*b2e0*/  @P0 BRA `(.L_x_667) ;  /* 0x00004b2000000947 */ /* 0x000fea0003800000 */
        /* <DEDUP_REMOVED lines=49> */
.L_x_669:
[----:B------:R-:W-:Y:S05]  /*b600*/  BSYNC B0 ;  /* 0x0000000000007941 */ /* 0x000fea0003800000 */
.L_x_668:
        /* <DEDUP_REMOVED lines=49> */
.L_x_671:
[----:B------:R-:W-:Y:S05]  /*b920*/  BSYNC B0 ;  /* 0x0000000000007941 */ /* 0x000fea0003800000 */
.L_x_670:
        /* <DEDUP_REMOVED lines=49> */
.L_x_673:
[----:B------:R-:W-:Y:S05]  /*bc40*/  BSYNC B0 ;  /* 0x0000000000007941 */ /* 0x000fea0003800000 */
.L_x_672:
        /* <DEDUP_REMOVED lines=49> */
.L_x_675:
[----:B------:R-:W-:Y:S05]  /*bf60*/  BSYNC B0 ;  /* 0x0000000000007941 */ /* 0x000fea0003800000 */
.L_x_674:
        /* <DEDUP_REMOVED lines=49> */
.L_x_677:
[----:B------:R-:W-:Y:S05]  /*c280*/  BSYNC B0 ;  /* 0x0000000000007941 */ /* 0x000fea0003800000 */
.L_x_676:
        /* <DEDUP_REMOVED lines=49> */
.L_x_650:
[----:B------:R-:W-:Y:S01]  /*c5a0*/  ISETP.NE.AND P0, PT, R111, 0x1, PT ;  /* 0x000000016f00780c */ /* 0x000fe20003f05270 */
[----:B------:R-:W-:Y:S01]  /*c5b0*/  IMAD.MOV.U32 R5, RZ, RZ, R7 ;  /* 0x000000ffff057224 */ /* 0x000fe200078e0007 */
[----:B------:R-:W-:Y:S01]  /*c5c0*/  SHF.R.S32.HI R84, RZ, 0x1f, R106 ;  /* 0x0000001fff547819 */ /* 0x000fe2000001146a */
[----:B------:R-:W-:Y:S01]  /*c5d0*/  IMAD.MOV.U32 R7, RZ, RZ, R6 ;  /* 0x000000ffff077224 */ /* 0x000fe200078e0006 */
[----:B------:R-:W-:Y:S01]  /*c5e0*/  SHF.R.S32.HI R81, RZ, 0x1f, R107 ;  /* 0x0000001fff517819 */ /* 0x000fe2000001146b */
[----:B------:R-:W-:Y:S01]  /*c5f0*/  IMAD.MOV.U32 R6, RZ, RZ, R2 ;  /* 0x000000ffff067224 */ /* 0x000fe200078e0002 */
[----:B------:R-:W-:Y:S01]  /*c600*/  LEA.HI R85, R84, R106, RZ, 0x3 ;  /* 0x0000006a54557211 */ /* 0x000fe200078f18ff */
[----:B------:R-:W-:Y:S01]  /*c610*/  BSSY B0, `(.L_x_678) ;  /* 0x0000048000007945 */ /* 0x000fe20003800000 */
[----:B------:R-:W-:Y:S01]  /*c620*/  LEA.HI R82, R81, R107, RZ, 0x3 ;  /* 0x0000006b51527211 */ /* 0x000fe200078f18ff */
[----:B------:R-:W-:Y:S01]  /*c630*/  CS2R R74, SRZ ;  /* 0x00000000004a7805 */ /* 0x000fe2000001ff00 */
[----:B------:R-:W-:Y:S01]  /*c640*/  SHF.R.S32.HI R29, RZ, 0x1f, R104 ;  /* 0x0000001fff1d7819 */ /* 0x000fe20000011468 */
[----:B------:R-:W-:Y:S01]  /*c650*/  CS2R R42, SRZ ;  /* 0x00000000002a7805 */ /* 0x000fe2000001ff00 */
[----:B------:R-:W-:Y:S01]  /*c660*/  CS2R R40, SRZ ;  /* 0x0000000000287805 */ /* 0x000fe2000001ff00 */
        /* <DEDUP_REMOVED lines=11> */
[----:B------:R-:W-:-:S02]  /*c720*/  SHF.R.S32.HI R77, RZ, 0x3, R85 ;  /* 0x00000003ff4d7819 */ /* 0x000fc40000011455 */
[----:B------:R-:W-:Y:S01]  /*c730*/  SHF.R.S32.HI R51, RZ, 0x3, R82 ;  /* 0x00000003ff337819 */ /* 0x000fe20000011452 */
[C---:B------:R-:W-:Y:S01]  /*c740*/  IMAD R8, R3.reuse, c[0x0][0x280], RZ ;  /* 0x0000a00003087a24 */ /* 0x040fe200078e02ff */
[----:B------:R-:W-:Y:S01]  /*c750*/  LEA R31, P0, R4, c[0x0][0x270], 0x1 ;  /* 0x00009c00041f7a11 */ /* 0x000fe200078008ff */
[----:B------:R-:W-:Y:S02]  /*c760*/  IMAD R9, R3, c[0x0][0x290], RZ ;  /* 0x0000a40003097a24 */ /* 0x000fe400078e02ff */
[C---:B------:R-:W-:Y:S02]  /*c770*/  IMAD R8, R0.reuse, c[0x0][0x284], R8 ;  /* 0x0000a10000087a24 */ /* 0x040fe400078e0208 */
[----:B------:R-:W-:Y:S01]  /*c780*/  IMAD.WIDE.U32 R2, R0, c[0x0][0x290], R6 ;  /* 0x0000a40000027a25 */ /* 0x000fe200078e0006 */
[----:B------:R1:W2:Y:S01]  /*c790*/  SHFL.IDX PT, R20, R31, RZ, 0x1c1f ;  /* 0x001c1fff1f147589 */ /* 0x0002a200000e0000 */
        /* <DEDUP_REMOVED lines=8> */
[----:B------:R-:W-:Y:S02]  /*c820*/  CS2R R4, SRZ ;  /* 0x0000000000047805 */ /* 0x000fe4000001ff00 */
[----:B------:R1:W3:Y:S01]  /*c830*/  SHFL.IDX PT, R21, R28, RZ, 0x1c1f ;  /* 0x001c1fff1c157589 */ /* 0x0002e200000e0000 */
[----:B------:R-:W-:-:S03]  /*c840*/  LEA.HI.X R27, R2, c[0x0][0x28c], R0, 0x1, P1 ;  /* 0x0000a300021b7a11 */ /* 0x000fc600008f0c00 */
[----:B------:R1:W4:Y:S04]  /*c850*/  SHFL.IDX PT, R2, R32, RZ, 0x1c1f ;  /* 0x001c1fff20027589 */ /* 0x00032800000e0000 */
[----:B------:R1:W1:Y:S02]  /*c860*/  SHFL.IDX PT, R3, R27, RZ, 0x1c1f ;  /* 0x001c1fff1b037589 */ /* 0x00026400000e0000 */
[----:B------:R-:W-:Y:S05]  /*c870*/  @P0 BRA `(.L_x_679) ;  /* 0x0000021000000947 */ /* 0x000fea0003800000 */
[----:B------:R-:W-:Y:S01]  /*c880*/  ISETP.GE.AND P1, PT, R104, c[0x0][0x27c], PT ;  /* 0x00009f0068007a0c */ /* 0x000fe20003f26270 */
[----:B------:R-:W-:Y:S01]  /*c890*/  CS2R R18, SRZ ;  /* 0x0000000000127805 */ /* 0x000fe2000001ff00 */
[----:B------:R-:W-:Y:S01]  /*c8a0*/  CS2R R16, SRZ ;  /* 0x0000000000107805 */ /* 0x000fe2000001ff00 */
[----:B------:R-:W-:Y:S01]  /*c8b0*/  CS2R R10, SRZ ;  /* 0x00000000000a7805 */ /* 0x000fe2000001ff00 */
[----:B------:R-:W-:-:S09]  /*c8c0*/  CS2R R8, SRZ ;  /* 0x0000000000087805 */ /* 0x000fd2000001ff00 */
[C---:B------:R-:W-:Y:S01]  /*c8d0*/  @!P1 IMAD.SHL.U32 R4, R104.reuse, 0x2, RZ ;  /* 0x0000000268049824 */ /* 0x040fe200078e00ff */
[----:B------:R-:W-:-:S04]  /*c8e0*/  @!P1 SHF.L.U64.HI R0, R104, 0x1, R29 ;  /* 0x0000000168009819 */ /* 0x000fc8000001021d */
[----:B--2---:R-:W-:-:S04]  /*c8f0*/  @!P1 IADD3 R24, P0, R20, R4, RZ ;  /* 0x0000000414189210 */ /* 0x004fc80007f1e0ff */
[----:B---3--:R-:W-:Y:S02]  /*c900*/  @!P1 IADD3.X R25, R21, R0, RZ, P0, !PT ;  /* 0x0000000015199210 */ /* 0x008fe400007fe4ff */
[----:B----4-:R-:W-:-:S05]  /*c910*/  @!P1 IADD3 R22, P0, R2, R4, RZ ;  /* 0x0000000402169210 */ /* 0x010fca0007f1e0ff */
[----:B-1----:R-:W-:Y:S01]  /*c920*/  @!P1 IMAD.X R23, R3, 0x1, R0, P0 ;  /* 0x0000000103179824 */ /* 0x002fe200000e0600 */
[----:B------:R-:W-:-:S13]  /*c930*/  ISETP.GE.AND P0, PT, R107, c[0x0][0x27c], PT ;  /* 0x00009f006b007a0c */ /* 0x000fda0003f06270 */
[----:B------:R-:W-:-:S05]  /*c940*/  @!P0 SHF.L.U32 R0, R51, 0x3, RZ ;  /* 0x0000000333008819 */ /* 0x000fca00000006ff */
[----:B------:R-:W-:-:S04]  /*c950*/  @!P0 IMAD.WIDE R6, R0, 0x2, R20 ;  /* 0x0000000200068825 */ /* 0x000fc800078e0214 */
[----:B------:R-:W-:Y:S01]  /*c960*/  @!P0 IMAD.WIDE R4, R0, 0x2, R2 ;  /* 0x0000000200048825 */ /* 0x000fe200078e0202 */
[----:B------:R1:W5:Y:S04]  /*c970*/  @!P0 LD.E.128 R16, [R6.64] ;  /* 0x0000000606108980 */ /* 0x000368000c101d00 */
[----:B------:R2:W5:Y:S01]  /*c980*/  @!P0 LD.E.128 R8, [R4.64] ;  /* 0x0000000604088980 */ /* 0x000562000c101d00 */
[----:B------:R-:W-:Y:S01]  /*c990*/  ISETP.GE.AND P0, PT, R106, c[0x0][0x27c], PT ;  /* 0x00009f006a007a0c */ /* 0x000fe20003f06270 */
[----:B------:R-:W-:Y:S01]  /*c9a0*/  CS2R R42, SRZ ;  /* 0x00000000002a7805 */ /* 0x000fe2000001ff00 */
[----:B------:R-:W-:Y:S01]  /*c9b0*/  CS2R R40, SRZ ;  /* 0x0000000000287805 */ /* 0x000fe2000001ff00 */
[----:B------:R-:W-:-:S10]  /*c9c0*/  CS2R R46, SRZ ;  /* 0x00000000002e7805 */ /* 0x000fd4000001ff00 */
[----:B------:R-:W-:Y:S01]  /*c9d0*/  @!P0 IMAD.SHL.U32 R0, R77, 0x8, RZ ;  /* 0x000000084d008824 */ /* 0x000fe200078e00ff */
[----:B------:R-:W-:Y:S01]  /*c9e0*/  CS2R R44, SRZ ;  /* 0x00000000002c7805 */ /* 0x000fe2000001ff00 */
[----:B------:R-:W-:Y:S01]  /*c9f0*/  CS2R R14, SRZ ;  /* 0x00000000000e7805 */ /* 0x000fe2000001ff00 */
[----:B------:R-:W-:Y:S01]  /*ca00*/  CS2R R12, SRZ ;  /* 0x00000000000c7805 */ /* 0x000fe2000001ff00 */
[----:B------:R-:W-:Y:S01]  /*ca10*/  @!P0 IMAD.WIDE R2, R0, 0x2, R2 ;  /* 0x0000000200028825 */ /* 0x000fe200078e0202 */
[----:B-1----:R-:W-:-:S04]  /*ca20*/  CS2R R6, SRZ ;  /* 0x0000000000067805 */ /* 0x002fc8000001ff00 */
[----:B------:R1:W5:Y:S01]  /*ca30*/  @!P0 LD.E.128 R44, [R2.64] ;  /* 0x00000006022c8980 */ /* 0x000362000c101d00 */
[----:B--2---:R-:W-:-:S03]  /*ca40*/  @!P0 IMAD.WIDE R4, R0, 0x2, R20 ;  /* 0x0000000200048825 */ /* 0x004fc600078e0214 */
[----:B------:R1:W5:Y:S04]  /*ca50*/  @!P1 LD.E.128 R12, [R24.64] ;  /* 0x00000006180c9980 */ /* 0x000368000c101d00 */
[----:B------:R2:W5:Y:S02]  /*ca60*/  @!P0 LD.E.128 R40, [R4.64] ;  /* 0x0000000604288980 */ /* 0x000564000c101d00 */
[----:B--2---:R-:W-:-:S06]  /*ca70*/  CS2R R4, SRZ ;  /* 0x0000000000047805 */ /* 0x004fcc000001ff00 */
[----:B------:R1:W5:Y:S02]  /*ca80*/  @!P1 LD.E.128 R4, [R22.64] ;  /* 0x0000000616049980 */ /* 0x000364000c101d00 */
.L_x_679:
[----:B------:R-:W-:Y:S05]  /*ca90*/  BSYNC B0 ;  /* 0x0000000000007941 */ /* 0x000fea0003800000 */
.L_x_678:
        /* <DEDUP_REMOVED lines=31> */
[----:B------:R-:W-:Y:S01]  /*cc90*/  CS2R R62, SRZ ;  /* 0x00000000003e7805 */ /* 0x000fe2000001ff00 */
[----:B------:R-:W-:Y:S01]  /*cca0*/  MOV R3, R47 ;  /* 0x0000002f00037202 */ /* 0x000fe20000000f00 */
[----:B------:R-:W-:Y:S01]  /*ccb0*/  CS2R R60, SRZ ;  /* 0x00000000003c7805 */ /* 0x000fe2000001ff00 */
        /* <DEDUP_REMOVED lines=11> */
[----:B------:R-:W2:Y:S01]  /*cd70*/  SHFL.IDX PT, R2, R32, 0x1, 0x1c1f ;  /* 0x003c1f0020027f89 */ /* 0x000ea200000e0000 */
[----:B------:R-:W-:Y:S01]  /*cd80*/  CS2R R52, SRZ ;  /* 0x0000000000347805 */ /* 0x000fe2000001ff00 */
[----:B------:R-:W-:Y:S01]  /*cd90*/  CS2R R70, SRZ ;  /* 0x0000000000467805 */ /* 0x000fe2000001ff00 */
[----:B------:R-:W-:Y:S01]  /*cda0*/  PRMT R36, R0, 0x5410, R23 ;  /* 0x0000541000247816 */ /* 0x000fe20000000017 */
[----:B------:R3:W4:Y:S01]  /*cdb0*/  SHFL.IDX PT, R20, R31, 0x1, 0x1c1f ;  /* 0x003c1f001f147f89 */ /* 0x00072200000e0000 */
[----:B------:R-:W-:Y:S01]  /*cdc0*/  CS2R R68, SRZ ;  /* 0x0000000000447805 */ /* 0x000fe2000001ff00 */
[----:B------:R-:W-:Y:S01]  /*cdd0*/  CS2R R66, SRZ ;  /* 0x0000000000427805 */ /* 0x000fe2000001ff00 */
[----:B------:R-:W-:Y:S01]  /*cde0*/  CS2R R64, SRZ ;  /* 0x0000000000407805 */ /* 0x000fe2000001ff00 */
[----:B------:R1:W1:Y:S01]  /*cdf0*/  SHFL.IDX PT, R3, R27, 0x1, 0x1c1f ;  /* 0x003c1f001b037f89 */ /* 0x00026200000e0000 */
[----:B------:R-:W-:Y:S01]  /*ce00*/  CS2R R58, SRZ ;  /* 0x00000000003a7805 */ /* 0x000fe2000001ff00 */
[----:B------:R-:W-:Y:S01]  /*ce10*/  CS2R R56, SRZ ;  /* 0x0000000000387805 */ /* 0x000fe2000001ff00 */
[----:B---3--:R-:W-:Y:S01]  /*ce20*/  PRMT R31, R22, 0x7610, R31 ;  /* 0x00007610161f7816 */ /* 0x008fe2000000001f */
[----:B------:R-:W-:Y:S05]  /*ce30*/  @P0 BRA `(.L_x_681) ;  /* 0x0000021000000947 */ /* 0x000fea0003800000 */
[----:B--2-4-:R-:W-:Y:S01]  /*ce40*/  ISETP.GE.AND P1, PT, R104, c[0x0][0x27c], PT ;  /* 0x00009f0068007a0c */ /* 0x014fe20003f26270 */
[----:B------:R-:W-:Y:S01]  /*ce50*/  CS2R R62, SRZ ;  /* 0x00000000003e7805 */ /* 0x000fe2000001ff00 */
[----:B------:R-:W-:Y:S01]  /*ce60*/  CS2R R60, SRZ ;  /* 0x00000000003c7805 */ /* 0x000fe2000001ff00 */
[----:B------:R-:W-:Y:S01]  /*ce70*/  CS2R R66, SRZ ;  /* 0x0000000000427805 */ /* 0x000fe2000001ff00 */
[----:B------:R-:W-:-:S09]  /*ce80*/  CS2R R64, SRZ ;  /* 0x0000000000407805 */ /* 0x000fd2000001ff00 */
[C---:B------:R-:W-:Y:S01]  /*ce90*/  @!P1 IMAD.SHL.U32 R0, R104.reuse, 0x2, RZ ;  /* 0x0000000268009824 */ /* 0x040fe200078e00ff */
[----:B------:R-:W-:-:S04]  /*cea0*/  @!P1 SHF.L.U64.HI R23, R104, 0x1, R29 ;  /* 0x0000000168179819 */ /* 0x000fc8000001021d */
[----:B------:R-:W-:-:S04]  /*ceb0*/  @!P1 IADD3 R24, P0, R20, R0, RZ ;  /* 0x0000000014189210 */ /* 0x000fc80007f1e0ff */
[----:B-1----:R-:W-:Y:S02]  /*cec0*/  @!P1 IADD3.X R25, R21, R23, RZ, P0, !PT ;  /* 0x0000001715199210 */ /* 0x002fe400007fe4ff */
[----:B------:R-:W-:-:S05]  /*ced0*/  @!P1 IADD3 R22, P0, R2, R0, RZ ;  /* 0x0000000002169210 */ /* 0x000fca0007f1e0ff */
[----:B------:R-:W-:Y:S01]  /*cee0*/  @!P1 IMAD.X R23, R3, 0x1, R23, P0 ;  /* 0x0000000103179824 */ /* 0x000fe200000e0617 */
        /* <DEDUP_REMOVED lines=9> */
[----:B------:R-:W-:Y:S01]  /*cf80*/  CS2R R70, SRZ ;  /* 0x0000000000467805 */ /* 0x000fe2000001ff00 */
[----:B------:R-:W-:Y:S01]  /*cf90*/  CS2R R68, SRZ ;  /* 0x0000000000447805 */ /* 0x000fe2000001ff00 */
[----:B------:R-:W-:Y:S01]  /*cfa0*/  CS2R R54, SRZ ;  /* 0x0000000000367805 */ /* 0x000fe2000001ff00 */
[----:B------:R-:W-:Y:S01]  /*cfb0*/  CS2R R52, SRZ ;  /* 0x0000000000347805 */ /* 0x000fe2000001ff00 */
[----:B------:R-:W-:Y:S01]  /*cfc0*/  CS2R R58, SRZ ;  /* 0x00000000003a7805 */ /* 0x000fe2000001ff00 */
[----:B------:R-:W-:-:S04]  /*cfd0*/  CS2R R56, SRZ ;  /* 0x0000000000387805 */ /* 0x000fc8000001ff00 */
[----:B------:R1:W5:Y:S01]  /*cfe0*/  @!P1 LD.E.128 R52, [R24.64] ;  /* 0x0000000618349980 */ /* 0x000362000c101d00 */
[----:B------:R-:W-:-:S03]  /*cff0*/  @!P0 IMAD.SHL.U32 R0, R77, 0x8, RZ ;  /* 0x000000084d008824 */ /* 0x000fc600078e00ff */
[----:B------:R1:W5:Y:S01]  /*d000*/  @!P1 LD.E.128 R56, [R22.64] ;  /* 0x0000000616389980 */ /* 0x000362000c101d00 */
[----:B------:R-:W-:-:S04]  /*d010*/  @!P0 IMAD.WIDE R20, R0, 0x2, R20 ;  /* 0x0000000200148825 */ /* 0x000fc800078e0214 */
[----:B------:R-:W-:Y:S01]  /*d020*/  @!P0 IMAD.WIDE R2, R0, 0x2, R2 ;  /* 0x0000000200028825 */ /* 0x000fe200078e0202 */
[----:B------:R1:W5:Y:S04]  /*d030*/  @!P0 LD.E.128 R72, [R20.64] ;  /* 0x0000000614488980 */ /* 0x000368000c101d00 */
[----:B------:R1:W5:Y:S02]  /*d040*/  @!P0 LD.E.128 R68, [R2.64] ;  /* 0x0000000602448980 */ /* 0x000364000c101d00 */
.L_x_681:
[----:B--2-4-:R-:W-:Y:S05]  /*d050*/  BSYNC B0 ;  /* 0x0000000000007941 */ /* 0x014fea0003800000 */
.L_x_680:
        /* <DEDUP_REMOVED lines=47> */
[----:B------:R1:W5:Y:S04]  /*d350*/  LDL R115, [R1+0x24] ;  /* 0x0000240001737983 */ /* 0x0003680000100800 */
[----:B------:R1:W5:Y:S01]  /*d360*/  LDL R114, [R1+0x28] ;  /* 0x0000280001727983 */ /* 0x0003620000100800 */
[----:B------:R-:W-:Y:S01]  /*d370*/  ISETP.GE.AND P0, PT, R104, c[0x0][0x27c], PT ;  /* 0x00009f0068007a0c */ /* 0x000fe20003f06270 */
[----:B------:R-:W-:-:S12]  /*d380*/  BSSY B0, `(.L_x_684) ;  /* 0x000006c000007945 */ /* 0x000fd80003800000 */
[----:B------:R-:W-:Y:S05]  /*d390*/  @P0 BRA `(.L_x_685) ;  /* 0x000006a000000947 */ /* 0x000fea0003800000 */
[----:B------:R-:W-:Y:S01]  /*d3a0*/  IMAD.MOV.U32 R3, RZ, RZ, c[0x0][0x27c] ;  /* 0x00009f00ff037624 */ /* 0x000fe200078e00ff */
[----:B-----5:R-:W-:Y:S02]  /*d3b0*/  LOP3.LUT R0, R115, 0x38, R104, 0xf8, !PT ;  /* 0x0000003873007812 */ /* 0x020fe400078ef868 */
[----:B------:R-:W-:Y:S02]  /*d3c0*/  SHF.R.U64 R4, R4, 0x10, R5 ;  /* 0x0000001004047819 */ /* 0x000fe40000001205 */
[----:B------:R-:W-:Y:S02]  /*d3d0*/  LEA.HI R3, R3, R113, RZ, 0x1d ;  /* 0x0000007103037211 */ /* 0x000fe400078fe8ff */
[----:B------:R-:W-:Y:S02]  /*d3e0*/  LOP3.LUT R0, R140, R0, R114, 0xf6, !PT ;  /* 0x000000008c007212 */ /* 0x000fe400078ef672 */
[----:B------:R-:W-:Y:S01]  /*d3f0*/  SHF.R.S32.HI R20, RZ, 0x1f, R3 ;  /* 0x0000001fff147819 */ /* 0x000fe20000011403 */
[----:B------:R-:W-:Y:S01]  /*d400*/  IMAD.SHL.U32 R2, R3, 0x8, RZ ;  /* 0x0000000803027824 */ /* 0x000fe200078e00ff */
[----:B------:R-:W-:-:S02]  /*d410*/  LEA R48, R0, 0xc100, 0x1 ;  /* 0x0000c10000307811 */ /* 0x000fc400078e08ff */
[----:B------:R-:W-:Y:S02]  /*d420*/  LEA.HI R3, R20, R3, RZ, 0x3 ;  /* 0x0000000314037211 */ /* 0x000fe400078f18ff */
[----:B------:R-:W-:Y:S01]  /*d430*/  LOP3.LUT R2, R115, 0x38, R2, 0xf8, !PT ;  /* 0x0000003873027812 */ /* 0x000fe200078ef802 */
[----:B------:R-:W2:Y:S01]  /*d440*/  LDS.128 R24, [R48] ;  /* 0x0000000030187984 */ /* 0x000ea20000000c00 */
[----:B------:R-:W-:Y:S01]  /*d450*/  SHF.R.U64 R12, R12, 0x10, R13 ;  /* 0x000000100c0c7819 */ /* 0x000fe2000000120d */
[----:B------:R-:W-:Y:S01]  /*d460*/  IMAD.SHL.U32 R3, R3, 0x400, RZ ;  /* 0x0000040003037824 */ /* 0x000fe200078e00ff */
[----:B------:R-:W-:Y:S02]  /*d470*/  LOP3.LUT R0, R2, R114, RZ, 0x3c, !PT ;  /* 0x0000007202007212 */ /* 0x000fe400078e3cff */
[----:B------:R-:W-:Y:S02]  /*d480*/  PRMT R31, R31, 0x5410, R4 ;  /* 0x000054101f1f7816 */ /* 0x000fe40000000004 */
[----:B------:R-:W-:-:S02]  /*d490*/  LOP3.LUT R2, R3, 0x7fffe000, RZ, 0xc0, !PT ;  /* 0x7fffe00003027812 */ /* 0x000fc400078ec0ff */
[----:B------:R-:W-:Y:S02]  /*d4a0*/  SHF.R.U32.HI R3, RZ, 0x10, R5 ;  /* 0x00000010ff037819 */ /* 0x000fe40000011605 */
[----:B------:R-:W-:Y:S02]  /*d4b0*/  IADD3 R0, R0, R2, R140 ;  /* 0x0000000200007210 */ /* 0x000fe40007ffe08c */
[----:B------:R-:W-:Y:S02]  /*d4c0*/  SHF.R.U32.HI R2, RZ, 0x10, R15 ;  /* 0x00000010ff027819 */ /* 0x000fe4000001160f */
[--C-:B------:R-:W-:Y:S01]  /*d4d0*/  SHF.R.U64 R5, R6, 0x10, R7.reuse ;  /* 0x0000001006057819 */ /* 0x100fe20000001207 */
[----:B------:R-:W-:Y:S01]  /*d4e0*/  IMAD.SHL.U32 R39, R0, 0x2, RZ ;  /* 0x0000000200277824 */ /* 0x000fe200078e00ff */
[----:B------:R-:W-:Y:S02]  /*d4f0*/  SHF.R.U32.HI R6, RZ, 0x10, R7 ;  /* 0x00000010ff067819 */ /* 0x000fe40000011607 */
[----:B------:R-:W-:-:S02]  /*d500*/  PRMT R32, R37, 0x5432, R2 ;  /* 0x0000543225207816 */ /* 0x000fc40000000002 */
[----:B------:R-:W3:Y:S01]  /*d510*/  LDS.128 R20, [R39+0xc100] ;  /* 0x00c1000027147984 */ /* 0x000ee20000000c00 */
[----:B------:R-:W-:Y:S02]  /*d520*/  PRMT R29, R37, 0x5410, R5 ;  /* 0x00005410251d7816 */ /* 0x000fe40000000005 */
[----:B------:R-:W-:Y:S02]  /*d530*/  SHF.R.U32.HI R0, RZ, 0x10, R13 ;  /* 0x00000010ff007819 */ /* 0x000fe4000001160d */
[C---:B------:R-:W-:Y:S02]  /*d540*/  PRMT R30, R36.reuse, 0x5410, R3 ;  /* 0x00005410241e7816 */ /* 0x040fe40000000003 */
[----:B------:R-:W-:Y:S02]  /*d550*/  PRMT R28, R36, 0x5432, R6 ;  /* 0x00005432241c7816 */ /* 0x000fe40000000006 */
[----:B------:R-:W-:Y:S02]  /*d560*/  SHF.R.U64 R13, R14, 0x10, R15 ;  /* 0x000000100e0d7819 */ /* 0x000fe4000000120f */
[----:B------:R-:W-:-:S02]  /*d570*/  PRMT R35, R35, 0x5410, R12 ;  /* 0x0000541023237816 */ /* 0x000fc4000000000c */
[----:B------:R-:W-:Y:S02]  /*d580*/  PRMT R34, R34, 0x5410, R0 ;  /* 0x0000541022227816 */ /* 0x000fe40000000000 */
[----:B------:R-:W-:Y:S01]  /*d590*/  PRMT R33, R33, 0x5410, R13 ;  /* 0x0000541021217816 */ /* 0x000fe2000000000d */
[C---:B--2---:R-:W-:Y:S01]  /*d5a0*/  IMAD.U32 R38, R24.reuse, 0x10000, RZ ;  /* 0x0001000018267824 */ /* 0x044fe200078e00ff */
[----:B------:R-:W-:Y:S01]  /*d5b0*/  LOP3.LUT R37, R24, 0xffff0000, RZ, 0xc0, !PT ;  /* 0xffff000018257812 */ /* 0x000fe200078ec0ff */
[C---:B------:R-:W-:Y:S01]  /*d5c0*/  IMAD.U32 R36, R25.reuse, 0x10000, RZ ;  /* 0x0001000019247824 */ /* 0x040fe200078e00ff */
[----:B------:R-:W-:Y:S01]  /*d5d0*/  LOP3.LUT R24, R25, 0xffff0000, RZ, 0xc0, !PT ;  /* 0xffff000019187812 */ /* 0x000fe200078ec0ff */
[C---:B------:R-:W-:Y:S01]  /*d5e0*/  IMAD.U32 R15, R26.reuse, 0x10000, RZ ;  /* 0x000100001a0f7824 */ /* 0x040fe200078e00ff */
[----:B------:R-:W-:Y:S01]  /*d5f0*/  LOP3.LUT R25, R26, 0xffff0000, RZ, 0xc0, !PT ;  /* 0xffff00001a197812 */ /* 0x000fe200078ec0ff */
[----:B------:R-:W-:Y:S01]  /*d600*/  IMAD.U32 R14, R27, 0x10000, RZ ;  /* 0x000100001b0e7824 */ /* 0x000fe200078e00ff */
[----:B------:R-:W-:-:S02]  /*d610*/  SHF.L.U32 R26, R31, 0x10, RZ ;  /* 0x000000101f1a7819 */ /* 0x000fc400000006ff */
[----:B------:R-:W-:Y:S01]  /*d620*/  LOP3.LUT R13, R27, 0xffff0000, RZ, 0xc0, !PT ;  /* 0xffff00001b0d7812 */ /* 0x000fe200078ec0ff */
[----:B------:R-:W-:Y:S01]  /*d630*/  IMAD.U32 R27, R30, 0x10000, RZ ;  /* 0x000100001e1b7824 */ /* 0x000fe200078e00ff */
[----:B------:R-:W-:Y:S01]  /*d640*/  LOP3.LUT R31, R31, 0xffff0000, RZ, 0xc0, !PT ;  /* 0xffff00001f1f7812 */ /* 0x000fe200078ec0ff */
[C---:B---3--:R-:W-:Y:S01]  /*d650*/  IMAD.U32 R12, R20.reuse, 0x10000, RZ ;  /* 0x00010000140c7824 */ /* 0x048fe200078e00ff */
[----:B------:R-:W-:Y:S01]  /*d660*/  LOP3.LUT R7, R20, 0xffff0000, RZ, 0xc0, !PT ;  /* 0xffff000014077812 */ /* 0x000fe200078ec0ff */
[C---:B------:R-:W-:Y:S01]  /*d670*/  IMAD.U32 R6, R21.reuse, 0x10000, RZ ;  /* 0x0001000015067824 */ /* 0x040fe200078e00ff */
[----:B------:R-:W-:Y:S01]  /*d680*/  LOP3.LUT R5, R21, 0xffff0000, RZ, 0xc0, !PT ;  /* 0xffff000015057812 */ /* 0x000fe200078ec0ff */
[----:B------:R-:W-:Y:S01]  /*d690*/  IMAD.U32 R21, R35, 0x10000, RZ ;  /* 0x0001000023157824 */ /* 0x000fe200078e00ff */
[C---:B------:R-:W-:Y:S01]  /*d6a0*/  LOP3.LUT R0, R23.reuse, 0xffff0000, RZ, 0xc0, !PT ;  /* 0xffff000017007812 */ /* 0x040fe200078ec0ff */
[----:B------:R-:W-:Y:S01]  /*d6b0*/  FMUL.FTZ R20, R12, R26 ;  /* 0x0000001a0c147220 */ /* 0x000fe20000410000 */
[----:B------:R-:W-:Y:S01]  /*d6c0*/  LOP3.LUT R3, R22, 0xffff0000, RZ, 0xc0, !PT ;  /* 0xffff000016037812 */ /* 0x000fe200078ec0ff */
[----:B------:R-:W-:Y:S01]  /*d6d0*/  IMAD.U32 R2, R23, 0x10000, RZ ;  /* 0x0001000017027824 */ /* 0x000fe200078e00ff */
[----:B------:R-:W-:Y:S01]  /*d6e0*/  SHF.L.U32 R23, R28, 0x10, RZ ;  /* 0x000000101c177819 */ /* 0x000fe200000006ff */
[----:B------:R-:W-:-:S02]  /*d6f0*/  FMUL.FTZ R12, R12, R21 ;  /* 0x000000150c0c7220 */ /* 0x000fc40000410000 */
[----:B------:R-:W-:Y:S02]  /*d700*/  FFMA.FTZ R50, R38, R21, -R20 ;  /* 0x0000001526327223 */ /* 0x000fe40000010814 */
[----:B------:R-:W-:Y:S02]  /*d710*/  IMAD.U32 R21, R34, 0x10000, RZ ;  /* 0x0001000022157824 */ /* 0x000fe400078e00ff */
[----:B------:R-:W-:Y:S02]  /*d720*/  IMAD.U32 R4, R22, 0x10000, RZ ;  /* 0x0001000016047824 */ /* 0x000fe400078e00ff */
[----:B------:R-:W-:Y:S02]  /*d730*/  IMAD.U32 R22, R32, 0x10000, RZ ;  /* 0x0001000020167824 */ /* 0x000fe400078e00ff */
[----:B------:R-:W-:Y:S02]  /*d740*/  FFMA.FTZ R49, R38, R26, R12 ;  /* 0x0000001a26317223 */ /* 0x000fe4000001000c */
[----:B------:R-:W-:-:S02]  /*d750*/  FMUL.FTZ R20, R6, R27 ;  /* 0x0000001b06147220 */ /* 0x000fc40000410000 */
[----:B------:R-:W-:Y:S02]  /*d760*/  FMUL.FTZ R12, R6, R21 ;  /* 0x00000015060c7220 */ /* 0x000fe40000410000 */
[C---:B------:R-:W-:Y:S02]  /*d770*/  FMUL.FTZ R6, R2.reuse, R23 ;  /* 0x0000001702067220 */ /* 0x040fe40000410000 */
[-C--:B------:R-:W-:Y:S02]  /*d780*/  FMUL.FTZ R2, R2, R22.reuse ;  /* 0x0000001602027220 */ /* 0x080fe40000410000 */
[----:B------:R-:W-:Y:S02]  /*d790*/  FFMA.FTZ R26, R36, R27, R12 ;  /* 0x0000001b241a7223 */ /* 0x000fe4000001000c */
[----:B------:R-:W-:Y:S01]  /*d7a0*/  FFMA.FTZ R27, R14, R22, -R6 ;  /* 0x000000160e1b7223 */ /* 0x000fe20000010806 */
[----:B------:R-:W-:Y:S01]  /*d7b0*/  LOP3.LUT R6, R35, 0xffff0000, RZ, 0xc0, !PT ;  /* 0xffff000023067812 */ /* 0x000fe200078ec0ff */
[----:B------:R-:W-:Y:S01]  /*d7c0*/  FFMA.FTZ R38, R36, R21, -R20 ;  /* 0x0000001524267223 */ /* 0x000fe20000010814 */
[----:B------:R-:W-:Y:S01]  /*d7d0*/  LOP3.LUT R21, R34, 0xffff0000, RZ, 0xc0, !PT ;  /* 0xffff000022157812 */ /* 0x000fe200078ec0ff */
[----:B------:R-:W-:Y:S01]  /*d7e0*/  FFMA.FTZ R23, R14, R23, R2 ;  /* 0x000000170e177223 */ /* 0x000fe20000010002 */
[----:B------:R-:W-:Y:S01]  /*d7f0*/  LOP3.LUT R20, R30, 0xffff0000, RZ, 0xc0, !PT ;  /* 0xffff00001e147812 */ /* 0x000fe200078ec0ff */
[----:B------:R-:W-:-:S02]  /*d800*/  FMUL.FTZ R2, R7, R31 ;  /* 0x0000001f07027220 */ /* 0x000fc40000410000 */
[C---:B------:R-:W-:Y:S01]  /*d810*/  IMAD.U32 R30, R29.reuse, 0x10000, RZ ;  /* 0x000100001d1e7824 */ /* 0x040fe200078e00ff */
[----:B------:R-:W-:Y:S01]  /*d820*/  LOP3.LUT R29, R29, 0xffff0000, RZ, 0xc0, !PT ;  /* 0xffff00001d1d7812 */ /* 0x000fe200078ec0ff */
[-C--:B------:R-:W-:Y:S02]  /*d830*/  FFMA.FTZ R12, R37, R6.reuse, -R2 ;  /* 0x00000006250c7223 */ /* 0x080fe40000010802 */
[----:B------:R-:W-:Y:S02]  /*d840*/  FMUL.FTZ R7, R7, R6 ;  /* 0x0000000607077220 */ /* 0x000fe40000410000 */
[----:B------:R-:W-:Y:S01]  /*d850*/  FMUL.FTZ R2, R5, R21 ;  /* 0x0000001505027220 */ /* 0x000fe20000410000 */
[----:B------:R-:W-:Y:S01]  /*d860*/  F2FP.BF16.PACK_AB R12, R12, R50 ;  /* 0x000000320c0c723e */ /* 0x000fe200000010ff */
[----:B------:R-:W-:Y:S02]  /*d870*/  IMAD.U32 R14, R33, 0x10000, RZ ;  /* 0x00010000210e7824 */ /* 0x000fe400078e00ff */
[----:B------:R-:W-:-:S02]  /*d880*/  FMUL.FTZ R6, R5, R20 ;  /* 0x0000001405067220 */ /* 0x000fc40000410000 */
[----:B------:R-:W-:Y:S02]  /*d890*/  FMUL.FTZ R5, R4, R30 ;  /* 0x0000001e04057220 */ /* 0x000fe40000410000 */
[C---:B------:R-:W-:Y:S02]  /*d8a0*/  FFMA.FTZ R20, R24.reuse, R20, R2 ;  /* 0x0000001418147223 */ /* 0x040fe40000010002 */
[----:B------:R-:W-:Y:S01]  /*d8b0*/  FFMA.FTZ R21, R24, R21, -R6 ;  /* 0x0000001518157223 */ /* 0x000fe20000010806 */
[----:B------:R-:W-:Y:S01]  /*d8c0*/  LOP3.LUT R6, R33, 0xffff0000, RZ, 0xc0, !PT ;  /* 0xffff000021067812 */ /* 0x000fe200078ec0ff */
[-C--:B------:R-:W-:Y:S01]  /*d8d0*/  FMUL.FTZ R2, R4, R14.reuse ;  /* 0x0000000e04027220 */ /* 0x080fe20000410000 */
[----:B------:R-:W-:Y:S01]  /*d8e0*/  LOP3.LUT R24, R28, 0xffff0000, RZ, 0xc0, !PT ;  /* 0xffff00001c187812 */ /* 0x000fe200078ec0ff */
[----:B------:R-:W-:Y:S01]  /*d8f0*/  FFMA.FTZ R14, R15, R14, -R5 ;  /* 0x0000000e0f0e7223 */ /* 0x000fe20000010805 */
[----:B------:R-:W-:Y:S01]  /*d900*/  LOP3.LUT R5, R32, 0xffff0000, RZ, 0xc0, !PT ;  /* 0xffff000020057812 */ /* 0x000fe200078ec0ff */
[----:B------:R-:W-:-:S02]  /*d910*/  FFMA.FTZ R22, R37, R31, R7 ;  /* 0x0000001f25167223 */ /* 0x000fc40000010007 */
[----:B------:R-:W-:Y:S02]  /*d920*/  FFMA.FTZ R7, R15, R30, R2 ;  /* 0x0000001e0f077223 */ /* 0x000fe40000010002 */
[C---:B------:R-:W-:Y:S02]  /*d930*/  FMUL.FTZ R4, R3.reuse, R29 ;  /* 0x0000001d03047220 */ /* 0x040fe40000410000 */
[----:B------:R-:W-:Y:S02]  /*d940*/  FMUL.FTZ R3, R3, R6 ;  /* 0x0000000603037220 */ /* 0x000fe40000410000 */
[C---:B------:R-:W-:Y:S02]  /*d950*/  FMUL.FTZ R2, R0.reuse, R24 ;  /* 0x0000001800027220 */ /* 0x040fe40000410000 */
[----:B------:R-:W-:Y:S02]  /*d960*/  FMUL.FTZ R0, R0, R5 ;  /* 0x0000000500007220 */ /* 0x000fe40000410000 */
[C---:B------:R-:W-:Y:S01]  /*d970*/  FFMA.FTZ R6, R25.reuse, R6, -R4 ;  /* 0x0000000619067223 */ /* 0x040fe20000010804 */
[----:B------:R-:W-:Y:S01]  /*d980*/  F2FP.BF16.PACK_AB R4, R22, R49 ;  /* 0x000000311604723e */ /* 0x000fe200000010ff */
[----:B------:R-:W-:-:S02]  /*d990*/  FFMA.FTZ R3, R25, R29, R3 ;  /* 0x0000001d19037223 */ /* 0x000fc40000010003 */
[C---:B------:R-:W-:Y:S01]  /*d9a0*/  FFMA.FTZ R2, R13.reuse, R5, -R2 ;  /* 0x000000050d027223 */ /* 0x040fe20000010802 */
[----:B------:R-:W-:Y:S01]  /*d9b0*/  F2FP.BF16.PACK_AB R14, R6, R14 ;  /* 0x0000000e060e723e */ /* 0x000fe200000010ff */
[----:B------:R-:W-:Y:S01]  /*d9c0*/  FFMA.FTZ R0, R13, R24, R0 ;  /* 0x000000180d007223 */ /* 0x000fe20000010000 */
[----:B------:R-:W-:Y:S02]  /*d9d0*/  F2FP.BF16.PACK_AB R13, R21, R38 ;  /* 0x00000026150d723e */ /* 0x000fe400000010ff */
[----:B------:R-:W-:Y:S02]  /*d9e0*/  F2FP.BF16.PACK_AB R6, R3, R7 ;  /* 0x000000070306723e */ /* 0x000fe400000010ff */
[----:B------:R-:W-:Y:S02]  /*d9f0*/  F2FP.BF16.PACK_AB R15, R2, R27 ;  /* 0x0000001b020f723e */ /* 0x000fe400000010ff */
[----:B------:R-:W-:Y:S02]  /*da00*/  F2FP.BF16.PACK_AB R5, R20, R26 ;  /* 0x0000001a1405723e */ /* 0x000fe400000010ff */
[----:B------:R-:W-:Y:S01]  /*da10*/  F2FP.BF16.PACK_AB R7, R0, R23 ;  /* 0x000000170007723e */ /* 0x000fe200000010ff */
[----:B------:R2:W-:Y:S04]  /*da20*/  STS.128 [R48], R12 ;  /* 0x0000000c30007388 */ /* 0x0005e80000000c00 */
[----:B------:R2:W-:Y:S02]  /*da30*/  STS.128 [R39+0xc100], R4 ;  /* 0x00c1000427007388 */ /* 0x0005e40000000c00 */
.L_x_685:
[----:B------:R-:W-:Y:S05]  /*da40*/  BSYNC B0 ;  /* 0x0000000000007941 */ /* 0x000fea0003800000 */
.L_x_684:
[----:B------:R-:W-:Y:S01]  /*da50*/  ISETP.GE.AND P0, PT, R107, c[0x0][0x27c], PT ;  /* 0x00009f006b007a0c */ /* 0x000fe20003f06270 */
[----:B------:R-:W-:-:S12]  /*da60*/  BSSY B0, `(.L_x_686) ;  /* 0x0000070000007945 */ /* 0x000fd80003800000 */
[----:B------:R-:W-:Y:S05]  /*da70*/  @P0 BRA `(.L_x_687) ;  /* 0x000006e000000947 */ /* 0x000fea0003800000 */
[----:B------:R-:W-:Y:S01]  /*da80*/  IMAD.MOV.U32 R0, RZ, RZ, c[0x0][0x27c] ;  /* 0x00009f00ff007624 */ /* 0x000fe200078e00ff */
[----:B------:R-:W-:Y:S02]  /*da90*/  LEA.HI R2, R81, R107, RZ, 0x6 ;  /* 0x0000006b51027211 */ /* 0x000fe400078f30ff */
[----:B-----5:R-:W-:Y:S02]  /*daa0*/  LOP3.LUT R3, R115, 0x38, R82, 0xf8, !PT ;  /* 0x0000003873037812 */ /* 0x020fe400078ef852 */
[----:B------:R-:W-:Y:S01]  /*dab0*/  LEA.HI R0, R0, R51, RZ, 0x1d ;  /* 0x0000003300007211 */ /* 0x000fe200078fe8ff */
[----:B------:R-:W-:Y:S01]  /*dac0*/  IMAD.SHL.U32 R2, R2, 0x80, RZ ;  /* 0x0000008002027824 */ /* 0x000fe200078e00ff */
[----:B--2---:R-:W-:Y:S02]  /*dad0*/  LOP3.LUT R4, R3, R114, RZ, 0x3c, !PT ;  /* 0x0000007203047212 */ /* 0x004fe400078e3cff */
[----:B------:R-:W-:Y:S01]  /*dae0*/  SHF.R.S32.HI R5, RZ, 0x1f, R0 ;  /* 0x0000001fff057819 */ /* 0x000fe20000011400 */
[----:B------:R-:W-:Y:S01]  /*daf0*/  IMAD.SHL.U32 R6, R0, 0x8, RZ ;  /* 0x0000000800067824 */ /* 0x000fe200078e00ff */
[----:B------:R-:W-:-:S02]  /*db00*/  LOP3.LUT R2, R2, 0xffffe000, RZ, 0xc0, !PT ;  /* 0xffffe00002027812 */ /* 0x000fc400078ec0ff */
[----:B------:R-:W-:Y:S02]  /*db10*/  LEA.HI R3, R5, R0, RZ, 0x3 ;  /* 0x0000000005037211 */ /* 0x000fe400078f18ff */
[----:B------:R-:W-:Y:S02]  /*db20*/  IADD3 R0, R4, R2, R140 ;  /* 0x0000000204007210 */ /* 0x000fe40007ffe08c */
[----:B------:R-:W-:Y:S01]  /*db30*/  LOP3.LUT R5, R115, 0x38, R6, 0xf8, !PT ;  /* 0x0000003873057812 */ /* 0x000fe200078ef806 */
[----:B------:R-:W-:Y:S01]  /*db40*/  IMAD.SHL.U32 R2, R3, 0x400, RZ ;  /* 0x0000040003027824 */ /* 0x000fe200078e00ff */
[----:B------:R-:W-:Y:S02]  /*db50*/  LEA R29, R0, 0xc100, 0x1 ;  /* 0x0000c100001d7811 */ /* 0x000fe400078e08ff */
[----:B------:R-:W-:Y:S02]  /*db60*/  LOP3.LUT R3, R5, R114, RZ, 0x3c, !PT ;  /* 0x0000007205037212 */ /* 0x000fe400078e3cff */
[----:B------:R-:W-:Y:S01]  /*db70*/  LOP3.LUT R0, R2, 0x7fffe000, RZ, 0xc0, !PT ;  /* 0x7fffe00002007812 */ /* 0x000fe200078ec0ff */
[----:B------:R-:W2:Y:S01]  /*db80*/  LDS.128 R12, [R29] ;  /* 0x000000001d0c7984 */ /* 0x000ea20000000c00 */
[----:B------:R-:W-:-:S02]  /*db90*/  SHF.R.U64 R16, R16, 0x10, R17 ;  /* 0x0000001010107819 */ /* 0x000fc40000001211 */
[----:B------:R-:W-:Y:S02]  /*dba0*/  IADD3 R0, R3, R0, R140 ;  /* 0x0000000003007210 */ /* 0x000fe40007ffe08c */
[--C-:B------:R-:W-:Y:S02]  /*dbb0*/  SHF.R.U64 R8, R8, 0x10, R9.reuse ;  /* 0x0000001008087819 */ /* 0x100fe40000001209 */
[----:B------:R-:W-:Y:S01]  /*dbc0*/  SHF.R.U32.HI R3, RZ, 0x10, R9 ;  /* 0x00000010ff037819 */ /* 0x000fe20000011609 */
[----:B------:R-:W-:Y:S01]  /*dbd0*/  IMAD.SHL.U32 R28, R0, 0x2, RZ ;  /* 0x00000002001c7824 */ /* 0x000fe200078e00ff */
[----:B------:R-:W-:Y:S02]  /*dbe0*/  SHF.R.U32.HI R0, RZ, 0x10, R17 ;  /* 0x00000010ff007819 */ /* 0x000fe40000011611 */
[----:B------:R-:W-:Y:S02]  /*dbf0*/  SHF.R.U64 R17, R18, 0x10, R19 ;  /* 0x0000001012117819 */ /* 0x000fe40000001213 */
[----:B------:R-:W3:Y:S01]  /*dc00*/  LDS.128 R4, [R28+0xc100] ;  /* 0x00c100001c047984 */ /* 0x000ee20000000c00 */
[----:B------:R-:W-:-:S02]  /*dc10*/  SHF.R.U64 R9, R10, 0x10, R11 ;  /* 0x000000100a097819 */ /* 0x000fc4000000120b */
[----:B------:R-:W-:Y:S02]  /*dc20*/  PRMT R26, R83, 0x5432, R17 ;  /* 0x00005432531a7816 */ /* 0x000fe40000000011 */
[----:B------:R-:W-:Y:S02]  /*dc30*/  SHF.R.U32.HI R2, RZ, 0x10, R19 ;  /* 0x00000010ff027819 */ /* 0x000fe40000011613 */
[----:B------:R-:W-:Y:S02]  /*dc40*/  SHF.R.U32.HI R10, RZ, 0x10, R11 ;  /* 0x00000010ff0a7819 */ /* 0x000fe4000001160b */
[----:B------:R-:W-:Y:S02]  /*dc50*/  PRMT R17, R78, 0x5432, R8 ;  /* 0x000054324e117816 */ /* 0x000fe40000000008 */
[----:B------:R-:W-:Y:S02]  /*dc60*/  PRMT R19, R80, 0x5432, R16 ;  /* 0x0000543250137816 */ /* 0x000fe40000000010 */
[----:B------:R-:W-:Y:S01]  /*dc70*/  PRMT R23, R79, 0x5410, R10 ;  /* 0x000054104f177816 */ /* 0x000fe2000000000a */
[----:B------:R-:W-:Y:S01]  /*dc80*/  IMAD.U32 R31, R17, 0x10000, RZ ;  /* 0x00010000111f7824 */ /* 0x000fe200078e00ff */
[----:B------:R-:W-:Y:S01]  /*dc90*/  PRMT R16, R78, 0x5410, R3 ;  /* 0x000054104e107816 */ /* 0x000fe20000000003 */
[----:B------:R-:W-:Y:S01]  /*dca0*/  IMAD.U32 R30, R19, 0x10000, RZ ;  /* 0x00010000131e7824 */ /* 0x000fe200078e00ff */
[----:B------:R-:W-:Y:S01]  /*dcb0*/  PRMT R24, R79, 0x5432, R9 ;  /* 0x000054324f187816 */ /* 0x000fe20000000009 */
[----:B------:R-:W-:Y:S01]  /*dcc0*/  IMAD.U32 R33, R23, 0x10000, RZ ;  /* 0x0001000017217824 */ /* 0x000fe200078e00ff */
[----:B------:R-:W-:Y:S01]  /*dcd0*/  PRMT R18, R80, 0x5410, R0 ;  /* 0x0000541050127816 */ /* 0x000fe20000000000 */
[----:B------:R-:W-:Y:S01]  /*dce0*/  IMAD.U32 R34, R16, 0x10000, RZ ;  /* 0x0001000010227824 */ /* 0x000fe200078e00ff */
[----:B------:R-:W-:Y:S01]  /*dcf0*/  PRMT R25, R83, 0x5410, R2 ;  /* 0x0000541053197816 */ /* 0x000fe20000000002 */
[C---:B--2---:R-:W-:Y:S01]  /*dd00*/  IMAD.U32 R22, R12.reuse, 0x10000, RZ ;  /* 0x000100000c167824 */ /* 0x044fe200078e00ff */
[----:B------:R-:W-:Y:S01]  /*dd10*/  LOP3.LUT R21, R12, 0xffff0000, RZ, 0xc0, !PT ;  /* 0xffff00000c157812 */ /* 0x000fe200078ec0ff */
[C---:B------:R-:W-:Y:S01]  /*dd20*/  IMAD.U32 R12, R14.reuse, 0x10000, RZ ;  /* 0x000100000e0c7824 */ /* 0x040fe200078e00ff */
[----:B------:R-:W-:Y:S01]  /*dd30*/  LOP3.LUT R27, R14, 0xffff0000, RZ, 0xc0, !PT ;  /* 0xffff00000e1b7812 */ /* 0x000fe200078ec0ff */
[C---:B------:R-:W-:Y:S01]  /*dd40*/  IMAD.U32 R11, R15.reuse, 0x10000, RZ ;  /* 0x000100000f0b7824 */ /* 0x040fe200078e00ff */
[----:B------:R-:W-:Y:S01]  /*dd50*/  LOP3.LUT R14, R15, 0xffff0000, RZ, 0xc0, !PT ;  /* 0xffff00000f0e7812 */ /* 0x000fe200078ec0ff */
[C---:B------:R-:W-:Y:S01]  /*dd60*/  IMAD.U32 R20, R13.reuse, 0x10000, RZ ;  /* 0x000100000d147824 */ /* 0x040fe200078e00ff */
[----:B------:R-:W-:Y:S01]  /*dd70*/  LOP3.LUT R13, R13, 0xffff0000, RZ, 0xc0, !PT ;  /* 0xffff00000d0d7812 */ /* 0x000fe200078ec0ff */
[C---:B---3--:R-:W-:Y:S01]  /*dd80*/  IMAD.U32 R10, R4.reuse, 0x10000, RZ ;  /* 0x00010000040a7824 */ /* 0x048fe200078e00ff */
[----:B------:R-:W-:Y:S01]  /*dd90*/  LOP3.LUT R9, R4, 0xffff0000, RZ, 0xc0, !PT ;  /* 0xffff000004097812 */ /* 0x000fe200078ec0ff */
[C---:B------:R-:W-:Y:S01]  /*dda0*/  IMAD.U32 R4, R6.reuse, 0x10000, RZ ;  /* 0x0001000006047824 */ /* 0x040fe200078e00ff */
[----:B------:R-:W-:Y:S01]  /*ddb0*/  LOP3.LUT R3, R6, 0xffff0000, RZ, 0xc0, !PT ;  /* 0xffff000006037812 */ /* 0x000fe200078ec0ff */
[C---:B------:R-:W-:Y:S01]  /*ddc0*/  FMUL.FTZ R15, R10.reuse, R31 ;  /* 0x0000001f0a0f7220 */ /* 0x040fe20000410000 */
[----:B------:R-:W-:Y:S01]  /*ddd0*/  LOP3.LUT R0, R7, 0xffff0000, RZ, 0xc0, !PT ;  /* 0xffff000007007812 */ /* 0x000fe200078ec0ff */
[C---:B------:R-:W-:Y:S01]  /*dde0*/  IMAD.U32 R8, R5.reuse, 0x10000, RZ ;  /* 0x0001000005087824 */ /* 0x040fe200078e00ff */
[----:B------:R-:W-:Y:S01]  /*ddf0*/  LOP3.LUT R5, R5, 0xffff0000, RZ, 0xc0, !PT ;  /* 0xffff000005057812 */ /* 0x000fe200078ec0ff */
[----:B------:R-:W-:-:S02]  /*de00*/  FMUL.FTZ R6, R10, R30 ;  /* 0x0000001e0a067220 */ /* 0x000fc40000410000 */
[----:B------:R-:W-:Y:S02]  /*de10*/  FFMA.FTZ R32, R22, R30, -R15 ;  /* 0x0000001e16207223 */ /* 0x000fe4000001080f */
[----:B------:R-:W-:Y:S02]  /*de20*/  IMAD.U32 R2, R7, 0x10000, RZ ;  /* 0x0001000007027824 */ /* 0x000fe400078e00ff */
[C---:B------:R-:W-:Y:S01]  /*de30*/  IMAD.U32 R15, R18.reuse, 0x10000, RZ ;  /* 0x00010000120f7824 */ /* 0x040fe200078e00ff */
[----:B------:R-:W-:Y:S01]  /*de40*/  LOP3.LUT R18, R18, 0xffff0000, RZ, 0xc0, !PT ;  /* 0xffff000012127812 */ /* 0x000fe200078ec0ff */
[----:B------:R-:W-:Y:S02]  /*de50*/  FMUL.FTZ R10, R8, R34 ;  /* 0x00000022080a7220 */ /* 0x000fe40000410000 */
[----:B------:R-:W-:Y:S02]  /*de60*/  FFMA.FTZ R31, R22, R31, R6 ;  /* 0x0000001f161f7223 */ /* 0x000fe40000010006 */
[----:B------:R-:W-:-:S02]  /*de70*/  IMAD.U32 R22, R25, 0x10000, RZ ;  /* 0x0001000019167824 */ /* 0x000fc400078e00ff */
[-C--:B------:R-:W-:Y:S02]  /*de80*/  FMUL.FTZ R7, R8, R15.reuse ;  /* 0x0000000f08077220 */ /* 0x080fe40000410000 */
[----:B------:R-:W-:Y:S01]  /*de90*/  FFMA.FTZ R30, R20, R15, -R10 ;  /* 0x0000000f141e7223 */ /* 0x000fe2000001080a */
[----:B------:R-:W-:Y:S01]  /*dea0*/  LOP3.LUT R15, R17, 0xffff0000, RZ, 0xc0, !PT ;  /* 0xffff0000110f7812 */ /* 0x000fe200078ec0ff */
[CC--:B------:R-:W-:Y:S02]  /*deb0*/  FMUL.FTZ R6, R2.reuse, R33.reuse ;  /* 0x0000002102067220 */ /* 0x0c0fe40000410000 */
[----:B------:R-:W-:Y:S02]  /*dec0*/  FMUL.FTZ R2, R2, R22 ;  /* 0x0000001602027220 */ /* 0x000fe40000410000 */
[----:B------:R-:W-:Y:S01]  /*ded0*/  FFMA.FTZ R20, R20, R34, R7 ;  /* 0x0000002214147223 */ /* 0x000fe20000010007 */
[----:B------:R-:W-:Y:S01]  /*dee0*/  LOP3.LUT R7, R19, 0xffff0000, RZ, 0xc0, !PT ;  /* 0xffff000013077812 */ /* 0x000fe200078ec0ff */
[----:B------:R-:W-:-:S02]  /*def0*/  FFMA.FTZ R17, R11, R33, R2 ;  /* 0x000000210b117223 */ /* 0x000fc40000010002 */
[----:B------:R-:W-:Y:S01]  /*df00*/  FFMA.FTZ R22, R11, R22, -R6 ;  /* 0x000000160b167223 */ /* 0x000fe20000010806 */
[----:B------:R-:W-:Y:S01]  /*df10*/  LOP3.LUT R11, R16, 0xffff0000, RZ, 0xc0, !PT ;  /* 0xffff0000100b7812 */ /* 0x000fe200078ec0ff */
[----:B------:R-:W-:Y:S01]  /*df20*/  FMUL.FTZ R2, R9, R15 ;  /* 0x0000000f09027220 */ /* 0x000fe20000410000 */
[C---:B------:R-:W-:Y:S01]  /*df30*/  LOP3.LUT R16, R24.reuse, 0xffff0000, RZ, 0xc0, !PT ;  /* 0xffff000018107812 */ /* 0x040fe200078ec0ff */
[----:B------:R-:W-:Y:S02]  /*df40*/  IMAD.U32 R19, R24, 0x10000, RZ ;  /* 0x0001000018137824 */ /* 0x000fe400078e00ff */
[-C--:B------:R-:W-:Y:S02]  /*df50*/  FFMA.FTZ R8, R21, R7.reuse, -R2 ;  /* 0x0000000715087223 */ /* 0x080fe40000010802 */
[----:B------:R-:W-:Y:S02]  /*df60*/  FMUL.FTZ R6, R9, R7 ;  /* 0x0000000709067220 */ /* 0x000fe40000410000 */
[----:B------:R-:W-:Y:S01]  /*df70*/  FMUL.FTZ R2, R5, R18 ;  /* 0x0000001205027220 */ /* 0x000fe20000410000 */
[----:B------:R-:W-:Y:S01]  /*df80*/  F2FP.BF16.PACK_AB R8, R8, R32 ;  /* 0x000000200808723e */ /* 0x000fe200000010ff */
[----:B------:R-:W-:-:S02]  /*df90*/  IMAD.U32 R10, R26, 0x10000, RZ ;  /* 0x000100001a0a7824 */ /* 0x000fc400078e00ff */
[----:B------:R-:W-:Y:S02]  /*dfa0*/  FMUL.FTZ R7, R5, R11 ;  /* 0x0000000b05077220 */ /* 0x000fe40000410000 */
[----:B------:R-:W-:Y:S02]  /*dfb0*/  FMUL.FTZ R5, R4, R19 ;  /* 0x0000001304057220 */ /* 0x000fe40000410000 */
[----:B------:R-:W-:Y:S02]  /*dfc0*/  FFMA.FTZ R11, R13, R11, R2 ;  /* 0x0000000b0d0b7223 */ /* 0x000fe40000010002 */
[----:B------:R-:W-:Y:S01]  /*dfd0*/  FFMA.FTZ R15, R21, R15, R6 ;  /* 0x0000000f150f7223 */ /* 0x000fe20000010006 */
[----:B------:R-:W-:Y:S01]  /*dfe0*/  LOP3.LUT R6, R26, 0xffff0000, RZ, 0xc0, !PT ;  /* 0xffff00001a067812 */ /* 0x000fe200078ec0ff */
[----:B------:R-:W-:Y:S01]  /*dff0*/  FFMA.FTZ R9, R13, R18, -R7 ;  /* 0x000000120d097223 */ /* 0x000fe20000010807 */
[----:B------:R-:W-:Y:S01]  /*e000*/  LOP3.LUT R13, R23, 0xffff0000, RZ, 0xc0, !PT ;  /* 0xffff0000170d7812 */ /* 0x000fe200078ec0ff */
[----:B------:R-:W-:-:S02]  /*e010*/  FMUL.FTZ R2, R4, R10 ;  /* 0x0000000a04027220 */ /* 0x000fc40000410000 */
[C---:B------:R-:W-:Y:S01]  /*e020*/  FFMA.FTZ R10, R12.reuse, R10, -R5 ;  /* 0x0000000a0c0a7223 */ /* 0x040fe20000010805 */
[----:B------:R-:W-:Y:S01]  /*e030*/  LOP3.LUT R5, R25, 0xffff0000, RZ, 0xc0, !PT ;  /* 0xffff000019057812 */ /* 0x000fe200078ec0ff */
[----:B------:R-:W-:Y:S01]  /*e040*/  FFMA.FTZ R7, R12, R19, R2 ;  /* 0x000000130c077223 */ /* 0x000fe20000010002 */
[----:B------:R-:W-:Y:S01]  /*e050*/  F2FP.BF16.PACK_AB R9, R9, R30 ;  /* 0x0000001e0909723e */ /* 0x000fe200000010ff */
[C---:B------:R-:W-:Y:S02]  /*e060*/  FMUL.FTZ R4, R3.reuse, R16 ;  /* 0x0000001003047220 */ /* 0x040fe40000410000 */
[----:B------:R-:W-:Y:S02]  /*e070*/  FMUL.FTZ R3, R3, R6 ;  /* 0x0000000603037220 */ /* 0x000fe40000410000 */
[C---:B------:R-:W-:Y:S02]  /*e080*/  FMUL.FTZ R2, R0.reuse, R13 ;  /* 0x0000000d00027220 */ /* 0x040fe40000410000 */
[----:B------:R-:W-:-:S02]  /*e090*/  FMUL.FTZ R0, R0, R5 ;  /* 0x0000000500007220 */ /* 0x000fc40000410000 */
[----:B------:R-:W-:Y:S01]  /*e0a0*/  FFMA.FTZ R6, R27, R6, -R4 ;  /* 0x000000061b067223 */ /* 0x000fe20000010804 */
[----:B------:R-:W-:Y:S01]  /*e0b0*/  F2FP.BF16.PACK_AB R4, R15, R31 ;  /* 0x0000001f0f04723e */ /* 0x000fe200000010ff */
[----:B------:R-:W-:Y:S02]  /*e0c0*/  FFMA.FTZ R3, R27, R16, R3 ;  /* 0x000000101b037223 */ /* 0x000fe40000010003 */
[C---:B------:R-:W-:Y:S01]  /*e0d0*/  FFMA.FTZ R2, R14.reuse, R5, -R2 ;  /* 0x000000050e027223 */ /* 0x040fe20000010802 */
[----:B------:R-:W-:Y:S01]  /*e0e0*/  F2FP.BF16.PACK_AB R5, R11, R20 ;  /* 0x000000140b05723e */ /* 0x000fe200000010ff */
[----:B------:R-:W-:Y:S01]  /*e0f0*/  FFMA.FTZ R0, R14, R13, R0 ;  /* 0x0000000d0e007223 */ /* 0x000fe20000010000 */
[----:B------:R-:W-:Y:S02]  /*e100*/  F2FP.BF16.PACK_AB R10, R6, R10 ;  /* 0x0000000a060a723e */ /* 0x000fe400000010ff */
[----:B------:R-:W-:Y:S02]  /*e110*/  F2FP.BF16.PACK_AB R6, R3, R7 ;  /* 0x000000070306723e */ /* 0x000fe400000010ff */
[----:B------:R-:W-:-:S02]  /*e120*/  F2FP.BF16.PACK_AB R11, R2, R22 ;  /* 0x00000016020b723e */ /* 0x000fc400000010ff */
[----:B------:R-:W-:-:S03]  /*e130*/  F2FP.BF16.PACK_AB R7, R0, R17 ;  /* 0x000000110007723e */ /* 0x000fc600000010ff */
[----:B------:R2:W-:Y:S04]  /*e140*/  STS.128 [R29], R8 ;  /* 0x000000081d007388 */ /* 0x0005e80000000c00 */
[----:B------:R2:W-:Y:S02]  /*e150*/  STS.128 [R28+0xc100], R4 ;  /* 0x00c100041c007388 */ /* 0x0005e40000000c00 */
.L_x_687:
[----:B------:R-:W-:Y:S05]  /*e160*/  BSYNC B0 ;  /* 0x0000000000007941 */ /* 0x000fea0003800000 */
.L_x_686:
[----:B------:R-:W-:-:S13]  /*e170*/  ISETP.GE.AND P0, PT, R106, c[0x0][0x27c], PT ;  /* 0x00009f006a007a0c */ /* 0x000fda0003f06270 */
[----:B------:R-:W-:Y:S05]  /*e180*/  @P0 BRA `(.L_x_683) ;  /* 0x000006e000000947 */ /* 0x000fea0003800000 */
[----:B------:R-:W-:Y:S01]  /*e190*/  IMAD.MOV.U32 R0, RZ, RZ, c[0x0][0x27c] ;  /* 0x00009f00ff007624 */ /* 0x000fe200078e00ff */
[----:B------:R-:W-:Y:S02]  /*e1a0*/  LEA.HI R2, R84, R106, RZ, 0x6 ;  /* 0x0000006a54027211 */ /* 0x000fe400078f30ff */
[----:B-----5:R-:W-:Y:S02]  /*e1b0*/  LOP3.LUT R3, R115, 0x38, R85, 0xf8, !PT ;  /* 0x0000003873037812 */ /* 0x020fe400078ef855 */
[----:B------:R-:W-:Y:S01]  /*e1c0*/  LEA.HI R0, R0, R77, RZ, 0x1d ;  /* 0x0000004d00007211 */ /* 0x000fe200078fe8ff */
[----:B------:R-:W-:Y:S01]  /*e1d0*/  IMAD.SHL.U32 R2, R2, 0x80, RZ ;  /* 0x0000008002027824 */ /* 0x000fe200078e00ff */
[----:B------:R-:W-:Y:S02]  /*e1e0*/  LOP3.LUT R3, R3, R114, RZ, 0x3c, !PT ;  /* 0x0000007203037212 */ /* 0x000fe400078e3cff */
[----:B--2---:R-:W-:Y:S01]  /*e1f0*/  SHF.R.S32.HI R4, RZ, 0x1f, R0 ;  /* 0x0000001fff047819 */ /* 0x004fe20000011400 */
        /* <DEDUP_REMOVED lines=12> */
[----:B------:R-:W-:Y:S02]  /*e2c0*/  PRMT R16, R86, 0x5432, R13 ;  /* 0x0000543256107816 */ /* 0x000fe4000000000d */
[----:B------:R-:W-:Y:S01]  /*e2d0*/  SHF.R.U64 R14, R46, 0x10, R47 ;  /* 0x000000102e0e7819 */ /* 0x000fe2000000122f */
[----:B------:R-:W-:Y:S01]  /*e2e0*/  IMAD.SHL.U32 R27, R0, 0x2, RZ ;  /* 0x00000002001b7824 */ /* 0x000fe200078e00ff */
[----:B------:R-:W-:Y:S01]  /*e2f0*/  SHF.R.U64 R0, R40, 0x10, R41 ;  /* 0x0000001028007819 */ /* 0x000fe20000001229 */
[----:B------:R-:W-:Y:S01]  /*e300*/  IMAD.U32 R29, R16, 0x10000, RZ ;  /* 0x00010000101d7824 */ /* 0x000fe200078e00ff */
[----:B------:R-:W-:Y:S02]  /*e310*/  SHF.R.U32.HI R19, RZ, 0x10, R47 ;  /* 0x00000010ff137819 */ /* 0x000fe4000001162f */
[----:B------:R-:W3:Y:S01]  /*e320*/  LDS.128 R4, [R27+0xc100] ;  /* 0x00c100001b047984 */ /* 0x000ee20000000c00 */
[----:B------:R-:W-:-:S02]  /*e330*/  SHF.R.U64 R3, R42, 0x10, R43 ;  /* 0x000000102a037819 */ /* 0x000fc4000000122b */
[----:B------:R-:W-:Y:S02]  /*e340*/  PRMT R18, R88, 0x5432, R0 ;  /* 0x0000543258127816 */ /* 0x000fe40000000000 */
[----:B------:R-:W-:Y:S02]  /*e350*/  SHF.R.U32.HI R15, RZ, 0x10, R45 ;  /* 0x00000010ff0f7819 */ /* 0x000fe4000001162d */
[C---:B------:R-:W-:Y:S01]  /*e360*/  PRMT R23, R87.reuse, 0x5432, R14 ;  /* 0x0000543257177816 */ /* 0x040fe2000000000e */
[----:B------:R-:W-:Y:S01]  /*e370*/  IMAD.U32 R30, R18, 0x10000, RZ ;  /* 0x00010000121e7824 */ /* 0x000fe200078e00ff */
[----:B------:R-:W-:Y:S02]  /*e380*/  PRMT R22, R87, 0x5410, R19 ;  /* 0x0000541057167816 */ /* 0x000fe40000000013 */
[----:B------:R-:W-:Y:S02]  /*e390*/  SHF.R.U32.HI R2, RZ, 0x10, R41 ;  /* 0x00000010ff027819 */ /* 0x000fe40000011629 */
[----:B------:R-:W-:Y:S01]  /*e3a0*/  PRMT R25, R89, 0x5432, R3 ;  /* 0x0000543259197816 */ /* 0x000fe20000000003 */
[----:B------:R-:W-:Y:S01]  /*e3b0*/  IMAD.U32 R33, R22, 0x10000, RZ ;  /* 0x0001000016217824 */ /* 0x000fe200078e00ff */
[----:B------:R-:W-:-:S02]  /*e3c0*/  PRMT R15, R86, 0x5410, R15 ;  /* 0x00005410560f7816 */ /* 0x000fc4000000000f */
[----:B------:R-:W-:Y:S02]  /*e3d0*/  LOP3.LUT R32, R16, 0xffff0000, RZ, 0xc0, !PT ;  /* 0xffff000010207812 */ /* 0x000fe400078ec0ff */
[----:B------:R-:W-:Y:S01]  /*e3e0*/  PRMT R17, R88, 0x5410, R2 ;  /* 0x0000541058117816 */ /* 0x000fe20000000002 */
[----:B------:R-:W-:Y:S01]  /*e3f0*/  IMAD.U32 R31, R15, 0x10000, RZ ;  /* 0x000100000f1f7824 */ /* 0x000fe200078e00ff */
[----:B------:R-:W-:-:S03]  /*e400*/  SHF.R.U32.HI R12, RZ, 0x10, R43 ;  /* 0x00000010ff0c7819 */ /* 0x000fc6000001162b */
        /* <DEDUP_REMOVED lines=14> */
[----:B------:R-:W-:Y:S01]  /*e4f0*/  FMUL.FTZ R6, R10, R29 ;  /* 0x0000001d0a067220 */ /* 0x000fe20000410000 */
[C---:B------:R-:W-:Y:S01]  /*e500*/  LOP3.LUT R0, R7.reuse, 0xffff0000, RZ, 0xc0, !PT ;  /* 0xffff000007007812 */ /* 0x040fe200078ec0ff */
[----:B------:R-:W-:-:S02]  /*e510*/  IMAD.U32 R2, R7, 0x10000, RZ ;  /* 0x0001000007027824 */ /* 0x000fc400078e00ff */
[-C--:B------:R-:W-:Y:S01]  /*e520*/  FMUL.FTZ R7, R10, R30.reuse ;  /* 0x0000001e0a077220 */ /* 0x080fe20000410000 */
[----:B------:R-:W-:Y:S01]  /*e530*/  LOP3.LUT R10, R18, 0xffff0000, RZ, 0xc0, !PT ;  /* 0xffff0000120a7812 */ /* 0x000fe200078ec0ff */
[----:B------:R-:W-:Y:S02]  /*e540*/  FFMA.FTZ R30, R21, R30, -R6 ;  /* 0x0000001e151e7223 */ /* 0x000fe40000010806 */
[C---:B------:R-:W-:Y:S01]  /*e550*/  IMAD.U32 R8, R5.reuse, 0x10000, RZ ;  /* 0x0001000005087824 */ /* 0x040fe200078e00ff */
[----:B------:R-:W-:Y:S01]  /*e560*/  LOP3.LUT R5, R5, 0xffff0000, RZ, 0xc0, !PT ;  /* 0xffff000005057812 */ /* 0x000fe200078ec0ff */
[----:B------:R-:W-:Y:S02]  /*e570*/  FMUL.FTZ R6, R9, R32 ;  /* 0x0000002009067220 */ /* 0x000fe40000410000 */
[----:B------:R-:W-:Y:S02]  /*e580*/  FFMA.FTZ R29, R21, R29, R7 ;  /* 0x0000001d151d7223 */ /* 0x000fe40000010007 */
[----:B------:R-:W-:-:S02]  /*e590*/  FFMA.FTZ R21, R20, R10, -R6 ;  /* 0x0000000a14157223 */ /* 0x000fc40000010806 */
[CC--:B------:R-:W-:Y:S02]  /*e5a0*/  FMUL.FTZ R7, R8.reuse, R31.reuse ;  /* 0x0000001f08077220 */ /* 0x0c0fe40000410000 */
[----:B------:R-:W-:Y:S01]  /*e5b0*/  FMUL.FTZ R6, R8, R16 ;  /* 0x0000001008067220 */ /* 0x000fe20000410000 */
[----:B------:R-:W-:Y:S01]  /*e5c0*/  LOP3.LUT R8, R15, 0xffff0000, RZ, 0xc0, !PT ;  /* 0xffff00000f087812 */ /* 0x000fe200078ec0ff */
[----:B------:R-:W-:Y:S02]  /*e5d0*/  FMUL.FTZ R9, R9, R10 ;  /* 0x0000000a09097220 */ /* 0x000fe40000410000 */
[C---:B------:R-:W-:Y:S02]  /*e5e0*/  FFMA.FTZ R16, R19.reuse, R16, -R7 ;  /* 0x0000001013107223 */ /* 0x040fe40000010807 */
[----:B------:R-:W-:Y:S02]  /*e5f0*/  FFMA.FTZ R19, R19, R31, R6 ;  /* 0x0000001f13137223 */ /* 0x000fe40000010006 */
[----:B------:R-:W-:Y:S01]  /*e600*/  FFMA.FTZ R18, R20, R32, R9 ;  /* 0x0000002014127223 */ /* 0x000fe20000010009 */
[----:B------:R-:W-:Y:S01]  /*e610*/  LOP3.LUT R9, R17, 0xffff0000, RZ, 0xc0, !PT ;  /* 0xffff000011097812 */ /* 0x000fe200078ec0ff */
[----:B------:R-:W-:Y:S01]  /*e620*/  IMAD.U32 R7, R24, 0x10000, RZ ;  /* 0x0001000018077824 */ /* 0x000fe200078e00ff */
[----:B------:R-:W-:Y:S01]  /*e630*/  LOP3.LUT R17, R23, 0xffff0000, RZ, 0xc0, !PT ;  /* 0xffff000017117812 */ /* 0x000fe200078ec0ff */
[----:B------:R-:W-:-:S02]  /*e640*/  FMUL.FTZ R6, R2, R33 ;  /* 0x0000002102067220 */ /* 0x000fc40000410000 */
[----:B------:R-:W-:Y:S02]  /*e650*/  IMAD.U32 R20, R23, 0x10000, RZ ;  /* 0x0001000017147824 */ /* 0x000fe400078e00ff */
[-C--:B------:R-:W-:Y:S02]  /*e660*/  FMUL.FTZ R2, R2, R7.reuse ;  /* 0x0000000702027220 */ /* 0x080fe40000410000 */
[----:B------:R-:W-:Y:S02]  /*e670*/  FFMA.FTZ R15, R12, R7, -R6 ;  /* 0x000000070c0f7223 */ /* 0x000fe40000010806 */
[----:B------:R-:W-:Y:S02]  /*e680*/  FMUL.FTZ R7, R5, R8 ;  /* 0x0000000805077220 */ /* 0x000fe40000410000 */
[----:B------:R-:W-:Y:S02]  /*e690*/  IMAD.U32 R10, R25, 0x10000, RZ ;  /* 0x00010000190a7824 */ /* 0x000fe400078e00ff */
[----:B------:R-:W-:-:S02]  /*e6a0*/  FMUL.FTZ R6, R5, R9 ;  /* 0x0000000905067220 */ /* 0x000fc40000410000 */
[----:B------:R-:W-:Y:S02]  /*e6b0*/  FMUL.FTZ R5, R4, R20 ;  /* 0x0000001404057220 */ /* 0x000fe40000410000 */
[----:B------:R-:W-:Y:S02]  /*e6c0*/  FFMA.FTZ R12, R12, R33, R2 ;  /* 0x000000210c0c7223 */ /* 0x000fe40000010002 */
[C---:B------:R-:W-:Y:S02]  /*e6d0*/  FFMA.FTZ R9, R14.reuse, R9, -R7 ;  /* 0x000000090e097223 */ /* 0x040fe40000010807 */
[----:B------:R-:W-:Y:S01]  /*e6e0*/  FFMA.FTZ R14, R14, R8, R6 ;  /* 0x000000080e0e7223 */ /* 0x000fe20000010006 */
[----:B------:R-:W-:Y:S01]  /*e6f0*/  LOP3.LUT R6, R25, 0xffff0000, RZ, 0xc0, !PT ;  /* 0xffff000019067812 */ /* 0x000fe200078ec0ff */
[-C--:B------:R-:W-:Y:S01]  /*e700*/  FMUL.FTZ R2, R4, R10.reuse ;  /* 0x0000000a04027220 */ /* 0x080fe20000410000 */
[----:B------:R-:W-:Y:S01]  /*e710*/  LOP3.LUT R8, R22, 0xffff0000, RZ, 0xc0, !PT ;  /* 0xffff000016087812 */ /* 0x000fe200078ec0ff */
[C---:B------:R-:W-:Y:S01]  /*e720*/  FFMA.FTZ R10, R13.reuse, R10, -R5 ;  /* 0x0000000a0d0a7223 */ /* 0x040fe20000010805 */
[----:B------:R-:W-:Y:S01]  /*e730*/  LOP3.LUT R5, R24, 0xffff0000, RZ, 0xc0, !PT ;  /* 0xffff000018057812 */ /* 0x000fe200078ec0ff */
[----:B------:R-:W-:Y:S01]  /*e740*/  FFMA.FTZ R7, R13, R20, R2 ;  /* 0x000000140d077223 */ /* 0x000fe20000010002 */
[----:B------:R-:W-:Y:S01]  /*e750*/  F2FP.BF16.PACK_AB R9, R9, R16 ;  /* 0x000000100909723e */ /* 0x000fe200000010ff */
[----:B------:R-:W-:-:S02]  /*e760*/  FMUL.FTZ R4, R3, R17 ;  /* 0x0000001103047220 */ /* 0x000fc40000410000 */
[----:B------:R-:W-:Y:S02]  /*e770*/  FMUL.FTZ R3, R3, R6 ;  /* 0x0000000603037220 */ /* 0x000fe40000410000 */
[C---:B------:R-:W-:Y:S02]  /*e780*/  FMUL.FTZ R2, R0.reuse, R8 ;  /* 0x0000000800027220 */ /* 0x040fe40000410000 */
[----:B------:R-:W-:Y:S02]  /*e790*/  FMUL.FTZ R0, R0, R5 ;  /* 0x0000000500007220 */ /* 0x000fe40000410000 */
[----:B------:R-:W-:Y:S01]  /*e7a0*/  FFMA.FTZ R6, R26, R6, -R4 ;  /* 0x000000061a067223 */ /* 0x000fe20000010804 */
[----:B------:R-:W-:Y:S01]  /*e7b0*/  F2FP.BF16.PACK_AB R4, R18, R29 ;  /* 0x0000001d1204723e */ /* 0x000fe200000010ff */
[----:B------:R-:W-:Y:S02]  /*e7c0*/  FFMA.FTZ R3, R26, R17, R3 ;  /* 0x000000111a037223 */ /* 0x000fe40000010003 */
[C---:B------:R-:W-:Y:S01]  /*e7d0*/  FFMA.FTZ R2, R11.reuse, R5, -R2 ;  /* 0x000000050b027223 */ /* 0x040fe20000010802 */
[----:B------:R-:W-:Y:S01]  /*e7e0*/  F2FP.BF16.PACK_AB R10, R6, R10 ;  /* 0x0000000a060a723e */ /* 0x000fe200000010ff */
[----:B------:R-:W-:Y:S01]  /*e7f0*/  FFMA.FTZ R0, R11, R8, R0 ;  /* 0x000000080b007223 */ /* 0x000fe20000010000 */
[----:B------:R-:W-:-:S02]  /*e800*/  F2FP.BF16.PACK_AB R8, R21, R30 ;  /* 0x0000001e1508723e */ /* 0x000fc400000010ff */
[----:B------:R-:W-:Y:S02]  /*e810*/  F2FP.BF16.PACK_AB R6, R3, R7 ;  /* 0x000000070306723e */ /* 0x000fe400000010ff */
[----:B------:R-:W-:Y:S02]  /*e820*/  F2FP.BF16.PACK_AB R11, R2, R15 ;  /* 0x0000000f020b723e */ /* 0x000fe400000010ff */
[----:B------:R-:W-:Y:S02]  /*e830*/  F2FP.BF16.PACK_AB R5, R14, R19 ;  /* 0x000000130e05723e */ /* 0x000fe400000010ff */
[----:B------:R-:W-:Y:S01]  /*e840*/  F2FP.BF16.PACK_AB R7, R0, R12 ;  /* 0x0000000c0007723e */ /* 0x000fe200000010ff */
[----:B------:R2:W-:Y:S04]  /*e850*/  STS.128 [R28], R8 ;  /* 0x000000081c007388 */ /* 0x0005e80000000c00 */
[----:B------:R2:W-:Y:S02]  /*e860*/  STS.128 [R27+0xc100], R4 ;  /* 0x00c100041b007388 */ /* 0x0005e40000000c00 */
.L_x_683:
[----:B------:R-:W-:Y:S05]  /*e870*/  BSYNC B1 ;  /* 0x0000000000017941 */ /* 0x000fea0003800000 */
.L_x_682:
[----:B------:R-:W-:-:S13]  /*e880*/  ISETP.GE.AND P0, PT, R110, R76, PT ;  /* 0x0000004c6e00720c */ /* 0x000fda0003f06270 */
[----:B------:R-:W-:Y:S05]  /*e890*/  @P0 BRA `(.L_x_667) ;  /* 0x0000157000000947 */ /* 0x000fea0003800000 */
[----:B------:R-:W-:Y:S01]  /*e8a0*/  ISETP.GE.AND P0, PT, R104, c[0x0][0x27c], PT ;  /* 0x00009f0068007a0c */ /* 0x000fe20003f06270 */
[----:B------:R-:W-:Y:S01]  /*e8b0*/  IMAD.SHL.U32 R0, R110, 0x40, RZ ;  /* 0x000000406e007824 */ /* 0x000fe200078e00ff */
[----:B------:R-:W-:Y:S01]  /*e8c0*/  SHF.R.S32.HI R2, RZ, 0x1f, R110 ;  /* 0x0000001fff027819 */ /* 0x000fe2000001146e */
[----:B------:R-:W-:Y:S03]  /*e8d0*/  BSSY B0, `(.L_x_688) ;  /* 0x0000071000007945 */ /* 0x000fe60003800000 */
[----:B------:R-:W-:Y:S02]  /*e8e0*/  LEA.HI R2, R2, R110, RZ, 0x3 ;  /* 0x0000006e02027211 */ /* 0x000fe400078f18ff */
[----:B------:R-:W-:-:S03]  /*e8f0*/  LOP3.LUT R0, R0, 0x1c0, RZ, 0xc0, !PT ;  /* 0x000001c000007812 */ /* 0x000fc600078ec0ff */
[----:B------:R-:W-:Y:S01]  /*e900*/  IMAD.SHL.U32 R2, R2, 0x40, RZ ;  /* 0x0000004002027824 */ /* 0x000fe200078e00ff */
[----:B------:R-:W-:-:S04]  /*e910*/  SHF.R.U32.HI R37, RZ, 0x3, R0 ;  /* 0x00000003ff257819 */ /* 0x000fc80000011600 */
[----:B--2---:R-:W-:Y:S01]  /*e920*/  LOP3.LUT R28, R2, 0xfffffe00, RZ, 0xc0, !PT ;  /* 0xfffffe00021c7812 */ /* 0x004fe200078ec0ff */
[----:B------:R-:W-:Y:S05]  /*e930*/  @P0 BRA `(.L_x_689) ;  /* 0x000006a000000947 */ /* 0x000fea0003800000 */
[----:B------:R-:W-:Y:S01]  /*e940*/  IMAD.MOV.U32 R4, RZ, RZ, c[0x0][0x27c] ;  /* 0x00009f00ff047624 */ /* 0x000fe200078e00ff */
[----:B------:R-:W-:Y:S02]  /*e950*/  LOP3.LUT R2, R0, 0x38, R104, 0xf8, !PT ;  /* 0x0000003800027812 */ /* 0x000fe400078ef868 */
        /* <DEDUP_REMOVED lines=16> */
[----:B------:R-:W-:Y:S02]  /*ea60*/  SHF.R.U64 R19, R58, 0x10, R59 ;  /* 0x000000103a137819 */ /* 0x000fe4000000123b */
[----:B------:R-:W-:Y:S01]  /*ea70*/  PRMT R25, R93, 0x5432, R12 ;  /* 0x000054325d197816 */ /* 0x000fe2000000000c */
[----:B------:R-:W-:Y:S01]  /*ea80*/  IMAD.SHL.U32 R30, R2, 0x2, RZ ;  /* 0x00000002021e7824 */ /* 0x000fe200078e00ff */
[----:B------:R-:W-:Y:S02]  /*ea90*/  SHF.R.U64 R2, R52, 0x10, R53 ;  /* 0x0000001034027819 */ /* 0x000fe40000001235 */
[----:B------:R-:W-:-:S02]  /*eaa0*/  SHF.R.U32.HI R15, RZ, 0x10, R57 ;  /* 0x00000010ff0f7819 */ /* 0x000fc40000011639 */
[----:B------:R-:W3:Y:S01]  /*eab0*/  LDS.128 R4, [R30+0xc100] ;  /* 0x00c100001e047984 */ /* 0x000ee20000000c00 */
[----:B------:R-:W-:Y:S02]  /*eac0*/  PRMT R18, R92, 0x5432, R2 ;  /* 0x000054325c127816 */ /* 0x000fe40000000002 */
[----:B------:R-:W-:Y:S02]  /*ead0*/  SHF.L.U32 R32, R16, 0x10, RZ ;  /* 0x0000001010207819 */ /* 0x000fe400000006ff */
[----:B------:R-:W-:Y:S01]  /*eae0*/  SHF.R.U32.HI R3, RZ, 0x10, R53 ;  /* 0x00000010ff037819 */ /* 0x000fe20000011635 */
[----:B------:R-:W-:Y:S01]  /*eaf0*/  IMAD.U32 R33, R18, 0x10000, RZ ;  /* 0x0001000012217824 */ /* 0x000fe200078e00ff */
[----:B------:R-:W-:Y:S02]  /*eb00*/  SHF.R.U32.HI R22, RZ, 0x10, R59 ;  /* 0x00000010ff167819 */ /* 0x000fe4000001163b */
[----:B------:R-:W-:Y:S02]  /*eb10*/  PRMT R24, R93, 0x5410, R13 ;  /* 0x000054105d187816 */ /* 0x000fe4000000000d */
[----:B------:R-:W-:-:S02]  /*eb20*/  PRMT R23, R91, 0x5432, R19 ;  /* 0x000054325b177816 */ /* 0x000fc40000000013 */
[----:B------:R-:W-:Y:S02]  /*eb30*/  PRMT R15, R90, 0x5410, R15 ;  /* 0x000054105a0f7816 */ /* 0x000fe4000000000f */
[----:B------:R-:W-:Y:S02]  /*eb40*/  PRMT R17, R92, 0x5410, R3 ;  /* 0x000054105c117816 */ /* 0x000fe40000000003 */
[----:B------:R-:W-:Y:S01]  /*eb50*/  PRMT R22, R91, 0x5410, R22 ;  /* 0x000054105b167816 */ /* 0x000fe20000000016 */
[----:B------:R-:W-:Y:S01]  /*eb60*/  IMAD.U32 R35, R15, 0x10000, RZ ;  /* 0x000100000f237824 */ /* 0x000fe200078e00ff */
[C---:B--2---:R-:W-:Y:S01]  /*eb70*/  LOP3.LUT R26, R11.reuse, 0xffff0000, RZ, 0xc0, !PT ;  /* 0xffff00000b1a7812 */ /* 0x044fe200078ec0ff */
[----:B------:R-:W-:Y:S01]  /*eb80*/  IMAD.U32 R12, R11, 0x10000, RZ ;  /* 0x000100000b0c7824 */ /* 0x000fe200078e00ff */
[C---:B------:R-:W-:Y:S01]  /*eb90*/  LOP3.LUT R20, R8.reuse, 0xffff0000, RZ, 0xc0, !PT ;  /* 0xffff000008147812 */ /* 0x040fe200078ec0ff */
[----:B------:R-:W-:Y:S01]  /*eba0*/  IMAD.U32 R21, R8, 0x10000, RZ ;  /* 0x0001000008157824 */ /* 0x000fe200078e00ff */
[C---:B------:R-:W-:Y:S01]  /*ebb0*/  LOP3.LUT R14, R9.reuse, 0xffff0000, RZ, 0xc0, !PT ;  /* 0xffff0000090e7812 */ /* 0x040fe200078ec0ff */
[----:B------:R-:W-:Y:S01]  /*ebc0*/  IMAD.U32 R19, R9, 0x10000, RZ ;  /* 0x0001000009137824 */ /* 0x000fe200078e00ff */
[C---:B------:R-:W-:Y:S01]  /*ebd0*/  LOP3.LUT R27, R10.reuse, 0xffff0000, RZ, 0xc0, !PT ;  /* 0xffff00000a1b7812 */ /* 0x040fe200078ec0ff */
[----:B------:R-:W-:Y:S01]  /*ebe0*/  IMAD.U32 R13, R10, 0x10000, RZ ;  /* 0x000100000a0d7824 */ /* 0x000fe200078e00ff */
[----:B------:R-:W-:-:S02]  /*ebf0*/  SHF.L.U32 R34, R22, 0x10, RZ ;  /* 0x0000001016227819 */ /* 0x000fc400000006ff */
[----:B------:R-:W-:Y:S01]  /*ec00*/  LOP3.LUT R36, R16, 0xffff0000, RZ, 0xc0, !PT ;  /* 0xffff000010247812 */ /* 0x000fe200078ec0ff */
[C---:B---3--:R-:W-:Y:S01]  /*ec10*/  IMAD.U32 R11, R4.reuse, 0x10000, RZ ;  /* 0x00010000040b7824 */ /* 0x048fe200078e00ff */
[----:B------:R-:W-:Y:S01]  /*ec20*/  LOP3.LUT R10, R4, 0xffff0000, RZ, 0xc0, !PT ;  /* 0xffff0000040a7812 */ /* 0x000fe200078ec0ff */
[C---:B------:R-:W-:Y:S01]  /*ec30*/  IMAD.U32 R9, R5.reuse, 0x10000, RZ ;  /* 0x0001000005097824 */ /* 0x040fe200078e00ff */
[----:B------:R-:W-:Y:S01]  /*ec40*/  LOP3.LUT R8, R5, 0xffff0000, RZ, 0xc0, !PT ;  /* 0xffff000005087812 */ /* 0x000fe200078ec0ff */
[----:B------:R-:W-:Y:S01]  /*ec50*/  FMUL.FTZ R29, R11, R32 ;  /* 0x000000200b1d7220 */ /* 0x000fe20000410000 */
[C---:B------:R-:W-:Y:S01]  /*ec60*/  LOP3.LUT R4, R6.reuse, 0xffff0000, RZ, 0xc0, !PT ;  /* 0xffff000006047812 */ /* 0x040fe200078ec0ff */
[----:B------:R-:W-:Y:S01]  /*ec70*/  IMAD.U32 R5, R6, 0x10000, RZ ;  /* 0x0001000006057824 */ /* 0x000fe200078e00ff */
[----:B------:R-:W-:Y:S01]  /*ec80*/  LOP3.LUT R2, R7, 0xffff0000, RZ, 0xc0, !PT ;  /* 0xffff000007027812 */ /* 0x000fe200078ec0ff */
[-C--:B------:R-:W-:Y:S02]  /*ec90*/  FMUL.FTZ R6, R11, R33.reuse ;  /* 0x000000210b067220 */ /* 0x080fe40000410000 */
[----:B------:R-:W-:-:S02]  /*eca0*/  FFMA.FTZ R33, R21, R33, -R29 ;  /* 0x0000002115217223 */ /* 0x000fc4000001081d */
[----:B------:R-:W-:Y:S02]  /*ecb0*/  IMAD.U32 R29, R17, 0x10000, RZ ;  /* 0x00010000111d7824 */ /* 0x000fe400078e00ff */
[----:B------:R-:W-:Y:S02]  /*ecc0*/  IMAD.U32 R3, R7, 0x10000, RZ ;  /* 0x0001000007037824 */ /* 0x000fe400078e00ff */
[----:B------:R-:W-:Y:S02]  /*ecd0*/  FFMA.FTZ R32, R21, R32, R6 ;  /* 0x0000002015207223 */ /* 0x000fe40000010006 */
[----:B------:R-:W-:Y:S02]  /*ece0*/  IMAD.U32 R21, R24, 0x10000, RZ ;  /* 0x0001000018157824 */ /* 0x000fe400078e00ff */
[C---:B------:R-:W-:Y:S02]  /*ecf0*/  FMUL.FTZ R11, R9.reuse, R35 ;  /* 0x00000023090b7220 */ /* 0x040fe40000410000 */
[----:B------:R-:W-:Y:S01]  /*ed00*/  FMUL.FTZ R7, R9, R29 ;  /* 0x0000001d09077220 */ /* 0x000fe20000410000 */
[----:B------:R-:W-:Y:S01]  /*ed10*/  LOP3.LUT R9, R17, 0xffff0000, RZ, 0xc0, !PT ;  /* 0xffff000011097812 */ /* 0x000fe200078ec0ff */
[C---:B------:R-:W-:Y:S01]  /*ed20*/  FMUL.FTZ R6, R3.reuse, R34 ;  /* 0x0000002203067220 */ /* 0x040fe20000410000 */
[----:B------:R-:W-:Y:S01]  /*ed30*/  LOP3.LUT R17, R22, 0xffff0000, RZ, 0xc0, !PT ;  /* 0xffff000016117812 */ /* 0x000fe200078ec0ff */
[----:B------:R-:W-:-:S02]  /*ed40*/  FMUL.FTZ R3, R3, R21 ;  /* 0x0000001503037220 */ /* 0x000fc40000410000 */
[----:B------:R-:W-:Y:S01]  /*ed50*/  FFMA.FTZ R29, R19, R29, -R11 ;  /* 0x0000001d131d7223 */ /* 0x000fe2000001080b */
[----:B------:R-:W-:Y:S01]  /*ed60*/  LOP3.LUT R11, R15, 0xffff0000, RZ, 0xc0, !PT ;  /* 0xffff00000f0b7812 */ /* 0x000fe200078ec0ff */
[----:B------:R-:W-:Y:S01]  /*ed70*/  FFMA.FTZ R19, R19, R35, R7 ;  /* 0x0000002313137223 */ /* 0x000fe20000010007 */
[----:B------:R-:W-:Y:S01]  /*ed80*/  LOP3.LUT R7, R18, 0xffff0000, RZ, 0xc0, !PT ;  /* 0xffff000012077812 */ /* 0x000fe200078ec0ff */
[----:B------:R-:W-:Y:S02]  /*ed90*/  FFMA.FTZ R16, R12, R34, R3 ;  /* 0x000000220c107223 */ /* 0x000fe40000010003 */
[----:B------:R-:W-:Y:S02]  /*eda0*/  FMUL.FTZ R3, R10, R36 ;  /* 0x000000240a037220 */ /* 0x000fe40000410000 */
[----:B------:R-:W-:Y:S02]  /*edb0*/  FFMA.FTZ R21, R12, R21, -R6 ;  /* 0x000000150c157223 */ /* 0x000fe40000010806 */
[----:B------:R-:W-:-:S02]  /*edc0*/  FMUL.FTZ R6, R10, R7 ;  /* 0x000000070a067220 */ /* 0x000fc40000410000 */
[----:B------:R-:W-:Y:S02]  /*edd0*/  FFMA.FTZ R15, R20, R7, -R3 ;  /* 0x00000007140f7223 */ /* 0x000fe40000010803 */
[----:B------:R-:W-:Y:S02]  /*ede0*/  IMAD.U32 R18, R23, 0x10000, RZ ;  /* 0x0001000017127824 */ /* 0x000fe400078e00ff */
[C---:B------:R-:W-:Y:S02]  /*edf0*/  FMUL.FTZ R7, R8.reuse, R11 ;  /* 0x0000000b08077220 */ /* 0x040fe40000410000 */
[----:B------:R-:W-:Y:S01]  /*ee00*/  FMUL.FTZ R3, R8, R9 ;  /* 0x0000000908037220 */ /* 0x000fe20000410000 */
[----:B------:R-:W-:Y:S01]  /*ee10*/  LOP3.LUT R8, R24, 0xffff0000, RZ, 0xc0, !PT ;  /* 0xffff000018087812 */ /* 0x000fe200078ec0ff */
[----:B------:R-:W-:Y:S02]  /*ee20*/  IMAD.U32 R10, R25, 0x10000, RZ ;  /* 0x00010000190a7824 */ /* 0x000fe400078e00ff */
[----:B------:R-:W-:-:S02]  /*ee30*/  FFMA.FTZ R12, R20, R36, R6 ;  /* 0x00000024140c7223 */ /* 0x000fc40000010006 */
[----:B------:R-:W-:Y:S02]  /*ee40*/  FMUL.FTZ R6, R5, R18 ;  /* 0x0000001205067220 */ /* 0x000fe40000410000 */
[C---:B------:R-:W-:Y:S01]  /*ee50*/  FFMA.FTZ R9, R14.reuse, R9, -R7 ;  /* 0x000000090e097223 */ /* 0x040fe20000010807 */
[----:B------:R-:W-:Y:S01]  /*ee60*/  LOP3.LUT R7, R25, 0xffff0000, RZ, 0xc0, !PT ;  /* 0xffff000019077812 */ /* 0x000fe200078ec0ff */
[----:B------:R-:W-:Y:S02]  /*ee70*/  FFMA.FTZ R14, R14, R11, R3 ;  /* 0x0000000b0e0e7223 */ /* 0x000fe40000010003 */
[-C--:B------:R-:W-:Y:S01]  /*ee80*/  FMUL.FTZ R3, R5, R10.reuse ;  /* 0x0000000a05037220 */ /* 0x080fe20000410000 */
[----:B------:R-:W-:Y:S01]  /*ee90*/  F2FP.BF16.PACK_AB R9, R9, R29 ;  /* 0x0000001d0909723e */ /* 0x000fe200000010ff */
[----:B------:R-:W-:Y:S01]  /*eea0*/  FFMA.FTZ R10, R13, R10, -R6 ;  /* 0x0000000a0d0a7223 */ /* 0x000fe20000010806 */
[----:B------:R-:W-:Y:S01]  /*eeb0*/  LOP3.LUT R6, R23, 0xffff0000, RZ, 0xc0, !PT ;  /* 0xffff000017067812 */ /* 0x000fe200078ec0ff */
[----:B------:R-:W-:-:S02]  /*eec0*/  FFMA.FTZ R11, R13, R18, R3 ;  /* 0x000000120d0b7223 */ /* 0x000fc40000010003 */
[----:B------:R-:W-:Y:S02]  /*eed0*/  FMUL.FTZ R3, R2, R17 ;  /* 0x0000001102037220 */ /* 0x000fe40000410000 */
[C---:B------:R-:W-:Y:S02]  /*eee0*/  FMUL.FTZ R5, R4.reuse, R6 ;  /* 0x0000000604057220 */ /* 0x040fe40000410000 */
[-C--:B------:R-:W-:Y:S02]  /*eef0*/  FMUL.FTZ R4, R4, R7.reuse ;  /* 0x0000000704047220 */ /* 0x080fe40000410000 */
[----:B------:R-:W-:Y:S02]  /*ef00*/  FMUL.FTZ R2, R2, R8 ;  /* 0x0000000802027220 */ /* 0x000fe40000410000 */
[C---:B------:R-:W-:Y:S01]  /*ef10*/  FFMA.FTZ R6, R27.reuse, R6, R4 ;  /* 0x000000061b067223 */ /* 0x040fe20000010004 */
[----:B------:R-:W-:Y:S01]  /*ef20*/  F2FP.BF16.PACK_AB R4, R12, R32 ;  /* 0x000000200c04723e */ /* 0x000fe200000010ff */
[----:B------:R-:W-:Y:S01]  /*ef30*/  FFMA.FTZ R7, R27, R7, -R5 ;  /* 0x000000071b077223 */ /* 0x000fe20000010805 */
[----:B------:R-:W-:Y:S01]  /*ef40*/  F2FP.BF16.PACK_AB R5, R14, R19 ;  /* 0x000000130e05723e */ /* 0x000fe200000010ff */
[----:B------:R-:W-:Y:S01]  /*ef50*/  FFMA.FTZ R3, R26, R8, -R3 ;  /* 0x000000081a037223 */ /* 0x000fe20000010803 */
[----:B------:R-:W-:Y:S01]  /*ef60*/  F2FP.BF16.PACK_AB R6, R6, R11 ;  /* 0x0000000b0606723e */ /* 0x000fe200000010ff */
[----:B------:R-:W-:Y:S01]  /*ef70*/  FFMA.FTZ R2, R26, R17, R2 ;  /* 0x000000111a027223 */ /* 0x000fe20000010002 */
[----:B------:R-:W-:-:S02]  /*ef80*/  F2FP.BF16.PACK_AB R8, R15, R33 ;  /* 0x000000210f08723e */ /* 0x000fc400000010ff */
[----:B------:R-:W-:Y:S02]  /*ef90*/  F2FP.BF16.PACK_AB R10, R7, R10 ;  /* 0x0000000a070a723e */ /* 0x000fe400000010ff */
[----:B------:R-:W-:Y:S02]  /*efa0*/  F2FP.BF16.PACK_AB R11, R3, R21 ;  /* 0x00000015030b723e */ /* 0x000fe400000010ff */
[----:B------:R-:W-:-:S03]  /*efb0*/  F2FP.BF16.PACK_AB R7, R2, R16 ;  /* 0x000000100207723e */ /* 0x000fc600000010ff */
[----:B------:R2:W-:Y:S04]  /*efc0*/  STS.128 [R31], R8 ;  /* 0x000000081f007388 */ /* 0x0005e80000000c00 */
[----:B------:R2:W-:Y:S02]  /*efd0*/  STS.128 [R30+0xc100], R4 ;  /* 0x00c100041e007388 */ /* 0x0005e40000000c00 */
.L_x_689:
[----:B------:R-:W-:Y:S05]  /*efe0*/  BSYNC B0 ;  /* 0x0000000000007941 */ /* 0x000fea0003800000 */
.L_x_688:
[----:B------:R-:W-:Y:S01]  /*eff0*/  ISETP.GE.AND P0, PT, R107, c[0x0][0x27c], PT ;  /* 0x00009f006b007a0c */ /* 0x000fe20003f06270 */
[----:B------:R-:W-:-:S12]  /*f000*/  BSSY B0, `(.L_x_690) ;  /* 0x0000070000007945 */ /* 0x000fd80003800000 */
[----:B------:R-:W-:Y:S05]  /*f010*/  @P0 BRA `(.L_x_691) ;  /* 0x000006e000000947 */ /* 0x000fea0003800000 */
[----:B------:R-:W-:Y:S01]  /*f020*/  IMAD.MOV.U32 R2, RZ, RZ, c[0x0][0x27c] ;  /* 0x00009f00ff027624 */ /* 0x000fe200078e00ff */
[----:B--2---:R-:W-:Y:S02]  /*f030*/  LEA.HI R4, R81, R107, RZ, 0x6 ;  /* 0x0000006b51047211 */ /* 0x004fe400078f30ff */
[----:B------:R-:W-:Y:S02]  /*f040*/  LOP3.LUT R3, R0, 0x38, R82, 0xf8, !PT ;  /* 0x0000003800037812 */ /* 0x000fe400078ef852 */
[----:B------:R-:W-:Y:S01]  /*f050*/  LEA.HI R2, R2, R51, RZ, 0x1d ;  /* 0x0000003302027211 */ /* 0x000fe200078fe8ff */
[----:B------:R-:W-:Y:S01]  /*f060*/  IMAD.SHL.U32 R6, R4, 0x80, RZ ;  /* 0x0000008004067824 */ /* 0x000fe200078e00ff */
[----:B------:R-:W-:Y:S02]  /*f070*/  LOP3.LUT R3, R3, R37, RZ, 0x3c, !PT ;  /* 0x0000002503037212 */ /* 0x000fe400078e3cff */
        /* <DEDUP_REMOVED lines=13> */
[----:B------:R-:W-:Y:S02]  /*f150*/  SHF.R.U64 R12, R62, 0x10, R63 ;  /* 0x000000103e0c7819 */ /* 0x000fe4000000123f */
[----:B------:R-:W-:Y:S01]  /*f160*/  PRMT R16, R94, 0x5432, R14 ;  /* 0x000054325e107816 */ /* 0x000fe2000000000e */
[----:B------:R-:W-:Y:S01]  /*f170*/  IMAD.SHL.U32 R30, R2, 0x2, RZ ;  /* 0x00000002021e7824 */ /* 0x000fe200078e00ff */
[----:B------:R-:W-:Y:S02]  /*f180*/  SHF.R.U64 R2, R60, 0x10, R61 ;  /* 0x000000103c027819 */ /* 0x000fe4000000123d */
[----:B------:R-:W-:Y:S01]  /*f190*/  SHF.R.U32.HI R13, RZ, 0x10, R63 ;  /* 0x00000010ff0d7819 */ /* 0x000fe2000001163f */
[----:B------:R-:W-:Y:S01]  /*f1a0*/  IMAD.U32 R32, R16, 0x10000, RZ ;  /* 0x0001000010207824 */ /* 0x000fe200078e00ff */
[----:B------:R-:W3:Y:S01]  /*f1b0*/  LDS.128 R4, [R30+0xc100] ;  /* 0x00c100001e047984 */ /* 0x000ee20000000c00 */
[----:B------:R-:W-:-:S02]  /*f1c0*/  PRMT R18, R96, 0x5432, R2 ;  /* 0x0000543260127816 */ /* 0x000fc40000000002 */
[----:B------:R-:W-:Y:S02]  /*f1d0*/  SHF.R.U64 R19, R66, 0x10, R67 ;  /* 0x0000001042137819 */ /* 0x000fe40000001243 */
[C---:B------:R-:W-:Y:S01]  /*f1e0*/  PRMT R25, R97.reuse, 0x5432, R12 ;  /* 0x0000543261197816 */ /* 0x040fe2000000000c */
[----:B------:R-:W-:Y:S01]  /*f1f0*/  IMAD.U32 R33, R18, 0x10000, RZ ;  /* 0x0001000012217824 */ /* 0x000fe200078e00ff */
[----:B------:R-:W-:Y:S02]  /*f200*/  SHF.R.U32.HI R15, RZ, 0x10, R65 ;  /* 0x00000010ff0f7819 */ /* 0x000fe40000011641 */
[----:B------:R-:W-:Y:S02]  /*f210*/  SHF.R.U32.HI R3, RZ, 0x10, R61 ;  /* 0x00000010ff037819 */ /* 0x000fe4000001163d */
[----:B------:R-:W-:Y:S02]  /*f220*/  SHF.R.U32.HI R22, RZ, 0x10, R67 ;  /* 0x00000010ff167819 */ /* 0x000fe40000011643 */
[----:B------:R-:W-:-:S02]  /*f230*/  PRMT R24, R97, 0x5410, R13 ;  /* 0x0000541061187816 */ /* 0x000fc4000000000d */
[C---:B------:R-:W-:Y:S02]  /*f240*/  PRMT R23, R95.reuse, 0x5432, R19 ;  /* 0x000054325f177816 */ /* 0x040fe40000000013 */
[----:B------:R-:W-:Y:S02]  /*f250*/  PRMT R15, R94, 0x5410, R15 ;  /* 0x000054105e0f7816 */ /* 0x000fe4000000000f */
[----:B------:R-:W-:Y:S02]  /*f260*/  PRMT R17, R96, 0x5410, R3 ;  /* 0x0000541060117816 */ /* 0x000fe40000000003 */
[----:B------:R-:W-:Y:S01]  /*f270*/  PRMT R22, R95, 0x5410, R22 ;  /* 0x000054105f167816 */ /* 0x000fe20000000016 */
[----:B------:R-:W-:Y:S01]  /*f280*/  IMAD.U32 R35, R15, 0x10000, RZ ;  /* 0x000100000f237824 */ /* 0x000fe200078e00ff */
[----:B------:R-:W-:-:S03]  /*f290*/  LOP3.LUT R36, R16, 0xffff0000, RZ, 0xc0, !PT ;  /* 0xffff000010247812 */ /* 0x000fc600078ec0ff */
        /* <DEDUP_REMOVED lines=8> */
[----:B------:R-:W-:Y:S02]  /*f320*/  IMAD.U32 R13, R10, 0x10000, RZ ;  /* 0x000100000a0d7824 */ /* 0x000fe400078e00ff */
        /* <DEDUP_REMOVED lines=8> */
[----:B------:R-:W-:-:S02]  /*f3b0*/  FMUL.FTZ R6, R11, R33 ;  /* 0x000000210b067220 */ /* 0x000fc40000410000 */
[----:B------:R-:W-:Y:S02]  /*f3c0*/  FFMA.FTZ R33, R21, R33, -R29 ;  /* 0x0000002115217223 */ /* 0x000fe4000001081d */
[----:B------:R-:W-:Y:S02]  /*f3d0*/  IMAD.U32 R29, R17, 0x10000, RZ ;  /* 0x00010000111d7824 */ /* 0x000fe400078e00ff */
[----:B------:R-:W-:Y:S02]  /*f3e0*/  IMAD.U32 R3, R7, 0x10000, RZ ;  /* 0x0001000007037824 */ /* 0x000fe400078e00ff */
[----:B------:R-:W-:Y:S02]  /*f3f0*/  FFMA.FTZ R32, R21, R32, R6 ;  /* 0x0000002015207223 */ /* 0x000fe40000010006 */
[----:B------:R-:W-:Y:S02]  /*f400*/  IMAD.U32 R21, R24, 0x10000, RZ ;  /* 0x0001000018157824 */ /* 0x000fe400078e00ff */
[----:B------:R-:W-:-:S02]  /*f410*/  FMUL.FTZ R11, R9, R35 ;  /* 0x00000023090b7220 */ /* 0x000fc40000410000 */
[----:B------:R-:W-:Y:S01]  /*f420*/  FMUL.FTZ R7, R9, R29 ;  /* 0x0000001d09077220 */ /* 0x000fe20000410000 */
[----:B------:R-:W-:Y:S01]  /*f430*/  LOP3.LUT R9, R17, 0xffff0000, RZ, 0xc0, !PT ;  /* 0xffff000011097812 */ /* 0x000fe200078ec0ff */
[CC--:B------:R-:W-:Y:S01]  /*f440*/  FMUL.FTZ R6, R3.reuse, R34.reuse ;  /* 0x0000002203067220 */ /* 0x0c0fe20000410000 */
[----:B------:R-:W-:Y:S01]  /*f450*/  LOP3.LUT R17, R22, 0xffff0000, RZ, 0xc0, !PT ;  /* 0xffff000016117812 */ /* 0x000fe200078ec0ff */
[----:B------:R-:W-:Y:S02]  /*f460*/  FMUL.FTZ R3, R3, R21 ;  /* 0x0000001503037220 */ /* 0x000fe40000410000 */
[----:B------:R-:W-:Y:S01]  /*f470*/  FFMA.FTZ R29, R19, R29, -R11 ;  /* 0x0000001d131d7223 */ /* 0x000fe2000001080b */
[----:B------:R-:W-:Y:S01]  /*f480*/  LOP3.LUT R11, R15, 0xffff0000, RZ, 0xc0, !PT ;  /* 0xffff00000f0b7812 */ /* 0x000fe200078ec0ff */
[----:B------:R-:W-:Y:S01]  /*f490*/  FFMA.FTZ R19, R19, R35, R7 ;  /* 0x0000002313137223 */ /* 0x000fe20000010007 */
[----:B------:R-:W-:Y:S01]  /*f4a0*/  LOP3.LUT R7, R18, 0xffff0000, RZ, 0xc0, !PT ;  /* 0xffff000012077812 */ /* 0x000fe200078ec0ff */
[----:B------:R-:W-:-:S02]  /*f4b0*/  FFMA.FTZ R16, R12, R34, R3 ;  /* 0x000000220c107223 */ /* 0x000fc40000010003 */
[----:B------:R-:W-:Y:S02]  /*f4c0*/  FMUL.FTZ R3, R10, R36 ;  /* 0x000000240a037220 */ /* 0x000fe40000410000 */
[----:B------:R-:W-:Y:S02]  /*f4d0*/  FFMA.FTZ R21, R12, R21, -R6 ;  /* 0x000000150c157223 */ /* 0x000fe40000010806 */
[-C--:B------:R-:W-:Y:S02]  /*f4e0*/  FMUL.FTZ R6, R10, R7.reuse ;  /* 0x000000070a067220 */ /* 0x080fe40000410000 */
[----:B------:R-:W-:Y:S02]  /*f4f0*/  FFMA.FTZ R15, R20, R7, -R3 ;  /* 0x00000007140f7223 */ /* 0x000fe40000010803 */
[----:B------:R-:W-:Y:S02]  /*f500*/  IMAD.U32 R18, R23, 0x10000, RZ ;  /* 0x0001000017127824 */ /* 0x000fe400078e00ff */
[----:B------:R-:W-:-:S02]  /*f510*/  FMUL.FTZ R7, R8, R11 ;  /* 0x0000000b08077220 */ /* 0x000fc40000410000 */
[-C--:B------:R-:W-:Y:S01]  /*f520*/  FMUL.FTZ R3, R8, R9.reuse ;  /* 0x0000000908037220 */ /* 0x080fe20000410000 */
[----:B------:R-:W-:Y:S01]  /*f530*/  LOP3.LUT R8, R24, 0xffff0000, RZ, 0xc0, !PT ;  /* 0xffff000018087812 */ /* 0x000fe200078ec0ff */
[----:B------:R-:W-:Y:S02]  /*f540*/  IMAD.U32 R10, R25, 0x10000, RZ ;  /* 0x00010000190a7824 */ /* 0x000fe400078e00ff */
[----:B------:R-:W-:Y:S02]  /*f550*/  FFMA.FTZ R12, R20, R36, R6 ;  /* 0x00000024140c7223 */ /* 0x000fe40000010006 */
[----:B------:R-:W-:Y:S02]  /*f560*/  FMUL.FTZ R6, R5, R18 ;  /* 0x0000001205067220 */ /* 0x000fe40000410000 */
[C---:B------:R-:W-:Y:S01]  /*f570*/  FFMA.FTZ R9, R14.reuse, R9, -R7 ;  /* 0x000000090e097223 */ /* 0x040fe20000010807 */
[----:B------:R-:W-:Y:S01]  /*f580*/  LOP3.LUT R7, R25, 0xffff0000, RZ, 0xc0, !PT ;  /* 0xffff000019077812 */ /* 0x000fe200078ec0ff */
[----:B------:R-:W-:-:S02]  /*f590*/  FFMA.FTZ R14, R14, R11, R3 ;  /* 0x0000000b0e0e7223 */ /* 0x000fc40000010003 */
[-C--:B------:R-:W-:Y:S01]  /*f5a0*/  FMUL.FTZ R3, R5, R10.reuse ;  /* 0x0000000a05037220 */ /* 0x080fe20000410000 */
[----:B------:R-:W-:Y:S01]  /*f5b0*/  F2FP.BF16.PACK_AB R9, R9, R29 ;  /* 0x0000001d0909723e */ /* 0x000fe200000010ff */
[----:B------:R-:W-:Y:S01]  /*f5c0*/  FFMA.FTZ R10, R13, R10, -R6 ;  /* 0x0000000a0d0a7223 */ /* 0x000fe20000010806 */
[----:B------:R-:W-:Y:S01]  /*f5d0*/  LOP3.LUT R6, R23, 0xffff0000, RZ, 0xc0, !PT ;  /* 0xffff000017067812 */ /* 0x000fe200078ec0ff */
[----:B------:R-:W-:Y:S02]  /*f5e0*/  FFMA.FTZ R11, R13, R18, R3 ;  /* 0x000000120d0b7223 */ /* 0x000fe40000010003 */
[----:B------:R-:W-:Y:S02]  /*f5f0*/  FMUL.FTZ R3, R2, R17 ;  /* 0x0000001102037220 */ /* 0x000fe40000410000 */
[C---:B------:R-:W-:Y:S02]  /*f600*/  FMUL.FTZ R5, R4.reuse, R6 ;  /* 0x0000000604057220 */ /* 0x040fe40000410000 */
[----:B------:R-:W-:-:S02]  /*f610*/  FMUL.FTZ R4, R4, R7 ;  /* 0x0000000704047220 */ /* 0x000fc40000410000 */
        /* <DEDUP_REMOVED lines=8> */
[----:B------:R-:W-:Y:S02]  /*f6a0*/  F2FP.BF16.PACK_AB R8, R15, R33 ;  /* 0x000000210f08723e */ /* 0x000fe400000010ff */
[----:B------:R-:W-:-:S02]  /*f6b0*/  F2FP.BF16.PACK_AB R10, R7, R10 ;  /* 0x0000000a070a723e */ /* 0x000fc400000010ff */
[----:B------:R-:W-:Y:S02]  /*f6c0*/  F2FP.BF16.PACK_AB R11, R3, R21 ;  /* 0x00000015030b723e */ /* 0x000fe400000010ff */
[----:B------:R-:W-:-:S03]  /*f6d0*/  F2FP.BF16.PACK_AB R7, R2, R16 ;  /* 0x000000100207723e */ /* 0x000fc600000010ff */
[----:B------:R2:W-:Y:S04]  /*f6e0*/  STS.128 [R31], R8 ;  /* 0x000000081f007388 */ /* 0x0005e80000000c00 */
[----:B------:R2:W-:Y:S02]  /*f6f0*/  STS.128 [R30+0xc100], R4 ;  /* 0x00c100041e007388 */ /* 0x0005e40000000c00 */
.L_x_691:
[----:B------:R-:W-:Y:S05]  /*f700*/  BSYNC B0 ;  /* 0x0000000000007941 */ /* 0x000fea0003800000 */
.L_x_690:
[----:B------:R-:W-:-:S13]  /*f710*/  ISETP.GE.AND P0, PT, R106, c[0x0][0x27c], PT ;  /* 0x00009f006a007a0c */ /* 0x000fda0003f06270 */
        /* <DEDUP_REMOVED lines=11> */
[----:B------:R-:W-:Y:S02]  /*f7d0*/  LOP3.LUT R4, R0, 0x38, R5, 0xf8, !PT ;  /* 0x0000003800047812 */ /* 0x000fe400078ef805 */
[----:B------:R-:W-:Y:S01]  /*f7e0*/  IADD3 R0, R3, R6, R28 ;  /* 0x0000000603007210 */ /* 0x000fe20007ffe01c */
[----:B------:R-:W-:Y:S01]  /*f7f0*/  IMAD.SHL.U32 R2, R2, 0x400, RZ ;  /* 0x0000040002027824 */ /* 0x000fe200078e00ff */
[----:B------:R-:W-:Y:S02]  /*f800*/  LOP3.LUT R3, R4, R37, RZ, 0x3c, !PT ;  /* 0x0000002504037212 */ /* 0x000fe400078e3cff */
[----:B------:R-:W-:Y:S02]  /*f810*/  LEA R29, R0, 0xc100, 0x1 ;  /* 0x0000c100001d7811 */ /* 0x000fe400078e08ff */
[----:B------:R-:W-:-:S02]  /*f820*/  LOP3.LUT R0, R2, 0x7fffe000, RZ, 0xc0, !PT ;  /* 0x7fffe00002007812 */ /* 0x000fc400078ec0ff */
[----:B------:R-:W-:Y:S01]  /*f830*/  SHF.R.U64 R13, R68, 0x10, R69 ;  /* 0x00000010440d7819 */ /* 0x000fe20000001245 */
[----:B------:R-:W2:Y:S01]  /*f840*/  LDS.128 R8, [R29] ;  /* 0x000000001d087984 */ /* 0x000ea20000000c00 */
[----:B------:R-:W-:Y:S02]  /*f850*/  IADD3 R0, R3, R0, R28 ;  /* 0x0000000003007210 */ /* 0x000fe40007ffe01c */
[----:B------:R-:W-:Y:S02]  /*f860*/  PRMT R16, R98, 0x5432, R13 ;  /* 0x0000543262107816 */ /* 0x000fe4000000000d */
[----:B------:R-:W-:Y:S01]  /*f870*/  SHF.R.U64 R14, R70, 0x10, R71 ;  /* 0x00000010460e7819 */ /* 0x000fe20000001247 */
[----:B------:R-:W-:Y:S01]  /*f880*/  IMAD.SHL.U32 R28, R0, 0x2, RZ ;  /* 0x00000002001c7824 */ /* 0x000fe200078e00ff */
[----:B------:R-:W-:Y:S01]  /*f890*/  SHF.R.U64 R0, R72, 0x10, R73 ;  /* 0x0000001048007819 */ /* 0x000fe20000001249 */
[----:B------:R-:W-:Y:S01]  /*f8a0*/  IMAD.U32 R30, R16, 0x10000, RZ ;  /* 0x00010000101e7824 */ /* 0x000fe200078e00ff */
[----:B------:R-:W-:-:S02]  /*f8b0*/  SHF.R.U32.HI R19, RZ, 0x10, R71 ;  /* 0x00000010ff137819 */ /* 0x000fc40000011647 */
[----:B------:R-:W3:Y:S01]  /*f8c0*/  LDS.128 R4, [R28+0xc100] ;  /* 0x00c100001c047984 */ /* 0x000ee20000000c00 */
[----:B------:R-:W-:Y:S02]  /*f8d0*/  PRMT R18, R100, 0x5432, R0 ;  /* 0x0000543264127816 */ /* 0x000fe40000000000 */
[----:B------:R-:W-:Y:S02]  /*f8e0*/  SHF.R.U64 R3, R74, 0x10, R75 ;  /* 0x000000104a037819 */ /* 0x000fe4000000124b */
[----:B------:R-:W-:Y:S01]  /*f8f0*/  SHF.R.U32.HI R15, RZ, 0x10, R69 ;  /* 0x00000010ff0f7819 */ /* 0x000fe20000011645 */
[----:B------:R-:W-:Y:S01]  /*f900*/  IMAD.U32 R31, R18, 0x10000, RZ ;  /* 0x00010000121f7824 */ /* 0x000fe200078e00ff */
[----:B------:R-:W-:Y:S02]  /*f910*/  SHF.R.U32.HI R2, RZ, 0x10, R73 ;  /* 0x00000010ff027819 */ /* 0x000fe40000011649 */
[----:B------:R-:W-:Y:S02]  /*f920*/  SHF.R.U32.HI R12, RZ, 0x10, R75 ;  /* 0x00000010ff0c7819 */ /* 0x000fe4000001164b */
[----:B------:R-:W-:-:S02]  /*f930*/  PRMT R23, R99, 0x5432, R14 ;  /* 0x0000543263177816 */ /* 0x000fc4000000000e */
[----:B------:R-:W-:Y:S02]  /*f940*/  PRMT R22, R99, 0x5410, R19 ;  /* 0x0000541063167816 */ /* 0x000fe40000000013 */
[----:B------:R-:W-:Y:S02]  /*f950*/  PRMT R25, R102, 0x5432, R3 ;  /* 0x0000543266197816 */ /* 0x000fe40000000003 */
[----:B------:R-:W-:Y:S01]  /*f960*/  PRMT R15, R98, 0x5410, R15 ;  /* 0x00005410620f7816 */ /* 0x000fe2000000000f */
[----:B------:R-:W-:Y:S01]  /*f970*/  IMAD.U32 R32, R22, 0x10000, RZ ;  /* 0x0001000016207824 */ /* 0x000fe200078e00ff */
[----:B------:R-:W-:Y:S02]  /*f980*/  PRMT R17, R100, 0x5410, R2 ;  /* 0x0000541064117816 */ /* 0x000fe40000000002 */
[----:B------:R-:W-:Y:S01]  /*f990*/  PRMT R24, R102, 0x5410, R12 ;  /* 0x0000541066187816 */ /* 0x000fe2000000000c */
[----:B------:R-:W-:Y:S01]  /*f9a0*/  IMAD.U32 R33, R15, 0x10000, RZ ;  /* 0x000100000f217824 */ /* 0x000fe200078e00ff */
[----:B------:R-:W-:-:S02]  /*f9b0*/  LOP3.LUT R34, R16, 0xffff0000, RZ, 0xc0, !PT ;  /* 0xffff000010227812 */ /* 0x000fc400078ec0ff */
[----:B------:R-:W-:Y:S01]  /*f9c0*/  LOP3.LUT R15, R15, 0xffff0000, RZ, 0xc0, !PT ;  /* 0xffff00000f0f7812 */ /* 0x000fe200078ec0ff */
        /* <DEDUP_REMOVED lines=14> */
[----:B------:R-:W-:-:S02]  /*fab0*/  FMUL.FTZ R6, R10, R31 ;  /* 0x0000001f0a067220 */ /* 0x000fc40000410000 */
[C---:B------:R-:W-:Y:S01]  /*fac0*/  IMAD.U32 R8, R5.reuse, 0x10000, RZ ;  /* 0x0001000005087824 */ /* 0x040fe200078e00ff */
[----:B------:R-:W-:Y:S01]  /*fad0*/  LOP3.LUT R5, R5, 0xffff0000, RZ, 0xc0, !PT ;  /* 0xffff000005057812 */ /* 0x000fe200078ec0ff */
[----:B------:R-:W-:Y:S02]  /*fae0*/  FFMA.FTZ R31, R21, R31, -R27 ;  /* 0x0000001f151f7223 */ /* 0x000fe4000001081b */
[----:B------:R-:W-:Y:S02]  /*faf0*/  IMAD.U32 R2, R7, 0x10000, RZ ;  /* 0x0001000007027824 */ /* 0x000fe400078e00ff */
[C---:B------:R-:W-:Y:S01]  /*fb00*/  IMAD.U32 R27, R17.reuse, 0x10000, RZ ;  /* 0x00010000111b7824 */ /* 0x040fe200078e00ff */
[----:B------:R-:W-:Y:S01]  /*fb10*/  LOP3.LUT R17, R17, 0xffff0000, RZ, 0xc0, !PT ;  /* 0xffff000011117812 */ /* 0x000fe200078ec0ff */
[----:B------:R-:W-:Y:S02]  /*fb20*/  FFMA.FTZ R30, R21, R30, R6 ;  /* 0x0000001e151e7223 */ /* 0x000fe40000010006 */
[----:B------:R-:W-:-:S02]  /*fb30*/  IMAD.U32 R21, R24, 0x10000, RZ ;  /* 0x0001000018157824 */ /* 0x000fc400078e00ff */
[C---:B------:R-:W-:Y:S02]  /*fb40*/  FMUL.FTZ R10, R8.reuse, R33 ;  /* 0x00000021080a7220 */ /* 0x040fe40000410000 */
[----:B------:R-:W-:Y:S02]  /*fb50*/  FMUL.FTZ R7, R8, R27 ;  /* 0x0000001b08077220 */ /* 0x000fe40000410000 */
[CC--:B------:R-:W-:Y:S02]  /*fb60*/  FMUL.FTZ R6, R2.reuse, R32.reuse ;  /* 0x0000002002067220 */ /* 0x0c0fe40000410000 */
[----:B------:R-:W-:Y:S02]  /*fb70*/  FMUL.FTZ R2, R2, R21 ;  /* 0x0000001502027220 */ /* 0x000fe40000410000 */
[C---:B------:R-:W-:Y:S02]  /*fb80*/  FFMA.FTZ R27, R19.reuse, R27, -R10 ;  /* 0x0000001b131b7223 */ /* 0x040fe4000001080a */
[----:B------:R-:W-:Y:S01]  /*fb90*/  FFMA.FTZ R19, R19, R33, R7 ;  /* 0x0000002113137223 */ /* 0x000fe20000010007 */
[----:B------:R-:W-:Y:S01]  /*fba0*/  LOP3.LUT R7, R18, 0xffff0000, RZ, 0xc0, !PT ;  /* 0xffff000012077812 */ /* 0x000fe200078ec0ff */
[----:B------:R-:W-:-:S02]  /*fbb0*/  FFMA.FTZ R16, R12, R32, R2 ;  /* 0x000000200c107223 */ /* 0x000fc40000010002 */
[C---:B------:R-:W-:Y:S02]  /*fbc0*/  FMUL.FTZ R2, R9.reuse, R34 ;  /* 0x0000002209027220 */ /* 0x040fe40000410000 */
[----:B------:R-:W-:Y:S02]  /*fbd0*/  FFMA.FTZ R21, R12, R21, -R6 ;  /* 0x000000150c157223 */ /* 0x000fe40000010806 */
[-C--:B------:R-:W-:Y:S02]  /*fbe0*/  FMUL.FTZ R6, R9, R7.reuse ;  /* 0x0000000709067220 */ /* 0x080fe40000410000 */
[----:B------:R-:W-:Y:S02]  /*fbf0*/  FFMA.FTZ R8, R20, R7, -R2 ;  /* 0x0000000714087223 */ /* 0x000fe40000010802 */
[----:B------:R-:W-:Y:S02]  /*fc00*/  IMAD.U32 R18, R23, 0x10000, RZ ;  /* 0x0001000017127824 */ /* 0x000fe400078e00ff */
[C---:B------:R-:W-:Y:S01]  /*fc10*/  FMUL.FTZ R7, R5.reuse, R15 ;  /* 0x0000000f05077220 */ /* 0x040fe20000410000 */
[----:B------:R-:W-:Y:S01]  /*fc20*/  F2FP.BF16.PACK_AB R8, R8, R31 ;  /* 0x0000001f0808723e */ /* 0x000fe200000010ff */
[----:B------:R-:W-:-:S02]  /*fc30*/  FMUL.FTZ R2, R5, R17 ;  /* 0x0000001105027220 */ /* 0x000fc40000410000 */
[----:B------:R-:W-:Y:S02]  /*fc40*/  IMAD.U32 R10, R25, 0x10000, RZ ;  /* 0x00010000190a7824 */ /* 0x000fe400078e00ff */
[----:B------:R-:W-:Y:S02]  /*fc50*/  FMUL.FTZ R5, R4, R18 ;  /* 0x0000001204057220 */ /* 0x000fe40000410000 */
[C---:B------:R-:W-:Y:S01]  /*fc60*/  FFMA.FTZ R9, R14.reuse, R17, -R7 ;  /* 0x000000110e097223 */ /* 0x040fe20000010807 */
[----:B------:R-:W-:Y:S01]  /*fc70*/  LOP3.LUT R17, R23, 0xffff0000, RZ, 0xc0, !PT ;  /* 0xffff000017117812 */ /* 0x000fe200078ec0ff */
[----:B------:R-:W-:Y:S01]  /*fc80*/  FFMA.FTZ R14, R14, R15, R2 ;  /* 0x0000000f0e0e7223 */ /* 0x000fe20000010002 */
[----:B------:R-:W-:Y:S01]  /*fc90*/  LOP3.LUT R15, R22, 0xffff0000, RZ, 0xc0, !PT ;  /* 0xffff0000160f7812 */ /* 0x000fe200078ec0ff */
[----:B------:R-:W-:Y:S01]  /*fca0*/  FFMA.FTZ R12, R20, R34, R6 ;  /* 0x00000022140c7223 */ /* 0x000fe20000010006 */
[----:B------:R-:W-:Y:S01]  /*fcb0*/  LOP3.LUT R6, R25, 0xffff0000, RZ, 0xc0, !PT ;  /* 0xffff000019067812 */ /* 0x000fe200078ec0ff */
[-C--:B------:R-:W-:Y:S01]  /*fcc0*/  FMUL.FTZ R2, R4, R10.reuse ;  /* 0x0000000a04027220 */ /* 0x080fe20000410000 */
[----:B------:R-:W-:Y:S01]  /*fcd0*/  F2FP.BF16.PACK_AB R9, R9, R27 ;  /* 0x0000001b0909723e */ /* 0x000fe200000010ff */
[C---:B------:R-:W-:Y:S01]  /*fce0*/  FFMA.FTZ R10, R13.reuse, R10, -R5 ;  /* 0x0000000a0d0a7223 */ /* 0x040fe20000010805 */
[----:B------:R-:W-:Y:S01]  /*fcf0*/  LOP3.LUT R5, R24, 0xffff0000, RZ, 0xc0, !PT ;  /* 0xffff000018057812 */ /* 0x000fe200078ec0ff */
[----:B------:R-:W-:-:S02]  /*fd00*/  FFMA.FTZ R7, R13, R18, R2 ;  /* 0x000000120d077223 */ /* 0x000fc40000010002 */
[C---:B------:R-:W-:Y:S02]  /*fd10*/  FMUL.FTZ R4, R3.reuse, R17 ;  /* 0x0000001103047220 */ /* 0x040fe40000410000 */
[-C--:B------:R-:W-:Y:S02]  /*fd20*/  FMUL.FTZ R3, R3, R6.reuse ;  /* 0x0000000603037220 */ /* 0x080fe40000410000 */
[C---:B------:R-:W-:Y:S02]  /*fd30*/  FMUL.FTZ R2, R0.reuse, R15 ;  /* 0x0000000f00027220 */ /* 0x040fe40000410000 */
[----:B------:R-:W-:Y:S02]  /*fd40*/  FMUL.FTZ R0, R0, R5 ;  /* 0x0000000500007220 */ /* 0x000fe40000410000 */
[----:B------:R-:W-:Y:S01]  /*fd50*/  FFMA.FTZ R6, R26, R6, -R4 ;  /* 0x000000061a067223 */ /* 0x000fe20000010804 */
        /* <DEDUP_REMOVED lines=8> */
[----:B------:R-:W-:Y:S01]  /*fde0*/  F2FP.BF16.PACK_AB R7, R0, R16 ;  /* 0x000000100007723e */ /* 0x000fe200000010ff */
[----:B------:R2:W-:Y:S04]  /*fdf0*/  STS.128 [R29], R8 ;  /* 0x000000081d007388 */ /* 0x0005e80000000c00 */
[----:B------:R2:W-:Y:S02]  /*fe00*/  STS.128 [R28+0xc100], R4 ;  /* 0x00c100041c007388 */ /* 0x0005e40000000c00 */
.L_x_667:
[----:B------:R-:W-:Y:S05]  /*fe10*/  BSYNC B2 ;  /* 0x0000000000027941 */ /* 0x000fea0003800000 */
.L_x_649:
[----:B------:R-:W-:Y:S01]  /*fe20*/  IMAD R0, R109, c[0x0][0x208], RZ ;  /* 0x000082006d007a24 */ /* 0x000fe200078e02ff */
[----:B------:R-:W-:-:S04]  /*fe30*/  DEPBAR.LE SB0, 0x0 ;  /* 0x000080000000791a */ /* 0x000fc80000000000 */
[C---:B-12---:R-:W-:Y:S01]  /*fe40*/  IMAD.WIDE.U32 R4, R101.reuse, c[0x0][0x208], RZ ;  /* 0x0000820065047a25 */ /* 0x046fe200078e00ff */
[----:B------:R-:W-:Y:S01]  /*fe50*/  BAR.SYNC.DEFER_BLOCKING 0x0 ;  /* 0x0000000000007b1d */ /* 0x000fe20000010000 */
[----:B------:R-:W-:Y:S02]  /*fe60*/  IADD3 R100, R242, -R103, RZ ;  /* 0x80000067f2647210 */ /* 0x000fe40007ffe0ff */
[----:B------:R-:W-:Y:S01]  /*fe70*/  IMAD R2, R101, c[0x0][0x20c], R0 ;  /* 0x0000830065027a24 */ /* 0x000fe200078e0200 */
[----:B------:R-:W-:Y:S02]  /*fe80*/  LEA R0, P1, R4, R230, 0x6 ;  /* 0x000000e604007211 */ /* 0x000fe400078230ff */
[----:B------:R1:W5:Y:S02]  /*fe90*/  LDL R152, [R1+0x1c] ;  /* 0x00001c0001987983 */ /* 0x0003640000100800 */
[----:B------:R-:W-:Y:S02]  /*fea0*/  IADD3 R3, R5, R2, RZ ;  /* 0x0000000205037210 */ /* 0x000fe40007ffe0ff */
[----:B------:R-:W-:-:S02]  /*feb0*/  LEA R2, P0, R0, c[0x0][0x1f8], 0x1 ;  /* 0x00007e0000027a11 */ /* 0x000fc400078008ff */
[----:B------:R-:W-:Y:S02]  /*fec0*/  LEA.HI.X R3, R4, R233, R3, 0x6, P1 ;  /* 0x000000e904037211 */ /* 0x000fe400008f3403 */
[----:B------:R-:W-:Y:S02]  /*fed0*/  MOV R4, c[0x0][0x208] ;  /* 0x0000820000047a02 */ /* 0x000fe40000000f00 */
[----:B------:R-:W-:Y:S02]  /*fee0*/  LEA.HI.X R3, R0, c[0x0][0x1fc], R3, 0x1, P0 ;  /* 0x00007f0000037a11 */ /* 0x000fe400000f0c03 */
[----:B------:R-:W-:Y:S02]  /*fef0*/  LOP3.LUT R0, R108, 0x1, RZ, 0xc0, !PT ;  /* 0x000000016c007812 */ /* 0x000fe400078ec0ff */
[----:B------:R-:W-:Y:S02]  /*ff00*/  MOV R5, c[0x0][0x20c] ;  /* 0x0000830000057a02 */ /* 0x000fe40000000f00 */
[----:B------:R-:W-:-:S02]  /*ff10*/  LEA R12, P0, R4, R2, 0x6 ;  /* 0x00000002040c7211 */ /* 0x000fc400078030ff */
[----:B------:R-:W-:Y:S01]  /*ff20*/  ISETP.NE.U32.AND P2, PT, R0, 0x1, PT ;  /* 0x000000010000780c */ /* 0x000fe20003f45070 */
[----:B------:R-:W-:Y:S01]  /*ff30*/  LDSM.16.M88.4 R8, [R199] ;  /* 0x00000000c708783b */ /* 0x000fe20000000200 */
[----:B------:R-:W-:Y:S02]  /*ff40*/  IADD3 R0, -R112, R100, RZ ;  /* 0x0000006470007210 */ /* 0x000fe40007ffe1ff */
[----:B------:R-:W-:Y:S01]  /*ff50*/  LEA.HI.X R13, R4, R3, R5, 0x6, P0 ;  /* 0x00000003040d7211 */ /* 0x000fe200000f3405 */
[----:B------:R-:W2:Y:S01]  /*ff60*/  LDSM.16.M88.4 R20, [R192] ;  /* 0x00000000c014783b */ /* 0x000ea20000000200 */
[----:B------:R-:W-:-:S03]  /*ff70*/  ISETP.LT.OR P0, PT, R0, 0x1, P2 ;  /* 0x000000010000780c */ /* 0x000fc60001701670 */
[----:B------:R-:W3:Y:S04]  /*ff80*/  LDSM.16.M88.4 R16, [R192+0x800] ;  /* 0x00080000c010783b */ /* 0x000ee80000000200 */
[----:B------:R-:W4:Y:S01]  /*ff90*/  LDSM.16.M88.4 R24, [R192+0x1000] ;  /* 0x00100000c018783b */ /* 0x000f220000000200 */
[----:B------:R-:W-:-:S03]  /*ffa0*/  LOP3.LUT P1, RZ, R108, 0x2, RZ, 0xc0, !PT ;  /* 0x000000026cff7812 */ /* 0x000fc6000782c0ff */
[----:B------:R-:W1:Y:S04]  /*ffb0*/  LDSM.16.M88.4 R32, [R192+0x1800] ;  /* 0x00180000c020783b */ /* 0x000e680000000200 */
[----:B------:R-:W-:Y:S04]  /*ffc0*/  LDSM.16.M88.4 R4, [R200] ;  /* 0x00000000c804783b */ /* 0x000fe80000000200 */
[----:B------:R-:W1:Y:S04]  /*ffd0*/  LDSM.16.M88.4 R44, [R203] ;  /* 0x00000000cb2c783b */ /* 0x000e680000000200 */
[----:B------:R-:W1:Y:S04]  /*ffe0*/  LDSM.16.M88.4 R56, [R214] ;  /* 0x00000000d638783b */ /* 0x000e680000000200 */
[----:B------:R-:W1:Y:S04]  /*fff0*/  LDSM.16.M88.4 R60, [R213] ;  /* 0x00000000d53c783b */ /* 0x000e680000000200 */
[----:B------:R-:W1:Y:S04]  /*10000*/  LDSM.16.M88.4 R68, [R212] ;  /* 0x00000000d444783b */ /* 0x000e680000000200 */
[----:B------:R-:W-:Y:S01]  /*10010*/  @!PT LDS RZ, [RZ] ;  /* 0x00000000fffff984 */ /* 0x000fe20000000800 */
[----:B------:R-:W-:Y:S01]  /*10020*/  @!PT LDS RZ, [RZ] ;  /* 0x00000000fffff984 */ /* 0x000fe20000000800 */
[----:B------:R-:W-:Y:S01]  /*10030*/  @!PT LDS RZ, [RZ] ;  /* 0x00000000fffff984 */ /* 0x000fe20000000800 */
[----:B------:R1:W-:Y:S01]  /*10040*/  LDGSTS.E.BYPASS.LTC128B.128 [R217+0x100], [R2.64], !P0 ;  /* 0x0010000002d97fae */ /* 0x0003e2000c101d46 */
[----:B------:R-:W-:-:S02]  /*10050*/  ISETP.LT.OR P0, PT, R0, 0x1, !P1 ;  /* 0x000000010000780c */ /* 0x000fc40004f01670 */
[C---:B------:R-:W-:Y:S02]  /*10060*/  ISETP.LT.OR P2, PT, R0.reuse, 0x21, P2 ;  /* 0x000000210000780c */ /* 0x040fe40001741670 */
[----:B------:R-:W-:-:S09]  /*10070*/  ISETP.LT.OR P1, PT, R0, 0x21, !P1 ;  /* 0x000000210000780c */ /* 0x000fd20004f21670 */
[----:B------:R1:W-:Y:S01]  /*10080*/  LDGSTS.E.BYPASS.LTC128B.128 [R217+0x2100], [R2.64+0x80], !P0 ;  /* 0x0210008002d97fae */ /* 0x0003e2000c101d46 */
[----:B------:R-:W-:-:S04]  /*10090*/  LOP3.LUT P0, RZ, R108, 0x4, RZ, 0xc0, !PT ;  /* 0x000000046cff7812 */ /* 0x000fc8000780c0ff */
[C---:B------:R-:W-:Y:S02]  /*100a0*/  ISETP.LT.OR P6, PT, R0.reuse, 0x1, !P0 ;  /* 0x000000010000780c */ /* 0x040fe400047c1670 */
[----:B------:R-:W-:Y:S01]  /*100b0*/  ISETP.LT.OR P0, PT, R0, 0x21, !P0 ;  /* 0x000000210000780c */ /* 0x000fe20004701670 */
[C---:B--2---:R-:W-:Y:S08]  /*100c0*/  HMMA.16816.F32.BF16 R28, R8.reuse, R20, RZ ;  /* 0x00000014081c723c */ /* 0x044ff000000418ff */
        /* <DEDUP_REMOVED lines=10> */
[----:B------:R-:W2:Y:S04]  /*10170*/  LDSM.16.M88.4 R72, [R198+0x800] ;  /* 0x00080000c648783b */ /* 0x000ea80000000200 */
[----:B------:R-:W2:Y:S02]  /*10180*/  LDSM.16.M88.4 R80, [R198+0x1000] ;  /* 0x00100000c650783b */ /* 0x000ea40000000200 */
[C---:B------:R-:W-:Y:S02]  /*10190*/  HMMA.16816.F32.BF16 R24, R8.reuse, R26, RZ ;  /* 0x0000001a0818723c */ /* 0x040fe400000418ff */
[----:B------:R-:W-:Y:S04]  /*101a0*/  LDSM.16.M88.4 R76, [R195+0x800] ;  /* 0x00080000c34c783b */ /* 0x000fe80000000200 */
[----:B------:R-:W-:Y:S02]  /*101b0*/  LDSM.16.M88.4 R88, [R195+0x1000] ;  /* 0x00100000c358783b */ /* 0x000fe40000000200 */
[C---:B-1----:R-:W-:Y:S02]  /*101c0*/  HMMA.16816.F32.BF16 R52, R8.reuse, R32, RZ ;  /* 0x000000200834723c */ /* 0x042fe400000418ff */
[----:B------:R-:W-:Y:S04]  /*101d0*/  LDSM.16.M88.4 R84, [R192+0x3000] ;  /* 0x00300000c054783b */ /* 0x000fe80000000200 */
[----:B------:R-:W0:Y:S02]  /*101e0*/  LDGDEPBAR ;  /* 0x00000000000079af */ /* 0x000e240000000000 */
[----:B---3--:R-:W-:Y:S08]  /*101f0*/  HMMA.16816.F32.BF16 R12, R8, R34, RZ ;  /* 0x00000022080c723c */ /* 0x008ff000000418ff */
[C---:B------:R-:W-:Y:S08]  /*10200*/  HMMA.16816.F32.BF16 R8, R4.reuse, R44, R28 ;  /* 0x0000002c0408723c */ /* 0x040ff0000004181c */
[C---:B------:R-:W-:Y:S08]  /*10210*/  HMMA.16816.F32.BF16 R32, R4.reuse, R56, R40 ;  /* 0x000000380420723c */ /* 0x040ff00000041828 */
[C---:B------:R-:W-:Y:S08]  /*10220*/  HMMA.16816.F32.BF16 R28, R4.reuse, R46, R36 ;  /* 0x0000002e041c723c */ /* 0x040ff00000041824 */
[C---:B------:R-:W-:Y:S01]  /*10230*/  HMMA.16816.F32.BF16 R40, R4.reuse, R60, R48 ;  /* 0x0000003c0428723c */ /* 0x040fe20000041830 */
[----:B------:R-:W1:Y:S07]  /*10240*/  LDSM.16.M88.4 R48, [R198+0x1800] ;  /* 0x00180000c630783b */ /* 0x000e6e0000000200 */
[C---:B------:R-:W-:Y:S01]  /*10250*/  HMMA.16816.F32.BF16 R36, R4.reuse, R58, R16 ;  /* 0x0000003a0424723c */ /* 0x040fe20000041810 */
[----:B------:R-:W-:Y:S04]  /*10260*/  LDSM.16.M88.4 R16, [R201] ;  /* 0x00000000c910783b */ /* 0x000fe80000000200 */
[----:B------:R-:W3:Y:S03]  /*10270*/  LDSM.16.M88.4 R56, [R195] ;  /* 0x00000000c338783b */ /* 0x000ee60000000200 */
[C---:B------:R-:W-:Y:S01]  /*10280*/  HMMA.16816.F32.BF16 R44, R4.reuse, R62, R24 ;  /* 0x0000003e042c723c */ /* 0x040fe20000041818 */
[----:B------:R-:W1:Y:S07]  /*10290*/  LDSM.16.M88.4 R60, [R195+0x1800] ;  /* 0x00180000c33c783b */ /* 0x000e6e0000000200 */
[C---:B------:R-:W-:Y:S08]  /*102a0*/  HMMA.16816.F32.BF16 R52, R4.reuse, R68, R52 ;  /* 0x000000440434723c */ /* 0x040ff00000041834 */
[----:B------:R-:W-:Y:S01]  /*102b0*/  HMMA.16816.F32.BF16 R24, R4, R70, R12 ;  /* 0x000000460418723c */ /* 0x000fe2000004180c */
[----:B------:R-:W-:Y:S04]  /*102c0*/  LDSM.16.M88.4 R12, [R199+0x4000] ;  /* 0x00400000c70c783b */ /* 0x000fe80000000200 */
[----:B------:R-:W1:Y:S03]  /*102d0*/  LDSM.16.M88.4 R68, [R192+0x2000] ;  /* 0x00200000c044783b */ /* 0x000e660000000200 */
[C---:B----4-:R-:W-:Y:S08]  /*102e0*/  HMMA.16816.F32.BF16 R8, R20.reuse, R64, R8 ;  /* 0x000000401408723c */ /* 0x050ff00000041808 */
[C---:B------:R-:W-:Y:S01]  /*102f0*/  HMMA.16816.F32.BF16 R4, R20.reuse, R66, R28 ;  /* 0x000000421404723c */ /* 0x040fe2000004181c */
[----:B------:R-:W-:Y:S07]  /*10300*/  LDSM.16.M88.4 R64, [R211] ;  /* 0x00000000d340783b */ /* 0x000fee0000000200 */
[C---:B--2---:R-:W-:Y:S08]  /*10310*/  HMMA.16816.F32.BF16 R32, R20.reuse, R72, R32 ;  /* 0x000000481420723c */ /* 0x044ff00000041820 */
[C---:B------:R-:W-:Y:S01]  /*10320*/  HMMA.16816.F32.BF16 R36, R20.reuse, R74, R36 ;  /* 0x0000004a1424723c */ /* 0x040fe20000041824 */
[----:B------:R-:W2:Y:S07]  /*10330*/  LDSM.16.M88.4 R72, [R192+0x2800] ;  /* 0x00280000c048783b */ /* 0x000eae0000000200 */
[C---:B------:R-:W-:Y:S08]  /*10340*/  HMMA.16816.F32.BF16 R44, R20.reuse, R82, R44 ;  /* 0x00000052142c723c */ /* 0x040ff0000004182c */
[C---:B-1----:R-:W-:Y:S08]  /*10350*/  HMMA.16816.F32.BF16 R52, R20.reuse, R48, R52 ;  /* 0x000000301434723c */ /* 0x042ff00000041834 */
[C---:B------:R-:W-:Y:S01]  /*10360*/  HMMA.16816.F32.BF16 R40, R20.reuse, R80, R40 ;  /* 0x000000501428723c */ /* 0x040fe20000041828 */
[----:B------:R-:W-:Y:S07]  /*10370*/  LDSM.16.M88.4 R80, [R198+0x2800] ;  /* 0x00280000c650783b */ /* 0x000fee0000000200 */
[----:B------:R-:W-:Y:S08]  /*10380*/  HMMA.16816.F32.BF16 R28, R20, R50, R24 ;  /* 0x00000032141c723c */ /* 0x000ff00000041818 */
[C---:B---3--:R-:W-:Y:S01]  /*10390*/  HMMA.16816.F32.BF16 R24, R16.reuse, R56, R8 ;  /* 0x000000381018723c */ /* 0x048fe20000041808 */
[----:B------:R-:W-:Y:S07]  /*103a0*/  LDSM.16.M88.4 R8, [R200+0x4000] ;  /* 0x00400000c808783b */ /* 0x000fee0000000200 */
[C---:B------:R-:W-:Y:S01]  /*103b0*/  HMMA.16816.F32.BF16 R20, R16.reuse, R58, R4 ;  /* 0x0000003a1014723c */ /* 0x040fe20000041804 */
[----:B------:R-:W1:Y:S07]  /*103c0*/  LDSM.16.M88.4 R56, [R192+0x3800] ;  /* 0x00380000c038783b */ /* 0x000e6e0000000200 */
[C---:B------:R-:W-:Y:S08]  /*103d0*/  HMMA.16816.F32.BF16 R4, R16.reuse, R76, R32 ;  /* 0x0000004c1004723c */ /* 0x040ff00000041820 */
[C---:B------:R-:W-:Y:S01]  /*103e0*/  HMMA.16816.F32.BF16 R36, R16.reuse, R78, R36 ;  /* 0x0000004e1024723c */ /* 0x040fe20000041824 */
[----:B------:R-:W3:Y:S07]  /*103f0*/  LDSM.16.M88.4 R76, [R210] ;  /* 0x00000000d24c783b */ /* 0x000eee0000000200 */
[C---:B------:R-:W-:Y:S08]  /*10400*/  HMMA.16816.F32.BF16 R44, R16.reuse, R90, R44 ;  /* 0x0000005a102c723c */ /* 0x040ff0000004182c */
[C---:B------:R-:W-:Y:S08]  /*10410*/  HMMA.16816.F32.BF16 R52, R16.reuse, R60, R52 ;  /* 0x0000003c1034723c */ /* 0x040ff00000041834 */
[C---:B------:R-:W-:Y:S01]  /*10420*/  HMMA.16816.F32.BF16 R40, R16.reuse, R88, R40 ;  /* 0x000000581028723c */ /* 0x040fe20000041828 */
[----:B------:R-:W4:Y:S07]  /*10430*/  LDSM.16.M88.4 R88, [R209] ;  /* 0x00000000d158783b */ /* 0x000f2e0000000200 */
[----:B------:R-:W-:Y:S01]  /*10440*/  HMMA.16816.F32.BF16 R32, R16, R62, R28 ;  /* 0x0000003e1020723c */ /* 0x000fe2000004181c */
[----:B------:R-:W1:Y:S07]  /*10450*/  LDSM.16.M88.4 R60, [R208] ;  /* 0x00000000d03c783b */ /* 0x000e6e0000000200 */
[C---:B------:R-:W-:Y:S08]  /*10460*/  HMMA.16816.F32.BF16 R28, R12.reuse, R68, R24 ;  /* 0x000000440c1c723c */ /* 0x040ff00000041818 */
[C---:B------:R-:W-:Y:S01]  /*10470*/  HMMA.16816.F32.BF16 R24, R12.reuse, R70, R20 ;  /* 0x000000460c18723c */ /* 0x040fe20000041814 */
[----:B------:R-:W-:Y:S07]  /*10480*/  LDSM.16.M88.4 R68, [R195+0x2000] ;  /* 0x00200000c344783b */ /* 0x000fee0000000200 */
[C---:B--2---:R-:W-:Y:S01]  /*10490*/  HMMA.16816.F32.BF16 R20, R12.reuse, R72, R4 ;  /* 0x000000480c14723c */ /* 0x044fe20000041804 */
[----:B------:R-:W-:Y:S07]  /*104a0*/  LDSM.16.M88.4 R4, [R202+0x4000] ;  /* 0x00400000ca04783b */ /* 0x000fee0000000200 */
[C---:B------:R-:W-:Y:S01]  /*104b0*/  HMMA.16816.F32.BF16 R16, R12.reuse, R74, R36 ;  /* 0x0000004a0c10723c */ /* 0x040fe20000041824 */
[----:B------:R-:W2:Y:S07]  /*104c0*/  LDSM.16.M88.4 R72, [R198+0x2000] ;  /* 0x00200000c648783b */ /* 0x000eae0000000200 */
[C---:B------:R-:W-:Y:S08]  /*104d0*/  HMMA.16816.F32.BF16 R48, R12.reuse, R86, R44 ;  /* 0x000000560c30723c */ /* 0x040ff0000004182c */
[C---:B-1----:R-:W-:Y:S08]  /*104e0*/  HMMA.16816.F32.BF16 R44, R12.reuse, R56, R52 ;  /* 0x000000380c2c723c */ /* 0x042ff00000041834 */
[C---:B------:R-:W-:Y:S01]  /*104f0*/  HMMA.16816.F32.BF16 R40, R12.reuse, R84, R40 ;  /* 0x000000540c28723c */ /* 0x040fe20000041828 */
[----:B------:R-:W1:Y:S07]  /*10500*/  LDSM.16.M88.4 R84, [R198+0x3000] ;  /* 0x00300000c654783b */ /* 0x000e6e0000000200 */
[----:B------:R-:W-:Y:S08]  /*10510*/  HMMA.16816.F32.BF16 R36, R12, R58, R32 ;  /* 0x0000003a0c24723c */ /* 0x000ff00000041820 */
[C---:B------:R-:W-:Y:S08]  /*10520*/  HMMA.16816.F32.BF16 R32, R8.reuse, R64, R28 ;  /* 0x000000400820723c */ /* 0x040ff0000004181c */
[C---:B------:R-:W-:Y:S01]  /*10530*/  HMMA.16816.F32.BF16 R28, R8.reuse, R66, R24 ;  /* 0x00000042081c723c */ /* 0x040fe20000041818 */
[----:B------:R-:W1:Y:S07]  /*10540*/  LDSM.16.M88.4 R64, [R198+0x3800] ;  /* 0x00380000c640783b */ /* 0x000e6e0000000200 */
[C---:B---3--:R-:W-:Y:S01]  /*10550*/  HMMA.16816.F32.BF16 R24, R8.reuse, R76, R20 ;  /* 0x0000004c0818723c */ /* 0x048fe20000041814 */
[----:B------:R-:W3:Y:S07]  /*10560*/  LDSM.16.M88.4 R20, [R201+0x4000] ;  /* 0x00400000c914783b */ /* 0x000eee0000000200 */
[C---:B------:R-:W-:Y:S01]  /*10570*/  HMMA.16816.F32.BF16 R16, R8.reuse, R78, R16 ;  /* 0x0000004e0810723c */ /* 0x040fe20000041810 */
[----:B------:R-:W1:Y:S07]  /*10580*/  LDSM.16.M88.4 R76, [R195+0x2800] ;  /* 0x00280000c34c783b */ /* 0x000e6e0000000200 */
[C---:B----4-:R-:W-:Y:S08]  /*10590*/  HMMA.16816.F32.BF16 R56, R8.reuse, R90, R48 ;  /* 0x0000005a0838723c */ /* 0x050ff00000041830 */
[C---:B------:R-:W-:Y:S08]  /*105a0*/  HMMA.16816.F32.BF16 R48, R8.reuse, R60, R44 ;  /* 0x0000003c0830723c */ /* 0x040ff0000004182c */
[C---:B------:R-:W-:Y:S01]  /*105b0*/  HMMA.16816.F32.BF16 R12, R8.reuse, R88, R40 ;  /* 0x00000058080c723c */ /* 0x040fe20000041828 */
[----:B------:R-:W-:Y:S04]  /*105c0*/  LDSM.16.M88.4 R40, [R195+0x3000] ;  /* 0x00300000c328783b */ /* 0x000fe80000000200 */
[----:B------:R-:W-:Y:S03]  /*105d0*/  LDSM.16.M88.4 R88, [R195+0x3800] ;  /* 0x00380000c358783b */ /* 0x000fe60000000200 */
[----:B------:R-:W-:Y:S01]  /*105e0*/  HMMA.16816.F32.BF16 R44, R8, R62, R36 ;  /* 0x0000003e082c723c */ /* 0x000fe20000041824 */
[----:B------:R-:W-:Y:S07]  /*105f0*/  LDSM.16.M88.4 R60, [R192+0x4000] ;  /* 0x00400000c03c783b */ /* 0x000fee0000000200 */
[C---:B--2---:R-:W-:Y:S08]  /*10600*/  HMMA.16816.F32.BF16 R36, R4.reuse, R72, R32 ;  /* 0x000000480424723c */ /* 0x044ff00000041820 */
[C---:B------:R-:W-:Y:S01]  /*10610*/  HMMA.16816.F32.BF16 R52, R4.reuse, R82, R16 ;  /* 0x000000520434723c */ /* 0x040fe20000041810 */
[----:B------:R-:W2:Y:S07]  /*10620*/  LDSM.16.M88.4 R16, [R199+0x8000] ;  /* 0x00800000c710783b */ /* 0x000eae0000000200 */
[C---:B------:R-:W-:Y:S01]  /*10630*/  HMMA.16816.F32.BF16 R28, R4.reuse, R74, R28 ;  /* 0x0000004a041c723c */ /* 0x040fe2000004181c */
[----:B------:R-:W-:Y:S07]  /*10640*/  LDSM.16.M88.4 R72, [R192+0x5800] ;  /* 0x00580000c048783b */ /* 0x000fee0000000200 */
[C---:B------:R-:W-:Y:S08]  /*10650*/  HMMA.16816.F32.BF16 R32, R4.reuse, R80, R24 ;  /* 0x000000500420723c */ /* 0x040ff00000041818 */
[C---:B-1----:R-:W-:Y:S01]  /*10660*/  HMMA.16816.F32.BF16 R24, R4.reuse, R84, R12 ;  /* 0x000000540418723c */ /* 0x042fe2000004180c */
[----:B------:R-:W-:Y:S07]  /*10670*/  LDSM.16.M88.4 R12, [R200+0x8000] ;  /* 0x00800000c80c783b */ /* 0x000fee0000000200 */
[C---:B------:R-:W-:Y:S01]  /*10680*/  HMMA.16816.F32.BF16 R8, R4.reuse, R86, R56 ;  /* 0x000000560408723c */ /* 0x040fe20000041838 */
[----:B------:R-:W-:Y:S07]  /*10690*/  LDSM.16.M88.4 R56, [R195+0x4000] ;  /* 0x00400000c338783b */ /* 0x000fee0000000200 */
[C---:B------:R-:W-:Y:S08]  /*106a0*/  HMMA.16816.F32.BF16 R48, R4.reuse, R64, R48 ;  /* 0x000000400430723c */ /* 0x040ff00000041830 */
[----:B------:R-:W-:Y:S01]  /*106b0*/  HMMA.16816.F32.BF16 R96, R4, R66, R44 ;  /* 0x000000420460723c */ /* 0x000fe2000004182c */
[----:B------:R-:W-:Y:S04]  /*106c0*/  LDSM.16.M88.4 R64, [R206] ;  /* 0x00000000ce40783b */ /* 0x000fe80000000200 */
[----:B------:R-:W-:Y:S03]  /*106d0*/  LDSM.16.M88.4 R44, [R192+0x5000] ;  /* 0x00500000c02c783b */ /* 0x000fe60000000200 */
[C---:B---3--:R-:W-:Y:S01]  /*106e0*/  HMMA.16816.F32.BF16 R4, R20.reuse, R68, R36 ;  /* 0x000000441404723c */ /* 0x048fe20000041824 */
[----:B------:R-:W1:Y:S07]  /*106f0*/  LDSM.16.M88.4 R36, [R207] ;  /* 0x00000000cf24783b */ /* 0x000e6e0000000200 */
[C---:B------:R-:W-:Y:S08]  /*10700*/  HMMA.16816.F32.BF16 R28, R20.reuse, R70, R28 ;  /* 0x00000046141c723c */ /* 0x040ff0000004181c */
[----:B------:R-:W-:Y:S01]  /*10710*/  HMMA.16816.F32.BF16 R68, R20, R78, R52 ;  /* 0x0000004e1444723c */ /* 0x000fe20000041834 */
[----:B------:R-:W3:Y:S07]  /*10720*/  LDSM.16.M88.4 R52, [R192+0x4800] ;  /* 0x00480000c034783b */ /* 0x000eee0000000200 */
[----:B--2---:R-:W-:Y:S08]  /*10730*/  HMMA.16816.F32.BF16 R4, R16, R60, R4 ;  /* 0x0000003c1004723c */ /* 0x004ff00000041804 */
[C---:B------:R-:W-:Y:S01]  /*10740*/  HMMA.16816.F32.BF16 R80, R20.reuse, R42, R8 ;  /* 0x0000002a1450723c */ /* 0x040fe20000041808 */
[----:B------:R-:W-:Y:S07]  /*10750*/  LDSM.16.M88.4 R8, [R202+0x8000] ;  /* 0x00800000ca08783b */ /* 0x000fee0000000200 */
[----:B------:R-:W-:Y:S01]  /*10760*/  HMMA.16816.F32.BF16 R92, R20, R88, R48 ;  /* 0x00000058145c723c */ /* 0x000fe20000041830 */
[----:B------:R-:W2:Y:S07]  /*10770*/  LDSM.16.M88.4 R48, [R198+0x4000] ;  /* 0x00400000c630783b */ /* 0x000eae0000000200 */
[----:B------:R-:W-:Y:S01]  /*10780*/  HMMA.16816.F32.BF16 R28, R16, R62, R28 ;  /* 0x0000003e101c723c */ /* 0x000fe2000004181c */
[----:B------:R-:W-:Y:S07]  /*10790*/  LDSM.16.M88.4 R60, [R198+0x4800] ;  /* 0x00480000c63c783b */ /* 0x000fee0000000200 */
[C---:B------:R-:W-:Y:S08]  /*107a0*/  HMMA.16816.F32.BF16 R32, R20.reuse, R76, R32 ;  /* 0x0000004c1420723c */ /* 0x040ff00000041820 */
[----:B------:R-:W-:Y:S08]  /*107b0*/  HMMA.16816.F32.BF16 R84, R20, R40, R24 ;  /* 0x000000281454723c */ /* 0x000ff00000041818 */
[C---:B-1----:R-:W-:Y:S01]  /*107c0*/  HMMA.16816.F32.BF16 R24, R12.reuse, R36, R4 ;  /* 0x000000240c18723c */ /* 0x042fe20000041804 */
[----:B------:R-:W1:Y:S07]  /*107d0*/  LDSM.16.M88.4 R4, [R201+0x8000] ;  /* 0x00800000c904783b */ /* 0x000e6e0000000200 */
[----:B------:R-:W-:Y:S08]  /*107e0*/  HMMA.16816.F32.BF16 R28, R12, R38, R28 ;  /* 0x000000260c1c723c */ /* 0x000ff0000004181c */
[----:B---3--:R-:W-:Y:S08]  /*107f0*/  HMMA.16816.F32.BF16 R32, R16, R52, R32 ;  /* 0x000000341020723c */ /* 0x008ff00000041820 */
[----:B--2---:R-:W-:Y:S08]  /*10800*/  HMMA.16816.F32.BF16 R24, R8, R48, R24 ;  /* 0x000000300818723c */ /* 0x004ff00000041818 */
        /* <DEDUP_REMOVED lines=18> */
[----:B------:R-:W2:Y:S07]  /*10930*/  LDSM.16.M88.4 R60, [R204] ;  /* 0x00000000cc3c783b */ /* 0x000eae0000000200 */
[----:B------:R-:W-:Y:S01]  /*10940*/  HMMA.16816.F32.BF16 R64, R16, R72, R92 ;  /* 0x000000481040723c */ /* 0x000fe2000004185c */
[----:B------:R4:W1:Y:S07]  /*10950*/  MUFU.TANH R72, R0 ;  /* 0x0000000000487308 */ /* 0x00086e0000002400 */
[----:B---3--:R-:W-:Y:S01]  /*10960*/  HMMA.16816.F32.BF16 R36, R4, R52, R36 ;  /* 0x000000340424723c */ /* 0x008fe20000041824 */
[----:B----4-:R-:W-:-:S04]  /*10970*/  FMUL.FTZ R0, R50, c[0x0][0x320] ;  /* 0x0000c80032007a20 */ /* 0x010fc80000410000 */
[----:B------:R3:W4:Y:S03]  /*10980*/  MUFU.TANH R81, R0 ;  /* 0x0000000000517308 */ /* 0x0007260000002400 */
[----:B------:R-:W-:Y:S01]  /*10990*/  HMMA.16816.F32.BF16 R40, R12, R70, R44 ;  /* 0x000000460c28723c */ /* 0x000fe2000004182c */
[----:B------:R-:W-:Y:S01]  /*109a0*/  LDSM.16.M88.4 R44, [R198+0x5800] ;  /* 0x00580000c62c783b */ /* 0x000fe20000000200 */
[----:B---3--:R-:W-:-:S03]  /*109b0*/  FMUL.FTZ R0, R51, c[0x0][0x320] ;  /* 0x0000c80033007a20 */ /* 0x008fc60000410000 */
[----:B------:R-:W3:Y:S01]  /*109c0*/  LDSM.16.M88.4 R48, [R195+0x5000] ;  /* 0x00500000c330783b */ /* 0x000ee20000000200 */
[----:B------:R2:W2:Y:S02]  /*109d0*/  MUFU.TANH R73, R0 ;  /* 0x0000000000497308 */ /* 0x0004a40000002400 */
[----:B-1----:R-:W-:Y:S01]  /*109e0*/  HMMA.16816.F32.BF16 R32, R8, R56, R24 ;  /* 0x000000380820723c */ /* 0x002fe20000041818 */
[----:B--2---:R-:W-:-:S05]  /*109f0*/  FMUL.FTZ R0, R28, c[0x0][0x320] ;  /* 0x0000c8001c007a20 */ /* 0x004fca0000410000 */
[----:B------:R1:W2:Y:S02]  /*10a00*/  MUFU.TANH R69, R0 ;  /* 0x0000000000457308 */ /* 0x0002a40000002400 */
        /* <DEDUP_REMOVED lines=12> */
[----:B---3--:R-:W-:Y:S01]  /*10ad0*/  HMMA.16816.F32.BF16 R32, R4, R48, R32 ;  /* 0x000000300420723c */ /* 0x008fe20000041820 */
[----:B-1----:R-:W-:-:S05]  /*10ae0*/  FMUL.FTZ R0, R37, c[0x0][0x320] ;  /* 0x0000c80025007a20 */ /* 0x002fca0000410000 */
[----:B------:R1:W3:Y:S02]  /*10af0*/  MUFU.TANH R52, R0 ;  /* 0x0000000000347308 */ /* 0x0002e40000002400 */
[----:B-1----:R-:W-:-:S06]  /*10b00*/  FMUL.FTZ R0, R38, c[0x0][0x320] ;  /* 0x0000c80026007a20 */ /* 0x002fcc0000410000 */
[----:B------:R1:W1:Y:S01]  /*10b10*/  MUFU.TANH R54, R0 ;  /* 0x0000000000367308 */ /* 0x0002620000002400 */
        /* <DEDUP_REMOVED lines=77> */
.L_x_693:
[----:B--234-:R-:W-:Y:S05]  /*10ff0*/  BSYNC B0 ;  /* 0x0000000000007941 */ /* 0x01cfea0003800000 */
.L_x_692:
[----:B------:R-:W-:Y:S01]  /*11000*/  ISETP.NE.AND P0, PT, R111, 0x1, PT ;  /* 0x000000016f00780c */ /* 0x000fe20003f05270 */
[----:B-1----:R-:W-:Y:S01]  /*11010*/  IMAD.IADD R0, R252, 0x1, R246 ;  /* 0x00000001fc007824 */ /* 0x002fe200078e02f6 */
[----:B------:R-:W-:Y:S01]  /*11020*/  ULDC UR4, c[0x0][0x324] ;  /* 0x0000c90000047ab9 */ /* 0x000fe20000000800 */
[----:B------:R-:W-:Y:S01]  /*11030*/  IMAD.MOV.U32 R8, RZ, RZ, c[0x0][0x32c] ;  /* 0x0000cb00ff087624 */ /* 0x000fe200078e00ff */
[----:B------:R-:W-:Y:S01]  /*11040*/  ULOP3.LUT UR4, URZ, UR4, URZ, 0x33, !UPT ;  /* 0x000000043f047292 */ /* 0x000fe2000f8e333f */
[----:B------:R-:W-:Y:S01]  /*11050*/  IMAD.MOV.U32 R4, RZ, RZ, R0 ;  /* 0x000000ffff047224 */ /* 0x000fe200078e0000 */
[----:B------:R-:W0:Y:S01]  /*11060*/  LDGDEPBAR ;  /* 0x00000000000079af */ /* 0x000e220000000000 */
[----:B------:R-:W-:Y:S01]  /*11070*/  IMAD.IADD R7, R100, 0x1, -R241 ;  /* 0x0000000164077824 */ /* 0x000fe200078e0af1 */
[----:B------:R-:W-:-:S05]  /*11080*/  ISETP.GE.AND P6, PT, R8, 0x1, PT ;  /* 0x000000010800780c */ /* 0x000fca0003fc6270 */
[----:B------:R-:W-:Y:S01]  /*11090*/  @P0 IMAD.HI.U32 R2, R0, c[0x0][0x2c8], RZ ;  /* 0x0000b20000020a27 */ /* 0x000fe200078e00ff */
[----:B------:R-:W-:-:S04]  /*110a0*/  IADD3 R0, R242, 0x1, -R103 ;  /* 0x00000001f2007810 */ /* 0x000fc80007ffe867 */
[----:B------:R-:W-:Y:S02]  /*110b0*/  @P0 SHF.R.U32.HI R4, RZ, c[0x0][0x2cc], R2 ;  /* 0x0000b300ff040a19 */ /* 0x000fe40000011602 */
[----:B------:R-:W-:-:S03]  /*110c0*/  IADD3 R0, -R243, R0, -R241 ;  /* 0x00000000f3007210 */ /* 0x000fc60007ffe9f1 */
[----:B------:R-:W1:Y:S01]  /*110d0*/  SHFL.IDX PT, R3, R4, RZ, 0x1c1f ;  /* 0x001c1fff04037589 */ /* 0x000e6200000e0000 */
        /* <DEDUP_REMOVED lines=17> */
.L_x_696:
[----:B------:R-:W-:-:S04]  /*111f0*/  MOV R8, c[0x0][0x32c] ;  /* 0x0000cb0000087a02 */ /* 0x000fc80000000f00 */
[----:B------:R-:W-:-:S13]  /*11200*/  ISETP.NE.AND P0, PT, R8, 0x1, PT ;  /* 0x000000010800780c */ /* 0x000fda0003f05270 */
[----:B------:R-:W-:-:S05]  /*11210*/  @P0 IMAD.HI.U32 R8, R3, c[0x0][0x330], RZ ;  /* 0x0000cc0003080a27 */ /* 0x000fca00078e00ff */
[----:B------:R-:W-:Y:S02]  /*11220*/  @P0 SHF.R.U32.HI R3, RZ, c[0x0][0x334], R8 ;  /* 0x0000cd00ff030a19 */ /* 0x000fe40000011608 */
.L_x_697:
[----:B------:R-:W-:Y:S05]  /*11230*/  BSYNC B0 ;  /* 0x0000000000007941 */ /* 0x000fea0003800000 */
.L_x_695:
[----:B------:R-:W-:-:S04]  /*11240*/  IMAD R3, R3, c[0x0][0x32c], -R103 ;  /* 0x0000cb0003037a24 */ /* 0x000fc800078e0a67 */
[----:B------:R-:W-:-:S05]  /*11250*/  IMAD.IADD R3, R3, 0x1, -R241 ;  /* 0x0000000103037824 */ /* 0x000fca00078e0af1 */
[----:B------:R-:W-:Y:S02]  /*11260*/  IADD3 R8, R3, c[0x0][0x32c], RZ ;  /* 0x0000cb0003087a10 */ /* 0x000fe40007ffe0ff */
[----:B------:R-:W-:Y:S02]  /*11270*/  IMNMX R0, R0, R3, !PT ;  /* 0x0000000300007217 */ /* 0x000fe40007800200 */
[----:B------:R-:W-:Y:S02]  /*11280*/  IMNMX R2, R2, R8, PT ;  /* 0x0000000802027217 */ /* 0x000fe40003800200 */
.L_x_694:
[----:B-----5:R-:W-:Y:S01]  /*11290*/  ISETP.GT.AND P1, PT, R152, RZ, PT ;  /* 0x000000ff9800720c */ /* 0x020fe20003f24270 */
        /* <DEDUP_REMOVED lines=64> */
.L_x_700:
[----:B------:R-:W-:-:S04]  /*116a0*/  MOV R4, c[0x0][0x32c] ;  /* 0x0000cb0000047a02 */ /* 0x000fc80000000f00 */
[----:B------:R-:W-:-:S13]  /*116b0*/  ISETP.NE.AND P0, PT, R4, 0x1, PT ;  /* 0x000000010400780c */ /* 0x000fda0003f05270 */
[----:B------:R-:W-:-:S05]  /*116c0*/  @P0 IMAD.HI.U32 R4, R3, c[0x0][0x330], RZ ;  /* 0x0000cc0003040a27 */ /* 0x000fca00078e00ff */
[----:B------:R-:W-:Y:S02]  /*116d0*/  @P0 SHF.R.U32.HI R3, RZ, c[0x0][0x334], R4 ;  /* 0x0000cd00ff030a19 */ /* 0x000fe40000011604 */
.L_x_701:
[----:B------:R-:W-:Y:S05]  /*116e0*/  BSYNC B0 ;  /* 0x0000000000007941 */ /* 0x000fea0003800000 */
.L_x_699:
[----:B------:R-:W-:-:S04]  /*116f0*/  IMAD R3, R3, c[0x0][0x32c], -R103 ;  /* 0x0000cb0003037a24 */ /* 0x000fc800078e0a67 */
[----:B------:R-:W-:-:S05]  /*11700*/  IMAD.IADD R3, R3, 0x1, -R241 ;  /* 0x0000000103037824 */ /* 0x000fca00078e0af1 */
[----:B------:R-:W-:Y:S02]  /*11710*/  IADD3 R4, R3, c[0x0][0x32c], RZ ;  /* 0x0000cb0003047a10 */ /* 0x000fe40007ffe0ff */
[----:B------:R-:W-:Y:S02]  /*11720*/  IMNMX R0, R0, R3, !PT ;  /* 0x0000000300007217 */ /* 0x000fe40007800200 */
[----:B------:R-:W-:Y:S02]  /*11730*/  IMNMX R2, R2, R4, PT ;  /* 0x0000000402027217 */ /* 0x000fe40003800200 */
.L_x_698:
[----:B------:R-:W-:Y:S01]  /*11740*/  ISETP.GT.AND P0, PT, R0, RZ, P1 ;  /* 0x000000ff0000720c */ /* 0x000fe20000f04270 */
        /* <DEDUP_REMOVED lines=52> */
[----:B------:R-:W-:Y:S01]  /*11a90*/  ISETP.GT.AND P0, PT, R0, 0x28, P1 ;  /* 0x000000280000780c */ /* 0x000fe20000f04270 */
[----:B------:R-:W-:Y:S01]  /*11aa0*/  LDSM.16.MT88.4 R24, [R197] ;  /* 0x00000000c518783b */ /* 0x000fe20000004200 */
[----:B------:R-:W-:-:S02]  /*11ab0*/  FMNMX.FTZ R3, R224, R3, !PT ;  /* 0x00000003e0037209 */ /* 0x000fc40007810000 */
[----:B------:R-:W-:Y:S02]  /*11ac0*/  ISETP.LT.OR P0, PT, R2, 0x29, P0 ;  /* 0x000000290200780c */ /* 0x000fe40000701670 */
[----:B------:R-:W-:Y:S02]  /*11ad0*/  FMNMX.FTZ R4, R101, R4, !PT ;  /* 0x0000000465047209 */ /* 0x000fe40007810000 */
[----:B------:R-:W-:Y:S02]  /*11ae0*/  FSEL R128, R22, -INF , !P0 ;  /* 0xff80000016807808 */ /* 0x000fe40004000000 */
[----:B------:R-:W-:Y:S02]  /*11af0*/  ISETP.GT.AND P0, PT, R0, 0x29, P1 ;  /* 0x000000290000780c */ /* 0x000fe40000f04270 */
[----:B------:R-:W-:Y:S02]  /*11b00*/  FMNMX.FTZ R3, R225, R3, !PT ;  /* 0x00000003e1037209 */ /* 0x000fe40007810000 */
[----:B------:R-:W-:-:S02]  /*11b10*/  ISETP.LT.OR P0, PT, R2, 0x2a, P0 ;  /* 0x0000002a0200780c */ /* 0x000fc40000701670 */
[----:B------:R-:W-:Y:S01]  /*11b20*/  FMNMX.FTZ R4, R130, R4, !PT ;  /* 0x0000000482047209 */ /* 0x000fe20007810000 */
[----:B------:R-:W1:Y:S01]  /*11b30*/  SHFL.BFLY PT, R5, R3, 0x2, 0x1f ;  /* 0x0c401f0003057f89 */ /* 0x000e6200000e0000 */
[----:B------:R-:W-:Y:S02]  /*11b40*/  FSEL R103, R23, -INF , !P0 ;  /* 0xff80000017677808 */ /* 0x000fe40004000000 */
[----:B------:R-:W-:Y:S02]  /*11b50*/  ISETP.GT.AND P0, PT, R0, 0x30, P1 ;  /* 0x000000300000780c */ /* 0x000fe40000f04270 */
[----:B------:R-:W-:Y:S02]  /*11b60*/  FMNMX.FTZ R4, R128, R4, !PT ;  /* 0x0000000480047209 */ /* 0x000fe40007810000 */
[----:B------:R-:W-:Y:S02]  /*11b70*/  ISETP.LT.OR P0, PT, R2, 0x31, P0 ;  /* 0x000000310200780c */ /* 0x000fe40000701670 */
[----:B------:R-:W-:-:S02]  /*11b80*/  ISETP.GT.AND P2, PT, R0, 0x38, P1 ;  /* 0x000000380000780c */ /* 0x000fc40000f44270 */
[----:B------:R-:W-:Y:S02]  /*11b90*/  FSEL R137, R20, -INF , !P0 ;  /* 0xff80000014897808 */ /* 0x000fe40004000000 */
[----:B------:R-:W-:Y:S02]  /*11ba0*/  ISETP.GT.AND P0, PT, R0, 0x31, P1 ;  /* 0x000000310000780c */ /* 0x000fe40000f04270 */
[----:B------:R-:W-:Y:S02]  /*11bb0*/  FMNMX.FTZ R4, R103, R4, !PT ;  /* 0x0000000467047209 */ /* 0x000fe40007810000 */
[----:B------:R-:W-:-:S04]  /*11bc0*/  ISETP.LT.OR P0, PT, R2, 0x32, P0 ;  /* 0x000000320200780c */ /* 0x000fc80000701670 */
[----:B------:R-:W-:Y:S02]  /*11bd0*/  FSEL R139, R21, -INF , !P0 ;  /* 0xff800000158b7808 */ /* 0x000fe40004000000 */
[----:B------:R-:W-:Y:S01]  /*11be0*/  ISETP.GT.AND P0, PT, R0, 0x39, P1 ;  /* 0x000000390000780c */ /* 0x000fe20000f04270 */
[----:B------:R-:W-:Y:S01]  /*11bf0*/  LDSM.16.MT88.4 R20, [R196] ;  /* 0x00000000c414783b */ /* 0x000fe20000004200 */
[C---:B------:R-:W-:Y:S02]  /*11c00*/  ISETP.LT.OR P1, PT, R2.reuse, 0x39, P2 ;  /* 0x000000390200780c */ /* 0x040fe40001721670 */
[----:B------:R-:W-:Y:S02]  /*11c10*/  FMNMX.FTZ R0, R137, R4, !PT ;  /* 0x0000000489007209 */ /* 0x000fe40007810000 */
[----:B------:R-:W-:Y:S02]  /*11c20*/  ISETP.LT.OR P0, PT, R2, 0x3a, P0 ;  /* 0x0000003a0200780c */ /* 0x000fe40000701670 */
[----:B------:R-:W-:-:S02]  /*11c30*/  FSEL R138, R15, -INF , !P1 ;  /* 0xff8000000f8a7808 */ /* 0x000fc40004800000 */
[----:B------:R-:W-:Y:S02]  /*11c40*/  FMNMX.FTZ R2, R139, R0, !PT ;  /* 0x000000008b027209 */ /* 0x000fe40007810000 */
        /* <DEDUP_REMOVED lines=18> */
[----:B------:R-:W-:Y:S08]  /*11d70*/  MUFU.EX2 R48, R3 ;  /* 0x0000000300307308 */ /* 0x000ff00000000800 */
[----:B------:R1:W-:Y:S02]  /*11d80*/  MUFU.EX2 R10, R0 ;  /* 0x00000000000a7308 */ /* 0x0003e40000000800 */
[----:B-1----:R-:W-:-:S02]  /*11d90*/  FFMA.FTZ R0, R11, c[0x0][0x2d0], -R2 ;  /* 0x0000b4000b007a23 */ /* 0x002fc40000010802 */
[----:B---3--:R-:W-:-:S04]  /*11da0*/  IMAD.MOV.U32 R11, RZ, RZ, R16 ;  /* 0x000000ffff0b7224 */ /* 0x008fc800078e0010 */
[----:B------:R1:W-:Y:S01]  /*11db0*/  MUFU.EX2 R4, R0 ;  /* 0x0000000000047308 */ /* 0x0003e20000000800 */
[----:B------:R-:W2:Y:S01]  /*11dc0*/  LDSM.16.MT88.4 R16, [R193+0x2000] ;  /* 0x00200000c110783b */ /* 0x000ea20000004200 */
[----:B-1----:R-:W-:-:S05]  /*11dd0*/  FMUL.FTZ R0, R8, c[0x0][0x2d0] ;  /* 0x0000b40008007a20 */ /* 0x002fca0000410000 */
[----:B------:R-:W-:-:S05]  /*11de0*/  FSEL R0, R0, RZ, P0 ;  /* 0x000000ff00007208 */ /* 0x000fca0000000000 */
[----:B------:R-:W-:-:S04]  /*11df0*/  FFMA.FTZ R3, R6, c[0x0][0x2d0], -R0 ;  /* 0x0000b40006037a23 */ /* 0x000fc80000010800 */
[----:B------:R1:W-:Y:S02]  /*11e00*/  MUFU.EX2 R238, R3 ;  /* 0x0000000300ee7308 */ /* 0x0003e40000000800 */
[----:B-1----:R-:W-:-:S06]  /*11e10*/  FFMA.FTZ R3, R7, c[0x0][0x2d0], -R0 ;  /* 0x0000b40007037a23 */ /* 0x002fcc0000010800 */
[----:B------:R1:W3:Y:S02]  /*11e20*/  MUFU.EX2 R237, R3 ;  /* 0x0000000300ed7308 */ /* 0x0002e40000000800 */
[----:B-1----:R-:W-:Y:S01]  /*11e30*/  FFMA.FTZ R3, R9, c[0x0][0x2d0], -R0 ;  /* 0x0000b40009037a23 */ /* 0x002fe20000010800 */
[----:B---3--:R-:W-:Y:S01]  /*11e40*/  F2FP.BF16.PACK_AB R5, R237, R238 ;  /* 0x000000eeed05723e */ /* 0x008fe200000010ff */
[----:B------:R-:W-:Y:S01]  /*11e50*/  IMAD.MOV.U32 R9, RZ, RZ, R4 ;  /* 0x000000ffff097224 */ /* 0x000fe200078e0004 */
[----:B------:R-:W-:-:S03]  /*11e60*/  F2FP.BF16.PACK_AB R4, R10, R11 ;  /* 0x0000000b0a04723e */ /* 0x000fc600000010ff */
[----:B------:R1:W-:Y:S01]  /*11e70*/  MUFU.EX2 R247, R3 ;  /* 0x0000000300f77308 */ /* 0x0003e20000000800 */
[----:B------:R-:W-:Y:S01]  /*11e80*/  F2FP.BF16.PACK_AB R6, R48, R9 ;  /* 0x000000093006723e */ /* 0x000fe200000010ff */
[----:B-1----:R-:W-:Y:S02]  /*11e90*/  FFMA.FTZ R3, R13, c[0x0][0x2d0], -R0 ;  /* 0x0000b4000d037a23 */ /* 0x002fe40000010800 */
[----:B------:R-:W1:Y:S04]  /*11ea0*/  LDSM.16.MT88.4 R12, [R194+0x2000] ;  /* 0x00200000c20c783b */ /* 0x000e680000004200 */
[----:B------:R-:W3:Y:S02]  /*11eb0*/  MUFU.EX2 R244, R3 ;  /* 0x0000000300f47308 */ /* 0x000ee40000000800 */
[----:B---3--:R-:W-:Y:S01]  /*11ec0*/  F2FP.BF16.PACK_AB R7, R244, R247 ;  /* 0x000000f7f407723e */ /* 0x008fe200000010ff */
[----:B------:R-:W-:-:S05]  /*11ed0*/  FFMA.FTZ R3, R43, c[0x0][0x2d0], -R2 ;  /* 0x0000b4002b037a23 */ /* 0x000fca0000010802 */
[----:B------:R3:W-:Y:S01]  /*11ee0*/  MUFU.EX2 R154, R3 ;  /* 0x00000003009a7308 */ /* 0x0007e20000000800 */
[C---:B------:R-:W-:Y:S08]  /*11ef0*/  HMMA.16816.F32.BF16 R88, R4.reuse, R32, RZ ;  /* 0x000000200458723c */ /* 0x040ff000000418ff */
[----:B------:R-:W-:Y:S01]  /*11f00*/  HMMA.16816.F32.BF16 R112, R4, R34, RZ ;  /* 0x000000220470723c */ /* 0x000fe200000418ff */
[----:B------:R-:W4:Y:S01]  /*11f10*/  LDSM.16.MT88.4 R32, [R196+0x2000] ;  /* 0x00200000c420783b */ /* 0x000f220000004200 */
[----:B---3--:R-:W-:-:S06]  /*11f20*/  FFMA.FTZ R3, R44, c[0x0][0x2d0], -R2 ;  /* 0x0000b4002c037a23 */ /* 0x008fcc0000010802 */
[C---:B------:R-:W-:Y:S01]  /*11f30*/  HMMA.16816.F32.BF16 R116, R4.reuse, R24, RZ ;  /* 0x000000180474723c */ /* 0x040fe200000418ff */
[----:B------:R-:W-:Y:S01]  /*11f40*/  IMAD.MOV.U32 R44, RZ, RZ, R48 ;  /* 0x000000ffff2c7224 */ /* 0x000fe200078e0030 */
[----:B------:R3:W5:Y:S06]  /*11f50*/  MUFU.EX2 R140, R3 ;  /* 0x00000003008c7308 */ /* 0x00076c0000000800 */
[C---:B------:R-:W-:Y:S01]  /*11f60*/  HMMA.16816.F32.BF16 R96, R4.reuse, R26, RZ ;  /* 0x0000001a0460723c */ /* 0x040fe200000418ff */
[----:B------:R-:W4:Y:S07]  /*11f70*/  LDSM.16.MT88.4 R24, [R193+0x4000] ;  /* 0x00400000c118783b */ /* 0x000f2e0000004200 */
[----:B------:R-:W-:Y:S01]  /*11f80*/  HMMA.16816.F32.BF16 R80, R4, R20, RZ ;  /* 0x000000140450723c */ /* 0x000fe200000418ff */
[----:B---3--:R-:W-:-:S04]  /*11f90*/  FFMA.FTZ R3, R45, c[0x0][0x2d0], -R2 ;  /* 0x0000b4002d037a23 */ /* 0x008fc80000010802 */
[----:B------:R3:W-:Y:S03]  /*11fa0*/  MUFU.EX2 R153, R3 ;  /* 0x0000000300997308 */ /* 0x0007e60000000800 */
[C---:B------:R-:W-:Y:S01]  /*11fb0*/  HMMA.16816.F32.BF16 R92, R4.reuse, R22, RZ ;  /* 0x00000016045c723c */ /* 0x040fe200000418ff */
[----:B------:R-:W5:Y:S07]  /*11fc0*/  LDSM.16.MT88.4 R20, [R194+0x4000] ;  /* 0x00400000c214783b */ /* 0x000f6e0000004200 */
[----:B--2---:R-:W-:Y:S01]  /*11fd0*/  HMMA.16816.F32.BF16 R76, R4, R16, RZ ;  /* 0x00000010044c723c */ /* 0x004fe200000418ff */
[----:B---3--:R-:W-:-:S07]  /*11fe0*/  FFMA.FTZ R3, R47, c[0x0][0x2d0], -R2 ;  /* 0x0000b4002f037a23 */ /* 0x008fce0000010802 */
[C---:B------:R-:W-:Y:S01]  /*11ff0*/  HMMA.16816.F32.BF16 R72, R4.reuse, R18, RZ ;  /* 0x000000120448723c */ /* 0x040fe200000418ff */
[----:B------:R-:W2:Y:S01]  /*12000*/  LDSM.16.MT88.4 R16, [R197+0x4000] ;  /* 0x00400000c510783b */ /* 0x000ea20000004200 */
[----:B------:R3:W2:Y:S06]  /*12010*/  MUFU.EX2 R215, R3 ;  /* 0x0000000300d77308 */ /* 0x0006ac0000000800 */
[C---:B-1----:R-:W-:Y:S08]  /*12020*/  HMMA.16816.F32.BF16 R68, R4.reuse, R12, RZ ;  /* 0x0000000c0444723c */ /* 0x042ff000000418ff */
[----:B------:R-:W-:Y:S01]  /*12030*/  HMMA.16816.F32.BF16 R60, R4, R14, RZ ;  /* 0x0000000e043c723c */ /* 0x000fe200000418ff */
[----:B------:R-:W1:Y:S01]  /*12040*/  LDSM.16.MT88.4 R12, [R196+0x4000] ;  /* 0x00400000c40c783b */ /* 0x000e620000004200 */
[----:B---3--:R-:W-:-:S04]  /*12050*/  FFMA.FTZ R3, R40, c[0x0][0x2d0], -R0 ;  /* 0x0000b40028037a23 */ /* 0x008fc80000010800 */
[----:B------:R3:W-:Y:S02]  /*12060*/  MUFU.EX2 R236, R3 ;  /* 0x0000000300ec7308 */ /* 0x0007e40000000800 */
[C---:B----4-:R-:W-:Y:S08]  /*12070*/  HMMA.16816.F32.BF16 R48, R4.reuse, R32, RZ ;  /* 0x000000200430723c */ /* 0x050ff000000418ff */
[----:B------:R-:W-:Y:S01]  /*12080*/  HMMA.16816.F32.BF16 R52, R4, R34, RZ ;  /* 0x000000220434723c */ /* 0x000fe200000418ff */
[----:B------:R-:W4:Y:S01]  /*12090*/  LDSM.16.MT88.4 R32, [R194+0x800] ;  /* 0x00080000c220783b */ /* 0x000f220000004200 */
[----:B---3--:R-:W-:-:S06]  /*120a0*/  FFMA.FTZ R3, R41, c[0x0][0x2d0], -R0 ;  /* 0x0000b40029037a23 */ /* 0x008fcc0000010800 */
[C---:B------:R-:W-:Y:S01]  /*120b0*/  HMMA.16816.F32.BF16 R84, R4.reuse, R28, RZ ;  /* 0x0000001c0454723c */ /* 0x040fe200000418ff */
[----:B------:R3:W1:Y:S07]  /*120c0*/  MUFU.EX2 R234, R3 ;  /* 0x0000000300ea7308 */ /* 0x00066e0000000800 */
[C---:B------:R-:W-:Y:S01]  /*120d0*/  HMMA.16816.F32.BF16 R108, R4.reuse, R30, RZ ;  /* 0x0000001e046c723c */ /* 0x040fe200000418ff */
[----:B------:R-:W1:Y:S07]  /*120e0*/  LDSM.16.MT88.4 R28, [R197+0x800] ;  /* 0x00080000c51c783b */ /* 0x000e6e0000004200 */
[----:B------:R-:W-:Y:S01]  /*120f0*/  HMMA.16816.F32.BF16 R64, R4, R36, RZ ;  /* 0x000000240440723c */ /* 0x000fe200000418ff */
[----:B---3--:R-:W-:-:S04]  /*12100*/  FFMA.FTZ R3, R42, c[0x0][0x2d0], -R0 ;  /* 0x0000b4002a037a23 */ /* 0x008fc80000010800 */
[----:B------:R3:W-:Y:S03]  /*12110*/  MUFU.EX2 R235, R3 ;  /* 0x0000000300eb7308 */ /* 0x0007e60000000800 */
[C---:B------:R-:W-:Y:S01]  /*12120*/  HMMA.16816.F32.BF16 R56, R4.reuse, R38, RZ ;  /* 0x000000260438723c */ /* 0x040fe200000418ff */
[----:B------:R-:W1:Y:S07]  /*12130*/  LDSM.16.MT88.4 R36, [R193+0x800] ;  /* 0x00080000c124783b */ /* 0x000e6e0000004200 */
[----:B------:R-:W-:Y:S01]  /*12140*/  HMMA.16816.F32.BF16 R120, R4, R24, RZ ;  /* 0x000000180478723c */ /* 0x000fe200000418ff */
[----:B---3--:R-:W-:-:S07]  /*12150*/  FFMA.FTZ R3, R46, c[0x0][0x2d0], -R0 ;  /* 0x0000b4002e037a23 */ /* 0x008fce0000010800 */
[C---:B------:R-:W-:Y:S01]  /*12160*/  HMMA.16816.F32.BF16 R124, R4.reuse, R26, RZ ;  /* 0x0000001a047c723c */ /* 0x040fe200000418ff */
[----:B------:R-:W3:Y:S01]  /*12170*/  LDSM.16.MT88.4 R24, [R196+0x800] ;  /* 0x00080000c418783b */ /* 0x000ee20000004200 */
[----:B------:R2:W1:Y:S06]  /*12180*/  MUFU.EX2 R226, R3 ;  /* 0x0000000300e27308 */ /* 0x00046c0000000800 */
[C---:B-----5:R-:W-:Y:S08]  /*12190*/  HMMA.16816.F32.BF16 R40, R4.reuse, R20, RZ ;  /* 0x000000140428723c */ /* 0x060ff000000418ff */
[----:B------:R-:W-:Y:S01]  /*121a0*/  HMMA.16816.F32.BF16 R132, R4, R22, RZ ;  /* 0x000000160484723c */ /* 0x000fe200000418ff */
[----:B------:R-:W5:Y:S01]  /*121b0*/  LDSM.16.MT88.4 R20, [R193+0x2800] ;  /* 0x00280000c114783b */ /* 0x000f620000004200 */
[----:B--2---:R-:W-:-:S06]  /*121c0*/  FFMA.FTZ R3, R102, c[0x0][0x2d0], -R2 ;  /* 0x0000b40066037a23 */ /* 0x004fcc0000010802 */
[C---:B------:R-:W-:Y:S08]  /*121d0*/  HMMA.16816.F32.BF16 R148, R4.reuse, R16, RZ ;  /* 0x000000100494723c */ /* 0x040ff000000418ff */
[C---:B------:R-:W-:Y:S01]  /*121e0*/  HMMA.16816.F32.BF16 R160, R4.reuse, R18, RZ ;  /* 0x0000001204a0723c */ /* 0x040fe200000418ff */
[----:B------:R-:W2:Y:S07]  /*121f0*/  LDSM.16.MT88.4 R16, [R194+0x2800] ;  /* 0x00280000c210783b */ /* 0x000eae0000004200 */
[C---:B-1----:R-:W-:Y:S08]  /*12200*/  HMMA.16816.F32.BF16 R164, R4.reuse, R12, RZ ;  /* 0x0000000c04a4723c */ /* 0x042ff000000418ff */
[----:B------:R-:W-:Y:S01]  /*12210*/  HMMA.16816.F32.BF16 R156, R4, R14, RZ ;  /* 0x0000000e049c723c */ /* 0x000fe200000418ff */
[----:B------:R-:W1:Y:S06]  /*12220*/  LDSM.16.MT88.4 R12, [R197+0x2800] ;  /* 0x00280000c50c783b */ /* 0x000e6c0000004200 */
[----:B------:R-:W-:-:S02]  /*12230*/  F2FP.BF16.PACK_AB R4, R140, R154 ;  /* 0x0000009a8c04723e */ /* 0x000fc400000010ff */
[----:B------:R-:W-:Y:S02]  /*12240*/  F2FP.BF16.PACK_AB R6, R215, R153 ;  /* 0x00000099d706723e */ /* 0x000fe400000010ff */
[----:B------:R-:W-:Y:S02]  /*12250*/  F2FP.BF16.PACK_AB R5, R234, R236 ;  /* 0x000000ecea05723e */ /* 0x000fe400000010ff */
[----:B------:R-:W-:-:S07]  /*12260*/  F2FP.BF16.PACK_AB R7, R226, R235 ;  /* 0x000000ebe207723e */ /* 0x000fce00000010ff */
[C---:B----4-:R-:W-:Y:S08]  /*12270*/  HMMA.16816.F32.BF16 R220, R4.reuse, R32, R84 ;  /* 0x0000002004dc723c */ /* 0x050ff00000041854 */
[C---:B------:R-:W-:Y:S01]  /*12280*/  HMMA.16816.F32.BF16 R248, R4.reuse, R34, R108 ;  /* 0x0000002204f8723c */ /* 0x040fe2000004186c */
[----:B------:R-:W4:Y:S07]  /*12290*/  LDSM.16.MT88.4 R32, [R196+0x2800] ;  /* 0x00280000c420783b */ /* 0x000f2e0000004200 */
[C---:B------:R-:W-:Y:S08]  /*122a0*/  HMMA.16816.F32.BF16 R188, R4.reuse, R28, R116 ;  /* 0x0000001c04bc723c */ /* 0x040ff00000041874 */
[C---:B------:R-:W-:Y:S01]  /*122b0*/  HMMA.16816.F32.BF16 R180, R4.reuse, R30, R96 ;  /* 0x0000001e04b4723c */ /* 0x040fe20000041860 */
[----:B------:R-:W1:Y:S07]  /*122c0*/  LDSM.16.MT88.4 R28, [R193+0x4800] ;  /* 0x00480000c11c783b */ /* 0x000e6e0000004200 */
[C---:B------:R-:W-:Y:S07]  /*122d0*/  HMMA.16816.F32.BF16 R172, R4.reuse, R36, R88 ;  /* 0x0000002404ac723c */ /* 0x040fee0000041858 */
[----:B------:R-:W-:Y:S01]  /*122e0*/  IMAD.MOV.U32 R88, RZ, RZ, R154 ;  /* 0x000000ffff587224 */ /* 0x000fe200078e009a */
[----:B------:R-:W-:Y:S01]  /*122f0*/  HMMA.16816.F32.BF16 R184, R4, R38, R112 ;  /* 0x0000002604b8723c */ /* 0x000fe20000041870 */
[----:B------:R-:W-:Y:S01]  /*12300*/  IMAD.MOV.U32 R91, RZ, RZ, R153 ;  /* 0x000000ffff5b7224 */ /* 0x000fe200078e0099 */
[----:B------:R-:W-:Y:S01]  /*12310*/  LDSM.16.MT88.4 R36, [R194+0x1000] ;  /* 0x00100000c224783b */ /* 0x000fe20000004200 */
[----:B------:R-:W-:-:S02]  /*12320*/  IMAD.MOV.U32 R90, RZ, RZ, R152 ;  /* 0x000000ffff5a7224 */ /* 0x000fc400078e0098 */
[----:B------:R-:W-:Y:S02]  /*12330*/  IMAD.MOV.U32 R89, RZ, RZ, R140 ;  /* 0x000000ffff597224 */ /* 0x000fe400078e008c */
[----:B------:R2:W1:Y:S01]  /*12340*/  MUFU.EX2 R140, R3 ;  /* 0x00000003008c7308 */ /* 0x0004620000000800 */
[C---:B---3--:R-:W-:Y:S08]  /*12350*/  HMMA.16816.F32.BF16 R176, R4.reuse, R24, R80 ;  /* 0x0000001804b0723c */ /* 0x048ff00000041850 */
[----:B------:R-:W-:Y:S01]  /*12360*/  HMMA.16816.F32.BF16 R168, R4, R26, R92 ;  /* 0x0000001a04a8723c */ /* 0x000fe2000004185c */
[----:B------:R-:W-:Y:S01]  /*12370*/  LDSM.16.MT88.4 R24, [R197+0x1000] ;  /* 0x00100000c518783b */ /* 0x000fe20000004200 */
[----:B--2---:R-:W-:-:S06]  /*12380*/  FFMA.FTZ R3, R129, c[0x0][0x2d0], -R2 ;  /* 0x0000b40081037a23 */ /* 0x004fcc0000010802 */
[----:B-----5:R-:W-:Y:S01]  /*12390*/  HMMA.16816.F32.BF16 R152, R4, R20, R76 ;  /* 0x000000140498723c */ /* 0x020fe2000004184c */
[----:B------:R-:W-:-:S07]  /*123a0*/  IMAD.MOV.U32 R129, RZ, RZ, R44 ;  /* 0x000000ffff817224 */ /* 0x000fce00078e002c */
[C---:B------:R-:W-:Y:S01]  /*123b0*/  HMMA.16816.F32.BF16 R112, R4.reuse, R22, R72 ;  /* 0x000000160470723c */ /* 0x040fe20000041848 */
[----:B------:R-:W2:Y:S07]  /*123c0*/  LDSM.16.MT88.4 R20, [R194+0x4800] ;  /* 0x00480000c214783b */ /* 0x000eae0000004200 */
[C---:B------:R-:W-:Y:S08]  /*123d0*/  HMMA.16816.F32.BF16 R96, R4.reuse, R16, R68 ;  /* 0x000000100460723c */ /* 0x040ff00000041844 */
[C---:B------:R-:W-:Y:S01]  /*123e0*/  HMMA.16816.F32.BF16 R92, R4.reuse, R18, R60 ;  /* 0x00000012045c723c */ /* 0x040fe2000004183c */
[----:B------:R-:W3:Y:S07]  /*123f0*/  LDSM.16.MT88.4 R16, [R197+0x4800] ;  /* 0x00480000c510783b */ /* 0x000eee0000004200 */
[C---:B-1----:R-:W-:Y:S08]  /*12400*/  HMMA.16816.F32.BF16 R84, R4.reuse, R12, R64 ;  /* 0x0000000c0454723c */ /* 0x042ff00000041840 */
[C---:B------:R-:W-:Y:S01]  /*12410*/  HMMA.16816.F32.BF16 R80, R4.reuse, R14, R56 ;  /* 0x0000000e0450723c */ /* 0x040fe20000041838 */
[----:B------:R-:W1:Y:S07]  /*12420*/  LDSM.16.MT88.4 R12, [R196+0x4800] ;  /* 0x00480000c40c783b */ /* 0x000e6e0000004200 */
[C---:B----4-:R-:W-:Y:S01]  /*12430*/  HMMA.16816.F32.BF16 R60, R4.reuse, R32, R48 ;  /* 0x00000020043c723c */ /* 0x050fe20000041830 */
[----:B------:R4:W5:Y:S07]  /*12440*/  MUFU.EX2 R32, R3 ;  /* 0x0000000300207308 */ /* 0x00096e0000000800 */
[C---:B------:R-:W-:Y:S08]  /*12450*/  HMMA.16816.F32.BF16 R44, R4.reuse, R34, R52 ;  /* 0x00000022042c723c */ /* 0x040ff00000041834 */
[----:B------:R-:W-:Y:S01]  /*12460*/  HMMA.16816.F32.BF16 R56, R4, R28, R120 ;  /* 0x0000001c0438723c */ /* 0x000fe20000041878 */
[----:B----4-:R-:W-:-:S02]  /*12470*/  FFMA.FTZ R3, R131, c[0x0][0x2d0], -R2 ;  /* 0x0000b40083037a23 */ /* 0x010fc40000010802 */
[----:B------:R-:W-:Y:S02]  /*12480*/  IMAD.MOV.U32 R131, RZ, RZ, R88 ;  /* 0x000000ffff837224 */ /* 0x000fe400078e0058 */
[----:B------:R4:W-:Y:S02]  /*12490*/  MUFU.EX2 R33, R3 ;  /* 0x0000000300217308 */ /* 0x0009e40000000800 */
[----:B------:R-:W-:Y:S01]  /*124a0*/  IMAD.MOV.U32 R120, RZ, RZ, R215 ;  /* 0x000000ffff787224 */ /* 0x000fe200078e00d7 */
[----:B------:R-:W-:Y:S01]  /*124b0*/  HMMA.16816.F32.BF16 R48, R4, R30, R124 ;  /* 0x0000001e0430723c */ /* 0x000fe2000004187c */
[----:B------:R-:W5:Y:S01]  /*124c0*/  LDSM.16.MT88.4 R28, [R193+0x1000] ;  /* 0x00100000c11c783b */ /* 0x000f620000004200 */
[----:B------:R-:W-:Y:S02]  /*124d0*/  IMAD.MOV.U32 R123, RZ, RZ, R89 ;  /* 0x000000ffff7b7224 */ /* 0x000fe400078e0059 */
[----:B------:R-:W-:Y:S02]  /*124e0*/  IMAD.MOV.U32 R122, RZ, RZ, R90 ;  /* 0x000000ffff7a7224 */ /* 0x000fe400078e005a */
[----:B------:R-:W-:-:S02]  /*124f0*/  IMAD.MOV.U32 R121, RZ, RZ, R91 ;  /* 0x000000ffff797224 */ /* 0x000fc400078e005b */
[----:B--2---:R-:W-:Y:S01]  /*12500*/  HMMA.16816.F32.BF16 R72, R4, R20, R40 ;  /* 0x000000140448723c */ /* 0x004fe20000041828 */
[----:B----4-:R-:W-:Y:S02]  /*12510*/  FFMA.FTZ R3, R136, c[0x0][0x2d0], -R2 ;  /* 0x0000b40088037a23 */ /* 0x010fe40000010802 */
[----:B------:R-:W-:-:S05]  /*12520*/  IMAD.MOV.U32 R136, RZ, RZ, R140 ;  /* 0x000000ffff887224 */ /* 0x000fca00078e008c */
[C---:B------:R-:W-:Y:S01]  /*12530*/  HMMA.16816.F32.BF16 R76, R4.reuse, R22, R132 ;  /* 0x00000016044c723c */ /* 0x040fe20000041884 */
[----:B------:R2:W4:Y:S01]  /*12540*/  MUFU.EX2 R34, R3 ;  /* 0x0000000300227308 */ /* 0x0005220000000800 */
[----:B------:R-:W4:Y:S06]  /*12550*/  LDSM.16.MT88.4 R20, [R196+0x1000] ;  /* 0x00100000c414783b */ /* 0x000f2c0000004200 */
[C---:B---3--:R-:W-:Y:S08]  /*12560*/  HMMA.16816.F32.BF16 R88, R4.reuse, R16, R148 ;  /* 0x000000100458723c */ /* 0x048ff00000041894 */
[C---:B------:R-:W-:Y:S01]  /*12570*/  HMMA.16816.F32.BF16 R68, R4.reuse, R18, R160 ;  /* 0x000000120444723c */ /* 0x040fe200000418a0 */
[--C-:B--2---:R-:W-:Y:S01]  /*12580*/  FFMA.FTZ R3, R101, c[0x0][0x2d0], -R0.reuse ;  /* 0x0000b40065037a23 */ /* 0x104fe20000010800 */
[----:B------:R-:W2:Y:S03]  /*12590*/  LDSM.16.MT88.4 R16, [R193+0x3000] ;  /* 0x00300000c110783b */ /* 0x000ea60000004200 */
[----:B------:R3:W-:Y:S03]  /*125a0*/  MUFU.EX2 R215, R3 ;  /* 0x0000000300d77308 */ /* 0x0007e60000000800 */
[C---:B-1----:R-:W-:Y:S08]  /*125b0*/  HMMA.16816.F32.BF16 R52, R4.reuse, R12, R164 ;  /* 0x0000000c0434723c */ /* 0x042ff000000418a4 */
[----:B------:R-:W-:Y:S01]  /*125c0*/  HMMA.16816.F32.BF16 R40, R4, R14, R156 ;  /* 0x0000000e0428723c */ /* 0x000fe2000004189c */
[----:B------:R-:W1:Y:S01]  /*125d0*/  LDSM.16.MT88.4 R12, [R194+0x3000] ;  /* 0x00300000c20c783b */ /* 0x000e620000004200 */
[----:B---3--:R-:W-:-:S05]  /*125e0*/  FFMA.FTZ R3, R130, c[0x0][0x2d0], -R0 ;  /* 0x0000b40082037a23 */ /* 0x008fca0000010800 */
[----:B-----5:R-:W-:Y:S01]  /*125f0*/  F2FP.BF16.PACK_AB R4, R32, R136 ;  /* 0x000000882004723e */ /* 0x020fe200000010ff */
[----:B------:R3:W5:Y:S01]  /*12600*/  MUFU.EX2 R140, R3 ;  /* 0x00000003008c7308 */ /* 0x0007620000000800 */
[----:B----4-:R-:W-:Y:S01]  /*12610*/  F2FP.BF16.PACK_AB R6, R34, R33 ;  /* 0x000000212206723e */ /* 0x010fe200000010ff */
[----:B---3--:R-:W-:Y:S01]  /*12620*/  FFMA.FTZ R3, R128, c[0x0][0x2d0], -R0 ;  /* 0x0000b40080037a23 */ /* 0x008fe20000010800 */
[----:B-----5:R-:W-:-:S05]  /*12630*/  F2FP.BF16.PACK_AB R5, R140, R215 ;  /* 0x000000d78c05723e */ /* 0x020fca00000010ff */
[----:B------:R3:W-:Y:S02]  /*12640*/  MUFU.EX2 R102, R3 ;  /* 0x0000000300667308 */ /* 0x0007e40000000800 */
[----:B---3--:R-:W-:-:S06]  /*12650*/  FFMA.FTZ R3, R103, c[0x0][0x2d0], -R0 ;  /* 0x0000b40067037a23 */ /* 0x008fcc0000010800 */
[----:B------:R-:W3:Y:S02]  /*12660*/  MUFU.EX2 R101, R3 ;  /* 0x0000000300657308 */ /* 0x000ee40000000800 */
[----:B---3--:R-:W-:Y:S01]  /*12670*/  F2FP.BF16.PACK_AB R7, R101, R102 ;  /* 0x000000666507723e */ /* 0x008fe200000010ff */
[----:B------:R-:W-:Y:S02]  /*12680*/  FFMA.FTZ R3, R218, c[0x0][0x2d0], -R2 ;  /* 0x0000b400da037a23 */ /* 0x000fe40000010802 */
[----:B------:R-:W-:-:S04]  /*12690*/  IMAD.MOV.U32 R218, RZ, RZ, R129 ;  /* 0x000000ffffda7224 */ /* 0x000fc800078e0081 */
[C---:B------:R-:W-:Y:S08]  /*126a0*/  HMMA.16816.F32.BF16 R108, R4.reuse, R28, R172 ;  /* 0x0000001c046c723c */ /* 0x040ff000000418ac */
[C---:B------:R-:W-:Y:S01]  /*126b0*/  HMMA.16816.F32.BF16 R64, R4.reuse, R30, R184 ;  /* 0x0000001e0440723c */ /* 0x040fe200000418b8 */
[----:B------:R-:W3:Y:S07]  /*126c0*/  LDSM.16.MT88.4 R28, [R197+0x3000] ;  /* 0x00300000c51c783b */ /* 0x000eee0000004200 */
[C---:B------:R-:W-:Y:S01]  /*126d0*/  HMMA.16816.F32.BF16 R124, R4.reuse, R24, R188 ;  /* 0x00000018047c723c */ /* 0x040fe200000418bc */
[----:B------:R4:W-:Y:S06]  /*126e0*/  MUFU.EX2 R190, R3 ;  /* 0x0000000300be7308 */ /* 0x0009ec0000000800 */
[----:B------:R-:W-:Y:S01]  /*126f0*/  IMAD.MOV.U32 R191, RZ, RZ, R131 ;  /* 0x000000ffffbf7224 */ /* 0x000fe200078e0083 */
[C---:B------:R-:W-:Y:S01]  /*12700*/  HMMA.16816.F32.BF16 R132, R4.reuse, R26, R180 ;  /* 0x0000001a0484723c */ /* 0x040fe200000418b4 */
[----:B------:R-:W5:Y:S04]  /*12710*/  LDSM.16.MT88.4 R24, [R193+0x5000] ;  /* 0x00500000c118783b */ /* 0x000f680000004200 */
[----:B------:R-:W-:Y:S03]  /*12720*/  LDSM.16.MT88.4 R128, [R197+0x1800] ;  /* 0x00180000c580783b */ /* 0x000fe60000004200 */
[----:B------:R-:W-:Y:S01]  /*12730*/  HMMA.16816.F32.BF16 R116, R4, R36, R220 ;  /* 0x000000240474723c */ /* 0x000fe200000418dc */
[----:B----4-:R-:W-:-:S02]  /*12740*/  FFMA.FTZ R3, R219, c[0x0][0x2d0], -R2 ;  /* 0x0000b400db037a23 */ /* 0x010fc40000010802 */
[----:B------:R-:W-:Y:S02]  /*12750*/  IMAD.MOV.U32 R219, RZ, RZ, R9 ;  /* 0x000000ffffdb7224 */ /* 0x000fe400078e0009 */
[----:B------:R4:W1:Y:S02]  /*12760*/  MUFU.EX2 R189, R3 ;  /* 0x0000000300bd7308 */ /* 0x0008640000000800 */
[----:B------:R-:W-:Y:S01]  /*12770*/  IMAD.MOV.U32 R221, RZ, RZ, R34 ;  /* 0x000000ffffdd7224 */ /* 0x000fe200078e0022 */
[----:B------:R-:W-:Y:S01]  /*12780*/  HMMA.16816.F32.BF16 R184, R4, R20, R176 ;  /* 0x0000001404b8723c */ /* 0x000fe200000418b0 */
[----:B------:R-:W-:Y:S02]  /*12790*/  IMAD.MOV.U32 R222, RZ, RZ, R33 ;  /* 0x000000ffffde7224 */ /* 0x000fe400078e0021 */
[----:B------:R-:W-:Y:S02]  /*127a0*/  IMAD.MOV.U32 R220, RZ, RZ, R32 ;  /* 0x000000ffffdc7224 */ /* 0x000fe400078e0020 */
[----:B------:R-:W3:Y:S01]  /*127b0*/  LDSM.16.MT88.4 R32, [R196+0x3000] ;  /* 0x00300000c420783b */ /* 0x000ee20000004200 */
[----:B------:R-:W-:-:S02]  /*127c0*/  IMAD.MOV.U32 R223, RZ, RZ, R122 ;  /* 0x000000ffffdf7224 */ /* 0x000fc400078e007a */
[----:B------:R-:W-:Y:S01]  /*127d0*/  HMMA.16816.F32.BF16 R180, R4, R22, R168 ;  /* 0x0000001604b4723c */ /* 0x000fe200000418a8 */
[----:B------:R-:W5:Y:S01]  /*127e0*/  LDSM.16.MT88.4 R20, [R194+0x5000] ;  /* 0x00500000c214783b */ /* 0x000f620000004200 */
[--C-:B----4-:R-:W-:Y:S02]  /*127f0*/  FFMA.FTZ R3, R224, c[0x0][0x2d0], -R2.reuse ;  /* 0x0000b400e0037a23 */ /* 0x110fe40000010802 */
[----:B------:R-:W-:-:S04]  /*12800*/  FFMA.FTZ R2, R225, c[0x0][0x2d0], -R2 ;  /* 0x0000b400e1027a23 */ /* 0x000fc80000010802 */
[C---:B--2---:R-:W-:Y:S01]  /*12810*/  HMMA.16816.F32.BF16 R176, R4.reuse, R16, R152 ;  /* 0x0000001004b0723c */ /* 0x044fe20000041898 */
[----:B------:R-:W-:Y:S01]  /*12820*/  IMAD.MOV.U32 R224, RZ, RZ, R11 ;  /* 0x000000ffffe07224 */ /* 0x000fe200078e000b */
[----:B------:R2:W-:Y:S06]  /*12830*/  MUFU.EX2 R188, R3 ;  /* 0x0000000300bc7308 */ /* 0x0005ec0000000800 */
[C---:B------:R-:W-:Y:S01]  /*12840*/  HMMA.16816.F32.BF16 R168, R4.reuse, R18, R112 ;  /* 0x0000001204a8723c */ /* 0x040fe20000041870 */
[----:B------:R-:W4:Y:S01]  /*12850*/  LDSM.16.MT88.4 R16, [R197+0x5000] ;  /* 0x00500000c510783b */ /* 0x000f220000004200 */
[----:B------:R3:W3:Y:S03]  /*12860*/  MUFU.EX2 R103, R2 ;  /* 0x0000000200677308 */ /* 0x0006e60000000800 */
[----:B------:R-:W-:Y:S03]  /*12870*/  LDSM.16.MT88.4 R112, [R193+0x1800] ;  /* 0x00180000c170783b */ /* 0x000fe60000004200 */
[----:B-1----:R-:W-:Y:S01]  /*12880*/  HMMA.16816.F32.BF16 R172, R4, R12, R96 ;  /* 0x0000000c04ac723c */ /* 0x002fe20000041860 */
[----:B--2---:R-:W-:-:S06]  /*12890*/  IMAD.MOV.U32 R3, RZ, RZ, R10 ;  /* 0x000000ffff037224 */ /* 0x004fcc00078e000a */
[----:B------:R-:W-:Y:S01]  /*128a0*/  F2FP.BF16.PACK_AB R96, R189, R190 ;  /* 0x000000bebd60723e */ /* 0x000fe200000010ff */
[----:B------:R-:W-:Y:S01]  /*128b0*/  HMMA.16816.F32.BF16 R164, R4, R14, R92 ;  /* 0x0000000e04a4723c */ /* 0x000fe2000004185c */
[----:B------:R-:W1:Y:S01]  /*128c0*/  LDSM.16.MT88.4 R12, [R196+0x5000] ;  /* 0x00500000c40c783b */ /* 0x000e620000004200 */
[----:B---3--:R-:W-:Y:S01]  /*128d0*/  FFMA.FTZ R2, R137, c[0x0][0x2d0], -R0 ;  /* 0x0000b40089027a23 */ /* 0x008fe20000010800 */
[----:B------:R-:W-:-:S05]  /*128e0*/  F2FP.BF16.PACK_AB R98, R103, R188 ;  /* 0x000000bc6762723e */ /* 0x000fca00000010ff */
[C---:B------:R-:W-:Y:S08]  /*128f0*/  HMMA.16816.F32.BF16 R160, R4.reuse, R28, R84 ;  /* 0x0000001c04a0723c */ /* 0x040ff00000041854 */
[C---:B-----5:R-:W-:Y:S01]  /*12900*/  HMMA.16816.F32.BF16 R84, R4.reuse, R24, R56 ;  /* 0x000000180454723c */ /* 0x060fe20000041838 */
[----:B------:R2:W-:Y:S01]  /*12910*/  MUFU.EX2 R24, R2 ;  /* 0x0000000200187308 */ /* 0x0005e20000000800 */
[----:B------:R-:W-:Y:S06]  /*12920*/  LDSM.16.MT88.4 R56, [R197+0x3800] ;  /* 0x00380000c538783b */ /* 0x000fec0000004200 */
[C---:B------:R-:W-:Y:S08]  /*12930*/  HMMA.16816.F32.BF16 R60, R4.reuse, R32, R60 ;  /* 0x00000020043c723c */ /* 0x040ff0000004183c */
[----:B------:R-:W-:Y:S01]  /*12940*/  HMMA.16816.F32.BF16 R148, R4, R34, R44 ;  /* 0x000000220494723c */ /* 0x000fe2000004182c */
[----:B--2---:R-:W-:-:S04]  /*12950*/  FFMA.FTZ R2, R139, c[0x0][0x2d0], -R0 ;  /* 0x0000b4008b027a23 */ /* 0x004fc80000010800 */
[----:B------:R-:W2:Y:S03]  /*12960*/  MUFU.EX2 R11, R2 ;  /* 0x00000002000b7308 */ /* 0x000ea60000000800 */
[C---:B------:R-:W-:Y:S07]  /*12970*/  HMMA.16816.F32.BF16 R36, R4.reuse, R38, R248 ;  /* 0x000000260424723c */ /* 0x040fee00000418f8 */
[----:B------:R-:W-:Y:S01]  /*12980*/  IMAD.MOV.U32 R248, RZ, RZ, R123 ;  /* 0x000000fffff87224 */ /* 0x000fe200078e007b */
[----:B------:R-:W-:Y:S01]  /*12990*/  HMMA.16816.F32.BF16 R32, R4, R20, R72 ;  /* 0x000000140420723c */ /* 0x000fe20000041848 */
[----:B------:R-:W3:Y:S01]  /*129a0*/  LDSM.16.MT88.4 R72, [R193+0x5800] ;  /* 0x00580000c148783b */ /* 0x000ee20000004200 */
[----:B------:R-:W-:-:S02]  /*129b0*/  IMAD.MOV.U32 R249, RZ, RZ, R121 ;  /* 0x000000fffff97224 */ /* 0x000fc400078e0079 */
[----:B------:R-:W-:Y:S01]  /*129c0*/  IMAD.MOV.U32 R250, RZ, RZ, R120 ;  /* 0x000000fffffa7224 */ /* 0x000fe200078e0078 */
[----:B--2---:R-:W-:Y:S01]  /*129d0*/  F2FP.BF16.PACK_AB R97, R11, R24 ;  /* 0x000000180b61723e */ /* 0x004fe200000010ff */
[--C-:B------:R-:W-:Y:S01]  /*129e0*/  FFMA.FTZ R2, R138, c[0x0][0x2d0], -R0.reuse ;  /* 0x0000b4008a027a23 */ /* 0x100fe20000010800 */
[----:B------:R-:W-:Y:S01]  /*129f0*/  LDSM.16.MT88.4 R120, [R194+0x1800] ;  /* 0x00180000c278783b */ /* 0x000fe20000004200 */
[----:B------:R-:W-:Y:S01]  /*12a00*/  FFMA.FTZ R0, R216, c[0x0][0x2d0], -R0 ;  /* 0x0000b400d8007a23 */ /* 0x000fe20000010800 */
[C---:B------:R-:W-:Y:S01]  /*12a10*/  HMMA.16816.F32.BF16 R156, R4.reuse, R30, R80 ;  /* 0x0000001e049c723c */ /* 0x040fe20000041850 */
[----:B------:R2:W-:Y:S01]  /*12a20*/  MUFU.EX2 R10, R2 ;  /* 0x00000002000a7308 */ /* 0x0005e20000000800 */
[----:B------:R-:W-:Y:S01]  /*12a30*/  IMAD.MOV.U32 R251, RZ, RZ, R136 ;  /* 0x000000fffffb7224 */ /* 0x000fe200078e0088 */
[----:B------:R-:W-:Y:S04]  /*12a40*/  LDSM.16.MT88.4 R80, [R194+0x5800] ;  /* 0x00580000c250783b */ /* 0x000fe80000004200 */
[----:B------:R-:W-:Y:S01]  /*12a50*/  LDSM.16.MT88.4 R136, [R196+0x1800] ;  /* 0x00180000c488783b */ /* 0x000fe20000004200 */
[C---:B----4-:R-:W-:Y:S01]  /*12a60*/  HMMA.16816.F32.BF16 R92, R4.reuse, R16, R88 ;  /* 0x00000010045c723c */ /* 0x050fe20000041858 */
[----:B------:R-:W4:Y:S02]  /*12a70*/  MUFU.EX2 R9, R0 ;  /* 0x0000000000097308 */ /* 0x000f240000000800 */
[----:B------:R-:W5:Y:S05]  /*12a80*/  LDSM.16.MT88.4 R88, [R197+0x5800] ;  /* 0x00580000c558783b */ /* 0x000f6a0000004200 */
[----:B-1----:R-:W-:Y:S01]  /*12a90*/  HMMA.16816.F32.BF16 R152, R4, R12, R52 ;  /* 0x0000000c0498723c */ /* 0x002fe20000041834 */
[----:B--2---:R-:W-:-:S04]  /*12aa0*/  FADD.FTZ R2, R224, R3 ;  /* 0x00000003e0027221 */ /* 0x004fc80000010000 */
[----:B------:R-:W-:-:S03]  /*12ab0*/  FADD.FTZ R2, R219, R2 ;  /* 0x00000002db027221 */ /* 0x000fc60000010000 */
[C---:B------:R-:W-:Y:S01]  /*12ac0*/  HMMA.16816.F32.BF16 R28, R4.reuse, R26, R48 ;  /* 0x0000001a041c723c */ /* 0x040fe20000041830 */
[----:B------:R-:W-:Y:S01]  /*12ad0*/  FADD.FTZ R2, R218, R2 ;  /* 0x00000002da027221 */ /* 0x000fe20000010000 */
[----:B----4-:R-:W-:Y:S01]  /*12ae0*/  F2FP.BF16.PACK_AB R99, R9, R10 ;  /* 0x0000000a0963723e */ /* 0x010fe200000010ff */
[----:B------:R-:W-:Y:S01]  /*12af0*/  FADD.FTZ R0, R238, R237 ;  /* 0x000000edee007221 */ /* 0x000fe20000010000 */
[----:B------:R-:W-:Y:S01]  /*12b00*/  LDSM.16.MT88.4 R48, [R194+0x3800] ;  /* 0x00380000c230783b */ /* 0x000fe20000004200 */
[----:B------:R-:W-:Y:S02]  /*12b10*/  FADD.FTZ R2, R191, R2 ;  /* 0x00000002bf027221 */ /* 0x000fe40000010000 */
[----:B------:R-:W-:Y:S01]  /*12b20*/  FADD.FTZ R0, R247, R0 ;  /* 0x00000000f7007221 */ /* 0x000fe20000010000 */
[----:B------:R-:W-:Y:S01]  /*12b30*/  HMMA.16816.F32.BF16 R20, R4, R22, R76 ;  /* 0x000000160414723c */ /* 0x000fe2000004184c */
[----:B------:R-:W-:Y:S02]  /*12b40*/  FADD.FTZ R2, R248, R2 ;  /* 0x00000002f8027221 */ /* 0x000fe40000010000 */
[----:B------:R-:W-:-:S02]  /*12b50*/  FADD.FTZ R0, R244, R0 ;  /* 0x00000000f4007221 */ /* 0x000fc40000010000 */
[----:B------:R-:W-:Y:S02]  /*12b60*/  FADD.FTZ R2, R249, R2 ;  /* 0x00000002f9027221 */ /* 0x000fe40000010000 */
[----:B------:R-:W-:Y:S01]  /*12b70*/  FADD.FTZ R0, R236, R0 ;  /* 0x00000000ec007221 */ /* 0x000fe20000010000 */
[C---:B------:R-:W-:Y:S01]  /*12b80*/  HMMA.16816.F32.BF16 R16, R4.reuse, R18, R68 ;  /* 0x000000120410723c */ /* 0x040fe20000041844 */
[----:B------:R-:W-:Y:S02]  /*12b90*/  FADD.FTZ R2, R250, R2 ;  /* 0x00000002fa027221 */ /* 0x000fe40000010000 */
[----:B------:R-:W-:Y:S02]  /*12ba0*/  FADD.FTZ R0, R234, R0 ;  /* 0x00000000ea007221 */ /* 0x000fe40000010000 */
[----:B------:R-:W-:Y:S02]  /*12bb0*/  FADD.FTZ R2, R251, R2 ;  /* 0x00000002fb027221 */ /* 0x000fe40000010000 */
[----:B------:R-:W-:Y:S01]  /*12bc0*/  FADD.FTZ R0, R235, R0 ;  /* 0x00000000eb007221 */ /* 0x000fe20000010000 */
[----:B------:R-:W-:Y:S01]  /*12bd0*/  HMMA.16816.F32.BF16 R12, R4, R14, R40 ;  /* 0x0000000e040c723c */ /* 0x000fe20000041828 */
[----:B------:R-:W1:Y:S01]  /*12be0*/  LDSM.16.MT88.4 R4, [R196+0x5800] ;  /* 0x00580000c404783b */ /* 0x000e620000004200 */
[----:B------:R-:W-:-:S02]  /*12bf0*/  FADD.FTZ R2, R220, R2 ;  /* 0x00000002dc027221 */ /* 0x000fc40000010000 */
[----:B------:R-:W-:Y:S01]  /*12c00*/  FADD.FTZ R0, R226, R0 ;  /* 0x00000000e2007221 */ /* 0x000fe20000010000 */
[----:B------:R-:W2:Y:S01]  /*12c10*/  LDSM.16.MT88.4 R40, [R193+0x3800] ;  /* 0x00380000c128783b */ /* 0x000ea20000004200 */
[----:B------:R-:W-:Y:S02]  /*12c20*/  FADD.FTZ R2, R222, R2 ;  /* 0x00000002de027221 */ /* 0x000fe40000010000 */
[C---:B------:R-:W-:Y:S01]  /*12c30*/  HMMA.16816.F32.BF16 R108, R96.reuse, R112, R108 ;  /* 0x00000070606c723c */ /* 0x040fe2000004186c */
[----:B------:R-:W-:Y:S02]  /*12c40*/  IMAD.MOV.U32 R222, RZ, RZ, c[0x0][0x2c4] ;  /* 0x0000b100ffde7624 */ /* 0x000fe400078e00ff */
[----:B------:R-:W-:Y:S01]  /*12c50*/  FADD.FTZ R0, R215, R0 ;  /* 0x00000000d7007221 */ /* 0x000fe20000010000 */
[----:B------:R-:W-:Y:S01]  /*12c60*/  IADD3 R215, R223, -0x2, RZ ;  /* 0xfffffffedfd77810 */ /* 0x000fe20007ffe0ff */
[----:B------:R-:W-:Y:S01]  /*12c70*/  FADD.FTZ R2, R221, R2 ;  /* 0x00000002dd027221 */ /* 0x000fe20000010000 */
[----:B------:R-:W-:Y:S01]  /*12c80*/  ISETP.NE.AND P2, PT, R222, 0x1, PT ;  /* 0x00000001de00780c */ /* 0x000fe20003f45270 */
[----:B------:R-:W-:Y:S01]  /*12c90*/  FADD.FTZ R0, R140, R0 ;  /* 0x000000008c007221 */ /* 0x000fe20000010000 */
[----:B------:R-:W-:Y:S01]  /*12ca0*/  HMMA.16816.F32.BF16 R112, R96, R114, R64 ;  /* 0x000000726070723c */ /* 0x000fe20000041840 */
[----:B------:R-:W4:Y:S01]  /*12cb0*/  LDSM.16.MT88.4 R64, [R196+0x3800] ;  /* 0x00380000c440783b */ /* 0x000f220000004200 */
[----:B------:R-:W-:-:S02]  /*12cc0*/  FADD.FTZ R3, R190, R2 ;  /* 0x00000002be037221 */ /* 0x000fc40000010000 */
[----:B------:R-:W-:-:S04]  /*12cd0*/  FADD.FTZ R0, R102, R0 ;  /* 0x0000000066007221 */ /* 0x000fc80000010000 */
[----:B---3--:R-:W-:Y:S01]  /*12ce0*/  HMMA.16816.F32.BF16 R68, R96, R72, R84 ;  /* 0x000000486044723c */ /* 0x008fe20000041854 */
[----:B------:R-:W-:-:S04]  /*12cf0*/  FADD.FTZ R0, R101, R0 ;  /* 0x0000000065007221 */ /* 0x000fc80000010000 */
[----:B------:R-:W-:Y:S02]  /*12d00*/  FADD.FTZ R2, R24, R0 ;  /* 0x0000000018027221 */ /* 0x000fe40000010000 */
[----:B------:R-:W-:Y:S01]  /*12d10*/  IMAD.MOV.U32 R0, RZ, RZ, R246 ;  /* 0x000000ffff007224 */ /* 0x000fe200078e00f6 */
[C---:B-----5:R-:W-:Y:S08]  /*12d20*/  HMMA.16816.F32.BF16 R84, R96.reuse, R88, R92 ;  /* 0x000000586054723c */ /* 0x060ff0000004185c */
[C---:B------:R-:W-:Y:S08]  /*12d30*/  HMMA.16816.F32.BF16 R116, R96.reuse, R120, R116 ;  /* 0x000000786074723c */ /* 0x040ff00000041874 */
[C---:B-1----:R-:W-:Y:S07]  /*12d40*/  HMMA.16816.F32.BF16 R92, R96.reuse, R4, R152 ;  /* 0x00000004605c723c */ /* 0x042fee0000041898 */
[----:B------:R-:W-:Y:S01]  /*12d50*/  @P2 IMAD.HI.U32 R4, R246, c[0x0][0x2c8], RZ ;  /* 0x0000b200f6042a27 */ /* 0x000fe200078e00ff */
[----:B------:R-:W-:Y:S03]  /*12d60*/  HMMA.16816.F32.BF16 R124, R96, R128, R124 ;  /* 0x00000080607c723c */ /* 0x000fe6000004187c */
[----:B------:R-:W-:Y:S01]  /*12d70*/  FADD.FTZ R5, R189, R3 ;  /* 0x00000003bd057221 */ /* 0x000fe20000010000 */
[----:B------:R-:W-:Y:S01]  /*12d80*/  @P2 SHF.R.U32.HI R0, RZ, c[0x0][0x2cc], R4 ;  /* 0x0000b300ff002a19 */ /* 0x000fe20000011604 */
[----:B------:R-:W-:-:S02]  /*12d90*/  FADD.FTZ R3, R11, R2 ;  /* 0x000000020b037221 */ /* 0x000fc40000010000 */
[----:B------:R-:W-:Y:S01]  /*12da0*/  IMAD.IADD R2, R242, 0x1, -R243 ;  /* 0x00000001f2027824 */ /* 0x000fe200078e0af3 */
[C---:B------:R-:W-:Y:S01]  /*12db0*/  HMMA.16816.F32.BF16 R120, R96.reuse, R122, R36 ;  /* 0x0000007a6078723c */ /* 0x040fe20000041824 */
[----:B------:R-:W-:Y:S02]  /*12dc0*/  FADD.FTZ R4, R188, R5 ;  /* 0x00000005bc047221 */ /* 0x000fe40000010000 */
[----:B------:R-:W-:Y:S02]  /*12dd0*/  IMAD.IADD R2, R2, 0x1, R0 ;  /* 0x0000000102027824 */ /* 0x000fe400078e0200 */
[----:B------:R-:W-:Y:S02]  /*12de0*/  FADD.FTZ R3, R10, R3 ;  /* 0x000000030a037221 */ /* 0x000fe40000010000 */
[----:B------:R-:W-:Y:S01]  /*12df0*/  FADD.FTZ R237, R103, R4 ;  /* 0x0000000467ed7221 */ /* 0x000fe20000010000 */
[----:B------:R-:W-:Y:S01]  /*12e00*/  HMMA.16816.F32.BF16 R128, R96, R130, R132 ;  /* 0x000000826080723c */ /* 0x000fe20000041884 */
[----:B------:R-:W-:Y:S01]  /*12e10*/  FADD.FTZ R238, R9, R3 ;  /* 0x0000000309ee7221 */ /* 0x000fe20000010000 */
[----:B------:R-:W-:-:S06]  /*12e20*/  IADD3 R0, R2, c[0x0][0x328], RZ ;  /* 0x0000ca0002007a10 */ /* 0x000fcc0007ffe0ff */
[C---:B------:R-:W-:Y:S08]  /*12e30*/  HMMA.16816.F32.BF16 R132, R96.reuse, R136, R184 ;  /* 0x000000886084723c */ /* 0x040ff000000418b8 */
[C---:B--2---:R-:W-:Y:S08]  /*12e40*/  HMMA.16816.F32.BF16 R36, R96.reuse, R40, R176 ;  /* 0x000000286024723c */ /* 0x044ff000000418b0 */
[C---:B------:R-:W-:Y:S08]  /*12e50*/  HMMA.16816.F32.BF16 R44, R96.reuse, R48, R172 ;  /* 0x00000030602c723c */ /* 0x040ff000000418ac */
[C---:B------:R-:W-:Y:S08]  /*12e60*/  HMMA.16816.F32.BF16 R52, R96.reuse, R56, R160 ;  /* 0x000000386034723c */ /* 0x040ff000000418a0 */
[C---:B----4-:R-:W-:Y:S08]  /*12e70*/  HMMA.16816.F32.BF16 R60, R96.reuse, R64, R60 ;  /* 0x00000040603c723c */ /* 0x050ff0000004183c */
        /* <DEDUP_REMOVED lines=10> */
[----:B------:R-:W-:Y:S07]  /*12f20*/  @!P6 BRA `(.L_x_702) ;  /* 0x000001100000e947 */ /* 0x000fee0003800000 */
        /* <DEDUP_REMOVED lines=11> */
.L_x_704:
[----:B------:R-:W-:-:S13]  /*12fe0*/  ISETP.NE.AND P0, PT, R4, 0x1, PT ;  /* 0x000000010400780c */ /* 0x000fda0003f05270 */
[----:B------:R-:W-:-:S05]  /*12ff0*/  @P0 IMAD.HI.U32 R2, R3, c[0x0][0x330], RZ ;  /* 0x0000cc0003020a27 */ /* 0x000fca00078e00ff */
[----:B------:R-:W-:Y:S02]  /*13000*/  @P0 SHF.R.U32.HI R3, RZ, c[0x0][0x334], R2 ;  /* 0x0000cd00ff030a19 */ /* 0x000fe40000011602 */
.L_x_705:
[----:B------:R-:W-:Y:S05]  /*13010*/  BSYNC B0 ;  /* 0x0000000000007941 */ /* 0x000fea0003800000 */
.L_x_703:
[----:B------:R-:W-:-:S05]  /*13020*/  IMAD R3, R3, R4, c[0x0][0x32c] ;  /* 0x0000cb0003037624 */ /* 0x000fca00078e0204 */
[----:B------:R-:W-:-:S04]  /*13030*/  IMNMX R0, R0, R3, PT ;  /* 0x0000000300007217 */ /* 0x000fc80003800200 */
.L_x_702:
        /* <DEDUP_REMOVED lines=9> */
.L_x_715:
[----:B------:R-:W-:Y:S01]  /*130d0*/  ISETP.GT.AND P0, PT, R227, R216, PT ;  /* 0x000000d8e300720c */ /* 0x000fe20003f04270 */
[----:B------:R-:W-:Y:S04]  /*130e0*/  DEPBAR.LE SB0, 0x0 ;  /* 0x000080000000791a */ /* 0x000fe80000000000 */
[----:B------:R-:W-:Y:S01]  /*130f0*/  WARPSYNC 0xffffffff ;  /* 0xffffffff00007948 */ /* 0x000fe20003800000 */
[----:B------:R-:W-:Y:S01]  /*13100*/  BAR.SYNC.DEFER_BLOCKING 0x0 ;  /* 0x0000000000007b1d */ /* 0x000fe20000010000 */
[----:B------:R-:W-:Y:S04]  /*13110*/  MOV R215, c[0x0][0x2c4] ;  /* 0x0000b10000d77a02 */ /* 0x000fe80000000f00 */
[----:B------:R-:W-:Y:S02]  /*13120*/  ISETP.NE.AND P2, PT, R215, 0x1, PT ;  /* 0x00000001d700780c */ /* 0x000fe40003f45270 */
[----:B------:R-:W-:Y:S01]  /*13130*/  @!P0 SHF.R.S32.HI R0, RZ, 0x1f, R216 ;  /* 0x0000001fff008819 */ /* 0x000fe200000114d8 */
[----:B------:R-:W-:Y:S04]  /*13140*/  @!P0 IMAD.WIDE.U32 R4, R216, c[0x0][0x208], RZ ;  /* 0x00008200d8048a25 */ /* 0x000fe800078e00ff */
[----:B------:R-:W-:Y:S02]  /*13150*/  @!P0 IMAD R0, R0, c[0x0][0x208], RZ ;  /* 0x0000820000008a24 */ /* 0x000fe400078e02ff */
[----:B------:R-:W-:Y:S02]  /*13160*/  @!P0 IMAD.MOV.U32 R6, RZ, RZ, c[0x0][0x208] ;  /* 0x00008200ff068624 */ /* 0x000fe400078e00ff */
[----:B------:R-:W-:Y:S02]  /*13170*/  @!P0 IMAD R0, R216, c[0x0][0x20c], R0 ;  /* 0x00008300d8008a24 */ /* 0x000fe400078e0200 */
[----:B------:R-:W-:Y:S02]  /*13180*/  @!P0 IMAD.SHL.U32 R2, R4, 0x40, RZ ;  /* 0x0000004004028824 */ /* 0x000fe400078e00ff */
[----:B------:R-:W-:Y:S02]  /*13190*/  @!P0 IMAD.IADD R0, R5, 0x1, R0 ;  /* 0x0000000105008824 */ /* 0x000fe400078e0200 */
[----:B------:R-:W-:Y:S01]  /*131a0*/  @!P0 IMAD.MOV.U32 R5, RZ, RZ, c[0x0][0x20c] ;  /* 0x00008300ff058624 */ /* 0x000fe200078e00ff */
[----:B------:R-:W-:Y:S01]  /*131b0*/  @!P0 LEA R3, P1, R6, R2, 0x5 ;  /* 0x0000000206038211 */ /* 0x000fe200078228ff */
[----:B------:R-:W-:Y:S01]  /*131c0*/  LDSM.16.M88.4 R32, [R199] ;  /* 0x00000000c720783b */ /* 0x000fe20000000200 */
[----:B------:R-:W-:Y:S01]  /*131d0*/  @!P0 SHF.L.U64.HI R0, R4, 0x6, R0 ;  /* 0x0000000604008819 */ /* 0x000fe20000010200 */
[----:B------:R-:W-:Y:S02]  /*131e0*/  ULDC UR4, c[0x0][0x324] ;  /* 0x0000c90000047ab9 */ /* 0x000fe40000000800 */
[----:B------:R-:W-:Y:S01]  /*131f0*/  ULOP3.LUT UR4, URZ, UR4, URZ, 0x33, !UPT ;  /* 0x000000043f047292 */ /* 0x000fe2000f8e333f */
[----:B------:R-:W-:Y:S02]  /*13200*/  @!P0 LEA.HI.X R12, R6, R0, R5, 0x5, P1 ;  /* 0x00000000060c8211 */ /* 0x000fe400008f2c05 */
[----:B------:R-:W-:Y:S01]  /*13210*/  @!P0 IADD3 R4, P1, R2, R230, RZ ;  /* 0x000000e602048210 */ /* 0x000fe20007f3e0ff */
[----:B------:R-:W1:Y:S03]  /*13220*/  LDSM.16.M88.4 R8, [R192] ;  /* 0x00000000c008783b */ /* 0x000e660000000200 */
[----:B------:R-:W-:Y:S02]  /*13230*/  @!P0 IADD3.X R5, R0, R233, RZ, P1, !PT ;  /* 0x000000e900058210 */ /* 0x000fe40000ffe4ff */
[C---:B------:R-:W-:Y:S02]  /*13240*/  @!P0 LEA R22, P1, R4.reuse, c[0x0][0x1f8], 0x1 ;  /* 0x00007e0004168a11 */ /* 0x040fe400078208ff */
[----:B------:R-:W2:Y:S02]  /*13250*/  LDSM.16.M88.4 R16, [R192+0x800] ;  /* 0x00080000c010783b */ /* 0x000ea40000000200 */
[----:B------:R-:W-:Y:S02]  /*13260*/  @!P0 LEA.HI.X R23, R4, c[0x0][0x1fc], R5, 0x1, P1 ;  /* 0x00007f0004178a11 */ /* 0x000fe400008f0c05 */
[----:B------:R-:W-:Y:S03]  /*13270*/  @!P0 IADD3 R6, P1, R230, 0x40, RZ ;  /* 0x00000040e6068810 */ /* 0x000fe60007f3e0ff */
[----:B------:R-:W3:Y:S02]  /*13280*/  LDSM.16.M88.4 R24, [R192+0x1000] ;  /* 0x00100000c018783b */ /* 0x000ee40000000200 */
[----:B------:R-:W-:Y:S01]  /*13290*/  @!P0 IMAD.X R5, RZ, RZ, R233, P1 ;  /* 0x000000ffff058224 */ /* 0x000fe200008e06e9 */
[----:B------:R-:W-:Y:S04]  /*132a0*/  @!P0 IADD3 R4, P1, R2, R6, RZ ;  /* 0x0000000602048210 */ /* 0x000fe80007f3e0ff */
[----:B------:R-:W4:Y:S01]  /*132b0*/  LDSM.16.M88.4 R148, [R192+0x1800] ;  /* 0x00180000c094783b */ /* 0x000f220000000200 */
[----:B------:R-:W-:Y:S01]  /*132c0*/  @!P0 IMAD.X R7, R0, 0x1, R5, P1 ;  /* 0x0000000100078824 */ /* 0x000fe200008e0605 */
[C---:B------:R-:W-:Y:S04]  /*132d0*/  @!P0 LEA R174, P1, R4.reuse, c[0x0][0x1f8], 0x1 ;  /* 0x00007e0004ae8a11 */ /* 0x040fe800078208ff */
[----:B------:R-:W-:Y:S01]  /*132e0*/  @!P0 LEA.HI.X R175, R4, c[0x0][0x1fc], R7, 0x1, P1 ;  /* 0x00007f0004af8a11 */ /* 0x000fe200008f0c07 */
[----:B------:R-:W-:Y:S01]  /*132f0*/  LDSM.16.M88.4 R152, [R200] ;  /* 0x00000000c898783b */ /* 0x000fe20000000200 */
[----:B------:R-:W-:Y:S05]  /*13300*/  @!P0 IADD3 R4, P1, R230, 0x80, RZ ;  /* 0x00000080e6048810 */ /* 0x000fea0007f3e0ff */
[----:B------:R-:W-:Y:S01]  /*13310*/  @!P0 IMAD.X R13, RZ, RZ, R233, P1 ;  /* 0x000000ffff0d8224 */ /* 0x000fe200008e06e9 */
[----:B------:R-:W-:Y:S01]  /*13320*/  @!P0 IADD3 R2, P1, R2, R4, RZ ;  /* 0x0000000402028210 */ /* 0x000fe20007f3e0ff */
[----:B------:R-:W5:Y:S03]  /*13330*/  LDSM.16.M88.4 R156, [R203] ;  /* 0x00000000cb9c783b */ /* 0x000f660000000200 */
[----:B------:R-:W-:Y:S02]  /*13340*/  @!P0 IADD3.X R0, R0, R13, RZ, P1, !PT ;  /* 0x0000000d00008210 */ /* 0x000fe40000ffe4ff */
[C---:B------:R-:W-:Y:S02]  /*13350*/  @!P0 LEA R172, P1, R2.reuse, c[0x0][0x1f8], 0x1 ;  /* 0x00007e0002ac8a11 */ /* 0x040fe400078208ff */
[----:B------:R-:W3:Y:S02]  /*13360*/  LDSM.16.M88.4 R160, [R214] ;  /* 0x00000000d6a0783b */ /* 0x000ee40000000200 */
[----:B------:R-:W-:Y:S02]  /*13370*/  @!P0 LEA.HI.X R173, R2, c[0x0][0x1fc], R0, 0x1, P1 ;  /* 0x00007f0002ad8a11 */ /* 0x000fe400008f0c00 */
[C---:B------:R-:W-:Y:S03]  /*13380*/  @!P0 IADD3 R0, P1, R3.reuse, R6, RZ ;  /* 0x0000000603008210 */ /* 0x040fe60007f3e0ff */
[----:B------:R-:W3:Y:S02]  /*13390*/  LDSM.16.M88.4 R164, [R213] ;  /* 0x00000000d5a4783b */ /* 0x000ee40000000200 */
[C---:B------:R-:W-:Y:S01]  /*133a0*/  @!P0 IMAD.X R21, R12.reuse, 0x1, R5, P1 ;  /* 0x000000010c158824 */ /* 0x040fe200008e0605 */
[C---:B------:R-:W-:Y:S02]  /*133b0*/  @!P0 IADD3 R20, P1, R3.reuse, R4, RZ ;  /* 0x0000000403148210 */ /* 0x040fe40007f3e0ff */
[C---:B-1----:R-:W-:Y:S02]  /*133c0*/  HMMA.16816.F32.BF16 R4, R32.reuse, R8, RZ ;  /* 0x000000082004723c */ /* 0x042fe400000418ff */
[----:B------:R-:W1:Y:S01]  /*133d0*/  LDSM.16.M88.4 R168, [R212] ;  /* 0x00000000d4a8783b */ /* 0x000e620000000200 */
[C---:B------:R-:W-:Y:S01]  /*133e0*/  @!P0 IMAD.X R100, R12.reuse, 0x1, R13, P1 ;  /* 0x000000010c648824 */ /* 0x040fe200008e060d */
[----:B------:R-:W-:Y:S04]  /*133f0*/  @!P0 IADD3 R3, P1, R3, R230, RZ ;  /* 0x000000e603038210 */ /* 0x000fe80007f3e0ff */
[C---:B------:R-:W-:Y:S01]  /*13400*/  HMMA.16816.F32.BF16 R8, R32.reuse, R10, RZ ;  /* 0x0000000a2008723c */ /* 0x040fe200000418ff */
[----:B------:R-:W-:Y:S01]  /*13410*/  @!PT LDS RZ, [RZ] ;  /* 0x00000000fffff984 */ /* 0x000fe20000000800 */
[----:B------:R-:W-:Y:S01]  /*13420*/  @!PT LDS RZ, [RZ] ;  /* 0x00000000fffff984 */ /* 0x000fe20000000800 */
[----:B------:R-:W-:Y:S01]  /*13430*/  @!PT LDS RZ, [RZ] ;  /* 0x00000000fffff984 */ /* 0x000fe20000000800 */
[----:B------:R3:W-:Y:S03]  /*13440*/  @!P0 LDGSTS.E.BYPASS.LTC128B.128 [R217+0x100], [R22.64], !P5 ;  /* 0x0010000016d98fae */ /* 0x0007e6000e901d46 */
[----:B------:R-:W-:Y:S01]  /*13450*/  @!P0 IMAD.X R2, R12, 0x1, R233, P1 ;  /* 0x000000010c028824 */ /* 0x000fe200008e06e9 */
[C---:B------:R-:W-:Y:S03]  /*13460*/  @!P0 LEA R28, P1, R3.reuse, c[0x0][0x1f8], 0x1 ;  /* 0x00007e00031c8a11 */ /* 0x040fe600078208ff */
[C---:B--2---:R-:W-:Y:S01]  /*13470*/  HMMA.16816.F32.BF16 R12, R32.reuse, R16, RZ ;  /* 0x00000010200c723c */ /* 0x044fe200000418ff */
[----:B------:R2:W-:Y:S03]  /*13480*/  @!P0 LDGSTS.E.BYPASS.LTC128B.128 [R217+0x2100], [R174.64], !P4 ;  /* 0x02100000aed98fae */ /* 0x0005e6000e101d46 */
[----:B------:R-:W-:Y:S02]  /*13490*/  @!P0 LEA.HI.X R29, R3, c[0x0][0x1fc], R2, 0x1, P1 ;  /* 0x00007f00031d8a11 */ /* 0x000fe400008f0c02 */
[C---:B------:R-:W-:Y:S02]  /*134a0*/  @!P0 LEA R30, P1, R0.reuse, c[0x0][0x1f8], 0x1 ;  /* 0x00007e00001e8a11 */ /* 0x040fe400078208ff */
[C---:B------:R-:W-:Y:S01]  /*134b0*/  HMMA.16816.F32.BF16 R16, R32.reuse, R18, RZ ;  /* 0x000000122010723c */ /* 0x040fe200000418ff */
[----:B------:R2:W-:Y:S03]  /*134c0*/  @!P0 LDGSTS.E.BYPASS.LTC128B.128 [R217+0x4100], [R172.64], !P3 ;  /* 0x04100000acd98fae */ /* 0x0005e6000d901d46 */
[----:B------:R-:W-:Y:S02]  /*134d0*/  @!P0 LEA.HI.X R31, R0, c[0x0][0x1fc], R21, 0x1, P1 ;  /* 0x00007f00001f8a11 */ /* 0x000fe400008f0c15 */
[C---:B------:R-:W-:Y:S02]  /*134e0*/  @!P0 LEA R2, P1, R20.reuse, c[0x0][0x1f8], 0x1 ;  /* 0x00007e0014028a11 */ /* 0x040fe400078208ff */
[----:B------:R4:W-:Y:S04]  /*134f0*/  @!P0 LDGSTS.E.BYPASS.LTC128B.128 [R217+0x1100], [R28.64], !P5 ;  /* 0x011000001cd98fae */ /* 0x0009e8000e901d46 */
[----:B------:R-:W-:Y:S02]  /*13500*/  @!P0 LEA.HI.X R3, R20, c[0x0][0x1fc], R100, 0x1, P1 ;  /* 0x00007f0014038a11 */ /* 0x000fe400008f0c64 */
[C---:B---3--:R-:W-:Y:S01]  /*13510*/  HMMA.16816.F32.BF16 R20, R32.reuse, R24, RZ ;  /* 0x000000182014723c */ /* 0x048fe200000418ff */
[----:B------:R4:W-:Y:S07]  /*13520*/  @!P0 LDGSTS.E.BYPASS.LTC128B.128 [R217+0x3100], [R30.64], !P4 ;  /* 0x031000001ed98fae */ /* 0x0009ee000e101d46 */
[C---:B------:R-:W-:Y:S01]  /*13530*/  HMMA.16816.F32.BF16 R24, R32.reuse, R26, RZ ;  /* 0x0000001a2018723c */ /* 0x040fe200000418ff */
[----:B------:R3:W-:Y:S01]  /*13540*/  @!P0 LDGSTS.E.BYPASS.LTC128B.128 [R217+0x5100], [R2.64], !P3 ;  /* 0x0510000002d98fae */ /* 0x0007e2000d901d46 */
[----:B------:R-:W-:Y:S06]  /*13550*/  ISETP.GT.AND P0, PT, R216, R227, PT ;  /* 0x000000e3d800720c */ /* 0x000fec0003f04270 */
[----:B--2---:R-:W-:Y:S07]  /*13560*/  LDSM.16.M88.4 R172, [R202] ;  /* 0x00000000caac783b */ /* 0x004fee0000000200 */
[----:B------:R-:W0:Y:S01]  /*13570*/  LDGDEPBAR ;  /* 0x00000000000079af */ /* 0x000e220000000000 */
[C---:B----4-:R-:W-:Y:S06]  /*13580*/  HMMA.16816.F32.BF16 R28, R32.reuse, R148, RZ ;  /* 0x00000094201c723c */ /* 0x050fec00000418ff */
[----:B------:R-:W2:Y:S02]  /*13590*/  LDSM.16.M88.4 R176, [R198] ;  /* 0x00000000c6b0783b */ /* 0x000ea40000000200 */
[----:B------:R-:W-:Y:S05]  /*135a0*/  HMMA.16816.F32.BF16 R32, R32, R150, RZ ;  /* 0x000000962020723c */ /* 0x000fea00000418ff */
[----:B------:R-:W4:Y:S03]  /*135b0*/  LDSM.16.M88.4 R180, [R198+0x800] ;  /* 0x00080000c6b4783b */ /* 0x000f260000000200 */
[C---:B-----5:R-:W-:Y:S04]  /*135c0*/  HMMA.16816.F32.BF16 R4, R152.reuse, R156, R4 ;  /* 0x0000009c9804723c */ /* 0x060fe80000041804 */
[----:B------:R-:W5:Y:S04]  /*135d0*/  LDSM.16.M88.4 R148, [R198+0x1000] ;  /* 0x00100000c694783b */ /* 0x000f680000000200 */
[C---:B------:R-:W-:Y:S03]  /*135e0*/  HMMA.16816.F32.BF16 R8, R152.reuse, R158, R8 ;  /* 0x0000009e9808723c */ /* 0x040fe60000041808 */
[----:B------:R-:W2:Y:S05]  /*135f0*/  LDSM.16.M88.4 R156, [R198+0x1800] ;  /* 0x00180000c69c783b */ /* 0x000eaa0000000200 */
[C---:B------:R-:W-:Y:S02]  /*13600*/  HMMA.16816.F32.BF16 R12, R152.reuse, R160, R12 ;  /* 0x000000a0980c723c */ /* 0x040fe4000004180c */
[----:B------:R-:W-:Y:S06]  /*13610*/  LDSM.16.M88.4 R184, [R199+0x4000] ;  /* 0x00400000c7b8783b */ /* 0x000fec0000000200 */
[C---:B------:R-:W-:Y:S01]  /*13620*/  HMMA.16816.F32.BF16 R16, R152.reuse, R162, R16 ;  /* 0x000000a29810723c */ /* 0x040fe20000041810 */
[----:B------:R-:W-:Y:S07]  /*13630*/  LDSM.16.M88.4 R160, [R201] ;  /* 0x00000000c9a0783b */ /* 0x000fee0000000200 */
[C---:B------:R-:W-:Y:S01]  /*13640*/  HMMA.16816.F32.BF16 R20, R152.reuse, R164, R20 ;  /* 0x000000a49814723c */ /* 0x040fe20000041814 */
[----:B------:R-:W-:Y:S07]  /*13650*/  LDSM.16.M88.4 R188, [R192+0x2000] ;  /* 0x00200000c0bc783b */ /* 0x000fee0000000200 */
[C---:B------:R-:W-:Y:S01]  /*13660*/  HMMA.16816.F32.BF16 R24, R152.reuse, R166, R24 ;  /* 0x000000a69818723c */ /* 0x040fe20000041818 */
[----:B------:R-:W3:Y:S07]  /*13670*/  LDSM.16.M88.4 R164, [R195] ;  /* 0x00000000c3a4783b */ /* 0x000eee0000000200 */
[C---:B-1----:R-:W-:Y:S08]  /*13680*/  HMMA.16816.F32.BF16 R28, R152.reuse, R168, R28 ;  /* 0x000000a8981c723c */ /* 0x042ff0000004181c */
[----:B------:R-:W-:Y:S01]  /*13690*/  HMMA.16816.F32.BF16 R32, R152, R170, R32 ;  /* 0x000000aa9820723c */ /* 0x000fe20000041820 */
[----:B------:R-:W1:Y:S07]  /*136a0*/  LDSM.16.M88.4 R152, [R195+0x800] ;  /* 0x00080000c398783b */ /* 0x000e6e0000000200 */
[C---:B--2---:R-:W-:Y:S01]  /*136b0*/  HMMA.16816.F32.BF16 R4, R172.reuse, R176, R4 ;  /* 0x000000b0ac04723c */ /* 0x044fe20000041804 */
[----:B------:R-:W2:Y:S07]  /*136c0*/  LDSM.16.M88.4 R168, [R195+0x1000] ;  /* 0x00100000c3a8783b */ /* 0x000eae0000000200 */
[C---:B------:R-:W-:Y:S01]  /*136d0*/  HMMA.16816.F32.BF16 R8, R172.reuse, R178, R8 ;  /* 0x000000b2ac08723c */ /* 0x040fe20000041808 */
[----:B------:R-:W1:Y:S07]  /*136e0*/  LDSM.16.M88.4 R176, [R195+0x1800] ;  /* 0x00180000c3b0783b */ /* 0x000e6e0000000200 */
[C---:B----4-:R-:W-:Y:S08]  /*136f0*/  HMMA.16816.F32.BF16 R12, R172.reuse, R180, R12 ;  /* 0x000000b4ac0c723c */ /* 0x050ff0000004180c */
[C---:B------:R-:W-:Y:S01]  /*13700*/  HMMA.16816.F32.BF16 R16, R172.reuse, R182, R16 ;  /* 0x000000b6ac10723c */ /* 0x040fe20000041810 */
[----:B------:R-:W-:Y:S07]  /*13710*/  LDSM.16.M88.4 R180, [R199+0x8000] ;  /* 0x00800000c7b4783b */ /* 0x000fee0000000200 */
[C---:B-----5:R-:W-:Y:S08]  /*13720*/  HMMA.16816.F32.BF16 R20, R172.reuse, R148, R20 ;  /* 0x00000094ac14723c */ /* 0x060ff00000041814 */
[C---:B------:R-:W-:Y:S01]  /*13730*/  HMMA.16816.F32.BF16 R24, R172.reuse, R150, R24 ;  /* 0x00000096ac18723c */ /* 0x040fe20000041818 */
[----:B------:R-:W4:Y:S07]  /*13740*/  LDSM.16.M88.4 R148, [R192+0x2800] ;  /* 0x00280000c094783b */ /* 0x000f2e0000000200 */
[C---:B------:R-:W-:Y:S08]  /*13750*/  HMMA.16816.F32.BF16 R28, R172.reuse, R156, R28 ;  /* 0x0000009cac1c723c */ /* 0x040ff0000004181c */
[----:B------:R-:W-:Y:S01]  /*13760*/  HMMA.16816.F32.BF16 R32, R172, R158, R32 ;  /* 0x0000009eac20723c */ /* 0x000fe20000041820 */
[----:B------:R-:W5:Y:S07]  /*13770*/  LDSM.16.M88.4 R156, [R192+0x3000] ;  /* 0x00300000c09c783b */ /* 0x000f6e0000000200 */
[C---:B---3--:R-:W-:Y:S01]  /*13780*/  HMMA.16816.F32.BF16 R4, R160.reuse, R164, R4 ;  /* 0x000000a4a004723c */ /* 0x048fe20000041804 */
[----:B------:R-:W-:Y:S07]  /*13790*/  LDSM.16.M88.4 R172, [R209] ;  /* 0x00000000d1ac783b */ /* 0x000fee0000000200 */
[C---:B------:R-:W-:Y:S01]  /*137a0*/  HMMA.16816.F32.BF16 R8, R160.reuse, R166, R8 ;  /* 0x000000a6a008723c */ /* 0x040fe20000041808 */
[----:B------:R-:W-:Y:S07]  /*137b0*/  LDSM.16.M88.4 R164, [R211] ;  /* 0x00000000d3a4783b */ /* 0x000fee0000000200 */
[C---:B-1----:R-:W-:Y:S08]  /*137c0*/  HMMA.16816.F32.BF16 R12, R160.reuse, R152, R12 ;  /* 0x00000098a00c723c */ /* 0x042ff0000004180c */
[C---:B------:R-:W-:Y:S01]  /*137d0*/  HMMA.16816.F32.BF16 R16, R160.reuse, R154, R16 ;  /* 0x0000009aa010723c */ /* 0x040fe20000041810 */
[----:B------:R-:W1:Y:S07]  /*137e0*/  LDSM.16.M88.4 R152, [R192+0x3800] ;  /* 0x00380000c098783b */ /* 0x000e6e0000000200 */
[C---:B--2---:R-:W-:Y:S08]  /*137f0*/  HMMA.16816.F32.BF16 R20, R160.reuse, R168, R20 ;  /* 0x000000a8a014723c */ /* 0x044ff00000041814 */
[C---:B------:R-:W-:Y:S01]  /*13800*/  HMMA.16816.F32.BF16 R24, R160.reuse, R170, R24 ;  /* 0x000000aaa018723c */ /* 0x040fe20000041818 */
[----:B------:R-:W-:Y:S07]  /*13810*/  LDSM.16.M88.4 R168, [R210] ;  /* 0x00000000d2a8783b */ /* 0x000fee0000000200 */
[C---:B------:R-:W-:Y:S08]  /*13820*/  HMMA.16816.F32.BF16 R28, R160.reuse, R176, R28 ;  /* 0x000000b0a01c723c */ /* 0x040ff0000004181c */
[----:B------:R-:W-:Y:S01]  /*13830*/  HMMA.16816.F32.BF16 R32, R160, R178, R32 ;  /* 0x000000b2a020723c */ /* 0x000fe20000041820 */
[----:B------:R-:W2:Y:S07]  /*13840*/  LDSM.16.M88.4 R160, [R200+0x4000] ;  /* 0x00400000c8a0783b */ /* 0x000eae0000000200 */
[C---:B------:R-:W-:Y:S01]  /*13850*/  HMMA.16816.F32.BF16 R4, R184.reuse, R188, R4 ;  /* 0x000000bcb804723c */ /* 0x040fe20000041804 */
[----:B------:R-:W-:Y:S07]  /*13860*/  LDSM.16.M88.4 R176, [R198+0x2000] ;  /* 0x00200000c6b0783b */ /* 0x000fee0000000200 */
[C---:B------:R-:W-:Y:S01]  /*13870*/  HMMA.16816.F32.BF16 R8, R184.reuse, R190, R8 ;  /* 0x000000beb808723c */ /* 0x040fe20000041808 */
[----:B------:R-:W-:Y:S07]  /*13880*/  LDSM.16.M88.4 R188, [R192+0x4800] ;  /* 0x00480000c0bc783b */ /* 0x000fee0000000200 */
[C---:B----4-:R-:W-:Y:S08]  /*13890*/  HMMA.16816.F32.BF16 R12, R184.reuse, R148, R12 ;  /* 0x00000094b80c723c */ /* 0x050ff0000004180c */
[C---:B------:R-:W-:Y:S01]  /*138a0*/  HMMA.16816.F32.BF16 R16, R184.reuse, R150, R16 ;  /* 0x00000096b810723c */ /* 0x040fe20000041810 */
[----:B------:R-:W3:Y:S07]  /*138b0*/  LDSM.16.M88.4 R148, [R208] ;  /* 0x00000000d094783b */ /* 0x000eee0000000200 */
[C---:B-----5:R-:W-:Y:S08]  /*138c0*/  HMMA.16816.F32.BF16 R20, R184.reuse, R156, R20 ;  /* 0x0000009cb814723c */ /* 0x060ff00000041814 */
[C---:B------:R-:W-:Y:S01]  /*138d0*/  HMMA.16816.F32.BF16 R24, R184.reuse, R158, R24 ;  /* 0x0000009eb818723c */ /* 0x040fe20000041818 */
[----:B------:R-:W4:Y:S07]  /*138e0*/  LDSM.16.M88.4 R156, [R202+0x4000] ;  /* 0x00400000ca9c783b */ /* 0x000f2e0000000200 */
[C---:B-1----:R-:W-:Y:S08]  /*138f0*/  HMMA.16816.F32.BF16 R28, R184.reuse, R152, R28 ;  /* 0x00000098b81c723c */ /* 0x042ff0000004181c */
[----:B------:R-:W-:Y:S01]  /*13900*/  HMMA.16816.F32.BF16 R32, R184, R154, R32 ;  /* 0x0000009ab820723c */ /* 0x000fe20000041820 */
[----:B------:R-:W1:Y:S07]  /*13910*/  LDSM.16.M88.4 R152, [R198+0x2800] ;  /* 0x00280000c698783b */ /* 0x000e6e0000000200 */
[C---:B--2---:R-:W-:Y:S01]  /*13920*/  HMMA.16816.F32.BF16 R4, R160.reuse, R164, R4 ;  /* 0x000000a4a004723c */ /* 0x044fe20000041804 */
[----:B------:R-:W-:Y:S07]  /*13930*/  LDSM.16.M88.4 R184, [R192+0x4000] ;  /* 0x00400000c0b8783b */ /* 0x000fee0000000200 */
[C---:B------:R-:W-:Y:S01]  /*13940*/  HMMA.16816.F32.BF16 R8, R160.reuse, R166, R8 ;  /* 0x000000a6a008723c */ /* 0x040fe20000041808 */
[----:B------:R-:W2:Y:S07]  /*13950*/  LDSM.16.M88.4 R164, [R198+0x3000] ;  /* 0x00300000c6a4783b */ /* 0x000eae0000000200 */
[C---:B------:R-:W-:Y:S08]  /*13960*/  HMMA.16816.F32.BF16 R12, R160.reuse, R168, R12 ;  /* 0x000000a8a00c723c */ /* 0x040ff0000004180c */
[C---:B------:R-:W-:Y:S01]  /*13970*/  HMMA.16816.F32.BF16 R16, R160.reuse, R170, R16 ;  /* 0x000000aaa010723c */ /* 0x040fe20000041810 */
[----:B------:R-:W-:Y:S07]  /*13980*/  LDSM.16.M88.4 R168, [R195+0x2000] ;  /* 0x00200000c3a8783b */ /* 0x000fee0000000200 */
[C---:B------:R-:W-:Y:S08]  /*13990*/  HMMA.16816.F32.BF16 R20, R160.reuse, R172, R20 ;  /* 0x000000aca014723c */ /* 0x040ff00000041814 */
[C---:B------:R-:W-:Y:S01]  /*139a0*/  HMMA.16816.F32.BF16 R24, R160.reuse, R174, R24 ;  /* 0x000000aea018723c */ /* 0x040fe20000041818 */
[----:B------:R-:W-:Y:S07]  /*139b0*/  LDSM.16.M88.4 R172, [R195+0x2800] ;  /* 0x00280000c3ac783b */ /* 0x000fee0000000200 */
[C---:B---3--:R-:W-:Y:S08]  /*139c0*/  HMMA.16816.F32.BF16 R28, R160.reuse, R148, R28 ;  /* 0x00000094a01c723c */ /* 0x048ff0000004181c */
[----:B------:R-:W-:Y:S01]  /*139d0*/  HMMA.16816.F32.BF16 R32, R160, R150, R32 ;  /* 0x00000096a020723c */ /* 0x000fe20000041820 */
[----:B------:R-:W3:Y:S07]  /*139e0*/  LDSM.16.M88.4 R148, [R198+0x3800] ;  /* 0x00380000c694783b */ /* 0x000eee0000000200 */
[C---:B----4-:R-:W-:Y:S01]  /*139f0*/  HMMA.16816.F32.BF16 R4, R156.reuse, R176, R4 ;  /* 0x000000b09c04723c */ /* 0x050fe20000041804 */
[----:B------:R-:W4:Y:S07]  /*13a00*/  LDSM.16.M88.4 R160, [R201+0x4000] ;  /* 0x00400000c9a0783b */ /* 0x000f2e0000000200 */
[C---:B------:R-:W-:Y:S01]  /*13a10*/  HMMA.16816.F32.BF16 R8, R156.reuse, R178, R8 ;  /* 0x000000b29c08723c */ /* 0x040fe20000041808 */
[----:B------:R-:W5:Y:S07]  /*13a20*/  LDSM.16.M88.4 R176, [R195+0x3000] ;  /* 0x00300000c3b0783b */ /* 0x000f6e0000000200 */
[C---:B-1----:R-:W-:Y:S08]  /*13a30*/  HMMA.16816.F32.BF16 R12, R156.reuse, R152, R12 ;  /* 0x000000989c0c723c */ /* 0x042ff0000004180c */
[C---:B------:R-:W-:Y:S01]  /*13a40*/  HMMA.16816.F32.BF16 R16, R156.reuse, R154, R16 ;  /* 0x0000009a9c10723c */ /* 0x040fe20000041810 */
[----:B------:R-:W1:Y:S07]  /*13a50*/  LDSM.16.M88.4 R152, [R195+0x3800] ;  /* 0x00380000c398783b */ /* 0x000e6e0000000200 */
[C---:B--2---:R-:W-:Y:S08]  /*13a60*/  HMMA.16816.F32.BF16 R20, R156.reuse, R164, R20 ;  /* 0x000000a49c14723c */ /* 0x044ff00000041814 */
[C---:B------:R-:W-:Y:S01]  /*13a70*/  HMMA.16816.F32.BF16 R24, R156.reuse, R166, R24 ;  /* 0x000000a69c18723c */ /* 0x040fe20000041818 */
[----:B------:R-:W-:Y:S07]  /*13a80*/  LDSM.16.M88.4 R164, [R200+0x8000] ;  /* 0x00800000c8a4783b */ /* 0x000fee0000000200 */
[C---:B---3--:R-:W-:Y:S08]  /*13a90*/  HMMA.16816.F32.BF16 R28, R156.reuse, R148, R28 ;  /* 0x000000949c1c723c */ /* 0x048ff0000004181c */
[----:B------:R-:W-:Y:S01]  /*13aa0*/  HMMA.16816.F32.BF16 R32, R156, R150, R32 ;  /* 0x000000969c20723c */ /* 0x000fe20000041820 */
[----:B------:R-:W2:Y:S07]  /*13ab0*/  LDSM.16.M88.4 R148, [R192+0x5000] ;  /* 0x00500000c094783b */ /* 0x000eae0000000200 */
[C---:B----4-:R-:W-:Y:S01]  /*13ac0*/  HMMA.16816.F32.BF16 R4, R160.reuse, R168, R4 ;  /* 0x000000a8a004723c */ /* 0x050fe20000041804 */
[----:B------:R-:W3:Y:S07]  /*13ad0*/  LDSM.16.M88.4 R156, [R192+0x5800] ;  /* 0x00580000c09c783b */ /* 0x000eee0000000200 */
[C---:B------:R-:W-:Y:S01]  /*13ae0*/  HMMA.16816.F32.BF16 R8, R160.reuse, R170, R8 ;  /* 0x000000aaa008723c */ /* 0x040fe20000041808 */
[----:B------:R-:W4:Y:S07]  /*13af0*/  LDSM.16.M88.4 R168, [R207] ;  /* 0x00000000cfa8783b */ /* 0x000f2e0000000200 */
[C---:B------:R-:W-:Y:S08]  /*13b00*/  HMMA.16816.F32.BF16 R12, R160.reuse, R172, R12 ;  /* 0x000000aca00c723c */ /* 0x040ff0000004180c */
[C---:B------:R-:W-:Y:S01]  /*13b10*/  HMMA.16816.F32.BF16 R16, R160.reuse, R174, R16 ;  /* 0x000000aea010723c */ /* 0x040fe20000041810 */
[----:B------:R-:W2:Y:S07]  /*13b20*/  LDSM.16.M88.4 R172, [R206] ;  /* 0x00000000ceac783b */ /* 0x000eae0000000200 */
[C---:B-----5:R-:W-:Y:S08]  /*13b30*/  HMMA.16816.F32.BF16 R20, R160.reuse, R176, R20 ;  /* 0x000000b0a014723c */ /* 0x060ff00000041814 */
[C---:B------:R-:W-:Y:S01]  /*13b40*/  HMMA.16816.F32.BF16 R24, R160.reuse, R178, R24 ;  /* 0x000000b2a018723c */ /* 0x040fe20000041818 */
[----:B------:R-:W-:Y:S07]  /*13b50*/  LDSM.16.M88.4 R176, [R202+0x8000] ;  /* 0x00800000cab0783b */ /* 0x000fee0000000200 */
[C---:B-1----:R-:W-:Y:S08]  /*13b60*/  HMMA.16816.F32.BF16 R28, R160.reuse, R152, R28 ;  /* 0x00000098a01c723c */ /* 0x042ff0000004181c */
[----:B------:R-:W-:Y:S01]  /*13b70*/  HMMA.16816.F32.BF16 R32, R160, R154, R32 ;  /* 0x0000009aa020723c */ /* 0x000fe20000041820 */
[----:B------:R-:W1:Y:S07]  /*13b80*/  LDSM.16.M88.4 R152, [R205] ;  /* 0x00000000cd98783b */ /* 0x000e6e0000000200 */
[C---:B------:R-:W-:Y:S01]  /*13b90*/  HMMA.16816.F32.BF16 R4, R180.reuse, R184, R4 ;  /* 0x000000b8b404723c */ /* 0x040fe20000041804 */
[----:B------:R-:W5:Y:S07]  /*13ba0*/  LDSM.16.M88.4 R160, [R204] ;  /* 0x00000000cca0783b */ /* 0x000f6e0000000200 */
        /* <DEDUP_REMOVED lines=8> */
[C---:B---3--:R-:W-:Y:S08]  /*13c30*/  HMMA.16816.F32.BF16 R28, R180.reuse, R156, R28 ;  /* 0x0000009cb41c723c */ /* 0x048ff0000004181c */
[----:B------:R-:W-:Y:S01]  /*13c40*/  HMMA.16816.F32.BF16 R32, R180, R158, R32 ;  /* 0x0000009eb420723c */ /* 0x000fe20000041820 */
[----:B------:R-:W3:Y:S07]  /*13c50*/  LDSM.16.M88.4 R156, [R198+0x5000] ;  /* 0x00500000c69c783b */ /* 0x000eee0000000200 */
[C---:B----4-:R-:W-:Y:S01]  /*13c60*/  HMMA.16816.F32.BF16 R4, R164.reuse, R168, R4 ;  /* 0x000000a8a404723c */ /* 0x050fe20000041804 */
[----:B------:R-:W-:Y:S07]  /*13c70*/  LDSM.16.M88.4 R180, [R201+0x8000] ;  /* 0x00800000c9b4783b */ /* 0x000fee0000000200 */
[C---:B------:R-:W-:Y:S01]  /*13c80*/  HMMA.16816.F32.BF16 R8, R164.reuse, R170, R8 ;  /* 0x000000aaa408723c */ /* 0x040fe20000041808 */
[----:B------:R-:W4:Y:S07]  /*13c90*/  LDSM.16.M88.4 R168, [R198+0x5800] ;  /* 0x00580000c6a8783b */ /* 0x000f2e0000000200 */
[C---:B------:R-:W-:Y:S08]  /*13ca0*/  HMMA.16816.F32.BF16 R12, R164.reuse, R172, R12 ;  /* 0x000000aca40c723c */ /* 0x040ff0000004180c */
[C---:B------:R-:W-:Y:S08]  /*13cb0*/  HMMA.16816.F32.BF16 R16, R164.reuse, R174, R16 ;  /* 0x000000aea410723c */ /* 0x040ff00000041810 */
[C---:B-1----:R-:W-:Y:S08]  /*13cc0*/  HMMA.16816.F32.BF16 R20, R164.reuse, R152, R20 ;  /* 0x00000098a414723c */ /* 0x042ff00000041814 */
[C---:B------:R-:W-:Y:S08]  /*13cd0*/  HMMA.16816.F32.BF16 R24, R164.reuse, R154, R24 ;  /* 0x0000009aa418723c */ /* 0x040ff00000041818 */
[C---:B-----5:R-:W-:Y:S08]  /*13ce0*/  HMMA.16816.F32.BF16 R28, R164.reuse, R160, R28 ;  /* 0x000000a0a41c723c */ /* 0x060ff0000004181c */
[----:B------:R-:W-:Y:S08]  /*13cf0*/  HMMA.16816.F32.BF16 R32, R164, R162, R32 ;  /* 0x000000a2a420723c */ /* 0x000ff00000041820 */
[C---:B------:R-:W-:Y:S08]  /*13d00*/  HMMA.16816.F32.BF16 R4, R176.reuse, R184, R4 ;  /* 0x000000b8b004723c */ /* 0x040ff00000041804 */
[C---:B------:R-:W-:Y:S08]  /*13d10*/  HMMA.16816.F32.BF16 R8, R176.reuse, R186, R8 ;  /* 0x000000bab008723c */ /* 0x040ff00000041808 */
[C---:B--2---:R-:W-:Y:S08]  /*13d20*/  HMMA.16816.F32.BF16 R12, R176.reuse, R148, R12 ;  /* 0x00000094b00c723c */ /* 0x044ff0000004180c */
[C---:B------:R-:W-:Y:S01]  /*13d30*/  HMMA.16816.F32.BF16 R16, R176.reuse, R150, R16 ;  /* 0x00000096b010723c */ /* 0x040fe20000041810 */
[----:B------:R-:W1:Y:S07]  /*13d40*/  LDSM.16.M88.4 R148, [R195+0x4800] ;  /* 0x00480000c394783b */ /* 0x000e6e0000000200 */
[C---:B---3--:R-:W-:Y:S08]  /*13d50*/  HMMA.16816.F32.BF16 R20, R176.reuse, R156, R20 ;  /* 0x0000009cb014723c */ /* 0x048ff00000041814 */
[C---:B------:R-:W-:Y:S08]  /*13d60*/  HMMA.16816.F32.BF16 R24, R176.reuse, R158, R24 ;  /* 0x0000009eb018723c */ /* 0x040ff00000041818 */
[C---:B----4-:R-:W-:Y:S08]  /*13d70*/  HMMA.16816.F32.BF16 R28, R176.reuse, R168, R28 ;  /* 0x000000a8b01c723c */ /* 0x050ff0000004181c */
[----:B------:R-:W-:Y:S08]  /*13d80*/  HMMA.16816.F32.BF16 R32, R176, R170, R32 ;  /* 0x000000aab020723c */ /* 0x000ff00000041820 */
[C---:B------:R-:W-:Y:S08]  /*13d90*/  HMMA.16816.F32.BF16 R4, R180.reuse, R188, R4 ;  /* 0x000000bcb404723c */ /* 0x040ff00000041804 */
[C---:B------:R-:W-:Y:S08]  /*13da0*/  HMMA.16816.F32.BF16 R8, R180.reuse, R190, R8 ;  /* 0x000000beb408723c */ /* 0x040ff00000041808 */
[C---:B-1----:R-:W-:Y:S08]  /*13db0*/  HMMA.16816.F32.BF16 R12, R180.reuse, R148, R12 ;  /* 0x00000094b40c723c */ /* 0x042ff0000004180c */
[----:B------:R-:W-:Y:S01]  /*13dc0*/  FMUL.FTZ R0, R4, c[0x0][0x320] ;  /* 0x0000c80004007a20 */ /* 0x000fe20000410000 */
[C---:B------:R-:W-:Y:S03]  /*13dd0*/  HMMA.16816.F32.BF16 R16, R180.reuse, R150, R16 ;  /* 0x00000096b410723c */ /* 0x040fe60000041810 */
[----:B------:R1:W2:Y:S04]  /*13de0*/  MUFU.TANH R159, R0 ;  /* 0x00000000009f7308 */ /* 0x0002a80000002400 */
[----:B------:R-:W-:Y:S02]  /*13df0*/  FMUL.FTZ R2, R10, c[0x0][0x320] ;  /* 0x0000c8000a027a20 */ /* 0x000fe40000410000 */
[----:B------:R-:W-:Y:S04]  /*13e00*/  FMUL.FTZ R3, R8, c[0x0][0x320] ;  /* 0x0000c80008037a20 */ /* 0x000fe80000410000 */
[----:B------:R-:W3:Y:S10]  /*13e10*/  MUFU.TANH R162, R2 ;  /* 0x0000000200a27308 */ /* 0x000ef40000002400 */
[----:B------:R-:W4:Y:S01]  /*13e20*/  MUFU.TANH R154, R3 ;  /* 0x00000003009a7308 */ /* 0x000f220000002400 */
[----:B-1----:R-:W-:Y:S09]  /*13e30*/  FMUL.FTZ R0, R5, c[0x0][0x320] ;  /* 0x0000c80005007a20 */ /* 0x002ff20000410000 */
[----:B------:R1:W1:Y:S02]  /*13e40*/  MUFU.TANH R155, R0 ;  /* 0x00000000009b7308 */ /* 0x0002640000002400 */
        /* <DEDUP_REMOVED lines=9> */
[----:B-----5:R-:W-:Y:S02]  /*13ee0*/  FMUL.FTZ R0, R11, c[0x0][0x320] ;  /* 0x0000c8000b007a20 */ /* 0x020fe40000410000 */
[----:B------:R-:W1:Y:S02]  /*13ef0*/  LDSM.16.M88.4 R8, [R195+0x5800] ;  /* 0x00580000c308783b */ /* 0x000e640000000200 */
[----:B------:R-:W-:Y:S04]  /*13f00*/  DEPBAR.LE SB0, 0x0 ;  /* 0x000080000000791a */ /* 0x000fe80000000000 */
[----:B------:R5:W1:Y:S01]  /*13f10*/  MUFU.TANH R161, R0 ;  /* 0x0000000000a17308 */ /* 0x000a620000002400 */
[----:B------:R-:W-:Y:S03]  /*13f20*/  BAR.SYNC.DEFER_BLOCKING 0x0 ;  /* 0x0000000000007b1d */ /* 0x000fe60000010000 */
[----:B------:R-:W-:Y:S02]  /*13f30*/  FMUL.FTZ R6, R22, c[0x0][0x320] ;  /* 0x0000c80016067a20 */ /* 0x000fe40000410000 */
[----:B------:R-:W-:Y:S02]  /*13f40*/  FMUL.FTZ R2, R20, c[0x0][0x320] ;  /* 0x0000c80014027a20 */ /* 0x000fe40000410000 */
[----:B------:R-:W-:Y:S02]  /*13f50*/  FMUL.FTZ R3, R21, c[0x0][0x320] ;  /* 0x0000c80015037a20 */ /* 0x000fe40000410000 */
[----:B------:R2:W1:Y:S02]  /*13f60*/  MUFU.TANH R150, R6 ;  /* 0x0000000600967308 */ /* 0x0004640000002400 */
[----:B------:R-:W-:Y:S08]  /*13f70*/  FMUL.FTZ R7, R24, c[0x0][0x320] ;  /* 0x0000c80018077a20 */ /* 0x000ff00000410000 */
[----:B------:R-:W3:Y:S01]  /*13f80*/  MUFU.TANH R103, R2 ;  /* 0x0000000200677308 */ /* 0x000ee20000002400 */
[----:B-----5:R-:W-:Y:S09]  /*13f90*/  FMUL.FTZ R0, R12, c[0x0][0x320] ;  /* 0x0000c8000c007a20 */ /* 0x020ff20000410000 */
[----:B------:R5:W3:Y:S01]  /*13fa0*/  MUFU.TANH R152, R0 ;  /* 0x0000000000987308 */ /* 0x000ae20000002400 */
[----:B--2---:R-:W-:Y:S01]  /*13fb0*/  FMUL.FTZ R6, R23, c[0x0][0x320] ;  /* 0x0000c80017067a20 */ /* 0x004fe20000410000 */
[C---:B-1----:R-:W-:Y:S08]  /*13fc0*/  HMMA.16816.F32.BF16 R28, R180.reuse, R8, R28 ;  /* 0x00000008b41c723c */ /* 0x042ff0000004181c */
[----:B------:R1:W2:Y:S01]  /*13fd0*/  MUFU.TANH R100, R3 ;  /* 0x0000000300647308 */ /* 0x0002a20000002400 */
[----:B------:R-:W-:Y:S01]  /*13fe0*/  FMUL.FTZ R9, R26, c[0x0][0x320] ;  /* 0x0000c8001a097a20 */ /* 0x000fe20000410000 */
[----:B------:R-:W-:Y:S08]  /*13ff0*/  HMMA.16816.F32.BF16 R32, R180, R10, R32 ;  /* 0x0000000ab420723c */ /* 0x000ff00000041820 */
[----:B------:R-:W2:Y:S01]  /*14000*/  MUFU.TANH R149, R6 ;  /* 0x0000000600957308 */ /* 0x000ea20000002400 */
[----:B------:R-:W-:Y:S03]  /*14010*/  IMAD.MOV.U32 R11, RZ, RZ, c[0x0][0x32c] ;  /* 0x0000cb00ff0b7624 */ /* 0x000fe600078e00ff */
[----:B-----5:R-:W-:Y:S02]  /*14020*/  FMUL.FTZ R0, R13, c[0x0][0x320] ;  /* 0x0000c8000d007a20 */ /* 0x020fe40000410000 */
[----:B------:R-:W-:Y:S04]  /*14030*/  ISETP.GE.AND P6, PT, R11, 0x1, PT ;  /* 0x000000010b00780c */ /* 0x000fe80003fc6270 */
[----:B------:R5:W2:Y:S01]  /*14040*/  MUFU.TANH R151, R0 ;  /* 0x0000000000977308 */ /* 0x000aa20000002400 */
[----:B-1----:R-:W-:Y:S09]  /*14050*/  @P0 MOV R3, c[0x0][0x1e0] ;  /* 0x0000780000030a02 */ /* 0x002ff20000000f00 */
[----:B------:R-:W1:Y:S10]  /*14060*/  MUFU.TANH R23, R7 ;  /* 0x0000000700177308 */ /* 0x000e740000002400 */
[----:B------:R1:W1:Y:S01]  /*14070*/  MUFU.TANH R26, R9 ;  /* 0x00000009001a7308 */ /* 0x0002620000002400 */
[----:B-----5:R-:W-:Y:S09]  /*14080*/  FMUL.FTZ R0, R14, c[0x0][0x320] ;  /* 0x0000c8000e007a20 */ /* 0x020ff20000410000 */
[----:B------:R5:W2:Y:S01]  /*14090*/  MUFU.TANH R158, R0 ;  /* 0x00000000009e7308 */ /* 0x000aa20000002400 */
[----:B-1----:R-:W-:Y:S09]  /*140a0*/  FMUL.FTZ R9, R27, c[0x0][0x320] ;  /* 0x0000c8001b097a20 */ /* 0x002ff20000410000 */
[----:B------:R1:W1:Y:S01]  /*140b0*/  MUFU.TANH R27, R9 ;  /* 0x00000009001b7308 */ /* 0x0002620000002400 */
[----:B-----5:R-:W-:Y:S09]  /*140c0*/  FMUL.FTZ R0, R15, c[0x0][0x320] ;  /* 0x0000c8000f007a20 */ /* 0x020ff20000410000 */
[----:B------:R5:W2:Y:S01]  /*140d0*/  MUFU.TANH R160, R0 ;  /* 0x0000000000a07308 */ /* 0x000aa20000002400 */
[----:B-1----:R-:W-:Y:S09]  /*140e0*/  FMUL.FTZ R9, R28, c[0x0][0x320] ;  /* 0x0000c8001c097a20 */ /* 0x002ff20000410000 */
[----:B------:R-:W1:Y:S01]  /*140f0*/  MUFU.TANH R21, R9 ;  /* 0x0000000900157308 */ /* 0x000e620000002400 */
[----:B-----5:R-:W-:Y:S09]  /*14100*/  FMUL.FTZ R0, R16, c[0x0][0x320] ;  /* 0x0000c80010007a20 */ /* 0x020ff20000410000 */
[----:B------:R5:W1:Y:S02]  /*14110*/  MUFU.TANH R148, R0 ;  /* 0x0000000000947308 */ /* 0x000a640000002400 */
[----:B-----5:R-:W-:Y:S08]  /*14120*/  FMUL.FTZ R0, R17, c[0x0][0x320] ;  /* 0x0000c80011007a20 */ /* 0x020ff00000410000 */
[----:B------:R5:W1:Y:S02]  /*14130*/  MUFU.TANH R140, R0 ;  /* 0x00000000008c7308 */ /* 0x000a640000002400 */
[----:B-----5:R-:W-:Y:S08]  /*14140*/  FMUL.FTZ R0, R18, c[0x0][0x320] ;  /* 0x0000c80012007a20 */ /* 0x020ff00000410000 */
[----:B------:R5:W1:Y:S02]  /*14150*/  MUFU.TANH R156, R0 ;  /* 0x00000000009c7308 */ /* 0x000a640000002400 */
[----:B-----5:R-:W-:Y:S08]  /*14160*/  FMUL.FTZ R0, R19, c[0x0][0x320] ;  /* 0x0000c80013007a20 */ /* 0x020ff00000410000 */
[----:B------:R5:W1:Y:S02]  /*14170*/  MUFU.TANH R157, R0 ;  /* 0x00000000009d7308 */ /* 0x000a640000002400 */
[----:B-----5:R-:W-:Y:S04]  /*14180*/  @P0 IADD3 R0, R216, -0x1, RZ ;  /* 0xffffffffd8000810 */ /* 0x020fe80007ffe0ff */
        /* <DEDUP_REMOVED lines=22> */
[-C--:B-----5:R-:W-:Y:S05]  /*142f0*/  @P0 IADD3 R5, P1, R2, R6.reuse, RZ ;  /* 0x0000000602050210 */ /* 0x0a0fea0007f3e0ff */
        /* <DEDUP_REMOVED lines=18> */
[----:B-1----:R-:W-:Y:S04]  /*14420*/  FMUL.FTZ R0, R30, c[0x0][0x320] ;  /* 0x0000c8001e007a20 */ /* 0x002fe80000410000 */
[----:B------:R1:W1:Y:S02]  /*14430*/  MUFU.TANH R25, R0 ;  /* 0x0000000000197308 */ /* 0x0002640000002400 */
[----:B-1----:R-:W-:Y:S01]  /*14440*/  @P0 IADD3 R0, P1, R4, R228, RZ ;  /* 0x000000e404000210 */ /* 0x002fe20007f3e0ff */
[----:B------:R-:W-:Y:S07]  /*14450*/  FMUL.FTZ R4, R31, c[0x0][0x320] ;  /* 0x0000c8001f047a20 */ /* 0x000fee0000410000 */
[----:B------:R1:W1:Y:S01]  /*14460*/  MUFU.TANH R24, R4 ;  /* 0x0000000400187308 */ /* 0x0002620000002400 */
[----:B------:R-:W-:Y:S01]  /*14470*/  @P0 IMAD.X R3, R3, 0x1, R232, P1 ;  /* 0x0000000103030824 */ /* 0x000fe200008e06e8 */
[C---:B------:R-:W-:Y:S04]  /*14480*/  @P0 LEA R2, P1, R0.reuse, c[0x0][0x1c8], 0x1 ;  /* 0x0000720000020a11 */ /* 0x040fe800078208ff */
[----:B------:R-:W-:Y:S01]  /*14490*/  @P0 LEA.HI.X R3, R0, c[0x0][0x1cc], R3, 0x1, P1 ;  /* 0x0000730000030a11 */ /* 0x000fe200008f0c03 */
[----:B------:R-:W-:Y:S01]  /*144a0*/  FMUL.FTZ R0, R32, c[0x0][0x320] ;  /* 0x0000c80020007a20 */ /* 0x000fe20000410000 */
[C---:B------:R-:W-:Y:S03]  /*144b0*/  @P0 LEA R8, P1, R6.reuse, c[0x0][0x1c8], 0x1 ;  /* 0x0000720006080a11 */ /* 0x040fe600078208ff */
[----:B------:R2:W2:Y:S01]  /*144c0*/  MUFU.TANH R19, R0 ;  /* 0x0000000000137308 */ /* 0x0004a20000002400 */
[----:B------:R3:W-:Y:S01]  /*144d0*/  @P0 LDGSTS.E.BYPASS.LTC128B.128 [R217+0x7100], [R2.64], !P5 ;  /* 0x0710000002d90fae */ /* 0x0007e2000e901d46 */
[----:B------:R-:W-:Y:S02]  /*144e0*/  @P0 LEA.HI.X R9, R6, c[0x0][0x1cc], R9, 0x1, P1 ;  /* 0x0000730006090a11 */ /* 0x000fe400008f0c09 */
[C---:B------:R-:W-:Y:S04]  /*144f0*/  @P0 LEA R6, P1, R7.reuse, c[0x0][0x1c8], 0x1 ;  /* 0x0000720007060a11 */ /* 0x040fe800078208ff */
[----:B------:R3:W-:Y:S01]  /*14500*/  @P0 LDGSTS.E.BYPASS.LTC128B.128 [R217+0x9100], [R8.64], !P4 ;  /* 0x0910000008d90fae */ /* 0x0007e2000e101d46 */
[----:B------:R-:W-:Y:S01]  /*14510*/  @P0 LEA.HI.X R7, R7, c[0x0][0x1cc], R10, 0x1, P1 ;  /* 0x0000730007070a11 */ /* 0x000fe200008f0c0a */
[----:B-1----:R-:W-:Y:S05]  /*14520*/  FMUL.FTZ R4, R33, c[0x0][0x320] ;  /* 0x0000c80021047a20 */ /* 0x002fea0000410000 */
[----:B------:R1:W-:Y:S01]  /*14530*/  @P0 LDGSTS.E.BYPASS.LTC128B.128 [R217+0xb100], [R6.64], !P3 ;  /* 0x0b10000006d90fae */ /* 0x0003e2000d901d46 */
[----:B------:R4:W1:Y:S06]  /*14540*/  MUFU.TANH R18, R4 ;  /* 0x0000000400127308 */ /* 0x00086c0000002400 */
[----:B------:R-:W0:Y:S01]  /*14550*/  LDGDEPBAR ;  /* 0x00000000000079af */ /* 0x000e220000000000 */
[----:B--2---:R-:W-:Y:S05]  /*14560*/  @P2 IMAD.HI.U32 R0, R5, c[0x0][0x2c8], RZ ;  /* 0x0000b20005002a27 */ /* 0x004fea00078e00ff */
[----:B------:R-:W-:Y:S01]  /*14570*/  @P2 SHF.R.U32.HI R5, RZ, c[0x0][0x2cc], R0 ;  /* 0x0000b300ff052a19 */ /* 0x000fe20000011600 */
[----:B------:R-:W-:Y:S04]  /*14580*/  FMUL.FTZ R0, R34, c[0x0][0x320] ;  /* 0x0000c80022007a20 */ /* 0x000fe80000410000 */
[----:B-----5:R2:W1:Y:S01]  /*14590*/  MUFU.TANH R15, R0 ;  /* 0x00000000000f7308 */ /* 0x0204620000002400 */
[----:B---3--:R-:W3:Y:S01]  /*145a0*/  SHFL.IDX PT, R3, R5, RZ, 0x1c1f ;  /* 0x001c1fff05037589 */ /* 0x008ee200000e0000 */
[----:B----4-:R-:W-:Y:S02]  /*145b0*/  IMAD.SHL.U32 R4, R216, 0x40, RZ ;  /* 0x00000040d8047824 */ /* 0x010fe400078e00ff */
[----:B--2---:R-:W-:Y:S06]  /*145c0*/  FMUL.FTZ R0, R35, c[0x0][0x320] ;  /* 0x0000c80023007a20 */ /* 0x004fec0000410000 */
[----:B------:R2:W4:Y:S02]  /*145d0*/  MUFU.TANH R14, R0 ;  /* 0x00000000000e7308 */ /* 0x0005240000002400 */
[----:B--2---:R-:W-:Y:S04]  /*145e0*/  IADD3 R0, -R241, 0x1, -R4 ;  /* 0x00000001f1007810 */ /* 0x004fe80007ffe904 */
[----:B------:R-:W-:Y:S04]  /*145f0*/  IADD3 R0, -R243, R0, R242 ;  /* 0x00000000f3007210 */ /* 0x000fe80007ffe1f2 */
[C---:B-1----:R-:W-:Y:S02]  /*14600*/  IADD3 R6, R0.reuse, UR4, RZ ;  /* 0x0000000400067c10 */ /* 0x042fe4000fffe0ff */
[----:B------:R-:W-:Y:S03]  /*14610*/  IADD3 R7, R0, c[0x0][0x328], RZ ;  /* 0x0000ca0000077a10 */ /* 0x000fe60007ffe0ff */
[----:B---3--:R-:W-:Y:S01]  /*14620*/  IMAD.IADD R0, R6, 0x1, R3 ;  /* 0x0000000106007824 */ /* 0x008fe200078e0203 */
[----:B------:R-:W-:Y:S01]  /*14630*/  IADD3 R2, R7, R3, RZ ;  /* 0x0000000307027210 */ /* 0x000fe20007ffe0ff */
[----:B------:R-:W-:-:S05]  /*14640*/  @!P6 BRA `(.L_x_707) ;  /* 0x000001800000e947 */ /* 0x000fca0003800000 */
[----:B----4-:R-:W-:Y:S01]  /*14650*/  IADD3 R3, -R243, R242, R3 ;  /* 0x000000f2f3037210 */ /* 0x010fe20007ffe103 */
        /* <DEDUP_REMOVED lines=12> */
.L_x_709:
[----:B------:R-:W-:Y:S04]  /*14720*/  MOV R8, c[0x0][0x32c] ;  /* 0x0000cb0000087a02 */ /* 0x000fe80000000f00 */
[----:B------:R-:W-:Y:S11]  /*14730*/  ISETP.NE.AND P0, PT, R8, 0x1, PT ;  /* 0x000000010800780c */ /* 0x000ff60003f05270 */
[----:B------:R-:W-:Y:S02]  /*14740*/  @!UPT UIADD3 URZ, URZ, URZ, URZ ;  /* 0x0000003f3f3ff290 */ /* 0x000fe4000fffe03f */
[----:B------:R-:W-:Y:S05]  /*14750*/  @P0 IMAD.HI.U32 R8, R3, c[0x0][0x330], RZ ;  /* 0x0000cc0003080a27 */ /* 0x000fea00078e00ff */
[----:B------:R-:W-:Y:S02]  /*14760*/  @P0 SHF.R.U32.HI R3, RZ, c[0x0][0x334], R8 ;  /* 0x0000cd00ff030a19 */ /* 0x000fe40000011608 */
.L_x_710:
[----:B------:R-:W-:Y:S05]  /*14770*/  BSYNC B0 ;  /* 0x0000000000007941 */ /* 0x000fea0003800000 */
.L_x_708:
[----:B------:R-:W-:Y:S04]  /*14780*/  IMAD R3, R3, c[0x0][0x32c], -R4 ;  /* 0x0000cb0003037a24 */ /* 0x000fe800078e0a04 */
[----:B------:R-:W-:Y:S05]  /*14790*/  IMAD.IADD R3, R3, 0x1, -R241 ;  /* 0x0000000103037824 */ /* 0x000fea00078e0af1 */
[----:B------:R-:W-:Y:S02]  /*147a0*/  IADD3 R8, R3, c[0x0][0x32c], RZ ;  /* 0x0000cb0003087a10 */ /* 0x000fe40007ffe0ff */
[----:B------:R-:W-:Y:S02]  /*147b0*/  IMNMX R0, R0, R3, !PT ;  /* 0x0000000300007217 */ /* 0x000fe40007800200 */
[----:B------:R-:W-:Y:S02]  /*147c0*/  IMNMX R2, R2, R8, PT ;  /* 0x0000000802027217 */ /* 0x000fe40003800200 */
.L_x_707:
[----:B----4-:R-:W-:Y:S01]  /*147d0*/  ISETP.GT.AND P2, PT, R216, -0x1, PT ;  /* 0xffffffffd800780c */ /* 0x010fe20003f44270 */
        /* <DEDUP_REMOVED lines=65> */
.L_x_713:
[----:B------:R-:W-:Y:S04]  /*14bf0*/  MOV R5, c[0x0][0x32c] ;  /* 0x0000cb0000057a02 */ /* 0x000fe80000000f00 */
[----:B------:R-:W-:Y:S11]  /*14c00*/  ISETP.NE.AND P0, PT, R5, 0x1, PT ;  /* 0x000000010500780c */ /* 0x000ff60003f05270 */
[----:B------:R-:W-:Y:S02]  /*14c10*/  @!UPT UIADD3 URZ, URZ, URZ, URZ ;  /* 0x0000003f3f3ff290 */ /* 0x000fe4000fffe03f */
[----:B------:R-:W-:Y:S05]  /*14c20*/  @P0 IMAD.HI.U32 R5, R3, c[0x0][0x330], RZ ;  /* 0x0000cc0003050a27 */ /* 0x000fea00078e00ff */
[----:B------:R-:W-:Y:S02]  /*14c30*/  @P0 SHF.R.U32.HI R3, RZ, c[0x0][0x334], R5 ;  /* 0x0000cd00ff030a19 */ /* 0x000fe40000011605 */
.L_x_714:
[----:B------:R-:W-:Y:S05]  /*14c40*/  BSYNC B0 ;  /* 0x0000000000007941 */ /* 0x000fea0003800000 */
.L_x_712:
[----:B------:R-:W-:Y:S04]  /*14c50*/  IMAD R4, R3, c[0x0][0x32c], -R4 ;  /* 0x0000cb0003047a24 */ /* 0x000fe800078e0a04 */
[----:B------:R-:W-:Y:S05]  /*14c60*/  IMAD.IADD R3, R4, 0x1, -R241 ;  /* 0x0000000104037824 */ /* 0x000fea00078e0af1 */
[----:B------:R-:W-:Y:S02]  /*14c70*/  IADD3 R4, R3, c[0x0][0x32c], RZ ;  /* 0x0000cb0003047a10 */ /* 0x000fe40007ffe0ff */
[----:B------:R-:W-:Y:S02]  /*14c80*/  IMNMX R0, R0, R3, !PT ;  /* 0x0000000300007217 */ /* 0x000fe40007800200 */
[----:B------:R-:W-:Y:S02]  /*14c90*/  IMNMX R2, R2, R4, PT ;  /* 0x0000000402027217 */ /* 0x000fe40003800200 */
.L_x_711:
        /* <DEDUP_REMOVED lines=54> */
[----:B------:R-:W-:Y:S02]  /*15000*/  FMNMX.FTZ R12, R158, R12, !PT ;  /* 0x0000000c9e0c7209 */ /* 0x000fe40007810000 */
[----:B------:R-:W-:Y:S01]  /*15010*/  ISETP.LT.OR P0, PT, R2, 0x29, P0 ;  /* 0x000000290200780c */ /* 0x000fe20000701670 */
[----:B------:R-:W1:Y:S01]  /*15020*/  SHFL.BFLY PT, R13, R3, 0x2, 0x1f ;  /* 0x0c401f00030d7f89 */ /* 0x000e6200000e0000 */
        /* <DEDUP_REMOVED lines=15> */
[----:B------:R-:W-:Y:S02]  /*15120*/  ISETP.GT.AND P1, PT, R0, 0x38, P2 ;  /* 0x000000380000780c */ /* 0x000fe40001724270 */
[----:B-1----:R-:W-:Y:S02]  /*15130*/  FMNMX.FTZ R3, R3, R13, !PT ;  /* 0x0000000d03037209 */ /* 0x002fe40007810000 */
[----:B------:R-:W-:Y:S02]  /*15140*/  FSEL R170, R24, -INF , !P0 ;  /* 0xff80000018aa7808 */ /* 0x000fe40004000000 */
[----:B------:R-:W-:Y:S02]  /*15150*/  ISETP.GT.AND P0, PT, R0, 0x39, P2 ;  /* 0x000000390000780c */ /* 0x000fe40001704270 */
[----:B------:R-:W-:Y:S02]  /*15160*/  FMNMX.FTZ R0, R164, R12, !PT ;  /* 0x0000000ca4007209 */ /* 0x000fe40007810000 */
[----:B------:R-:W-:Y:S01]  /*15170*/  ISETP.LT.OR P1, PT, R2, 0x39, P1 ;  /* 0x000000390200780c */ /* 0x000fe20000f21670 */
        /* <DEDUP_REMOVED lines=70> */
[C---:B------:R-:W-:Y:S01]  /*155e0*/  FMUL.FTZ R69, R2.reuse, R69 ;  /* 0x0000004502457220 */ /* 0x040fe20000410000 */
        /* <DEDUP_REMOVED lines=95> */
[----:B------:R-:W-:Y:S02]  /*15be0*/  FMUL.FTZ R71, R0, R71 ;  /* 0x0000004700477220 */ /* 0x000fe40000410000 */
        /* <DEDUP_REMOVED lines=12> */
[C---:B------:R-:W-:Y:S02]  /*15cb0*/  FMUL.FTZ R83, R0.reuse, R83 ;  /* 0x0000005300537220 */ /* 0x040fe40000410000 */
[C---:B---3--:R-:W-:Y:S04]  /*15cc0*/  HMMA.16816.F32.BF16 R68, R148.reuse, R116, R68 ;  /* 0x000000749444723c */ /* 0x048fe80000041844 */
[--C-:B--2---:R-:W-:Y:S02]  /*15cd0*/  FFMA.FTZ R102, R157, c[0x0][0x2d0], -R101.reuse ;  /* 0x0000b4009d667a23 */ /* 0x104fe40000010865 */
[----:B------:R-:W-:Y:S01]  /*15ce0*/  LDSM.16.MT88.4 R156, [R194+0x3800] ;  /* 0x00380000c29c783b */ /* 0x000fe20000004200 */
[C---:B------:R-:W-:Y:S01]  /*15cf0*/  FMUL.FTZ R86, R0.reuse, R86 ;  /* 0x0000005600567220 */ /* 0x040fe20000410000 */
[C---:B------:R-:W-:Y:S01]  /*15d00*/  HMMA.16816.F32.BF16 R72, R148.reuse, R118, R72 ;  /* 0x000000769448723c */ /* 0x040fe20000041848 */
[----:B------:R2:W3:Y:S03]  /*15d10*/  MUFU.EX2 R177, R102 ;  /* 0x0000006600b17308 */ /* 0x0004e60000000800 */
[C---:B------:R-:W-:Y:S02]  /*15d20*/  FMUL.FTZ R87, R0.reuse, R87 ;  /* 0x0000005700577220 */ /* 0x040fe40000410000 */
[----:B------:R-:W3:Y:S01]  /*15d30*/  LDSM.16.MT88.4 R116, [R196+0x4000] ;  /* 0x00400000c474783b */ /* 0x000ee20000004200 */
[C---:B------:R-:W-:Y:S01]  /*15d40*/  FMUL.FTZ R90, R0.reuse, R90 ;  /* 0x0000005a005a7220 */ /* 0x040fe20000410000 */
[C---:B-1----:R-:W-:Y:S04]  /*15d50*/  HMMA.16816.F32.BF16 R76, R148.reuse, R108, R76 ;  /* 0x0000006c944c723c */ /* 0x042fe8000004184c */
[C---:B------:R-:W-:Y:S02]  /*15d60*/  FMUL.FTZ R91, R0.reuse, R91 ;  /* 0x0000005b005b7220 */ /* 0x040fe40000410000 */
[----:B------:R-:W-:Y:S01]  /*15d70*/  FMUL.FTZ R94, R0, R94 ;  /* 0x0000005e005e7220 */ /* 0x000fe20000410000 */
[----:B------:R-:W-:Y:S01]  /*15d80*/  F2FP.BF16.PACK_AB R108, R220, R221 ;  /* 0x000000dddc6c723e */ /* 0x000fe200000010ff */
[C---:B------:R-:W-:Y:S04]  /*15d90*/  HMMA.16816.F32.BF16 R80, R148.reuse, R110, R80 ;  /* 0x0000006e9450723c */ /* 0x040fe80000041850 */
[C---:B------:R-:W-:Y:S01]  /*15da0*/  FMUL.FTZ R95, R0.reuse, R95 ;  /* 0x0000005f005f7220 */ /* 0x040fe20000410000 */
[----:B-----5:R-:W-:Y:S01]  /*15db0*/  F2FP.BF16.PACK_AB R109, R179, R180 ;  /* 0x000000b4b36d723e */ /* 0x020fe200000010ff */
[----:B------:R-:W-:Y:S01]  /*15dc0*/  FMUL.FTZ R98, R0, R98 ;  /* 0x0000006200627220 */ /* 0x000fe20000410000 */
[----:B------:R-:W-:Y:S01]  /*15dd0*/  F2FP.BF16.PACK_AB R110, R218, R219 ;  /* 0x000000dbda6e723e */ /* 0x000fe200000010ff */
[C---:B----4-:R-:W-:Y:S04]  /*15de0*/  HMMA.16816.F32.BF16 R84, R148.reuse, R112, R84 ;  /* 0x000000709454723c */ /* 0x050fe80000041854 */
[--C-:B--2---:R-:W-:Y:S01]  /*15df0*/  FFMA.FTZ R102, R165, c[0x0][0x2d0], -R140.reuse ;  /* 0x0000b400a5667a23 */ /* 0x104fe2000001088c */
[----:B---3--:R-:W-:Y:S01]  /*15e00*/  F2FP.BF16.PACK_AB R111, R177, R178 ;  /* 0x000000b2b16f723e */ /* 0x008fe200000010ff */
[----:B------:R-:W-:Y:S02]  /*15e10*/  FMUL.FTZ R99, R0, R99 ;  /* 0x0000006300637220 */ /* 0x000fe40000410000 */
[C---:B------:R-:W-:Y:S01]  /*15e20*/  HMMA.16816.F32.BF16 R88, R148.reuse, R114, R88 ;  /* 0x000000729458723c */ /* 0x040fe20000041858 */
[----:B------:R1:W-:Y:S01]  /*15e30*/  MUFU.EX2 R215, R102 ;  /* 0x0000006600d77308 */ /* 0x0003e20000000800 */
[----:B------:R-:W2:Y:S06]  /*15e40*/  LDSM.16.MT88.4 R112, [R197+0x800] ;  /* 0x00080000c570783b */ /* 0x000eac0000004200 */
[C---:B------:R-:W-:Y:S08]  /*15e50*/  HMMA.16816.F32.BF16 R92, R148.reuse, R116, R92 ;  /* 0x00000074945c723c */ /* 0x040ff0000004185c */
[----:B------:R-:W-:Y:S01]  /*15e60*/  HMMA.16816.F32.BF16 R96, R148, R118, R96 ;  /* 0x000000769460723c */ /* 0x000fe20000041860 */
[----:B------:R-:W3:Y:S03]  /*15e70*/  LDSM.16.MT88.4 R116, [R196+0x2800] ;  /* 0x00280000c474783b */ /* 0x000ee60000004200 */
[--C-:B-1----:R-:W-:Y:S04]  /*15e80*/  FFMA.FTZ R102, R166, c[0x0][0x2d0], -R140.reuse ;  /* 0x0000b400a6667a23 */ /* 0x102fe8000001088c */
[C---:B------:R-:W-:Y:S01]  /*15e90*/  HMMA.16816.F32.BF16 R4, R108.reuse, R120, R4 ;  /* 0x000000786c04723c */ /* 0x040fe20000041804 */
[----:B------:R1:W4:Y:S01]  /*15ea0*/  MUFU.EX2 R191, R102 ;  /* 0x0000006600bf7308 */ /* 0x0003220000000800 */
[----:B------:R-:W-:Y:S06]  /*15eb0*/  LDSM.16.MT88.4 R148, [R197+0x3000] ;  /* 0x00300000c594783b */ /* 0x000fec0000004200 */
[C---:B------:R-:W-:Y:S02]  /*15ec0*/  HMMA.16816.F32.BF16 R8, R108.reuse, R122, R8 ;  /* 0x0000007a6c08723c */ /* 0x040fe40000041808 */
[----:B------:R-:W-:Y:S06]  /*15ed0*/  LDSM.16.MT88.4 R120, [R194+0x4800] ;  /* 0x00480000c278783b */ /* 0x000fec0000004200 */
[C---:B------:R-:W-:Y:S08]  /*15ee0*/  HMMA.16816.F32.BF16 R12, R108.reuse, R124, R12 ;  /* 0x0000007c6c0c723c */ /* 0x040ff0000004180c */
[C---:B------:R-:W-:Y:S01]  /*15ef0*/  HMMA.16816.F32.BF16 R16, R108.reuse, R126, R16 ;  /* 0x0000007e6c10723c */ /* 0x040fe20000041810 */
[----:B------:R-:W-:Y:S03]  /*15f00*/  LDSM.16.MT88.4 R124, [R197+0x4800] ;  /* 0x00480000c57c783b */ /* 0x000fe60000004200 */
[--C-:B-1----:R-:W-:Y:S04]  /*15f10*/  FFMA.FTZ R102, R167, c[0x0][0x2d0], -R140.reuse ;  /* 0x0000b400a7667a23 */ /* 0x102fe8000001088c */
[C---:B--2---:R-:W-:Y:S01]  /*15f20*/  HMMA.16816.F32.BF16 R20, R108.reuse, R112, R20 ;  /* 0x000000706c14723c */ /* 0x044fe20000041814 */
[----:B------:R1:W-:Y:S07]  /*15f30*/  MUFU.EX2 R190, R102 ;  /* 0x0000006600be7308 */ /* 0x0003ee0000000800 */
[C---:B------:R-:W-:Y:S01]  /*15f40*/  HMMA.16816.F32.BF16 R24, R108.reuse, R114, R24 ;  /* 0x000000726c18723c */ /* 0x040fe20000041818 */
[----:B------:R-:W2:Y:S07]  /*15f50*/  LDSM.16.MT88.4 R112, [R193+0x4800] ;  /* 0x00480000c170783b */ /* 0x000eae0000004200 */
[C---:B------:R-:W-:Y:S08]  /*15f60*/  HMMA.16816.F32.BF16 R28, R108.reuse, R128, R28 ;  /* 0x000000806c1c723c */ /* 0x040ff0000004181c */
[C---:B------:R-:W-:Y:S01]  /*15f70*/  HMMA.16816.F32.BF16 R32, R108.reuse, R130, R32 ;  /* 0x000000826c20723c */ /* 0x040fe20000041820 */
[----:B------:R-:W-:Y:S03]  /*15f80*/  LDSM.16.MT88.4 R128, [R194+0x1000] ;  /* 0x00100000c280783b */ /* 0x000fe60000004200 */
[--C-:B-1----:R-:W-:Y:S04]  /*15f90*/  FFMA.FTZ R102, R168, c[0x0][0x2d0], -R140.reuse ;  /* 0x0000b400a8667a23 */ /* 0x102fe8000001088c */
[C---:B------:R-:W-:Y:S01]  /*15fa0*/  HMMA.16816.F32.BF16 R36, R108.reuse, R132, R36 ;  /* 0x000000846c24723c */ /* 0x040fe20000041824 */
[----:B------:R1:W5:Y:S07]  /*15fb0*/  MUFU.EX2 R189, R102 ;  /* 0x0000006600bd7308 */ /* 0x00036e0000000800 */
[C---:B------:R-:W-:Y:S01]  /*15fc0*/  HMMA.16816.F32.BF16 R40, R108.reuse, R134, R40 ;  /* 0x000000866c28723c */ /* 0x040fe20000041828 */
[----:B------:R-:W-:Y:S07]  /*15fd0*/  LDSM.16.MT88.4 R132, [R196+0x1000] ;  /* 0x00100000c484783b */ /* 0x000fee0000004200 */
[C---:B------:R-:W-:Y:S08]  /*15fe0*/  HMMA.16816.F32.BF16 R44, R108.reuse, R136, R44 ;  /* 0x000000886c2c723c */ /* 0x040ff0000004182c */
[C---:B------:R-:W-:Y:S01]  /*15ff0*/  HMMA.16816.F32.BF16 R48, R108.reuse, R138, R48 ;  /* 0x0000008a6c30723c */ /* 0x040fe20000041830 */
[----:B------:R-:W-:Y:S03]  /*16000*/  LDSM.16.MT88.4 R136, [R194+0x3000] ;  /* 0x00300000c288783b */ /* 0x000fe60000004200 */
[--C-:B-1----:R-:W-:Y:S04]  /*16010*/  FFMA.FTZ R102, R160, c[0x0][0x2d0], -R101.reuse ;  /* 0x0000b400a0667a23 */ /* 0x102fe80000010865 */
[C---:B------:R-:W-:Y:S01]  /*16020*/  HMMA.16816.F32.BF16 R52, R108.reuse, R152, R52 ;  /* 0x000000986c34723c */ /* 0x040fe20000041834 */
[----:B------:R1:W-:Y:S07]  /*16030*/  MUFU.EX2 R176, R102 ;  /* 0x0000006600b07308 */ /* 0x0003ee0000000800 */
[C---:B------:R-:W-:Y:S01]  /*16040*/  HMMA.16816.F32.BF16 R56, R108.reuse, R154, R56 ;  /* 0x0000009a6c38723c */ /* 0x040fe20000041838 */
[----:B------:R-:W-:Y:S07]  /*16050*/  LDSM.16.MT88.4 R152, [R193+0x3800] ;  /* 0x00380000c198783b */ /* 0x000fee0000004200 */
[C---:B---3--:R-:W-:Y:S08]  /*16060*/  HMMA.16816.F32.BF16 R60, R108.reuse, R116, R60 ;  /* 0x000000746c3c723c */ /* 0x048ff0000004183c */
[C---:B------:R-:W-:Y:S01]  /*16070*/  HMMA.16816.F32.BF16 R64, R108.reuse, R118, R64 ;  /* 0x000000766c40723c */ /* 0x040fe20000041840 */
[----:B------:R-:W3:Y:S03]  /*16080*/  LDSM.16.MT88.4 R116, [R196+0x4800] ;  /* 0x00480000c474783b */ /* 0x000ee60000004200 */
[--C-:B-1----:R-:W-:Y:S04]  /*16090*/  FFMA.FTZ R102, R162, c[0x0][0x2d0], -R101.reuse ;  /* 0x0000b400a2667a23 */ /* 0x102fe80000010865 */
[C---:B--2---:R-:W-:Y:S01]  /*160a0*/  HMMA.16816.F32.BF16 R68, R108.reuse, R112, R68 ;  /* 0x000000706c44723c */ /* 0x044fe20000041844 */
[----:B------:R1:W2:Y:S07]  /*160b0*/  MUFU.EX2 R175, R102 ;  /* 0x0000006600af7308 */ /* 0x0002ae0000000800 */
[C---:B------:R-:W-:Y:S01]  /*160c0*/  HMMA.16816.F32.BF16 R72, R108.reuse, R114, R72 ;  /* 0x000000726c48723c */ /* 0x040fe20000041848 */
[----:B------:R-:W2:Y:S07]  /*160d0*/  LDSM.16.MT88.4 R112, [R193+0x1000] ;  /* 0x00100000c170783b */ /* 0x000eae0000004200 */
[C---:B------:R-:W-:Y:S08]  /*160e0*/  HMMA.16816.F32.BF16 R76, R108.reuse, R120, R76 ;  /* 0x000000786c4c723c */ /* 0x040ff0000004184c */
[C---:B------:R-:W-:Y:S01]  /*160f0*/  HMMA.16816.F32.BF16 R80, R108.reuse, R122, R80 ;  /* 0x0000007a6c50723c */ /* 0x040fe20000041850 */
[----:B------:R-:W2:Y:S03]  /*16100*/  LDSM.16.MT88.4 R120, [R197+0x1000] ;  /* 0x00100000c578783b */ /* 0x000ea60000004200 */
[--C-:B-1----:R-:W-:Y:S04]  /*16110*/  FFMA.FTZ R102, R161, c[0x0][0x2d0], -R101.reuse ;  /* 0x0000b400a1667a23 */ /* 0x102fe80000010865 */
[C---:B------:R-:W-:Y:S01]  /*16120*/  HMMA.16816.F32.BF16 R84, R108.reuse, R124, R84 ;  /* 0x0000007c6c54723c */ /* 0x040fe20000041854 */
[----:B------:R1:W-:Y:S07]  /*16130*/  MUFU.EX2 R174, R102 ;  /* 0x0000006600ae7308 */ /* 0x0003ee0000000800 */
[C---:B------:R-:W-:Y:S01]  /*16140*/  HMMA.16816.F32.BF16 R88, R108.reuse, R126, R88 ;  /* 0x0000007e6c58723c */ /* 0x040fe20000041858 */
[----:B------:R-:W2:Y:S07]  /*16150*/  LDSM.16.MT88.4 R124, [R193+0x3000] ;  /* 0x00300000c17c783b */ /* 0x000eae0000004200 */
[C---:B---3--:R-:W-:Y:S08]  /*16160*/  HMMA.16816.F32.BF16 R92, R108.reuse, R116, R92 ;  /* 0x000000746c5c723c */ /* 0x048ff0000004185c */
[----:B------:R-:W-:Y:S01]  /*16170*/  HMMA.16816.F32.BF16 R96, R108, R118, R96 ;  /* 0x000000766c60723c */ /* 0x000fe20000041860 */
[----:B------:R-:W-:Y:S03]  /*16180*/  LDSM.16.MT88.4 R116, [R193+0x5000] ;  /* 0x00500000c174783b */ /* 0x000fe60000004200 */
[--C-:B-1----:R-:W-:Y:S03]  /*16190*/  FFMA.FTZ R102, R163, c[0x0][0x2d0], -R101.reuse ;  /* 0x0000b400a3667a23 */ /* 0x102fe60000010865 */
[----:B----4-:R-:W-:Y:S01]  /*161a0*/  F2FP.BF16.PACK_AB R108, R191, R215 ;  /* 0x000000d7bf6c723e */ /* 0x010fe200000010ff */
[----:B------:R-:W1:Y:S01]  /*161b0*/  MUFU.EX2 R173, R102 ;  /* 0x0000006600ad7308 */ /* 0x000e620000000800 */
[----:B-----5:R-:W-:Y:S01]  /*161c0*/  F2FP.BF16.PACK_AB R110, R189, R190 ;  /* 0x000000bebd6e723e */ /* 0x020fe200000010ff */
[----:B------:R-:W-:Y:S02]  /*161d0*/  LDSM.16.MT88.4 R160, [R197+0x3800] ;  /* 0x00380000c5a0783b */ /* 0x000fe40000004200 */
[----:B--2---:R-:W-:Y:S02]  /*161e0*/  F2FP.BF16.PACK_AB R109, R175, R176 ;  /* 0x000000b0af6d723e */ /* 0x004fe400000010ff */
[----:B-1----:R-:W-:Y:S01]  /*161f0*/  F2FP.BF16.PACK_AB R111, R173, R174 ;  /* 0x000000aead6f723e */ /* 0x002fe200000010ff */
[--C-:B------:R-:W-:Y:S04]  /*16200*/  FFMA.FTZ R102, R171, c[0x0][0x2d0], -R140.reuse ;  /* 0x0000b400ab667a23 */ /* 0x100fe8000001088c */
[----:B------:R1:W-:Y:S02]  /*16210*/  MUFU.EX2 R188, R102 ;  /* 0x0000006600bc7308 */ /* 0x0003e40000000800 */
        /* <DEDUP_REMOVED lines=17> */
[----:B------:R-:W5:Y:S05]  /*16330*/  MUFU.EX2 R181, R140 ;  /* 0x0000008c00b57308 */ /* 0x000f6a0000000800 */
        /* <DEDUP_REMOVED lines=8> */
[C---:B------:R-:W-:Y:S07]  /*163c0*/  HMMA.16816.F32.BF16 R52, R108.reuse, R148, R52 ;  /* 0x000000946c34723c */ /* 0x040fee0000041834 */
[----:B---3--:R-:W-:Y:S01]  /*163d0*/  F2FP.BF16.PACK_AB R148, R187, R188 ;  /* 0x000000bcbb94723e */ /* 0x008fe200000010ff */
[C---:B------:R-:W-:Y:S07]  /*163e0*/  HMMA.16816.F32.BF16 R56, R108.reuse, R150, R56 ;  /* 0x000000966c38723c */ /* 0x040fee0000041838 */
[----:B-----5:R-:W-:Y:S01]  /*163f0*/  F2FP.BF16.PACK_AB R150, R181, R182 ;  /* 0x000000b6b596723e */ /* 0x020fe200000010ff */
[C---:B--2---:R-:W-:Y:S04]  /*16400*/  HMMA.16816.F32.BF16 R60, R108.reuse, R112, R60 ;  /* 0x000000706c3c723c */ /* 0x044fe8000004183c */
        /* <DEDUP_REMOVED lines=86> */
.L_x_706:
[----:B------:R-:W-:Y:S01]  /*16970*/  IMAD.MOV.U32 R0, RZ, RZ, c[0x0][0x2c4] ;  /* 0x0000b100ff007624 */ /* 0x000fe200078e00ff */
[----:B------:R-:W-:Y:S01]  /*16980*/  IADD3 R2, R242, 0x1, -R243 ;  /* 0x00000001f2027810 */ /* 0x000fe20007ffe8f3 */
[----:B------:R-:W-:-:S03]  /*16990*/  IMAD.MOV.U32 R4, RZ, RZ, c[0x0][0x32c] ;  /* 0x0000cb00ff047624 */ /* 0x000fc600078e00ff */
[----:B------:R-:W-:Y:S02]  /*169a0*/  ISETP.NE.AND P1, PT, R0, 0x1, PT ;  /* 0x000000010000780c */ /* 0x000fe40003f25270 */
[----:B------:R-:W-:Y:S02]  /*169b0*/  IADD3 R0, R246, 0x7f, RZ ;  /* 0x0000007ff6007810 */ /* 0x000fe40007ffe0ff */
[----:B------:R-:W-:-:S09]  /*169c0*/  ISETP.GE.AND P0, PT, R4, 0x1, PT ;  /* 0x000000010400780c */ /* 0x000fd20003f06270 */
        /* <DEDUP_REMOVED lines=15> */
.L_x_718:
[----:B------:R-:W-:-:S04]  /*16ac0*/  MOV R3, c[0x0][0x32c] ;  /* 0x0000cb0000037a02 */ /* 0x000fc80000000f00 */
[----:B------:R-:W-:-:S13]  /*16ad0*/  ISETP.NE.AND P0, PT, R3, 0x1, PT ;  /* 0x000000010300780c */ /* 0x000fda0003f05270 */
[----:B------:R-:W-:-:S05]  /*16ae0*/  @P0 IMAD.HI.U32 R3, R0, c[0x0][0x330], RZ ;  /* 0x0000cc0000030a27 */ /* 0x000fca00078e00ff */
[----:B------:R-:W-:Y:S02]  /*16af0*/  @P0 SHF.R.U32.HI R0, RZ, c[0x0][0x334], R3 ;  /* 0x0000cd00ff000a19 */ /* 0x000fe40000011603 */
.L_x_719:
[----:B------:R-:W-:Y:S05]  /*16b00*/  BSYNC B0 ;  /* 0x0000000000007941 */ /* 0x000fea0003800000 */
.L_x_717:
[----:B------:R-:W-:-:S05]  /*16b10*/  IMAD R0, R0, c[0x0][0x32c], RZ ;  /* 0x0000cb0000007a24 */ /* 0x000fca00078e02ff */
[----:B------:R-:W-:-:S04]  /*16b20*/  IMNMX R2, R2, R0, !PT ;  /* 0x0000000002027217 */ /* 0x000fc80007800200 */
.L_x_716:
        /* <DEDUP_REMOVED lines=10> */
.L_x_721:
[----:B------:R-:W-:Y:S01]  /*16bd0*/  ISETP.GT.AND P0, PT, R227, R216, PT ;  /* 0x000000d8e300720c */ /* 0x000fe20003f04270 */
[----:B------:R-:W-:Y:S04]  /*16be0*/  DEPBAR.LE SB0, 0x0 ;  /* 0x000080000000791a */ /* 0x000fe80000000000 */
[----:B------:R-:W-:Y:S01]  /*16bf0*/  WARPSYNC 0xffffffff ;  /* 0xffffffff00007948 */ /* 0x000fe20003800000 */
[----:B------:R-:W-:Y:S01]  /*16c00*/  BAR.SYNC.DEFER_BLOCKING 0x0 ;  /* 0x0000000000007b1d */ /* 0x000fe20000010000 */
[C---:B------:R-:W-:Y:S06]  /*16c10*/  IADD3 R215, R216.reuse, -0x1, RZ ;  /* 0xffffffffd8d77810 */ /* 0x040fec0007ffe0ff */
[----:B------:R-:W-:Y:S01]  /*16c20*/  @!P0 SHF.R.S32.HI R0, RZ, 0x1f, R216 ;  /* 0x0000001fff008819 */ /* 0x000fe200000114d8 */
[----:B------:R-:W-:Y:S01]  /*16c30*/  @!P0 IMAD.WIDE.U32 R4, R216, c[0x0][0x208], RZ ;  /* 0x00008200d8048a25 */ /* 0x000fe200078e00ff */
[----:B------:R-:W-:Y:S03]  /*16c40*/  @!P0 MOV R6, c[0x0][0x208] ;  /* 0x0000820000068a02 */ /* 0x000fe60000000f00 */
[----:B------:R-:W-:Y:S01]  /*16c50*/  @!P0 IMAD R0, R0, c[0x0][0x208], RZ ;  /* 0x0000820000008a24 */ /* 0x000fe200078e02ff */
[----:B------:R-:W-:Y:S03]  /*16c60*/  @!P0 SHF.L.U32 R2, R4, 0x6, RZ ;  /* 0x0000000604028819 */ /* 0x000fe600000006ff */
[----:B------:R-:W-:Y:S01]  /*16c70*/  @!P0 IMAD R0, R216, c[0x0][0x20c], R0 ;  /* 0x00008300d8008a24 */ /* 0x000fe200078e0200 */
[----:B------:R-:W-:Y:S04]  /*16c80*/  @!P0 LEA R3, P1, R6, R2, 0x5 ;  /* 0x0000000206038211 */ /* 0x000fe800078228ff */
[----:B------:R-:W-:Y:S02]  /*16c90*/  @!P0 IADD3 R0, R5, R0, RZ ;  /* 0x0000000005008210 */ /* 0x000fe40007ffe0ff */
[----:B------:R-:W-:Y:S01]  /*16ca0*/  @!P0 MOV R5, c[0x0][0x20c] ;  /* 0x0000830000058a02 */ /* 0x000fe20000000f00 */
[----:B------:R-:W-:Y:S01]  /*16cb0*/  LDSM.16.M88.4 R32, [R199] ;  /* 0x00000000c720783b */ /* 0x000fe20000000200 */
[----:B------:R-:W-:Y:S04]  /*16cc0*/  @!P0 SHF.L.U64.HI R0, R4, 0x6, R0 ;  /* 0x0000000604008819 */ /* 0x000fe80000010200 */
[----:B------:R-:W-:Y:S02]  /*16cd0*/  @!P0 LEA.HI.X R12, R6, R0, R5, 0x5, P1 ;  /* 0x00000000060c8211 */ /* 0x000fe400008f2c05 */
[----:B------:R-:W-:Y:S01]  /*16ce0*/  @!P0 IADD3 R4, P1, R2, R230, RZ ;  /* 0x000000e602048210 */ /* 0x000fe20007f3e0ff */
[----:B------:R-:W1:Y:S03]  /*16cf0*/  LDSM.16.M88.4 R8, [R192] ;  /* 0x00000000c008783b */ /* 0x000e660000000200 */
[-C--:B------:R-:W-:Y:S02]  /*16d00*/  @!P0 IADD3.X R5, R0, R233.reuse, RZ, P1, !PT ;  /* 0x000000e900058210 */ /* 0x080fe40000ffe4ff */
[C---:B------:R-:W-:Y:S03]  /*16d10*/  @!P0 LEA R22, P1, R4.reuse, c[0x0][0x1f8], 0x1 ;  /* 0x00007e0004168a11 */ /* 0x040fe600078208ff */
[----:B------:R-:W2:Y:S01]  /*16d20*/  LDSM.16.M88.4 R16, [R192+0x800] ;  /* 0x00080000c010783b */ /* 0x000ea20000000200 */
[----:B------:R-:W-:Y:S02]  /*16d30*/  @!P0 LEA.HI.X R23, R4, c[0x0][0x1fc], R5, 0x1, P1 ;  /* 0x00007f0004178a11 */ /* 0x000fe400008f0c05 */
[----:B------:R-:W-:Y:S04]  /*16d40*/  @!P0 IADD3 R6, P1, R230, 0x40, RZ ;  /* 0x00000040e6068810 */ /* 0x000fe80007f3e0ff */
[----:B------:R-:W-:Y:S01]  /*16d50*/  @!P0 IADD3.X R5, RZ, R233, RZ, P1, !PT ;  /* 0x000000e9ff058210 */ /* 0x000fe20000ffe4ff */
[----:B------:R-:W3:Y:S01]  /*16d60*/  LDSM.16.M88.4 R24, [R192+0x1000] ;  /* 0x00100000c018783b */ /* 0x000ee20000000200 */
[----:B------:R-:W-:Y:S04]  /*16d70*/  @!P0 IADD3 R4, P1, R2, R6, RZ ;  /* 0x0000000602048210 */ /* 0x000fe80007f3e0ff */
[----:B------:R-:W-:Y:S02]  /*16d80*/  @!P0 IADD3.X R7, R0, R5, RZ, P1, !PT ;  /* 0x0000000500078210 */ /* 0x000fe40000ffe4ff */
[C---:B------:R-:W-:Y:S01]  /*16d90*/  @!P0 LEA R174, P1, R4.reuse, c[0x0][0x1f8], 0x1 ;  /* 0x00007e0004ae8a11 */ /* 0x040fe200078208ff */
[----:B------:R-:W4:Y:S03]  /*16da0*/  LDSM.16.M88.4 R148, [R192+0x1800] ;  /* 0x00180000c094783b */ /* 0x000f260000000200 */
[----:B------:R-:W-:Y:S02]  /*16db0*/  @!P0 LEA.HI.X R175, R4, c[0x0][0x1fc], R7, 0x1, P1 ;  /* 0x00007f0004af8a11 */ /* 0x000fe400008f0c07 */
[----:B------:R-:W-:Y:S03]  /*16dc0*/  @!P0 IADD3 R4, P1, R230, 0x80, RZ ;  /* 0x00000080e6048810 */ /* 0x000fe60007f3e0ff */
[----:B------:R-:W-:Y:S01]  /*16dd0*/  LDSM.16.M88.4 R152, [R200] ;  /* 0x00000000c898783b */ /* 0x000fe20000000200 */
[----:B------:R-:W-:Y:S02]  /*16de0*/  @!P0 IADD3.X R13, RZ, R233, RZ, P1, !PT ;  /* 0x000000e9ff0d8210 */ /* 0x000fe40000ffe4ff */
[----:B------:R-:W-:Y:S04]  /*16df0*/  @!P0 IADD3 R2, P1, R2, R4, RZ ;  /* 0x0000000402028210 */ /* 0x000fe80007f3e0ff */
[----:B------:R-:W-:Y:S01]  /*16e00*/  @!P0 IADD3.X R0, R0, R13, RZ, P1, !PT ;  /* 0x0000000d00008210 */ /* 0x000fe20000ffe4ff */
[----:B------:R-:W5:Y:S01]  /*16e10*/  LDSM.16.M88.4 R156, [R203] ;  /* 0x00000000cb9c783b */ /* 0x000f620000000200 */
[C---:B------:R-:W-:Y:S04]  /*16e20*/  @!P0 LEA R172, P1, R2.reuse, c[0x0][0x1f8], 0x1 ;  /* 0x00007e0002ac8a11 */ /* 0x040fe800078208ff */
[----:B------:R-:W-:Y:S02]  /*16e30*/  @!P0 LEA.HI.X R173, R2, c[0x0][0x1fc], R0, 0x1, P1 ;  /* 0x00007f0002ad8a11 */ /* 0x000fe400008f0c00 */
[C---:B------:R-:W-:Y:S01]  /*16e40*/  @!P0 IADD3 R0, P1, R3.reuse, R6, RZ ;  /* 0x0000000603008210 */ /* 0x040fe20007f3e0ff */
[----:B------:R-:W3:Y:S03]  /*16e50*/  LDSM.16.M88.4 R160, [R214] ;  /* 0x00000000d6a0783b */ /* 0x000ee60000000200 */
[C---:B------:R-:W-:Y:S02]  /*16e60*/  @!P0 IADD3.X R21, R12.reuse, R5, RZ, P1, !PT ;  /* 0x000000050c158210 */ /* 0x040fe40000ffe4ff */
[C---:B------:R-:W-:Y:S02]  /*16e70*/  @!P0 IADD3 R20, P1, R3.reuse, R4, RZ ;  /* 0x0000000403148210 */ /* 0x040fe40007f3e0ff */
[C---:B-1----:R-:W-:Y:S01]  /*16e80*/  HMMA.16816.F32.BF16 R4, R32.reuse, R8, RZ ;  /* 0x000000082004723c */ /* 0x042fe200000418ff */
[----:B------:R-:W1:Y:S02]  /*16e90*/  LDSM.16.M88.4 R164, [R213] ;  /* 0x00000000d5a4783b */ /* 0x000e640000000200 */
[C---:B------:R-:W-:Y:S02]  /*16ea0*/  @!P0 IADD3.X R100, R12.reuse, R13, RZ, P1, !PT ;  /* 0x0000000d0c648210 */ /* 0x040fe40000ffe4ff */
[----:B------:R-:W-:Y:S03]  /*16eb0*/  @!P0 IADD3 R3, P1, R3, R230, RZ ;  /* 0x000000e603038210 */ /* 0x000fe60007f3e0ff */
[C---:B------:R-:W-:Y:S01]  /*16ec0*/  HMMA.16816.F32.BF16 R8, R32.reuse, R10, RZ ;  /* 0x0000000a2008723c */ /* 0x040fe200000418ff */
[----:B------:R-:W1:Y:S03]  /*16ed0*/  LDSM.16.M88.4 R168, [R212] ;  /* 0x00000000d4a8783b */ /* 0x000e660000000200 */
[----:B------:R-:W-:Y:S02]  /*16ee0*/  @!P0 IADD3.X R2, R12, R233, RZ, P1, !PT ;  /* 0x000000e90c028210 */ /* 0x000fe40000ffe4ff */
[C---:B------:R-:W-:Y:S02]  /*16ef0*/  @!P0 LEA R28, P1, R3.reuse, c[0x0][0x1f8], 0x1 ;  /* 0x00007e00031c8a11 */ /* 0x040fe400078208ff */
[C---:B--2---:R-:W-:Y:S01]  /*16f00*/  HMMA.16816.F32.BF16 R12, R32.reuse, R16, RZ ;  /* 0x00000010200c723c */ /* 0x044fe200000418ff */
[----:B------:R-:W-:Y:S01]  /*16f10*/  @!PT LDS RZ, [RZ] ;  /* 0x00000000fffff984 */ /* 0x000fe20000000800 */
[----:B------:R-:W-:Y:S01]  /*16f20*/  @!PT LDS RZ, [RZ] ;  /* 0x00000000fffff984 */ /* 0x000fe20000000800 */
[----:B------:R-:W-:Y:S01]  /*16f30*/  @!PT LDS RZ, [RZ] ;  /* 0x00000000fffff984 */ /* 0x000fe20000000800 */
[----:B------:R3:W-:Y:S03]  /*16f40*/  @!P0 LDGSTS.E.BYPASS.LTC128B.128 [R217+0x100], [R22.64], !P5 ;  /* 0x0010000016d98fae */ /* 0x0007e6000e901d46 */
[----:B------:R-:W-:Y:S02]  /*16f50*/  @!P0 LEA.HI.X R29, R3, c[0x0][0x1fc], R2, 0x1, P1 ;  /* 0x00007f00031d8a11 */ /* 0x000fe400008f0c02 */
[C---:B------:R-:W-:Y:S02]  /*16f60*/  @!P0 LEA R30, P1, R0.reuse, c[0x0][0x1f8], 0x1 ;  /* 0x00007e00001e8a11 */ /* 0x040fe400078208ff */
[C---:B------:R-:W-:Y:S01]  /*16f70*/  HMMA.16816.F32.BF16 R16, R32.reuse, R18, RZ ;  /* 0x000000122010723c */ /* 0x040fe200000418ff */
[----:B------:R2:W-:Y:S03]  /*16f80*/  @!P0 LDGSTS.E.BYPASS.LTC128B.128 [R217+0x2100], [R174.64], !P4 ;  /* 0x02100000aed98fae */ /* 0x0005e6000e101d46 */
[----:B------:R-:W-:Y:S02]  /*16f90*/  @!P0 LEA.HI.X R31, R0, c[0x0][0x1fc], R21, 0x1, P1 ;  /* 0x00007f00001f8a11 */ /* 0x000fe400008f0c15 */
[C---:B------:R-:W-:Y:S03]  /*16fa0*/  @!P0 LEA R2, P1, R20.reuse, c[0x0][0x1f8], 0x1 ;  /* 0x00007e0014028a11 */ /* 0x040fe600078208ff */
[----:B------:R2:W-:Y:S03]  /*16fb0*/  @!P0 LDGSTS.E.BYPASS.LTC128B.128 [R217+0x4100], [R172.64], !P3 ;  /* 0x04100000acd98fae */ /* 0x0005e6000d901d46 */
[----:B------:R-:W-:Y:S05]  /*16fc0*/  @!P0 LEA.HI.X R3, R20, c[0x0][0x1fc], R100, 0x1, P1 ;  /* 0x00007f0014038a11 */ /* 0x000fea00008f0c64 */
[----:B------:R4:W-:Y:S01]  /*16fd0*/  @!P0 LDGSTS.E.BYPASS.LTC128B.128 [R217+0x1100], [R28.64], !P5 ;  /* 0x011000001cd98fae */ /* 0x0009e2000e901d46 */
[C---:B---3--:R-:W-:Y:S07]  /*16fe0*/  HMMA.16816.F32.BF16 R20, R32.reuse, R24, RZ ;  /* 0x000000182014723c */ /* 0x048fee00000418ff */
[----:B------:R4:W-:Y:S01]  /*16ff0*/  @!P0 LDGSTS.E.BYPASS.LTC128B.128 [R217+0x3100], [R30.64], !P4 ;  /* 0x031000001ed98fae */ /* 0x0009e2000e101d46 */
[C---:B------:R-:W-:Y:S07]  /*17000*/  HMMA.16816.F32.BF16 R24, R32.reuse, R26, RZ ;  /* 0x0000001a2018723c */ /* 0x040fee00000418ff */
[----:B------:R3:W-:Y:S01]  /*17010*/  @!P0 LDGSTS.E.BYPASS.LTC128B.128 [R217+0x5100], [R2.64], !P3 ;  /* 0x0510000002d98fae */ /* 0x0007e2000d901d46 */
[----:B------:R-:W-:Y:S07]  /*17020*/  ISETP.GT.AND P0, PT, R216, R227, PT ;  /* 0x000000e3d800720c */ /* 0x000fee0003f04270 */
[----:B--2---:R-:W-:Y:S08]  /*17030*/  LDSM.16.M88.4 R172, [R202] ;  /* 0x00000000caac783b */ /* 0x004ff00000000200 */
[----:B------:R-:W0:Y:S01]  /*17040*/  LDGDEPBAR ;  /* 0x00000000000079af */ /* 0x000e220000000000 */
[C---:B----4-:R-:W-:Y:S07]  /*17050*/  HMMA.16816.F32.BF16 R28, R32.reuse, R148, RZ ;  /* 0x00000094201c723c */ /* 0x050fee00000418ff */
[----:B------:R-:W2:Y:S01]  /*17060*/  LDSM.16.M88.4 R176, [R198] ;  /* 0x00000000c6b0783b */ /* 0x000ea20000000200 */
[----:B------:R-:W-:Y:S07]  /*17070*/  HMMA.16816.F32.BF16 R32, R32, R150, RZ ;  /* 0x000000962020723c */ /* 0x000fee00000418ff */
[----:B------:R-:W4:Y:S01]  /*17080*/  LDSM.16.M88.4 R180, [R198+0x800] ;  /* 0x00080000c6b4783b */ /* 0x000f220000000200 */
[C---:B-----5:R-:W-:Y:S07]  /*17090*/  HMMA.16816.F32.BF16 R4, R152.reuse, R156, R4 ;  /* 0x0000009c9804723c */ /* 0x060fee0000041804 */
[----:B------:R-:W5:Y:S01]  /*170a0*/  LDSM.16.M88.4 R148, [R198+0x1000] ;  /* 0x00100000c694783b */ /* 0x000f620000000200 */
[C---:B------:R-:W-:Y:S07]  /*170b0*/  HMMA.16816.F32.BF16 R8, R152.reuse, R158, R8 ;  /* 0x0000009e9808723c */ /* 0x040fee0000041808 */
[----:B------:R-:W2:Y:S01]  /*170c0*/  LDSM.16.M88.4 R156, [R198+0x1800] ;  /* 0x00180000c69c783b */ /* 0x000ea20000000200 */
[C---:B------:R-:W-:Y:S07]  /*170d0*/  HMMA.16816.F32.BF16 R12, R152.reuse, R160, R12 ;  /* 0x000000a0980c723c */ /* 0x040fee000004180c */
[----:B------:R-:W-:Y:S01]  /*170e0*/  LDSM.16.M88.4 R184, [R199+0x4000] ;  /* 0x00400000c7b8783b */ /* 0x000fe20000000200 */
[C---:B------:R-:W-:Y:S07]  /*170f0*/  HMMA.16816.F32.BF16 R16, R152.reuse, R162, R16 ;  /* 0x000000a29810723c */ /* 0x040fee0000041810 */
[----:B------:R-:W-:Y:S01]  /*17100*/  LDSM.16.M88.4 R160, [R201] ;  /* 0x00000000c9a0783b */ /* 0x000fe20000000200 */
[C---:B-1----:R-:W-:Y:S07]  /*17110*/  HMMA.16816.F32.BF16 R20, R152.reuse, R164, R20 ;  /* 0x000000a49814723c */ /* 0x042fee0000041814 */
[----:B------:R-:W-:Y:S01]  /*17120*/  LDSM.16.M88.4 R188, [R192+0x2000] ;  /* 0x00200000c0bc783b */ /* 0x000fe20000000200 */
[C---:B------:R-:W-:Y:S07]  /*17130*/  HMMA.16816.F32.BF16 R24, R152.reuse, R166, R24 ;  /* 0x000000a69818723c */ /* 0x040fee0000041818 */
[----:B------:R-:W1:Y:S01]  /*17140*/  LDSM.16.M88.4 R164, [R195] ;  /* 0x00000000c3a4783b */ /* 0x000e620000000200 */
[C---:B------:R-:W-:Y:S08]  /*17150*/  HMMA.16816.F32.BF16 R28, R152.reuse, R168, R28 ;  /* 0x000000a8981c723c */ /* 0x040ff0000004181c */
        /* <DEDUP_REMOVED lines=15> */
[C---:B-1----:R-:W-:Y:S01]  /*17250*/  HMMA.16816.F32.BF16 R4, R160.reuse, R164, R4 ;  /* 0x000000a4a004723c */ /* 0x042fe20000041804 */
[----:B------:R-:W-:Y:S07]  /*17260*/  LDSM.16.M88.4 R172, [R209] ;  /* 0x00000000d1ac783b */ /* 0x000fee0000000200 */
[C---:B------:R-:W-:Y:S01]  /*17270*/  HMMA.16816.F32.BF16 R8, R160.reuse, R166, R8 ;  /* 0x000000a6a008723c */ /* 0x040fe20000041808 */
[----:B------:R-:W-:Y:S07]  /*17280*/  LDSM.16.M88.4 R164, [R211] ;  /* 0x00000000d3a4783b */ /* 0x000fee0000000200 */
[C---:B------:R-:W-:Y:S08]  /*17290*/  HMMA.16816.F32.BF16 R12, R160.reuse, R152, R12 ;  /* 0x00000098a00c723c */ /* 0x040ff0000004180c */
        /* <DEDUP_REMOVED lines=14> */
[----:B------:R-:W4:Y:S07]  /*17380*/  LDSM.16.M88.4 R148, [R208] ;  /* 0x00000000d094783b */ /* 0x000f2e0000000200 */
[C---:B-----5:R-:W-:Y:S08]  /*17390*/  HMMA.16816.F32.BF16 R20, R184.reuse, R156, R20 ;  /* 0x0000009cb814723c */ /* 0x060ff00000041814 */
[C---:B------:R-:W-:Y:S01]  /*173a0*/  HMMA.16816.F32.BF16 R24, R184.reuse, R158, R24 ;  /* 0x0000009eb818723c */ /* 0x040fe20000041818 */
[----:B------:R-:W5:Y:S07]  /*173b0*/  LDSM.16.M88.4 R156, [R202+0x4000] ;  /* 0x00400000ca9c783b */ /* 0x000f6e0000000200 */
        /* <DEDUP_REMOVED lines=13> */
[C---:B----4-:R-:W-:Y:S08]  /*17490*/  HMMA.16816.F32.BF16 R28, R160.reuse, R148, R28 ;  /* 0x00000094a01c723c */ /* 0x050ff0000004181c */
[----:B------:R-:W-:Y:S01]  /*174a0*/  HMMA.16816.F32.BF16 R32, R160, R150, R32 ;  /* 0x00000096a020723c */ /* 0x000fe20000041820 */
[----:B------:R-:W4:Y:S07]  /*174b0*/  LDSM.16.M88.4 R148, [R198+0x3800] ;  /* 0x00380000c694783b */ /* 0x000f2e0000000200 */
[C---:B-----5:R-:W-:Y:S01]  /*174c0*/  HMMA.16816.F32.BF16 R4, R156.reuse, R176, R4 ;  /* 0x000000b09c04723c */ /* 0x060fe20000041804 */
[----:B------:R-:W5:Y:S07]  /*174d0*/  LDSM.16.M88.4 R160, [R201+0x4000] ;  /* 0x00400000c9a0783b */ /* 0x000f6e0000000200 */
[C---:B------:R-:W-:Y:S01]  /*174e0*/  HMMA.16816.F32.BF16 R8, R156.reuse, R178, R8 ;  /* 0x000000b29c08723c */ /* 0x040fe20000041808 */
[----:B------:R-:W3:Y:S07]  /*174f0*/  LDSM.16.M88.4 R176, [R195+0x3000] ;  /* 0x00300000c3b0783b */ /* 0x000eee0000000200 */
[C---:B-1----:R-:W-:Y:S08]  /*17500*/  HMMA.16816.F32.BF16 R12, R156.reuse, R152, R12 ;  /* 0x000000989c0c723c */ /* 0x042ff0000004180c */
[C---:B------:R-:W-:Y:S01]  /*17510*/  HMMA.16816.F32.BF16 R16, R156.reuse, R154, R16 ;  /* 0x0000009a9c10723c */ /* 0x040fe20000041810 */
[----:B------:R-:W1:Y:S07]  /*17520*/  LDSM.16.M88.4 R152, [R195+0x3800] ;  /* 0x00380000c398783b */ /* 0x000e6e0000000200 */
[C---:B--2---:R-:W-:Y:S08]  /*17530*/  HMMA.16816.F32.BF16 R20, R156.reuse, R164, R20 ;  /* 0x000000a49c14723c */ /* 0x044ff00000041814 */
[C---:B------:R-:W-:Y:S01]  /*17540*/  HMMA.16816.F32.BF16 R24, R156.reuse, R166, R24 ;  /* 0x000000a69c18723c */ /* 0x040fe20000041818 */
[----:B------:R-:W-:Y:S07]  /*17550*/  LDSM.16.M88.4 R164, [R200+0x8000] ;  /* 0x00800000c8a4783b */ /* 0x000fee0000000200 */
[C---:B----4-:R-:W-:Y:S08]  /*17560*/  HMMA.16816.F32.BF16 R28, R156.reuse, R148, R28 ;  /* 0x000000949c1c723c */ /* 0x050ff0000004181c */
[----:B------:R-:W-:Y:S01]  /*17570*/  HMMA.16816.F32.BF16 R32, R156, R150, R32 ;  /* 0x000000969c20723c */ /* 0x000fe20000041820 */
[----:B------:R-:W2:Y:S07]  /*17580*/  LDSM.16.M88.4 R148, [R192+0x5000] ;  /* 0x00500000c094783b */ /* 0x000eae0000000200 */
[C---:B-----5:R-:W-:Y:S01]  /*17590*/  HMMA.16816.F32.BF16 R4, R160.reuse, R168, R4 ;  /* 0x000000a8a004723c */ /* 0x060fe20000041804 */
[----:B------:R-:W4:Y:S07]  /*175a0*/  LDSM.16.M88.4 R156, [R192+0x5800] ;  /* 0x00580000c09c783b */ /* 0x000f2e0000000200 */
[C---:B------:R-:W-:Y:S01]  /*175b0*/  HMMA.16816.F32.BF16 R8, R160.reuse, R170, R8 ;  /* 0x000000aaa008723c */ /* 0x040fe20000041808 */
[----:B------:R-:W5:Y:S07]  /*175c0*/  LDSM.16.M88.4 R168, [R207] ;  /* 0x00000000cfa8783b */ /* 0x000f6e0000000200 */
[C---:B------:R-:W-:Y:S08]  /*175d0*/  HMMA.16816.F32.BF16 R12, R160.reuse, R172, R12 ;  /* 0x000000aca00c723c */ /* 0x040ff0000004180c */
[C---:B------:R-:W-:Y:S01]  /*175e0*/  HMMA.16816.F32.BF16 R16, R160.reuse, R174, R16 ;  /* 0x000000aea010723c */ /* 0x040fe20000041810 */
[----:B------:R-:W2:Y:S07]  /*175f0*/  LDSM.16.M88.4 R172, [R206] ;  /* 0x00000000ceac783b */ /* 0x000eae0000000200 */
[C---:B---3--:R-:W-:Y:S08]  /*17600*/  HMMA.16816.F32.BF16 R20, R160.reuse, R176, R20 ;  /* 0x000000b0a014723c */ /* 0x048ff00000041814 */
[C---:B------:R-:W-:Y:S01]  /*17610*/  HMMA.16816.F32.BF16 R24, R160.reuse, R178, R24 ;  /* 0x000000b2a018723c */ /* 0x040fe20000041818 */
[----:B------:R-:W-:Y:S07]  /*17620*/  LDSM.16.M88.4 R176, [R202+0x8000] ;  /* 0x00800000cab0783b */ /* 0x000fee0000000200 */
[C---:B-1----:R-:W-:Y:S08]  /*17630*/  HMMA.16816.F32.BF16 R28, R160.reuse, R152, R28 ;  /* 0x00000098a01c723c */ /* 0x042ff0000004181c */
[----:B------:R-:W-:Y:S01]  /*17640*/  HMMA.16816.F32.BF16 R32, R160, R154, R32 ;  /* 0x0000009aa020723c */ /* 0x000fe20000041820 */
[----:B------:R-:W1:Y:S07]  /*17650*/  LDSM.16.M88.4 R152, [R205] ;  /* 0x00000000cd98783b */ /* 0x000e6e0000000200 */
[C---:B------:R-:W-:Y:S01]  /*17660*/  HMMA.16816.F32.BF16 R4, R180.reuse, R184, R4 ;  /* 0x000000b8b404723c */ /* 0x040fe20000041804 */
[----:B------:R-:W3:Y:S07]  /*17670*/  LDSM.16.M88.4 R160, [R204] ;  /* 0x00000000cca0783b */ /* 0x000eee0000000200 */
        /* <DEDUP_REMOVED lines=8> */
[C---:B----4-:R-:W-:Y:S08]  /*17700*/  HMMA.16816.F32.BF16 R28, R180.reuse, R156, R28 ;  /* 0x0000009cb41c723c */ /* 0x050ff0000004181c */
[----:B------:R-:W-:Y:S01]  /*17710*/  HMMA.16816.F32.BF16 R32, R180, R158, R32 ;  /* 0x0000009eb420723c */ /* 0x000fe20000041820 */
[----:B------:R-:W4:Y:S07]  /*17720*/  LDSM.16.M88.4 R156, [R198+0x5000] ;  /* 0x00500000c69c783b */ /* 0x000f2e0000000200 */
[C---:B-----5:R-:W-:Y:S01]  /*17730*/  HMMA.16816.F32.BF16 R4, R164.reuse, R168, R4 ;  /* 0x000000a8a404723c */ /* 0x060fe20000041804 */
[----:B------:R-:W-:Y:S07]  /*17740*/  LDSM.16.M88.4 R180, [R201+0x8000] ;  /* 0x00800000c9b4783b */ /* 0x000fee0000000200 */
[C---:B------:R-:W-:Y:S01]  /*17750*/  HMMA.16816.F32.BF16 R8, R164.reuse, R170, R8 ;  /* 0x000000aaa408723c */ /* 0x040fe20000041808 */
[----:B------:R-:W5:Y:S07]  /*17760*/  LDSM.16.M88.4 R168, [R198+0x5800] ;  /* 0x00580000c6a8783b */ /* 0x000f6e0000000200 */
[C---:B------:R-:W-:Y:S08]  /*17770*/  HMMA.16816.F32.BF16 R12, R164.reuse, R172, R12 ;  /* 0x000000aca40c723c */ /* 0x040ff0000004180c */
[C---:B------:R-:W-:Y:S08]  /*17780*/  HMMA.16816.F32.BF16 R16, R164.reuse, R174, R16 ;  /* 0x000000aea410723c */ /* 0x040ff00000041810 */
[C---:B-1----:R-:W-:Y:S08]  /*17790*/  HMMA.16816.F32.BF16 R20, R164.reuse, R152, R20 ;  /* 0x00000098a414723c */ /* 0x042ff00000041814 */
[C---:B------:R-:W-:Y:S08]  /*177a0*/  HMMA.16816.F32.BF16 R24, R164.reuse, R154, R24 ;  /* 0x0000009aa418723c */ /* 0x040ff00000041818 */
[C---:B---3--:R-:W-:Y:S08]  /*177b0*/  HMMA.16816.F32.BF16 R28, R164.reuse, R160, R28 ;  /* 0x000000a0a41c723c */ /* 0x048ff0000004181c */
[----:B------:R-:W-:Y:S08]  /*177c0*/  HMMA.16816.F32.BF16 R32, R164, R162, R32 ;  /* 0x000000a2a420723c */ /* 0x000ff00000041820 */
[C---:B------:R-:W-:Y:S08]  /*177d0*/  HMMA.16816.F32.BF16 R4, R176.reuse, R184, R4 ;  /* 0x000000b8b004723c */ /* 0x040ff00000041804 */
        /* <DEDUP_REMOVED lines=139> */
[----:B------:R-:W-:Y:S01]  /*18090*/  FFMA.FTZ R11, R153, c[0x0][0x2d0], -R155 ;  /* 0x0000b400990b7a23 */ /* 0x000fe2000001089b */
        /* <DEDUP_REMOVED lines=24> */
[--C-:B------:R-:W-:Y:S01]  /*18220*/  FFMA.FTZ R5, R154, c[0x0][0x2d0], -R155.reuse ;  /* 0x0000b4009a057a23 */ /* 0x100fe2000001089b */
        /* <DEDUP_REMOVED lines=52> */
[----:B--2---:R-:W-:Y:S02]  /*18570*/  FFMA.FTZ R102, R151, c[0x0][0x2d0], -R155 ;  /* 0x0000b40097667a23 */ /* 0x004fe4000001089b */
[----:B------:R2:W-:Y:S01]  /*18580*/  MUFU.EX2 R188, R14 ;  /* 0x0000000e00bc7308 */ /* 0x0005e20000000800 */
[----:B------:R-:W-:Y:S01]  /*18590*/  @P0 LEA.HI.X R5, R5, c[0x0][0x1cc], R15, 0x1, P1 ;  /* 0x0000730005050a11 */ /* 0x000fe200008f0c0f */
[----:B------:R3:W-:Y:S01]  /*185a0*/  @P0 LDGSTS.E.BYPASS.LTC128B.128 [R217+0x9100], [R6.64], !P4 ;  /* 0x0910000006d90fae */ /* 0x0007e2000e101d46 */
[C---:B------:R-:W-:Y:S02]  /*185b0*/  FMUL.FTZ R43, R0.reuse, R43 ;  /* 0x0000002b002b7220 */ /* 0x040fe40000410000 */
[C---:B------:R-:W-:Y:S02]  /*185c0*/  FMUL.FTZ R46, R0.reuse, R46 ;  /* 0x0000002e002e7220 */ /* 0x040fe40000410000 */
[C---:B------:R-:W-:Y:S02]  /*185d0*/  FMUL.FTZ R47, R0.reuse, R47 ;  /* 0x0000002f002f7220 */ /* 0x040fe40000410000 */
[C---:B------:R-:W-:Y:S01]  /*185e0*/  FMUL.FTZ R50, R0.reuse, R50 ;  /* 0x0000003200327220 */ /* 0x040fe20000410000 */
[----:B------:R4:W-:Y:S01]  /*185f0*/  @P0 LDGSTS.E.BYPASS.LTC128B.128 [R217+0xb100], [R4.64], !P3 ;  /* 0x0b10000004d90fae */ /* 0x0009e2000d901d46 */
[----:B------:R4:W-:Y:S01]  /*18600*/  MUFU.EX2 R220, R102 ;  /* 0x0000006600dc7308 */ /* 0x0009e20000000800 */
[----:B------:R-:W-:Y:S01]  /*18610*/  FMUL.FTZ R51, R0, R51 ;  /* 0x0000003300337220 */ /* 0x000fe20000410000 */
[----:B------:R-:W-:Y:S01]  /*18620*/  ISETP.GT.AND P0, PT, R216, R244, PT ;  /* 0x000000f4d800720c */ /* 0x000fe20003f04270 */
[C---:B------:R-:W-:Y:S01]  /*18630*/  FMUL.FTZ R54, R0.reuse, R54 ;  /* 0x0000003600367220 */ /* 0x040fe20000410000 */
[----:B------:R-:W-:Y:S01]  /*18640*/  MOV R216, R215 ;  /* 0x000000d700d87202 */ /* 0x000fe20000000f00 */
        /* <DEDUP_REMOVED lines=9> */
[C---:B---3--:R-:W-:Y:S01]  /*186e0*/  FMUL.FTZ R6, R0.reuse, R110 ;  /* 0x0000006e00067220 */ /* 0x048fe20000410000 */
[----:B-----5:R-:W-:Y:S01]  /*186f0*/  F2FP.BF16.PACK_AB R110, R223, R224 ;  /* 0x000000e0df6e723e */ /* 0x020fe200000010ff */
[C---:B------:R-:W-:Y:S02]  /*18700*/  FMUL.FTZ R7, R0.reuse, R111 ;  /* 0x0000006f00077220 */ /* 0x040fe40000410000 */
[----:B------:R-:W-:Y:S01]  /*18710*/  FMUL.FTZ R59, R0, R59 ;  /* 0x0000003b003b7220 */ /* 0x000fe20000410000 */
[----:B------:R-:W-:Y:S01]  /*18720*/  LDSM.16.MT88.4 R120, [R194+0x2000] ;  /* 0x00200000c278783b */ /* 0x000fe20000004200 */
[----:B------:R2:W3:Y:S01]  /*18730*/  MUFU.EX2 R187, R14 ;  /* 0x0000000e00bb7308 */ /* 0x0004e20000000800 */
[----:B----4-:R-:W-:Y:S02]  /*18740*/  FFMA.FTZ R4, R156, c[0x0][0x2d0], -R101 ;  /* 0x0000b4009c047a23 */ /* 0x010fe40000010865 */
[----:B------:R-:W-:Y:S02]  /*18750*/  FMUL.FTZ R5, R2, R109 ;  /* 0x0000006d02057220 */ /* 0x000fe40000410000 */
[----:B------:R-:W-:Y:S02]  /*18760*/  FFMA.FTZ R102, R160, c[0x0][0x2d0], -R155 ;  /* 0x0000b400a0667a23 */ /* 0x000fe4000001089b */
        /* <DEDUP_REMOVED lines=26> */
[C---:B------:R-:W-:Y:S02]  /*18910*/  FMUL.FTZ R74, R0.reuse, R74 ;  /* 0x0000004a004a7220 */ /* 0x040fe40000410000 */
        /* <DEDUP_REMOVED lines=47> */
[----:B------:R-:W-:Y:S02]  /*18c10*/  FMUL.FTZ R92, R2, R92 ;  /* 0x0000005c025c7220 */ /* 0x000fe40000410000 */
        /* <DEDUP_REMOVED lines=15> */
[--C-:B-1----:R-:W-:Y:S02]  /*18d10*/  FFMA.FTZ R102, R165, c[0x0][0x2d0], -R155.reuse ;  /* 0x0000b400a5667a23 */ /* 0x102fe4000001089b */
        /* <DEDUP_REMOVED lines=16> */
[--C-:B-1----:R-:W-:Y:S02]  /*18e20*/  FFMA.FTZ R102, R167, c[0x0][0x2d0], -R155.reuse ;  /* 0x0000b400a7667a23 */ /* 0x102fe4000001089b */
        /* <DEDUP_REMOVED lines=61> */
[----:B---3--:R-:W-:Y:S02]  /*19200*/  FFMA.FTZ R102, R172, c[0x0][0x2d0], -R101 ;  /* 0x0000b400ac667a23 */ /* 0x008fe40000010865 */
        /* <DEDUP_REMOVED lines=8> */
[--C-:B---3--:R-:W-:Y:S02]  /*19290*/  FFMA.FTZ R102, R178, c[0x0][0x2d0], -R155.reuse ;  /* 0x0000b400b2667a23 */ /* 0x108fe4000001089b */
        /* <DEDUP_REMOVED lines=11> */
[----:B------:R4:W5:Y:S06]  /*19350*/  MUFU.EX2 R179, R102 ;  /* 0x0000006600b37308 */ /* 0x00096c0000000800 */
[C---:B------:R-:W-:Y:S08]  /*19360*/  HMMA.16816.F32.BF16 R84, R108.reuse, R124, R84 ;  /* 0x0000007c6c54723c */ /* 0x040ff00000041854 */
[C---:B------:R-:W-:Y:S01]  /*19370*/  HMMA.16816.F32.BF16 R88, R108.reuse, R126, R88 ;  /* 0x0000007e6c58723c */ /* 0x040fe20000041858 */
[----:B------:R-:W3:Y:S07]  /*19380*/  LDSM.16.MT88.4 R124, [R193+0x3000] ;  /* 0x00300000c17c783b */ /* 0x000eee0000004200 */
        /* <DEDUP_REMOVED lines=10> */
[----:B----4-:R-:W-:Y:S02]  /*19430*/  FFMA.FTZ R102, R177, c[0x0][0x2d0], -R155 ;  /* 0x0000b400b1667a23 */ /* 0x010fe4000001089b */
[----:B------:R-:W-:Y:S03]  /*19440*/  LDSM.16.MT88.4 R152, [R193+0x3800] ;  /* 0x00380000c198783b */ /* 0x000fe60000004200 */
[C---:B------:R-:W-:Y:S01]  /*19450*/  HMMA.16816.F32.BF16 R8, R108.reuse, R118, R8 ;  /* 0x000000766c08723c */ /* 0x040fe20000041808 */
[----:B------:R1:W-:Y:S04]  /*19460*/  MUFU.EX2 R177, R102 ;  /* 0x0000006600b17308 */ /* 0x0003e80000000800 */
[----:B------:R-:W4:Y:S03]  /*19470*/  LDSM.16.MT88.4 R116, [R193+0x5000] ;  /* 0x00500000c174783b */ /* 0x000f260000004200 */
[C---:B------:R-:W-:Y:S08]  /*19480*/  HMMA.16816.F32.BF16 R12, R108.reuse, R128, R12 ;  /* 0x000000806c0c723c */ /* 0x040ff0000004180c */
[C---:B------:R-:W-:Y:S01]  /*19490*/  HMMA.16816.F32.BF16 R16, R108.reuse, R130, R16 ;  /* 0x000000826c10723c */ /* 0x040fe20000041810 */
[----:B------:R-:W-:Y:S07]  /*194a0*/  LDSM.16.MT88.4 R128, [R197+0x1800] ;  /* 0x00180000c580783b */ /* 0x000fee0000004200 */
[C---:B---3--:R-:W-:Y:S04]  /*194b0*/  HMMA.16816.F32.BF16 R20, R108.reuse, R120, R20 ;  /* 0x000000786c14723c */ /* 0x048fe80000041814 */
[--C-:B-1----:R-:W-:Y:S04]  /*194c0*/  FFMA.FTZ R102, R235, c[0x0][0x2d0], -R101.reuse ;  /* 0x0000b400eb667a23 */ /* 0x102fe80000010865 */
[C---:B------:R-:W-:Y:S01]  /*194d0*/  HMMA.16816.F32.BF16 R24, R108.reuse, R122, R24 ;  /* 0x0000007a6c18723c */ /* 0x040fe20000041818 */
[----:B------:R-:W1:Y:S01]  /*194e0*/  LDSM.16.MT88.4 R120, [R194+0x5000] ;  /* 0x00500000c278783b */ /* 0x000e620000004200 */
[----:B------:R3:W-:Y:S06]  /*194f0*/  MUFU.EX2 R172, R102 ;  /* 0x0000006600ac7308 */ /* 0x0007ec0000000800 */
[C---:B------:R-:W-:Y:S08]  /*19500*/  HMMA.16816.F32.BF16 R28, R108.reuse, R132, R28 ;  /* 0x000000846c1c723c */ /* 0x040ff0000004181c */
[C---:B------:R-:W-:Y:S08]  /*19510*/  HMMA.16816.F32.BF16 R32, R108.reuse, R134, R32 ;  /* 0x000000866c20723c */ /* 0x040ff00000041820 */
[C---:B------:R-:W-:Y:S04]  /*19520*/  HMMA.16816.F32.BF16 R36, R108.reuse, R124, R36 ;  /* 0x0000007c6c24723c */ /* 0x040fe80000041824 */
[--C-:B---3--:R-:W-:Y:S02]  /*19530*/  FFMA.FTZ R102, R236, c[0x0][0x2d0], -R101.reuse ;  /* 0x0000b400ec667a23 */ /* 0x108fe40000010865 */
[----:B------:R-:W-:Y:S02]  /*19540*/  FFMA.FTZ R101, R140, c[0x0][0x2d0], -R101 ;  /* 0x0000b4008c657a23 */ /* 0x000fe40000010865 */
[C---:B------:R-:W-:Y:S01]  /*19550*/  HMMA.16816.F32.BF16 R40, R108.reuse, R126, R40 ;  /* 0x0000007e6c28723c */ /* 0x040fe20000041828 */
[----:B------:R-:W3:Y:S01]  /*19560*/  LDSM.16.MT88.4 R124, [R197+0x5000] ;  /* 0x00500000c57c783b */ /* 0x000ee20000004200 */
[----:B------:R-:W1:Y:S06]  /*19570*/  MUFU.EX2 R102, R102 ;  /* 0x0000006600667308 */ /* 0x000e6c0000000800 */
[C---:B------:R-:W-:Y:S04]  /*19580*/  HMMA.16816.F32.BF16 R44, R108.reuse, R136, R44 ;  /* 0x000000886c2c723c */ /* 0x040fe8000004182c */
[----:B------:R-:W1:Y:S04]  /*19590*/  MUFU.EX2 R101, R101 ;  /* 0x0000006500657308 */ /* 0x000e680000000800 */
[C---:B------:R-:W-:Y:S01]  /*195a0*/  HMMA.16816.F32.BF16 R48, R108.reuse, R138, R48 ;  /* 0x0000008a6c30723c */ /* 0x040fe20000041830 */
[----:B------:R-:W-:Y:S07]  /*195b0*/  LDSM.16.MT88.4 R136, [R196+0x1800] ;  /* 0x00180000c488783b */ /* 0x000fee0000004200 */
[C---:B------:R-:W-:Y:S07]  /*195c0*/  HMMA.16816.F32.BF16 R52, R108.reuse, R148, R52 ;  /* 0x000000946c34723c */ /* 0x040fee0000041834 */
[----:B-----5:R-:W-:Y:S01]  /*195d0*/  F2FP.BF16.PACK_AB R148, R179, R180 ;  /* 0x000000b4b394723e */ /* 0x020fe200000010ff */
[C---:B------:R-:W-:Y:S04]  /*195e0*/  HMMA.16816.F32.BF16 R56, R108.reuse, R150, R56 ;  /* 0x000000966c38723c */ /* 0x040fe80000041838 */
[----:B-1----:R-:W-:Y:S03]  /*195f0*/  F2FP.BF16.PACK_AB R149, R102, R172 ;  /* 0x000000ac6695723e */ /* 0x002fe600000010ff */
[----:B------:R-:W-:Y:S01]  /*19600*/  F2FP.BF16.PACK_AB R150, R177, R178 ;  /* 0x000000b2b196723e */ /* 0x000fe200000010ff */
[C---:B--2---:R-:W-:Y:S04]  /*19610*/  HMMA.16816.F32.BF16 R60, R108.reuse, R112, R60 ;  /* 0x000000706c3c723c */ /* 0x044fe8000004183c */
[----:B------:R-:W-:Y:S04]  /*19620*/  F2FP.BF16.PACK_AB R151, R101, R103 ;  /* 0x000000676597723e */ /* 0x000fe800000010ff */
[C---:B------:R-:W-:Y:S01]  /*19630*/  HMMA.16816.F32.BF16 R64, R108.reuse, R114, R64 ;  /* 0x000000726c40723c */ /* 0x040fe20000041840 */
[----:B------:R-:W1:Y:S07]  /*19640*/  LDSM.16.MT88.4 R112, [R196+0x5000] ;  /* 0x00500000c470783b */ /* 0x000e6e0000004200 */
[C---:B----4-:R-:W-:Y:S08]  /*19650*/  HMMA.16816.F32.BF16 R68, R108.reuse, R116, R68 ;  /* 0x000000746c44723c */ /* 0x050ff00000041844 */
[C---:B------:R-:W-:Y:S01]  /*19660*/  HMMA.16816.F32.BF16 R72, R108.reuse, R118, R72 ;  /* 0x000000766c48723c */ /* 0x040fe20000041848 */
[----:B------:R-:W2:Y:S07]  /*19670*/  LDSM.16.MT88.4 R116, [R193+0x1800] ;  /* 0x00180000c174783b */ /* 0x000eae0000004200 */
[C---:B------:R-:W-:Y:S08]  /*19680*/  HMMA.16816.F32.BF16 R76, R108.reuse, R120, R76 ;  /* 0x000000786c4c723c */ /* 0x040ff0000004184c */
[C---:B------:R-:W-:Y:S01]  /*19690*/  HMMA.16816.F32.BF16 R80, R108.reuse, R122, R80 ;  /* 0x0000007a6c50723c */ /* 0x040fe20000041850 */
[----:B------:R-:W4:Y:S07]  /*196a0*/  LDSM.16.MT88.4 R120, [R194+0x1800] ;  /* 0x00180000c278783b */ /* 0x000f2e0000004200 */
[C---:B---3--:R-:W-:Y:S08]  /*196b0*/  HMMA.16816.F32.BF16 R84, R108.reuse, R124, R84 ;  /* 0x0000007c6c54723c */ /* 0x048ff00000041854 */
[C---:B------:R-:W-:Y:S08]  /*196c0*/  HMMA.16816.F32.BF16 R88, R108.reuse, R126, R88 ;  /* 0x0000007e6c58723c */ /* 0x040ff00000041858 */
[C---:B-1----:R-:W-:Y:S08]  /*196d0*/  HMMA.16816.F32.BF16 R92, R108.reuse, R112, R92 ;  /* 0x000000706c5c723c */ /* 0x042ff0000004185c */
[----:B------:R-:W-:Y:S08]  /*196e0*/  HMMA.16816.F32.BF16 R96, R108, R114, R96 ;  /* 0x000000726c60723c */ /* 0x000ff00000041860 */
[C---:B--2---:R-:W-:Y:S01]  /*196f0*/  HMMA.16816.F32.BF16 R108, R148.reuse, R116, R4 ;  /* 0x00000074946c723c */ /* 0x044fe20000041804 */
[----:B------:R-:W1:Y:S07]  /*19700*/  LDSM.16.MT88.4 R4, [R194+0x5800] ;  /* 0x00580000c204783b */ /* 0x000e6e0000004200 */
[C---:B------:R-:W-:Y:S01]  /*19710*/  HMMA.16816.F32.BF16 R112, R148.reuse, R118, R8 ;  /* 0x000000769470723c */ /* 0x040fe20000041808 */
[----:B------:R-:W2:Y:S07]  /*19720*/  LDSM.16.MT88.4 R8, [R197+0x5800] ;  /* 0x00580000c508783b */ /* 0x000eae0000004200 */
[C---:B----4-:R-:W-:Y:S01]  /*19730*/  HMMA.16816.F32.BF16 R116, R148.reuse, R120, R12 ;  /* 0x000000789474723c */ /* 0x050fe2000004180c */
        /* <DEDUP_REMOVED lines=34> */
.L_x_720:
[----:B------:R-:W-:-:S13]  /*19960*/  ISETP.GE.AND P0, PT, R215, R227, PT ;  /* 0x000000e3d700720c */ /* 0x000fda0003f06270 */
[----:B------:R-:W-:Y:S05]  /*19970*/  @!P0 BRA `(.L_x_722) ;  /* 0x000038b000008947 */ /* 0x000fea0003800000 */
[----:B------:R-:W-:Y:S02]  /*19980*/  MOV R102, R8 ;  /* 0x0000000800667202 */ /* 0x000fe40000000f00 */
[----:B------:R-:W-:Y:S02]  /*19990*/  MOV R101, R100 ;  /* 0x0000006400657202 */ /* 0x000fe40000000f00 */
.L_x_731:
[----:B------:R-:W-:Y:S01]  /*199a0*/  SHF.R.S32.HI R0, RZ, 0x1f, R215 ;  /* 0x0000001fff007819 */ /* 0x000fe200000114d7 */
[----:B------:R-:W-:Y:S04]  /*199b0*/  DEPBAR.LE SB0, 0x0 ;  /* 0x000080000000791a */ /* 0x000fe80000000000 */
[----:B------:R-:W-:Y:S01]  /*199c0*/  IMAD R0, R0, c[0x0][0x208], RZ ;  /* 0x0000820000007a24 */ /* 0x000fe200078e02ff */
[----:B------:R-:W-:Y:S01]  /*199d0*/  WARPSYNC 0xffffffff ;  /* 0xffffffff00007948 */ /* 0x000fe20003800000 */
[----:B------:R-:W-:Y:S01]  /*199e0*/  BAR.SYNC.DEFER_BLOCKING 0x0 ;  /* 0x0000000000007b1d */ /* 0x000fe20000010000 */
[C---:B------:R-:W-:Y:S01]  /*199f0*/  IMAD.WIDE.U32 R2, R215.reuse, c[0x0][0x208], RZ ;  /* 0x00008200d7027a25 */ /* 0x040fe200078e00ff */
[----:B------:R-:W-:Y:S03]  /*19a00*/  MOV R216, c[0x0][0x2c4] ;  /* 0x0000b10000d87a02 */ /* 0x000fe60000000f00 */
[----:B------:R-:W-:Y:S01]  /*19a10*/  IMAD R0, R215, c[0x0][0x20c], R0 ;  /* 0x00008300d7007a24 */ /* 0x000fe200078e0200 */
[----:B------:R-:W-:Y:S01]  /*19a20*/  ISETP.NE.AND P6, PT, R216, 0x1, PT ;  /* 0x00000001d800780c */ /* 0x000fe20003fc5270 */
[----:B------:R-:W-:Y:S02]  /*19a30*/  IMAD.MOV.U32 R6, RZ, RZ, c[0x0][0x208] ;  /* 0x00008200ff067624 */ /* 0x000fe400078e00ff */
[----:B------:R-:W-:Y:S02]  /*19a40*/  IMAD.SHL.U32 R4, R2, 0x40, RZ ;  /* 0x0000004002047824 */ /* 0x000fe400078e00ff */
[----:B------:R-:W-:Y:S02]  /*19a50*/  IMAD.IADD R0, R3, 0x1, R0 ;  /* 0x0000000103007824 */ /* 0x000fe400078e0200 */
[----:B------:R-:W-:Y:S01]  /*19a60*/  IMAD.MOV.U32 R7, RZ, RZ, c[0x0][0x20c] ;  /* 0x00008300ff077624 */ /* 0x000fe200078e00ff */
[----:B------:R-:W-:Y:S02]  /*19a70*/  LEA R3, P0, R6, R4, 0x5 ;  /* 0x0000000406037211 */ /* 0x000fe400078028ff */
[----:B------:R-:W-:Y:S02]  /*19a80*/  SHF.L.U64.HI R0, R2, 0x6, R0 ;  /* 0x0000000602007819 */ /* 0x000fe40000010200 */
[----:B------:R-:W-:Y:S02]  /*19a90*/  IADD3 R5, P1, R4, R230, RZ ;  /* 0x000000e604057210 */ /* 0x000fe40007f3e0ff */
[----:B------:R-:W-:Y:S02]  /*19aa0*/  LEA.HI.X R2, R6, R0, R7, 0x5, P0 ;  /* 0x0000000006027211 */ /* 0x000fe400000f2c07 */
[----:B------:R-:W-:Y:S02]  /*19ab0*/  IADD3 R7, P0, R230, 0x40, RZ ;  /* 0x00000040e6077810 */ /* 0x000fe40007f1e0ff */
[C---:B------:R-:W-:Y:S01]  /*19ac0*/  LEA R28, P2, R5.reuse, c[0x0][0x1f8], 0x1 ;  /* 0x00007e00051c7a11 */ /* 0x040fe200078408ff */
[----:B------:R-:W-:Y:S01]  /*19ad0*/  LDSM.16.M88.4 R32, [R199] ;  /* 0x00000000c720783b */ /* 0x000fe20000000200 */
[----:B------:R-:W-:Y:S01]  /*19ae0*/  IADD3.X R12, R0, R233, RZ, P1, !PT ;  /* 0x000000e9000c7210 */ /* 0x000fe20000ffe4ff */
[--C-:B------:R-:W-:Y:S01]  /*19af0*/  IMAD.X R6, RZ, RZ, R233.reuse, P0 ;  /* 0x000000ffff067224 */ /* 0x100fe200000e06e9 */
[----:B------:R-:W-:Y:S01]  /*19b00*/  IADD3 R13, P1, R4, R7, RZ ;  /* 0x00000007040d7210 */ /* 0x000fe20007f3e0ff */
[----:B------:R-:W-:Y:S01]  /*19b10*/  ULDC UR4, c[0x0][0x324] ;  /* 0x0000c90000047ab9 */ /* 0x000fe20000000800 */
[----:B------:R-:W-:Y:S01]  /*19b20*/  LEA.HI.X R29, R5, c[0x0][0x1fc], R12, 0x1, P2 ;  /* 0x00007f00051d7a11 */ /* 0x000fe200010f0c0c */
[----:B------:R-:W-:Y:S01]  /*19b30*/  ULOP3.LUT UR4, URZ, UR4, URZ, 0x33, !UPT ;  /* 0x000000043f047292 */ /* 0x000fe2000f8e333f */
[----:B------:R-:W-:Y:S01]  /*19b40*/  IADD3 R5, P0, R230, 0x80, RZ ;  /* 0x00000080e6057810 */ /* 0x000fe20007f1e0ff */
[----:B------:R-:W1:Y:S01]  /*19b50*/  LDSM.16.M88.4 R8, [R192] ;  /* 0x00000000c008783b */ /* 0x000e620000000200 */
[----:B------:R-:W-:Y:S01]  /*19b60*/  IMAD.X R14, R0, 0x1, R6, P1 ;  /* 0x00000001000e7824 */ /* 0x000fe200008e0606 */
[C---:B------:R-:W-:Y:S02]  /*19b70*/  LEA R22, P1, R13.reuse, c[0x0][0x1f8], 0x1 ;  /* 0x00007e000d167a11 */ /* 0x040fe400078208ff */
[--C-:B------:R-:W-:Y:S01]  /*19b80*/  IMAD.X R12, RZ, RZ, R233.reuse, P0 ;  /* 0x000000ffff0c7224 */ /* 0x100fe200000e06e9 */
[----:B------:R-:W-:Y:S02]  /*19b90*/  IADD3 R4, P0, R4, R5, RZ ;  /* 0x0000000504047210 */ /* 0x000fe40007f1e0ff */
[----:B------:R-:W2:Y:S01]  /*19ba0*/  LDSM.16.M88.4 R16, [R192+0x800] ;  /* 0x00080000c010783b */ /* 0x000ea20000000200 */
[----:B------:R-:W-:Y:S02]  /*19bb0*/  LEA.HI.X R23, R13, c[0x0][0x1fc], R14, 0x1, P1 ;  /* 0x00007f000d177a11 */ /* 0x000fe400008f0c0e */
[C---:B------:R-:W-:Y:S02]  /*19bc0*/  IADD3 R7, P1, R3.reuse, R7, RZ ;  /* 0x0000000703077210 */ /* 0x040fe40007f3e0ff */
[----:B------:R-:W-:Y:S02]  /*19bd0*/  IADD3.X R13, R0, R12, RZ, P0, !PT ;  /* 0x0000000c000d7210 */ /* 0x000fe400007fe4ff */
        /* <DEDUP_REMOVED lines=17> */
[C---:B-1----:R-:W-:Y:S02]  /*19cf0*/  HMMA.16816.F32.BF16 R4, R32.reuse, R8, RZ ;  /* 0x000000082004723c */ /* 0x042fe400000418ff */
[----:B------:R-:W1:Y:S01]  /*19d00*/  LDSM.16.M88.4 R160, [R214] ;  /* 0x00000000d6a0783b */ /* 0x000e620000000200 */
[----:B------:R-:W-:Y:S05]  /*19d10*/  ISETP.GT.AND P0, PT, R215, R227, PT ;  /* 0x000000e3d700720c */ /* 0x000fea0003f04270 */
[C---:B------:R-:W-:Y:S01]  /*19d20*/  HMMA.16816.F32.BF16 R8, R32.reuse, R10, RZ ;  /* 0x0000000a2008723c */ /* 0x040fe200000418ff */
        /* <DEDUP_REMOVED lines=10> */
[----:B------:R2:W-:Y:S07]  /*19dd0*/  LDGSTS.E.BYPASS.LTC128B.128 [R217+0x5100], [R14.64], !P3 ;  /* 0x051000000ed97fae */ /* 0x0005ee000d901d46 */
[----:B------:R-:W-:Y:S07]  /*19de0*/  LDSM.16.M88.4 R172, [R202] ;  /* 0x00000000caac783b */ /* 0x000fee0000000200 */
[----:B------:R-:W0:Y:S07]  /*19df0*/  LDGDEPBAR ;  /* 0x00000000000079af */ /* 0x000e2e0000000000 */
[----:B------:R-:W1:Y:S01]  /*19e00*/  LDSM.16.M88.4 R176, [R198] ;  /* 0x00000000c6b0783b */ /* 0x000e620000000200 */
[C---:B--2---:R-:W-:Y:S06]  /*19e10*/  HMMA.16816.F32.BF16 R12, R32.reuse, R16, RZ ;  /* 0x00000010200c723c */ /* 0x044fec00000418ff */
[----:B------:R-:W-:Y:S02]  /*19e20*/  LDSM.16.M88.4 R180, [R198+0x1000] ;  /* 0x00100000c6b4783b */ /* 0x000fe40000000200 */
[C---:B------:R-:W-:Y:S05]  /*19e30*/  HMMA.16816.F32.BF16 R16, R32.reuse, R18, RZ ;  /* 0x000000122010723c */ /* 0x040fea00000418ff */
[----:B------:R-:W-:Y:S03]  /*19e40*/  LDSM.16.M88.4 R184, [R201] ;  /* 0x00000000c9b8783b */ /* 0x000fe60000000200 */
[C---:B---3--:R-:W-:Y:S04]  /*19e50*/  HMMA.16816.F32.BF16 R20, R32.reuse, R24, RZ ;  /* 0x000000182014723c */ /* 0x048fe800000418ff */
[----:B------:R-:W-:Y:S04]  /*19e60*/  LDSM.16.M88.4 R188, [R195] ;  /* 0x00000000c3bc783b */ /* 0x000fe80000000200 */
[C---:B------:R-:W-:Y:S08]  /*19e70*/  HMMA.16816.F32.BF16 R24, R32.reuse, R26, RZ ;  /* 0x0000001a2018723c */ /* 0x040ff000000418ff */
[C---:B----4-:R-:W-:Y:S08]  /*19e80*/  HMMA.16816.F32.BF16 R28, R32.reuse, R148, RZ ;  /* 0x00000094201c723c */ /* 0x050ff000000418ff */
[----:B------:R-:W-:Y:S01]  /*19e90*/  HMMA.16816.F32.BF16 R32, R32, R150, RZ ;  /* 0x000000962020723c */ /* 0x000fe200000418ff */
[----:B------:R-:W2:Y:S07]  /*19ea0*/  LDSM.16.M88.4 R148, [R198+0x800] ;  /* 0x00080000c694783b */ /* 0x000eae0000000200 */
[C---:B-----5:R-:W-:Y:S08]  /*19eb0*/  HMMA.16816.F32.BF16 R4, R152.reuse, R156, R4 ;  /* 0x0000009c9804723c */ /* 0x060ff00000041804 */
[C---:B------:R-:W-:Y:S01]  /*19ec0*/  HMMA.16816.F32.BF16 R8, R152.reuse, R158, R8 ;  /* 0x0000009e9808723c */ /* 0x040fe20000041808 */
[----:B------:R-:W3:Y:S07]  /*19ed0*/  LDSM.16.M88.4 R156, [R198+0x1800] ;  /* 0x00180000c69c783b */ /* 0x000eee0000000200 */
[C---:B-1----:R-:W-:Y:S08]  /*19ee0*/  HMMA.16816.F32.BF16 R12, R152.reuse, R160, R12 ;  /* 0x000000a0980c723c */ /* 0x042ff0000004180c */
[C---:B------:R-:W-:Y:S01]  /*19ef0*/  HMMA.16816.F32.BF16 R16, R152.reuse, R162, R16 ;  /* 0x000000a29810723c */ /* 0x040fe20000041810 */
[----:B------:R-:W-:Y:S07]  /*19f00*/  LDSM.16.M88.4 R160, [R195+0x1000] ;  /* 0x00100000c3a0783b */ /* 0x000fee0000000200 */
[C---:B------:R-:W-:Y:S08]  /*19f10*/  HMMA.16816.F32.BF16 R20, R152.reuse, R164, R20 ;  /* 0x000000a49814723c */ /* 0x040ff00000041814 */
[C---:B------:R-:W-:Y:S01]  /*19f20*/  HMMA.16816.F32.BF16 R24, R152.reuse, R166, R24 ;  /* 0x000000a69818723c */ /* 0x040fe20000041818 */
[----:B------:R-:W-:Y:S07]  /*19f30*/  LDSM.16.M88.4 R164, [R195+0x1800] ;  /* 0x00180000c3a4783b */ /* 0x000fee0000000200 */
[C---:B------:R-:W-:Y:S08]  /*19f40*/  HMMA.16816.F32.BF16 R28, R152.reuse, R168, R28 ;  /* 0x000000a8981c723c */ /* 0x040ff0000004181c */
[----:B------:R-:W-:Y:S01]  /*19f50*/  HMMA.16816.F32.BF16 R32, R152, R170, R32 ;  /* 0x000000aa9820723c */ /* 0x000fe20000041820 */
[----:B------:R-:W1:Y:S07]  /*19f60*/  LDSM.16.M88.4 R152, [R195+0x800] ;  /* 0x00080000c398783b */ /* 0x000e6e0000000200 */
[C---:B------:R-:W-:Y:S01]  /*19f70*/  HMMA.16816.F32.BF16 R4, R172.reuse, R176, R4 ;  /* 0x000000b0ac04723c */ /* 0x040fe20000041804 */
[----:B------:R-:W-:Y:S07]  /*19f80*/  LDSM.16.M88.4 R168, [R199+0x4000] ;  /* 0x00400000c7a8783b */ /* 0x000fee0000000200 */
[C---:B------:R-:W-:Y:S01]  /*19f90*/  HMMA.16816.F32.BF16 R8, R172.reuse, R178, R8 ;  /* 0x000000b2ac08723c */ /* 0x040fe20000041808 */
[----:B------:R-:W4:Y:S07]  /*19fa0*/  LDSM.16.M88.4 R176, [R192+0x2000] ;  /* 0x00200000c0b0783b */ /* 0x000f2e0000000200 */
[C---:B--2---:R-:W-:Y:S08]  /*19fb0*/  HMMA.16816.F32.BF16 R12, R172.reuse, R148, R12 ;  /* 0x00000094ac0c723c */ /* 0x044ff0000004180c */
[C---:B------:R-:W-:Y:S01]  /*19fc0*/  HMMA.16816.F32.BF16 R16, R172.reuse, R150, R16 ;  /* 0x00000096ac10723c */ /* 0x040fe20000041810 */
[----:B------:R-:W2:Y:S07]  /*19fd0*/  LDSM.16.M88.4 R148, [R192+0x2800] ;  /* 0x00280000c094783b */ /* 0x000eae0000000200 */
[C---:B------:R-:W-:Y:S08]  /*19fe0*/  HMMA.16816.F32.BF16 R20, R172.reuse, R180, R20 ;  /* 0x000000b4ac14723c */ /* 0x040ff00000041814 */
[C---:B------:R-:W-:Y:S01]  /*19ff0*/  HMMA.16816.F32.BF16 R24, R172.reuse, R182, R24 ;  /* 0x000000b6ac18723c */ /* 0x040fe20000041818 */
[----:B------:R-:W-:Y:S07]  /*1a000*/  LDSM.16.M88.4 R180, [R200+0x4000] ;  /* 0x00400000c8b4783b */ /* 0x000fee0000000200 */
[C---:B---3--:R-:W-:Y:S08]  /*1a010*/  HMMA.16816.F32.BF16 R28, R172.reuse, R156, R28 ;  /* 0x0000009cac1c723c */ /* 0x048ff0000004181c */
[----:B------:R-:W-:Y:S01]  /*1a020*/  HMMA.16816.F32.BF16 R32, R172, R158, R32 ;  /* 0x0000009eac20723c */ /* 0x000fe20000041820 */
[----:B------:R-:W3:Y:S07]  /*1a030*/  LDSM.16.M88.4 R156, [R192+0x3000] ;  /* 0x00300000c09c783b */ /* 0x000eee0000000200 */
[C---:B------:R-:W-:Y:S01]  /*1a040*/  HMMA.16816.F32.BF16 R4, R184.reuse, R188, R4 ;  /* 0x000000bcb804723c */ /* 0x040fe20000041804 */
[----:B------:R-:W5:Y:S07]  /*1a050*/  LDSM.16.M88.4 R172, [R192+0x3800] ;  /* 0x00380000c0ac783b */ /* 0x000f6e0000000200 */
[C---:B------:R-:W-:Y:S01]  /*1a060*/  HMMA.16816.F32.BF16 R8, R184.reuse, R190, R8 ;  /* 0x000000beb808723c */ /* 0x040fe20000041808 */
[----:B------:R-:W2:Y:S07]  /*1a070*/  LDSM.16.M88.4 R188, [R211] ;  /* 0x00000000d3bc783b */ /* 0x000eae0000000200 */
        /* <DEDUP_REMOVED lines=9> */
[C---:B----4-:R-:W-:Y:S01]  /*1a110*/  HMMA.16816.F32.BF16 R4, R168.reuse, R176, R4 ;  /* 0x000000b0a804723c */ /* 0x050fe20000041804 */
[----:B------:R-:W-:Y:S07]  /*1a120*/  LDSM.16.M88.4 R184, [R198+0x2000] ;  /* 0x00200000c6b8783b */ /* 0x000fee0000000200 */
[C---:B------:R-:W-:Y:S01]  /*1a130*/  HMMA.16816.F32.BF16 R8, R168.reuse, R178, R8 ;  /* 0x000000b2a808723c */ /* 0x040fe20000041808 */
[----:B------:R-:W4:Y:S07]  /*1a140*/  LDSM.16.M88.4 R176, [R202+0x4000] ;  /* 0x00400000cab0783b */ /* 0x000f2e0000000200 */
[C---:B--2---:R-:W-:Y:S08]  /*1a150*/  HMMA.16816.F32.BF16 R12, R168.reuse, R148, R12 ;  /* 0x00000094a80c723c */ /* 0x044ff0000004180c */
[C---:B------:R-:W-:Y:S01]  /*1a160*/  HMMA.16816.F32.BF16 R16, R168.reuse, R150, R16 ;  /* 0x00000096a810723c */ /* 0x040fe20000041810 */
[----:B------:R-:W2:Y:S07]  /*1a170*/  LDSM.16.M88.4 R148, [R198+0x2800] ;  /* 0x00280000c694783b */ /* 0x000eae0000000200 */
[C---:B---3--:R-:W-:Y:S08]  /*1a180*/  HMMA.16816.F32.BF16 R20, R168.reuse, R156, R20 ;  /* 0x0000009ca814723c */ /* 0x048ff00000041814 */
[C---:B------:R-:W-:Y:S01]  /*1a190*/  HMMA.16816.F32.BF16 R24, R168.reuse, R158, R24 ;  /* 0x0000009ea818723c */ /* 0x040fe20000041818 */
[----:B------:R-:W3:Y:S07]  /*1a1a0*/  LDSM.16.M88.4 R156, [R198+0x3000] ;  /* 0x00300000c69c783b */ /* 0x000eee0000000200 */
[C---:B-----5:R-:W-:Y:S08]  /*1a1b0*/  HMMA.16816.F32.BF16 R28, R168.reuse, R172, R28 ;  /* 0x000000aca81c723c */ /* 0x060ff0000004181c */
[----:B------:R-:W-:Y:S01]  /*1a1c0*/  HMMA.16816.F32.BF16 R32, R168, R174, R32 ;  /* 0x000000aea820723c */ /* 0x000fe20000041820 */
[----:B------:R-:W5:Y:S07]  /*1a1d0*/  LDSM.16.M88.4 R168, [R198+0x3800] ;  /* 0x00380000c6a8783b */ /* 0x000f6e0000000200 */
[C---:B------:R-:W-:Y:S01]  /*1a1e0*/  HMMA.16816.F32.BF16 R4, R180.reuse, R188, R4 ;  /* 0x000000bcb404723c */ /* 0x040fe20000041804 */
[----:B------:R-:W-:Y:S07]  /*1a1f0*/  LDSM.16.M88.4 R172, [R201+0x4000] ;  /* 0x00400000c9ac783b */ /* 0x000fee0000000200 */
[C---:B------:R-:W-:Y:S01]  /*1a200*/  HMMA.16816.F32.BF16 R8, R180.reuse, R190, R8 ;  /* 0x000000beb408723c */ /* 0x040fe20000041808 */
[----:B------:R-:W2:Y:S07]  /*1a210*/  LDSM.16.M88.4 R188, [R195+0x2000] ;  /* 0x00200000c3bc783b */ /* 0x000eae0000000200 */
        /* <DEDUP_REMOVED lines=53> */
[C---:B------:R-:W-:Y:S08]  /*1a570*/  HMMA.16816.F32.BF16 R16, R176.reuse, R154, R16 ;  /* 0x0000009ab010723c */ /* 0x040ff00000041810 */
[C---:B------:R-:W-:Y:S08]  /*1a580*/  HMMA.16816.F32.BF16 R20, R176.reuse, R160, R20 ;  /* 0x000000a0b014723c */ /* 0x040ff00000041814 */
[C---:B------:R-:W-:Y:S08]  /*1a590*/  HMMA.16816.F32.BF16 R24, R176.reuse, R162, R24 ;  /* 0x000000a2b018723c */ /* 0x040ff00000041818 */
[C---:B------:R-:W-:Y:S08]  /*1a5a0*/  HMMA.16816.F32.BF16 R28, R176.reuse, R164, R28 ;  /* 0x000000a4b01c723c */ /* 0x040ff0000004181c */
[----:B------:R-:W-:Y:S08]  /*1a5b0*/  HMMA.16816.F32.BF16 R32, R176, R166, R32 ;  /* 0x000000a6b020723c */ /* 0x000ff00000041820 */
[C---:B----4-:R-:W-:Y:S08]  /*1a5c0*/  HMMA.16816.F32.BF16 R4, R172.reuse, R184, R4 ;  /* 0x000000b8ac04723c */ /* 0x050ff00000041804 */
[C---:B------:R-:W-:Y:S08]  /*1a5d0*/  HMMA.16816.F32.BF16 R8, R172.reuse, R186, R8 ;  /* 0x000000baac08723c */ /* 0x040ff00000041808 */
[C---:B--2---:R-:W-:Y:S08]  /*1a5e0*/  HMMA.16816.F32.BF16 R12, R172.reuse, R148, R12 ;  /* 0x00000094ac0c723c */ /* 0x044ff0000004180c */
[C---:B------:R-:W-:Y:S01]  /*1a5f0*/  HMMA.16816.F32.BF16 R16, R172.reuse, R150, R16 ;  /* 0x00000096ac10723c */ /* 0x040fe20000041810 */
[----:B------:R-:W1:Y:S07]  /*1a600*/  LDSM.16.M88.4 R148, [R195+0x4800] ;  /* 0x00480000c394783b */ /* 0x000e6e0000000200 */
[C---:B---3--:R-:W-:Y:S08]  /*1a610*/  HMMA.16816.F32.BF16 R20, R172.reuse, R156, R20 ;  /* 0x0000009cac14723c */ /* 0x048ff00000041814 */
        /* <DEDUP_REMOVED lines=44> */
[----:B-----5:R-:W-:Y:S06]  /*1a8e0*/  FMUL.FTZ R0, R13, c[0x0][0x320] ;  /* 0x0000c8000d007a20 */ /* 0x020fec0000410000 */
        /* <DEDUP_REMOVED lines=84> */
[----:B------:R-:W-:Y:S01]  /*1ae30*/  FMUL.FTZ R0, R34, c[0x0][0x320] ;  /* 0x0000c80022007a20 */ /* 0x000fe20000410000 */
[----:B------:R-:W-:Y:S03]  /*1ae40*/  ISETP.GE.AND P6, PT, R11, 0x1, PT ;  /* 0x000000010b00780c */ /* 0x000fe60003fc6270 */
        /* <DEDUP_REMOVED lines=25> */
.L_x_725:
[----:B------:R-:W-:Y:S04]  /*1afe0*/  MOV R8, c[0x0][0x32c] ;  /* 0x0000cb0000087a02 */ /* 0x000fe80000000f00 */
[----:B------:R-:W-:Y:S11]  /*1aff0*/  ISETP.NE.AND P0, PT, R8, 0x1, PT ;  /* 0x000000010800780c */ /* 0x000ff60003f05270 */
[----:B------:R-:W-:Y:S02]  /*1b000*/  @!UPT UIADD3 URZ, URZ, URZ, URZ ;  /* 0x0000003f3f3ff290 */ /* 0x000fe4000fffe03f */
[----:B------:R-:W-:Y:S05]  /*1b010*/  @P0 IMAD.HI.U32 R8, R3, c[0x0][0x330], RZ ;  /* 0x0000cc0003080a27 */ /* 0x000fea00078e00ff */
[----:B------:R-:W-:Y:S02]  /*1b020*/  @P0 SHF.R.U32.HI R3, RZ, c[0x0][0x334], R8 ;  /* 0x0000cd00ff030a19 */ /* 0x000fe40000011608 */
.L_x_726:
[----:B------:R-:W-:Y:S05]  /*1b030*/  BSYNC B0 ;  /* 0x0000000000007941 */ /* 0x000fea0003800000 */
.L_x_724:
[----:B------:R-:W-:Y:S04]  /*1b040*/  IMAD R3, R3, c[0x0][0x32c], -R4 ;  /* 0x0000cb0003037a24 */ /* 0x000fe800078e0a04 */
[----:B------:R-:W-:Y:S05]  /*1b050*/  IMAD.IADD R3, R3, 0x1, -R241 ;  /* 0x0000000103037824 */ /* 0x000fea00078e0af1 */
[----:B------:R-:W-:Y:S02]  /*1b060*/  IADD3 R8, R3, c[0x0][0x32c], RZ ;  /* 0x0000cb0003087a10 */ /* 0x000fe40007ffe0ff */
[----:B------:R-:W-:Y:S02]  /*1b070*/  IMNMX R0, R0, R3, !PT ;  /* 0x0000000300007217 */ /* 0x000fe40007800200 */
[----:B------:R-:W-:Y:S02]  /*1b080*/  IMNMX R2, R2, R8, PT ;  /* 0x0000000802027217 */ /* 0x000fe40003800200 */
.L_x_723:
        /* <DEDUP_REMOVED lines=66> */
.L_x_729:
[----:B------:R-:W-:Y:S04]  /*1b4b0*/  MOV R5, c[0x0][0x32c] ;  /* 0x0000cb0000057a02 */ /* 0x000fe80000000f00 */
[----:B------:R-:W-:Y:S11]  /*1b4c0*/  ISETP.NE.AND P0, PT, R5, 0x1, PT ;  /* 0x000000010500780c */ /* 0x000ff60003f05270 */
[----:B------:R-:W-:Y:S02]  /*1b4d0*/  @!UPT UIADD3 URZ, URZ, URZ, URZ ;  /* 0x0000003f3f3ff290 */ /* 0x000fe4000fffe03f */
[----:B------:R-:W-:Y:S05]  /*1b4e0*/  @P0 IMAD.HI.U32 R5, R3, c[0x0][0x330], RZ ;  /* 0x0000cc0003050a27 */ /* 0x000fea00078e00ff */
[----:B------:R-:W-:Y:S02]  /*1b4f0*/  @P0 SHF.R.U32.HI R3, RZ, c[0x0][0x334], R5 ;  /* 0x0000cd00ff030a19 */ /* 0x000fe40000011605 */
.L_x_730:
[----:B------:R-:W-:Y:S05]  /*1b500*/  BSYNC B0 ;  /* 0x0000000000007941 */ /* 0x000fea0003800000 */
.L_x_728:
[----:B------:R-:W-:Y:S04]  /*1b510*/  IMAD R4, R3, c[0x0][0x32c], -R4 ;  /* 0x0000cb0003047a24 */ /* 0x000fe800078e0a04 */
[----:B------:R-:W-:Y:S05]  /*1b520*/  IMAD.IADD R3, R4, 0x1, -R241 ;  /* 0x0000000104037824 */ /* 0x000fea00078e0af1 */
[----:B------:R-:W-:Y:S02]  /*1b530*/  IADD3 R4, R3, c[0x0][0x32c], RZ ;  /* 0x0000cb0003047a10 */ /* 0x000fe40007ffe0ff */
[----:B------:R-:W-:Y:S02]  /*1b540*/  IMNMX R0, R0, R3, !PT ;  /* 0x0000000300007217 */ /* 0x000fe40007800200 */
[----:B------:R-:W-:Y:S02]  /*1b550*/  IMNMX R2, R2, R4, PT ;  /* 0x0000000402027217 */ /* 0x000fe40003800200 */
.L_x_727:
        /* <DEDUP_REMOVED lines=461> */
.L_x_722:
[----:B------:R-:W-:Y:S02]  /*1d230*/  @!UPT UIADD3 URZ, URZ, URZ, URZ ;  /* 0x0000003f3f3ff290 */ /* 0x000fe4000fffe03f */
[----:B------:R-:W-:Y:S02]  /*1d240*/  MOV R7, 0x1f ;  /* 0x0000001f00077802 */ /* 0x000fe40000000f00 */
[----:B------:R-:W-:Y:S01]  /*1d250*/  MOV R6, 0xffffffff ;  /* 0xffffffff00067802 */ /* 0x000fe20000000f00 */
[----:B------:R-:W-:Y:S06]  /*1d260*/  BRA.DIV ~URZ, `(.L_x_732) ;  /* 0x000056327f007947 */ /* 0x000fec000b800000 */
[----:B------:R1:W2:Y:S02]  /*1d270*/  SHFL.BFLY PT, R0, R237, 0x2, 0x1f ;  /* 0x0c401f00ed007f89 */ /* 0x0002a400000e0000 */
.L_x_805:
[----:B--2---:R-:W-:Y:S01]  /*1d280*/  FADD.FTZ R0, R0, R237 ;  /* 0x000000ed00007221 */ /* 0x004fe20000010000 */
[----:B------:R-:W-:Y:S05]  /*1d290*/  BRA.DIV ~URZ, `(.L_x_733) ;  /* 0x000056627f007947 */ /* 0x000fea000b800000 */
[----:B------:R-:W2:Y:S04]  /*1d2a0*/  SHFL.BFLY PT, R2, R238, 0x2, 0x1f ;  /* 0x0c401f00ee027f89 */ /* 0x000ea800000e0000 */
[----:B------:R-:W3:Y:S01]  /*1d2b0*/  SHFL.BFLY PT, R5, R0, 0x1, 0x1f ;  /* 0x0c201f0000057f89 */ /* 0x000ee200000e0000 */
[----:B--2---:R-:W-:-:S02]  /*1d2c0*/  FADD.FTZ R4, R2, R238 ;  /* 0x000000ee02047221 */ /* 0x004fc40000010000 */
[----:B---3--:R-:W-:-:S03]  /*1d2d0*/  FADD.FTZ R0, R0, R5 ;  /* 0x0000000500007221 */ /* 0x008fc60000010000 */
[----:B------:R2:W3:Y:S04]  /*1d2e0*/  SHFL.BFLY PT, R3, R4, 0x1, 0x1f ;  /* 0x0c201f0004037f89 */ /* 0x0004e800000e0000 */
.L_x_806:
        /* <DEDUP_REMOVED lines=117> */
.L_x_635:
[----:B------:R2:W5:Y:S01]  /*1da40*/  LDL R7, [R1] ;  /* 0x0000000001077983 */ /* 0x0005620000100800 */
[----:B------:R-:W-:Y:S03]  /*1da50*/  BSSY B0, `(.L_x_734) ;  /* 0x0000012000007945 */ /* 0x000fe60003800000 */
[----:B------:R-:W3:Y:S02]  /*1da60*/  S2R R6, SR_TID.X ;  /* 0x0000000000067919 */ /* 0x000ee40000002100 */
[----:B---3--:R-:W-:-:S13]  /*1da70*/  LOP3.LUT P0, RZ, R6, 0xff, RZ, 0xc0, !PT ;  /* 0x000000ff06ff7812 */ /* 0x008fda000780c0ff */
[----:B------:R-:W-:Y:S05]  /*1da80*/  @P0 BRA `(.L_x_735) ;  /* 0x000000e000000947 */ /* 0x000fea0003800000 */
[----:B--2---:R-:W2:Y:S01]  /*1da90*/  S2R R4, SR_LANEID ;  /* 0x0000000000047919 */ /* 0x004ea20000000000 */
        /* <DEDUP_REMOVED lines=11> */
[----:B---3-5:R-:W-:-:S05]  /*1db50*/  IADD3 R7, R3, c[0x0][0xc], R2 ;  /* 0x0000030003077a10 */ /* 0x028fca0007ffe002 */
[----:B------:R2:W-:Y:S02]  /*1db60*/  STL [R1], R7 ;  /* 0x0000000701007387 */ /* 0x0005e40000100800 */
.L_x_735:
[----:B--2---:R-:W-:Y:S05]  /*1db70*/  BSYNC B0 ;  /* 0x0000000000007941 */ /* 0x004fea0003800000 */
.L_x_734:
[----:B------:R-:W2:Y:S01]  /*1db80*/  LDL.64 R2, [R1+0x10] ;  /* 0x0000100001027983 */ /* 0x000ea20000100a00 */
[----:B------:R-:W-:Y:S01]  /*1db90*/  PRMT R0, R0, 0x9910, RZ ;  /* 0x0000991000007816 */ /* 0x000fe200000000ff */
[----:B------:R-:W-:Y:S01]  /*1dba0*/  BSSY B1, `(.L_x_736) ;  /* 0x000034a000017945 */ /* 0x000fe20003800000 */
[----:B-----5:R-:W-:Y:S02]  /*1dbb0*/  IMAD.MOV.U32 R83, RZ, RZ, R7 ;  /* 0x000000ffff537224 */ /* 0x020fe400078e0007 */
[----:B------:R-:W-:Y:S02]  /*1dbc0*/  ISETP.NE.AND P0, PT, R0, RZ, PT ;  /* 0x000000ff0000720c */ /* 0x000fe40003f05270 */
[C---:B--2---:R-:W-:Y:S02]  /*1dbd0*/  IADD3 R4, R2.reuse, 0x40, RZ ;  /* 0x0000004002047810 */ /* 0x044fe40007ffe0ff */
[----:B------:R-:W-:-:S09]  /*1dbe0*/  IADD3 R0, R2, 0x80, RZ ;  /* 0x0000008002007810 */ /* 0x000fd20007ffe0ff */
[----:B------:R-:W-:Y:S05]  /*1dbf0*/  @!P0 BRA `(.L_x_737) ;  /* 0x0000277000008947 */ /* 0x000fea0003800000 */
[----:B------:R-:W2:Y:S04]  /*1dc00*/  LDL R10, [R1+0x2c] ;  /* 0x00002c00010a7983 */ /* 0x000ea80000100800 */
[----:B------:R-:W3:Y:S01]  /*1dc10*/  LDL R11, [R1+0x38] ;  /* 0x00003800010b7983 */ /* 0x000ee20000100800 */
[----:B------:R-:W-:-:S03]  /*1dc20*/  SHF.R.S32.HI R2, RZ, 0x1f, R6 ;  /* 0x0000001fff027819 */ /* 0x000fc60000011406 */
[----:B------:R-:W4:Y:S04]  /*1dc30*/  LDL R14, [R1+0x3c] ;  /* 0x00003c00010e7983 */ /* 0x000f280000100800 */
[----:B------:R-:W4:Y:S04]  /*1dc40*/  LDL R13, [R1+0x44] ;  /* 0x00004400010d7983 */ /* 0x000f280000100800 */
[----:B------:R-:W4:Y:S01]  /*1dc50*/  LDL R12, [R1+0x40] ;  /* 0x00004000010c7983 */ /* 0x000f220000100800 */
[----:B------:R-:W-:Y:S01]  /*1dc60*/  WARPSYNC 0xffffffff ;  /* 0xffffffff00007948 */ /* 0x000fe20003800000 */
[----:B------:R-:W-:-:S04]  /*1dc70*/  LEA.HI R2, R2, R6, RZ, 0x2 ;  /* 0x0000000602027211 */ /* 0x000fc800078f10ff */
[----:B------:R-:W-:-:S04]  /*1dc80*/  SHF.R.S32.HI R2, RZ, 0x1f, R2 ;  /* 0x0000001fff027819 */ /* 0x000fc80000011402 */
[----:B------:R-:W-:-:S04]  /*1dc90*/  LEA.HI R2, R2, R245, RZ, 0x3 ;  /* 0x000000f502027211 */ /* 0x000fc800078f18ff */
[----:B------:R-:W-:Y:S02]  /*1dca0*/  LOP3.LUT R2, R2, 0xfffffff8, RZ, 0xc0, !PT ;  /* 0xfffffff802027812 */ /* 0x000fe400078ec0ff */
[----:B------:R-:W-:Y:S01]  /*1dcb0*/  F2FP.BF16.PACK_AB R5, R159, R158 ;  /* 0x0000009e9f05723e */ /* 0x000fe200000010ff */
[----:B------:R-:W-:Y:S02]  /*1dcc0*/  BAR.SYNC.DEFER_BLOCKING 0x1, 0x100 ;  /* 0x0044000000007b1d */ /* 0x000fe40000010000 */
[----:B------:R-:W-:-:S05]  /*1dcd0*/  IMAD.IADD R2, R245, 0x1, -R2 ;  /* 0x00000001f5027824 */ /* 0x000fca00078e0a02 */
[C---:B------:R-:W-:Y:S02]  /*1dce0*/  LOP3.LUT P0, RZ, R2.reuse, 0x2, RZ, 0xc0, !PT ;  /* 0x0000000202ff7812 */ /* 0x040fe4000780c0ff */
[----:B------:R-:W-:Y:S01]  /*1dcf0*/  LOP3.LUT P1, RZ, R2, 0x4, RZ, 0xc0, !PT ;  /* 0x0000000402ff7812 */ /* 0x000fe2000782c0ff */
[----:B------:R-:W-:Y:S01]  /*1dd00*/  IMAD.MOV.U32 R9, RZ, RZ, 0x40 ;  /* 0x00000040ff097424 */ /* 0x000fe200078e00ff */
[----:B------:R-:W-:Y:S02]  /*1dd10*/  F2FP.BF16.PACK_AB R3, R169, R168 ;  /* 0x000000a8a903723e */ /* 0x000fe400000010ff */
[----:B------:R-:W-:Y:S02]  /*1dd20*/  F2FP.BF16.PACK_AB R7, R33, R32 ;  /* 0x000000202107723e */ /* 0x000fe400000010ff */
[----:B------:R-:W-:Y:S02]  /*1dd30*/  F2FP.BF16.PACK_AB R6, R167, R166 ;  /* 0x000000a6a706723e */ /* 0x000fe400000010ff */
[----:B------:R-:W-:-:S02]  /*1dd40*/  SEL R9, R9, 0xffffffc0, !P1 ;  /* 0xffffffc009097807 */ /* 0x000fc40004800000 */
[----:B------:R-:W-:Y:S01]  /*1dd50*/  F2FP.BF16.PACK_AB R8, R101, R100 ;  /* 0x000000646508723e */ /* 0x000fe200000010ff */
[----:B--2---:R2:W-:Y:S04]  /*1dd60*/  STS [R10], R5 ;  /* 0x000000050a007388 */ /* 0x0045e80000000800 */
[----:B------:R1:W-:Y:S04]  /*1dd70*/  STS [R10+0x400], R3 ;  /* 0x000400030a007388 */ /* 0x0003e80000000800 */
[----:B---3--:R3:W-:Y:S01]  /*1dd80*/  STS [R11], R7 ;  /* 0x000000070b007388 */ /* 0x0087e20000000800 */
[----:B--2---:R-:W-:-:S05]  /*1dd90*/  IMAD.MOV.U32 R5, RZ, RZ, 0x20 ;  /* 0x00000020ff057424 */ /* 0x004fca00078e00ff */
[----:B------:R-:W-:Y:S02]  /*1dda0*/  SEL R2, R5, 0xffffffe0, !P0 ;  /* 0xffffffe005027807 */ /* 0x000fe40004000000 */
[----:B------:R-:W-:-:S03]  /*1ddb0*/  F2FP.BF16.PACK_AB R5, R35, R34 ;  /* 0x000000222305723e */ /* 0x000fc600000010ff */
[----:B------:R-:W-:Y:S01]  /*1ddc0*/  IMAD.IADD R2, R10, 0x1, R2 ;  /* 0x000000010a027824 */ /* 0x000fe200078e0202 */
[----:B-1----:R-:W-:Y:S01]  /*1ddd0*/  F2FP.BF16.PACK_AB R3, R111, R110 ;  /* 0x0000006e6f03723e */ /* 0x002fe200000010ff */
[----:B------:R1:W-:Y:S01]  /*1dde0*/  STS [R11+0x400], R6 ;  /* 0x000400060b007388 */ /* 0x0003e20000000800 */
[----:B---3--:R-:W-:-:S03]  /*1ddf0*/  F2FP.BF16.PACK_AB R7, R89, R88 ;  /* 0x000000585907723e */ /* 0x008fc600000010ff */
[----:B------:R2:W-:Y:S04]  /*1de00*/  STS [R2], R5 ;  /* 0x0000000502007388 */ /* 0x0005e80000000800 */
[----:B------:R3:W-:Y:S04]  /*1de10*/  STS [R2+0x400], R3 ;  /* 0x0004000302007388 */ /* 0x0007e80000000800 */
[----:B----4-:R4:W-:Y:S04]  /*1de20*/  STS [R14], R8 ;  /* 0x000000080e007388 */ /* 0x0109e80000000800 */
[----:B------:R4:W-:Y:S01]  /*1de30*/  STS [R14+0x400], R7 ;  /* 0x000400070e007388 */ /* 0x0009e20000000800 */
[----:B-1----:R-:W-:Y:S01]  /*1de40*/  F2FP.BF16.PACK_AB R6, R103, R102 ;  /* 0x000000666706723e */ /* 0x002fe200000010ff */
[----:B--2---:R-:W-:Y:S01]  /*1de50*/  IMAD.IADD R5, R10, 0x1, R9 ;  /* 0x000000010a057824 */ /* 0x004fe200078e0209 */
[----:B---3--:R-:W-:-:S04]  /*1de60*/  F2FP.BF16.PACK_AB R3, R73, R72 ;  /* 0x000000484903723e */ /* 0x008fc800000010ff */
[----:B------:R1:W-:Y:S01]  /*1de70*/  STS [R5], R6 ;  /* 0x0000000605007388 */ /* 0x0003e20000000800 */
[----:B----4-:R-:W-:-:S03]  /*1de80*/  F2FP.BF16.PACK_AB R8, R109, R108 ;  /* 0x0000006c6d08723e */ /* 0x010fc600000010ff */
[----:B------:R2:W-:Y:S01]  /*1de90*/  STS [R5+0x400], R3 ;  /* 0x0004000305007388 */ /* 0x0005e20000000800 */
[----:B------:R-:W-:-:S03]  /*1dea0*/  F2FP.BF16.PACK_AB R7, R113, R112 ;  /* 0x000000707107723e */ /* 0x000fc600000010ff */
[----:B------:R3:W-:Y:S01]  /*1deb0*/  STS [R13], R8 ;  /* 0x000000080d007388 */ /* 0x0007e20000000800 */
[----:B-1----:R-:W-:Y:S01]  /*1dec0*/  F2FP.BF16.PACK_AB R6, R177, R176 ;  /* 0x000000b0b106723e */ /* 0x002fe200000010ff */
[----:B--2---:R-:W-:-:S04]  /*1ded0*/  IMAD.IADD R3, R9, 0x1, R2 ;  /* 0x0000000109037824 */ /* 0x004fc800078e0202 */
        /* <DEDUP_REMOVED lines=16> */
[----:B------:R-:W-:Y:S02]  /*1dfe0*/  F2FP.BF16.PACK_AB R9, R151, R150 ;  /* 0x000000969709723e */ /* 0x000fe400000010ff */
        /* <DEDUP_REMOVED lines=22> */
[----:B------:R-:W-:Y:S04]  /*1e150*/  STS [R12+0x4000], R8 ;  /* 0x004000080c007388 */ /* 0x000fe80000000800 */
[----:B------:R-:W-:Y:S04]  /*1e160*/  STS [R12+0x4400], R9 ;  /* 0x004400090c007388 */ /* 0x000fe80000000800 */
[----:B------:R-:W-:Y:S01]  /*1e170*/  STS [R10+0x8000], R7 ;  /* 0x008000070a007388 */ /* 0x000fe20000000800 */
[----:B-1----:R-:W-:-:S05]  /*1e180*/  F2FP.BF16.PACK_AB R6, R67, R66 ;  /* 0x000000424306723e */ /* 0x002fca00000010ff */
[----:B------:R1:W-:Y:S04]  /*1e190*/  STS [R10+0x8400], R6 ;  /* 0x008400060a007388 */ /* 0x0003e80000000800 */
[----:B-1----:R-:W2:Y:S01]  /*1e1a0*/  LDL R10, [R1+0xc] ;  /* 0x00000c00010a7983 */ /* 0x002ea20000100800 */
[----:B------:R-:W-:Y:S02]  /*1e1b0*/  F2FP.BF16.PACK_AB R9, R155, R154 ;  /* 0x0000009a9b09723e */ /* 0x000fe400000010ff */
[----:B------:R-:W-:Y:S02]  /*1e1c0*/  F2FP.BF16.PACK_AB R8, R175, R174 ;  /* 0x000000aeaf08723e */ /* 0x000fe400000010ff */
[----:B------:R-:W-:Y:S02]  /*1e1d0*/  F2FP.BF16.PACK_AB R7, R157, R156 ;  /* 0x0000009c9d07723e */ /* 0x000fe400000010ff */
[----:B------:R-:W-:Y:S01]  /*1e1e0*/  F2FP.BF16.PACK_AB R6, R139, R138 ;  /* 0x0000008a8b06723e */ /* 0x000fe200000010ff */
[----:B------:R-:W-:Y:S04]  /*1e1f0*/  STS [R11+0x8000], R9 ;  /* 0x008000090b007388 */ /* 0x000fe80000000800 */
[----:B------:R1:W-:Y:S04]  /*1e200*/  STS [R11+0x8400], R8 ;  /* 0x008400080b007388 */ /* 0x0003e80000000800 */
[----:B------:R3:W-:Y:S04]  /*1e210*/  STS [R2+0x8000], R7 ;  /* 0x0080000702007388 */ /* 0x0007e80000000800 */
[----:B------:R4:W-:Y:S01]  /*1e220*/  STS [R2+0x8400], R6 ;  /* 0x0084000602007388 */ /* 0x0009e20000000800 */
[----:B-1----:R-:W-:-:S03]  /*1e230*/  F2FP.BF16.PACK_AB R8, R81, R80 ;  /* 0x000000505108723e */ /* 0x002fc600000010ff */
[----:B------:R-:W2:Y:S01]  /*1e240*/  LDL.LU R11, [R1+0x30] ;  /* 0x00003000010b7983 */ /* 0x000ea20000300800 */
[----:B---3--:R-:W-:-:S03]  /*1e250*/  F2FP.BF16.PACK_AB R7, R79, R78 ;  /* 0x0000004e4f07723e */ /* 0x008fc600000010ff */
[----:B------:R-:W-:Y:S01]  /*1e260*/  STS [R14+0x8000], R8 ;  /* 0x008000080e007388 */ /* 0x000fe20000000800 */
[----:B----4-:R-:W-:Y:S02]  /*1e270*/  F2FP.BF16.PACK_AB R6, R165, R164 ;  /* 0x000000a4a506723e */ /* 0x010fe400000010ff */
[----:B------:R-:W-:Y:S01]  /*1e280*/  F2FP.BF16.PACK_AB R2, R75, R74 ;  /* 0x0000004a4b02723e */ /* 0x000fe200000010ff */
[----:B------:R1:W-:Y:S04]  /*1e290*/  STS [R14+0x8400], R7 ;  /* 0x008400070e007388 */ /* 0x0003e80000000800 */
[----:B------:R3:W-:Y:S04]  /*1e2a0*/  STS [R5+0x8000], R6 ;  /* 0x0080000605007388 */ /* 0x0007e80000000800 */
[----:B------:R4:W-:Y:S01]  /*1e2b0*/  STS [R5+0x8400], R2 ;  /* 0x0084000205007388 */ /* 0x0009e20000000800 */
[----:B------:R-:W-:-:S02]  /*1e2c0*/  ISETP.NE.U32.AND P0, PT, RZ, c[0x0][0x508], PT ;  /* 0x00014200ff007a0c */ /* 0x000fc40003f05070 */
[----:B-1----:R-:W-:Y:S02]  /*1e2d0*/  F2FP.BF16.PACK_AB R7, R163, R162 ;  /* 0x000000a2a307723e */ /* 0x002fe400000010ff */
[----:B---3--:R-:W-:-:S03]  /*1e2e0*/  F2FP.BF16.PACK_AB R6, R71, R70 ;  /* 0x000000464706723e */ /* 0x008fc600000010ff */
[----:B------:R-:W-:Y:S01]  /*1e2f0*/  STS [R13+0x8000], R7 ;  /* 0x008000070d007388 */ /* 0x000fe20000000800 */
[----:B----4-:R-:W-:Y:S02]  /*1e300*/  F2FP.BF16.PACK_AB R5, R85, R84 ;  /* 0x000000545505723e */ /* 0x010fe400000010ff */
[----:B------:R-:W-:Y:S01]  /*1e310*/  F2FP.BF16.PACK_AB R2, R69, R68 ;  /* 0x000000444502723e */ /* 0x000fe200000010ff */
[----:B------:R-:W-:Y:S04]  /*1e320*/  STS [R13+0x8400], R6 ;  /* 0x008400060d007388 */ /* 0x000fe80000000800 */
[----:B------:R1:W-:Y:S04]  /*1e330*/  STS [R3+0x8000], R5 ;  /* 0x0080000503007388 */ /* 0x0003e80000000800 */
[----:B------:R3:W-:Y:S01]  /*1e340*/  STS [R3+0x8400], R2 ;  /* 0x0084000203007388 */ /* 0x0007e20000000800 */
[----:B------:R-:W-:-:S02]  /*1e350*/  ISETP.NE.AND.EX P1, PT, RZ, c[0x0][0x50c], PT, P0 ;  /* 0x00014300ff007a0c */ /* 0x000fc40003f25300 */
[----:B------:R-:W-:Y:S02]  /*1e360*/  ISETP.NE.U32.AND P2, PT, RZ, c[0x0][0x500], PT ;  /* 0x00014000ff007a0c */ /* 0x000fe40003f45070 */
[----:B-1----:R-:W-:Y:S02]  /*1e370*/  F2FP.BF16.PACK_AB R5, R65, R64 ;  /* 0x000000404105723e */ /* 0x002fe400000010ff */
[----:B---3--:R-:W-:-:S03]  /*1e380*/  F2FP.BF16.PACK_AB R2, R63, R62 ;  /* 0x0000003e3f02723e */ /* 0x008fc600000010ff */
[----:B------:R-:W-:Y:S04]  /*1e390*/  STS [R12+0x8000], R5 ;  /* 0x008000050c007388 */ /* 0x000fe80000000800 */
[----:B------:R1:W-:Y:S04]  /*1e3a0*/  STS [R12+0x8400], R2 ;  /* 0x008400020c007388 */ /* 0x0003e80000000800 */
[----:B------:R-:W-:Y:S01]  /*1e3b0*/  BAR.SYNC.DEFER_BLOCKING 0x1, 0x100 ;  /* 0x0044000000007b1d */ /* 0x000fe20000010000 */
[----:B------:R-:W-:Y:S01]  /*1e3c0*/  ISETP.NE.AND.EX P2, PT, RZ, c[0x0][0x504], PT, P2 ;  /* 0x00014100ff007a0c */ /* 0x000fe20003f45320 */
[----:B------:R-:W-:-:S02]  /*1e3d0*/  IMAD.MOV.U32 R6, RZ, RZ, 0x4 ;  /* 0x00000004ff067424 */ /* 0x000fc400078e00ff */
[----:B------:R-:W-:Y:S02]  /*1e3e0*/  IMAD.MOV.U32 R14, RZ, RZ, c[0x0][0x388] ;  /* 0x0000e200ff0e7624 */ /* 0x000fe400078e00ff */
[----:B------:R-:W-:Y:S02]  /*1e3f0*/  IMAD.MOV.U32 R3, RZ, RZ, RZ ;  /* 0x000000ffff037224 */ /* 0x000fe400078e00ff */
[----:B--2---:R-:W-:-:S04]  /*1e400*/  @P1 IMAD.WIDE R8, R10, R6, c[0x0][0x508] ;  /* 0x000142000a081625 */ /* 0x004fc800078e0206 */
[----:B------:R-:W-:Y:S01]  /*1e410*/  IMAD.WIDE R6, R10, R6, c[0x0][0x500] ;  /* 0x000140000a067625 */ /* 0x000fe200078e0206 */
[----:B------:R2:W5:Y:S04]  /*1e420*/  @P1 LDG.E R14, [R8.64] ;  /* 0x00000006080e1981 */ /* 0x000568000c1e1900 */
[----:B------:R2:W5:Y:S01]  /*1e430*/  @P2 LDG.E R3, [R6.64] ;  /* 0x0000000606032981 */ /* 0x000562000c1e1900 */
[----:B------:R-:W-:-:S04]  /*1e440*/  ISETP.NE.AND P0, PT, R11, RZ, PT ;  /* 0x000000ff0b00720c */ /* 0x000fc80003f05270 */
[----:B-1----:R-:W-:Y:S01]  /*1e450*/  SEL R2, R11, c[0x0][0x3d4], P0 ;  /* 0x0000f5000b027a07 */ /* 0x002fe20000000000 */
[----:B------:R-:W-:Y:S05]  /*1e460*/  @P1 BRA `(.L_x_738) ;  /* 0x0000004000001947 */ /* 0x000fea0003800000 */
[----:B--2---:R-:W-:Y:S05]  /*1e470*/  @!P2 BRA `(.L_x_738) ;  /* 0x000000300000a947 */ /* 0x004fea0003800000 */
[----:B-----5:R1:W2:Y:S04]  /*1e480*/  LDG.E R14, [R6.64] ;  /* 0x00000006060e7981 */ /* 0x0202a8000c1e1900 */
[----:B-1----:R-:W2:Y:S02]  /*1e490*/  LDG.E R6, [R6.64+0x4] ;  /* 0x0000040606067981 */ /* 0x002ea4000c1e1900 */
[----:B--2---:R-:W-:Y:S02]  /*1e4a0*/  IADD3 R14, -R14, R6, RZ ;  /* 0x000000060e0e7210 */ /* 0x004fe40007ffe1ff */
.L_x_738:
[----:B--2---:R-:W2:Y:S04]  /*1e4b0*/  LDL R24, [R1+0x18] ;  /* 0x0000180001187983 */ /* 0x004ea80000100800 */
[----:B------:R-:W3:Y:S04]  /*1e4c0*/  LDL R15, [R1+0x34] ;  /* 0x00003400010f7983 */ /* 0x000ee80000100800 */
[----:B------:R-:W4:Y:S01]  /*1e4d0*/  LDL R25, [R1+0x50] ;  /* 0x0000500001197983 */ /* 0x000f220000100800 */
[----:B------:R-:W-:Y:S01]  /*1e4e0*/  IMAD.MOV.U32 R12, RZ, RZ, 0x368 ;  /* 0x00000368ff0c7424 */ /* 0x000fe200078e00ff */
[----:B------:R-:W-:-:S04]  /*1e4f0*/  ISETP.GT.AND P2, PT, R2, 0x1, PT ;  /* 0x000000010200780c */ /* 0x000fc80003f44270 */
[----:B------:R-:W-:-:S04]  /*1e500*/  SEL R12, R12, 0x328, P2 ;  /* 0x000003280c0c7807 */ /* 0x000fc80001000000 */
[----:B------:R-:W1:Y:S08]  /*1e510*/  LDC.64 R8, c[0x0][R12+0x170] ;  /* 0x00005c000c087b82 */ /* 0x000e700000000a00 */
[----:B------:R1:W2:Y:S08]  /*1e520*/  LDC.64 R16, c[0x0][R12+0x168] ;  /* 0x00005a000c107b82 */ /* 0x0002b00000000a00 */
[----:B------:R1:W2:Y:S08]  /*1e530*/  LDC.64 R20, c[0x0][R12+0x178] ;  /* 0x00005e000c147b82 */ /* 0x0002b00000000a00 */
[----:B------:R1:W2:Y:S01]  /*1e540*/  LDC.64 R18, c[0x0][R12+0x160] ;  /* 0x000058000c127b82 */ /* 0x0002a20000000a00 */
[----:B------:R-:W-:Y:S01]  /*1e550*/  ISETP.NE.U32.AND P0, PT, RZ, c[0x0][0x500], PT ;  /* 0x00014000ff007a0c */ /* 0x000fe20003f05070 */
[----:B------:R-:W-:-:S03]  /*1e560*/  IMAD.MOV.U32 R2, RZ, RZ, c[0x0][0x4e8] ;  /* 0x00013a00ff027624 */ /* 0x000fc600078e00ff */
[----:B------:R-:W-:Y:S02]  /*1e570*/  ISETP.NE.AND.EX P0, PT, RZ, c[0x0][0x504], PT, P0 ;  /* 0x00014100ff007a0c */ /* 0x000fe40003f05300 */
[----:B------:R-:W-:Y:S02]  /*1e580*/  ISETP.NE.AND P3, PT, R2, 0x1, PT ;  /* 0x000000010200780c */ /* 0x000fe40003f65270 */
[----:B------:R-:W-:Y:S02]  /*1e590*/  SHF.R.S32.HI R6, RZ, 0x1f, R10 ;  /* 0x0000001fff067819 */ /* 0x000fe4000001140a */
[----:B------:R-:W-:Y:S02]  /*1e5a0*/  SEL R2, R10, RZ, !P0 ;  /* 0x000000ff0a027207 */ /* 0x000fe40004000000 */
[----:B------:R-:W-:Y:S01]  /*1e5b0*/  SEL R7, R6, RZ, !P0 ;  /* 0x000000ff06077207 */ /* 0x000fe20004000000 */
[----:B------:R-:W-:Y:S02]  /*1e5c0*/  IMAD.IADD R5, R252, 0x1, R246 ;  /* 0x00000001fc057824 */ /* 0x000fe400078e02f6 */
[----:B-1----:R-:W-:-:S04]  /*1e5d0*/  IMAD R6, R9, R2, RZ ;  /* 0x0000000209067224 */ /* 0x002fc800078e02ff */
[C---:B------:R-:W-:Y:S02]  /*1e5e0*/  IMAD R12, R8.reuse, R7, R6 ;  /* 0x00000007080c7224 */ /* 0x040fe400078e0206 */
[----:B------:R-:W-:Y:S01]  /*1e5f0*/  @P3 IMAD.HI.U32 R7, R5, c[0x0][0x4ec], RZ ;  /* 0x00013b0005073a27 */ /* 0x000fe200078e00ff */
[----:B------:R-:W1:Y:S03]  /*1e600*/  S2R R26, SR_TID.X ;  /* 0x00000000001a7919 */ /* 0x000e660000002100 */
[----:B------:R-:W-:Y:S01]  /*1e610*/  IMAD.MOV.U32 R6, RZ, RZ, R5 ;  /* 0x000000ffff067224 */ /* 0x000fe200078e0005 */
[----:B------:R-:W-:Y:S01]  /*1e620*/  @P3 SHF.R.U32.HI R6, RZ, c[0x0][0x4f0], R7 ;  /* 0x00013c00ff063a19 */ /* 0x000fe20000011607 */
[----:B------:R-:W-:-:S04]  /*1e630*/  IMAD.WIDE.U32 R8, R8, R2, RZ ;  /* 0x0000000208087225 */ /* 0x000fc800078e00ff */
[----:B--2---:R-:W-:-:S04]  /*1e640*/  IMAD.WIDE.U32 R10, R16, R24, RZ ;  /* 0x00000018100a7225 */ /* 0x004fc800078e00ff */
[----:B------:R-:W-:Y:S01]  /*1e650*/  IMAD R13, R17, R24, RZ ;  /* 0x00000018110d7224 */ /* 0x000fe200078e02ff */
[----:B---3--:R-:W-:Y:S01]  /*1e660*/  SEL R7, R15, RZ, P2 ;  /* 0x000000ff0f077207 */ /* 0x008fe20001000000 */
[----:B------:R-:W-:Y:S01]  /*1e670*/  IMAD.IADD R15, R9, 0x1, R12 ;  /* 0x00000001090f7824 */ /* 0x000fe200078e020c */
[----:B-----5:R-:W-:Y:S01]  /*1e680*/  IADD3 R16, P1, P0, R8, R10, R3 ;  /* 0x0000000a08107210 */ /* 0x020fe2000783e003 */
[----:B------:R-:W-:Y:S01]  /*1e690*/  IMAD.IADD R9, R11, 0x1, R13 ;  /* 0x000000010b097824 */ /* 0x000fe200078e020d */
[----:B------:R-:W-:Y:S01]  /*1e6a0*/  SHF.R.S32.HI R8, RZ, 0x1f, R3 ;  /* 0x0000001fff087819 */ /* 0x000fe20000011403 */
        /* <DEDUP_REMOVED lines=16> */
[----:B-1----:R-:W-:Y:S01]  /*1e7b0*/  SHF.R.S32.HI R17, RZ, 0x1f, R26 ;  /* 0x0000001fff117819 */ /* 0x002fe2000001141a */
[----:B------:R-:W-:Y:S01]  /*1e7c0*/  IMAD.IADD R7, R7, 0x1, R9 ;  /* 0x0000000107077824 */ /* 0x000fe200078e0209 */
[C---:B------:R-:W-:Y:S02]  /*1e7d0*/  LEA R10, P0, R6.reuse, R10, 0x2 ;  /* 0x0000000a060a7211 */ /* 0x040fe400078010ff */
[----:B------:R-:W-:Y:S02]  /*1e7e0*/  SEL R11, R11, c[0x0][0x454], P2 ;  /* 0x000115000b0b7a07 */ /* 0x000fe40001000000 */
[----:B------:R-:W-:Y:S02]  /*1e7f0*/  LEA.HI R17, R17, R26, RZ, 0x5 ;  /* 0x0000001a11117211 */ /* 0x000fe400078f28ff */
[----:B------:R-:W-:Y:S02]  /*1e800*/  LEA.HI.X R6, R6, R11, R7, 0x2, P0 ;  /* 0x0000000b06067211 */ /* 0x000fe400000f1407 */
[----:B------:R-:W-:Y:S01]  /*1e810*/  LOP3.LUT R17, R17, 0xffffffe0, RZ, 0xc0, !PT ;  /* 0xffffffe011117812 */ /* 0x000fe200078ec0ff */
[----:B------:R-:W-:Y:S04]  /*1e820*/  SHFL.IDX PT, R12, R10, RZ, 0x1c1f ;  /* 0x001c1fff0a0c7589 */ /* 0x000fe800000e0000 */
[----:B------:R-:W1:Y:S01]  /*1e830*/  SHFL.IDX PT, R13, R6, RZ, 0x1c1f ;  /* 0x001c1fff060d7589 */ /* 0x000e6200000e0000 */
[----:B------:R-:W-:-:S03]  /*1e840*/  IMAD.IADD R17, R26, 0x1, -R17 ;  /* 0x000000011a117824 */ /* 0x000fc600078e0a11 */
[----:B------:R-:W-:Y:S01]  /*1e850*/  SHFL.IDX PT, R10, R10, 0x1, 0x1c1f ;  /* 0x003c1f000a0a7f89 */ /* 0x000fe200000e0000 */
[----:B----4-:R-:W-:-:S03]  /*1e860*/  IMAD.IADD R7, R25, 0x1, R246 ;  /* 0x0000000119077824 */ /* 0x010fc600078e02f6 */
        /* <DEDUP_REMOVED lines=14> */
[----:B------:R-:W-:Y:S01]  /*1e950*/  SHF.R.S32.HI R7, RZ, 0x1f, R2 ;  /* 0x0000001fff077819 */ /* 0x000fe20000011402 */
[C---:B------:R-:W-:Y:S01]  /*1e960*/  IMAD.WIDE.U32 R8, R3.reuse, c[0x0][0x3a0], RZ ;  /* 0x0000e80003087a25 */ /* 0x040fe200078e00ff */
[----:B------:R3:W4:Y:S03]  /*1e970*/  LDS.128 R28, [R217+0x80] ;  /* 0x00008000d91c7984 */ /* 0x0007260000000c00 */
[----:B------:R-:W-:Y:S01]  /*1e980*/  IMAD R3, R3, c[0x0][0x3a4], R5 ;  /* 0x0000e90003037a24 */ /* 0x000fe200078e0205 */
[----:B------:R3:W1:Y:S01]  /*1e990*/  LDS.128 R40, [R217+0x1080] ;  /* 0x00108000d9287984 */ /* 0x0006620000000c00 */
[----:B------:R-:W-:-:S03]  /*1e9a0*/  IMAD R7, R7, c[0x0][0x3f0], RZ ;  /* 0x0000fc0007077a24 */ /* 0x000fc600078e02ff */
[----:B------:R-:W-:Y:S01]  /*1e9b0*/  IADD3 R9, R9, R3, RZ ;  /* 0x0000000309097210 */ /* 0x000fe20007ffe0ff */
[----:B------:R3:W1:Y:S04]  /*1e9c0*/  LDS.128 R52, [R217+0x2080] ;  /* 0x00208000d9347984 */ /* 0x0006680000000c00 */
[C---:B------:R-:W-:Y:S01]  /*1e9d0*/  IMAD.WIDE.U32 R8, R24.reuse, c[0x0][0x3e8], R8 ;  /* 0x0000fa0018087a25 */ /* 0x040fe200078e0008 */
[----:B------:R3:W1:Y:S03]  /*1e9e0*/  LDS.128 R60, [R217+0x3080] ;  /* 0x00308000d93c7984 */ /* 0x0006660000000c00 */
[----:B------:R-:W-:Y:S01]  /*1e9f0*/  IMAD R9, R24, c[0x0][0x3ec], R9 ;  /* 0x0000fb0018097a24 */ /* 0x000fe200078e0209 */
[----:B------:R3:W1:Y:S03]  /*1ea00*/  LDS.128 R36, [R217+0x5080] ;  /* 0x00508000d9247984 */ /* 0x0006660000000c00 */
[----:B------:R-:W-:Y:S01]  /*1ea10*/  IMAD.WIDE.U32 R8, R2, c[0x0][0x3f0], R8 ;  /* 0x0000fc0002087a25 */ /* 0x000fe200078e0008 */
[----:B------:R3:W1:Y:S04]  /*1ea20*/  LDS.128 R24, [R217+0x4080] ;  /* 0x00408000d9187984 */ /* 0x0006680000000c00 */
[----:B------:R3:W1:Y:S04]  /*1ea30*/  LDS.128 R48, [R217+0x6080] ;  /* 0x00608000d9307984 */ /* 0x0006680000000c00 */
[----:B------:R3:W1:Y:S04]  /*1ea40*/  LDS.128 R56, [R217+0x7080] ;  /* 0x00708000d9387984 */ /* 0x0006680000000c00 */
[----:B-1----:R3:W1:Y:S04]  /*1ea50*/  LDS.128 R20, [R217+0x8080] ;  /* 0x00808000d9147984 */ /* 0x0026680000000c00 */
        /* <DEDUP_REMOVED lines=30> */
.L_x_807:
[----:B------:R-:W-:Y:S05]  /*1ec40*/  BRA.DIV ~URZ, `(.L_x_741) ;  /* 0x00003e227f007947 */ /* 0x000fea000b800000 */
[----:B------:R3:W4:Y:S02]  /*1ec50*/  SHFL.IDX PT, R2, R14, RZ, 0x181f ;  /* 0x00181fff0e027589 */ /* 0x00072400000e0000 */
.L_x_808:
[----:B------:R-:W5:Y:S01]  /*1ec60*/  LDL.64 R18, [R1+0x10] ;  /* 0x0000100001127983 */ /* 0x000f620000100a00 */
[----:B------:R-:W-:Y:S01]  /*1ec70*/  ISETP.GE.AND P0, PT, R12, R6, PT ;  /* 0x000000060c00720c */ /* 0x000fe20003f06270 */
[----:B------:R-:W-:Y:S01]  /*1ec80*/  BSSY B0, `(.L_x_742) ;  /* 0x0000011000007945 */ /* 0x000fe20003800000 */
[----:B------:R-:W-:Y:S02]  /*1ec90*/  SHF.R.S32.HI R17, RZ, 0x1f, R0 ;  /* 0x0000001fff117819 */ /* 0x000fe40000011400 */
[----:B------:R-:W-:Y:S02]  /*1eca0*/  SHF.R.S32.HI R16, RZ, 0x1f, R4 ;  /* 0x0000001fff107819 */ /* 0x000fe40000011404 */
[----:B-----5:R-:W-:-:S07]  /*1ecb0*/  SHF.R.S32.HI R15, RZ, 0x1f, R18 ;  /* 0x0000001fff0f7819 */ /* 0x020fce0000011412 */
[----:B------:R-:W-:Y:S05]  /*1ecc0*/  @P0 BRA `(.L_x_743) ;  /* 0x000000c000000947 */ /* 0x000fea0003800000 */
[----:B------:R-:W-:Y:S02]  /*1ecd0*/  ISETP.GE.AND P2, PT, R18, c[0x0][0x3c8], PT ;  /* 0x0000f20012007a0c */ /* 0x000fe40003f46270 */
[----:B------:R-:W-:Y:S02]  /*1ece0*/  ISETP.GE.AND P1, PT, R4, c[0x0][0x3c8], PT ;  /* 0x0000f20004007a0c */ /* 0x000fe40003f26270 */
[----:B------:R-:W-:-:S09]  /*1ecf0*/  ISETP.GE.AND P0, PT, R0, c[0x0][0x3c8], PT ;  /* 0x0000f20000007a0c */ /* 0x000fd20003f06270 */
[-C--:B----4-:R-:W-:Y:S02]  /*1ed00*/  @!P2 LEA R10, P5, R18, R2.reuse, 0x1 ;  /* 0x00000002120aa211 */ /* 0x090fe400078a08ff */
[-C--:B------:R-:W-:Y:S02]  /*1ed10*/  @!P1 LEA R8, P4, R4, R2.reuse, 0x1 ;  /* 0x0000000204089211 */ /* 0x080fe400078808ff */
[----:B------:R-:W-:Y:S02]  /*1ed20*/  @!P0 LEA R2, P3, R0, R2, 0x1 ;  /* 0x0000000200028211 */ /* 0x000fe400078608ff */
[-C--:B--2---:R-:W-:Y:S02]  /*1ed30*/  @!P2 LEA.HI.X R11, R18, R7.reuse, R15, 0x1, P5 ;  /* 0x00000007120ba211 */ /* 0x084fe400028f0c0f */
[-C--:B------:R-:W-:Y:S02]  /*1ed40*/  @!P1 LEA.HI.X R9, R4, R7.reuse, R16, 0x1, P4 ;  /* 0x0000000704099211 */ /* 0x080fe400020f0c10 */
[----:B------:R-:W-:Y:S01]  /*1ed50*/  @!P0 LEA.HI.X R3, R0, R7, R17, 0x1, P3 ;  /* 0x0000000700038211 */ /* 0x000fe200018f0c11 */
[----:B------:R2:W-:Y:S04]  /*1ed60*/  @!P2 ST.E.128 [R10.64], R28 ;  /* 0x0000001c0a00a985 */ /* 0x0005e8000c101d06 */
[----:B------:R2:W-:Y:S04]  /*1ed70*/  @!P1 ST.E.128 [R8.64], R24 ;  /* 0x0000001808009985 */ /* 0x0005e8000c101d06 */
[----:B------:R2:W-:Y:S02]  /*1ed80*/  @!P0 ST.E.128 [R2.64], R20 ;  /* 0x0000001402008985 */ /* 0x0005e4000c101d06 */
.L_x_743:
[----:B------:R-:W-:Y:S05]  /*1ed90*/  BSYNC B0 ;  /* 0x0000000000007941 */ /* 0x000fea0003800000 */
.L_x_742:
[----:B------:R-:W-:Y:S05]  /*1eda0*/  BRA.DIV ~URZ, `(.L_x_744) ;  /* 0x00003d327f007947 */ /* 0x000fea000b800000 */
[----:B--2---:R2:W1:Y:S04]  /*1edb0*/  SHFL.IDX PT, R7, R13, 0x1, 0x181f ;  /* 0x00381f000d077f89 */ /* 0x00446800000e0000 */
[----:B----4-:R2:W4:Y:S02]  /*1edc0*/  SHFL.IDX PT, R2, R14, 0x1, 0x181f ;  /* 0x00381f000e027f89 */ /* 0x01052400000e0000 */
.L_x_809:
[----:B------:R-:W-:Y:S01]  /*1edd0*/  IADD3 R3, R12, 0x20, RZ ;  /* 0x000000200c037810 */ /* 0x000fe20007ffe0ff */
[----:B------:R-:W-:Y:S03]  /*1ede0*/  BSSY B0, `(.L_x_745) ;  /* 0x0000010000007945 */ /* 0x000fe60003800000 */
[----:B------:R-:W-:-:S13]  /*1edf0*/  ISETP.GE.AND P0, PT, R3, R6, PT ;  /* 0x000000060300720c */ /* 0x000fda0003f06270 */
[----:B------:R-:W-:Y:S05]  /*1ee00*/  @P0 BRA `(.L_x_746) ;  /* 0x000000d000000947 */ /* 0x000fea0003800000 */
[----:B------:R-:W5:Y:S01]  /*1ee10*/  LDL.64 R18, [R1+0x10] ;  /* 0x0000100001127983 */ /* 0x000f620000100a00 */
[----:B------:R-:W-:Y:S02]  /*1ee20*/  ISETP.GE.AND P1, PT, R4, c[0x0][0x3c8], PT ;  /* 0x0000f20004007a0c */ /* 0x000fe40003f26270 */
[----:B------:R-:W-:-:S11]  /*1ee30*/  ISETP.GE.AND P0, PT, R0, c[0x0][0x3c8], PT ;  /* 0x0000f20000007a0c */ /* 0x000fd60003f06270 */
[----:B----4-:R-:W-:-:S04]  /*1ee40*/  @!P1 LEA R8, P4, R4, R2, 0x1 ;  /* 0x0000000204089211 */ /* 0x010fc800078808ff */
[----:B-1----:R-:W-:Y:S02]  /*1ee50*/  @!P1 LEA.HI.X R9, R4, R7, R16, 0x1, P4 ;  /* 0x0000000704099211 */ /* 0x002fe400020f0c10 */
[----:B-----5:R-:W-:-:S13]  /*1ee60*/  ISETP.GE.AND P2, PT, R18, c[0x0][0x3c8], PT ;  /* 0x0000f20012007a0c */ /* 0x020fda0003f46270 */
[-C--:B------:R-:W-:Y:S02]  /*1ee70*/  @!P2 LEA R10, P5, R18, R2.reuse, 0x1 ;  /* 0x00000002120aa211 */ /* 0x080fe400078a08ff */
[----:B------:R-:W-:Y:S02]  /*1ee80*/  @!P0 LEA R2, P3, R0, R2, 0x1 ;  /* 0x0000000200028211 */ /* 0x000fe400078608ff */
[-C--:B------:R-:W-:Y:S02]  /*1ee90*/  @!P2 LEA.HI.X R11, R18, R7.reuse, R15, 0x1, P5 ;  /* 0x00000007120ba211 */ /* 0x080fe400028f0c0f */
[----:B------:R-:W-:-:S03]  /*1eea0*/  @!P0 LEA.HI.X R3, R0, R7, R17, 0x1, P3 ;  /* 0x0000000700038211 */ /* 0x000fc600018f0c11 */
[----:B------:R1:W-:Y:S04]  /*1eeb0*/  @!P2 ST.E.128 [R10.64], R40 ;  /* 0x000000280a00a985 */ /* 0x0003e8000c101d06 */
[----:B------:R1:W-:Y:S04]  /*1eec0*/  @!P1 ST.E.128 [R8.64], R36 ;  /* 0x0000002408009985 */ /* 0x0003e8000c101d06 */
[----:B------:R1:W-:Y:S02]  /*1eed0*/  @!P0 ST.E.128 [R2.64], R32 ;  /* 0x0000002002008985 */ /* 0x0003e4000c101d06 */
.L_x_746:
[----:B------:R-:W-:Y:S05]  /*1eee0*/  BSYNC B0 ;  /* 0x0000000000007941 */ /* 0x000fea0003800000 */
.L_x_745:
[----:B------:R-:W-:Y:S05]  /*1eef0*/  BRA.DIV ~URZ, `(.L_x_747) ;  /* 0x00003cb27f007947 */ /* 0x000fea000b800000 */
[----:B-1----:R1:W2:Y:S02]  /*1ef00*/  SHFL.IDX PT, R7, R13, 0x2, 0x181f ;  /* 0x00581f000d077f89 */ /* 0x0022a400000e0000 */
.L_x_810:
[----:B------:R-:W-:Y:S05]  /*1ef10*/  BRA.DIV ~URZ, `(.L_x_748) ;  /* 0x00003d027f007947 */ /* 0x000fea000b800000 */
[----:B----4-:R4:W1:Y:S02]  /*1ef20*/  SHFL.IDX PT, R2, R14, 0x2, 0x181f ;  /* 0x00581f000e027f89 */ /* 0x01086400000e0000 */
.L_x_811:
[----:B------:R-:W-:Y:S01]  /*1ef30*/  IADD3 R3, R12, 0x40, RZ ;  /* 0x000000400c037810 */ /* 0x000fe20007ffe0ff */
[----:B------:R-:W-:Y:S03]  /*1ef40*/  BSSY B0, `(.L_x_749) ;  /* 0x0000010000007945 */ /* 0x000fe60003800000 */
[----:B------:R-:W-:-:S13]  /*1ef50*/  ISETP.GE.AND P0, PT, R3, R6, PT ;  /* 0x000000060300720c */ /* 0x000fda0003f06270 */
[----:B------:R-:W-:Y:S05]  /*1ef60*/  @P0 BRA `(.L_x_750) ;  /* 0x000000d000000947 */ /* 0x000fea0003800000 */
[----:B------:R-:W5:Y:S01]  /*1ef70*/  LDL.64 R18, [R1+0x10] ;  /* 0x0000100001127983 */ /* 0x000f620000100a00 */
[----:B------:R-:W-:Y:S02]  /*1ef80*/  ISETP.GE.AND P1, PT, R4, c[0x0][0x3c8], PT ;  /* 0x0000f20004007a0c */ /* 0x000fe40003f26270 */
[----:B------:R-:W-:-:S11]  /*1ef90*/  ISETP.GE.AND P0, PT, R0, c[0x0][0x3c8], PT ;  /* 0x0000f20000007a0c */ /* 0x000fd60003f06270 */
[----:B-1----:R-:W-:-:S04]  /*1efa0*/  @!P1 LEA R8, P4, R4, R2, 0x1 ;  /* 0x0000000204089211 */ /* 0x002fc800078808ff */
[----:B--2---:R-:W-:Y:S02]  /*1efb0*/  @!P1 LEA.HI.X R9, R4, R7, R16, 0x1, P4 ;  /* 0x0000000704099211 */ /* 0x004fe400020f0c10 */
        /* <DEDUP_REMOVED lines=8> */
.L_x_750:
[----:B------:R-:W-:Y:S05]  /*1f040*/  BSYNC B0 ;  /* 0x0000000000007941 */ /* 0x000fea0003800000 */
.L_x_749:
[----:B------:R-:W-:Y:S05]  /*1f050*/  BRA.DIV ~URZ, `(.L_x_751) ;  /* 0x00003c327f007947 */ /* 0x000fea000b800000 */
[----:B-1----:R1:W3:Y:S04]  /*1f060*/  SHFL.IDX PT, R10, R13, 0x3, 0x181f ;  /* 0x00781f000d0a7f89 */ /* 0x0022e800000e0000 */
[----:B------:R1:W4:Y:S02]  /*1f070*/  SHFL.IDX PT, R2, R14, 0x3, 0x181f ;  /* 0x00781f000e027f89 */ /* 0x00032400000e0000 */
.L_x_812:
[----:B------:R-:W-:-:S04]  /*1f080*/  IADD3 R3, R12, 0x60, RZ ;  /* 0x000000600c037810 */ /* 0x000fc80007ffe0ff */
[----:B------:R-:W-:-:S13]  /*1f090*/  ISETP.GE.AND P0, PT, R3, R6, PT ;  /* 0x000000060300720c */ /* 0x000fda0003f06270 */
[----:B------:R-:W-:Y:S05]  /*1f0a0*/  @P0 BRA `(.L_x_752) ;  /* 0x00001f9000000947 */ /* 0x000fea0003800000 */
[----:B------:R-:W5:Y:S01]  /*1f0b0*/  LDL.64 R18, [R1+0x10] ;  /* 0x0000100001127983 */ /* 0x000f620000100a00 */
[----:B------:R-:W-:-:S13]  /*1f0c0*/  ISETP.GE.AND P0, PT, R4, c[0x0][0x3c8], PT ;  /* 0x0000f20004007a0c */ /* 0x000fda0003f06270 */
[----:B----4-:R-:W-:-:S04]  /*1f0d0*/  @!P0 LEA R6, P2, R4, R2, 0x1 ;  /* 0x0000000204068211 */ /* 0x010fc800078408ff */
[----:B--23--:R-:W-:Y:S02]  /*1f0e0*/  @!P0 LEA.HI.X R7, R4, R10, R16, 0x1, P2 ;  /* 0x0000000a04078211 */ /* 0x00cfe400010f0c10 */
[----:B-----5:R-:W-:-:S13]  /*1f0f0*/  ISETP.GE.AND P1, PT, R18, c[0x0][0x3c8], PT ;  /* 0x0000f20012007a0c */ /* 0x020fda0003f26270 */
[----:B------:R-:W-:-:S04]  /*1f100*/  @!P1 LEA R8, P3, R18, R2, 0x1 ;  /* 0x0000000212089211 */ /* 0x000fc800078608ff */
[----:B------:R-:W-:-:S05]  /*1f110*/  @!P1 LEA.HI.X R9, R18, R10, R15, 0x1, P3 ;  /* 0x0000000a12099211 */ /* 0x000fca00018f0c0f */
[----:B------:R2:W-:Y:S04]  /*1f120*/  @!P1 ST.E.128 [R8.64], R60 ;  /* 0x0000003c08009985 */ /* 0x0005e8000c101d06 */
[----:B------:R2:W-:Y:S01]  /*1f130*/  @!P0 ST.E.128 [R6.64], R56 ;  /* 0x0000003806008985 */ /* 0x0005e2000c101d06 */
[----:B------:R-:W-:-:S13]  /*1f140*/  ISETP.GE.AND P0, PT, R0, c[0x0][0x3c8], PT ;  /* 0x0000f20000007a0c */ /* 0x000fda0003f06270 */
[----:B------:R-:W-:Y:S05]  /*1f150*/  @P0 BRA `(.L_x_752) ;  /* 0x00001ee000000947 */ /* 0x000fea0003800000 */
[----:B------:R-:W-:-:S04]  /*1f160*/  LEA R2, P0, R0, R2, 0x1 ;  /* 0x0000000200027211 */ /* 0x000fc800078008ff */
[----:B------:R-:W-:-:S05]  /*1f170*/  LEA.HI.X R3, R0, R10, R17, 0x1, P0 ;  /* 0x0000000a00037211 */ /* 0x000fca00000f0c11 */
[----:B------:R3:W-:Y:S01]  /*1f180*/  ST.E.128 [R2.64], R64 ;  /* 0x0000004002007985 */ /* 0x0007e2000c101d06 */
[----:B------:R-:W-:Y:S05]  /*1f190*/  BRA `(.L_x_752) ;  /* 0x00001ea000007947 */ /* 0x000fea0003800000 */
.L_x_739:
[----:B------:R-:W2:Y:S04]  /*1f1a0*/  LDL.LU R4, [R1+0x18] ;  /* 0x0000180001047983 */ /* 0x000ea80000300800 */
[----:B------:R-:W3:Y:S01]  /*1f1b0*/  LDL.LU R9, [R1+0x34] ;  /* 0x0000340001097983 */ /* 0x000ee20000300800 */
[----:B------:R-:W-:Y:S01]  /*1f1c0*/  IMAD R8, R8, c[0x0][0x408], RZ ;  /* 0x0001020008087a24 */ /* 0x000fe200078e02ff */
[----:B------:R-:W-:Y:S01]  /*1f1d0*/  SHF.R.S32.HI R0, RZ, 0x1f, R2 ;  /* 0x0000001fff007819 */ /* 0x000fe20000011402 */
[----:B------:R-:W-:-:S04]  /*1f1e0*/  IMAD.WIDE.U32 R6, R3, c[0x0][0x408], RZ ;  /* 0x0001020003067a25 */ /* 0x000fc800078e00ff */
[----:B------:R-:W-:Y:S02]  /*1f1f0*/  IMAD R3, R3, c[0x0][0x40c], R8 ;  /* 0x0001030003037a24 */ /* 0x000fe400078e0208 */
[----:B------:R-:W-:Y:S02]  /*1f200*/  IMAD R0, R0, c[0x0][0x440], RZ ;  /* 0x0001100000007a24 */ /* 0x000fe400078e02ff */
[----:B------:R-:W-:Y:S01]  /*1f210*/  @P3 IMAD.HI.U32 R8, R5, c[0x0][0x4ec], RZ ;  /* 0x00013b0005083a27 */ /* 0x000fe200078e00ff */
[----:B------:R-:W-:-:S05]  /*1f220*/  IADD3 R7, R7, R3, RZ ;  /* 0x0000000307077210 */ /* 0x000fca0007ffe0ff */
[----:B--2---:R-:W-:-:S04]  /*1f230*/  IMAD.WIDE.U32 R6, R4, c[0x0][0x438], R6 ;  /* 0x00010e0004067a25 */ /* 0x004fc800078e0006 */
[----:B------:R-:W-:Y:S02]  /*1f240*/  IMAD R7, R4, c[0x0][0x43c], R7 ;  /* 0x00010f0004077a24 */ /* 0x000fe400078e0207 */
[C---:B------:R-:W-:Y:S01]  /*1f250*/  IMAD R4, R2.reuse, c[0x0][0x444], R0 ;  /* 0x0001110002047a24 */ /* 0x040fe200078e0200 */
[----:B------:R-:W-:Y:S01]  /*1f260*/  MOV R0, R5 ;  /* 0x0000000500007202 */ /* 0x000fe20000000f00 */
[----:B------:R-:W-:Y:S01]  /*1f270*/  IMAD.WIDE.U32 R2, R2, c[0x0][0x440], R6 ;  /* 0x0001100002027a25 */ /* 0x000fe200078e0006 */
[----:B------:R-:W-:-:S04]  /*1f280*/  @P3 SHF.R.U32.HI R0, RZ, c[0x0][0x4f0], R8 ;  /* 0x00013c00ff003a19 */ /* 0x000fc80000011608 */
        /* <DEDUP_REMOVED lines=19> */
.L_x_813:
[----:B------:R-:W-:Y:S05]  /*1f3c0*/  BRA.DIV ~URZ, `(.L_x_754) ;  /* 0x00003a027f007947 */ /* 0x000fea000b800000 */
[----:B------:R4:W1:Y:S02]  /*1f3d0*/  SHFL.IDX PT, R0, R38, RZ, 0x1c1f ;  /* 0x001c1fff26007589 */ /* 0x00086400000e0000 */
.L_x_814:
[C---:B------:R-:W-:Y:S01]  /*1f3e0*/  IADD3 R29, R241.reuse, 0x90, RZ ;  /* 0x00000090f11d7810 */ /* 0x040fe20007ffe0ff */
[----:B------:R-:W-:Y:S01]  /*1f3f0*/  BSSY B0, `(.L_x_755) ;  /* 0x0000090000007945 */ /* 0x000fe20003800000 */
[C---:B------:R-:W-:Y:S02]  /*1f400*/  IADD3 R28, R241.reuse, 0x98, RZ ;  /* 0x00000098f11c7810 */ /* 0x040fe40007ffe0ff */
[C---:B------:R-:W-:Y:S02]  /*1f410*/  IADD3 R27, R241.reuse, 0xa0, RZ ;  /* 0x000000a0f11b7810 */ /* 0x040fe40007ffe0ff */
[C---:B------:R-:W-:Y:S02]  /*1f420*/  IADD3 R26, R241.reuse, 0xa8, RZ ;  /* 0x000000a8f11a7810 */ /* 0x040fe40007ffe0ff */
[C---:B------:R-:W-:Y:S02]  /*1f430*/  IADD3 R25, R241.reuse, 0xb0, RZ ;  /* 0x000000b0f1197810 */ /* 0x040fe40007ffe0ff */
[----:B------:R-:W-:-:S02]  /*1f440*/  IADD3 R24, R241, 0xb8, RZ ;  /* 0x000000b8f1187810 */ /* 0x000fc40007ffe0ff */
[C---:B-1----:R-:W-:Y:S02]  /*1f450*/  IADD3 R23, R241.reuse, 0x8, RZ ;  /* 0x00000008f1177810 */ /* 0x042fe40007ffe0ff */
        /* <DEDUP_REMOVED lines=39> */
[----:B------:R-:W-:Y:S01]  /*1f6d0*/  SHF.R.S32.HI R54, RZ, 0x1f, R17 ;  /* 0x0000001fff367819 */ /* 0x000fe20000011411 */
[----:B------:R-:W-:Y:S05]  /*1f6e0*/  @P0 BRA `(.L_x_756) ;  /* 0x0000060000000947 */ /* 0x000fea0003800000 */
[----:B------:R-:W-:Y:S02]  /*1f6f0*/  ISETP.GE.AND P1, PT, R241, c[0x0][0x3c8], PT ;  /* 0x0000f200f1007a0c */ /* 0x000fe40003f26270 */
[----:B------:R-:W-:-:S02]  /*1f700*/  ISETP.GE.AND P0, PT, R23, c[0x0][0x3c8], PT ;  /* 0x0000f20017007a0c */ /* 0x000fc40003f06270 */
[----:B------:R-:W-:Y:S02]  /*1f710*/  ISETP.GE.AND P3, PT, R22, c[0x0][0x3c8], PT ;  /* 0x0000f20016007a0c */ /* 0x000fe40003f66270 */
[----:B------:R-:W-:Y:S02]  /*1f720*/  ISETP.GE.AND P4, PT, R21, c[0x0][0x3c8], PT ;  /* 0x0000f20015007a0c */ /* 0x000fe40003f86270 */
[----:B------:R-:W-:-:S05]  /*1f730*/  ISETP.GE.AND P6, PT, R29, c[0x0][0x3c8], PT ;  /* 0x0000f2001d007a0c */ /* 0x000fca0003fc6270 */
[-C--:B------:R-:W-:Y:S02]  /*1f740*/  @!P1 LEA R2, P5, R241, R0.reuse, 0x2 ;  /* 0x00000000f1029211 */ /* 0x080fe400078a10ff */
[----:B------:R-:W-:Y:S02]  /*1f750*/  @!P0 LEA R30, P2, R23, R0, 0x2 ;  /* 0x00000000171e8211 */ /* 0x000fe400078410ff */
[-C--:B---3--:R-:W-:Y:S02]  /*1f760*/  @!P1 LEA.HI.X R3, R241, R4.reuse, R40, 0x2, P5 ;  /* 0x00000004f1039211 */ /* 0x088fe400028f1428 */
[----:B------:R-:W-:Y:S02]  /*1f770*/  @!P0 LEA.HI.X R31, R23, R4, R37, 0x2, P2 ;  /* 0x00000004171f8211 */ /* 0x000fe400010f1425 */
[----:B------:R-:W-:Y:S01]  /*1f780*/  ISETP.GE.AND P2, PT, R20, c[0x0][0x3c8], PT ;  /* 0x0000f20014007a0c */ /* 0x000fe20003f46270 */
[----:B------:R1:W-:Y:S01]  /*1f790*/  @!P1 ST.E.64 [R2.64], R158 ;  /* 0x0000009e02009985 */ /* 0x0003e2000c101b06 */
[----:B------:R-:W-:-:S03]  /*1f7a0*/  ISETP.GE.AND P1, PT, R18, c[0x0][0x3c8], PT ;  /* 0x0000f20012007a0c */ /* 0x000fc60003f26270 */
[----:B------:R3:W-:Y:S01]  /*1f7b0*/  @!P0 ST.E.64 [R30.64], R32 ;  /* 0x000000201e008985 */ /* 0x0007e2000c101b06 */
        /* <DEDUP_REMOVED lines=45> */
[----:B------:R1:W-:Y:S01]  /*1fa90*/  @!P2 ST.E.64 [R2.64], R136 ;  /* 0x000000880200a985 */ /* 0x0003e2000c101b06 */
[----:B------:R-:W-:Y:S02]  /*1faa0*/  ISETP.GE.AND P2, PT, R17, c[0x0][0x3c8], PT ;  /* 0x0000f20011007a0c */ /* 0x000fe40003f46270 */
[----:B------:R-:W-:Y:S01]  /*1fab0*/  @!P3 LEA.HI.X R31, R7, R4, R52, 0x2, P5 ;  /* 0x00000004071fb211 */ /* 0x000fe200028f1434 */
[----:B------:R3:W-:Y:S01]  /*1fac0*/  @!P1 ST.E.64 [R32.64], R148 ;  /* 0x0000009420009985 */ /* 0x0007e2000c101b06 */
[----:B------:R-:W-:Y:S02]  /*1fad0*/  ISETP.GE.AND P1, PT, R19, c[0x0][0x3c8], PT ;  /* 0x0000f20013007a0c */ /* 0x000fe40003f26270 */
[----:B------:R-:W-:Y:S01]  /*1fae0*/  ISETP.GE.AND P5, PT, R28, c[0x0][0x3c8], PT ;  /* 0x0000f2001c007a0c */ /* 0x000fe20003fa6270 */
[----:B------:R5:W-:Y:S01]  /*1faf0*/  @!P3 ST.E.64 [R30.64], R150 ;  /* 0x000000961e00b985 */ /* 0x000be2000c101b06 */
[----:B-1----:R-:W-:-:S04]  /*1fb00*/  @!P4 LEA R2, P0, R6, R0, 0x2 ;  /* 0x000000000602c211 */ /* 0x002fc800078010ff */
[----:B------:R-:W-:Y:S02]  /*1fb10*/  @!P4 LEA.HI.X R3, R6, R4, R53, 0x2, P0 ;  /* 0x000000040603c211 */ /* 0x000fe400000f1435 */
[----:B---3--:R-:W-:-:S03]  /*1fb20*/  @!P2 LEA R32, P0, R17, R0, 0x2 ;  /* 0x000000001120a211 */ /* 0x008fc600078010ff */
[----:B------:R1:W-:Y:S01]  /*1fb30*/  @!P4 ST.E.64 [R2.64], R152 ;  /* 0x000000980200c985 */ /* 0x0003e2000c101b06 */
[----:B------:R-:W-:Y:S02]  /*1fb40*/  @!P2 LEA.HI.X R33, R17, R4, R54, 0x2, P0 ;  /* 0x000000041121a211 */ /* 0x000fe400000f1436 */
[----:B-----5:R-:W-:Y:S02]  /*1fb50*/  @!P6 LEA R30, P0, R29, R0, 0x2 ;  /* 0x000000001d1ee211 */ /* 0x020fe400078010ff */
[----:B------:R-:W-:Y:S01]  /*1fb60*/  ISETP.GE.AND P4, PT, R27, c[0x0][0x3c8], PT ;  /* 0x0000f2001b007a0c */ /* 0x000fe20003f86270 */
[----:B------:R-:W-:Y:S01]  /*1fb70*/  @!P2 ST.E.64 [R32.64], R160 ;  /* 0x000000a02000a985 */ /* 0x000fe2000c101b06 */
[----:B------:R-:W-:Y:S02]  /*1fb80*/  ISETP.GE.AND P2, PT, R26, c[0x0][0x3c8], PT ;  /* 0x0000f2001a007a0c */ /* 0x000fe40003f46270 */
[----:B------:R-:W-:Y:S02]  /*1fb90*/  @!P6 LEA.HI.X R31, R29, R4, R57, 0x2, P0 ;  /* 0x000000041d1fe211 */ /* 0x000fe400000f1439 */
[----:B------:R-:W-:-:S02]  /*1fba0*/  ISETP.GE.AND P0, PT, R24, c[0x0][0x3c8], PT ;  /* 0x0000f20018007a0c */ /* 0x000fc40003f06270 */
[----:B-1----:R-:W-:-:S04]  /*1fbb0*/  @!P1 LEA R2, P3, R19, R0, 0x2 ;  /* 0x0000000013029211 */ /* 0x002fc800078610ff */
[----:B------:R-:W-:-:S05]  /*1fbc0*/  @!P1 LEA.HI.X R3, R19, R4, R55, 0x2, P3 ;  /* 0x0000000413039211 */ /* 0x000fca00018f1437 */
[----:B------:R1:W-:Y:S01]  /*1fbd0*/  @!P1 ST.E.64 [R2.64], R154 ;  /* 0x0000009a02009985 */ /* 0x0003e2000c101b06 */
[----:B------:R-:W-:-:S03]  /*1fbe0*/  ISETP.GE.AND P1, PT, R25, c[0x0][0x3c8], PT ;  /* 0x0000f20019007a0c */ /* 0x000fc60003f26270 */
[----:B------:R3:W-:Y:S01]  /*1fbf0*/  @!P6 ST.E.64 [R30.64], R156 ;  /* 0x0000009c1e00e985 */ /* 0x0007e2000c101b06 */
[----:B------:R-:W-:-:S04]  /*1fc00*/  @!P4 LEA R34, P6, R27, R0, 0x2 ;  /* 0x000000001b22c211 */ /* 0x000fc800078c10ff */
[----:B------:R-:W-:Y:S02]  /*1fc10*/  @!P4 LEA.HI.X R35, R27, R4, R58, 0x2, P6 ;  /* 0x000000041b23c211 */ /* 0x000fe400030f143a */
[----:B-1----:R-:W-:-:S04]  /*1fc20*/  @!P5 LEA R2, P3, R28, R0, 0x2 ;  /* 0x000000001c02d211 */ /* 0x002fc800078610ff */
[----:B------:R-:W-:Y:S02]  /*1fc30*/  @!P5 LEA.HI.X R3, R28, R4, R56, 0x2, P3 ;  /* 0x000000041c03d211 */ /* 0x000fe400018f1438 */
[----:B------:R-:W-:-:S03]  /*1fc40*/  @!P2 LEA R32, P3, R26, R0, 0x2 ;  /* 0x000000001a20a211 */ /* 0x000fc600078610ff */
[----:B------:R1:W-:Y:S01]  /*1fc50*/  @!P5 ST.E.64 [R2.64], R80 ;  /* 0x000000500200d985 */ /* 0x0003e2000c101b06 */
[C---:B---3--:R-:W-:Y:S02]  /*1fc60*/  @!P1 LEA R30, P5, R25.reuse, R0, 0x2 ;  /* 0x00000000191e9211 */ /* 0x048fe400078a10ff */
        /* <DEDUP_REMOVED lines=8> */
.L_x_756:
[----:B------:R-:W-:Y:S05]  /*1fcf0*/  BSYNC B0 ;  /* 0x0000000000007941 */ /* 0x000fea0003800000 */
.L_x_755:
[----:B------:R-:W-:Y:S05]  /*1fd00*/  BRA.DIV ~URZ, `(.L_x_757) ;  /* 0x000031327f007947 */ /* 0x000fea000b800000 */
[----:B---3--:R1:W3:Y:S04]  /*1fd10*/  SHFL.IDX PT, R4, R36, 0x1, 0x1c1f ;  /* 0x003c1f0024047f89 */ /* 0x0082e800000e0000 */
[----:B------:R1:W2:Y:S02]  /*1fd20*/  SHFL.IDX PT, R0, R38, 0x1, 0x1c1f ;  /* 0x003c1f0026007f89 */ /* 0x0002a400000e0000 */
.L_x_815:
[----:B------:R-:W-:-:S13]  /*1fd30*/  ISETP.NE.AND P0, PT, R82, RZ, PT ;  /* 0x000000ff5200720c */ /* 0x000fda0003f05270 */
[----:B------:R-:W-:Y:S05]  /*1fd40*/  @P0 BRA `(.L_x_752) ;  /* 0x000012f000000947 */ /* 0x000fea0003800000 */
[----:B------:R-:W-:Y:S02]  /*1fd50*/  ISETP.GE.AND P3, PT, R23, c[0x0][0x3c8], PT ;  /* 0x0000f20017007a0c */ /* 0x000fe40003f66270 */
[----:B------:R-:W-:Y:S02]  /*1fd60*/  ISETP.GE.AND P2, PT, R22, c[0x0][0x3c8], PT ;  /* 0x0000f20016007a0c */ /* 0x000fe40003f46270 */
[----:B------:R-:W-:Y:S02]  /*1fd70*/  ISETP.GE.AND P4, PT, R241, c[0x0][0x3c8], PT ;  /* 0x0000f200f1007a0c */ /* 0x000fe40003f86270 */
[----:B------:R-:W-:Y:S02]  /*1fd80*/  ISETP.GE.AND P1, PT, R21, c[0x0][0x3c8], PT ;  /* 0x0000f20015007a0c */ /* 0x000fe40003f26270 */
[----:B------:R-:W-:-:S05]  /*1fd90*/  ISETP.GE.AND P0, PT, R20, c[0x0][0x3c8], PT ;  /* 0x0000f20014007a0c */ /* 0x000fca0003f06270 */
[----:B--2---:R-:W-:-:S04]  /*1fda0*/  @!P3 LEA R34, P5, R23, R0, 0x2 ;  /* 0x000000001722b211 */ /* 0x004fc800078a10ff */
[----:B---3--:R-:W-:Y:S02]  /*1fdb0*/  @!P3 LEA.HI.X R35, R23, R4, R37, 0x2, P5 ;  /* 0x000000041723b211 */ /* 0x008fe400028f1425 */
[CC--:B------:R-:W-:Y:S02]  /*1fdc0*/  @!P2 LEA R30, P5, R22.reuse, R0.reuse, 0x2 ;  /* 0x00000000161ea211 */ /* 0x0c0fe400078a10ff */
[C---:B------:R-:W-:Y:S02]  /*1fdd0*/  @!P4 LEA R32, P6, R241.reuse, R0, 0x2 ;  /* 0x00000000f120c211 */ /* 0x040fe400078c10ff */
[-C--:B------:R-:W-:Y:S02]  /*1fde0*/  @!P2 LEA.HI.X R31, R22, R4.reuse, R39, 0x2, P5 ;  /* 0x00000004161fa211 */ /* 0x080fe400028f1427 */
[----:B------:R-:W-:Y:S02]  /*1fdf0*/  @!P4 LEA.HI.X R33, R241, R4, R40, 0x2, P6 ;  /* 0x00000004f121c211 */ /* 0x000fe400030f1428 */
[----:B------:R-:W-:-:S02]  /*1fe00*/  @!P1 LEA R22, P6, R21, R0, 0x2 ;  /* 0x0000000015169211 */ /* 0x000fc400078c10ff */
[----:B------:R-:W-:Y:S01]  /*1fe10*/  @!P0 LEA R2, P5, R20, R0, 0x2 ;  /* 0x0000000014028211 */ /* 0x000fe200078a10ff */
[----:B------:R2:W-:Y:S01]  /*1fe20*/  @!P4 ST.E.64 [R32.64], R168 ;  /* 0x000000a82000c985 */ /* 0x0005e2000c101b06 */
[-C--:B------:R-:W-:Y:S02]  /*1fe30*/  @!P1 LEA.HI.X R23, R21, R4.reuse, R42, 0x2, P6 ;  /* 0x0000000415179211 */ /* 0x080fe400030f142a */
[----:B------:R-:W-:Y:S01]  /*1fe40*/  ISETP.GE.AND P6, PT, R18, c[0x0][0x3c8], PT ;  /* 0x0000f20012007a0c */ /* 0x000fe20003fc6270 */
[----:B------:R-:W-:Y:S01]  /*1fe50*/  @!P3 ST.E.64 [R34.64], R166 ;  /* 0x000000a62200b985 */ /* 0x000fe2000c101b06 */
[----:B------:R-:W-:Y:S02]  /*1fe60*/  @!P0 LEA.HI.X R3, R20, R4, R41, 0x2, P5 ;  /* 0x0000000414038211 */ /* 0x000fe400028f1429 */
[----:B------:R-:W-:Y:S01]  /*1fe70*/  ISETP.GE.AND P5, PT, R16, c[0x0][0x3c8], PT ;  /* 0x0000f20010007a0c */ /* 0x000fe20003fa6270 */
[----:B------:R3:W-:Y:S01]  /*1fe80*/  @!P2 ST.E.64 [R30.64], R110 ;  /* 0x0000006e1e00a985 */ /* 0x0007e2000c101b06 */
[----:B------:R-:W-:-:S02]  /*1fe90*/  ISETP.GE.AND P4, PT, R15, c[0x0][0x3c8], PT ;  /* 0x0000f2000f007a0c */ /* 0x000fc40003f86270 */
[----:B------:R-:W-:Y:S01]  /*1fea0*/  ISETP.GE.AND P3, PT, R14, c[0x0][0x3c8], PT ;  /* 0x0000f2000e007a0c */ /* 0x000fe20003f66270 */
[----:B------:R5:W-:Y:S01]  /*1feb0*/  @!P1 ST.E.64 [R22.64], R88 ;  /* 0x0000005816009985 */ /* 0x000be2000c101b06 */
[----:B------:R-:W-:-:S03]  /*1fec0*/  ISETP.GE.AND P2, PT, R13, c[0x0][0x3c8], PT ;  /* 0x0000f2000d007a0c */ /* 0x000fc60003f46270 */
[----:B------:R1:W-:Y:S01]  /*1fed0*/  @!P0 ST.E.64 [R2.64], R72 ;  /* 0x0000004802008985 */ /* 0x0003e2000c101b06 */
[----:B--2---:R-:W-:-:S04]  /*1fee0*/  @!P6 LEA R32, P0, R18, R0, 0x2 ;  /* 0x000000001220e211 */ /* 0x004fc800078010ff */
[----:B------:R-:W-:Y:S02]  /*1fef0*/  @!P6 LEA.HI.X R33, R18, R4, R43, 0x2, P0 ;  /* 0x000000041221e211 */ /* 0x000fe400000f142b */
[----:B---3--:R-:W-:-:S03]  /*1ff00*/  @!P5 LEA R30, P1, R16, R0, 0x2 ;  /* 0x00000000101ed211 */ /* 0x008fc600078210ff */
[----:B------:R-:W-:Y:S01]  /*1ff10*/  @!P6 ST.E.64 [R32.64], R176 ;  /* 0x000000b02000e985 */ /* 0x000fe2000c101b06 */
[----:B------:R-:W-:Y:S02]  /*1ff20*/  ISETP.GE.AND P6, PT, R11, c[0x0][0x3c8], PT ;  /* 0x0000f2000b007a0c */ /* 0x000fe40003fc6270 */
[C---:B-----5:R-:W-:Y:S02]  /*1ff30*/  @!P4 LEA R22, P0, R15.reuse, R0, 0x2 ;  /* 0x000000000f16c211 */ /* 0x060fe400078010ff */
[-C--:B------:R-:W-:Y:S02]  /*1ff40*/  @!P5 LEA.HI.X R31, R16, R4.reuse, R45, 0x2, P1 ;  /* 0x00000004101fd211 */ /* 0x080fe400008f142d */
[----:B------:R-:W-:Y:S02]  /*1ff50*/  ISETP.GE.AND P1, PT, R12, c[0x0][0x3c8], PT ;  /* 0x0000f2000c007a0c */ /* 0x000fe40003f26270 */
[----:B------:R-:W-:Y:S01]  /*1ff60*/  @!P4 LEA.HI.X R23, R15, R4, R44, 0x2, P0 ;  /* 0x000000040f17c211 */ /* 0x000fe200000f142c */
[----:B------:R-:W-:Y:S01]  /*1ff70*/  @!P5 ST.E.64 [R30.64], R170 ;  /* 0x000000aa1e00d985 */ /* 0x000fe2000c101b06 */
[----:B------:R-:W-:-:S02]  /*1ff80*/  @!P3 LEA R20, P0, R14, R0, 0x2 ;  /* 0x000000000e14b211 */ /* 0x000fc400078010ff */
[----:B------:R-:W-:Y:S01]  /*1ff90*/  ISETP.GE.AND P5, PT, R10, c[0x0][0x3c8], PT ;  /* 0x0000f2000a007a0c */ /* 0x000fe20003fa6270 */
[----:B------:R-:W-:Y:S01]  /*1ffa0*/  @!P4 ST.E.64 [R22.64], R122 ;  /* 0x0000007a1600c985 */ /* 0x000fe2000c101b06 */
[----:B------:R-:W-:Y:S02]  /*1ffb0*/  @!P3 LEA.HI.X R21, R14, R4, R46, 0x2, P0 ;  /* 0x000000040e15b211 */ /* 0x000fe400000f142e */
[C---:B------:R-:W-:Y:S02]  /*1ffc0*/  @!P2 LEA R14, P0, R13.reuse, R0, 0x2 ;  /* 0x000000000d0ea211 */ /* 0x040fe400078010ff */
[----:B------:R-:W-:Y:S01]  /*1ffd0*/  ISETP.GE.AND P4, PT, R8, c[0x0][0x3c8], PT ;  /* 0x0000f20008007a0c */ /* 0x000fe20003f86270 */
[----:B------:R2:W-:Y:S01]  /*1ffe0*/  @!P3 ST.E.64 [R20.64], R114 ;  /* 0x000000721400b985 */ /* 0x0005e2000c101b06 */
[----:B------:R-:W-:Y:S02]  /*1fff0*/  @!P2 LEA.HI.X R15, R13, R4, R47, 0x2, P0 ;  /* 0x000000040d0fa211 */ /* 0x000fe400000f142f */
[----:B-1----:R-:W-:-:S02]  /*20000*/  @!P1 LEA R2, P0, R12, R0, 0x2 ;  /* 0x000000000c029211 */ /* 0x002fc400078010ff */
[----:B------:R-:W-:Y:S01]  /*20010*/  ISETP.GE.AND P3, PT, R7, c[0x0][0x3c8], PT ;  /* 0x0000f20007007a0c */ /* 0x000fe20003f66270 */
[----:B------:R1:W-:Y:S01]  /*20020*/  @!P2 ST.E.64 [R14.64], R92 ;  /* 0x0000005c0e00a985 */ /* 0x0003e2000c101b06 */
[----:B------:R-:W-:Y:S02]  /*20030*/  @!P1 LEA.HI.X R3, R12, R4, R48, 0x2, P0 ;  /* 0x000000040c039211 */ /* 0x000fe400000f1430 */
[----:B------:R-:W-:-:S03]  /*20040*/  ISETP.GE.AND P2, PT, R6, c[0x0][0x3c8], PT ;  /* 0x0000f20006007a0c */ /* 0x000fc60003f46270 */
[----:B------:R3:W-:Y:S01]  /*20050*/  @!P1 ST.E.64 [R2.64], R76 ;  /* 0x0000004c02009985 */ /* 0x0007e2000c101b06 */
[----:B--2---:R-:W-:-:S04]  /*20060*/  @!P6 LEA R20, P0, R11, R0, 0x2 ;  /* 0x000000000b14e211 */ /* 0x004fc800078010ff */
[----:B------:R-:W-:Y:S02]  /*20070*/  @!P6 LEA.HI.X R21, R11, R4, R49, 0x2, P0 ;  /* 0x000000040b15e211 */ /* 0x000fe400000f1431 */
[-C--:B-1----:R-:W-:Y:S02]  /*20080*/  @!P5 LEA R14, P1, R10, R0.reuse, 0x2 ;  /* 0x000000000a0ed211 */ /* 0x082fe400078210ff */
[----:B------:R-:W-:Y:S01]  /*20090*/  @!P4 LEA R12, P0, R8, R0, 0x2 ;  /* 0x00000000080cc211 */ /* 0x000fe200078010ff */
[----:B------:R-:W-:Y:S01]  /*200a0*/  @!P6 ST.E.64 [R20.64], R178 ;  /* 0x000000b21400e985 */ /* 0x000fe2000c101b06 */
[-C--:B------:R-:W-:Y:S02]  /*200b0*/  @!P5 LEA.HI.X R15, R10, R4.reuse, R51, 0x2, P1 ;  /* 0x000000040a0fd211 */ /* 0x080fe400008f1433 */
[----:B------:R-:W-:Y:S02]  /*200c0*/  ISETP.GE.AND P1, PT, R17, c[0x0][0x3c8], PT ;  /* 0x0000f20011007a0c */ /* 0x000fe40003f26270 */
[----:B------:R-:W-:Y:S01]  /*200d0*/  @!P4 LEA.HI.X R13, R8, R4, R50, 0x2, P0 ;  /* 0x00000004080dc211 */ /* 0x000fe200000f1432 */
[----:B------:R1:W-:Y:S01]  /*200e0*/  @!P5 ST.E.64 [R14.64], R172 ;  /* 0x000000ac0e00d985 */ /* 0x0003e2000c101b06 */
[----:B------:R-:W-:-:S02]  /*200f0*/  @!P3 LEA R10, P0, R7, R0, 0x2 ;  /* 0x00000000070ab211 */ /* 0x000fc400078010ff */
[----:B------:R-:W-:Y:S01]  /*20100*/  ISETP.GE.AND P6, PT, R19, c[0x0][0x3c8], PT ;  /* 0x0000f20013007a0c */ /* 0x000fe20003fc6270 */
[----:B------:R2:W-:Y:S01]  /*20110*/  @!P4 ST.E.64 [R12.64], R126 ;  /* 0x0000007e0c00c985 */ /* 0x0005e2000c101b06 */
[----:B------:R-:W-:Y:S02]  /*20120*/  @!P3 LEA.HI.X R11, R7, R4, R52, 0x2, P0 ;  /* 0x00000004070bb211 */ /* 0x000fe400000f1434 */
[C---:B------:R-:W-:Y:S02]  /*20130*/  @!P2 LEA R8, P0, R6.reuse, R0, 0x2 ;  /* 0x000000000608a211 */ /* 0x040fe400078010ff */
[----:B------:R-:W-:Y:S01]  /*20140*/  ISETP.GE.AND P5, PT, R29, c[0x0][0x3c8], PT ;  /* 0x0000f2001d007a0c */ /* 0x000fe20003fa6270 */
[----:B------:R5:W-:Y:S01]  /*20150*/  @!P3 ST.E.64 [R10.64], R118 ;  /* 0x000000760a00b985 */ /* 0x000be2000c101b06 */
[----:B------:R-:W-:Y:S02]  /*20160*/  @!P2 LEA.HI.X R9, R6, R4, R53, 0x2, P0 ;  /* 0x000000040609a211 */ /* 0x000fe400000f1435 */
[----:B---3--:R-:W-:-:S02]  /*20170*/  @!P1 LEA R2, P0, R17, R0, 0x2 ;  /* 0x0000000011029211 */ /* 0x008fc400078010ff */
[----:B------:R-:W-:Y:S01]  /*20180*/  ISETP.GE.AND P4, PT, R28, c[0x0][0x3c8], PT ;  /* 0x0000f2001c007a0c */ /* 0x000fe20003f86270 */
[----:B------:R3:W-:Y:S01]  /*20190*/  @!P2 ST.E.64 [R8.64], R96 ;  /* 0x000000600800a985 */ /* 0x0007e2000c101b06 */
[----:B------:R-:W-:Y:S02]  /*201a0*/  @!P1 LEA.HI.X R3, R17, R4, R54, 0x2, P0 ;  /* 0x0000000411039211 */ /* 0x000fe400000f1436 */
[----:B------:R-:W-:Y:S02]  /*201b0*/  ISETP.GE.AND P3, PT, R27, c[0x0][0x3c8], PT ;  /* 0x0000f2001b007a0c */ /* 0x000fe40003f66270 */
[----:B------:R-:W-:Y:S01]  /*201c0*/  ISETP.GE.AND P2, PT, R26, c[0x0][0x3c8], PT ;  /* 0x0000f2001a007a0c */ /* 0x000fe20003f46270 */
[----:B------:R4:W-:Y:S01]  /*201d0*/  @!P1 ST.E.64 [R2.64], R66 ;  /* 0x0000004202009985 */ /* 0x0009e2000c101b06 */
[-C--:B-1----:R-:W-:Y:S02]  /*201e0*/  @!P6 LEA R14, P0, R19, R0.reuse, 0x2 ;  /* 0x00000000130ee211 */ /* 0x082fe400078010ff */
[----:B--2---:R-:W-:-:S02]  /*201f0*/  @!P5 LEA R12, P1, R29, R0, 0x2 ;  /* 0x000000001d0cd211 */ /* 0x004fc400078210ff */
[-C--:B------:R-:W-:Y:S02]  /*20200*/  @!P6 LEA.HI.X R15, R19, R4.reuse, R55, 0x2, P0 ;  /* 0x00000004130fe211 */ /* 0x080fe400000f1437 */
[----:B------:R-:W-:Y:S02]  /*20210*/  @!P5 LEA.HI.X R13, R29, R4, R57, 0x2, P1 ;  /* 0x000000041d0dd211 */ /* 0x000fe400008f1439 */
[C---:B-----5:R-:W-:Y:S01]  /*20220*/  @!P4 LEA R10, P0, R28.reuse, R0, 0x2 ;  /* 0x000000001c0ac211 */ /* 0x060fe200078010ff */
[----:B------:R1:W-:Y:S01]  /*20230*/  @!P6 ST.E.64 [R14.64], R174 ;  /* 0x000000ae0e00e985 */ /* 0x0003e2000c101b06 */
[----:B------:R-:W-:Y:S02]  /*20240*/  ISETP.GE.AND P1, PT, R25, c[0x0][0x3c8], PT ;  /* 0x0000f20019007a0c */ /* 0x000fe40003f26270 */
[----:B------:R-:W-:Y:S01]  /*20250*/  @!P4 LEA.HI.X R11, R28, R4, R56, 0x2, P0 ;  /* 0x000000041c0bc211 */ /* 0x000fe200000f1438 */
[----:B------:R1:W-:Y:S01]  /*20260*/  @!P5 ST.E.64 [R12.64], R138 ;  /* 0x0000008a0c00d985 */ /* 0x0003e2000c101b06 */
[----:B---3--:R-:W-:-:S03]  /*20270*/  @!P3 LEA R8, P0, R27, R0, 0x2 ;  /* 0x000000001b08b211 */ /* 0x008fc600078010ff */
[----:B------:R1:W-:Y:S01]  /*20280*/  @!P4 ST.E.64 [R10.64], R78 ;  /* 0x0000004e0a00c985 */ /* 0x0003e2000c101b06 */
[----:B------:R-:W-:Y:S02]  /*20290*/  @!P3 LEA.HI.X R9, R27, R4, R58, 0x2, P0 ;  /* 0x000000041b09b211 */ /* 0x000fe400000f143a */
[----:B------:R-:W-:-:S03]  /*202a0*/  @!P2 LEA R6, P0, R26, R0, 0x2 ;  /* 0x000000001a06a211 */ /* 0x000fc600078010ff */
[----:B------:R1:W-:Y:S01]  /*202b0*/  @!P3 ST.E.64 [R8.64], R74 ;  /* 0x0000004a0800b985 */ /* 0x0003e2000c101b06 */
[----:B------:R-:W-:Y:S02]  /*202c0*/  @!P2 LEA.HI.X R7, R26, R4, R59, 0x2, P0 ;  /* 0x000000041a07a211 */ /* 0x000fe400000f143b */
[----:B----4-:R-:W-:-:S03]  /*202d0*/  @!P1 LEA R2, P0, R25, R0, 0x2 ;  /* 0x0000000019029211 */ /* 0x010fc600078010ff */
        /* <DEDUP_REMOVED lines=9> */
.L_x_737:
[----:B------:R-:W2:Y:S04]  /*20370*/  LDL.LU R3, [R1+0x30] ;  /* 0x0000300001037983 */ /* 0x000ea80000300800 */
[----:B------:R-:W3:Y:S01]  /*20380*/  LDL R5, [R1+0xc] ;  /* 0x00000c0001057983 */ /* 0x000ee20000100800 */
[----:B------:R-:W-:Y:S01]  /*20390*/  ISETP.NE.U32.AND P0, PT, RZ, c[0x0][0x508], PT ;  /* 0x00014200ff007a0c */ /* 0x000fe20003f05070 */
[----:B------:R-:W-:Y:S01]  /*203a0*/  IMAD.MOV.U32 R8, RZ, RZ, 0x4 ;  /* 0x00000004ff087424 */ /* 0x000fe200078e00ff */
[----:B------:R-:W-:Y:S01]  /*203b0*/  ISETP.NE.U32.AND P2, PT, RZ, c[0x0][0x500], PT ;  /* 0x00014000ff007a0c */ /* 0x000fe20003f45070 */
[----:B------:R-:W-:Y:S01]  /*203c0*/  IMAD.MOV.U32 R15, RZ, RZ, c[0x0][0x388] ;  /* 0x0000e200ff0f7624 */ /* 0x000fe200078e00ff */
[----:B------:R-:W-:Y:S01]  /*203d0*/  ISETP.NE.AND.EX P0, PT, RZ, c[0x0][0x50c], PT, P0 ;  /* 0x00014300ff007a0c */ /* 0x000fe20003f05300 */
[----:B------:R-:W-:Y:S01]  /*203e0*/  IMAD.MOV.U32 R2, RZ, RZ, RZ ;  /* 0x000000ffff027224 */ /* 0x000fe200078e00ff */
[----:B------:R-:W-:Y:S01]  /*203f0*/  ISETP.NE.AND.EX P2, PT, RZ, c[0x0][0x504], PT, P2 ;  /* 0x00014100ff007a0c */ /* 0x000fe20003f45320 */
[----:B---3--:R-:W-:-:S10]  /*20400*/  IMAD.WIDE R6, R5, R8, c[0x0][0x500] ;  /* 0x0001400005067625 */ /* 0x008fd400078e0208 */
[----:B------:R-:W-:Y:S02]  /*20410*/  @P0 IMAD.WIDE R8, R5, R8, c[0x0][0x508] ;  /* 0x0001420005080625 */ /* 0x000fe400078e0208 */
[----:B------:R3:W5:Y:S04]  /*20420*/  @P2 LDG.E R2, [R6.64] ;  /* 0x0000000606022981 */ /* 0x000768000c1e1900 */
[----:B------:R3:W5:Y:S01]  /*20430*/  @P0 LDG.E R15, [R8.64] ;  /* 0x00000006080f0981 */ /* 0x000762000c1e1900 */
[----:B--2---:R-:W-:-:S04]  /*20440*/  ISETP.NE.AND P1, PT, R3, RZ, PT ;  /* 0x000000ff0300720c */ /* 0x004fc80003f25270 */
[----:B------:R-:W-:Y:S01]  /*20450*/  SEL R19, R3, c[0x0][0x3d4], P1 ;  /* 0x0000f50003137a07 */ /* 0x000fe20000800000 */
[----:B------:R-:W-:Y:S05]  /*20460*/  @P0 BRA `(.L_x_758) ;  /* 0x0000004000000947 */ /* 0x000fea0003800000 */
[----:B------:R-:W-:Y:S05]  /*20470*/  @!P2 BRA `(.L_x_758) ;  /* 0x000000300000a947 */ /* 0x000fea0003800000 */
[----:B-----5:R2:W4:Y:S04]  /*20480*/  LDG.E R15, [R6.64] ;  /* 0x00000006060f7981 */ /* 0x020528000c1e1900 */
[----:B--23--:R-:W4:Y:S02]  /*20490*/  LDG.E R6, [R6.64+0x4] ;  /* 0x0000040606067981 */ /* 0x00cf24000c1e1900 */
[----:B----4-:R-:W-:Y:S02]  /*204a0*/  IADD3 R15, -R15, R6, RZ ;  /* 0x000000060f0f7210 */ /* 0x010fe40007ffe1ff */
.L_x_758:
[----:B---3--:R-:W2:Y:S01]  /*204b0*/  S2R R6, SR_TID.X ;  /* 0x0000000000067919 */ /* 0x008ea20000002100 */
[----:B------:R-:W-:Y:S01]  /*204c0*/  SHF.R.S32.HI R3, RZ, 0x1f, R5 ;  /* 0x0000001fff037819 */ /* 0x000fe20000011405 */
[----:B------:R-:W-:Y:S01]  /*204d0*/  BSSY B0, `(.L_x_759) ;  /* 0x0000037000007945 */ /* 0x000fe20003800000 */
[----:B-----5:R-:W-:-:S02]  /*204e0*/  SHF.R.S32.HI R18, RZ, 0x1f, R2 ;  /* 0x0000001fff127819 */ /* 0x020fc40000011402 */
[----:B------:R-:W-:Y:S02]  /*204f0*/  SEL R5, R5, RZ, !P2 ;  /* 0x000000ff05057207 */ /* 0x000fe40005000000 */
[----:B------:R-:W-:Y:S02]  /*20500*/  SEL R22, R3, RZ, !P2 ;  /* 0x000000ff03167207 */ /* 0x000fe40005000000 */
[----:B--2---:R-:W-:-:S13]  /*20510*/  ISETP.GT.AND P0, PT, R6, 0x7f, PT ;  /* 0x0000007f0600780c */ /* 0x004fda0003f04270 */
[----:B------:R-:W-:Y:S05]  /*20520*/  @P0 BRA `(.L_x_760) ;  /* 0x0000031000000947 */ /* 0x000fea0003800000 */
[----:B------:R-:W-:Y:S01]  /*20530*/  IMAD R3, R15, c[0x0][0x4e8], RZ ;  /* 0x00013a000f037a24 */ /* 0x000fe200078e02ff */
[----:B------:R-:W-:-:S04]  /*20540*/  IADD3 R14, R246, R6, RZ ;  /* 0x00000006f60e7210 */ /* 0x000fc80007ffe0ff */
[----:B------:R-:W-:-:S13]  /*20550*/  ISETP.GE.AND P0, PT, R14, R3, PT ;  /* 0x000000030e00720c */ /* 0x000fda0003f06270 */
[----:B------:R-:W-:Y:S05]  /*20560*/  @P0 BRA `(.L_x_760) ;  /* 0x000002d000000947 */ /* 0x000fea0003800000 */
[----:B------:R-:W2:Y:S04]  /*20570*/  LDL R6, [R1+0x18] ;  /* 0x0000180001067983 */ /* 0x000ea80000100800 */
        /* <DEDUP_REMOVED lines=44> */
.L_x_760:
[----:B------:R-:W-:Y:S05]  /*20840*/  BSYNC B0 ;  /* 0x0000000000007941 */ /* 0x000fea0003800000 */
.L_x_759:
[----:B------:R-:W-:-:S13]  /*20850*/  ISETP.GT.AND P0, PT, R19, 0x1, PT ;  /* 0x000000011300780c */ /* 0x000fda0003f04270 */
[----:B------:R-:W-:Y:S05]  /*20860*/  @P0 BRA `(.L_x_752) ;  /* 0x000007d000000947 */ /* 0x000fea0003800000 */
[----:B-1----:R-:W2:Y:S04]  /*20870*/  LDL.LU R3, [R1+0x18] ;  /* 0x0000180001037983 */ /* 0x002ea80000300800 */
[----:B------:R-:W3:Y:S01]  /*20880*/  LDL R8, [R1+0x48] ;  /* 0x0000480001087983 */ /* 0x000ee20000100800 */
[----:B------:R-:W-:-:S03]  /*20890*/  MOV R6, c[0x0][0x4e8] ;  /* 0x00013a0000067a02 */ /* 0x000fc60000000f00 */
[----:B------:R-:W1:Y:S01]  /*208a0*/  S2R R11, SR_TID.X ;  /* 0x00000000000b7919 */ /* 0x000e620000002100 */
[----:B------:R-:W-:Y:S01]  /*208b0*/  ISETP.NE.AND P0, PT, R6, 0x1, PT ;  /* 0x000000010600780c */ /* 0x000fe20003f05270 */
[----:B------:R-:W-:Y:S01]  /*208c0*/  IMAD.WIDE.U32 R6, R2, c[0x0][0x3a0], RZ ;  /* 0x0000e80002067a25 */ /* 0x000fe200078e00ff */
[----:B--2---:R-:W-:-:S03]  /*208d0*/  MOV R10, R3 ;  /* 0x00000003000a7202 */ /* 0x004fc60000000f00 */
[----:B------:R-:W-:-:S04]  /*208e0*/  IMAD R3, R18, c[0x0][0x3a0], RZ ;  /* 0x0000e80012037a24 */ /* 0x000fc800078e02ff */
[----:B------:R-:W-:Y:S01]  /*208f0*/  IMAD R2, R2, c[0x0][0x3a4], R3 ;  /* 0x0000e90002027a24 */ /* 0x000fe200078e0203 */
[----:B---3--:R-:W-:Y:S01]  /*20900*/  IADD3 R3, R8, R246, RZ ;  /* 0x000000f608037210 */ /* 0x008fe20007ffe0ff */
[----:B------:R-:W-:-:S03]  /*20910*/  IMAD R8, R22, c[0x0][0x3f0], RZ ;  /* 0x0000fc0016087a24 */ /* 0x000fc600078e02ff */
[----:B------:R-:W-:Y:S01]  /*20920*/  IADD3 R7, R7, R2, RZ ;  /* 0x0000000207077210 */ /* 0x000fe20007ffe0ff */
[----:B------:R-:W-:Y:S01]  /*20930*/  @P0 IMAD.HI.U32 R9, R3, c[0x0][0x4ec], RZ ;  /* 0x00013b0003090a27 */ /* 0x000fe200078e00ff */
[----:B------:R-:W-:-:S03]  /*20940*/  MOV R2, R3 ;  /* 0x0000000300027202 */ /* 0x000fc60000000f00 */
[----:B------:R-:W-:Y:S01]  /*20950*/  IMAD.WIDE.U32 R6, R10, c[0x0][0x3e8], R6 ;  /* 0x0000fa000a067a25 */ /* 0x000fe200078e0006 */
[----:B------:R-:W-:-:S03]  /*20960*/  @P0 SHF.R.U32.HI R2, RZ, c[0x0][0x4f0], R9 ;  /* 0x00013c00ff020a19 */ /* 0x000fc60000011609 */
[----:B------:R-:W-:Y:S01]  /*20970*/  IMAD R7, R10, c[0x0][0x3ec], R7 ;  /* 0x0000fb000a077a24 */ /* 0x000fe200078e0207 */
[----:B-1----:R-:W-:Y:S01]  /*20980*/  SHF.R.S32.HI R10, RZ, 0x1f, R11 ;  /* 0x0000001fff0a7819 */ /* 0x002fe2000001140b */
[C---:B------:R-:W-:Y:S01]  /*20990*/  IMAD R9, R5.reuse, c[0x0][0x3f4], R8 ;  /* 0x0000fd0005097a24 */ /* 0x040fe200078e0208 */
[----:B------:R-:W-:Y:S01]  /*209a0*/  SHF.R.S32.HI R8, RZ, 0x1f, R2 ;  /* 0x0000001fff087819 */ /* 0x000fe20000011402 */
[----:B------:R-:W-:Y:S01]  /*209b0*/  IMAD.WIDE.U32 R6, R5, c[0x0][0x3f0], R6 ;  /* 0x0000fc0005067a25 */ /* 0x000fe200078e0006 */
[----:B------:R-:W-:Y:S02]  /*209c0*/  IADD3 R5, -R2, RZ, RZ ;  /* 0x000000ff02057210 */ /* 0x000fe40007ffe1ff */
[----:B------:R-:W-:Y:S01]  /*209d0*/  LEA.HI R10, R10, R11, RZ, 0x3 ;  /* 0x0000000b0a0a7211 */ /* 0x000fe200078f18ff */
[----:B------:R-:W-:Y:S01]  /*209e0*/  IMAD R8, R8, c[0x0][0x3e0], RZ ;  /* 0x0000f80008087a24 */ /* 0x000fe200078e02ff */
[----:B------:R-:W-:Y:S01]  /*209f0*/  IADD3 R7, R7, R9, RZ ;  /* 0x0000000907077210 */ /* 0x000fe20007ffe0ff */
[----:B------:R-:W-:Y:S01]  /*20a00*/  IMAD R5, R5, c[0x0][0x4e8], R3 ;  /* 0x00013a0005057a24 */ /* 0x000fe200078e0203 */
[----:B------:R-:W-:Y:S01]  /*20a10*/  SHF.R.S32.HI R10, RZ, 0x3, R10 ;  /* 0x00000003ff0a7819 */ /* 0x000fe2000001140a */
[----:B------:R-:W-:-:S02]  /*20a20*/  IMAD R8, R2, c[0x0][0x3e4], R8 ;  /* 0x0000f90002087a24 */ /* 0x000fc400078e0208 */
[----:B------:R-:W-:Y:S01]  /*20a30*/  IMAD.WIDE.U32 R2, R2, c[0x0][0x3e0], R6 ;  /* 0x0000f80002027a25 */ /* 0x000fe200078e0006 */
[----:B------:R-:W-:Y:S02]  /*20a40*/  SHF.R.S32.HI R6, RZ, 0x1f, R5 ;  /* 0x0000001fff067819 */ /* 0x000fe40000011405 */
[----:B------:R-:W-:Y:S02]  /*20a50*/  IADD3 R13, R10, R246, RZ ;  /* 0x000000f60a0d7210 */ /* 0x000fe40007ffe0ff */
        /* <DEDUP_REMOVED lines=9> */
.L_x_816:
[----:B------:R-:W-:Y:S05]  /*20af0*/  BRA.DIV ~URZ, `(.L_x_762) ;  /* 0x000024827f007947 */ /* 0x000fea000b800000 */
[----:B------:R3:W4:Y:S02]  /*20b00*/  SHFL.IDX PT, R2, R14, RZ, 0x181f ;  /* 0x00181fff0e027589 */ /* 0x00072400000e0000 */
.L_x_817:
[----:B------:R-:W5:Y:S01]  /*20b10*/  LDL.64 R18, [R1+0x10] ;  /* 0x0000100001127983 */ /* 0x000f620000100a00 */
[----:B------:R-:W-:Y:S01]  /*20b20*/  IMAD R12, R15, c[0x0][0x4e8], RZ ;  /* 0x00013a000f0c7a24 */ /* 0x000fe200078e02ff */
[----:B------:R-:W-:Y:S01]  /*20b30*/  BSSY B0, `(.L_x_763) ;  /* 0x0000012000007945 */ /* 0x000fe20003800000 */
[----:B------:R-:W-:Y:S02]  /*20b40*/  SHF.R.S32.HI R16, RZ, 0x1f, R4 ;  /* 0x0000001fff107819 */ /* 0x000fe40000011404 */
[----:B------:R-:W-:Y:S02]  /*20b50*/  SHF.R.S32.HI R15, RZ, 0x1f, R0 ;  /* 0x0000001fff0f7819 */ /* 0x000fe40000011400 */
[----:B------:R-:W-:Y:S02]  /*20b60*/  ISETP.GE.AND P0, PT, R13, R12, PT ;  /* 0x0000000c0d00720c */ /* 0x000fe40003f06270 */
[----:B-----5:R-:W-:-:S11]  /*20b70*/  SHF.R.S32.HI R17, RZ, 0x1f, R18 ;  /* 0x0000001fff117819 */ /* 0x020fd60000011412 */
        /* <DEDUP_REMOVED lines=10> */
[----:B------:R2:W-:Y:S04]  /*20c20*/  @!P2 ST.E.128 [R8.64], RZ ;  /* 0x000000ff0800a985 */ /* 0x0005e8000c101d06 */
[----:B------:R2:W-:Y:S04]  /*20c30*/  @!P1 ST.E.128 [R6.64], RZ ;  /* 0x000000ff06009985 */ /* 0x0005e8000c101d06 */
[----:B------:R2:W-:Y:S02]  /*20c40*/  @!P0 ST.E.128 [R2.64], RZ ;  /* 0x000000ff02008985 */ /* 0x0005e4000c101d06 */
.L_x_764:
[----:B------:R-:W-:Y:S05]  /*20c50*/  BSYNC B0 ;  /* 0x0000000000007941 */ /* 0x000fea0003800000 */
.L_x_763:
[----:B------:R-:W-:Y:S05]  /*20c60*/  BRA.DIV ~URZ, `(.L_x_765) ;  /* 0x000023827f007947 */ /* 0x000fea000b800000 */
[----:B--2---:R2:W1:Y:S04]  /*20c70*/  SHFL.IDX PT, R10, R11, 0x1, 0x181f ;  /* 0x00381f000b0a7f89 */ /* 0x00446800000e0000 */
[----:B----4-:R2:W4:Y:S02]  /*20c80*/  SHFL.IDX PT, R2, R14, 0x1, 0x181f ;  /* 0x00381f000e027f89 */ /* 0x01052400000e0000 */
.L_x_818:
        /* <DEDUP_REMOVED lines=14> */
[----:B------:R1:W-:Y:S04]  /*20d70*/  @!P2 ST.E.128 [R8.64], RZ ;  /* 0x000000ff0800a985 */ /* 0x0003e8000c101d06 */
[----:B------:R1:W-:Y:S04]  /*20d80*/  @!P1 ST.E.128 [R6.64], RZ ;  /* 0x000000ff06009985 */ /* 0x0003e8000c101d06 */
[----:B------:R1:W-:Y:S02]  /*20d90*/  @!P0 ST.E.128 [R2.64], RZ ;  /* 0x000000ff02008985 */ /* 0x0003e4000c101d06 */
.L_x_767:
[----:B------:R-:W-:Y:S05]  /*20da0*/  BSYNC B0 ;  /* 0x0000000000007941 */ /* 0x000fea0003800000 */
.L_x_766:
[----:B------:R-:W-:Y:S05]  /*20db0*/  BRA.DIV ~URZ, `(.L_x_768) ;  /* 0x000023027f007947 */ /* 0x000fea000b800000 */
[----:B-1----:R1:W2:Y:S02]  /*20dc0*/  SHFL.IDX PT, R10, R11, 0x2, 0x181f ;  /* 0x00581f000b0a7f89 */ /* 0x0022a400000e0000 */
.L_x_819:
[----:B------:R-:W-:Y:S05]  /*20dd0*/  BRA.DIV ~URZ, `(.L_x_769) ;  /* 0x000023527f007947 */ /* 0x000fea000b800000 */
[----:B----4-:R4:W1:Y:S02]  /*20de0*/  SHFL.IDX PT, R2, R14, 0x2, 0x181f ;  /* 0x00581f000e027f89 */ /* 0x01086400000e0000 */
.L_x_820:
        /* <DEDUP_REMOVED lines=17> */
.L_x_771:
[----:B------:R-:W-:Y:S05]  /*20f00*/  BSYNC B0 ;  /* 0x0000000000007941 */ /* 0x000fea0003800000 */
.L_x_770:
[----:B------:R-:W-:Y:S05]  /*20f10*/  BRA.DIV ~URZ, `(.L_x_772) ;  /* 0x000022827f007947 */ /* 0x000fea000b800000 */
[----:B--2---:R2:W3:Y:S04]  /*20f20*/  SHFL.IDX PT, R10, R11, 0x3, 0x181f ;  /* 0x00781f000b0a7f89 */ /* 0x0044e800000e0000 */
[----:B-1----:R2:W1:Y:S02]  /*20f30*/  SHFL.IDX PT, R2, R14, 0x3, 0x181f ;  /* 0x00781f000e027f89 */ /* 0x00246400000e0000 */
.L_x_821:
[----:B------:R-:W-:-:S04]  /*20f40*/  IADD3 R13, R13, 0x60, RZ ;  /* 0x000000600d0d7810 */ /* 0x000fc80007ffe0ff */
[----:B------:R-:W-:-:S13]  /*20f50*/  ISETP.GE.AND P0, PT, R13, R12, PT ;  /* 0x0000000c0d00720c */ /* 0x000fda0003f06270 */
[----:B------:R-:W-:Y:S05]  /*20f60*/  @P0 BRA `(.L_x_752) ;  /* 0x000000d000000947 */ /* 0x000fea0003800000 */
[----:B------:R-:W5:Y:S01]  /*20f70*/  LDL.64 R18, [R1+0x10] ;  /* 0x0000100001127983 */ /* 0x000f620000100a00 */
[----:B------:R-:W-:Y:S02]  /*20f80*/  ISETP.GE.AND P1, PT, R4, c[0x0][0x3c8], PT ;  /* 0x0000f20004007a0c */ /* 0x000fe40003f26270 */
[----:B------:R-:W-:-:S11]  /*20f90*/  ISETP.GE.AND P0, PT, R0, c[0x0][0x3c8], PT ;  /* 0x0000f20000007a0c */ /* 0x000fd60003f06270 */
[----:B-1----:R-:W-:-:S04]  /*20fa0*/  @!P1 LEA R6, P4, R4, R2, 0x1 ;  /* 0x0000000204069211 */ /* 0x002fc800078808ff */
[----:B---3--:R-:W-:Y:S02]  /*20fb0*/  @!P1 LEA.HI.X R7, R4, R10, R16, 0x1, P4 ;  /* 0x0000000a04079211 */ /* 0x008fe400020f0c10 */
        /* <DEDUP_REMOVED lines=8> */
.L_x_752:
[----:B------:R-:W-:Y:S05]  /*21040*/  BSYNC B1 ;  /* 0x0000000000017941 */ /* 0x000fea0003800000 */
.L_x_736:
[----:B--2---:R-:W2:Y:S02]  /*21050*/  LDL R0, [R1+0x4c] ;  /* 0x00004c0001007983 */ /* 0x004ea40000100800 */
[----:B--2---:R-:W-:-:S13]  /*21060*/  ISETP.NE.AND P0, PT, R0, RZ, PT ;  /* 0x000000ff0000720c */ /* 0x004fda0003f05270 */
[----:B------:R-:W-:Y:S01]  /*21070*/  @P0 WARPSYNC 0xffffffff ;  /* 0xffffffff00000948 */ /* 0x000fe20003800000 */
[----:B------:R-:W-:Y:S06]  /*21080*/  @P0 BAR.SYNC.DEFER_BLOCKING 0x5, 0x100 ;  /* 0x0144000000000b1d */ /* 0x000fec0000010000 */
[----:B-1-3--:R-:W1:Y:S04]  /*21090*/  @P0 LDS.128 R4, [0x18100] ;  /* 0x01810000ff040984 */ /* 0x00ae680000000c00 */
[----:B-1----:R1:W-:Y:S04]  /*210a0*/  @P0 STL.64 [R1], R4 ;  /* 0x0000000401000387 */ /* 0x0023e80000100a00 */
[----:B------:R1:W-:Y:S04]  /*210b0*/  @P0 STL.64 [R1+0x8], R6 ;  /* 0x0000080601000387 */ /* 0x0003e80000100a00 */
[----:B------:R-:W-:Y:S06]  /*210c0*/  @P0 BAR.ARV 0x4, 0x100 ;  /* 0x0104000000000b1d */ /* 0x000fec0000002000 */
[----:B------:R-:W-:Y:S05]  /*210d0*/  @P0 BRA `(.L_x_773) ;  /* 0x0000103000000947 */ /* 0x000fea0003800000 */
[----:B------:R-:W2:Y:S01]  /*210e0*/  S2R R0, SR_TID.X ;  /* 0x0000000000007919 */ /* 0x000ea20000002100 */
[----:B-1----:R-:W-:Y:S01]  /*210f0*/  IMAD.MOV.U32 R7, RZ, RZ, RZ ;  /* 0x000000ffff077224 */ /* 0x002fe200078e00ff */
[----:B--2---:R-:W-:-:S04]  /*21100*/  LOP3.LUT R13, R0, 0x1f, RZ, 0xc0, !PT ;  /* 0x0000001f000d7812 */ /* 0x004fc800078ec0ff */
[----:B------:R-:W-:Y:S01]  /*21110*/  ISETP.NE.AND P6, PT, R13, 0x1f, PT ;  /* 0x0000001f0d00780c */ /* 0x000fe20003fc5270 */
[----:B------:R-:W-:Y:S10]  /*21120*/  BRA.DIV ~URZ, `(.L_x_774) ;  /* 0x000021427f007947 */ /* 0x000ff4000b800000 */
[----:B------:R1:W2:Y:S02]  /*21130*/  SHFL.IDX PT, R10, R83, RZ, 0x1f ;  /* 0x00001fff530a7589 */ /* 0x0002a400000e0000 */
.L_x_822:
[----:B------:R-:W-:Y:S05]  /*21140*/  BRA.DIV ~URZ, `(.L_x_775) ;  /* 0x000021927f007947 */ /* 0x000fea000b800000 */
[----:B------:R3:W1:Y:S02]  /*21150*/  SHFL.IDX PT, R8, R83, 0x1, 0x1f ;  /* 0x00201f0053087f89 */ /* 0x00066400000e0000 */
.L_x_823:
[----:B------:R-:W5:Y:S01]  /*21160*/  LDL R0, [R1+0xc] ;  /* 0x00000c0001007983 */ /* 0x000f620000100800 */
[----:B------:R-:W-:Y:S02]  /*21170*/  IMAD.MOV.U32 R6, RZ, RZ, RZ ;  /* 0x000000ffff067224 */ /* 0x000fe400078e00ff */
[----:B-----5:R-:W-:-:S05]  /*21180*/  IMAD.IADD R0, R0, 0x1, R13 ;  /* 0x0000000100007824 */ /* 0x020fca00078e020d */
[----:B------:R-:W-:-:S13]  /*21190*/  ISETP.GE.OR P0, PT, R0, c[0x0][0x53c], !P6 ;  /* 0x00014f0000007a0c */ /* 0x000fda0007706670 */
[----:B----4-:R-:W-:Y:S01]  /*211a0*/  @!P0 MOV R2, 0x4 ;  /* 0x0000000400028802 */ /* 0x010fe20000000f00 */
[----:B------:R-:W-:-:S04]  /*211b0*/  @!P0 IMAD.MOV.U32 R4, RZ, RZ, 0x4 ;  /* 0x00000004ff048424 */ /* 0x000fc800078e00ff */
[----:B------:R-:W-:-:S04]  /*211c0*/  @!P0 IMAD.WIDE R4, R0, R4, c[0x0][0x580] ;  /* 0x0001600000048625 */ /* 0x000fc800078e0204 */
[----:B------:R-:W-:Y:S01]  /*211d0*/  @!P0 IMAD.WIDE R2, R0, R2, c[0x0][0x578] ;  /* 0x00015e0000028625 */ /* 0x000fe200078e0202 */
[----:B------:R-:W4:Y:S04]  /*211e0*/  @!P0 LDG.E R6, [R4.64] ;  /* 0x0000000604068981 */ /* 0x000f28000c1e1900 */
[----:B------:R-:W4:Y:S01]  /*211f0*/  @!P0 LDG.E R7, [R2.64] ;  /* 0x0000000602078981 */ /* 0x000f22000c1e1900 */
[C---:B------:R-:W-:Y:S02]  /*21200*/  ISETP.GE.U32.AND P4, PT, R13.reuse, 0x10, PT ;  /* 0x000000100d00780c */ /* 0x040fe40003f86070 */
[C---:B------:R-:W-:Y:S02]  /*21210*/  ISETP.GE.U32.AND P3, PT, R13.reuse, 0x8, PT ;  /* 0x000000080d00780c */ /* 0x040fe40003f66070 */
[----:B------:R-:W-:-:S02]  /*21220*/  ISETP.GE.U32.AND P2, PT, R13, 0x4, PT ;  /* 0x000000040d00780c */ /* 0x000fc40003f46070 */
[C---:B------:R-:W-:Y:S02]  /*21230*/  ISETP.GE.U32.AND P1, PT, R13.reuse, 0x2, PT ;  /* 0x000000020d00780c */ /* 0x040fe40003f26070 */
[----:B------:R-:W-:Y:S02]  /*21240*/  ISETP.NE.AND P5, PT, R13, RZ, PT ;  /* 0x000000ff0d00720c */ /* 0x000fe40003fa5270 */
[----:B------:R-:W-:Y:S01]  /*21250*/  MOV R12, RZ ;  /* 0x000000ff000c7202 */ /* 0x000fe20000000f00 */
[----:B----4-:R-:W-:Y:S01]  /*21260*/  IMAD R4, R7, R6, RZ ;  /* 0x0000000607047224 */ /* 0x010fe200078e02ff */
[----:B------:R-:W-:Y:S07]  /*21270*/  BRA.DIV ~URZ, `(.L_x_776) ;  /* 0x000020d27f007947 */ /* 0x000fee000b800000 */
[----:B------:R4:W3:Y:S02]  /*21280*/  SHFL.UP PT, R5, R4, 0x1, RZ ;  /* 0x0420000004057989 */ /* 0x0008e400000e00ff */
.L_x_824:
[----:B---3--:R-:W-:-:S04]  /*21290*/  SEL R5, R5, RZ, P5 ;  /* 0x000000ff05057207 */ /* 0x008fc80002800000 */
[----:B----4-:R-:W-:Y:S01]  /*212a0*/  IADD3 R4, R4, R5, RZ ;  /* 0x0000000504047210 */ /* 0x010fe20007ffe0ff */
[----:B------:R-:W-:Y:S05]  /*212b0*/  BRA.DIV ~URZ, `(.L_x_777) ;  /* 0x000020e27f007947 */ /* 0x000fea000b800000 */
        /* <DEDUP_REMOVED lines=12> */
[----:B------:R3:W4:Y:S02]  /*21380*/  SHFL.IDX PT, R0, R4, 0x1f, 0x1f ;  /* 0x03e01f0004007f89 */ /* 0x00072400000e0000 */
.L_x_825:
[----:B----4-:R-:W-:Y:S01]  /*21390*/  IMAD R0, R0, c[0x0][0x538], RZ ;  /* 0x00014e0000007a24 */ /* 0x010fe200078e02ff */
[----:B------:R-:W-:Y:S04]  /*213a0*/  BSSY B1, `(.L_x_778) ;  /* 0x00000cd000017945 */ /* 0x000fe80003800000 */
[----:B-1----:R-:W-:-:S04]  /*213b0*/  IADD3 R8, R0, R8, RZ ;  /* 0x0000000800087210 */ /* 0x002fc80007ffe0ff */
[----:B--2---:R-:W-:-:S13]  /*213c0*/  ISETP.GT.AND P0, PT, R8, R10, PT ;  /* 0x0000000a0800720c */ /* 0x004fda0003f04270 */
[----:B------:R-:W-:Y:S05]  /*213d0*/  @P0 BRA `(.L_x_779) ;  /* 0x0000025000000947 */ /* 0x000fea0003800000 */
.L_x_783:
[----:B------:R-:W2:Y:S02]  /*213e0*/  LDL.LU R0, [R1+0xc] ;  /* 0x00000c0001007983 */ /* 0x000ea40000300800 */
[----:B--2---:R-:W-:-:S04]  /*213f0*/  IADD3 R0, R0, 0x1f, RZ ;  /* 0x0000001f00007810 */ /* 0x004fc80007ffe0ff */
[----:B------:R-:W-:-:S13]  /*21400*/  ISETP.GE.AND P0, PT, R0, c[0x0][0x53c], PT ;  /* 0x00014f0000007a0c */ /* 0x000fda0003f06270 */
[----:B------:R-:W-:Y:S05]  /*21410*/  @P0 BRA `(.L_x_780) ;  /* 0x00000c0000000947 */ /* 0x000fea0003800000 */
[----:B------:R1:W-:Y:S01]  /*21420*/  STL [R1+0xc], R0 ;  /* 0x00000c0001007387 */ /* 0x0003e20000100800 */
[----:B------:R-:W-:Y:S01]  /*21430*/  CS2R R6, SRZ ;  /* 0x0000000000067805 */ /* 0x000fe2000001ff00 */
[----:B-1----:R-:W-:-:S04]  /*21440*/  IADD3 R0, R0, R13, RZ ;  /* 0x0000000d00007210 */ /* 0x002fc80007ffe0ff */
[----:B------:R-:W-:-:S13]  /*21450*/  ISETP.GE.OR P0, PT, R0, c[0x0][0x53c], !P6 ;  /* 0x00014f0000007a0c */ /* 0x000fda0007706670 */
[----:B---3--:R-:W-:Y:S02]  /*21460*/  @!P0 MOV R4, 0x4 ;  /* 0x0000000400048802 */ /* 0x008fe40000000f00 */
        /* <DEDUP_REMOVED lines=8> */
.L_x_826:
        /* <DEDUP_REMOVED lines=16> */
.L_x_827:
[----:B--2---:R-:W-:-:S05]  /*215f0*/  IMAD R0, R0, c[0x0][0x538], RZ ;  /* 0x00014e0000007a24 */ /* 0x004fca00078e02ff */
[----:B------:R-:W-:-:S04]  /*21600*/  IADD3 R8, R0, R8, RZ ;  /* 0x0000000800087210 */ /* 0x000fc80007ffe0ff */
[----:B------:R-:W-:-:S13]  /*21610*/  ISETP.GT.AND P0, PT, R8, R10, PT ;  /* 0x0000000a0800720c */ /* 0x000fda0003f04270 */
[----:B-1----:R-:W-:Y:S05]  /*21620*/  @!P0 BRA `(.L_x_783) ;  /* 0xfffffdb000008947 */ /* 0x002fea000383ffff */
.L_x_779:
[----:B------:R-:W-:-:S05]  /*21630*/  IADD3 R8, -R0, R8, RZ ;  /* 0x0000000800087210 */ /* 0x000fca0007ffe1ff */
[----:B------:R-:W-:-:S05]  /*21640*/  IMAD R0, R4, c[0x0][0x538], R8 ;  /* 0x00014e0004007a24 */ /* 0x000fca00078e0208 */
[----:B------:R-:W-:Y:S01]  /*21650*/  ISETP.GT.AND P0, PT, R0, R10, PT ;  /* 0x0000000a0000720c */ /* 0x000fe20003f04270 */
[----:B------:R-:W-:-:S12]  /*21660*/  BRA.DIV ~URZ, `(.L_x_784) ;  /* 0x000021427f007947 */ /* 0x000fd8000b800000 */
[----:B------:R-:W-:-:S03]  /*21670*/  VOTE.ANY R11, PT, !P0 ;  /* 0x00000000000b7806 */ /* 0x000fc600040e0100 */
.L_x_828:
[----:B------:R-:W2:Y:S01]  /*21680*/  LDL.LU R2, [R1+0xc] ;  /* 0x00000c0001027983 */ /* 0x000ea20000300800 */
[----:B------:R-:W2:Y:S02]  /*21690*/  POPC R0, R11 ;  /* 0x0000000b00007309 */ /* 0x000ea40000000000 */
[----:B--2---:R-:W-:-:S05]  /*216a0*/  IADD3 R2, R0, R2, RZ ;  /* 0x0000000200027210 */ /* 0x004fca0007ffe0ff */
[----:B------:R1:W-:Y:S01]  /*216b0*/  STL [R1+0xc], R2 ;  /* 0x00000c0201007387 */ /* 0x0003e20000100800 */
[----:B------:R-:W-:Y:S05]  /*216c0*/  BRA.DIV ~URZ, `(.L_x_785) ;  /* 0x000021327f007947 */ /* 0x000fea000b800000 */
[----:B------:R2:W4:Y:S04]  /*216d0*/  SHFL.IDX PT, R6, R6, R0, 0x1f ;  /* 0x00001f0006067589 */ /* 0x00052800000e0000 */
[----:B------:R2:W1:Y:S02]  /*216e0*/  SHFL.IDX PT, R7, R7, R0, 0x1f ;  /* 0x00001f0007077589 */ /* 0x00046400000e0000 */
.L_x_829:
[----:B------:R-:W-:Y:S01]  /*216f0*/  ISETP.NE.AND P0, PT, R11, RZ, PT ;  /* 0x000000ff0b00720c */ /* 0x000fe20003f05270 */
[----:B------:R-:W-:-:S12]  /*21700*/  BSSY B0, `(.L_x_786) ;  /* 0x0000005000007945 */ /* 0x000fd80003800000 */
[----:B------:R-:W-:Y:S05]  /*21710*/  @!P0 BRA `(.L_x_787) ;  /* 0x0000003000008947 */ /* 0x000fea0003800000 */
[----:B--2---:R-:W-:Y:S01]  /*21720*/  IADD3 R0, R0, -0x1, RZ ;  /* 0xffffffff00007810 */ /* 0x004fe20007ffe0ff */
[----:B------:R-:W-:Y:S05]  /*21730*/  BRA.DIV ~URZ, `(.L_x_788) ;  /* 0x000021927f007947 */ /* 0x000fea000b800000 */
[----:B------:R2:W3:Y:S02]  /*21740*/  SHFL.IDX PT, R12, R4, R0, 0x1f ;  /* 0x00001f00040c7589 */ /* 0x0004e400000e0000 */
.L_x_787:
[----:B------:R-:W-:Y:S05]  /*21750*/  BSYNC B0 ;  /* 0x0000000000007941 */ /* 0x000fea0003800000 */
.L_x_786:
[----:B--23--:R-:W-:Y:S01]  /*21760*/  IMAD R0, R12, c[0x0][0x538], R8 ;  /* 0x00014e000c007a24 */ /* 0x00cfe200078e0208 */
[----:B-1----:R-:W-:Y:S01]  /*21770*/  ISETP.NE.AND P0, PT, R7, 0x1, PT ;  /* 0x000000010700780c */ /* 0x002fe20003f05270 */
[----:B------:R-:W-:Y:S03]  /*21780*/  BSSY B0, `(.L_x_789) ;  /* 0x0000085000007945 */ /* 0x000fe60003800000 */
[----:B------:R1:W-:Y:S01]  /*21790*/  STL [R1], R0 ;  /* 0x0000000001007387 */ /* 0x0003e20000100800 */
[----:B------:R-:W-:-:S08]  /*217a0*/  IADD3 R3, -R0, R10, RZ ;  /* 0x0000000a00037210 */ /* 0x000fd00007ffe1ff */
[----:B------:R-:W-:Y:S05]  /*217b0*/  @!P0 BRA `(.L_x_790) ;  /* 0x000003f000008947 */ /* 0x000fea0003800000 */
[-C--:B----4-:R-:W-:Y:S01]  /*217c0*/  IABS R2, R6.reuse ;  /* 0x0000000600027213 */ /* 0x090fe20000000000 */
[----:B------:R-:W-:Y:S01]  /*217d0*/  IMAD.MOV.U32 R8, RZ, RZ, RZ ;  /* 0x000000ffff087224 */ /* 0x000fe200078e00ff */
[----:B------:R-:W-:Y:S02]  /*217e0*/  IABS R10, R6 ;  /* 0x00000006000a7213 */ /* 0x000fe40000000000 */
[----:B-1----:R-:W1:Y:S08]  /*217f0*/  I2F.RP R0, R2 ;  /* 0x0000000200007306 */ /* 0x002e700000209400 */
[----:B-1----:R-:W1:Y:S02]  /*21800*/  MUFU.RCP R0, R0 ;  /* 0x0000000000007308 */ /* 0x002e640000001000 */
[----:B-1----:R-:W-:-:S06]  /*21810*/  IADD3 R0, R0, 0xffffffe, RZ ;  /* 0x0ffffffe00007810 */ /* 0x002fcc0007ffe0ff */
[----:B------:R-:W1:Y:S02]  /*21820*/  F2I.FTZ.U32.TRUNC.NTZ R9, R0 ;  /* 0x0000000000097305 */ /* 0x000e64000021f000 */
[----:B-1----:R-:W-:Y:S01]  /*21830*/  IMAD.MOV R4, RZ, RZ, -R9 ;  /* 0x000000ffff047224 */ /* 0x002fe200078e0a09 */
[----:B------:R-:W-:-:S03]  /*21840*/  IABS R0, R7 ;  /* 0x0000000700007213 */ /* 0x000fc60000000000 */
[----:B------:R-:W-:Y:S02]  /*21850*/  IMAD.MOV.U32 R5, RZ, RZ, R4 ;  /* 0x000000ffff057224 */ /* 0x000fe400078e0004 */
[----:B------:R-:W-:Y:S01]  /*21860*/  IMAD.MOV.U32 R4, RZ, RZ, R0 ;  /* 0x000000ffff047224 */ /* 0x000fe200078e0000 */
[----:B------:R-:W-:Y:S01]  /*21870*/  IABS R0, R3 ;  /* 0x0000000300007213 */ /* 0x000fe20000000000 */
[----:B------:R-:W-:Y:S02]  /*21880*/  IMAD R5, R5, R2, RZ ;  /* 0x0000000205057224 */ /* 0x000fe400078e02ff */
[----:B------:R-:W1:Y:S02]  /*21890*/  I2F.RP R11, R4 ;  /* 0x00000004000b7306 */ /* 0x000e640000209400 */
[----:B------:R-:W-:Y:S01]  /*218a0*/  IMAD.HI.U32 R9, R9, R5, R8 ;  /* 0x0000000509097227 */ /* 0x000fe200078e0008 */
[----:B------:R-:W-:-:S03]  /*218b0*/  MOV R5, R0 ;  /* 0x0000000000057202 */ /* 0x000fc60000000f00 */
[----:B------:R-:W-:-:S04]  /*218c0*/  IMAD.MOV R0, RZ, RZ, -R10 ;  /* 0x000000ffff007224 */ /* 0x000fc800078e0a0a */
[----:B------:R-:W-:Y:S02]  /*218d0*/  IMAD.MOV.U32 R8, RZ, RZ, R0 ;  /* 0x000000ffff087224 */ /* 0x000fe400078e0000 */
[----:B------:R-:W-:-:S04]  /*218e0*/  IMAD.HI.U32 R0, R9, R5, RZ ;  /* 0x0000000509007227 */ /* 0x000fc800078e00ff */
[----:B------:R-:W-:Y:S02]  /*218f0*/  IMAD R5, R0, R8, R5 ;  /* 0x0000000800057224 */ /* 0x000fe400078e0205 */
[----:B-1----:R-:W1:Y:S03]  /*21900*/  MUFU.RCP R8, R11 ;  /* 0x0000000b00087308 */ /* 0x002e660000001000 */
[----:B------:R-:W-:Y:S02]  /*21910*/  ISETP.GT.U32.AND P0, PT, R2, R5, PT ;  /* 0x000000050200720c */ /* 0x000fe40003f04070 */
[----:B-1----:R-:W-:-:S11]  /*21920*/  IADD3 R8, R8, 0xffffffe, RZ ;  /* 0x0ffffffe08087810 */ /* 0x002fd60007ffe0ff */
[----:B------:R-:W-:Y:S01]  /*21930*/  @!P0 IMAD.IADD R5, R5, 0x1, -R2 ;  /* 0x0000000105058824 */ /* 0x000fe200078e0a02 */
[----:B------:R-:W-:Y:S01]  /*21940*/  @!P0 IADD3 R0, R0, 0x1, RZ ;  /* 0x0000000100008810 */ /* 0x000fe20007ffe0ff */
[----:B------:R-:W1:Y:S01]  /*21950*/  F2I.FTZ.U32.TRUNC.NTZ R9, R8 ;  /* 0x0000000800097305 */ /* 0x000e62000021f000 */
[----:B------:R-:W-:Y:S02]  /*21960*/  ISETP.NE.AND P0, PT, R6, RZ, PT ;  /* 0x000000ff0600720c */ /* 0x000fe40003f05270 */
[----:B------:R-:W-:Y:S02]  /*21970*/  ISETP.GE.U32.AND P2, PT, R5, R2, PT ;  /* 0x000000020500720c */ /* 0x000fe40003f46070 */
[----:B------:R-:W-:-:S04]  /*21980*/  LOP3.LUT R2, R3, R6, RZ, 0x3c, !PT ;  /* 0x0000000603027212 */ /* 0x000fc800078e3cff */
[----:B------:R-:W-:-:S07]  /*21990*/  ISETP.GE.AND P1, PT, R2, RZ, PT ;  /* 0x000000ff0200720c */ /* 0x000fce0003f26270 */
[----:B------:R-:W-:Y:S02]  /*219a0*/  @P2 IADD3 R0, R0, 0x1, RZ ;  /* 0x0000000100002810 */ /* 0x000fe40007ffe0ff */
[----:B-1----:R-:W-:Y:S02]  /*219b0*/  IADD3 R2, RZ, -R9, RZ ;  /* 0x80000009ff027210 */ /* 0x002fe40007ffe0ff */
[----:B------:R-:W-:Y:S02]  /*219c0*/  MOV R8, RZ ;  /* 0x000000ff00087202 */ /* 0x000fe40000000f00 */
[----:B------:R-:W-:Y:S01]  /*219d0*/  @!P1 IMAD.MOV R0, RZ, RZ, -R0 ;  /* 0x000000ffff009224 */ /* 0x000fe200078e0a00 */
[----:B------:R-:W-:Y:S01]  /*219e0*/  @!P0 LOP3.LUT R0, RZ, R6, RZ, 0x33, !PT ;  /* 0x00000006ff008212 */ /* 0x000fe200078e33ff */
[----:B------:R-:W-:Y:S01]  /*219f0*/  IMAD.MOV.U32 R5, RZ, RZ, R2 ;  /* 0x000000ffff057224 */ /* 0x000fe200078e0002 */
[----:B------:R-:W-:Y:S02]  /*21a00*/  IABS R2, R7 ;  /* 0x0000000700027213 */ /* 0x000fe40000000000 */
[----:B------:R-:W-:Y:S01]  /*21a10*/  IABS R11, R0 ;  /* 0x00000000000b7213 */ /* 0x000fe20000000000 */
[----:B------:R-:W-:-:S02]  /*21a20*/  IMAD R5, R5, R4, RZ ;  /* 0x0000000405057224 */ /* 0x000fc400078e02ff */
        /* <DEDUP_REMOVED lines=10> */
[----:B------:R-:W-:Y:S01]  /*21ad0*/  ISETP.GE.U32.AND P2, PT, R5, R4, PT ;  /* 0x000000040500720c */ /* 0x000fe20003f46070 */
[----:B------:R-:W-:Y:S01]  /*21ae0*/  IMAD.MOV R5, RZ, RZ, -R0 ;  /* 0x000000ffff057224 */ /* 0x000fe200078e0a00 */
        /* <DEDUP_REMOVED lines=12> */
.L_x_790:
[----:B-1----:R-:W2:Y:S01]  /*21bb0*/  LDL R0, [R1+0xc] ;  /* 0x00000c0001007983 */ /* 0x002ea20000100800 */
[----:B------:R-:W-:-:S04]  /*21bc0*/  IMAD.MOV.U32 R4, RZ, RZ, 0x4 ;  /* 0x00000004ff047424 */ /* 0x000fc800078e00ff */
[----:B--2---:R-:W-:-:S05]  /*21bd0*/  IMAD.WIDE R4, R0, R4, c[0x0][0x590] ;  /* 0x0001640000047625 */ /* 0x004fca00078e0204 */
[----:B------:R1:W2:Y:S01]  /*21be0*/  LDG.E R7, [R4.64] ;  /* 0x0000000604077981 */ /* 0x0002a2000c1e1900 */
[----:B------:R-:W-:Y:S01]  /*21bf0*/  IABS R2, R3 ;  /* 0x0000000300027213 */ /* 0x000fe20000000000 */
[----:B-1----:R-:W-:Y:S02]  /*21c00*/  IMAD.MOV.U32 R4, RZ, RZ, RZ ;  /* 0x000000ffff047224 */ /* 0x002fe400078e00ff */
[----:B--2-4-:R-:W-:-:S05]  /*21c10*/  IMAD R11, R7, R6, RZ ;  /* 0x00000006070b7224 */ /* 0x014fca00078e02ff */
        /* <DEDUP_REMOVED lines=8> */
[----:B------:R-:W-:-:S04]  /*21ca0*/  IMAD R0, R0, R8, RZ ;  /* 0x0000000800007224 */ /* 0x000fc800078e02ff */
[----:B------:R-:W-:-:S04]  /*21cb0*/  IMAD.HI.U32 R0, R5, R0, R4 ;  /* 0x0000000005007227 */ /* 0x000fc800078e0004 */
[----:B------:R-:W-:Y:S02]  /*21cc0*/  IMAD.MOV R4, RZ, RZ, -R9 ;  /* 0x000000ffff047224 */ /* 0x000fe400078e0a09 */
[----:B------:R-:W-:-:S04]  /*21cd0*/  IMAD.HI.U32 R0, R0, R2, RZ ;  /* 0x0000000200007227 */ /* 0x000fc800078e00ff */
[----:B------:R-:W-:-:S05]  /*21ce0*/  IMAD R2, R0, R4, R2 ;  /* 0x0000000400027224 */ /* 0x000fca00078e0202 */
[----:B------:R-:W-:-:S13]  /*21cf0*/  ISETP.GT.U32.AND P0, PT, R8, R2, PT ;  /* 0x000000020800720c */ /* 0x000fda0003f04070 */
[-C--:B------:R-:W-:Y:S02]  /*21d00*/  @!P0 IADD3 R2, R2, -R8.reuse, RZ ;  /* 0x8000000802028210 */ /* 0x080fe40007ffe0ff */
[----:B------:R-:W-:Y:S02]  /*21d10*/  @!P0 IADD3 R0, R0, 0x1, RZ ;  /* 0x0000000100008810 */ /* 0x000fe40007ffe0ff */
[----:B------:R-:W-:Y:S01]  /*21d20*/  ISETP.GE.U32.AND P2, PT, R2, R8, PT ;  /* 0x000000080200720c */ /* 0x000fe20003f46070 */
[----:B------:R-:W-:Y:S01]  /*21d30*/  IMAD.MOV.U32 R8, RZ, RZ, RZ ;  /* 0x000000ffff087224 */ /* 0x000fe200078e00ff */
[----:B------:R-:W-:Y:S02]  /*21d40*/  LOP3.LUT R2, R3, R11, RZ, 0x3c, !PT ;  /* 0x0000000b03027212 */ /* 0x000fe400078e3cff */
[----:B------:R-:W-:Y:S02]  /*21d50*/  ISETP.NE.AND P0, PT, R11, RZ, PT ;  /* 0x000000ff0b00720c */ /* 0x000fe40003f05270 */
[----:B------:R-:W-:-:S07]  /*21d60*/  ISETP.GE.AND P1, PT, R2, RZ, PT ;  /* 0x000000ff0200720c */ /* 0x000fce0003f26270 */
[----:B------:R-:W-:-:S05]  /*21d70*/  @P2 IADD3 R0, R0, 0x1, RZ ;  /* 0x0000000100002810 */ /* 0x000fca0007ffe0ff */
[----:B------:R-:W-:-:S04]  /*21d80*/  IMAD.MOV.U32 R2, RZ, RZ, R0 ;  /* 0x000000ffff027224 */ /* 0x000fc800078e0000 */
[----:B------:R-:W-:Y:S01]  /*21d90*/  @!P1 IMAD.MOV R2, RZ, RZ, -R2 ;  /* 0x000000ffff029224 */ /* 0x000fe200078e0a02 */
[----:B------:R-:W-:-:S05]  /*21da0*/  @!P0 LOP3.LUT R2, RZ, R11, RZ, 0x33, !PT ;  /* 0x0000000bff028212 */ /* 0x000fca00078e33ff */
[----:B------:R-:W-:Y:S02]  /*21db0*/  IMAD R10, R7, R2, RZ ;  /* 0x00000002070a7224 */ /* 0x000fe400078e02ff */
[----:B------:R-:W-:-:S03]  /*21dc0*/  IMAD.MOV R2, RZ, RZ, -R2 ;  /* 0x000000ffff027224 */ /* 0x000fc600078e0a02 */
[----:B------:R-:W-:-:S04]  /*21dd0*/  IADD3 R0, -R10, c[0x0][0x538], RZ ;  /* 0x00014e000a007a10 */ /* 0x000fc80007ffe1ff */
[----:B------:R-:W-:-:S04]  /*21de0*/  IMNMX R0, R7, R0, PT ;  /* 0x0000000007007217 */ /* 0x000fc80003800200 */
[----:B------:R-:W-:-:S04]  /*21df0*/  IABS R4, R0 ;  /* 0x0000000000047213 */ /* 0x000fc80000000000 */
[----:B------:R-:W1:Y:S08]  /*21e00*/  I2F.RP R5, R4 ;  /* 0x0000000400057306 */ /* 0x000e700000209400 */
[----:B-1----:R-:W1:Y:S02]  /*21e10*/  MUFU.RCP R5, R5 ;  /* 0x0000000500057308 */ /* 0x002e640000001000 */
[----:B-1----:R-:W-:-:S06]  /*21e20*/  IADD3 R5, R5, 0xffffffe, RZ ;  /* 0x0ffffffe05057810 */ /* 0x002fcc0007ffe0ff */
[----:B------:R-:W1:Y:S02]  /*21e30*/  F2I.FTZ.U32.TRUNC.NTZ R9, R5 ;  /* 0x0000000500097305 */ /* 0x000e64000021f000 */
[----:B-1----:R-:W-:Y:S02]  /*21e40*/  IMAD.MOV R7, RZ, RZ, -R9 ;  /* 0x000000ffff077224 */ /* 0x002fe400078e0a09 */
[----:B------:R-:W-:-:S03]  /*21e50*/  IMAD R5, R11, R2, R3 ;  /* 0x000000020b057224 */ /* 0x000fc600078e0203 */
[----:B------:R-:W-:Y:S02]  /*21e60*/  MOV R2, R7 ;  /* 0x0000000700027202 */ /* 0x000fe40000000f00 */
[----:B------:R-:W-:Y:S02]  /*21e70*/  IABS R7, R0 ;  /* 0x0000000000077213 */ /* 0x000fe40000000000 */
[----:B------:R-:W-:Y:S01]  /*21e80*/  IABS R3, R5 ;  /* 0x0000000500037213 */ /* 0x000fe20000000000 */
[----:B------:R-:W-:-:S04]  /*21e90*/  IMAD R2, R2, R4, RZ ;  /* 0x0000000402027224 */ /* 0x000fc800078e02ff */
[----:B------:R-:W-:-:S04]  /*21ea0*/  IMAD.HI.U32 R8, R9, R2, R8 ;  /* 0x0000000209087227 */ /* 0x000fc800078e0008 */
[----:B------:R-:W-:-:S04]  /*21eb0*/  IMAD.MOV R2, RZ, RZ, -R7 ;  /* 0x000000ffff027224 */ /* 0x000fc800078e0a07 */
        /* <DEDUP_REMOVED lines=15> */
[----:B------:R-:W-:-:S05]  /*21fb0*/  IMAD R0, R2, R3, R5 ;  /* 0x0000000302007224 */ /* 0x000fca00078e0205 */
[----:B------:R1:W-:Y:S02]  /*21fc0*/  STL [R1+0x8], R0 ;  /* 0x0000080001007387 */ /* 0x0003e40000100800 */
.L_x_791:
[----:B------:R-:W-:Y:S05]  /*21fd0*/  BSYNC B0 ;  /* 0x0000000000007941 */ /* 0x000fea0003800000 */
.L_x_789:
[----:B------:R-:W-:-:S04]  /*21fe0*/  LOP3.LUT R2, RZ, R2, RZ, 0x33, !PT ;  /* 0x00000002ff027212 */ /* 0x000fc800078e33ff */
[----:B-1----:R-:W-:-:S05]  /*21ff0*/  IADD3 R0, R2, R6, RZ ;  /* 0x0000000602007210 */ /* 0x002fca0007ffe0ff */
[----:B------:R1:W-:Y:S01]  /*22000*/  STL [R1+0x4], R0 ;  /* 0x0000040001007387 */ /* 0x0003e20000100800 */
[----:B------:R-:W-:Y:S05]  /*22010*/  BRA `(.L_x_792) ;  /* 0x0000005000007947 */ /* 0x000fea0003800000 */
.L_x_780:
[----:B------:R-:W-:Y:S01]  /*22020*/  MOV R0, c[0x0][0x53c] ;  /* 0x00014f0000007a02 */ /* 0x000fe20000000f00 */
[----:B------:R1:W-:Y:S04]  /*22030*/  STL [R1], R10 ;  /* 0x0000000a01007387 */ /* 0x0003e80000100800 */
[----:B------:R1:W-:Y:S04]  /*22040*/  STL [R1+0x4], RZ ;  /* 0x000004ff01007387 */ /* 0x0003e80000100800 */
[----:B------:R1:W-:Y:S04]  /*22050*/  STL [R1+0x8], RZ ;  /* 0x000008ff01007387 */ /* 0x0003e80000100800 */
[----:B------:R1:W-:Y:S02]  /*22060*/  STL [R1+0xc], R0 ;  /* 0x00000c0001007387 */ /* 0x0003e40000100800 */
.L_x_792:
[----:B------:R-:W-:Y:S05]  /*22070*/  BSYNC B1 ;  /* 0x0000000000017941 */ /* 0x000fea0003800000 */
.L_x_778:
[----:B---3--:R-:W2:Y:S04]  /*22080*/  LDL R4, [R1] ;  /* 0x0000000001047983 */ /* 0x008ea80000100800 */
[----:B------:R-:W2:Y:S04]  /*22090*/  LDL R5, [R1+0x4] ;  /* 0x0000040001057983 */ /* 0x000ea80000100800 */
[----:B------:R-:W2:Y:S04]  /*220a0*/  LDL R6, [R1+0x8] ;  /* 0x0000080001067983 */ /* 0x000ea80000100800 */
[----:B------:R-:W2:Y:S01]  /*220b0*/  LDL R7, [R1+0xc] ;  /* 0x00000c0001077983 */ /* 0x000ea20000100800 */
[----:B------:R-:W-:Y:S03]  /*220c0*/  WARPSYNC 0xffffffff ;  /* 0xffffffff00007948 */ /* 0x000fe60003800000 */
[----:B------:R-:W-:Y:S01]  /*220d0*/  BAR.SYNC.DEFER_BLOCKING 0x4, 0x100 ;  /* 0x0104000000007b1d */ /* 0x000fe20000010000 */
[----:B------:R-:W-:-:S13]  /*220e0*/  ISETP.NE.AND P0, PT, R13, RZ, PT ;  /* 0x000000ff0d00720c */ /* 0x000fda0003f05270 */
[----:B--2---:R2:W-:Y:S04]  /*220f0*/  @!P0 STS.128 [0x18100], R4 ;  /* 0x01810004ff008388 */ /* 0x0045e80000000c00 */
[----:B------:R-:W-:Y:S06]  /*22100*/  BAR.ARV 0x5, 0x100 ;  /* 0x0144000000007b1d */ /* 0x000fec0000002000 */
.L_x_773:
[----:B-1----:R-:W3:Y:S02]  /*22110*/  LDL R0, [R1+0xc] ;  /* 0x00000c0001007983 */ /* 0x002ee40000100800 */
[----:B---3--:R-:W-:-:S13]  /*22120*/  ISETP.GE.AND P0, PT, R0, c[0x0][0x53c], PT ;  /* 0x00014f0000007a0c */ /* 0x008fda0003f06270 */
[----:B--2-4-:R-:W-:Y:S01]  /*22130*/  @P0 CALL.REL.NOINC `(.L_x_793) ;  /* 0x0000001000000944 */ /* 0x014fe20003c00000 */
[----:B------:R-:W-:Y:S05]  /*22140*/  BRA `(.L_x_794) ;  /* 0xfffdf8e000007947 */ /* 0x000fea000383ffff */
.L_x_793:
[----:B------:R-:W-:Y:S05]  /*22150*/  EXIT ;  /* 0x000000000000794d */ /* 0x000fea0003800000 */
.L_x_574:
[----:B------:R-:W-:Y:S01]  /*22160*/  IMAD.MOV.U32 R0, RZ, RZ, R4 ;  /* 0x000000ffff007224 */ /* 0x000fe200078e0004 */
[----:B------:R-:W-:Y:S02]  /*22170*/  MOV R2, 0x1 ;  /* 0x0000000100027802 */ /* 0x000fe40000000f00 */
[----:B------:R-:W-:Y:S02]  /*22180*/  MOV R3, 0x221a0 ;  /* 0x000221a000037802 */ /* 0x000fe40000000f00 */
[----:B------:R-:W-:Y:S05]  /*22190*/  CALL.REL.NOINC `($__internal_14_$__cuda_sm70_shflsync_up_p) ;  /* 0x0000184000007944 */ /* 0x000fea0003c00000 */
[----:B------:R-:W-:Y:S01]  /*221a0*/  MOV R0, R5 ;  /* 0x0000000500007202 */ /* 0x000fe20000000f00 */
[----:B------:R-:W-:Y:S05]  /*221b0*/  BRA `(.L_x_795) ;  /* 0xfffde2c000007947 */ /* 0x000fea000383ffff */
.L_x_575:
[----:B------:R-:W-:Y:S01]  /*221c0*/  IMAD.MOV.U32 R0, RZ, RZ, R4 ;  /* 0x000000ffff007224 */ /* 0x000fe200078e0004 */
[----:B------:R-:W-:Y:S02]  /*221d0*/  MOV R2, 0x2 ;  /* 0x0000000200027802 */ /* 0x000fe40000000f00 */
[----:B------:R-:W-:Y:S02]  /*221e0*/  MOV R3, 0x22200 ;  /* 0x0002220000037802 */ /* 0x000fe40000000f00 */
[----:B------:R-:W-:Y:S05]  /*221f0*/  CALL.REL.NOINC `($__internal_14_$__cuda_sm70_shflsync_up_p) ;  /* 0x000017e000007944 */ /* 0x000fea0003c00000 */
[----:B------:R-:W-:Y:S02]  /*22200*/  SEL R5, R5, RZ, P4 ;  /* 0x000000ff05057207 */ /* 0x000fe40002000000 */
[----:B------:R-:W-:Y:S02]  /*22210*/  MOV R2, 0x4 ;  /* 0x0000000400027802 */ /* 0x000fe40000000f00 */
[----:B------:R-:W-:Y:S01]  /*22220*/  MOV R3, 0x22260 ;  /* 0x0002226000037802 */ /* 0x000fe20000000f00 */
[----:B------:R-:W-:-:S04]  /*22230*/  IMAD.IADD R4, R4, 0x1, R5 ;  /* 0x0000000104047824 */ /* 0x000fc800078e0205 */
[----:B------:R-:W-:Y:S02]  /*22240*/  IMAD.MOV.U32 R0, RZ, RZ, R4 ;  /* 0x000000ffff007224 */ /* 0x000fe400078e0004 */
        /* <DEDUP_REMOVED lines=16> */
[----:B------:R-:W-:Y:S02]  /*22350*/  IMAD.IADD R4, R4, 0x1, R5 ;  /* 0x0000000104047824 */ /* 0x000fe400078e0205 */
[----:B------:R-:W-:Y:S02]  /*22360*/  IMAD.MOV.U32 R5, RZ, RZ, 0x1f ;  /* 0x0000001fff057424 */ /* 0x000fe400078e00ff */
[----:B------:R-:W-:Y:S02]  /*22370*/  IMAD.MOV.U32 R9, RZ, RZ, R4 ;  /* 0x000000ffff097224 */ /* 0x000fe400078e0004 */
[----:B------:R-:W-:Y:S05]  /*22380*/  CALL.REL.NOINC `($__internal_13_$__cuda_sm70_shflsync_idx_p) ;  /* 0x0000160000007944 */ /* 0x000fea0003c00000 */
[----:B------:R-:W-:Y:S01]  /*22390*/  MOV R0, R5 ;  /* 0x0000000500007202 */ /* 0x000fe20000000f00 */
[----:B------:R-:W-:Y:S05]  /*223a0*/  BRA `(.L_x_796) ;  /* 0xfffde1d000007947 */ /* 0x000fea000383ffff */
.L_x_577:
[----:B------:R-:W-:Y:S02]  /*223b0*/  SEL R0, RZ, 0x1, P0 ;  /* 0x00000001ff007807 */ /* 0x000fe40000000000 */
[----:B------:R-:W-:-:S02]  /*223c0*/  MOV R2, 0x223e0 ;  /* 0x000223e000027802 */ /* 0x000fc40000000f00 */
[----:B------:R-:W-:Y:S05]  /*223d0*/  CALL.REL.NOINC `($__internal_15_$__cuda_sm70_votesync_ballot) ;  /* 0x0000167000007944 */ /* 0x000fea0003c00000 */
[----:B------:R-:W-:Y:S01]  /*223e0*/  MOV R7, R0 ;  /* 0x0000000000077202 */ /* 0x000fe20000000f00 */
[----:B------:R-:W-:Y:S05]  /*223f0*/  BRA `(.L_x_797) ;  /* 0xfffde21000007947 */ /* 0x000fea000383ffff */
.L_x_578:
[----:B------:R-:W-:Y:S01]  /*22400*/  IMAD.MOV.U32 R9, RZ, RZ, R10 ;  /* 0x000000ffff097224 */ /* 0x000fe200078e000a */
[----:B------:R-:W-:Y:S01]  /*22410*/  MOV R5, R0 ;  /* 0x0000000000057202 */ /* 0x000fe20000000f00 */
[----:B------:R-:W-:Y:S01]  /*22420*/  IMAD.MOV.U32 R3, RZ, RZ, 0x1f ;  /* 0x0000001fff037424 */ /* 0x000fe200078e00ff */
[----:B-1----:R-:W-:-:S02]  /*22430*/  MOV R2, 0x22450 ;  /* 0x0002245000027802 */ /* 0x002fc40000000f00 */
[----:B------:R-:W-:Y:S05]  /*22440*/  CALL.REL.NOINC `($__internal_13_$__cuda_sm70_shflsync_idx_p) ;  /* 0x0000154000007944 */ /* 0x000fea0003c00000 */
[----:B------:R-:W-:Y:S01]  /*22450*/  IMAD.MOV.U32 R12, RZ, RZ, R5 ;  /* 0x000000ffff0c7224 */ /* 0x000fe200078e0005 */
[----:B------:R-:W-:Y:S01]  /*22460*/  MOV R9, R8 ;  /* 0x0000000800097202 */ /* 0x000fe20000000f00 */
[----:B------:R-:W-:Y:S01]  /*22470*/  IMAD.MOV.U32 R6, RZ, RZ, RZ ;  /* 0x000000ffff067224 */ /* 0x000fe200078e00ff */
[----:B------:R-:W-:Y:S01]  /*22480*/  MOV R5, R0 ;  /* 0x0000000000057202 */ /* 0x000fe20000000f00 */
[----:B------:R-:W-:Y:S01]  /*22490*/  IMAD.MOV.U32 R3, RZ, RZ, 0x1f ;  /* 0x0000001fff037424 */ /* 0x000fe200078e00ff */
[----:B------:R-:W-:-:S02]  /*224a0*/  MOV R2, 0x224c0 ;  /* 0x000224c000027802 */ /* 0x000fc40000000f00 */
[----:B------:R-:W-:Y:S05]  /*224b0*/  CALL.REL.NOINC `($__internal_13_$__cuda_sm70_shflsync_idx_p) ;  /* 0x000014d000007944 */ /* 0x000fea0003c00000 */
[----:B------:R-:W-:Y:S01]  /*224c0*/  MOV R10, R5 ;  /* 0x00000005000a7202 */ /* 0x000fe20000000f00 */
[----:B------:R-:W-:Y:S05]  /*224d0*/  BRA `(.L_x_798) ;  /* 0xfffde1a000007947 */ /* 0x000fea000383ffff */
.L_x_581:
[----:B------:R-:W-:Y:S01]  /*224e0*/  IMAD.MOV.U32 R9, RZ, RZ, R4 ;  /* 0x000000ffff097224 */ /* 0x000fe200078e0004 */
[----:B------:R-:W-:-:S02]  /*224f0*/  MOV R3, 0x1f ;  /* 0x0000001f00037802 */ /* 0x000fc40000000f00 */
[----:B-1----:R-:W-:Y:S02]  /*22500*/  MOV R2, 0x22520 ;  /* 0x0002252000027802 */ /* 0x002fe40000000f00 */
[----:B--234-:R-:W-:Y:S05]  /*22510*/  CALL.REL.NOINC `($__internal_13_$__cuda_sm70_shflsync_idx_p) ;  /* 0x0000147000007944 */ /* 0x01cfea0003c00000 */
[----:B------:R-:W-:Y:S01]  /*22520*/  MOV R6, R5 ;  /* 0x0000000500067202 */ /* 0x000fe20000000f00 */
[----:B------:R-:W-:Y:S05]  /*22530*/  BRA `(.L_x_580) ;  /* 0xfffde1a000007947 */ /* 0x000fea000383ffff */
.L_x_636:
[----:B------:R-:W-:Y:S01]  /*22540*/  IMAD.MOV.U32 R9, RZ, RZ, R12 ;  /* 0x000000ffff097224 */ /* 0x000fe200078e000c */
[----:B------:R-:W-:Y:S01]  /*22550*/  MOV R5, RZ ;  /* 0x000000ff00057202 */ /* 0x000fe20000000f00 */
[----:B------:R-:W-:Y:S01]  /*22560*/  IMAD.MOV.U32 R3, RZ, RZ, 0x181f ;  /* 0x0000181fff037424 */ /* 0x000fe200078e00ff */
[----:B------:R-:W-:Y:S02]  /*22570*/  MOV R2, 0x22590 ;  /* 0x0002259000027802 */ /* 0x000fe40000000f00 */
[----:B-1---5:R-:W-:Y:S05]  /*22580*/  CALL.REL.NOINC `($__internal_13_$__cuda_sm70_shflsync_idx_p) ;  /* 0x0000140000007944 */ /* 0x022fea0003c00000 */
[----:B------:R-:W-:Y:S01]  /*22590*/  MOV R10, R5 ;  /* 0x00000005000a7202 */ /* 0x000fe20000000f00 */
[----:B------:R-:W-:Y:S05]  /*225a0*/  BRA `(.L_x_799) ;  /* 0xfffe5fe000007947 */ /* 0x000fea000383ffff */
.L_x_637:
[----:B------:R-:W-:Y:S01]  /*225b0*/  IMAD.MOV.U32 R9, RZ, RZ, R15 ;  /* 0x000000ffff097224 */ /* 0x000fe200078e000f */
[----:B------:R-:W-:Y:S01]  /*225c0*/  MOV R5, RZ ;  /* 0x000000ff00057202 */ /* 0x000fe20000000f00 */
[----:B------:R-:W-:Y:S01]  /*225d0*/  IMAD.MOV.U32 R3, RZ, RZ, 0x181f ;  /* 0x0000181fff037424 */ /* 0x000fe200078e00ff */
[----:B------:R-:W-:Y:S02]  /*225e0*/  MOV R2, 0x22600 ;  /* 0x0002260000027802 */ /* 0x000fe40000000f00 */
[----:B-123-5:R-:W-:Y:S05]  /*225f0*/  CALL.REL.NOINC `($__internal_13_$__cuda_sm70_shflsync_idx_p) ;  /* 0x0000139000007944 */ /* 0x02efea0003c00000 */
[----:B------:R-:W-:Y:S01]  /*22600*/  MOV R0, R5 ;  /* 0x0000000500007202 */ /* 0x000fe20000000f00 */
[----:B------:R-:W-:Y:S05]  /*22610*/  BRA `(.L_x_800) ;  /* 0xfffe5f9000007947 */ /* 0x000fea000383ffff */
.L_x_640:
[----:B-1----:R-:W-:Y:S01]  /*22620*/  IMAD.MOV.U32 R9, RZ, RZ, R12 ;  /* 0x000000ffff097224 */ /* 0x002fe200078e000c */
[----:B------:R-:W-:Y:S01]  /*22630*/  MOV R5, 0x1 ;  /* 0x0000000100057802 */ /* 0x000fe20000000f00 */
[----:B------:R-:W-:Y:S01]  /*22640*/  IMAD.MOV.U32 R3, RZ, RZ, 0x181f ;  /* 0x0000181fff037424 */ /* 0x000fe200078e00ff */
[----:B------:R-:W-:-:S02]  /*22650*/  MOV R2, 0x22670 ;  /* 0x0002267000027802 */ /* 0x000fc40000000f00 */
[----:B--2345:R-:W-:Y:S05]  /*22660*/  CALL.REL.NOINC `($__internal_13_$__cuda_sm70_shflsync_idx_p) ;  /* 0x0000132000007944 */ /* 0x03cfea0003c00000 */
[----:B------:R-:W-:Y:S01]  /*22670*/  IMAD.MOV.U32 R10, RZ, RZ, R5 ;  /* 0x000000ffff0a7224 */ /* 0x000fe200078e0005 */
[----:B------:R-:W-:Y:S01]  /*22680*/  MOV R5, 0x1 ;  /* 0x0000000100057802 */ /* 0x000fe20000000f00 */
[----:B------:R-:W-:Y:S01]  /*22690*/  IMAD.MOV.U32 R9, RZ, RZ, R15 ;  /* 0x000000ffff097224 */ /* 0x000fe200078e000f */
[----:B------:R-:W-:-:S02]  /*226a0*/  MOV R3, 0x181f ;  /* 0x0000181f00037802 */ /* 0x000fc40000000f00 */
[----:B------:R-:W-:Y:S02]  /*226b0*/  MOV R2, 0x226d0 ;  /* 0x000226d000027802 */ /* 0x000fe40000000f00 */
[----:B------:R-:W-:Y:S05]  /*226c0*/  CALL.REL.NOINC `($__internal_13_$__cuda_sm70_shflsync_idx_p) ;  /* 0x000012c000007944 */ /* 0x000fea0003c00000 */
[----:B------:R-:W-:Y:S01]  /*226d0*/  MOV R0, R5 ;  /* 0x0000000500007202 */ /* 0x000fe20000000f00 */
[----:B------:R-:W-:Y:S05]  /*226e0*/  BRA `(.L_x_801) ;  /* 0xfffe605000007947 */ /* 0x000fea000383ffff */
.L_x_643:
[----:B-1----:R-:W-:Y:S01]  /*226f0*/  IMAD.MOV.U32 R9, RZ, RZ, R12 ;  /* 0x000000ffff097224 */ /* 0x002fe200078e000c */
[----:B------:R-:W-:Y:S01]  /*22700*/  MOV R5, 0x2 ;  /* 0x0000000200057802 */ /* 0x000fe20000000f00 */
[----:B------:R-:W-:Y:S01]  /*22710*/  IMAD.MOV.U32 R3, RZ, RZ, 0x181f ;  /* 0x0000181fff037424 */ /* 0x000fe200078e00ff */
[----:B------:R-:W-:Y:S02]  /*22720*/  MOV R2, 0x22740 ;  /* 0x0002274000027802 */ /* 0x000fe40000000f00 */
[----:B--2345:R-:W-:Y:S05]  /*22730*/  CALL.REL.NOINC `($__internal_13_$__cuda_sm70_shflsync_idx_p) ;  /* 0x0000125000007944 */ /* 0x03cfea0003c00000 */
[----:B------:R-:W-:Y:S01]  /*22740*/  MOV R10, R5 ;  /* 0x00000005000a7202 */ /* 0x000fe20000000f00 */
[----:B------:R-:W-:Y:S05]  /*22750*/  BRA `(.L_x_802) ;  /* 0xfffe614000007947 */ /* 0x000fea000383ffff */
.L_x_644:
[----:B-1----:R-:W-:Y:S01]  /*22760*/  IMAD.MOV.U32 R9, RZ, RZ, R15 ;  /* 0x000000ffff097224 */ /* 0x002fe200078e000f */
[----:B------:R-:W-:Y:S01]  /*22770*/  MOV R5, 0x2 ;  /* 0x0000000200057802 */ /* 0x000fe20000000f00 */
[----:B------:R-:W-:Y:S01]  /*22780*/  IMAD.MOV.U32 R3, RZ, RZ, 0x181f ;  /* 0x0000181fff037424 */ /* 0x000fe200078e00ff */
[----:B------:R-:W-:Y:S02]  /*22790*/  MOV R2, 0x227b0 ;  /* 0x000227b000027802 */ /* 0x000fe40000000f00 */
[----:B--2345:R-:W-:Y:S05]  /*227a0*/  CALL.REL.NOINC `($__internal_13_$__cuda_sm70_shflsync_idx_p) ;  /* 0x000011e000007944 */ /* 0x03cfea0003c00000 */
[----:B------:R-:W-:Y:S01]  /*227b0*/  MOV R0, R5 ;  /* 0x0000000500007202 */ /* 0x000fe20000000f00 */
[----:B------:R-:W-:Y:S05]  /*227c0*/  BRA `(.L_x_803) ;  /* 0xfffe60f000007947 */ /* 0x000fea000383ffff */
.L_x_647:
[----:B--2---:R-:W-:Y:S01]  /*227d0*/  IMAD.MOV.U32 R9, RZ, RZ, R12 ;  /* 0x000000ffff097224 */ /* 0x004fe200078e000c */
[----:B------:R-:W-:Y:S01]  /*227e0*/  MOV R5, 0x3 ;  /* 0x0000000300057802 */ /* 0x000fe20000000f00 */
[----:B------:R-:W-:Y:S01]  /*227f0*/  IMAD.MOV.U32 R3, RZ, RZ, 0x181f ;  /* 0x0000181fff037424 */ /* 0x000fe200078e00ff */
[----:B------:R-:W-:-:S02]  /*22800*/  MOV R2, 0x22820 ;  /* 0x0002282000027802 */ /* 0x000fc40000000f00 */
[----:B-1-345:R-:W-:Y:S05]  /*22810*/  CALL.REL.NOINC `($__internal_13_$__cuda_sm70_shflsync_idx_p) ;  /* 0x0000117000007944 */ /* 0x03afea0003c00000 */
        /* <DEDUP_REMOVED lines=8> */
.L_x_732:
[----:B------:R-:W-:Y:S01]  /*228a0*/  IMAD.MOV.U32 R2, RZ, RZ, R237 ;  /* 0x000000ffff027224 */ /* 0x000fe200078e00ed */
[----:B------:R-:W-:Y:S02]  /*228b0*/  MOV R5, 0x2 ;  /* 0x0000000200057802 */ /* 0x000fe40000000f00 */
[----:B------:R-:W-:Y:S02]  /*228c0*/  MOV R3, 0x228e0 ;  /* 0x000228e000037802 */ /* 0x000fe40000000f00 */
[----:B------:R-:W-:Y:S05]  /*228d0*/  CALL.REL.NOINC `($__internal_12_$__cuda_sm70_shflsync_bfly_p) ;  /* 0x0000106000007944 */ /* 0x000fea0003c00000 */
[----:B------:R-:W-:Y:S01]  /*228e0*/  MOV R0, R5 ;  /* 0x0000000500007202 */ /* 0x000fe20000000f00 */
[----:B------:R-:W-:Y:S05]  /*228f0*/  BRA `(.L_x_805) ;  /* 0xffffa98000007947 */ /* 0x000fea000383ffff */
.L_x_733:
[----:B------:R-:W-:Y:S01]  /*22900*/  IMAD.MOV.U32 R2, RZ, RZ, R0 ;  /* 0x000000ffff027224 */ /* 0x000fe200078e0000 */
[----:B------:R-:W-:Y:S02]  /*22910*/  MOV R5, 0x1 ;  /* 0x0000000100057802 */ /* 0x000fe40000000f00 */
[----:B------:R-:W-:Y:S02]  /*22920*/  MOV R3, 0x22940 ;  /* 0x0002294000037802 */ /* 0x000fe40000000f00 */
[----:B-1----:R-:W-:Y:S05]  /*22930*/  CALL.REL.NOINC `($__internal_12_$__cuda_sm70_shflsync_bfly_p) ;  /* 0x0000100000007944 */ /* 0x002fea0003c00000 */
[----:B------:R-:W-:Y:S01]  /*22940*/  FADD.FTZ R0, R0, R5 ;  /* 0x0000000500007221 */ /* 0x000fe20000010000 */
[----:B------:R-:W-:Y:S02]  /*22950*/  MOV R2, R238 ;  /* 0x000000ee00027202 */ /* 0x000fe40000000f00 */
[----:B------:R-:W-:-:S02]  /*22960*/  MOV R5, 0x2 ;  /* 0x0000000200057802 */ /* 0x000fc40000000f00 */
[----:B------:R-:W-:Y:S02]  /*22970*/  MOV R3, 0x22990 ;  /* 0x0002299000037802 */ /* 0x000fe40000000f00 */
[----:B------:R-:W-:Y:S05]  /*22980*/  CALL.REL.NOINC `($__internal_12_$__cuda_sm70_shflsync_bfly_p) ;  /* 0x00000fb000007944 */ /* 0x000fea0003c00000 */
[----:B------:R-:W-:Y:S01]  /*22990*/  FADD.FTZ R4, R238, R5 ;  /* 0x00000005ee047221 */ /* 0x000fe20000010000 */
[----:B------:R-:W-:Y:S02]  /*229a0*/  MOV R5, 0x1 ;  /* 0x0000000100057802 */ /* 0x000fe40000000f00 */
[----:B------:R-:W-:Y:S02]  /*229b0*/  MOV R3, 0x229e0 ;  /* 0x000229e000037802 */ /* 0x000fe40000000f00 */
[----:B------:R-:W-:Y:S02]  /*229c0*/  MOV R2, R4 ;  /* 0x0000000400027202 */ /* 0x000fe40000000f00 */
[----:B------:R-:W-:Y:S05]  /*229d0*/  CALL.REL.NOINC `($__internal_12_$__cuda_sm70_shflsync_bfly_p) ;  /* 0x00000f6000007944 */ /* 0x000fea0003c00000 */
[----:B------:R-:W-:Y:S01]  /*229e0*/  MOV R3, R5 ;  /* 0x0000000500037202 */ /* 0x000fe20000000f00 */
[----:B------:R-:W-:Y:S05]  /*229f0*/  BRA `(.L_x_806) ;  /* 0xffffa8f000007947 */ /* 0x000fea000383ffff */
.L_x_740:
[----:B-1-34-:R-:W-:Y:S01]  /*22a00*/  IMAD.MOV.U32 R9, RZ, RZ, R13 ;  /* 0x000000ffff097224 */ /* 0x01afe200078e000d */
[----:B------:R-:W-:Y:S01]  /*22a10*/  MOV R5, RZ ;  /* 0x000000ff00057202 */ /* 0x000fe20000000f00 */
[----:B------:R-:W-:Y:S01]  /*22a20*/  IMAD.MOV.U32 R3, RZ, RZ, 0x181f ;  /* 0x0000181fff037424 */ /* 0x000fe200078e00ff */
[----:B------:R-:W-:Y:S02]  /*22a30*/  MOV R2, 0x22a50 ;  /* 0x00022a5000027802 */ /* 0x000fe40000000f00 */
[----:B------:R-:W-:Y:S05]  /*22a40*/  CALL.REL.NOINC `($__internal_13_$__cuda_sm70_shflsync_idx_p) ;  /* 0x00000f4000007944 */ /* 0x000fea0003c00000 */
[----:B------:R-:W-:Y:S01]  /*22a50*/  MOV R7, R5 ;  /* 0x0000000500077202 */ /* 0x000fe20000000f00 */
[----:B------:R-:W-:Y:S05]  /*22a60*/  BRA `(.L_x_807) ;  /* 0xffffc1d000007947 */ /* 0x000fea000383ffff */
.L_x_741:
[----:B------:R-:W-:Y:S01]  /*22a70*/  IMAD.MOV.U32 R9, RZ, RZ, R14 ;  /* 0x000000ffff097224 */ /* 0x000fe200078e000e */
[----:B------:R-:W-:Y:S01]  /*22a80*/  MOV R5, RZ ;  /* 0x000000ff00057202 */ /* 0x000fe20000000f00 */
[----:B------:R-:W-:Y:S01]  /*22a90*/  IMAD.MOV.U32 R3, RZ, RZ, 0x181f ;  /* 0x0000181fff037424 */ /* 0x000fe200078e00ff */
[----:B------:R-:W-:-:S02]  /*22aa0*/  MOV R2, 0x22ac0 ;  /* 0x00022ac000027802 */ /* 0x000fc40000000f00 */
[----:B-12---:R-:W-:Y:S05]  /*22ab0*/  CALL.REL.NOINC `($__internal_13_$__cuda_sm70_shflsync_idx_p) ;  /* 0x00000ed000007944 */ /* 0x006fea0003c00000 */
[----:B------:R-:W-:Y:S01]  /*22ac0*/  MOV R2, R5 ;  /* 0x0000000500027202 */ /* 0x000fe20000000f00 */
[----:B------:R-:W-:Y:S05]  /*22ad0*/  BRA `(.L_x_808) ;  /* 0xffffc18000007947 */ /* 0x000fea000383ffff */
.L_x_744:
[----:B--2---:R-:W-:Y:S01]  /*22ae0*/  IMAD.MOV.U32 R9, RZ, RZ, R13 ;  /* 0x000000ffff097224 */ /* 0x004fe200078e000d */
[----:B------:R-:W-:Y:S01]  /*22af0*/  MOV R5, 0x1 ;  /* 0x0000000100057802 */ /* 0x000fe20000000f00 */
[----:B------:R-:W-:Y:S01]  /*22b00*/  IMAD.MOV.U32 R3, RZ, RZ, 0x181f ;  /* 0x0000181fff037424 */ /* 0x000fe200078e00ff */
[----:B----4-:R-:W-:-:S02]  /*22b10*/  MOV R2, 0x22b30 ;  /* 0x00022b3000027802 */ /* 0x010fc40000000f00 */
[----:B-1-3--:R-:W-:Y:S05]  /*22b20*/  CALL.REL.NOINC `($__internal_13_$__cuda_sm70_shflsync_idx_p) ;  /* 0x00000e6000007944 */ /* 0x00afea0003c00000 */
        /* <DEDUP_REMOVED lines=8> */
.L_x_747:
[----:B-1----:R-:W-:Y:S01]  /*22bb0*/  IMAD.MOV.U32 R9, RZ, RZ, R13 ;  /* 0x000000ffff097224 */ /* 0x002fe200078e000d */
[----:B------:R-:W-:Y:S01]  /*22bc0*/  MOV R5, 0x2 ;  /* 0x0000000200057802 */ /* 0x000fe20000000f00 */
[----:B------:R-:W-:Y:S01]  /*22bd0*/  IMAD.MOV.U32 R3, RZ, RZ, 0x181f ;  /* 0x0000181fff037424 */ /* 0x000fe200078e00ff */
[----:B----4-:R-:W-:Y:S02]  /*22be0*/  MOV R2, 0x22c00 ;  /* 0x00022c0000027802 */ /* 0x010fe40000000f00 */
[----:B--23--:R-:W-:Y:S05]  /*22bf0*/  CALL.REL.NOINC `($__internal_13_$__cuda_sm70_shflsync_idx_p) ;  /* 0x00000d9000007944 */ /* 0x00cfea0003c00000 */
[----:B------:R-:W-:Y:S01]  /*22c00*/  MOV R7, R5 ;  /* 0x0000000500077202 */ /* 0x000fe20000000f00 */
[----:B------:R-:W-:Y:S05]  /*22c10*/  BRA `(.L_x_810) ;  /* 0xffffc2f000007947 */ /* 0x000fea000383ffff */
.L_x_748:
[----:B------:R-:W-:Y:S01]  /*22c20*/  IMAD.MOV.U32 R9, RZ, RZ, R14 ;  /* 0x000000ffff097224 */ /* 0x000fe200078e000e */
[----:B------:R-:W-:Y:S01]  /*22c30*/  MOV R5, 0x2 ;  /* 0x0000000200057802 */ /* 0x000fe20000000f00 */
[----:B------:R-:W-:Y:S01]  /*22c40*/  IMAD.MOV.U32 R3, RZ, RZ, 0x181f ;  /* 0x0000181fff037424 */ /* 0x000fe200078e00ff */
[----:B----4-:R-:W-:Y:S02]  /*22c50*/  MOV R2, 0x22c70 ;  /* 0x00022c7000027802 */ /* 0x010fe40000000f00 */
[----:B-123--:R-:W-:Y:S05]  /*22c60*/  CALL.REL.NOINC `($__internal_13_$__cuda_sm70_shflsync_idx_p) ;  /* 0x00000d2000007944 */ /* 0x00efea0003c00000 */
[----:B------:R-:W-:Y:S01]  /*22c70*/  MOV R2, R5 ;  /* 0x0000000500027202 */ /* 0x000fe20000000f00 */
[----:B------:R-:W-:Y:S05]  /*22c80*/  BRA `(.L_x_811) ;  /* 0xffffc2a000007947 */ /* 0x000fea000383ffff */
.L_x_751:
[----:B-1----:R-:W-:Y:S01]  /*22c90*/  IMAD.MOV.U32 R9, RZ, RZ, R13 ;  /* 0x000000ffff097224 */ /* 0x002fe200078e000d */
[----:B------:R-:W-:Y:S01]  /*22ca0*/  MOV R5, 0x3 ;  /* 0x0000000300057802 */ /* 0x000fe20000000f00 */
[----:B------:R-:W-:Y:S01]  /*22cb0*/  IMAD.MOV.U32 R3, RZ, RZ, 0x181f ;  /* 0x0000181fff037424 */ /* 0x000fe200078e00ff */
[----:B------:R-:W-:-:S02]  /*22cc0*/  MOV R2, 0x22ce0 ;  /* 0x00022ce000027802 */ /* 0x000fc40000000f00 */
[----:B--234-:R-:W-:Y:S05]  /*22cd0*/  CALL.REL.NOINC `($__internal_13_$__cuda_sm70_shflsync_idx_p) ;  /* 0x00000cb000007944 */ /* 0x01cfea0003c00000 */
        /* <DEDUP_REMOVED lines=8> */
.L_x_753:
[----:B------:R-:W-:Y:S01]  /*22d60*/  IMAD.MOV.U32 R9, RZ, RZ, R36 ;  /* 0x000000ffff097224 */ /* 0x000fe200078e0024 */
[----:B------:R-:W-:Y:S01]  /*22d70*/  MOV R5, RZ ;  /* 0x000000ff00057202 */ /* 0x000fe20000000f00 */
[----:B------:R-:W-:Y:S01]  /*22d80*/  IMAD.MOV.U32 R3, RZ, RZ, 0x1c1f ;  /* 0x00001c1fff037424 */ /* 0x000fe200078e00ff */
[----:B------:R-:W-:Y:S02]  /*22d90*/  MOV R2, 0x22db0 ;  /* 0x00022db000027802 */ /* 0x000fe40000000f00 */
[----:B-1----:R-:W-:Y:S05]  /*22da0*/  CALL.REL.NOINC `($__internal_13_$__cuda_sm70_shflsync_idx_p) ;  /* 0x00000be000007944 */ /* 0x002fea0003c00000 */
[----:B------:R-:W-:Y:S01]  /*22db0*/  MOV R4, R5 ;  /* 0x0000000500047202 */ /* 0x000fe20000000f00 */
[----:B------:R-:W-:Y:S05]  /*22dc0*/  BRA `(.L_x_813) ;  /* 0xffffc5f000007947 */ /* 0x000fea000383ffff */
.L_x_754:
[----:B------:R-:W-:Y:S01]  /*22dd0*/  IMAD.MOV.U32 R9, RZ, RZ, R38 ;  /* 0x000000ffff097224 */ /* 0x000fe200078e0026 */
[----:B------:R-:W-:Y:S01]  /*22de0*/  MOV R5, RZ ;  /* 0x000000ff00057202 */ /* 0x000fe20000000f00 */
[----:B------:R-:W-:Y:S01]  /*22df0*/  IMAD.MOV.U32 R3, RZ, RZ, 0x1c1f ;  /* 0x00001c1fff037424 */ /* 0x000fe200078e00ff */
[----:B------:R-:W-:Y:S02]  /*22e00*/  MOV R2, 0x22e20 ;  /* 0x00022e2000027802 */ /* 0x000fe40000000f00 */
[----:B-123--:R-:W-:Y:S05]  /*22e10*/  CALL.REL.NOINC `($__internal_13_$__cuda_sm70_shflsync_idx_p) ;  /* 0x00000b7000007944 */ /* 0x00efea0003c00000 */
[----:B------:R-:W-:Y:S01]  /*22e20*/  MOV R0, R5 ;  /* 0x0000000500007202 */ /* 0x000fe20000000f00 */
[----:B------:R-:W-:Y:S05]  /*22e30*/  BRA `(.L_x_814) ;  /* 0xffffc5a000007947 */ /* 0x000fea000383ffff */
.L_x_757:
[----:B------:R-:W-:Y:S01]  /*22e40*/  IMAD.MOV.U32 R9, RZ, RZ, R36 ;  /* 0x000000ffff097224 */ /* 0x000fe200078e0024 */
[----:B------:R-:W-:Y:S01]  /*22e50*/  MOV R5, 0x1 ;  /* 0x0000000100057802 */ /* 0x000fe20000000f00 */
[----:B---3--:R-:W-:Y:S01]  /*22e60*/  IMAD.MOV.U32 R3, RZ, RZ, 0x1c1f ;  /* 0x00001c1fff037424 */ /* 0x008fe200078e00ff */
[----:B------:R-:W-:-:S02]  /*22e70*/  MOV R2, 0x22e90 ;  /* 0x00022e9000027802 */ /* 0x000fc40000000f00 */
[----:B--2-4-:R-:W-:Y:S05]  /*22e80*/  CALL.REL.NOINC `($__internal_13_$__cuda_sm70_shflsync_idx_p) ;  /* 0x00000b0000007944 */ /* 0x014fea0003c00000 */
        /* <DEDUP_REMOVED lines=8> */
.L_x_761:
[----:B------:R-:W-:Y:S01]  /*22f10*/  IMAD.MOV.U32 R9, RZ, RZ, R11 ;  /* 0x000000ffff097224 */ /* 0x000fe200078e000b */
[----:B------:R-:W-:Y:S01]  /*22f20*/  MOV R5, RZ ;  /* 0x000000ff00057202 */ /* 0x000fe20000000f00 */
[----:B------:R-:W-:Y:S01]  /*22f30*/  IMAD.MOV.U32 R3, RZ, RZ, 0x181f ;  /* 0x0000181fff037424 */ /* 0x000fe200078e00ff */
[----:B------:R-:W-:Y:S02]  /*22f40*/  MOV R2, 0x22f60 ;  /* 0x00022f6000027802 */ /* 0x000fe40000000f00 */
[----:B------:R-:W-:Y:S05]  /*22f50*/  CALL.REL.NOINC `($__internal_13_$__cuda_sm70_shflsync_idx_p) ;  /* 0x00000a3000007944 */ /* 0x000fea0003c00000 */
[----:B------:R-:W-:Y:S01]  /*22f60*/  MOV R10, R5 ;  /* 0x00000005000a7202 */ /* 0x000fe20000000f00 */
[----:B------:R-:W-:Y:S05]  /*22f70*/  BRA `(.L_x_816) ;  /* 0xffffdb7000007947 */ /* 0x000fea000383ffff */
.L_x_762:
[----:B------:R-:W-:Y:S01]  /*22f80*/  IMAD.MOV.U32 R9, RZ, RZ, R14 ;  /* 0x000000ffff097224 */ /* 0x000fe200078e000e */
[----:B------:R-:W-:Y:S01]  /*22f90*/  MOV R5, RZ ;  /* 0x000000ff00057202 */ /* 0x000fe20000000f00 */
[----:B------:R-:W-:Y:S01]  /*22fa0*/  IMAD.MOV.U32 R3, RZ, RZ, 0x181f ;  /* 0x0000181fff037424 */ /* 0x000fe200078e00ff */
[----:B------:R-:W-:Y:S02]  /*22fb0*/  MOV R2, 0x22fd0 ;  /* 0x00022fd000027802 */ /* 0x000fe40000000f00 */
[----:B-12---:R-:W-:Y:S05]  /*22fc0*/  CALL.REL.NOINC `($__internal_13_$__cuda_sm70_shflsync_idx_p) ;  /* 0x000009c000007944 */ /* 0x006fea0003c00000 */
[----:B------:R-:W-:Y:S01]  /*22fd0*/  MOV R2, R5 ;  /* 0x0000000500027202 */ /* 0x000fe20000000f00 */
[----:B------:R-:W-:Y:S05]  /*22fe0*/  BRA `(.L_x_817) ;  /* 0xffffdb2000007947 */ /* 0x000fea000383ffff */
.L_x_765:
        /* <DEDUP_REMOVED lines=13> */
.L_x_768:
[----:B-1----:R-:W-:Y:S01]  /*230c0*/  IMAD.MOV.U32 R9, RZ, RZ, R11 ;  /* 0x000000ffff097224 */ /* 0x002fe200078e000b */
[----:B------:R-:W-:Y:S01]  /*230d0*/  MOV R5, 0x2 ;  /* 0x0000000200057802 */ /* 0x000fe20000000f00 */
[----:B------:R-:W-:Y:S01]  /*230e0*/  IMAD.MOV.U32 R3, RZ, RZ, 0x181f ;  /* 0x0000181fff037424 */ /* 0x000fe200078e00ff */
[----:B----4-:R-:W-:Y:S02]  /*230f0*/  MOV R2, 0x23110 ;  /* 0x0002311000027802 */ /* 0x010fe40000000f00 */
[----:B--23--:R-:W-:Y:S05]  /*23100*/  CALL.REL.NOINC `($__internal_13_$__cuda_sm70_shflsync_idx_p) ;  /* 0x0000088000007944 */ /* 0x00cfea0003c00000 */
[----:B------:R-:W-:Y:S01]  /*23110*/  MOV R10, R5 ;  /* 0x00000005000a7202 */ /* 0x000fe20000000f00 */
[----:B------:R-:W-:Y:S05]  /*23120*/  BRA `(.L_x_819) ;  /* 0xffffdca000007947 */ /* 0x000fea000383ffff */
.L_x_769:
[----:B------:R-:W-:Y:S01]  /*23130*/  IMAD.MOV.U32 R9, RZ, RZ, R14 ;  /* 0x000000ffff097224 */ /* 0x000fe200078e000e */
[----:B------:R-:W-:Y:S01]  /*23140*/  MOV R5, 0x2 ;  /* 0x0000000200057802 */ /* 0x000fe20000000f00 */
[----:B------:R-:W-:Y:S01]  /*23150*/  IMAD.MOV.U32 R3, RZ, RZ, 0x181f ;  /* 0x0000181fff037424 */ /* 0x000fe200078e00ff */
[----:B----4-:R-:W-:Y:S02]  /*23160*/  MOV R2, 0x23180 ;  /* 0x0002318000027802 */ /* 0x010fe40000000f00 */
[----:B-123--:R-:W-:Y:S05]  /*23170*/  CALL.REL.NOINC `($__internal_13_$__cuda_sm70_shflsync_idx_p) ;  /* 0x0000081000007944 */ /* 0x00efea0003c00000 */
[----:B------:R-:W-:Y:S01]  /*23180*/  MOV R2, R5 ;  /* 0x0000000500027202 */ /* 0x000fe20000000f00 */
[----:B------:R-:W-:Y:S05]  /*23190*/  BRA `(.L_x_820) ;  /* 0xffffdc5000007947 */ /* 0x000fea000383ffff */
.L_x_772:
        /* <DEDUP_REMOVED lines=13> */
.L_x_774:
[----:B------:R-:W-:Y:S01]  /*23270*/  IMAD.MOV.U32 R9, RZ, RZ, R83 ;  /* 0x000000ffff097224 */ /* 0x000fe200078e0053 */
[----:B------:R-:W-:Y:S01]  /*23280*/  MOV R5, RZ ;  /* 0x000000ff00057202 */ /* 0x000fe20000000f00 */
[----:B------:R-:W-:Y:S01]  /*23290*/  IMAD.MOV.U32 R3, RZ, RZ, 0x1f ;  /* 0x0000001fff037424 */ /* 0x000fe200078e00ff */
[----:B----4-:R-:W-:Y:S02]  /*232a0*/  MOV R2, 0x232c0 ;  /* 0x000232c000027802 */ /* 0x010fe40000000f00 */
[----:B------:R-:W-:Y:S05]  /*232b0*/  CALL.REL.NOINC `($__internal_13_$__cuda_sm70_shflsync_idx_p) ;  /* 0x000006d000007944 */ /* 0x000fea0003c00000 */
[----:B------:R-:W-:Y:S01]  /*232c0*/  MOV R10, R5 ;  /* 0x00000005000a7202 */ /* 0x000fe20000000f00 */
[----:B------:R-:W-:Y:S05]  /*232d0*/  BRA `(.L_x_822) ;  /* 0xffffde6000007947 */ /* 0x000fea000383ffff */
.L_x_775:
[----:B------:R-:W-:Y:S01]  /*232e0*/  IMAD.MOV.U32 R9, RZ, RZ, R83 ;  /* 0x000000ffff097224 */ /* 0x000fe200078e0053 */
[----:B------:R-:W-:Y:S01]  /*232f0*/  MOV R5, 0x1 ;  /* 0x0000000100057802 */ /* 0x000fe20000000f00 */
[----:B------:R-:W-:Y:S01]  /*23300*/  IMAD.MOV.U32 R3, RZ, RZ, 0x1f ;  /* 0x0000001fff037424 */ /* 0x000fe200078e00ff */
[----:B----4-:R-:W-:Y:S02]  /*23310*/  MOV R2, 0x23330 ;  /* 0x0002333000027802 */ /* 0x010fe40000000f00 */
[----:B-12---:R-:W-:Y:S05]  /*23320*/  CALL.REL.NOINC `($__internal_13_$__cuda_sm70_shflsync_idx_p) ;  /* 0x0000066000007944 */ /* 0x006fea0003c00000 */
[----:B------:R-:W-:Y:S01]  /*23330*/  MOV R8, R5 ;  /* 0x0000000500087202 */ /* 0x000fe20000000f00 */
[----:B------:R-:W-:Y:S05]  /*23340*/  BRA `(.L_x_823) ;  /* 0xffffde1000007947 */ /* 0x000fea000383ffff */
.L_x_776:
[----:B------:R-:W-:Y:S01]  /*23350*/  IMAD.MOV.U32 R0, RZ, RZ, R4 ;  /* 0x000000ffff007224 */ /* 0x000fe200078e0004 */
[----:B------:R-:W-:-:S02]  /*23360*/  MOV R2, 0x1 ;  /* 0x0000000100027802 */ /* 0x000fc40000000f00 */
[----:B------:R-:W-:Y:S02]  /*23370*/  MOV R3, 0x23390 ;  /* 0x0002339000037802 */ /* 0x000fe40000000f00 */
[----:B-123--:R-:W-:Y:S05]  /*23380*/  CALL.REL.NOINC `($__internal_14_$__cuda_sm70_shflsync_up_p) ;  /* 0x0000065000007944 */ /* 0x00efea0003c00000 */
[----:B------:R-:W-:Y:S05]  /*23390*/  BRA `(.L_x_824) ;  /* 0xffffdef000007947 */ /* 0x000fea000383ffff */
.L_x_777:
[----:B------:R-:W-:Y:S01]  /*233a0*/  IMAD.MOV.U32 R0, RZ, RZ, R4 ;  /* 0x000000ffff007224 */ /* 0x000fe200078e0004 */
[----:B------:R-:W-:Y:S02]  /*233b0*/  MOV R2, 0x2 ;  /* 0x0000000200027802 */ /* 0x000fe40000000f00 */
[----:B------:R-:W-:Y:S02]  /*233c0*/  MOV R3, 0x233e0 ;  /* 0x000233e000037802 */ /* 0x000fe40000000f00 */
[----:B-12---:R-:W-:Y:S05]  /*233d0*/  CALL.REL.NOINC `($__internal_14_$__cuda_sm70_shflsync_up_p) ;  /* 0x0000060000007944 */ /* 0x006fea0003c00000 */
        /* <DEDUP_REMOVED lines=27> */
.L_x_781:
[----:B------:R-:W-:Y:S02]  /*23590*/  MOV R2, 0x1 ;  /* 0x0000000100027802 */ /* 0x000fe40000000f00 */
[----:B------:R-:W-:-:S02]  /*235a0*/  MOV R3, 0x235c0 ;  /* 0x000235c000037802 */ /* 0x000fc40000000f00 */
[----:B------:R-:W-:Y:S05]  /*235b0*/  CALL.REL.NOINC `($__internal_14_$__cuda_sm70_shflsync_up_p) ;  /* 0x0000042000007944 */ /* 0x000fea0003c00000 */
[----:B------:R-:W-:Y:S01]  /*235c0*/  MOV R2, R5 ;  /* 0x0000000500027202 */ /* 0x000fe20000000f00 */
[----:B------:R-:W-:Y:S05]  /*235d0*/  BRA `(.L_x_826) ;  /* 0xffffdf1000007947 */ /* 0x000fea000383ffff */
.L_x_782:
[----:B------:R-:W-:Y:S02]  /*235e0*/  MOV R2, 0x2 ;  /* 0x0000000200027802 */ /* 0x000fe40000000f00 */
[----:B------:R-:W-:-:S02]  /*235f0*/  MOV R3, 0x23610 ;  /* 0x0002361000037802 */ /* 0x000fc40000000f00 */
[----:B------:R-:W-:Y:S05]  /*23600*/  CALL.REL.NOINC `($__internal_14_$__cuda_sm70_shflsync_up_p) ;  /* 0x000003d000007944 */ /* 0x000fea0003c00000 */
[----:B------:R-:W-:Y:S01]  /*23610*/  SEL R5, R5, RZ, P1 ;  /* 0x000000ff05057207 */ /* 0x000fe20000800000 */
[----:B------:R-:W-:Y:S01]  /*23620*/  IMAD.MOV.U32 R2, RZ, RZ, 0x4 ;  /* 0x00000004ff027424 */ /* 0x000fe200078e00ff */
[----:B------:R-:W-:-:S03]  /*23630*/  MOV R3, 0x23660 ;  /* 0x0002366000037802 */ /* 0x000fc60000000f00 */
[----:B------:R-:W-:Y:S02]  /*23640*/  IMAD.IADD R0, R0, 0x1, R5 ;  /* 0x0000000100007824 */ /* 0x000fe400078e0205 */
        /* <DEDUP_REMOVED lines=22> */
.L_x_784:
[----:B------:R-:W-:Y:S02]  /*237b0*/  SEL R0, RZ, 0x1, P0 ;  /* 0x00000001ff007807 */ /* 0x000fe40000000000 */
[----:B------:R-:W-:-:S02]  /*237c0*/  MOV R2, 0x237e0 ;  /* 0x000237e000027802 */ /* 0x000fc40000000f00 */
[----:B---3--:R-:W-:Y:S05]  /*237d0*/  CALL.REL.NOINC `($__internal_15_$__cuda_sm70_votesync_ballot) ;  /* 0x0000027000007944 */ /* 0x008fea0003c00000 */
[----:B------:R-:W-:Y:S01]  /*237e0*/  MOV R11, R0 ;  /* 0x00000000000b7202 */ /* 0x000fe20000000f00 */
[----:B------:R-:W-:Y:S05]  /*237f0*/  BRA `(.L_x_828) ;  /* 0xffffde8000007947 */ /* 0x000fea000383ffff */
.L_x_785:
[----:B------:R-:W-:Y:S01]  /*23800*/  IMAD.MOV.U32 R9, RZ, RZ, R6 ;  /* 0x000000ffff097224 */ /* 0x000fe200078e0006 */
[----:B------:R-:W-:Y:S01]  /*23810*/  MOV R5, R0 ;  /* 0x0000000000057202 */ /* 0x000fe20000000f00 */
[----:B------:R-:W-:Y:S01]  /*23820*/  IMAD.MOV.U32 R3, RZ, RZ, 0x1f ;  /* 0x0000001fff037424 */ /* 0x000fe200078e00ff */
[----:B-1----:R-:W-:-:S02]  /*23830*/  MOV R2, 0x23850 ;  /* 0x0002385000027802 */ /* 0x002fc40000000f00 */
[----:B---3--:R-:W-:Y:S05]  /*23840*/  CALL.REL.NOINC `($__internal_13_$__cuda_sm70_shflsync_idx_p) ;  /* 0x0000014000007944 */ /* 0x008fea0003c00000 */
[----:B------:R-:W-:Y:S01]  /*23850*/  IMAD.MOV.U32 R6, RZ, RZ, R5 ;  /* 0x000000ffff067224 */ /* 0x000fe200078e0005 */
[----:B------:R-:W-:Y:S01]  /*23860*/  MOV R5, R0 ;  /* 0x0000000000057202 */ /* 0x000fe20000000f00 */
[----:B------:R-:W-:Y:S01]  /*23870*/  IMAD.MOV.U32 R9, RZ, RZ, R7 ;  /* 0x000000ffff097224 */ /* 0x000fe200078e0007 */
[----:B------:R-:W-:-:S02]  /*23880*/  MOV R3, 0x1f ;  /* 0x0000001f00037802 */ /* 0x000fc40000000f00 */
[----:B------:R-:W-:Y:S02]  /*23890*/  MOV R2, 0x238b0 ;  /* 0x000238b000027802 */ /* 0x000fe40000000f00 */
[----:B------:R-:W-:Y:S05]  /*238a0*/  CALL.REL.NOINC `($__internal_13_$__cuda_sm70_shflsync_idx_p) ;  /* 0x000000e000007944 */ /* 0x000fea0003c00000 */
[----:B------:R-:W-:Y:S01]  /*238b0*/  MOV R7, R5 ;  /* 0x0000000500077202 */ /* 0x000fe20000000f00 */
[----:B------:R-:W-:Y:S05]  /*238c0*/  BRA `(.L_x_829) ;  /* 0xffffde2000007947 */ /* 0x000fea000383ffff */
.L_x_788:
[----:B------:R-:W-:Y:S01]  /*238d0*/  IMAD.MOV.U32 R9, RZ, RZ, R4 ;  /* 0x000000ffff097224 */ /* 0x000fe200078e0004 */
[----:B------:R-:W-:Y:S01]  /*238e0*/  MOV R5, R0 ;  /* 0x0000000000057202 */ /* 0x000fe20000000f00 */
[----:B------:R-:W-:Y:S01]  /*238f0*/  IMAD.MOV.U32 R3, RZ, RZ, 0x1f ;  /* 0x0000001fff037424 */ /* 0x000fe200078e00ff */
[----:B-1----:R-:W-:Y:S02]  /*23900*/  MOV R2, 0x23920 ;  /* 0x0002392000027802 */ /* 0x002fe40000000f00 */
[----:B---34-:R-:W-:Y:S05]  /*23910*/  CALL.REL.NOINC `($__internal_13_$__cuda_sm70_shflsync_idx_p) ;  /* 0x0000007000007944 */ /* 0x018fea0003c00000 */
[----:B------:R-:W-:Y:S01]  /*23920*/  MOV R12, R5 ;  /* 0x00000005000c7202 */ /* 0x000fe20000000f00 */
[----:B------:R-:W-:Y:S05]  /*23930*/  BRA `(.L_x_787) ;  /* 0xffffde1000007947 */ /* 0x000fea000383ffff */
        .weak           $__internal_12_$__cuda_sm70_shflsync_bfly_p
        .type           $__internal_12_$__cuda_sm70_shflsync_bfly_p,@function
        .size           $__internal_12_$__cuda_sm70_shflsync_bfly_p,($__internal_13_$__cuda_sm70_shflsync_idx_p - $__internal_12_$__cuda_sm70_shflsync_bfly_p)
$__internal_12_$__cuda_sm70_shflsync_bfly_p:
[----:B------:R-:W-:Y:S04]  /*23940*/  WARPSYNC R6 ;  /* 0x0000000600007348 */ /* 0x000fe80003800000 */
[----:B------:R1:W2:Y:S02]  /*23950*/  SHFL.BFLY PT, R5, R2, R5, R7 ;  /* 0x0c00000502057389 */ /* 0x0002a400000e0007 */
[----:B-1----:R-:W-:-:S02]  /*23960*/  MOV R2, R3 ;  /* 0x0000000300027202 */ /* 0x002fc40000000f00 */
[----:B------:R-:W-:-:S04]  /*23970*/  MOV R3, 0x0 ;  /* 0x0000000000037802 */ /* 0x000fc80000000f00 */
[----:B--2---:R-:W-:Y:S05]  /*23980*/  RET.REL.NODEC R2 `(_ZN7cutlass13device_kernelIN5flash19enable_sm80_to_sm89INS1_16FlashAttnFwdSm80INS1_25CollectiveMainloopFwdSm80ILi8ELi1ELb0EN4cute5tupleIJNS5_1CILi128EEENS7_ILi64EEENS7_ILi192EEEEEELi192ENS_10bfloat16_tEfNS_4arch4Sm80ELb0ELb1ELb1ELb1ELb0ELb1ELb1ELb1EEENS1_21CollectiveEpilogueFwdINS6_IJS8_SA_S9_EEENS6_IJNS7_ILi1EEESI_SI_EEESC_SE_Li256ELb1ELb1ELb1ELb0EEENS1_36VarlenDynamicPersistentTileSchedulerILi128ELi64ELi256ELi256ELb1ELb1ELb0ELb1ELb0ELb1EEEEEEEEEvNT_6ParamsE) ;  /* 0xfffdc67002007950 */ /* 0x004fea0003c3ffff */
        .weak           $__internal_13_$__cuda_sm70_shflsync_idx_p
        .type           $__internal_13_$__cuda_sm70_shflsync_idx_p,@function
        .size           $__internal_13_$__cuda_sm70_shflsync_idx_p,($__internal_14_$__cuda_sm70_shflsync_up_p - $__internal_13_$__cuda_sm70_shflsync_idx_p)
$__internal_13_$__cuda_sm70_shflsync_idx_p:
[----:B------:R-:W-:-:S04]  /*23990*/  MOV R86, 0xffffffff ;  /* 0xffffffff00567802 */ /* 0x000fc80000000f00 */
[----:B------:R-:W-:Y:S04]  /*239a0*/  WARPSYNC R86 ;  /* 0x0000005600007348 */ /* 0x000fe80003800000 */
[----:B------:R1:W2:Y:S02]  /*239b0*/  SHFL.IDX PT, R5, R9, R5, R3 ;  /* 0x0000000509057389 */ /* 0x0002a400000e0003 */
[----:B-1----:R-:W-:-:S04]  /*239c0*/  MOV R3, 0x0 ;  /* 0x0000000000037802 */ /* 0x002fc80000000f00 */
[----:B--2---:R-:W-:Y:S05]  /*239d0*/  RET.REL.NODEC R2 `(_ZN7cutlass13device_kernelIN5flash19enable_sm80_to_sm89INS1_16FlashAttnFwdSm80INS1_25CollectiveMainloopFwdSm80ILi8ELi1ELb0EN4cute5tupleIJNS5_1CILi128EEENS7_ILi64EEENS7_ILi192EEEEEELi192ENS_10bfloat16_tEfNS_4arch4Sm80ELb0ELb1ELb1ELb1ELb0ELb1ELb1ELb1EEENS1_21CollectiveEpilogueFwdINS6_IJS8_SA_S9_EEENS6_IJNS7_ILi1EEESI_SI_EEESC_SE_Li256ELb1ELb1ELb1ELb0EEENS1_36VarlenDynamicPersistentTileSchedulerILi128ELi64ELi256ELi256ELb1ELb1ELb0ELb1ELb0ELb1EEEEEEEEEvNT_6ParamsE) ;  /* 0xfffdc62002007950 */ /* 0x004fea0003c3ffff */
        .weak           $__internal_14_$__cuda_sm70_shflsync_up_p
        .type           $__internal_14_$__cuda_sm70_shflsync_up_p,@function
        .size           $__internal_14_$__cuda_sm70_shflsync_up_p,($__internal_15_$__cuda_sm70_votesync_ballot - $__internal_14_$__cuda_sm70_shflsync_up_p)
$__internal_14_$__cuda_sm70_shflsync_up_p:
[----:B------:R-:W-:Y:S02]  /*239e0*/  IMAD.MOV.U32 R5, RZ, RZ, RZ ;  /* 0x000000ffff057224 */ /* 0x000fe400078e00ff */
[----:B------:R-:W-:-:S04]  /*239f0*/  IMAD.MOV.U32 R9, RZ, RZ, -0x1 ;  /* 0xffffffffff097424 */ /* 0x000fc800078e00ff */
[----:B------:R-:W-:Y:S04]  /*23a00*/  WARPSYNC R9 ;  /* 0x0000000900007348 */ /* 0x000fe80003800000 */
[----:B------:R1:W2:Y:S02]  /*23a10*/  SHFL.UP PT, R5, R0, R2, R5 ;  /* 0x0400000200057389 */ /* 0x0002a400000e0005 */
[----:B-1----:R-:W-:Y:S02]  /*23a20*/  MOV R2, R3 ;  /* 0x0000000300027202 */ /* 0x002fe40000000f00 */
[----:B------:R-:W-:-:S04]  /*23a30*/  MOV R3, 0x0 ;  /* 0x0000000000037802 */ /* 0x000fc80000000f00 */
[----:B--2---:R-:W-:Y:S05]  /*23a40*/  RET.REL.NODEC R2 `(_ZN7cutlass13device_kernelIN5flash19enable_sm80_to_sm89INS1_16FlashAttnFwdSm80INS1_25CollectiveMainloopFwdSm80ILi8ELi1ELb0EN4cute5tupleIJNS5_1CILi128EEENS7_ILi64EEENS7_ILi192EEEEEELi192ENS_10bfloat16_tEfNS_4arch4Sm80ELb0ELb1ELb1ELb1ELb0ELb1ELb1ELb1EEENS1_21CollectiveEpilogueFwdINS6_IJS8_SA_S9_EEENS6_IJNS7_ILi1EEESI_SI_EEESC_SE_Li256ELb1ELb1ELb1ELb0EEENS1_36VarlenDynamicPersistentTileSchedulerILi128ELi64ELi256ELi256ELb1ELb1ELb0ELb1ELb0ELb1EEEEEEEEEvNT_6ParamsE) ;  /* 0xfffdc5b002007950 */ /* 0x004fea0003c3ffff */
        .weak           $__internal_15_$__cuda_sm70_votesync_ballot
        .type           $__internal_15_$__cuda_sm70_votesync_ballot,@function
        .size           $__internal_15_$__cuda_sm70_votesync_ballot,(.L_x_2484 - $__internal_15_$__cuda_sm70_votesync_ballot)
$__internal_15_$__cuda_sm70_votesync_ballot:
[----:B------:R-:W-:Y:S01]  /*23a50*/  ISETP.NE.U32.AND P0, PT, R0, 0x1, PT ;  /* 0x000000010000780c */ /* 0x000fe20003f05070 */
[----:B------:R-:W-:-:S04]  /*23a60*/  IMAD.MOV.U32 R3, RZ, RZ, -0x1 ;  /* 0xffffffffff037424 */ /* 0x000fc800078e00ff */
[----:B------:R-:W-:Y:S08]  /*23a70*/  WARPSYNC R3 ;  /* 0x0000000300007348 */ /* 0x000ff00003800000 */
[----:B------:R-:W-:-:S04]  /*23a80*/  VOTE.ANY R0, PT, !P0 ;  /* 0x0000000000007806 */ /* 0x000fc800040e0100 */
[----:B------:R-:W-:Y:S01]  /*23a90*/  LOP3.LUT R0, R0, R3, RZ, 0xc0, !PT ;  /* 0x0000000300007212 */ /* 0x000fe200078ec0ff */
[----:B------:R-:W-:-:S04]  /*23aa0*/  IMAD.MOV.U32 R3, RZ, RZ, 0x0 ;  /* 0x00000000ff037424 */ /* 0x000fc800078e00ff */
[----:B------:R-:W-:Y:S05]  /*23ab0*/  RET.REL.NODEC R2 `(_ZN7cutlass13device_kernelIN5flash19enable_sm80_to_sm89INS1_16FlashAttnFwdSm80INS1_25CollectiveMainloopFwdSm80ILi8ELi1ELb0EN4cute5tupleIJNS5_1CILi128EEENS7_ILi64EEENS7_ILi192EEEEEELi192ENS_10bfloat16_tEfNS_4arch4Sm80ELb0ELb1ELb1ELb1ELb0ELb1ELb1ELb1EEENS1_21CollectiveEpilogueFwdINS6_IJS8_SA_S9_EEENS6_IJNS7_ILi1EEESI_SI_EEESC_SE_Li256ELb1ELb1ELb1ELb0EEENS1_36VarlenDynamicPersistentTileSchedulerILi128ELi64ELi256ELi256ELb1ELb1ELb0ELb1ELb0ELb1EEEEEEEEEvNT_6ParamsE) ;  /* 0xfffdc54002007950 */ /* 0x000fea0003c3ffff */
.L_x_830:
        /* <DEDUP_REMOVED lines=12> */
.L_x_2484:


//--------------------- .text._ZN7cutlass13device_kernelIN5flash19enable_sm80_to_sm89INS1_16FlashAttnFwdSm80INS1_25CollectiveMainloopFwdSm80ILi8ELi1ELb1EN4cute5tupleIJNS5_1CILi128EEENS7_ILi96EEENS7_ILi192EEEEEELi192ENS_10bfloat16_tEfNS_4arch4Sm80ELb1ELb0ELb1ELb0ELb0ELb0ELb1ELb1EEENS1_21CollectiveEpilogueFwdINS6_IJS8_SA_S9_EEENS6_IJNS7_ILi1EEESI_SI_EEESC_SE_Li256ELb0ELb1ELb1ELb0EEENS1_30DynamicPersistentTileSchedulerILi256ELi256ELb1ELb1ELb0EEEEEEEEEvNT_6ParamsE --------------------------
	.section	.text._ZN7cutlass13device_kernelIN5flash19enable_sm80_to_sm89INS1_16FlashAttnFwdSm80INS1_25CollectiveMainloopFwdSm80ILi8ELi1ELb1EN4cute5tupleIJNS5_1CILi128EEENS7_ILi96EEENS7_ILi192EEEEEELi192ENS_10bfloat16_tEfNS_4arch4Sm80ELb1ELb0ELb1ELb0ELb0ELb0ELb1ELb1EEENS1_21CollectiveEpilogueFwdINS6_IJS8_SA_S9_EEENS6_IJNS7_ILi1EEESI_SI_EEESC_SE_Li256ELb0ELb1ELb1ELb0EEENS1_30DynamicPersistentTileSchedulerILi256ELi256ELb1ELb1ELb0EEEEEEEEEvNT_6ParamsE,"ax",@progbits
	.sectioninfo	@"SHI_REGISTERS=255"
	.align	128
.text._ZN7cutlass13device_kernelIN5flash19enable_sm80_to_sm89INS1_16FlashAttnFwdSm80INS1_25CollectiveMainloopFwdSm80ILi8ELi1ELb1EN4cute5tupleIJNS5_1CILi128EEENS7_ILi96EEENS7_ILi192EEEEEELi192ENS_10bfloat16_tEfNS_4arch4Sm80ELb1ELb0ELb1ELb0ELb0ELb0ELb1ELb1EEENS1_21CollectiveEpilogueFwdINS6_IJS8_SA_S9_EEENS6_IJNS7_ILi1EEESI_SI_EEESC_SE_Li256ELb0ELb1ELb1ELb0EEENS1_30DynamicPersistentTileSchedulerILi256ELi256ELb1ELb1ELb0EEEEEEEEEvNT_6ParamsE:
        .type           _ZN7cutlass13device_kernelIN5flash19enable_sm80_to_sm89INS1_16FlashAttnFwdSm80INS1_25CollectiveMainloopFwdSm80ILi8ELi1ELb1EN4cute5tupleIJNS5_1CILi128EEENS7_ILi96EEENS7_ILi192EEEEEELi192ENS_10bfloat16_tEfNS_4arch4Sm80ELb1ELb0ELb1ELb0ELb0ELb0ELb1ELb1EEENS1_21CollectiveEpilogueFwdINS6_IJS8_SA_S9_EEENS6_IJNS7_ILi1EEESI_SI_EEESC_SE_Li256ELb0ELb1ELb1ELb0EEENS1_30DynamicPersistentTileSchedulerILi256ELi256ELb1ELb1ELb0EEEEEEEEEvNT_6ParamsE,@function
        .size           _ZN7cutlass13device_kernelIN5flash19enable_sm80_to_sm89INS1_16FlashAttnFwdSm80INS1_25CollectiveMainloopFwdSm80ILi8ELi1ELb1EN4cute5tupleIJNS5_1CILi128EEENS7_ILi96EEENS7_ILi192EEEEEELi192ENS_10bfloat16_tEfNS_4arch4Sm80ELb1ELb0ELb1ELb0ELb0ELb0ELb1ELb1EEENS1_21CollectiveEpilogueFwdINS6_IJS8_SA_S9_EEENS6_IJNS7_ILi1EEESI_SI_EEESC_SE_Li256ELb0ELb1ELb1ELb0EEENS1_30DynamicPersistentTileSchedulerILi256ELi256ELb1ELb1ELb0EEEEEEEEEvNT_6ParamsE,(.L_x_2489 - _ZN7cutlass13device_kernelIN5flash19enable_sm80_to_sm89INS1_16FlashAttnFwdSm80INS1_25CollectiveMainloopFwdSm80ILi8ELi1ELb1EN4cute5tupleIJNS5_1CILi128EEENS7_ILi96EEENS7_ILi192EEEEEELi192ENS_10bfloat16_tEfNS_4arch4Sm80ELb1ELb0ELb1ELb0ELb0ELb0ELb1ELb1EEENS1_21CollectiveEpilogueFwdINS6_IJS8_SA_S9_EEENS6_IJNS7_ILi1EEESI_SI_EEESC_SE_Li256ELb0ELb1ELb1ELb0EEENS1_30DynamicPersistentTileSchedulerILi256ELi256ELb1ELb1ELb0EEEEEEEEEvNT_6ParamsE)
        .other          _ZN7cutlass13device_kernelIN5flash19enable_sm80_to_sm89INS1_16FlashAttnFwdSm80INS1_25CollectiveMainloopFwdSm80ILi8ELi1ELb1EN4cute5tupleIJNS5_1CILi128EEENS7_ILi96EEENS7_ILi192EEEEEELi192ENS_10bfloat16_tEfNS_4arch4Sm80ELb1ELb0ELb1ELb0ELb0ELb0ELb1ELb1EEENS1_21CollectiveEpilogueFwdINS6_IJS8_SA_S9_EEENS6_IJNS7_ILi1EEESI_SI_EEESC_SE_Li256ELb0ELb1ELb1ELb0EEENS1_30DynamicPersistentTileSchedulerILi256ELi256ELb1ELb1ELb0EEEEEEEEEvNT_6ParamsE,@"STO_CUDA_ENTRY STV_DEFAULT"
_ZN7cutlass13device_kernelIN5flash19enable_sm80_to_sm89INS1_16FlashAttnFwdSm80INS1_25CollectiveMainloopFwdSm80ILi8ELi1ELb1EN4cute5tupleIJNS5_1CILi128EEENS7_ILi96EEENS7_ILi192EEEEEELi192ENS_10bfloat16_tEfNS_4arch4Sm80ELb1ELb0ELb1ELb0ELb0ELb0ELb1ELb1EEENS1_21CollectiveEpilogueFwdINS6_IJS8_SA_S9_EEENS6_IJNS7_ILi1EEESI_SI_EEESC_SE_Li256ELb0ELb1ELb1ELb0EEENS1_30DynamicPersistentTileSchedulerILi256ELi256ELb1ELb1ELb0EEEEEEEEEvNT_6ParamsE:
[----:B------:R-:W-:-:S03]  /*0000*/  MOV R1, c[0x0][0x28] ;  /* 0x00000a0000017a02 */ /* 0x000fc60000000f00 */
[----:B------:R-:W1:Y:S01]  /*0010*/  S2R R14, SR_TID.X ;  /* 0x00000000000e7919 */ /* 0x000e620000002100 */
[----:B------:R-:W-:-:S03]  /*0020*/  IADD3 R1, R1, -0xa8, RZ ;  /* 0xffffff5801017810 */ /* 0x000fc60007ffe0ff */
[----:B------:R-:W2:Y:S01]  /*0030*/  S2R R13, SR_CTAID.X ;  /* 0x00000000000d7919 */ /* 0x000ea20000002500 */
[----:B-1----:R-:W-:-:S05]  /*0040*/  SHF.R.U32.HI R0, RZ, 0x5, R14 ;  /* 0x00000005ff007819 */ /* 0x002fca000001160e */
[----:B------:R-:W1:Y:S04]  /*0050*/  SHFL.IDX PT, R2, R0, RZ, 0x1f ;  /* 0x00001fff00027589 */ /* 0x000e6800000e0000 */
[----:B------:R-:W3:Y:S01]  /*0060*/  SHFL.IDX PT, R0, R0, RZ, 0x1f ;  /* 0x00001fff00007589 */ /* 0x000ee200000e0000 */
[----:B-1----:R-:W-:Y:S01]  /*0070*/  ISETP.GE.AND P0, PT, R2, 0x1, PT ;  /* 0x000000010200780c */ /* 0x002fe20003f06270 */
[----:B---3--:R1:W3:-:S12]  /*0080*/  R2UR UR6, R0 ;  /* 0x00000000000673c2 */ /* 0x0082d800000e0000 */
[----:B------:R-:W-:Y:S06]  /*0090*/  @P0 BAR.ARV 0x4, 0x100 ;  /* 0x0104000000000b1d */ /* 0x000fec0000002000 */
[----:B--2---:R-:W-:-:S13]  /*00a0*/  ISETP.GE.AND P0, PT, R13, c[0x0][0x538], PT ;  /* 0x00014e000d007a0c */ /* 0x004fda0003f06270 */
[----:B------:R-:W-:Y:S05]  /*00b0*/  @P0 EXIT ;  /* 0x000000000000094d */ /* 0x000fea0003800000 */
[----:B-1-3--:R-:W-:Y:S01]  /*00c0*/  SHF.R.S32.HI R11, RZ, 0x1f, R14 ;  /* 0x0000001fff0b7819 */ /* 0x00afe2000001140e */
[----:B------:R-:W-:Y:S01]  /*00d0*/  IMAD.MOV.U32 R249, RZ, RZ, 0x10 ;  /* 0x00000010fff97424 */ /* 0x000fe200078e00ff */
[----:B------:R-:W-:Y:S01]  /*00e0*/  ULDC.64 UR8, c[0x0][0x118] ;  /* 0x0000460000087ab9 */ /* 0x000fe20000000a00 */
[----:B------:R-:W-:Y:S01]  /*00f0*/  IMAD.MOV.U32 R230, RZ, RZ, 0x20 ;  /* 0x00000020ffe67424 */ /* 0x000fe200078e00ff */
[CC--:B------:R-:W-:Y:S02]  /*0100*/  LEA.HI R2, R11.reuse, R14.reuse, RZ, 0x4 ;  /* 0x0000000e0b027211 */ /* 0x0c0fe400078f20ff */
[CC--:B------:R-:W-:Y:S02]  /*0110*/  LEA.HI R0, R11.reuse, R14.reuse, RZ, 0x2 ;  /* 0x0000000e0b007211 */ /* 0x0c0fe400078f10ff */
[----:B------:R-:W-:Y:S02]  /*0120*/  SHF.R.S32.HI R3, RZ, 0x4, R2 ;  /* 0x00000004ff037819 */ /* 0x000fe40000011402 */
[----:B------:R-:W-:-:S02]  /*0130*/  LEA.HI R10, R11, R14, RZ, 0x3 ;  /* 0x0000000e0b0a7211 */ /* 0x000fc400078f18ff */
[----:B------:R-:W-:Y:S02]  /*0140*/  LOP3.LUT R4, R0, 0xfffffffc, RZ, 0xc0, !PT ;  /* 0xfffffffc00047812 */ /* 0x000fe400078ec0ff */
[C---:B------:R-:W-:Y:S02]  /*0150*/  LOP3.LUT R0, R2.reuse, 0xfffffff0, RZ, 0xc0, !PT ;  /* 0xfffffff002007812 */ /* 0x040fe400078ec0ff */
[----:B------:R-:W-:Y:S01]  /*0160*/  LEA.HI R2, R2, R3, RZ, 0x1 ;  /* 0x0000000302027211 */ /* 0x000fe200078f08ff */
[C---:B------:R-:W-:Y:S01]  /*0170*/  IMAD.IADD R4, R14.reuse, 0x1, -R4 ;  /* 0x000000010e047824 */ /* 0x040fe200078e0a04 */
[----:B------:R-:W-:Y:S01]  /*0180*/  SHF.R.S32.HI R15, RZ, 0x3, R10 ;  /* 0x00000003ff0f7819 */ /* 0x000fe2000001140a */
[----:B------:R-:W-:Y:S01]  /*0190*/  IMAD.IADD R5, R14, 0x1, -R0 ;  /* 0x000000010e057824 */ /* 0x000fe200078e0a00 */
[----:B------:R-:W-:Y:S02]  /*01a0*/  LOP3.LUT R6, R10, 0xfffffff8, RZ, 0xc0, !PT ;  /* 0xfffffff80a067812 */ /* 0x000fe400078ec0ff */
[----:B------:R-:W-:Y:S01]  /*01b0*/  LOP3.LUT R0, R2, 0xfffffffe, RZ, 0xc0, !PT ;  /* 0xfffffffe02007812 */ /* 0x000fe200078ec0ff */
[----:B------:R-:W-:-:S02]  /*01c0*/  IMAD.SHL.U32 R7, R15, 0x40, RZ ;  /* 0x000000400f077824 */ /* 0x000fc400078e00ff */
[----:B------:R-:W-:Y:S02]  /*01d0*/  IMAD.IADD R6, R14, 0x1, -R6 ;  /* 0x000000010e067824 */ /* 0x000fe400078e0a06 */
[----:B------:R-:W-:Y:S01]  /*01e0*/  IMAD.IADD R9, R3, 0x1, -R0 ;  /* 0x0000000103097824 */ /* 0x000fe200078e0a00 */
[----:B------:R-:W-:Y:S01]  /*01f0*/  LEA.HI R0, R4, R4, RZ, 0x1 ;  /* 0x0000000404007211 */ /* 0x000fe200078f08ff */
[C---:B------:R-:W-:Y:S01]  /*0200*/  IMAD.SHL.U32 R16, R6.reuse, 0x8, RZ ;  /* 0x0000000806107824 */ /* 0x040fe200078e00ff */
[----:B------:R-:W-:Y:S01]  /*0210*/  LOP3.LUT R2, R7, 0x1c0, RZ, 0xc0, !PT ;  /* 0x000001c007027812 */ /* 0x000fe200078ec0ff */
[----:B------:R-:W-:Y:S01]  /*0220*/  IMAD.SHL.U32 R8, R6, 0x40, RZ ;  /* 0x0000004006087824 */ /* 0x000fe200078e00ff */
[----:B------:R-:W-:Y:S02]  /*0230*/  SHF.R.S32.HI R7, RZ, 0x1f, R5 ;  /* 0x0000001fff077819 */ /* 0x000fe40000011405 */
[----:B------:R-:W-:Y:S01]  /*0240*/  LOP3.LUT R0, R0, 0x1ffffffe, RZ, 0xc0, !PT ;  /* 0x1ffffffe00007812 */ /* 0x000fe200078ec0ff */
[----:B------:R-:W-:Y:S01]  /*0250*/  STL [R1+0x50], R16 ;  /* 0x0000501001007387 */ /* 0x000fe20000100800 */
[----:B------:R-:W-:-:S02]  /*0260*/  LOP3.LUT R3, R2, 0x38, R16, 0xf8, !PT ;  /* 0x0000003802037812 */ /* 0x000fc400078ef810 */
[----:B------:R-:W-:Y:S01]  /*0270*/  SHF.R.U32.HI R2, RZ, 0x3, R2 ;  /* 0x00000003ff027819 */ /* 0x000fe20000011602 */
[----:B------:R-:W-:Y:S01]  /*0280*/  IMAD.IADD R12, R4, 0x1, -R0 ;  /* 0x00000001040c7824 */ /* 0x000fe200078e0a00 */
[----:B------:R-:W-:Y:S02]  /*0290*/  LEA.HI R224, R7, R5, RZ, 0x3 ;  /* 0x0000000507e07211 */ /* 0x000fe400078f18ff */
[----:B------:R-:W-:Y:S02]  /*02a0*/  LOP3.LUT R7, R3, R2, RZ, 0x3c, !PT ;  /* 0x0000000203077212 */ /* 0x000fe400078e3cff */
[C---:B------:R-:W-:Y:S01]  /*02b0*/  LOP3.LUT R0, R224.reuse, 0xfffffff8, RZ, 0xc0, !PT ;  /* 0xfffffff8e0007812 */ /* 0x040fe200078ec0ff */
[----:B------:R-:W-:Y:S01]  /*02c0*/  IMAD.SHL.U32 R224, R224, 0x40, RZ ;  /* 0x00000040e0e07824 */ /* 0x000fe200078e00ff */
[----:B------:R-:W-:Y:S02]  /*02d0*/  LOP3.LUT R2, R8, 0x1c0, RZ, 0xc0, !PT ;  /* 0x000001c008027812 */ /* 0x000fe400078ec0ff */
[----:B------:R-:W-:Y:S01]  /*02e0*/  LEA.HI R4, R11, R14, RZ, 0x6 ;  /* 0x0000000e0b047211 */ /* 0x000fe200078f30ff */
[----:B------:R-:W-:Y:S01]  /*02f0*/  IMAD.IADD R5, R5, 0x1, -R0 ;  /* 0x0000000105057824 */ /* 0x000fe200078e0a00 */
[----:B------:R-:W-:-:S02]  /*0300*/  LOP3.LUT R3, R2, 0x8, R10, 0xf8, !PT ;  /* 0x0000000802037812 */ /* 0x000fc400078ef80a */
[----:B------:R-:W-:Y:S01]  /*0310*/  SHF.R.U32.HI R2, RZ, 0x3, R2 ;  /* 0x00000003ff027819 */ /* 0x000fe20000011602 */
[----:B------:R-:W-:Y:S01]  /*0320*/  IMAD.SHL.U32 R0, R4, 0x8, RZ ;  /* 0x0000000804007824 */ /* 0x000fe200078e00ff */
[----:B------:R-:W-:Y:S01]  /*0330*/  LEA.HI R8, R11, R14, RZ, 0x5 ;  /* 0x0000000e0b087211 */ /* 0x000fe200078f28ff */
[----:B------:R-:W-:Y:S01]  /*0340*/  IMAD.SHL.U32 R4, R5, 0x40, RZ ;  /* 0x0000004005047824 */ /* 0x000fe200078e00ff */
[----:B------:R-:W-:Y:S01]  /*0350*/  LOP3.LUT R225, R3, R2, RZ, 0x3c, !PT ;  /* 0x0000000203e17212 */ /* 0x000fe200078e3cff */
[----:B------:R-:W-:Y:S01]  /*0360*/  IMAD.SHL.U32 R3, R9, 0x8, RZ ;  /* 0x0000000809037824 */ /* 0x000fe200078e00ff */
[----:B------:R-:W-:Y:S02]  /*0370*/  LOP3.LUT R2, R8, 0xffffffe0, RZ, 0xc0, !PT ;  /* 0xffffffe008027812 */ /* 0x000fe400078ec0ff */
[----:B------:R-:W-:Y:S01]  /*0380*/  LOP3.LUT R10, R7, 0x7ffffe00, R0, 0xf8, !PT ;  /* 0x7ffffe00070a7812 */ /* 0x000fe200078ef800 */
[----:B------:R-:W-:Y:S01]  /*0390*/  IMAD R225, R9, 0x200, R225 ;  /* 0x0000020009e17824 */ /* 0x000fe200078e02e1 */
[----:B------:R-:W-:Y:S01]  /*03a0*/  LOP3.LUT R0, R4, 0x1c0, RZ, 0xc0, !PT ;  /* 0x000001c004007812 */ /* 0x000fe200078ec0ff */
[----:B------:R-:W-:Y:S01]  /*03b0*/  IMAD.IADD R14, R14, 0x1, -R2 ;  /* 0x000000010e0e7824 */ /* 0x000fe200078e0a02 */
[----:B------:R-:W-:-:S02]  /*03c0*/  SHF.R.S32.HI R250, RZ, 0x5, R8 ;  /* 0x00000005fffa7819 */ /* 0x000fc40000011408 */
[----:B------:R-:W-:Y:S02]  /*03d0*/  SHF.R.S32.HI R4, RZ, 0x1f, R8 ;  /* 0x0000001fff047819 */ /* 0x000fe40000011408 */
[----:B------:R-:W-:Y:S02]  /*03e0*/  LOP3.LUT R3, R0, 0x8, R3, 0xf8, !PT ;  /* 0x0000000800037812 */ /* 0x000fe400078ef803 */
[----:B------:R-:W-:Y:S02]  /*03f0*/  SHF.R.U32.HI R2, RZ, 0x3, R0 ;  /* 0x00000003ff027819 */ /* 0x000fe40000011600 */
[----:B------:R-:W-:Y:S02]  /*0400*/  LEA.HI R0, R4, R250, RZ, 0x3 ;  /* 0x000000fa04007211 */ /* 0x000fe400078f18ff */
[----:B------:R-:W-:Y:S02]  /*0410*/  SHF.R.S32.HI R7, RZ, 0x1f, R14 ;  /* 0x0000001fff077819 */ /* 0x000fe4000001140e */
[----:B------:R-:W-:-:S02]  /*0420*/  LOP3.LUT R0, R0, 0xffffff8, RZ, 0xc0, !PT ;  /* 0x0ffffff800007812 */ /* 0x000fc400078ec0ff */
[----:B------:R-:W-:Y:S02]  /*0430*/  LOP3.LUT R4, R3, R2, RZ, 0x3c, !PT ;  /* 0x0000000203047212 */ /* 0x000fe400078e3cff */
[----:B------:R-:W-:Y:S01]  /*0440*/  LEA.HI R3, R7, R14, RZ, 0x2 ;  /* 0x0000000e07037211 */ /* 0x000fe200078f10ff */
[----:B------:R-:W-:Y:S01]  /*0450*/  IMAD.IADD R2, R250, 0x1, -R0 ;  /* 0x00000001fa027824 */ /* 0x000fe200078e0a00 */
[----:B------:R-:W-:Y:S02]  /*0460*/  R2P PR, R5, 0x6 ;  /* 0x0000000605007804 */ /* 0x000fe40000000000 */
[----:B------:R-:W-:Y:S02]  /*0470*/  SHF.R.S32.HI R0, RZ, 0x2, R3 ;  /* 0x00000002ff007819 */ /* 0x000fe40000011403 */
[----:B------:R-:W-:Y:S02]  /*0480*/  LOP3.LUT R3, R3, 0x7ffffffc, RZ, 0xc0, !PT ;  /* 0x7ffffffc03037812 */ /* 0x000fe400078ec0ff */
[----:B------:R-:W-:Y:S01]  /*0490*/  SEL R249, R249, 0xfffffff0, !P1 ;  /* 0xfffffff0f9f97807 */ /* 0x000fe20004800000 */
[----:B------:R-:W-:Y:S01]  /*04a0*/  IMAD R8, R2, 0x10, R0 ;  /* 0x0000001002087824 */ /* 0x000fe200078e0200 */
[----:B------:R-:W-:Y:S01]  /*04b0*/  IADD3 R2, R16, 0x40, RZ ;  /* 0x0000004010027810 */ /* 0x000fe20007ffe0ff */
[----:B------:R-:W-:Y:S01]  /*04c0*/  IMAD R0, R6, 0x20, R15 ;  /* 0x0000002006007824 */ /* 0x000fe200078e020f */
[----:B------:R-:W-:Y:S01]  /*04d0*/  SEL R5, R230, 0xffffffe0, !P2 ;  /* 0xffffffe0e6057807 */ /* 0x000fe20005000000 */
[----:B------:R-:W-:Y:S01]  /*04e0*/  IMAD.IADD R3, R14, 0x1, -R3 ;  /* 0x000000010e037824 */ /* 0x000fe200078e0a03 */
[----:B------:R-:W-:Y:S01]  /*04f0*/  STL [R1+0x6c], R8 ;  /* 0x00006c0801007387 */ /* 0x000fe20000100800 */
[----:B------:R-:W-:-:S02]  /*0500*/  SHF.R.S32.HI R2, RZ, 0x1f, R2 ;  /* 0x0000001fff027819 */ /* 0x000fc40000011402 */
[----:B------:R-:W-:Y:S01]  /*0510*/  IMAD.IADD R249, R249, 0x1, R5 ;  /* 0x00000001f9f97824 */ /* 0x000fe200078e0205 */
[----:B------:R-:W-:Y:S01]  /*0520*/  STL [R1+0x5c], R13 ;  /* 0x00005c0d01007387 */ /* 0x000fe20000100800 */
[----:B------:R-:W-:Y:S01]  /*0530*/  LOP3.LUT R224, R4, 0x7ffffe00, R224, 0xf8, !PT ;  /* 0x7ffffe0004e07812 */ /* 0x000fe200078ef8e0 */
[----:B------:R-:W-:Y:S01]  /*0540*/  IMAD.SHL.U32 R5, R10, 0x2, RZ ;  /* 0x000000020a057824 */ /* 0x000fe200078e00ff */
[----:B------:R-:W-:Y:S01]  /*0550*/  LOP3.LUT P3, RZ, R6, 0x2, RZ, 0xc0, !PT ;  /* 0x0000000206ff7812 */ /* 0x000fe2000786c0ff */
[----:B------:R1:W-:Y:S01]  /*0560*/  STL [R1+0x70], R0 ;  /* 0x0000700001007387 */ /* 0x0003e20000100800 */
[----:B------:R-:W-:Y:S01]  /*0570*/  IMAD.MOV.U32 R4, RZ, RZ, 0x40 ;  /* 0x00000040ff047424 */ /* 0x000fe200078e00ff */
[----:B------:R-:W-:Y:S02]  /*0580*/  LEA R224, R224, 0x100, 0x1 ;  /* 0x00000100e0e07811 */ /* 0x000fe400078e08ff */
[----:B------:R2:W-:Y:S01]  /*0590*/  STL [R1+0x64], R2 ;  /* 0x0000640201007387 */ /* 0x0005e20000100800 */
[----:B------:R-:W-:-:S02]  /*05a0*/  LOP3.LUT P0, RZ, R6, 0x4, RZ, 0xc0, !PT ;  /* 0x0000000406ff7812 */ /* 0x000fc4000780c0ff */
[--C-:B------:R-:W-:Y:S01]  /*05b0*/  IMAD R250, R250, 0x800, R224.reuse ;  /* 0x00000800fafa7824 */ /* 0x100fe200078e02e0 */
[----:B------:R-:W-:Y:S01]  /*05c0*/  LEA R225, R225, 0xc100, 0x1 ;  /* 0x0000c100e1e17811 */ /* 0x000fe200078e08ff */
[----:B------:R-:W-:Y:S01]  /*05d0*/  IMAD R249, R249, 0x2, R224 ;  /* 0x00000002f9f97824 */ /* 0x000fe200078e02e0 */
[----:B------:R-:W-:Y:S02]  /*05e0*/  SEL R230, R230, 0xffffffe0, !P1 ;  /* 0xffffffe0e6e67807 */ /* 0x000fe40004800000 */
[----:B------:R-:W-:Y:S02]  /*05f0*/  SEL R226, R4, 0xffffffc0, !P0 ;  /* 0xffffffc004e27807 */ /* 0x000fe40004000000 */
[C---:B------:R-:W-:Y:S01]  /*0600*/  IADD3 R231, R225.reuse, 0x20, RZ ;  /* 0x00000020e1e77810 */ /* 0x040fe20007ffe0ff */
[----:B------:R-:W-:Y:S01]  /*0610*/  IMAD.IADD R251, R230, 0x1, R250 ;  /* 0x00000001e6fb7824 */ /* 0x000fe200078e02fa */
[C---:B------:R-:W-:Y:S01]  /*0620*/  @P3 IADD3 R231, R225.reuse, -0x20, RZ ;  /* 0xffffffe0e1e73810 */ /* 0x040fe20007ffe0ff */
[----:B------:R-:W-:-:S02]  /*0630*/  IMAD.IADD R229, R225, 0x1, R226 ;  /* 0x00000001e1e57824 */ /* 0x000fc400078e02e2 */
[----:B------:R-:W-:Y:S01]  /*0640*/  IMAD.IADD R228, R224, 0x1, R230 ;  /* 0x00000001e0e47824 */ /* 0x000fe200078e02e6 */
[C---:B------:R-:W-:Y:S01]  /*0650*/  IADD3 R248, R231.reuse, 0x800, RZ ;  /* 0x00000800e7f87810 */ /* 0x040fe20007ffe0ff */
[----:B------:R-:W-:Y:S01]  /*0660*/  IMAD.IADD R226, R226, 0x1, R231 ;  /* 0x00000001e2e27824 */ /* 0x000fe200078e02e7 */
[C---:B------:R-:W-:Y:S02]  /*0670*/  IADD3 R247, R231.reuse, 0x1000, RZ ;  /* 0x00001000e7f77810 */ /* 0x040fe40007ffe0ff */
[C---:B------:R-:W-:Y:S02]  /*0680*/  IADD3 R246, R231.reuse, 0x1800, RZ ;  /* 0x00001800e7f67810 */ /* 0x040fe40007ffe0ff */
[----:B-1----:R-:W-:Y:S02]  /*0690*/  IADD3 R0, R16, 0x80, RZ ;  /* 0x0000008010007810 */ /* 0x002fe40007ffe0ff */
[----:B------:R-:W-:Y:S01]  /*06a0*/  IADD3 R245, R231, 0x2000, RZ ;  /* 0x00002000e7f57810 */ /* 0x000fe20007ffe0ff */
[----:B--2---:R-:W-:Y:S01]  /*06b0*/  IMAD.SHL.U32 R2, R3, 0x2, RZ ;  /* 0x0000000203027824 */ /* 0x004fe200078e00ff */
[----:B------:R-:W-:-:S02]  /*06c0*/  SHF.R.S32.HI R0, RZ, 0x1f, R0 ;  /* 0x0000001fff007819 */ /* 0x000fc40000011400 */
[C---:B------:R-:W-:Y:S02]  /*06d0*/  IADD3 R244, R231.reuse, 0x2800, RZ ;  /* 0x00002800e7f47810 */ /* 0x040fe40007ffe0ff */
[C---:B------:R-:W-:Y:S01]  /*06e0*/  IADD3 R243, R231.reuse, 0x3000, RZ ;  /* 0x00003000e7f37810 */ /* 0x040fe20007ffe0ff */
[----:B------:R1:W-:Y:S01]  /*06f0*/  STL [R1+0x60], R0 ;  /* 0x0000600001007387 */ /* 0x0003e20000100800 */
[C---:B------:R-:W-:Y:S02]  /*0700*/  IADD3 R242, R231.reuse, 0x3800, RZ ;  /* 0x00003800e7f27810 */ /* 0x040fe40007ffe0ff */
[C---:B------:R-:W-:Y:S01]  /*0710*/  IADD3 R241, R231.reuse, 0x4000, RZ ;  /* 0x00004000e7f17810 */ /* 0x040fe20007ffe0ff */
[----:B------:R-:W-:Y:S01]  /*0720*/  STL [R1+0x4], R5 ;  /* 0x0000040501007387 */ /* 0x000fe20000100800 */
[C---:B------:R-:W-:Y:S02]  /*0730*/  IADD3 R240, R231.reuse, 0x4800, RZ ;  /* 0x00004800e7f07810 */ /* 0x040fe40007ffe0ff */
[C---:B------:R-:W-:Y:S01]  /*0740*/  IADD3 R239, R231.reuse, 0x5000, RZ ;  /* 0x00005000e7ef7810 */ /* 0x040fe20007ffe0ff */
[----:B------:R-:W-:Y:S01]  /*0750*/  STL [R1+0x24], R2 ;  /* 0x0000240201007387 */ /* 0x000fe20000100800 */
[----:B------:R-:W-:-:S02]  /*0760*/  IADD3 R238, R231, 0x5800, RZ ;  /* 0x00005800e7ee7810 */ /* 0x000fc40007ffe0ff */
[C---:B------:R-:W-:Y:S02]  /*0770*/  IADD3 R237, R231.reuse, 0x6000, RZ ;  /* 0x00006000e7ed7810 */ /* 0x040fe40007ffe0ff */
[C---:B------:R-:W-:Y:S02]  /*0780*/  IADD3 R236, R231.reuse, 0x6800, RZ ;  /* 0x00006800e7ec7810 */ /* 0x040fe40007ffe0ff */
[C---:B------:R-:W-:Y:S02]  /*0790*/  IADD3 R235, R231.reuse, 0x7000, RZ ;  /* 0x00007000e7eb7810 */ /* 0x040fe40007ffe0ff */
[C---:B------:R-:W-:Y:S02]  /*07a0*/  IADD3 R234, R231.reuse, 0x7800, RZ ;  /* 0x00007800e7ea7810 */ /* 0x040fe40007ffe0ff */
[C---:B------:R-:W-:Y:S02]  /*07b0*/  IADD3 R233, R231.reuse, 0x8000, RZ ;  /* 0x00008000e7e97810 */ /* 0x040fe40007ffe0ff */
[----:B------:R-:W-:Y:S01]  /*07c0*/  IADD3 R232, R231, 0x8800, RZ ;  /* 0x00008800e7e87810 */ /* 0x000fe20007ffe0ff */
[----:B-1----:R-:W-:-:S05]  /*07d0*/  IMAD R0, R12, 0x8, R8 ;  /* 0x000000080c007824 */ /* 0x002fca00078e0208 */
[----:B------:R1:W-:Y:S02]  /*07e0*/  STL [R1+0x68], R0 ;  /* 0x0000680001007387 */ /* 0x0003e40000100800 */
[----:B-1----:R-:W-:-:S04]  /*07f0*/  SEL R0, R4, 0xffffffc0, !P2 ;  /* 0xffffffc004007807 */ /* 0x002fc80005000000 */
[C---:B------:R-:W-:Y:S01]  /*0800*/  IADD3 R230, R0.reuse, R224, R230 ;  /* 0x000000e000e67210 */ /* 0x040fe20007ffe0e6 */
[----:B------:R-:W-:Y:S02]  /*0810*/  IMAD.IADD R2, R0, 0x1, R250 ;  /* 0x0000000100027824 */ /* 0x000fe400078e02fa */
[----:B------:R-:W-:Y:S02]  /*0820*/  IMAD.IADD R227, R224, 0x1, R0 ;  /* 0x00000001e0e37824 */ /* 0x000fe400078e0200 */
[----:B------:R-:W-:Y:S01]  /*0830*/  IMAD.IADD R252, R0, 0x1, R251 ;  /* 0x0000000100fc7824 */ /* 0x000fe200078e02fb */
[----:B------:R1:W-:Y:S04]  /*0840*/  STL [R1], R2 ;  /* 0x0000000201007387 */ /* 0x0003e80000100800 */
.L_x_856:
[----:B------:R-:W2:Y:S01]  /*0850*/  LDL R4, [R1+0x5c] ;  /* 0x00005c0001047983 */ /* 0x000ea20000100800 */
[----:B------:R-:W-:Y:S01]  /*0860*/  IMAD.MOV.U32 R0, RZ, RZ, c[0x0][0x560] ;  /* 0x00015800ff007624 */ /* 0x000fe200078e00ff */
[----:B------:R-:W-:Y:S01]  /*0870*/  YIELD ;  /* 0x0000000000007946 */ /* 0x000fe20003800000 */
[----:B------:R-:W-:Y:S03]  /*0880*/  BSSY B0, `(.L_x_831) ;  /* 0x0000016000007945 */ /* 0x000fe60003800000 */
[----:B------:R-:W-:-:S13]  /*0890*/  ISETP.NE.AND P0, PT, R0, 0x1, PT ;  /* 0x000000010000780c */ /* 0x000fda0003f05270 */
[----:B--2---:R-:W-:Y:S01]  /*08a0*/  @P0 IMAD.HI.U32 R0, R4, c[0x0][0x564], RZ ;  /* 0x0001590004000a27 */ /* 0x004fe200078e00ff */
[----:B------:R-:W-:-:S04]  /*08b0*/  MOV R3, R4 ;  /* 0x0000000400037202 */ /* 0x000fc80000000f00 */
[----:B------:R-:W-:-:S04]  /*08c0*/  @P0 SHF.R.U32.HI R3, RZ, c[0x0][0x568], R0 ;  /* 0x00015a00ff030a19 */ /* 0x000fc80000011600 */
[----:B------:R-:W-:Y:S01]  /*08d0*/  ISETP.GE.AND P0, PT, R3, c[0x0][0x578], PT ;  /* 0x00015e0003007a0c */ /* 0x000fe20003f06270 */
[----:B-1----:R-:W-:-:S04]  /*08e0*/  IMAD.MOV R2, RZ, RZ, -R3 ;  /* 0x000000ffff027224 */ /* 0x002fc800078e0a03 */
[----:B------:R-:W-:-:S08]  /*08f0*/  IMAD R2, R2, c[0x0][0x560], R4 ;  /* 0x0001580002027a24 */ /* 0x000fd000078e0204 */
[----:B------:R-:W-:Y:S05]  /*0900*/  @!P0 BRA `(.L_x_832) ;  /* 0x0000007000008947 */ /* 0x000fea0003800000 */
[----:B------:R-:W-:-:S04]  /*0910*/  MOV R0, c[0x0][0x56c] ;  /* 0x00015b0000007a02 */ /* 0x000fc80000000f00 */
[----:B------:R-:W-:Y:S02]  /*0920*/  ISETP.NE.AND P0, PT, R0, 0x1, PT ;  /* 0x000000010000780c */ /* 0x000fe40003f05270 */
[----:B------:R-:W-:-:S11]  /*0930*/  MOV R0, R2 ;  /* 0x0000000200007202 */ /* 0x000fd60000000f00 */
[----:B------:R-:W-:-:S05]  /*0940*/  @P0 IMAD.HI.U32 R4, R2, c[0x0][0x570], RZ ;  /* 0x00015c0002040a27 */ /* 0x000fca00078e00ff */
[----:B------:R-:W-:-:S05]  /*0950*/  @P0 SHF.R.U32.HI R0, RZ, c[0x0][0x574], R4 ;  /* 0x00015d00ff000a19 */ /* 0x000fca0000011604 */
[----:B------:R-:W-:Y:S01]  /*0960*/  IMAD R4, R0, c[0x0][0x56c], RZ ;  /* 0x00015b0000047a24 */ /* 0x000fe200078e02ff */
[----:B------:R-:W-:Y:S05]  /*0970*/  BRA `(.L_x_833) ;  /* 0x0000006000007947 */ /* 0x000fea0003800000 */
.L_x_832:
[----:B------:R-:W-:-:S04]  /*0980*/  MOV R0, c[0x0][0x554] ;  /* 0x0001550000007a02 */ /* 0x000fc80000000f00 */
[----:B------:R-:W-:Y:S02]  /*0990*/  ISETP.NE.AND P0, PT, R0, 0x1, PT ;  /* 0x000000010000780c */ /* 0x000fe40003f05270 */
[----:B------:R-:W-:-:S11]  /*09a0*/  MOV R0, R2 ;  /* 0x0000000200007202 */ /* 0x000fd60000000f00 */
[----:B------:R-:W-:-:S05]  /*09b0*/  @P0 IMAD.HI.U32 R4, R2, c[0x0][0x558], RZ ;  /* 0x0001560002040a27 */ /* 0x000fca00078e00ff */
[----:B------:R-:W-:-:S05]  /*09c0*/  @P0 SHF.R.U32.HI R0, RZ, c[0x0][0x55c], R4 ;  /* 0x00015700ff000a19 */ /* 0x000fca0000011604 */
[----:B------:R-:W-:Y:S02]  /*09d0*/  IMAD R4, R0, c[0x0][0x554], RZ ;  /* 0x0001550000047a24 */ /* 0x000fe400078e02ff */
.L_x_833:
[----:B------:R-:W-:Y:S05]  /*09e0*/  BSYNC B0 ;  /* 0x0000000000007941 */ /* 0x000fea0003800000 */
.L_x_831:
[----:B------:R-:W-:Y:S01]  /*09f0*/  IMAD.MOV.U32 R5, RZ, RZ, c[0x0][0x53c] ;  /* 0x00014f00ff057624 */ /* 0x000fe200078e00ff */
[----:B------:R-:W-:Y:S01]  /*0a00*/  ULDC UR4, c[0x0][0x1d0] ;  /* 0x0000740000047ab9 */ /* 0x000fe20000000800 */
[----:B------:R-:W-:Y:S01]  /*0a10*/  IMAD.MOV.U32 R11, RZ, RZ, R0 ;  /* 0x000000ffff0b7224 */ /* 0x000fe200078e0000 */
[----:B------:R-:W-:Y:S01]  /*0a20*/  UIADD3 UR4, UR4, 0x5f, URZ ;  /* 0x0000005f04047890 */ /* 0x000fe2000fffe03f */
[----:B------:R-:W-:Y:S01]  /*0a30*/  IMAD.MOV.U32 R24, RZ, RZ, c[0x0][0x2c4] ;  /* 0x0000b100ff187624 */ /* 0x000fe200078e00ff */
[----:B------:R-:W-:Y:S01]  /*0a40*/  ISETP.NE.AND P0, PT, R5, 0x1, PT ;  /* 0x000000010500780c */ /* 0x000fe20003f05270 */
[----:B------:R-:W-:Y:S01]  /*0a50*/  IMAD.MOV.U32 R7, RZ, RZ, c[0x0][0x168] ;  /* 0x00005a00ff077624 */ /* 0x000fe200078e00ff */
[----:B------:R-:W-:Y:S01]  /*0a60*/  LOP3.LUT R5, RZ, R0, RZ, 0x33, !PT ;  /* 0x00000000ff057212 */ /* 0x000fe200078e33ff */
[----:B------:R-:W-:Y:S01]  /*0a70*/  UIMAD.WIDE UR4, UR4, 0x2aaaaaab, URZ ;  /* 0x2aaaaaab040478a5 */ /* 0x000fe2000f8e023f */
[----:B------:R-:W-:Y:S01]  /*0a80*/  ISETP.NE.AND P1, PT, R24, 0x1, PT ;  /* 0x000000011800780c */ /* 0x000fe20003f25270 */
[----:B------:R-:W-:Y:S02]  /*0a90*/  BSSY B0, `(.L_x_834) ;  /* 0x0000040000007945 */ /* 0x000fe40003800000 */
[----:B------:R-:W-:-:S04]  /*0aa0*/  USHF.R.U32.HI UR4, URZ, 0x1f, UR5 ;  /* 0x0000001f3f047899 */ /* 0x000fc80008011605 */
[----:B------:R-:W-:Y:S02]  /*0ab0*/  ULEA.HI.SX32 UR4, UR5, UR4, 0x1c ;  /* 0x0000000405047291 */ /* 0x000fe4000f8fe23f */
[----:B------:R-:W-:Y:S01]  /*0ac0*/  @P0 IMAD.HI.U32 R6, R0, c[0x0][0x540], RZ ;  /* 0x0001500000060a27 */ /* 0x000fe200078e00ff */
[----:B------:R-:W-:-:S04]  /*0ad0*/  IADD3 R0, R5, c[0x0][0x53c], RZ ;  /* 0x00014f0005007a10 */ /* 0x000fc80007ffe0ff */
[----:B------:R-:W-:Y:S02]  /*0ae0*/  @P0 SHF.R.U32.HI R11, RZ, c[0x0][0x544], R6 ;  /* 0x00015100ff0b0a19 */ /* 0x000fe40000011606 */
[----:B------:R-:W-:-:S03]  /*0af0*/  MOV R6, c[0x0][0x548] ;  /* 0x0001520000067a02 */ /* 0x000fc60000000f00 */
[----:B------:R-:W-:Y:S01]  /*0b00*/  IMAD R0, R11, c[0x0][0x53c], R0 ;  /* 0x00014f000b007a24 */ /* 0x000fe200078e0200 */
[----:B------:R-:W-:Y:S01]  /*0b10*/  ISETP.NE.AND P0, PT, R6, 0x1, PT ;  /* 0x000000010600780c */ /* 0x000fe20003f05270 */
[----:B------:R1:W-:Y:S02]  /*0b20*/  STL [R1+0x4c], R11 ;  /* 0x00004c0b01007387 */ /* 0x0003e40000100800 */
[----:B------:R-:W-:-:S05]  /*0b30*/  IMAD.SHL.U32 R164, R0, 0x80, RZ ;  /* 0x0000008000a47824 */ /* 0x000fca00078e00ff */
[----:B------:R-:W-:Y:S01]  /*0b40*/  IADD3 R0, R164, 0x7f, RZ ;  /* 0x0000007fa4007810 */ /* 0x000fe20007ffe0ff */
[----:B------:R1:W-:Y:S04]  /*0b50*/  STL [R1+0x58], R164 ;  /* 0x000058a401007387 */ /* 0x0003e80000100800 */
[----:B------:R-:W-:-:S05]  /*0b60*/  @P1 IMAD.HI.U32 R5, R0, c[0x0][0x2c8], RZ ;  /* 0x0000b20000051a27 */ /* 0x000fca00078e00ff */
[----:B------:R-:W-:Y:S02]  /*0b70*/  @P1 SHF.R.U32.HI R0, RZ, c[0x0][0x2cc], R5 ;  /* 0x0000b300ff001a19 */ /* 0x000fe40000011605 */
[----:B------:R-:W-:-:S04]  /*0b80*/  IADD3 R5, -R7, 0x60, RZ ;  /* 0x0000006007057810 */ /* 0x000fc80007ffe1ff */
[----:B------:R-:W-:Y:S01]  /*0b90*/  IADD3 R5, R0, c[0x0][0x1d0], R5 ;  /* 0x0000740000057a10 */ /* 0x000fe20007ffe005 */
[----:B------:R-:W-:-:S04]  /*0ba0*/  IMAD.IADD R0, R2, 0x1, -R4 ;  /* 0x0000000102007824 */ /* 0x000fc800078e0a04 */
[----:B------:R-:W-:Y:S02]  /*0bb0*/  IMAD R0, R3, c[0x0][0x554], R0 ;  /* 0x0001550003007a24 */ /* 0x000fe400078e0200 */
[----:B------:R-:W-:-:S04]  /*0bc0*/  IMAD.HI R5, R5, 0x2aaaaaab, RZ ;  /* 0x2aaaaaab05057827 */ /* 0x000fc800078e02ff */
[----:B------:R-:W-:Y:S01]  /*0bd0*/  @P0 IMAD.HI.U32 R2, R0, c[0x0][0x54c], RZ ;  /* 0x0001530000020a27 */ /* 0x000fe200078e00ff */
[----:B------:R-:W-:-:S03]  /*0be0*/  SHF.R.U32.HI R6, RZ, 0x1f, R5 ;  /* 0x0000001fff067819 */ /* 0x000fc60000011605 */
[----:B------:R-:W-:Y:S01]  /*0bf0*/  IMAD.MOV.U32 R14, RZ, RZ, R0 ;  /* 0x000000ffff0e7224 */ /* 0x000fe200078e0000 */
[----:B------:R-:W-:Y:S01]  /*0c00*/  @P0 SHF.R.U32.HI R14, RZ, c[0x0][0x550], R2 ;  /* 0x00015400ff0e0a19 */ /* 0x000fe20000011602 */
[----:B------:R-:W-:Y:S01]  /*0c10*/  IMAD.MOV.U32 R2, RZ, RZ, RZ ;  /* 0x000000ffff027224 */ /* 0x000fe200078e00ff */
[----:B------:R-:W-:Y:S02]  /*0c20*/  LEA.HI.SX32 R6, R5, R6, 0x1c ;  /* 0x0000000605067211 */ /* 0x000fe400078fe2ff */
[----:B------:R-:W-:Y:S01]  /*0c30*/  IADD3 R3, -R14, RZ, RZ ;  /* 0x000000ff0e037210 */ /* 0x000fe20007ffe1ff */
[----:B------:R1:W-:Y:S01]  /*0c40*/  STL [R1+0x48], R14 ;  /* 0x0000480e01007387 */ /* 0x0003e20000100800 */
[----:B------:R-:W-:-:S03]  /*0c50*/  IMNMX R6, R6, UR4, PT ;  /* 0x0000000406067c17 */ /* 0x000fc6000b800200 */
[----:B------:R-:W-:Y:S01]  /*0c60*/  IMAD R17, R3, c[0x0][0x548], R0 ;  /* 0x0001520003117a24 */ /* 0x000fe200078e0200 */
[----:B------:R-:W-:-:S04]  /*0c70*/  ISETP.GE.AND P0, PT, R6, 0x1, PT ;  /* 0x000000010600780c */ /* 0x000fc80003f06270 */
[----:B------:R1:W-:Y:S09]  /*0c80*/  STL [R1+0x44], R17 ;  /* 0x0000441101007387 */ /* 0x0003f20000100800 */
[----:B------:R-:W-:Y:S05]  /*0c90*/  @!P0 BRA `(.L_x_835) ;  /* 0x000001f000008947 */ /* 0x000fea0003800000 */
[----:B------:R-:W-:-:S04]  /*0ca0*/  SHF.R.U32.HI R0, RZ, 0x10, R11 ;  /* 0x00000010ff007819 */ /* 0x000fc8000001160b */
[----:B------:R-:W-:-:S04]  /*0cb0*/  ISETP.NE.AND P0, PT, R0, RZ, PT ;  /* 0x000000ff0000720c */ /* 0x000fc80003f05270 */
[----:B------:R-:W-:-:S04]  /*0cc0*/  SEL R0, R0, c[0x0][0x338], P0 ;  /* 0x0000ce0000007a07 */ /* 0x000fc80000000000 */
[-C--:B------:R-:W-:Y:S02]  /*0cd0*/  IABS R3, R0.reuse ;  /* 0x0000000000037213 */ /* 0x080fe40000000000 */
[----:B------:R-:W-:Y:S02]  /*0ce0*/  IADD3 R7, R0, -0x1, R6 ;  /* 0xffffffff00077810 */ /* 0x000fe40007ffe006 */
[----:B------:R-:W2:Y:S02]  /*0cf0*/  I2F.RP R4, R3 ;  /* 0x0000000300047306 */ /* 0x000ea40000209400 */
[----:B------:R-:W-:Y:S02]  /*0d00*/  IABS R10, R7 ;  /* 0x00000007000a7213 */ /* 0x000fe40000000000 */
[----:B------:R-:W-:-:S04]  /*0d10*/  LOP3.LUT R7, R7, R0, RZ, 0x3c, !PT ;  /* 0x0000000007077212 */ /* 0x000fc800078e3cff */
[----:B------:R-:W-:Y:S01]  /*0d20*/  ISETP.GE.AND P0, PT, R7, RZ, PT ;  /* 0x000000ff0700720c */ /* 0x000fe20003f06270 */
[----:B--2---:R-:W2:Y:S02]  /*0d30*/  MUFU.RCP R4, R4 ;  /* 0x0000000400047308 */ /* 0x004ea40000001000 */
[----:B--2---:R-:W-:-:S06]  /*0d40*/  IADD3 R4, R4, 0xffffffe, RZ ;  /* 0x0ffffffe04047810 */ /* 0x004fcc0007ffe0ff */
[----:B------:R-:W2:Y:S02]  /*0d50*/  F2I.FTZ.U32.TRUNC.NTZ R5, R4 ;  /* 0x0000000400057305 */ /* 0x000ea4000021f000 */
[----:B--2---:R-:W-:Y:S02]  /*0d60*/  IMAD.MOV R2, RZ, RZ, -R5 ;  /* 0x000000ffff027224 */ /* 0x004fe400078e0a05 */
[----:B------:R-:W-:Y:S02]  /*0d70*/  IMAD.MOV.U32 R4, RZ, RZ, RZ ;  /* 0x000000ffff047224 */ /* 0x000fe400078e00ff */
        /* <DEDUP_REMOVED lines=13> */
[----:B------:R-:W-:-:S13]  /*0e50*/  ISETP.GE.U32.AND P3, PT, R4, R3, PT ;  /* 0x000000030400720c */ /* 0x000fda0003f66070 */
[----:B------:R-:W-:-:S05]  /*0e60*/  @P3 IADD3 R2, R2, 0x1, RZ ;  /* 0x0000000102023810 */ /* 0x000fca0007ffe0ff */
[----:B------:R-:W-:Y:S01]  /*0e70*/  @!P0 IMAD.MOV R2, RZ, RZ, -R2 ;  /* 0x000000ffff028224 */ /* 0x000fe200078e0a02 */
[----:B------:R-:W-:Y:S02]  /*0e80*/  @!P2 LOP3.LUT R2, RZ, R0, RZ, 0x33, !PT ;  /* 0x00000000ff02a212 */ /* 0x000fe400078e33ff */
.L_x_835:
[----:B------:R-:W-:Y:S05]  /*0e90*/  BSYNC B0 ;  /* 0x0000000000007941 */ /* 0x000fea0003800000 */
.L_x_834:
[----:B------:R-:W-:Y:S01]  /*0ea0*/  LOP3.LUT R0, R11, 0xffff, RZ, 0xc0, !PT ;  /* 0x0000ffff0b007812 */ /* 0x000fe200078ec0ff */
[----:B------:R-:W-:Y:S01]  /*0eb0*/  IMAD.MOV.U32 R15, RZ, RZ, RZ ;  /* 0x000000ffff0f7224 */ /* 0x000fe200078e00ff */
[----:B------:R-:W-:Y:S01]  /*0ec0*/  CS2R R98, SRZ ;  /* 0x0000000000627805 */ /* 0x000fe2000001ff00 */
[----:B------:R-:W-:Y:S01]  /*0ed0*/  IMAD.MOV.U32 R16, RZ, RZ, RZ ;  /* 0x000000ffff107224 */ /* 0x000fe200078e00ff */
[----:B------:R-:W-:Y:S01]  /*0ee0*/  CS2R R96, SRZ ;  /* 0x0000000000607805 */ /* 0x000fe2000001ff00 */
[----:B------:R-:W-:Y:S01]  /*0ef0*/  IMAD R25, R0, R2, RZ ;  /* 0x0000000200197224 */ /* 0x000fe200078e02ff */
[----:B------:R-:W-:Y:S01]  /*0f00*/  PRMT R0, RZ, 0x7610, R0 ;  /* 0x00007610ff007816 */ /* 0x000fe20000000000 */
[----:B------:R-:W-:Y:S01]  /*0f10*/  CS2R R94, SRZ ;  /* 0x00000000005e7805 */ /* 0x000fe2000001ff00 */
[----:B------:R-:W-:Y:S01]  /*0f20*/  CS2R R92, SRZ ;  /* 0x00000000005c7805 */ /* 0x000fe2000001ff00 */
[----:B------:R-:W-:Y:S01]  /*0f30*/  IMAD.IADD R2, R25, 0x1, R2 ;  /* 0x0000000119027824 */ /* 0x000fe200078e0202 */
[----:B------:R2:W-:Y:S01]  /*0f40*/  STL [R1+0x20], R25 ;  /* 0x0000201901007387 */ /* 0x0005e20000100800 */
        /* <DEDUP_REMOVED lines=47> */
[----:B--2---:R-:W2:Y:S04]  /*1240*/  S2R R3, SR_TID.X ;  /* 0x0000000000037919 */ /* 0x004ea80000002100 */
[----:B------:R-:W3:Y:S04]  /*1250*/  LDL.64 R4, [R1+0x50] ;  /* 0x0000500001047983 */ /* 0x000ee80000100a00 */
[----:B------:R4:W3:Y:S01]  /*1260*/  LDL.64 R34, [R1+0x50] ;  /* 0x0000500001227983 */ /* 0x0008e20000100a00 */
[----:B------:R-:W-:-:S04]  /*1270*/  ISETP.NE.U32.AND P0, PT, RZ, c[0x0][0x340], PT ;  /* 0x0000d000ff007a0c */ /* 0x000fc80003f05070 */
[----:B------:R-:W-:Y:S02]  /*1280*/  ISETP.NE.AND.EX P0, PT, RZ, c[0x0][0x344], PT, P0 ;  /* 0x0000d100ff007a0c */ /* 0x000fe40003f05300 */
[----:B--2---:R-:W-:-:S11]  /*1290*/  SHF.R.S32.HI R33, RZ, 0x1f, R3 ;  /* 0x0000001fff217819 */ /* 0x004fd60000011403 */
[----:B------:R-:W-:Y:S01]  /*12a0*/  @P0 IMAD.MOV.U32 R2, RZ, RZ, 0x4 ;  /* 0x00000004ff020424 */ /* 0x000fe200078e00ff */
[----:B------:R-:W-:-:S03]  /*12b0*/  LEA.HI R33, R33, R3, RZ, 0x3 ;  /* 0x0000000321217211 */ /* 0x000fc600078f18ff */
[----:B------:R-:W-:Y:S01]  /*12c0*/  @P0 IMAD.WIDE R2, R14, R2, c[0x0][0x340] ;  /* 0x0000d0000e020625 */ /* 0x000fe200078e0202 */
[----:B------:R-:W-:-:S04]  /*12d0*/  SHF.R.S32.HI R33, RZ, 0x3, R33 ;  /* 0x00000003ff217819 */ /* 0x000fc80000011421 */
[----:B------:R2:W5:Y:S01]  /*12e0*/  @P0 LDG.E R9, [R2.64] ;  /* 0x0000000802090981 */ /* 0x000562000c1e1900 */
[----:B------:R-:W-:Y:S01]  /*12f0*/  SHF.R.S32.HI R0, RZ, 0x1f, R33 ;  /* 0x0000001fff007819 */ /* 0x000fe20000011421 */
[----:B------:R-:W-:Y:S01]  /*1300*/  WARPSYNC 0xffffffff ;  /* 0xffffffff00007948 */ /* 0x000fe20003800000 */
[----:B-1----:R-:W-:-:S05]  /*1310*/  SHF.R.S32.HI R11, RZ, 0x1f, R17 ;  /* 0x0000001fff0b7819 */ /* 0x002fca0000011411 */
[----:B------:R-:W-:-:S04]  /*1320*/  IMAD R8, R11, c[0x0][0x210], RZ ;  /* 0x000084000b087a24 */ /* 0x000fc800078e02ff */
[----:B------:R-:W-:Y:S02]  /*1330*/  IMAD R8, R17, c[0x0][0x214], R8 ;  /* 0x0000850011087a24 */ /* 0x000fe400078e0208 */
[C---:B--2---:R-:W-:Y:S02]  /*1340*/  IMAD R2, R0.reuse, c[0x0][0x1e0], RZ ;  /* 0x0000780000027a24 */ /* 0x044fe400078e02ff */
[----:B------:R-:W-:Y:S02]  /*1350*/  IMAD R0, R0, c[0x0][0x208], RZ ;  /* 0x0000820000007a24 */ /* 0x000fe400078e02ff */
[C---:B------:R-:W-:Y:S02]  /*1360*/  IMAD R6, R33.reuse, c[0x0][0x1e4], R2 ;  /* 0x0000790021067a24 */ /* 0x040fe400078e0202 */
[----:B------:R-:W-:Y:S02]  /*1370*/  IMAD R0, R33, c[0x0][0x20c], R0 ;  /* 0x0000830021007a24 */ /* 0x000fe400078e0200 */
[----:B---3--:R-:W-:-:S05]  /*1380*/  IMAD.MOV.U32 R34, RZ, RZ, R4 ;  /* 0x000000ffff227224 */ /* 0x008fca00078e0004 */
[--C-:B------:R-:W-:Y:S02]  /*1390*/  SHF.R.S32.HI R35, RZ, 0x1f, R34.reuse ;  /* 0x0000001fff237819 */ /* 0x100fe40000011422 */
[C---:B------:R-:W-:Y:S02]  /*13a0*/  IADD3 R19, R34.reuse, 0x40, RZ ;  /* 0x0000004022137810 */ /* 0x040fe40007ffe0ff */
[----:B------:R-:W-:Y:S01]  /*13b0*/  ISETP.GE.AND P4, PT, R34, c[0x0][0x1d4], PT ;  /* 0x0000750022007a0c */ /* 0x000fe20003f86270 */
[--C-:B------:R-:W-:Y:S01]  /*13c0*/  IMAD.WIDE.U32 R4, R33, c[0x0][0x1e0], R34.reuse ;  /* 0x0000780021047a25 */ /* 0x100fe200078e0022 */
[----:B------:R-:W-:Y:S01]  /*13d0*/  ISETP.GE.AND P3, PT, R19, c[0x0][0x1d4], PT ;  /* 0x0000750013007a0c */ /* 0x000fe20003f66270 */
[----:B------:R4:W-:Y:S01]  /*13e0*/  STL [R1+0x54], R35 ;  /* 0x0000542301007387 */ /* 0x0009e20000100800 */
[----:B------:R-:W-:Y:S01]  /*13f0*/  SEL R7, RZ, 0x1, P4 ;  /* 0x00000001ff077807 */ /* 0x000fe20002000000 */
[----:B------:R-:W-:Y:S01]  /*1400*/  IMAD.WIDE.U32 R2, R33, c[0x0][0x208], R34 ;  /* 0x0000820021027a25 */ /* 0x000fe200078e0022 */
[----:B------:R-:W-:-:S02]  /*1410*/  IADD3 R5, R5, R6, RZ ;  /* 0x0000000605057210 */ /* 0x000fc40007ffe0ff */
[----:B------:R-:W-:Y:S01]  /*1420*/  IADD3 R23, R34, 0x80, RZ ;  /* 0x0000008022177810 */ /* 0x000fe20007ffe0ff */
[----:B------:R-:W-:Y:S01]  /*1430*/  IMAD.IADD R3, R3, 0x1, R0 ;  /* 0x0000000103037824 */ /* 0x000fe200078e0200 */
[----:B------:R-:W-:Y:S01]  /*1440*/  SEL R0, RZ, 0xffffffff, P3 ;  /* 0xffffffffff007807 */ /* 0x000fe20001800000 */
[----:B------:R-:W-:Y:S01]  /*1450*/  IMAD R6, R11, c[0x0][0x1e8], RZ ;  /* 0x00007a000b067a24 */ /* 0x000fe200078e02ff */
[----:B------:R-:W-:Y:S01]  /*1460*/  ISETP.GE.AND P2, PT, R23, c[0x0][0x1d4], PT ;  /* 0x0000750017007a0c */ /* 0x000fe20003f46270 */
[C---:B------:R-:W-:Y:S01]  /*1470*/  IMAD.WIDE.U32 R4, R17.reuse, c[0x0][0x1e8], R4 ;  /* 0x00007a0011047a25 */ /* 0x040fe200078e0004 */
[----:B------:R-:W-:Y:S02]  /*1480*/  SHF.L.U32 R0, R0, 0x1, RZ ;  /* 0x0000000100007819 */ /* 0x000fe400000006ff */
[----:B------:R-:W-:Y:S01]  /*1490*/  SEL R10, RZ, 0x4, P2 ;  /* 0x00000004ff0a7807 */ /* 0x000fe20001000000 */
[C---:B------:R-:W-:Y:S01]  /*14a0*/  IMAD R6, R17.reuse, c[0x0][0x1ec], R6 ;  /* 0x00007b0011067a24 */ /* 0x040fe200078e0206 */
[----:B------:R-:W-:Y:S01]  /*14b0*/  LOP3.LUT R12, R0, 0x2, R7, 0xe2, !PT ;  /* 0x00000002000c7812 */ /* 0x000fe200078ee207 */
[----:B------:R-:W-:-:S03]  /*14c0*/  IMAD.WIDE.U32 R2, R17, c[0x0][0x210], R2 ;  /* 0x0000840011027a25 */ /* 0x000fc600078e0002 */
[----:B------:R-:W-:Y:S01]  /*14d0*/  LOP3.LUT R20, R12, R10, RZ, 0xfc, !PT ;  /* 0x0000000a0c147212 */ /* 0x000fe200078efcff */
[----:B------:R-:W-:Y:S01]  /*14e0*/  IMAD.IADD R7, R5, 0x1, R6 ;  /* 0x0000000105077824 */ /* 0x000fe200078e0206 */
[----:B------:R-:W-:Y:S01]  /*14f0*/  IADD3 R5, R3, R8, RZ ;  /* 0x0000000803057210 */ /* 0x000fe20007ffe0ff */
[----:B------:R-:W-:Y:S01]  /*1500*/  IMAD.MOV.U32 R6, RZ, RZ, R4 ;  /* 0x000000ffff067224 */ /* 0x000fe200078e0004 */
[----:B------:R-:W-:Y:S02]  /*1510*/  SHF.R.S32.HI R8, RZ, 0x1f, R14 ;  /* 0x0000001fff087819 */ /* 0x000fe4000001140e */
[--C-:B-----5:R-:W-:Y:S02]  /*1520*/  @P0 SHF.R.S32.HI R3, RZ, 0x1f, R9.reuse ;  /* 0x0000001fff030819 */ /* 0x120fe40000011409 */
[----:B------:R-:W-:Y:S01]  /*1530*/  MOV R4, R2 ;  /* 0x0000000200047202 */ /* 0x000fe20000000f00 */
[----:B------:R-:W-:Y:S02]  /*1540*/  @!P0 IMAD.MOV.U32 R3, RZ, RZ, R8 ;  /* 0x000000ffff038224 */ /* 0x000fe400078e0008 */
[----:B------:R-:W-:Y:S01]  /*1550*/  @P0 IMAD.MOV.U32 R2, RZ, RZ, R9 ;  /* 0x000000ffff020224 */ /* 0x000fe200078e0009 */
[----:B------:R-:W-:Y:S01]  /*1560*/  @!P0 MOV R2, R14 ;  /* 0x0000000e00028202 */ /* 0x000fe20000000f00 */
[----:B------:R-:W-:-:S02]  /*1570*/  IMAD R0, R3, c[0x0][0x1f0], RZ ;  /* 0x00007c0003007a24 */ /* 0x000fc400078e02ff */
[----:B------:R-:W-:Y:S02]  /*1580*/  IMAD R3, R3, c[0x0][0x218], RZ ;  /* 0x0000860003037a24 */ /* 0x000fe400078e02ff */
[----:B------:R-:W-:-:S04]  /*1590*/  IMAD.WIDE.U32 R30, R2, c[0x0][0x1f0], R6 ;  /* 0x00007c00021e7a25 */ /* 0x000fc800078e0006 */
[C---:B------:R-:W-:Y:S01]  /*15a0*/  IMAD.WIDE.U32 R26, R2.reuse, c[0x0][0x218], R4 ;  /* 0x00008600021a7a25 */ /* 0x040fe200078e0004 */
[----:B------:R4:W-:Y:S03]  /*15b0*/  STL.64 [R1+0x30], R30 ;  /* 0x0000301e01007387 */ /* 0x0009e60000100a00 */
[C---:B------:R-:W-:Y:S01]  /*15c0*/  IMAD R0, R2.reuse, c[0x0][0x1f4], R0 ;  /* 0x00007d0002007a24 */ /* 0x040fe200078e0200 */
[----:B------:R4:W-:Y:S01]  /*15d0*/  STL.64 [R1+0x38], R26 ;  /* 0x0000381a01007387 */ /* 0x0009e20000100a00 */
[----:B------:R-:W-:-:S03]  /*15e0*/  IMAD R2, R2, c[0x0][0x21c], R3 ;  /* 0x0000870002027a24 */ /* 0x000fc600078e0203 */
[----:B------:R-:W-:Y:S02]  /*15f0*/  IADD3 R29, R31, R0, RZ ;  /* 0x000000001f1d7210 */ /* 0x000fe40007ffe0ff */
[----:B------:R-:W-:-:S05]  /*1600*/  IADD3 R28, R27, R2, RZ ;  /* 0x000000021b1c7210 */ /* 0x000fca0007ffe0ff */
[----:B------:R4:W-:Y:S04]  /*1610*/  STL [R1+0x40], R28 ;  /* 0x0000401c01007387 */ /* 0x0009e80000100800 */
[----:B------:R4:W-:Y:S02]  /*1620*/  STL [R1+0x28], R29 ;  /* 0x0000281d01007387 */ /* 0x0009e40000100800 */
[----:B------:R-:W2:Y:S01]  /*1630*/  LDL R15, [R1+0x70] ;  /* 0x00007000010f7983 */ /* 0x000ea20000100800 */
[----:B------:R-:W-:Y:S01]  /*1640*/  IMAD R5, R11, c[0x0][0x1b8], RZ ;  /* 0x00006e000b057a24 */ /* 0x000fe200078e02ff */
[----:B------:R-:W-:Y:S01]  /*1650*/  P2R R22, PR, RZ, 0x8 ;  /* 0x00000008ff167803 */ /* 0x000fe20000000000 */
[C---:B------:R-:W-:Y:S01]  /*1660*/  IMAD.WIDE.U32 R2, R17.reuse, c[0x0][0x1b8], RZ ;  /* 0x00006e0011027a25 */ /* 0x040fe200078e00ff */
[----:B------:R-:W3:Y:S01]  /*1670*/  LDL R36, [R1+0x64] ;  /* 0x0000640001247983 */ /* 0x000ee20000100800 */
[----:B------:R-:W-:Y:S02]  /*1680*/  P2R R21, PR, RZ, 0x4 ;  /* 0x00000004ff157803 */ /* 0x000fe40000000000 */
[----:B------:R-:W-:Y:S01]  /*1690*/  IMAD R5, R17, c[0x0][0x1bc], R5 ;  /* 0x00006f0011057a24 */ /* 0x000fe200078e0205 */
[----:B------:R-:W5:Y:S01]  /*16a0*/  LDL R32, [R1+0x60] ;  /* 0x0000600001207983 */ /* 0x000f620000100800 */
[----:B------:R-:W-:Y:S01]  /*16b0*/  IMAD R8, R8, c[0x0][0x1c0], RZ ;  /* 0x0000700008087a24 */ /* 0x000fe200078e02ff */
[----:B------:R-:W-:-:S02]  /*16c0*/  P2R R18, PR, RZ, 0x10 ;  /* 0x00000010ff127803 */ /* 0x000fc40000000000 */
[----:B----4-:R-:W4:Y:S01]  /*16d0*/  LDL R136, [R1+0x4] ;  /* 0x0000040001887983 */ /* 0x010f220000100800 */
[----:B------:R-:W-:Y:S01]  /*16e0*/  IADD3 R3, R3, R5, RZ ;  /* 0x0000000503037210 */ /* 0x000fe20007ffe0ff */
[----:B------:R-:W-:-:S04]  /*16f0*/  IMAD R8, R14, c[0x0][0x1c4], R8 ;  /* 0x000071000e087a24 */ /* 0x000fc800078e0208 */
[----:B------:R-:W-:-:S04]  /*1700*/  IMAD.WIDE.U32 R2, R14, c[0x0][0x1c0], R2 ;  /* 0x000070000e027a25 */ /* 0x000fc800078e0002 */
[----:B------:R-:W-:Y:S01]  /*1710*/  IMAD.IADD R3, R3, 0x1, R8 ;  /* 0x0000000103037824 */ /* 0x000fe200078e0208 */
[----:B------:R-:W-:Y:S01]  /*1720*/  IADD3 R9, R33, R164, RZ ;  /* 0x000000a421097210 */ /* 0x000fe20007ffe0ff */
[----:B------:R-:W-:Y:S01]  /*1730*/  IMAD R24, R24, c[0x0][0x168], RZ ;  /* 0x00005a0018187a24 */ /* 0x000fe200078e02ff */
[----:B------:R-:W-:Y:S02]  /*1740*/  ISETP.GE.AND P3, PT, R34, c[0x0][0x198], PT ;  /* 0x0000660022007a0c */ /* 0x000fe40003f66270 */
[----:B------:R-:W-:Y:S02]  /*1750*/  MOV R135, R13 ;  /* 0x0000000d00877202 */ /* 0x000fe40000000f00 */
[----:B------:R-:W-:Y:S02]  /*1760*/  ISETP.GE.AND P2, PT, R19, c[0x0][0x198], PT ;  /* 0x0000660013007a0c */ /* 0x000fe40003f46270 */
[----:B------:R-:W-:-:S04]  /*1770*/  IADD3 R16, R9, 0x40, RZ ;  /* 0x0000004009107810 */ /* 0x000fc80007ffe0ff */
[----:B------:R-:W-:Y:S01]  /*1780*/  ISETP.GE.AND P6, PT, R16, R24, PT ;  /* 0x000000181000720c */ /* 0x000fe20003fc6270 */
[----:B------:R-:W-:Y:S01]  /*1790*/  BAR.SYNC.DEFER_BLOCKING 0x0 ;  /* 0x0000000000007b1d */ /* 0x000fe20000010000 */
[----:B--2---:R-:W-:-:S04]  /*17a0*/  IMAD.IADD R4, R15, 0x1, R164 ;  /* 0x000000010f047824 */ /* 0x004fc800078e02a4 */
[----:B------:R-:W-:-:S04]  /*17b0*/  @P1 IMAD.HI.U32 R6, R4, c[0x0][0x2c8], RZ ;  /* 0x0000b20004061a27 */ /* 0x000fc800078e00ff */
[----:B------:R-:W-:Y:S01]  /*17c0*/  IMAD.MOV.U32 R0, RZ, RZ, R4 ;  /* 0x000000ffff007224 */ /* 0x000fe200078e0004 */
[----:B------:R-:W-:-:S04]  /*17d0*/  @P1 SHF.R.U32.HI R0, RZ, c[0x0][0x2cc], R6 ;  /* 0x0000b300ff001a19 */ /* 0x000fc80000011606 */
[--C-:B------:R-:W-:Y:S01]  /*17e0*/  SHF.R.S32.HI R6, RZ, 0x1f, R0.reuse ;  /* 0x0000001fff067819 */ /* 0x100fe20000011400 */
[----:B------:R-:W-:-:S04]  /*17f0*/  IMAD.MOV R5, RZ, RZ, -R0 ;  /* 0x000000ffff057224 */ /* 0x000fc800078e0a00 */
[----:B------:R-:W-:Y:S02]  /*1800*/  IMAD R4, R5, c[0x0][0x2c4], R4 ;  /* 0x0000b10005047a24 */ /* 0x000fe400078e0204 */
[----:B------:R-:W-:Y:S02]  /*1810*/  IMAD R5, R6, c[0x0][0x1b0], RZ ;  /* 0x00006c0006057a24 */ /* 0x000fe400078e02ff */
[----:B------:R-:W-:-:S04]  /*1820*/  IMAD.WIDE.U32 R2, R0, c[0x0][0x1b0], R2 ;  /* 0x00006c0000027a25 */ /* 0x000fc800078e0002 */
[----:B------:R-:W-:Y:S01]  /*1830*/  IMAD R6, R0, c[0x0][0x1b4], R5 ;  /* 0x00006d0000067a24 */ /* 0x000fe200078e0205 */
[----:B------:R-:W-:-:S04]  /*1840*/  SHF.R.S32.HI R5, RZ, 0x1f, R4 ;  /* 0x0000001fff057819 */ /* 0x000fc80000011404 */
[----:B------:R-:W-:Y:S01]  /*1850*/  IADD3 R3, R3, R6, RZ ;  /* 0x0000000603037210 */ /* 0x000fe20007ffe0ff */
[----:B------:R-:W-:-:S04]  /*1860*/  IMAD R0, R5, c[0x0][0x1a8], RZ ;  /* 0x00006a0005007a24 */ /* 0x000fc800078e02ff */
[C---:B------:R-:W-:Y:S02]  /*1870*/  IMAD R0, R4.reuse, c[0x0][0x1ac], R0 ;  /* 0x00006b0004007a24 */ /* 0x040fe400078e0200 */
[----:B------:R-:W-:-:S04]  /*1880*/  IMAD.WIDE.U32 R2, R4, c[0x0][0x1a8], R2 ;  /* 0x00006a0004027a25 */ /* 0x000fc800078e0002 */
[----:B------:R-:W-:Y:S01]  /*1890*/  IMAD.IADD R8, R3, 0x1, R0 ;  /* 0x0000000103087824 */ /* 0x000fe200078e0200 */
[----:B------:R-:W-:-:S04]  /*18a0*/  LEA R0, P0, R2, c[0x0][0x160], 0x1 ;  /* 0x0000580002007a11 */ /* 0x000fc800078008ff */
[----:B------:R-:W-:Y:S02]  /*18b0*/  LEA.HI.X R8, R2, c[0x0][0x164], R8, 0x1, P0 ;  /* 0x0000590002087a11 */ /* 0x000fe400000f0c08 */
[----:B------:R-:W1:Y:S04]  /*18c0*/  SHFL.IDX PT, R2, R0, RZ, 0x181f ;  /* 0x00181fff00027589 */ /* 0x000e6800000e0000 */
[----:B------:R-:W3:Y:S01]  /*18d0*/  SHFL.IDX PT, R3, R8, RZ, 0x181f ;  /* 0x00181fff08037589 */ /* 0x000ee200000e0000 */
[----:B------:R-:W-:-:S13]  /*18e0*/  ISETP.GE.AND P0, PT, R9, R24, PT ;  /* 0x000000180900720c */ /* 0x000fda0003f06270 */
[----:B-1----:R-:W-:-:S04]  /*18f0*/  @!P0 LEA R12, P5, R19, R2, 0x1 ;  /* 0x00000002130c8211 */ /* 0x002fc800078a08ff */
[----:B---3--:R-:W-:Y:S02]  /*1900*/  @!P0 LEA.HI.X R13, R19, R3, R36, 0x1, P5 ;  /* 0x00000003130d8211 */ /* 0x008fe400028f0c24 */
[----:B------:R-:W-:-:S04]  /*1910*/  @!P0 LEA R10, P5, R23, R2, 0x1 ;  /* 0x00000002170a8211 */ /* 0x000fc800078a08ff */
[----:B-----5:R-:W-:Y:S01]  /*1920*/  @!P0 LEA.HI.X R11, R23, R3, R32, 0x1, P5 ;  /* 0x00000003170b8211 */ /* 0x020fe200028f0c20 */
[----:B------:R-:W-:-:S05]  /*1930*/  @!P0 IMAD.WIDE R2, R34, 0x2, R2 ;  /* 0x0000000222028825 */ /* 0x000fca00078e0202 */
[----:B------:R-:W-:Y:S01]  /*1940*/  @!PT LDS RZ, [RZ] ;  /* 0x00000000fffff984 */ /* 0x000fe20000000800 */
[----:B----4-:R1:W-:Y:S04]  /*1950*/  @!P0 LDGSTS.E.BYPASS.LTC128B.128 [R136+0x100], [R2.64], !P3 ;  /* 0x0010000002888fae */ /* 0x0103e8000d901d48 */
[----:B------:R2:W-:Y:S04]  /*1960*/  @!P0 LDGSTS.E.BYPASS.LTC128B.128 [R136+0x4100], [R12.64], !P2 ;  /* 0x041000000c888fae */ /* 0x0005e8000d101d48 */
[----:B--2---:R-:W2:Y:S01]  /*1970*/  LDL R13, [R1] ;  /* 0x00000000010d7983 */ /* 0x004ea20000100800 */
[----:B------:R-:W-:-:S03]  /*1980*/  IADD3 R4, R9, 0x20, RZ ;  /* 0x0000002009047810 */ /* 0x000fc60007ffe0ff */
[----:B------:R-:W3:Y:S01]  /*1990*/  SHFL.IDX PT, R6, R0, 0x1, 0x181f ;  /* 0x00381f0000067f89 */ /* 0x000ee200000e0000 */
[----:B------:R-:W-:-:S03]  /*19a0*/  ISETP.GE.AND P4, PT, R4, R24, PT ;  /* 0x000000180400720c */ /* 0x000fc60003f86270 */
[----:B------:R-:W4:Y:S04]  /*19b0*/  SHFL.IDX PT, R7, R8, 0x1, 0x181f ;  /* 0x00381f0008077f89 */ /* 0x000f2800000e0000 */
[----:B------:R-:W5:Y:S04]  /*19c0*/  SHFL.IDX PT, R4, R0, 0x2, 0x181f ;  /* 0x00581f0000047f89 */ /* 0x000f6800000e0000 */
[----:B------:R-:W5:Y:S04]  /*19d0*/  SHFL.IDX PT, R5, R8, 0x2, 0x181f ;  /* 0x00581f0008057f89 */ /* 0x000f6800000e0000 */
[----:B-1----:R-:W1:Y:S01]  /*19e0*/  SHFL.IDX PT, R2, R0, 0x3, 0x181f ;  /* 0x00781f0000027f89 */ /* 0x002e6200000e0000 */
[----:B------:R-:W-:-:S03]  /*19f0*/  IADD3 R9, R9, 0x60, RZ ;  /* 0x0000006009097810 */ /* 0x000fc60007ffe0ff */
[----:B------:R-:W1:Y:S01]  /*1a00*/  SHFL.IDX PT, R3, R8, 0x3, 0x181f ;  /* 0x00781f0008037f89 */ /* 0x000e6200000e0000 */
[----:B---3--:R-:W-:-:S04]  /*1a10*/  @!P4 LEA R14, P5, R19, R6, 0x1 ;  /* 0x00000006130ec211 */ /* 0x008fc800078a08ff */
[C-C-:B----4-:R-:W-:Y:S02]  /*1a20*/  @!P4 LEA.HI.X R15, R19.reuse, R7, R36.reuse, 0x1, P5 ;  /* 0x00000007130fc211 */ /* 0x150fe400028f0c24 */
[----:B-----5:R-:W-:Y:S02]  /*1a30*/  @!P6 LEA R16, P5, R19, R4, 0x1 ;  /* 0x000000041310e211 */ /* 0x020fe400078a08ff */
[----:B------:R-:W-:Y:S02]  /*1a40*/  ISETP.GE.AND P2, PT, R23, c[0x0][0x198], PT ;  /* 0x0000660017007a0c */ /* 0x000fe40003f46270 */
[----:B------:R-:W-:Y:S02]  /*1a50*/  @!P6 LEA.HI.X R17, R19, R5, R36, 0x1, P5 ;  /* 0x000000051311e211 */ /* 0x000fe400028f0c24 */
[----:B------:R-:W-:-:S09]  /*1a60*/  ISETP.GE.AND P5, PT, R9, R24, PT ;  /* 0x000000180900720c */ /* 0x000fd20003fa6270 */
[----:B------:R1:W-:Y:S04]  /*1a70*/  @!P0 LDGSTS.E.BYPASS.LTC128B.128 [R136+0x8100], [R10.64], !P2 ;  /* 0x081000000a888fae */ /* 0x0003e8000d101d48 */
[----:B-1----:R-:W-:-:S04]  /*1a80*/  @!P5 LEA R10, P0, R19, R2, 0x1 ;  /* 0x00000002130ad211 */ /* 0x002fc800078008ff */
[----:B------:R-:W-:Y:S02]  /*1a90*/  @!P5 LEA.HI.X R11, R19, R3, R36, 0x1, P0 ;  /* 0x00000003130bd211 */ /* 0x000fe400000f0c24 */
[----:B------:R-:W-:-:S04]  /*1aa0*/  @!P4 LEA R8, P0, R23, R6, 0x1 ;  /* 0x000000061708c211 */ /* 0x000fc800078008ff */
[----:B------:R-:W-:Y:S02]  /*1ab0*/  @!P4 LEA.HI.X R9, R23, R7, R32, 0x1, P0 ;  /* 0x000000071709c211 */ /* 0x000fe400000f0c20 */
[----:B------:R-:W-:Y:S01]  /*1ac0*/  ISETP.GE.AND P0, PT, R19, c[0x0][0x198], PT ;  /* 0x0000660013007a0c */ /* 0x000fe20003f06270 */
[----:B------:R-:W-:-:S05]  /*1ad0*/  @!P4 IMAD.WIDE R6, R34, 0x2, R6 ;  /* 0x000000022206c825 */ /* 0x000fca00078e0206 */
[----:B------:R1:W-:Y:S07]  /*1ae0*/  @!P4 LDGSTS.E.BYPASS.LTC128B.128 [R136+0x1100], [R6.64], !P3 ;  /* 0x011000000688cfae */ /* 0x0003ee000d901d48 */
[----:B------:R3:W-:Y:S04]  /*1af0*/  @!P4 LDGSTS.E.BYPASS.LTC128B.128 [R136+0x5100], [R14.64], !P0 ;  /* 0x051000000e88cfae */ /* 0x0007e8000c101d48 */
[----:B------:R4:W-:Y:S01]  /*1b00*/  @!P4 LDGSTS.E.BYPASS.LTC128B.128 [R136+0x9100], [R8.64], !P2 ;  /* 0x091000000888cfae */ /* 0x0009e2000d101d48 */
[----:B-1----:R-:W-:-:S04]  /*1b10*/  @!P6 LEA R6, P0, R23, R4, 0x1 ;  /* 0x000000041706e211 */ /* 0x002fc800078008ff */
[----:B------:R-:W-:Y:S02]  /*1b20*/  @!P6 LEA.HI.X R7, R23, R5, R32, 0x1, P0 ;  /* 0x000000051707e211 */ /* 0x000fe400000f0c20 */
[----:B------:R-:W-:Y:S01]  /*1b30*/  ISETP.GE.AND P0, PT, R19, c[0x0][0x198], PT ;  /* 0x0000660013007a0c */ /* 0x000fe20003f06270 */
[----:B------:R-:W-:-:S05]  /*1b40*/  @!P6 IMAD.WIDE R4, R34, 0x2, R4 ;  /* 0x000000022204e825 */ /* 0x000fca00078e0204 */
[----:B------:R1:W-:Y:S07]  /*1b50*/  @!P6 LDGSTS.E.BYPASS.LTC128B.128 [R136+0x2100], [R4.64], !P3 ;  /* 0x021000000488efae */ /* 0x0003ee000d901d48 */
[----:B------:R5:W-:Y:S04]  /*1b60*/  @!P6 LDGSTS.E.BYPASS.LTC128B.128 [R136+0x6100], [R16.64], !P0 ;  /* 0x061000001088efae */ /* 0x000be8000c101d48 */
[----:B------:R3:W-:Y:S01]  /*1b70*/  @!P6 LDGSTS.E.BYPASS.LTC128B.128 [R136+0xa100], [R6.64], !P2 ;  /* 0x0a1000000688efae */ /* 0x0007e2000d101d48 */
[----:B------:R-:W-:-:S02]  /*1b80*/  ISETP.GE.AND P6, PT, R34, c[0x0][0x198], PT ;  /* 0x0000660022007a0c */ /* 0x000fc40003fc6270 */
[----:B------:R-:W-:Y:S01]  /*1b90*/  IADD3 R129, R135, -0x1, RZ ;  /* 0xffffffff87817810 */ /* 0x000fe20007ffe0ff */
[----:B------:R-:W-:-:S03]  /*1ba0*/  IMAD.MOV.U32 R128, RZ, RZ, -0x60 ;  /* 0xffffffa0ff807424 */ /* 0x000fc600078e00ff */
[----:B------:R-:W-:Y:S01]  /*1bb0*/  SHF.R.S32.HI R12, RZ, 0x1f, R129 ;  /* 0x0000001fff0c7819 */ /* 0x000fe20000011481 */
[----:B------:R-:W-:Y:S02]  /*1bc0*/  IMAD R128, R135, R128, 0x60 ;  /* 0x0000006087807424 */ /* 0x000fe400078e0280 */
[----:B-1----:R-:W-:-:S05]  /*1bd0*/  @!P5 IMAD.WIDE R4, R34, 0x2, R2 ;  /* 0x000000022204d825 */ /* 0x002fca00078e0202 */
[----:B------:R1:W-:Y:S01]  /*1be0*/  @!P5 LDGSTS.E.BYPASS.LTC128B.128 [R136+0x3100], [R4.64], !P6 ;  /* 0x031000000488dfae */ /* 0x0003e2000f101d48 */
[----:B------:R-:W-:-:S03]  /*1bf0*/  IMAD R0, R12, c[0x0][0x1e0], RZ ;  /* 0x000078000c007a24 */ /* 0x000fc600078e02ff */
[----:B------:R2:W-:Y:S01]  /*1c00*/  @!P5 LDGSTS.E.BYPASS.LTC128B.128 [R136+0x7100], [R10.64], !P0 ;  /* 0x071000000a88dfae */ /* 0x0005e2000c101d48 */
[----:B----4-:R-:W-:Y:S01]  /*1c10*/  IADD3 R8, R128, c[0x0][0x1d0], -R33 ;  /* 0x0000740080087a10 */ /* 0x010fe20007ffe821 */
[----:B------:R-:W-:Y:S01]  /*1c20*/  IMAD R0, R129, c[0x0][0x1e4], R0 ;  /* 0x0000790081007a24 */ /* 0x000fe200078e0200 */
[C---:B------:R-:W-:Y:S01]  /*1c30*/  ISETP.GE.AND P6, PT, R23.reuse, c[0x0][0x198], PT ;  /* 0x0000660017007a0c */ /* 0x040fe20003fc6270 */
[----:B------:R-:W-:Y:S01]  /*1c40*/  IMAD.MOV.U32 R130, RZ, RZ, R30 ;  /* 0x000000ffff827224 */ /* 0x000fe200078e001e */
[----:B------:R-:W-:Y:S02]  /*1c50*/  MOV R131, R29 ;  /* 0x0000001d00837202 */ /* 0x000fe40000000f00 */
[----:B------:R-:W-:Y:S02]  /*1c60*/  ISETP.NE.AND P4, PT, R18, RZ, PT ;  /* 0x000000ff1200720c */ /* 0x000fe40003f85270 */
[----:B-1----:R-:W-:-:S04]  /*1c70*/  @!P5 LEA R4, P0, R23, R2, 0x1 ;  /* 0x000000021704d211 */ /* 0x002fc800078008ff */
[----:B------:R-:W-:Y:S01]  /*1c80*/  @!P5 LEA.HI.X R5, R23, R3, R32, 0x1, P0 ;  /* 0x000000031705d211 */ /* 0x000fe200000f0c20 */
[----:B------:R-:W-:Y:S01]  /*1c90*/  IMAD.WIDE.U32 R2, R129, c[0x0][0x1e0], RZ ;  /* 0x0000780081027a25 */ /* 0x000fe200078e00ff */
[----:B------:R-:W-:Y:S02]  /*1ca0*/  ISETP.GE.AND P0, PT, R8, 0x1, PT ;  /* 0x000000010800780c */ /* 0x000fe40003f06270 */
[----:B------:R-:W-:Y:S01]  /*1cb0*/  ISETP.NE.AND P3, PT, R22, RZ, PT ;  /* 0x000000ff1600720c */ /* 0x000fe20003f65270 */
[----:B------:R1:W-:Y:S01]  /*1cc0*/  @!P5 LDGSTS.E.BYPASS.LTC128B.128 [R136+0xb100], [R4.64], !P6 ;  /* 0x0b1000000488dfae */ /* 0x0003e2000f101d48 */
[----:B------:R-:W-:Y:S01]  /*1cd0*/  IADD3 R0, R3, R0, RZ ;  /* 0x0000000003007210 */ /* 0x000fe20007ffe0ff */
[----:B------:R-:W-:Y:S01]  /*1ce0*/  IMAD.WIDE.U32 R2, R2, 0x60, R130 ;  /* 0x0000006002027825 */ /* 0x000fe200078e0082 */
[----:B------:R-:W-:Y:S01]  /*1cf0*/  ISETP.NE.AND P2, PT, R21, RZ, PT ;  /* 0x000000ff1500720c */ /* 0x000fe20003f45270 */
[----:B------:R-:W0:Y:S02]  /*1d00*/  LDGDEPBAR ;  /* 0x00000000000079af */ /* 0x000e240000000000 */
[----:B------:R-:W-:Y:S01]  /*1d10*/  IMAD R0, R0, 0x60, RZ ;  /* 0x0000006000007824 */ /* 0x000fe200078e02ff */
[----:B------:R-:W-:-:S03]  /*1d20*/  ISETP.GE.AND P6, PT, R8, 0x21, PT ;  /* 0x000000210800780c */ /* 0x000fc60003fc6270 */
[----:B------:R-:W-:Y:S01]  /*1d30*/  IMAD.IADD R0, R3, 0x1, R0 ;  /* 0x0000000103007824 */ /* 0x000fe200078e0200 */
[----:B------:R-:W-:Y:S01]  /*1d40*/  MOV R132, c[0x0][0x1e0] ;  /* 0x0000780000847a02 */ /* 0x000fe20000000f00 */
[----:B------:R-:W-:Y:S01]  /*1d50*/  IMAD.MOV.U32 R133, RZ, RZ, c[0x0][0x1e4] ;  /* 0x00007900ff857624 */ /* 0x000fe200078e00ff */
[----:B-1----:R-:W-:-:S04]  /*1d60*/  @P0 LEA R4, P5, R2, c[0x0][0x1c8], 0x1 ;  /* 0x0000720002040a11 */ /* 0x002fc800078a08ff */
[----:B------:R-:W-:Y:S02]  /*1d70*/  @P0 LEA.HI.X R5, R2, c[0x0][0x1cc], R0, 0x1, P5 ;  /* 0x0000730002050a11 */ /* 0x000fe400028f0c00 */
[----:B------:R-:W-:-:S03]  /*1d80*/  ISETP.GE.AND P5, PT, R8, 0x41, PT ;  /* 0x000000410800780c */ /* 0x000fc60003fa6270 */
[----:B------:R1:W-:Y:S04]  /*1d90*/  @P0 LDGSTS.E.BYPASS.LTC128B.128 [R136+0xc100], [R4.64], !P4 ;  /* 0x0c10000004880fae */ /* 0x0003e8000e101d48 */
[----:B------:R1:W-:Y:S04]  /*1da0*/  @P0 LDGSTS.E.BYPASS.LTC128B.128 [R136+0xf100], [R4.64+0x80], !P3 ;  /* 0x0f10008004880fae */ /* 0x0003e8000d901d48 */
[----:B------:R1:W-:Y:S01]  /*1db0*/  @P0 LDGSTS.E.BYPASS.LTC128B.128 [R136+0x12100], [R4.64+0x100], !P2 ;  /* 0x1210010004880fae */ /* 0x0003e2000d101d48 */
[C---:B------:R-:W-:Y:S01]  /*1dc0*/  @P6 LEA R3, P0, R132.reuse, R2, 0x5 ;  /* 0x0000000284036211 */ /* 0x040fe200078028ff */
[----:B---3--:R-:W-:Y:S01]  /*1dd0*/  IMAD.WIDE.U32 R6, R132, 0x40, RZ ;  /* 0x0000004084067825 */ /* 0x008fe200078e00ff */
[----:B------:R-:W-:-:S02]  /*1de0*/  SHF.L.U32 R9, R133, 0x6, RZ ;  /* 0x0000000685097819 */ /* 0x000fc400000006ff */
[----:B-1----:R-:W-:Y:S02]  /*1df0*/  @P6 LEA.HI.X R5, R132, R0, R133, 0x5, P0 ;  /* 0x0000000084056211 */ /* 0x002fe400000f2c85 */
[----:B------:R-:W-:-:S04]  /*1e00*/  @P6 LEA R4, P0, R3, c[0x0][0x1c8], 0x1 ;  /* 0x0000720003046a11 */ /* 0x000fc800078008ff */
[----:B------:R-:W-:Y:S02]  /*1e10*/  @P6 LEA.HI.X R5, R3, c[0x0][0x1cc], R5, 0x1, P0 ;  /* 0x0000730003056a11 */ /* 0x000fe400000f0c05 */
[----:B------:R-:W-:-:S03]  /*1e20*/  @P5 IADD3 R3, P0, R2, R6, RZ ;  /* 0x0000000602035210 */ /* 0x000fc60007f1e0ff */
[----:B------:R1:W-:Y:S01]  /*1e30*/  @P6 LDGSTS.E.BYPASS.LTC128B.128 [R136+0xd100], [R4.64], !P4 ;  /* 0x0d10000004886fae */ /* 0x0003e2000e101d48 */
[----:B------:R-:W-:Y:S02]  /*1e40*/  @P5 IADD3.X R9, R0, R7, R9, P0, !PT ;  /* 0x0000000700095210 */ /* 0x000fe400007fe409 */
[C---:B------:R-:W-:Y:S01]  /*1e50*/  @P5 LEA R2, P0, R3.reuse, c[0x0][0x1c8], 0x1 ;  /* 0x0000720003025a11 */ /* 0x040fe200078008ff */
[----:B------:R1:W-:Y:S03]  /*1e60*/  @P6 LDGSTS.E.BYPASS.LTC128B.128 [R136+0x10100], [R4.64+0x80], !P3 ;  /* 0x1010008004886fae */ /* 0x0003e6000d901d48 */
[----:B------:R-:W-:Y:S01]  /*1e70*/  @P5 LEA.HI.X R3, R3, c[0x0][0x1cc], R9, 0x1, P0 ;  /* 0x0000730003035a11 */ /* 0x000fe200000f0c09 */
[----:B------:R1:W-:Y:S04]  /*1e80*/  @P6 LDGSTS.E.BYPASS.LTC128B.128 [R136+0x13100], [R4.64+0x100], !P2 ;  /* 0x1310010004886fae */ /* 0x0003e8000d101d48 */
[----:B------:R3:W-:Y:S04]  /*1e90*/  @P5 LDGSTS.E.BYPASS.LTC128B.128 [R136+0xe100], [R2.64], !P4 ;  /* 0x0e10000002885fae */ /* 0x0007e8000e101d48 */
[----:B------:R3:W-:Y:S04]  /*1ea0*/  @P5 LDGSTS.E.BYPASS.LTC128B.128 [R136+0x11100], [R2.64+0x80], !P3 ;  /* 0x1110008002885fae */ /* 0x0007e8000d901d48 */
[----:B------:R3:W-:Y:S04]  /*1eb0*/  @P5 LDGSTS.E.BYPASS.LTC128B.128 [R136+0x14100], [R2.64+0x100], !P2 ;  /* 0x1410010002885fae */ /* 0x0007e8000d101d48 */
[----:B------:R-:W0:Y:S01]  /*1ec0*/  LDGDEPBAR ;  /* 0x00000000000079af */ /* 0x000e220000000000 */
[----:B------:R-:W-:-:S04]  /*1ed0*/  DEPBAR.LE SB0, 0x1 ;  /* 0x000080400000791a */ /* 0x000fc80000000000 */
[----:B------:R-:W-:Y:S01]  /*1ee0*/  BAR.SYNC.DEFER_BLOCKING 0x0 ;  /* 0x0000000000007b1d */ /* 0x000fe20000010000 */
[----:B------:R-:W-:Y:S02]  /*1ef0*/  IMAD R12, R12, c[0x0][0x208], RZ ;  /* 0x000082000c0c7a24 */ /* 0x000fe400078e02ff */
[----:B--2---:R-:W-:Y:S01]  /*1f00*/  IMAD.WIDE.U32 R10, R129, c[0x0][0x208], RZ ;  /* 0x00008200810a7a25 */ /* 0x004fe200078e00ff */
[----:B------:R-:W-:-:S03]  /*1f10*/  MOV R7, R28 ;  /* 0x0000001c00077202 */ /* 0x000fc60000000f00 */
[----:B------:R-:W-:Y:S02]  /*1f20*/  IMAD R12, R129, c[0x0][0x20c], R12 ;  /* 0x00008300810c7a24 */ /* 0x000fe400078e020c */
[----:B------:R-:W-:Y:S02]  /*1f30*/  IMAD.MOV.U32 R6, RZ, RZ, R26 ;  /* 0x000000ffff067224 */ /* 0x000fe400078e001a */
[----:B------:R-:W-:Y:S01]  /*1f40*/  IMAD.IADD R0, R11, 0x1, R12 ;  /* 0x000000010b007824 */ /* 0x000fe200078e020c */
[----:B------:R-:W-:Y:S04]  /*1f50*/  LDSM.16.M88.4 R156, [R250] ;  /* 0x00000000fa9c783b */ /* 0x000fe80000000200 */
[----:B------:R-:W-:Y:S04]  /*1f60*/  LDSM.16.M88.4 R160, [R251] ;  /* 0x00000000fba0783b */ /* 0x000fe80000000200 */
[----:B------:R-:W-:Y:S04]  /*1f70*/  LDSM.16.M88.4 R168, [R13] ;  /* 0x000000000da8783b */ /* 0x000fe80000000200 */
[----:B------:R-:W-:Y:S04]  /*1f80*/  LDSM.16.M88.4 R172, [R252] ;  /* 0x00000000fcac783b */ /* 0x000fe80000000200 */
[----:B------:R-:W-:Y:S04]  /*1f90*/  LDSM.16.M88.4 R176, [R250+0x4000] ;  /* 0x00400000fab0783b */ /* 0x000fe80000000200 */
[----:B------:R-:W-:Y:S04]  /*1fa0*/  LDSM.16.M88.4 R180, [R251+0x4000] ;  /* 0x00400000fbb4783b */ /* 0x000fe80000000200 */
[----:B------:R-:W-:Y:S04]  /*1fb0*/  LDSM.16.M88.4 R184, [R13+0x4000] ;  /* 0x004000000db8783b */ /* 0x000fe80000000200 */
[----:B------:R-:W-:Y:S04]  /*1fc0*/  LDSM.16.M88.4 R188, [R252+0x4000] ;  /* 0x00400000fcbc783b */ /* 0x000fe80000000200 */
[----:B------:R-:W-:Y:S04]  /*1fd0*/  LDSM.16.M88.4 R192, [R250+0x8000] ;  /* 0x00800000fac0783b */ /* 0x000fe80000000200 */
[----:B------:R-:W-:Y:S04]  /*1fe0*/  LDSM.16.M88.4 R196, [R251+0x8000] ;  /* 0x00800000fbc4783b */ /* 0x000fe80000000200 */
[----:B------:R-:W-:Y:S04]  /*1ff0*/  LDSM.16.M88.4 R200, [R13+0x8000] ;  /* 0x008000000dc8783b */ /* 0x000fe80000000200 */
[----:B------:R-:W-:Y:S04]  /*2000*/  LDSM.16.M88.4 R204, [R252+0x8000] ;  /* 0x00800000fccc783b */ /* 0x000fe80000000200 */
[----:B------:R-:W-:Y:S01]  /*2010*/  BAR.SYNC.DEFER_BLOCKING 0x0 ;  /* 0x0000000000007b1d */ /* 0x000fe20000010000 */
[----:B------:R-:W-:Y:S01]  /*2020*/  IMAD.WIDE.U32 R6, R10, 0x60, R6 ;  /* 0x000000600a067825 */ /* 0x000fe200078e0006 */
[----:B-1----:R-:W-:-:S03]  /*2030*/  MOV R5, c[0x0][0x208] ;  /* 0x0000820000057a02 */ /* 0x002fc60000000f00 */
[----:B------:R-:W-:Y:S02]  /*2040*/  IMAD R0, R0, 0x60, RZ ;  /* 0x0000006000007824 */ /* 0x000fe400078e02ff */
[----:B---3--:R-:W-:Y:S01]  /*2050*/  IMAD.MOV.U32 R3, RZ, RZ, 0x6 ;  /* 0x00000006ff037424 */ /* 0x008fe200078e00ff */
[C---:B------:R-:W-:Y:S01]  /*2060*/  LEA R2, P0, R6.reuse, c[0x0][0x1f8], 0x1 ;  /* 0x00007e0006027a11 */ /* 0x040fe200078008ff */
[----:B------:R-:W-:Y:S01]  /*2070*/  IMAD.SHL.U32 R4, R5, 0x40, RZ ;  /* 0x0000004005047824 */ /* 0x000fe200078e00ff */
[----:B------:R-:W-:Y:S02]  /*2080*/  IADD3 R0, R7, R0, RZ ;  /* 0x0000000007007210 */ /* 0x000fe40007ffe0ff */
[----:B------:R-:W-:Y:S02]  /*2090*/  SHF.L.U64.HI R5, R5, R3, c[0x0][0x20c] ;  /* 0x0000830005057619 */ /* 0x000fe40000010203 */
[----:B------:R-:W-:Y:S02]  /*20a0*/  LEA.HI.X R3, R6, c[0x0][0x1fc], R0, 0x1, P0 ;  /* 0x00007f0006037a11 */ /* 0x000fe400000f0c00 */
[----:B------:R-:W-:-:S02]  /*20b0*/  IADD3 R10, P5, P0, R4, 0x80, R2 ;  /* 0x00000080040a7810 */ /* 0x000fc400078be002 */
[----:B------:R-:W-:Y:S02]  /*20c0*/  LOP3.LUT R0, R20, 0x1, RZ, 0xc0, !PT ;  /* 0x0000000114007812 */ /* 0x000fe400078ec0ff */
[----:B------:R-:W-:Y:S01]  /*20d0*/  IADD3.X R11, R5, RZ, R3, P5, P0 ;  /* 0x000000ff050b7210 */ /* 0x000fe20002fe0403 */
[----:B------:R-:W-:-:S04]  /*20e0*/  DEPBAR.LE SB0, 0x0 ;  /* 0x000080000000791a */ /* 0x000fc80000000000 */
[----:B------:R-:W-:Y:S01]  /*20f0*/  BAR.SYNC.DEFER_BLOCKING 0x0 ;  /* 0x0000000000007b1d */ /* 0x000fe20000010000 */
[----:B------:R-:W-:-:S04]  /*2100*/  IADD3 R6, P5, P0, R4, 0x100, R2 ;  /* 0x0000010004067810 */ /* 0x000fc800078be002 */
[----:B------:R-:W-:Y:S02]  /*2110*/  IADD3.X R7, R5, RZ, R3, P5, P0 ;  /* 0x000000ff05077210 */ /* 0x000fe40002fe0403 */
[----:B------:R-:W-:-:S04]  /*2120*/  ISETP.NE.U32.AND P0, PT, R0, 0x1, PT ;  /* 0x000000010000780c */ /* 0x000fc80003f05070 */
[----:B------:R-:W-:Y:S02]  /*2130*/  ISETP.LT.OR P0, PT, R8, 0x1, P0 ;  /* 0x000000010800780c */ /* 0x000fe40000701670 */
[----:B------:R-:W-:Y:S01]  /*2140*/  LOP3.LUT P6, RZ, R20, 0x2, RZ, 0xc0, !PT ;  /* 0x0000000214ff7812 */ /* 0x000fe200078cc0ff */
[----:B-----5:R-:W1:Y:S04]  /*2150*/  LDSM.16.M88.4 R16, [R225] ;  /* 0x00000000e110783b */ /* 0x020e680000000200 */
[----:B------:R-:W2:Y:S04]  /*2160*/  LDSM.16.M88.4 R12, [R225+0x800] ;  /* 0x00080000e10c783b */ /* 0x000ea80000000200 */
[----:B------:R-:W-:Y:S04]  /*2170*/  LDSM.16.M88.4 R40, [R225+0x1000] ;  /* 0x00100000e128783b */ /* 0x000fe80000000200 */
[----:B------:R-:W3:Y:S04]  /*2180*/  LDSM.16.M88.4 R56, [R225+0x1800] ;  /* 0x00180000e138783b */ /* 0x000ee80000000200 */
[----:B------:R-:W-:Y:S04]  /*2190*/  LDSM.16.M88.4 R60, [R225+0x2000] ;  /* 0x00200000e13c783b */ /* 0x000fe80000000200 */
[----:B------:R-:W-:Y:S04]  /*21a0*/  LDSM.16.M88.4 R72, [R225+0x2800] ;  /* 0x00280000e148783b */ /* 0x000fe80000000200 */
[----:B------:R-:W4:Y:S04]  /*21b0*/  LDSM.16.M88.4 R48, [R231] ;  /* 0x00000000e730783b */ /* 0x000f280000000200 */
[----:B------:R-:W-:Y:S04]  /*21c0*/  LDSM.16.M88.4 R44, [R248] ;  /* 0x00000000f82c783b */ /* 0x000fe80000000200 */
[----:B------:R-:W-:Y:S04]  /*21d0*/  LDSM.16.M88.4 R52, [R247] ;  /* 0x00000000f734783b */ /* 0x000fe80000000200 */
[----:B------:R-:W5:Y:S04]  /*21e0*/  LDSM.16.M88.4 R64, [R246] ;  /* 0x00000000f640783b */ /* 0x000f680000000200 */
[----:B------:R-:W-:Y:S04]  /*21f0*/  LDSM.16.M88.4 R80, [R245] ;  /* 0x00000000f550783b */ /* 0x000fe80000000200 */
[----:B------:R-:W-:Y:S04]  /*2200*/  LDSM.16.M88.4 R108, [R244] ;  /* 0x00000000f46c783b */ /* 0x000fe80000000200 */
[----:B------:R-:W-:Y:S01]  /*2210*/  @!PT LDS RZ, [RZ] ;  /* 0x00000000fffff984 */ /* 0x000fe20000000800 */
[----:B------:R-:W-:Y:S01]  /*2220*/  @!PT LDS RZ, [RZ] ;  /* 0x00000000fffff984 */ /* 0x000fe20000000800 */
[----:B------:R-:W-:Y:S01]  /*2230*/  @!PT LDS RZ, [RZ] ;  /* 0x00000000fffff984 */ /* 0x000fe20000000800 */
[----:B------:R1:W-:Y:S01]  /*2240*/  LDGSTS.E.BYPASS.LTC128B.128 [R136+0x100], [R2.64], !P0 ;  /* 0x0010000002887fae */ /* 0x0003e2000c101d48 */
[----:B------:R-:W-:-:S02]  /*2250*/  ISETP.LT.OR P0, PT, R8, 0x1, !P6 ;  /* 0x000000010800780c */ /* 0x000fc40007701670 */
[----:B------:R-:W-:-:S11]  /*2260*/  LOP3.LUT P5, RZ, R20, 0x4, RZ, 0xc0, !PT ;  /* 0x0000000414ff7812 */ /* 0x000fd600078ac0ff */
[----:B------:R1:W-:Y:S01]  /*2270*/  LDGSTS.E.BYPASS.LTC128B.128 [R136+0x3100], [R2.64+0x80], !P0 ;  /* 0x0310008002887fae */ /* 0x0003e2000c101d48 */
[----:B------:R-:W-:-:S13]  /*2280*/  ISETP.LT.OR P0, PT, R8, 0x1, !P5 ;  /* 0x000000010800780c */ /* 0x000fda0006f01670 */
[----:B------:R1:W-:Y:S02]  /*2290*/  LDGSTS.E.BYPASS.LTC128B.128 [R136+0x6100], [R2.64+0x100], !P0 ;  /* 0x0610010002887fae */ /* 0x0003e4000c101d48 */
[----:B-1----:R-:W-:-:S05]  /*22a0*/  IADD3 R2, P0, R4, R2, RZ ;  /* 0x0000000204027210 */ /* 0x002fca0007f1e0ff */
[----:B------:R-:W-:Y:S01]  /*22b0*/  IMAD.X R3, R5, 0x1, R3, P0 ;  /* 0x0000000105037824 */ /* 0x000fe200000e0603 */
[----:B------:R-:W-:-:S04]  /*22c0*/  IADD3 R4, P0, R2, R4, RZ ;  /* 0x0000000402047210 */ /* 0x000fc80007f1e0ff */
[----:B------:R-:W-:Y:S02]  /*22d0*/  IADD3.X R5, R3, R5, RZ, P0, !PT ;  /* 0x0000000503057210 */ /* 0x000fe400007fe4ff */
[----:B------:R-:W-:-:S04]  /*22e0*/  ISETP.NE.U32.AND P0, PT, R0, 0x1, PT ;  /* 0x000000010000780c */ /* 0x000fc80003f05070 */
[----:B------:R-:W-:-:S13]  /*22f0*/  ISETP.LT.OR P0, PT, R8, 0x21, P0 ;  /* 0x000000210800780c */ /* 0x000fda0000701670 */
[----:B------:R1:W-:Y:S01]  /*2300*/  LDGSTS.E.BYPASS.LTC128B.128 [R136+0x1100], [R2.64], !P0 ;  /* 0x0110000002887fae */ /* 0x0003e2000c101d48 */
[----:B------:R-:W-:Y:S01]  /*2310*/  ISETP.LT.OR P0, PT, R8, 0x21, !P6 ;  /* 0x000000210800780c */ /* 0x000fe20007701670 */
[----:B------:R-:W-:Y:S01]  /*2320*/  HMMA.16816.F32.BF16 R36, R156, R16, RZ ;  /* 0x000000109c24723c */ /* 0x000fe200000418ff */
[----:B------:R-:W-:-:S11]  /*2330*/  MOV R134, R25 ;  /* 0x0000001900867202 */ /* 0x000fd60000000f00 */
[----:B------:R1:W-:Y:S01]  /*2340*/  LDGSTS.E.BYPASS.LTC128B.128 [R136+0x4100], [R10.64], !P0 ;  /* 0x041000000a887fae */ /* 0x0003e2000c101d48 */
[----:B------:R-:W-:Y:S01]  /*2350*/  ISETP.LT.OR P0, PT, R8, 0x21, !P5 ;  /* 0x000000210800780c */ /* 0x000fe20006f01670 */
[C---:B------:R-:W-:Y:S08]  /*2360*/  HMMA.16816.F32.BF16 R32, R156.reuse, R18, RZ ;  /* 0x000000129c20723c */ /* 0x040ff000000418ff */
[C---:B--2---:R-:W-:Y:S04]  /*2370*/  HMMA.16816.F32.BF16 R28, R156.reuse, R12, RZ ;  /* 0x0000000c9c1c723c */ /* 0x044fe800000418ff */
[----:B------:R2:W-:Y:S04]  /*2380*/  LDGSTS.E.BYPASS.LTC128B.128 [R136+0x7100], [R6.64], !P0 ;  /* 0x0710000006887fae */ /* 0x0005e8000c101d48 */
[----:B------:R-:W-:Y:S01]  /*2390*/  HMMA.16816.F32.BF16 R24, R156, R14, RZ ;  /* 0x0000000e9c18723c */ /* 0x000fe200000418ff */
[----:B------:R-:W-:-:S07]  /*23a0*/  ISETP.NE.U32.AND P0, PT, R0, 0x1, PT ;  /* 0x000000010000780c */ /* 0x000fce0003f05070 */
[----:B---3--:R-:W-:Y:S01]  /*23b0*/  HMMA.16816.F32.BF16 R12, R156, R56, RZ ;  /* 0x000000389c0c723c */ /* 0x008fe200000418ff */
[C---:B------:R-:W-:Y:S02]  /*23c0*/  ISETP.LT.OR P0, PT, R8.reuse, 0x41, P0 ;  /* 0x000000410800780c */ /* 0x040fe40000701670 */
[C---:B------:R-:W-:Y:S02]  /*23d0*/  ISETP.LT.OR P6, PT, R8.reuse, 0x41, !P6 ;  /* 0x000000410800780c */ /* 0x040fe400077c1670 */
[----:B------:R-:W-:-:S03]  /*23e0*/  ISETP.LT.OR P5, PT, R8, 0x41, !P5 ;  /* 0x000000410800780c */ /* 0x000fc60006fa1670 */
[C---:B------:R-:W-:Y:S06]  /*23f0*/  HMMA.16816.F32.BF16 R20, R156.reuse, R40, RZ ;  /* 0x000000289c14723c */ /* 0x040fec00000418ff */
[----:B------:R2:W-:Y:S02]  /*2400*/  LDGSTS.E.BYPASS.LTC128B.128 [R136+0x2100], [R4.64], !P0 ;  /* 0x0210000004887fae */ /* 0x0005e4000c101d48 */
[----:B------:R-:W-:Y:S02]  /*2410*/  HMMA.16816.F32.BF16 R16, R156, R42, RZ ;  /* 0x0000002a9c10723c */ /* 0x000fe400000418ff */
[----:B------:R2:W-:Y:S04]  /*2420*/  LDGSTS.E.BYPASS.LTC128B.128 [R136+0x5100], [R4.64+0x80], !P6 ;  /* 0x0510008004887fae */ /* 0x0005e8000f101d48 */
[----:B------:R2:W-:Y:S02]  /*2430*/  LDGSTS.E.BYPASS.LTC128B.128 [R136+0x8100], [R4.64+0x100], !P5 ;  /* 0x0810010004887fae */ /* 0x0005e4000e901d48 */
[C---:B----4-:R-:W-:Y:S02]  /*2440*/  HMMA.16816.F32.BF16 R104, R160.reuse, R48, R36 ;  /* 0x00000030a068723c */ /* 0x050fe40000041824 */
[----:B-1----:R-:W-:Y:S04]  /*2450*/  LDSM.16.M88.4 R8, [R229+0x800] ;  /* 0x00080000e508783b */ /* 0x002fe80000000200 */
[----:B------:R-:W-:Y:S02]  /*2460*/  LDSM.16.M88.4 R40, [R229+0x1800] ;  /* 0x00180000e528783b */ /* 0x000fe40000000200 */
[C---:B------:R-:W-:Y:S02]  /*2470*/  HMMA.16816.F32.BF16 R96, R160.reuse, R50, R32 ;  /* 0x00000032a060723c */ /* 0x040fe40000041820 */
[----:B------:R-:W-:Y:S04]  /*2480*/  LDSM.16.M88.4 R88, [R226] ;  /* 0x00000000e258783b */ /* 0x000fe80000000200 */
[----:B------:R-:W-:Y:S02]  /*2490*/  LDSM.16.M88.4 R92, [R229+0x2800] ;  /* 0x00280000e55c783b */ /* 0x000fe40000000200 */
[----:B-----5:R-:W-:Y:S02]  /*24a0*/  HMMA.16816.F32.BF16 R36, R160, R64, R12 ;  /* 0x00000040a024723c */ /* 0x020fe4000004180c */
[----:B------:R-:W1:Y:S04]  /*24b0*/  LDSM.16.M88.4 R12, [R229] ;  /* 0x00000000e50c783b */ /* 0x000e680000000200 */
[----:B------:R-:W-:Y:S02]  /*24c0*/  LDSM.16.M88.4 R100, [R229+0x2000] ;  /* 0x00200000e564783b */ /* 0x000fe40000000200 */
[----:B------:R-:W-:Y:S02]  /*24d0*/  HMMA.16816.F32.BF16 R32, R156, R58, RZ ;  /* 0x0000003a9c20723c */ /* 0x000fe400000418ff */
[----:B--2---:R-:W2:Y:S04]  /*24e0*/  LDSM.16.M88.4 R4, [R229+0x1000] ;  /* 0x00100000e504783b */ /* 0x004ea80000000200 */
[----:B------:R-:W-:Y:S02]  /*24f0*/  LDSM.16.M88.4 R112, [R242] ;  /* 0x00000000f270783b */ /* 0x000fe40000000200 */
[C---:B------:R-:W-:Y:S02]  /*2500*/  HMMA.16816.F32.BF16 R68, R160.reuse, R44, R28 ;  /* 0x0000002ca044723c */ /* 0x040fe4000004181c */
[----:B------:R-:W-:Y:S04]  /*2510*/  LDSM.16.M88.4 R120, [R226+0x3000] ;  /* 0x00300000e278783b */ /* 0x000fe80000000200 */
[----:B------:R-:W-:Y:S02]  /*2520*/  LDSM.16.M88.4 R116, [R225+0x6000] ;  /* 0x00600000e174783b */ /* 0x000fe40000000200 */
[C---:B------:R-:W-:Y:S02]  /*2530*/  HMMA.16816.F32.BF16 R84, R160.reuse, R46, R24 ;  /* 0x0000002ea054723c */ /* 0x040fe40000041818 */
[----:B------:R-:W-:Y:S04]  /*2540*/  LDSM.16.M88.4 R124, [R229+0x6000] ;  /* 0x00600000e57c783b */ /* 0x000fe80000000200 */
[----:B------:R-:W0:Y:S02]  /*2550*/  LDGDEPBAR ;  /* 0x00000000000079af */ /* 0x000e240000000000 */
[C---:B------:R-:W-:Y:S08]  /*2560*/  HMMA.16816.F32.BF16 R48, R160.reuse, R52, R20 ;  /* 0x00000034a030723c */ /* 0x040ff00000041814 */
[----:B------:R-:W-:Y:S08]  /*2570*/  HMMA.16816.F32.BF16 R44, R160, R54, R16 ;  /* 0x00000036a02c723c */ /* 0x000ff00000041810 */
[C---:B------:R-:W-:Y:S08]  /*2580*/  HMMA.16816.F32.BF16 R20, R156.reuse, R72, RZ ;  /* 0x000000489c14723c */ /* 0x040ff000000418ff */
[----:B------:R-:W-:Y:S08]  /*2590*/  HMMA.16816.F32.BF16 R16, R156, R74, RZ ;  /* 0x0000004a9c10723c */ /* 0x000ff000000418ff */
[----:B------:R-:W-:Y:S08]  /*25a0*/  HMMA.16816.F32.BF16 R32, R160, R66, R32 ;  /* 0x00000042a020723c */ /* 0x000ff00000041820 */
[C---:B------:R-:W-:Y:S08]  /*25b0*/  HMMA.16816.F32.BF16 R28, R156.reuse, R60, RZ ;  /* 0x0000003c9c1c723c */ /* 0x040ff000000418ff */
[----:B------:R-:W-:Y:S08]  /*25c0*/  HMMA.16816.F32.BF16 R24, R156, R62, RZ ;  /* 0x0000003e9c18723c */ /* 0x000ff000000418ff */
[C---:B-1----:R-:W-:Y:S01]  /*25d0*/  HMMA.16816.F32.BF16 R52, R168.reuse, R12, R104 ;  /* 0x0000000ca834723c */ /* 0x042fe20000041868 */
[----:B------:R-:W-:Y:S07]  /*25e0*/  LDSM.16.M88.4 R104, [R229+0x3800] ;  /* 0x00380000e568783b */ /* 0x000fee0000000200 */
[C---:B------:R-:W-:Y:S08]  /*25f0*/  HMMA.16816.F32.BF16 R68, R168.reuse, R8, R68 ;  /* 0x00000008a844723c */ /* 0x040ff00000041844 */
[----:B------:R-:W-:Y:S08]  /*2600*/  HMMA.16816.F32.BF16 R56, R168, R10, R84 ;  /* 0x0000000aa838723c */ /* 0x000ff00000041854 */
[C---:B------:R-:W-:Y:S01]  /*2610*/  HMMA.16816.F32.BF16 R76, R160.reuse, R108, R20 ;  /* 0x0000006ca04c723c */ /* 0x040fe20000041814 */
[----:B------:R-:W-:Y:S07]  /*2620*/  LDSM.16.M88.4 R20, [R226+0x1800] ;  /* 0x00180000e214783b */ /* 0x000fee0000000200 */
[----:B------:R-:W-:Y:S01]  /*2630*/  HMMA.16816.F32.BF16 R72, R160, R110, R16 ;  /* 0x0000006ea048723c */ /* 0x000fe20000041810 */
[----:B------:R-:W-:Y:S07]  /*2640*/  LDSM.16.M88.4 R108, [R226+0x3800] ;  /* 0x00380000e26c783b */ /* 0x000fee0000000200 */
[----:B------:R-:W-:Y:S01]  /*2650*/  HMMA.16816.F32.BF16 R8, R168, R42, R32 ;  /* 0x0000002aa808723c */ /* 0x000fe20000041820 */
[----:B------:R-:W1:Y:S07]  /*2660*/  LDSM.16.M88.4 R32, [R225+0x3000] ;  /* 0x00300000e120783b */ /* 0x000e6e0000000200 */
[C---:B------:R-:W-:Y:S01]  /*2670*/  HMMA.16816.F32.BF16 R64, R160.reuse, R80, R28 ;  /* 0x00000050a040723c */ /* 0x040fe2000004181c */
[----:B------:R-:W3:Y:S07]  /*2680*/  LDSM.16.M88.4 R28, [R226+0x800] ;  /* 0x00080000e21c783b */ /* 0x000eee0000000200 */
[----:B------:R-:W-:Y:S01]  /*2690*/  HMMA.16816.F32.BF16 R80, R160, R82, R24 ;  /* 0x00000052a050723c */ /* 0x000fe20000041818 */
[----:B------:R-:W4:Y:S07]  /*26a0*/  LDSM.16.M88.4 R24, [R226+0x1000] ;  /* 0x00100000e218783b */ /* 0x000f2e0000000200 */
[C---:B--2---:R-:W-:Y:S08]  /*26b0*/  HMMA.16816.F32.BF16 R48, R168.reuse, R4, R48 ;  /* 0x00000004a830723c */ /* 0x044ff00000041830 */
[----:B------:R-:W-:Y:S01]  /*26c0*/  HMMA.16816.F32.BF16 R16, R168, R6, R44 ;  /* 0x00000006a810723c */ /* 0x000fe2000004182c */
[----:B------:R-:W-:Y:S07]  /*26d0*/  LDSM.16.M88.4 R44, [R225+0x5000] ;  /* 0x00500000e12c783b */ /* 0x000fee0000000200 */
[----:B------:R-:W-:Y:S01]  /*26e0*/  HMMA.16816.F32.BF16 R4, R172, R88, R52 ;  /* 0x00000058ac04723c */ /* 0x000fe20000041834 */
[----:B------:R-:W-:Y:S07]  /*26f0*/  LDSM.16.M88.4 R52, [R225+0x5800] ;  /* 0x00580000e134783b */ /* 0x000fee0000000200 */
[C---:B------:R-:W-:Y:S08]  /*2700*/  HMMA.16816.F32.BF16 R60, R168.reuse, R14, R96 ;  /* 0x0000000ea83c723c */ /* 0x040ff00000041860 */
[C---:B------:R-:W-:Y:S08]  /*2710*/  HMMA.16816.F32.BF16 R12, R168.reuse, R40, R36 ;  /* 0x00000028a80c723c */ /* 0x040ff00000041824 */
[C---:B------:R-:W-:Y:S08]  /*2720*/  HMMA.16816.F32.BF16 R96, R168.reuse, R92, R76 ;  /* 0x0000005ca860723c */ /* 0x040ff0000004184c */
[C---:B------:R-:W-:Y:S01]  /*2730*/  HMMA.16816.F32.BF16 R72, R168.reuse, R94, R72 ;  /* 0x0000005ea848723c */ /* 0x040fe20000041848 */
[----:B------:R-:W2:Y:S07]  /*2740*/  LDSM.16.M88.4 R92, [R243] ;  /* 0x00000000f35c783b */ /* 0x000eae0000000200 */
[----:B------:R-:W-:Y:S01]  /*2750*/  HMMA.16816.F32.BF16 R40, R168, R100, R64 ;  /* 0x00000064a828723c */ /* 0x000fe20000041840 */
[----:B------:R-:W-:Y:S07]  /*2760*/  LDSM.16.M88.4 R64, [R226+0x2000] ;  /* 0x00200000e240783b */ /* 0x000fee0000000200 */
[----:B-1----:R-:W-:Y:S08]  /*2770*/  HMMA.16816.F32.BF16 R4, R176, R32, R4 ;  /* 0x00000020b004723c */ /* 0x002ff00000041804 */
[----:B------:R-:W-:Y:S08]  /*2780*/  HMMA.16816.F32.BF16 R100, R168, R102, R80 ;  /* 0x00000066a864723c */ /* 0x000ff00000041850 */
[C---:B------:R-:W-:Y:S01]  /*2790*/  HMMA.16816.F32.BF16 R36, R172.reuse, R90, R60 ;  /* 0x0000005aac24723c */ /* 0x040fe2000004183c */
[----:B------:R-:W-:Y:S07]  /*27a0*/  LDSM.16.M88.4 R60, [R229+0x3000] ;  /* 0x00300000e53c783b */ /* 0x000fee0000000200 */
[C---:B---3--:R-:W-:Y:S08]  /*27b0*/  HMMA.16816.F32.BF16 R80, R172.reuse, R30, R56 ;  /* 0x0000001eac50723c */ /* 0x048ff00000041838 */
[C---:B----4-:R-:W-:Y:S08]  /*27c0*/  HMMA.16816.F32.BF16 R56, R172.reuse, R24, R48 ;  /* 0x00000018ac38723c */ /* 0x050ff00000041830 */
[C---:B------:R-:W-:Y:S01]  /*27d0*/  HMMA.16816.F32.BF16 R24, R172.reuse, R26, R16 ;  /* 0x0000001aac18723c */ /* 0x040fe20000041810 */
[----:B------:R-:W1:Y:S07]  /*27e0*/  LDSM.16.M88.4 R16, [R225+0x3800] ;  /* 0x00380000e110783b */ /* 0x000e6e0000000200 */
[C---:B------:R-:W-:Y:S01]  /*27f0*/  HMMA.16816.F32.BF16 R88, R172.reuse, R20, R12 ;  /* 0x00000014ac58723c */ /* 0x040fe2000004180c */
[----:B------:R-:W-:Y:S07]  /*2800*/  LDSM.16.M88.4 R12, [R225+0x4000] ;  /* 0x00400000e10c783b */ /* 0x000fee0000000200 */
[C---:B------:R-:W-:Y:S01]  /*2810*/  HMMA.16816.F32.BF16 R84, R172.reuse, R22, R8 ;  /* 0x00000016ac54723c */ /* 0x040fe20000041808 */
[----:B------:R-:W3:Y:S07]  /*2820*/  LDSM.16.M88.4 R20, [R226+0x2800] ;  /* 0x00280000e214783b */ /* 0x000eee0000000200 */
[----:B------:R-:W-:Y:S08]  /*2830*/  HMMA.16816.F32.BF16 R68, R172, R28, R68 ;  /* 0x0000001cac44723c */ /* 0x000ff00000041844 */
[----:B--2---:R-:W-:Y:S08]  /*2840*/  HMMA.16816.F32.BF16 R4, R180, R92, R4 ;  /* 0x0000005cb404723c */ /* 0x004ff00000041804 */
[C---:B------:R-:W-:Y:S01]  /*2850*/  HMMA.16816.F32.BF16 R8, R176.reuse, R34, R36 ;  /* 0x00000022b008723c */ /* 0x040fe20000041824 */
[----:B------:R-:W2:Y:S07]  /*2860*/  LDSM.16.M88.4 R32, [R225+0x4800] ;  /* 0x00480000e120783b */ /* 0x000eae0000000200 */
[----:B-1----:R-:W-:Y:S08]  /*2870*/  HMMA.16816.F32.BF16 R28, R176, R16, R68 ;  /* 0x00000010b01c723c */ /* 0x002ff00000041844 */
[----:B------:R-:W-:Y:S08]  /*2880*/  HMMA.16816.F32.BF16 R4, R184, R60, R4 ;  /* 0x0000003cb804723c */ /* 0x000ff00000041804 */
[----:B---3--:R-:W-:Y:S08]  /*2890*/  HMMA.16816.F32.BF16 R36, R172, R22, R72 ;  /* 0x00000016ac24723c */ /* 0x008ff00000041848 */
[----:B------:R-:W-:Y:S08]  /*28a0*/  HMMA.16816.F32.BF16 R8, R180, R94, R8 ;  /* 0x0000005eb408723c */ /* 0x000ff00000041808 */
[C---:B------:R-:W-:Y:S08]  /*28b0*/  HMMA.16816.F32.BF16 R76, R172.reuse, R64, R40 ;  /* 0x00000040ac4c723c */ /* 0x040ff00000041828 */
[----:B------:R-:W-:Y:S01]  /*28c0*/  HMMA.16816.F32.BF16 R40, R172, R20, R96 ;  /* 0x00000014ac28723c */ /* 0x000fe20000041860 */
[----:B------:R-:W-:Y:S07]  /*28d0*/  LDSM.16.M88.4 R96, [R229+0x5800] ;  /* 0x00580000e560783b */ /* 0x000fee0000000200 */
[----:B------:R-:W-:Y:S08]  /*28e0*/  HMMA.16816.F32.BF16 R80, R176, R18, R80 ;  /* 0x00000012b050723c */ /* 0x000ff00000041850 */
[----:B------:R-:W-:Y:S01]  /*28f0*/  HMMA.16816.F32.BF16 R48, R172, R66, R100 ;  /* 0x00000042ac30723c */ /* 0x000fe20000041864 */
[----:B------:R-:W-:Y:S04]  /*2900*/  LDSM.16.M88.4 R64, [R240] ;  /* 0x00000000f040783b */ /* 0x000fe80000000200 */
[----:B------:R-:W-:Y:S03]  /*2910*/  LDSM.16.M88.4 R100, [R239] ;  /* 0x00000000ef64783b */ /* 0x000fe60000000200 */
[C---:B------:R-:W-:Y:S01]  /*2920*/  HMMA.16816.F32.BF16 R72, R176.reuse, R12, R56 ;  /* 0x0000000cb048723c */ /* 0x040fe20000041838 */
[----:B------:R-:W1:Y:S07]  /*2930*/  LDSM.16.M88.4 R56, [R241] ;  /* 0x00000000f138783b */ /* 0x000e6e0000000200 */
[----:B------:R-:W-:Y:S08]  /*2940*/  HMMA.16816.F32.BF16 R68, R176, R14, R24 ;  /* 0x0000000eb044723c */ /* 0x000ff00000041818 */
[----:B------:R-:W-:Y:S01]  /*2950*/  HMMA.16816.F32.BF16 R12, R180, R112, R28 ;  /* 0x00000070b40c723c */ /* 0x000fe2000004181c */
[----:B------:R-:W-:Y:S07]  /*2960*/  LDSM.16.M88.4 R28, [R229+0x5000] ;  /* 0x00500000e51c783b */ /* 0x000fee0000000200 */
[C---:B--2---:R-:W-:Y:S08]  /*2970*/  HMMA.16816.F32.BF16 R20, R176.reuse, R34, R84 ;  /* 0x00000022b014723c */ /* 0x044ff00000041854 */
[----:B------:R-:W-:Y:S01]  /*2980*/  HMMA.16816.F32.BF16 R84, R176, R54, R36 ;  /* 0x00000036b054723c */ /* 0x000fe20000041824 */
[----:B------:R-:W2:Y:S07]  /*2990*/  LDSM.16.M88.4 R36, [R238] ;  /* 0x00000000ee24783b */ /* 0x000eae0000000200 */
[----:B------:R-:W-:Y:S08]  /*29a0*/  HMMA.16816.F32.BF16 R4, R188, R120, R4 ;  /* 0x00000078bc04723c */ /* 0x000ff00000041804 */
[----:B------:R-:W-:Y:S08]  /*29b0*/  HMMA.16816.F32.BF16 R8, R184, R62, R8 ;  /* 0x0000003eb808723c */ /* 0x000ff00000041808 */
[C---:B------:R-:W-:Y:S01]  /*29c0*/  HMMA.16816.F32.BF16 R24, R176.reuse, R32, R88 ;  /* 0x00000020b018723c */ /* 0x040fe20000041858 */
[----:B------:R-:W-:Y:S07]  /*29d0*/  LDSM.16.M88.4 R32, [R229+0x4800] ;  /* 0x00480000e520783b */ /* 0x000fee0000000200 */
[----:B------:R-:W-:Y:S08]  /*29e0*/  HMMA.16816.F32.BF16 R88, R176, R52, R40 ;  /* 0x00000034b058723c */ /* 0x000ff00000041828 */
[----:B------:R-:W-:Y:S01]  /*29f0*/  HMMA.16816.F32.BF16 R40, R180, R114, R80 ;  /* 0x00000072b428723c */ /* 0x000fe20000041850 */
[----:B------:R-:W3:Y:S07]  /*2a00*/  LDSM.16.M88.4 R112, [R237] ;  /* 0x00000000ed70783b */ /* 0x000eee0000000200 */
[C---:B------:R-:W-:Y:S01]  /*2a10*/  HMMA.16816.F32.BF16 R16, R176.reuse, R44, R76 ;  /* 0x0000002cb010723c */ /* 0x040fe2000004184c */
[----:B------:R-:W4:Y:S07]  /*2a20*/  LDSM.16.M88.4 R76, [R229+0x4000] ;  /* 0x00400000e54c783b */ /* 0x000f2e0000000200 */
[----:B------:R-:W-:Y:S08]  /*2a30*/  HMMA.16816.F32.BF16 R92, R176, R46, R48 ;  /* 0x0000002eb05c723c */ /* 0x000ff00000041830 */
[----:B------:R-:W-:Y:S08]  /*2a40*/  HMMA.16816.F32.BF16 R12, R184, R104, R12 ;  /* 0x00000068b80c723c */ /* 0x000ff0000004180c */
[----:B------:R-:W-:Y:S08]  /*2a50*/  HMMA.16816.F32.BF16 R4, R192, R116, R4 ;  /* 0x00000074c004723c */ /* 0x000ff00000041804 */
[----:B------:R-:W-:Y:S01]  /*2a60*/  HMMA.16816.F32.BF16 R8, R188, R122, R8 ;  /* 0x0000007abc08723c */ /* 0x000fe20000041808 */
[----:B------:R-:W5:Y:S07]  /*2a70*/  LDSM.16.M88.4 R120, [R225+0x6800] ;  /* 0x00680000e178783b */ /* 0x000f6e0000000200 */
[C---:B-1----:R-:W-:Y:S01]  /*2a80*/  HMMA.16816.F32.BF16 R48, R180.reuse, R56, R72 ;  /* 0x00000038b430723c */ /* 0x042fe20000041848 */
[----:B------:R-:W-:Y:S07]  /*2a90*/  LDSM.16.M88.4 R72, [R226+0x4800] ;  /* 0x00480000e248783b */ /* 0x000fee0000000200 */
[C---:B------:R-:W-:Y:S08]  /*2aa0*/  HMMA.16816.F32.BF16 R52, R180.reuse, R66, R20 ;  /* 0x00000042b434723c */ /* 0x040ff00000041814 */
[C---:B------:R-:W-:Y:S08]  /*2ab0*/  HMMA.16816.F32.BF16 R44, R180.reuse, R100, R16 ;  /* 0x00000064b42c723c */ /* 0x040ff00000041810 */
[----:B--2---:R-:W-:Y:S08]  /*2ac0*/  HMMA.16816.F32.BF16 R20, R180, R36, R88 ;  /* 0x00000024b414723c */ /* 0x004ff00000041858 */
[----:B------:R-:W-:Y:S01]  /*2ad0*/  HMMA.16816.F32.BF16 R16, R184, R106, R40 ;  /* 0x0000006ab810723c */ /* 0x000fe20000041828 */
[----:B------:R-:W-:Y:S07]  /*2ae0*/  LDSM.16.M88.4 R104, [R226+0x6000] ;  /* 0x00600000e268783b */ /* 0x000fee0000000200 */
[C---:B------:R-:W-:Y:S01]  /*2af0*/  HMMA.16816.F32.BF16 R60, R180.reuse, R58, R68 ;  /* 0x0000003ab43c723c */ /* 0x040fe20000041844 */
[----:B------:R-:W-:Y:S07]  /*2b00*/  LDSM.16.M88.4 R68, [R225+0x7800] ;  /* 0x00780000e144783b */ /* 0x000fee0000000200 */
[C---:B------:R-:W-:Y:S01]  /*2b10*/  HMMA.16816.F32.BF16 R56, R180.reuse, R64, R24 ;  /* 0x00000040b438723c */ /* 0x040fe20000041818 */
[----:B------:R-:W1:Y:S07]  /*2b20*/  LDSM.16.M88.4 R64, [R226+0x4000] ;  /* 0x00400000e240783b */ /* 0x000e6e0000000200 */
[----:B------:R-:W-:Y:S01]  /*2b30*/  HMMA.16816.F32.BF16 R24, R180, R102, R92 ;  /* 0x00000066b418723c */ /* 0x000fe2000004185c */
[----:B------:R-:W-:Y:S04]  /*2b40*/  LDSM.16.M88.4 R100, [R236] ;  /* 0x00000000ec64783b */ /* 0x000fe80000000200 */
[----:B------:R-:W-:Y:S03]  /*2b50*/  LDSM.16.M88.4 R92, [R226+0x5800] ;  /* 0x00580000e25c783b */ /* 0x000fe60000000200 */
[----:B------:R-:W-:Y:S08]  /*2b60*/  HMMA.16816.F32.BF16 R12, R188, R108, R12 ;  /* 0x0000006cbc0c723c */ /* 0x000ff0000004180c */
[----:B---3--:R-:W-:Y:S08]  /*2b70*/  HMMA.16816.F32.BF16 R4, R196, R112, R4 ;  /* 0x00000070c404723c */ /* 0x008ff00000041804 */
[----:B------:R-:W-:Y:S08]  /*2b80*/  HMMA.16816.F32.BF16 R8, R192, R118, R8 ;  /* 0x00000076c008723c */ /* 0x000ff00000041808 */
[----:B------:R-:W-:Y:S01]  /*2b90*/  HMMA.16816.F32.BF16 R88, R180, R38, R84 ;  /* 0x00000026b458723c */ /* 0x000fe20000041854 */
[----:B------:R-:W2:Y:S07]  /*2ba0*/  LDSM.16.M88.4 R84, [R226+0x5000] ;  /* 0x00500000e254783b */ /* 0x000eae0000000200 */
[C---:B----4-:R-:W-:Y:S08]  /*2bb0*/  HMMA.16816.F32.BF16 R80, R184.reuse, R76, R48 ;  /* 0x0000004cb850723c */ /* 0x050ff00000041830 */
[----:B------:R-:W-:Y:S08]  /*2bc0*/  HMMA.16816.F32.BF16 R36, R184, R96, R20 ;  /* 0x00000060b824723c */ /* 0x000ff00000041814 */
[----:B------:R-:W-:Y:S08]  /*2bd0*/  HMMA.16816.F32.BF16 R20, R188, R110, R16 ;  /* 0x0000006ebc14723c */ /* 0x000ff00000041810 */
[C---:B------:R-:W-:Y:S01]  /*2be0*/  HMMA.16816.F32.BF16 R60, R184.reuse, R78, R60 ;  /* 0x0000004eb83c723c */ /* 0x040fe2000004183c */
[----:B------:R-:W-:Y:S07]  /*2bf0*/  LDSM.16.M88.4 R76, [R229+0x6800] ;  /* 0x00680000e54c783b */ /* 0x000fee0000000200 */
[C---:B------:R-:W-:Y:S08]  /*2c00*/  HMMA.16816.F32.BF16 R48, R184.reuse, R28, R44 ;  /* 0x0000001cb830723c */ /* 0x040ff0000004182c */
[----:B------:R-:W-:Y:S01]  /*2c10*/  HMMA.16816.F32.BF16 R40, R184, R30, R24 ;  /* 0x0000001eb828723c */ /* 0x000fe20000041818 */
[----:B------:R-:W3:Y:S07]  /*2c20*/  LDSM.16.M88.4 R28, [R225+0x7000] ;  /* 0x00700000e11c783b */ /* 0x000eee0000000200 */
[----:B-----5:R-:W-:Y:S08]  /*2c30*/  HMMA.16816.F32.BF16 R16, R192, R120, R12 ;  /* 0x00000078c010723c */ /* 0x020ff0000004180c */
[C---:B------:R-:W-:Y:S08]  /*2c40*/  HMMA.16816.F32.BF16 R56, R184.reuse, R32, R56 ;  /* 0x00000020b838723c */ /* 0x040ff00000041838 */
[----:B------:R-:W-:Y:S08]  /*2c50*/  HMMA.16816.F32.BF16 R52, R184, R34, R52 ;  /* 0x00000022b834723c */ /* 0x000ff00000041834 */
[----:B------:R-:W-:Y:S08]  /*2c60*/  HMMA.16816.F32.BF16 R4, R200, R124, R4 ;  /* 0x0000007cc804723c */ /* 0x000ff00000041804 */
[----:B------:R-:W-:Y:S08]  /*2c70*/  HMMA.16816.F32.BF16 R8, R196, R114, R8 ;  /* 0x00000072c408723c */ /* 0x000ff00000041808 */
[----:B-1----:R-:W-:Y:S08]  /*2c80*/  HMMA.16816.F32.BF16 R12, R188, R64, R80 ;  /* 0x00000040bc0c723c */ /* 0x002ff00000041850 */
[----:B------:R-:W-:Y:S08]  /*2c90*/  HMMA.16816.F32.BF16 R20, R192, R122, R20 ;  /* 0x0000007ac014723c */ /* 0x000ff00000041814 */
[C---:B------:R-:W-:Y:S08]  /*2ca0*/  HMMA.16816.F32.BF16 R32, R188.reuse, R66, R60 ;  /* 0x00000042bc20723c */ /* 0x040ff0000004183c */
[C---:B--2---:R-:W-:Y:S01]  /*2cb0*/  HMMA.16816.F32.BF16 R64, R188.reuse, R84, R48 ;  /* 0x00000054bc40723c */ /* 0x044fe20000041830 */
[----:B------:R-:W-:Y:S07]  /*2cc0*/  LDSM.16.M88.4 R48, [R225+0x8000] ;  /* 0x00800000e130783b */ /* 0x000fee0000000200 */
[----:B------:R-:W-:Y:S01]  /*2cd0*/  HMMA.16816.F32.BF16 R84, R188, R86, R40 ;  /* 0x00000056bc54723c */ /* 0x000fe20000041828 */
[----:B------:R-:W1:Y:S07]  /*2ce0*/  LDSM.16.M88.4 R40, [R235] ;  /* 0x00000000eb28783b */ /* 0x000e6e0000000200 */
[----:B------:R-:W-:Y:S08]  /*2cf0*/  HMMA.16816.F32.BF16 R16, R196, R100, R16 ;  /* 0x00000064c410723c */ /* 0x000ff00000041810 */
[C---:B------:R-:W-:Y:S08]  /*2d00*/  HMMA.16816.F32.BF16 R44, R188.reuse, R72, R56 ;  /* 0x00000048bc2c723c */ /* 0x040ff00000041838 */
[C---:B------:R-:W-:Y:S01]  /*2d10*/  HMMA.16816.F32.BF16 R60, R188.reuse, R74, R52 ;  /* 0x0000004abc3c723c */ /* 0x040fe20000041834 */
[----:B------:R-:W2:Y:S07]  /*2d20*/  LDSM.16.M88.4 R52, [R226+0x6800] ;  /* 0x00680000e234783b */ /* 0x000eae0000000200 */
[----:B------:R-:W-:Y:S08]  /*2d30*/  HMMA.16816.F32.BF16 R72, R188, R92, R36 ;  /* 0x0000005cbc48723c */ /* 0x000ff00000041824 */
[----:B------:R-:W-:Y:S08]  /*2d40*/  HMMA.16816.F32.BF16 R36, R204, R104, R4 ;  /* 0x00000068cc24723c */ /* 0x000ff00000041804 */
[----:B------:R-:W-:Y:S08]  /*2d50*/  HMMA.16816.F32.BF16 R4, R200, R126, R8 ;  /* 0x0000007ec804723c */ /* 0x000ff00000041808 */
[----:B---3--:R-:W-:Y:S08]  /*2d60*/  HMMA.16816.F32.BF16 R8, R192, R28, R12 ;  /* 0x0000001cc008723c */ /* 0x008ff0000004180c */
[----:B------:R-:W-:Y:S08]  /*2d70*/  HMMA.16816.F32.BF16 R20, R196, R102, R20 ;  /* 0x00000066c414723c */ /* 0x000ff00000041814 */
[----:B------:R-:W-:Y:S08]  /*2d80*/  HMMA.16816.F32.BF16 R24, R184, R98, R88 ;  /* 0x00000062b818723c */ /* 0x000ff00000041858 */
[----:B------:R-:W-:Y:S01]  /*2d90*/  HMMA.16816.F32.BF16 R32, R192, R30, R32 ;  /* 0x0000001ec020723c */ /* 0x000fe20000041820 */
[----:B------:R-:W3:Y:S07]  /*2da0*/  LDSM.16.M88.4 R28, [R229+0x7000] ;  /* 0x00700000e51c783b */ /* 0x000eee0000000200 */
[----:B------:R-:W-:Y:S01]  /*2db0*/  HMMA.16816.F32.BF16 R16, R200, R76, R16 ;  /* 0x0000004cc810723c */ /* 0x000fe20000041810 */
[----:B------:R-:W-:-:S07]  /*2dc0*/  FMUL.FTZ R0, R36, c[0x0][0x320] ;  /* 0x0000c80024007a20 */ /* 0x000fce0000410000 */
[----:B------:R-:W-:Y:S01]  /*2dd0*/  HMMA.16816.F32.BF16 R12, R204, R106, R4 ;  /* 0x0000006acc0c723c */ /* 0x000fe20000041804 */
[----:B------:R4:W2:Y:S07]  /*2de0*/  MUFU.TANH R91, R0 ;  /* 0x00000000005b7308 */ /* 0x0008ae0000002400 */
[----:B-1----:R-:W-:Y:S01]  /*2df0*/  HMMA.16816.F32.BF16 R8, R196, R40, R8 ;  /* 0x00000028c408723c */ /* 0x002fe20000041808 */
[----:B----4-:R-:W-:-:S07]  /*2e00*/  FMUL.FTZ R0, R37, c[0x0][0x320] ;  /* 0x0000c80025007a20 */ /* 0x010fce0000410000 */
[----:B------:R-:W-:Y:S01]  /*2e10*/  HMMA.16816.F32.BF16 R4, R200, R78, R20 ;  /* 0x0000004ec804723c */ /* 0x000fe20000041814 */
[----:B------:R1:W4:Y:S07]  /*2e20*/  MUFU.TANH R89, R0 ;  /* 0x0000000000597308 */ /* 0x00032e0000002400 */
[----:B------:R-:W-:Y:S01]  /*2e30*/  HMMA.16816.F32.BF16 R92, R188, R94, R24 ;  /* 0x0000005ebc5c723c */ /* 0x000fe20000041818 */
[----:B-1----:R-:W-:-:S07]  /*2e40*/  FMUL.FTZ R0, R38, c[0x0][0x320] ;  /* 0x0000c80026007a20 */ /* 0x002fce0000410000 */
[----:B------:R-:W-:Y:S01]  /*2e50*/  HMMA.16816.F32.BF16 R56, R192, R68, R44 ;  /* 0x00000044c038723c */ /* 0x000fe2000004182c */
[----:B------:R-:W-:Y:S01]  /*2e60*/  LDSM.16.M88.4 R44, [R226+0x7000] ;  /* 0x00700000e22c783b */ /* 0x000fe20000000200 */
[----:B------:R1:W1:Y:S06]  /*2e70*/  MUFU.TANH R96, R0 ;  /* 0x0000000000607308 */ /* 0x00026c0000002400 */
[----:B--2---:R-:W-:Y:S01]  /*2e80*/  HMMA.16816.F32.BF16 R24, R204, R52, R16 ;  /* 0x00000034cc18723c */ /* 0x004fe20000041810 */
[----:B-1----:R-:W-:Y:S02]  /*2e90*/  FMUL.FTZ R0, R39, c[0x0][0x320] ;  /* 0x0000c80027007a20 */ /* 0x002fe40000410000 */
[----:B------:R-:W1:Y:S02]  /*2ea0*/  LDSM.16.M88.4 R36, [R234] ;  /* 0x00000000ea24783b */ /* 0x000e640000000200 */
[----:B------:R2:W1:Y:S03]  /*2eb0*/  MUFU.TANH R90, R0 ;  /* 0x00000000005a7308 */ /* 0x0004660000002400 */
[----:B------:R-:W-:Y:S01]  /*2ec0*/  HMMA.16816.F32.BF16 R20, R196, R42, R32 ;  /* 0x0000002ac414723c */ /* 0x000fe20000041820 */
[----:B------:R-:W5:Y:S01]  /*2ed0*/  LDSM.16.M88.4 R40, [R229+0x7800] ;  /* 0x00780000e528783b */ /* 0x000f620000000200 */
[----:B--2---:R-:W-:-:S04]  /*2ee0*/  FMUL.FTZ R0, R12, c[0x0][0x320] ;  /* 0x0000c8000c007a20 */ /* 0x004fc80000410000 */
[----:B------:R2:W1:Y:S02]  /*2ef0*/  MUFU.TANH R82, R0 ;  /* 0x0000000000527308 */ /* 0x0004640000002400 */
[----:B---3--:R-:W-:Y:S01]  /*2f00*/  HMMA.16816.F32.BF16 R16, R200, R28, R8 ;  /* 0x0000001cc810723c */ /* 0x008fe20000041808 */
[----:B--2---:R-:W-:-:S05]  /*2f10*/  FMUL.FTZ R0, R13, c[0x0][0x320] ;  /* 0x0000c8000d007a20 */ /* 0x004fca0000410000 */
[----:B------:R2:W3:Y:S02]  /*2f20*/  MUFU.TANH R78, R0 ;  /* 0x00000000004e7308 */ /* 0x0004e40000002400 */
[----:B------:R-:W-:Y:S01]  /*2f30*/  HMMA.16816.F32.BF16 R4, R204, R54, R4 ;  /* 0x00000036cc04723c */ /* 0x000fe20000041804 */
[----:B--2---:R-:W-:-:S05]  /*2f40*/  FMUL.FTZ R0, R14, c[0x0][0x320] ;  /* 0x0000c8000e007a20 */ /* 0x004fca0000410000 */
[----:B------:R2:W1:Y:S02]  /*2f50*/  MUFU.TANH R88, R0 ;  /* 0x0000000000587308 */ /* 0x0004640000002400 */
[----:B--2---:R-:W-:-:S06]  /*2f60*/  FMUL.FTZ R0, R15, c[0x0][0x320] ;  /* 0x0000c8000f007a20 */ /* 0x004fcc0000410000 */
[----:B------:R2:W1:Y:S01]  /*2f70*/  MUFU.TANH R83, R0 ;  /* 0x0000000000537308 */ /* 0x0004620000002400 */
[----:B------:R-:W-:Y:S01]  /*2f80*/  HMMA.16816.F32.BF16 R8, R200, R30, R20 ;  /* 0x0000001ec808723c */ /* 0x000fe20000041814 */
[----:B------:R-:W3:Y:S01]  /*2f90*/  LDSM.16.M88.4 R28, [R233] ;  /* 0x00000000e91c783b */ /* 0x000ee20000000200 */
[----:B--2---:R-:W-:-:S05]  /*2fa0*/  FMUL.FTZ R0, R24, c[0x0][0x320] ;  /* 0x0000c80018007a20 */ /* 0x004fca0000410000 */
[----:B------:R2:W1:Y:S01]  /*2fb0*/  MUFU.TANH R77, R0 ;  /* 0x00000000004d7308 */ /* 0x0004620000002400 */
[----:B------:R-:W-:Y:S01]  /*2fc0*/  HMMA.16816.F32.BF16 R60, R192, R70, R60 ;  /* 0x00000046c03c723c */ /* 0x000fe2000004183c */
[----:B--2---:R-:W-:-:S06]  /*2fd0*/  FMUL.FTZ R0, R25, c[0x0][0x320] ;  /* 0x0000c80019007a20 */ /* 0x004fcc0000410000 */
[----:B------:R2:W2:Y:S01]  /*2fe0*/  MUFU.TANH R76, R0 ;  /* 0x00000000004c7308 */ /* 0x0004a20000002400 */
[----:B-1----:R-:W-:Y:S01]  /*2ff0*/  HMMA.16816.F32.BF16 R12, R196, R36, R56 ;  /* 0x00000024c40c723c */ /* 0x002fe20000041838 */
[----:B------:R-:W1:Y:S01]  /*3000*/  LDSM.16.M88.4 R56, [R225+0x8800] ;  /* 0x00880000e138783b */ /* 0x000e620000000200 */
[----:B--2---:R-:W-:-:S05]  /*3010*/  FMUL.FTZ R0, R26, c[0x0][0x320] ;  /* 0x0000c8001a007a20 */ /* 0x004fca0000410000 */
[----:B------:R2:W1:Y:S01]  /*3020*/  MUFU.TANH R81, R0 ;  /* 0x0000000000517308 */ /* 0x0004620000002400 */
[----:B------:R-:W-:Y:S01]  /*3030*/  HMMA.16816.F32.BF16 R64, R192, R48, R64 ;  /* 0x00000030c040723c */ /* 0x000fe20000041840 */
[----:B--2---:R-:W-:-:S07]  /*3040*/  FMUL.FTZ R0, R27, c[0x0][0x320] ;  /* 0x0000c8001b007a20 */ /* 0x004fce0000410000 */
[----:B------:R-:W-:Y:S01]  /*3050*/  HMMA.16816.F32.BF16 R24, R204, R44, R16 ;  /* 0x0000002ccc18723c */ /* 0x000fe20000041810 */
[----:B------:R2:W1:Y:S02]  /*3060*/  MUFU.TANH R80, R0 ;  /* 0x0000000000507308 */ /* 0x0004640000002400 */
[----:B--2---:R-:W-:-:S06]  /*3070*/  FMUL.FTZ R0, R4, c[0x0][0x320] ;  /* 0x0000c80004007a20 */ /* 0x004fcc0000410000 */
[----:B------:R2:W1:Y:S02]  /*3080*/  MUFU.TANH R69, R0 ;  /* 0x0000000000457308 */ /* 0x0004640000002400 */
[----:B--2---:R-:W-:-:S06]  /*3090*/  FMUL.FTZ R0, R5, c[0x0][0x320] ;  /* 0x0000c80005007a20 */ /* 0x004fcc0000410000 */
[----:B------:R2:W1:Y:S01]  /*30a0*/  MUFU.TANH R68, R0 ;  /* 0x0000000000447308 */ /* 0x0004620000002400 */
[----:B------:R-:W-:Y:S01]  /*30b0*/  HMMA.16816.F32.BF16 R20, R196, R38, R60 ;  /* 0x00000026c414723c */ /* 0x000fe2000004183c */
[----:B------:R-:W-:Y:S01]  /*30c0*/  LDSM.16.M88.4 R36, [R226+0x7800] ;  /* 0x00780000e224783b */ /* 0x000fe20000000200 */
[----:B--2---:R-:W-:-:S05]  /*30d0*/  FMUL.FTZ R0, R6, c[0x0][0x320] ;  /* 0x0000c80006007a20 */ /* 0x004fca0000410000 */
[----:B------:R2:W1:Y:S02]  /*30e0*/  MUFU.TANH R71, R0 ;  /* 0x0000000000477308 */ /* 0x0004640000002400 */
[----:B--2---:R-:W-:Y:S02]  /*30f0*/  FMUL.FTZ R0, R7, c[0x0][0x320] ;  /* 0x0000c80007007a20 */ /* 0x004fe40000410000 */
[----:B------:R-:W-:Y:S01]  /*3100*/  HMMA.16816.F32.BF16 R4, R204, R46, R8 ;  /* 0x0000002ecc04723c */ /* 0x000fe20000041808 */
[----:B------:R-:W2:Y:S03]  /*3110*/  LDSM.16.M88.4 R44, [R229+0x8000] ;  /* 0x00800000e52c783b */ /* 0x000ea60000000200 */
[----:B------:R1:W1:Y:S02]  /*3120*/  MUFU.TANH R70, R0 ;  /* 0x0000000000467308 */ /* 0x0002640000002400 */
[----:B-1----:R-:W-:-:S06]  /*3130*/  FMUL.FTZ R0, R24, c[0x0][0x320] ;  /* 0x0000c80018007a20 */ /* 0x002fcc0000410000 */
[----:B------:R1:W1:Y:S01]  /*3140*/  MUFU.TANH R62, R0 ;  /* 0x00000000003e7308 */ /* 0x0002620000002400 */
[----:B-----5:R-:W-:Y:S01]  /*3150*/  HMMA.16816.F32.BF16 R16, R200, R40, R12 ;  /* 0x00000028c810723c */ /* 0x020fe2000004180c */
[----:B-1----:R-:W-:-:S06]  /*3160*/  FMUL.FTZ R0, R25, c[0x0][0x320] ;  /* 0x0000c80019007a20 */ /* 0x002fcc0000410000 */
[----:B------:R1:W1:Y:S01]  /*3170*/  MUFU.TANH R61, R0 ;  /* 0x00000000003d7308 */ /* 0x0002620000002400 */
[----:B---3--:R-:W-:Y:S01]  /*3180*/  HMMA.16816.F32.BF16 R12, R196, R28, R64 ;  /* 0x0000001cc40c723c */ /* 0x008fe20000041840 */
[----:B-1----:R-:W-:-:S06]  /*3190*/  FMUL.FTZ R0, R26, c[0x0][0x320] ;  /* 0x0000c8001a007a20 */ /* 0x002fcc0000410000 */
[----:B------:R1:W3:Y:S01]  /*31a0*/  MUFU.TANH R65, R0 ;  /* 0x0000000000417308 */ /* 0x0002e20000002400 */
[----:B------:R-:W-:Y:S01]  /*31b0*/  HMMA.16816.F32.BF16 R32, R192, R50, R84 ;  /* 0x00000032c020723c */ /* 0x000fe20000041854 */
[----:B------:R-:W5:Y:S01]  /*31c0*/  LDSM.16.M88.4 R48, [R232] ;  /* 0x00000000e830783b */ /* 0x000f620000000200 */
[----:B-1----:R-:W-:-:S05]  /*31d0*/  FMUL.FTZ R0, R27, c[0x0][0x320] ;  /* 0x0000c8001b007a20 */ /* 0x002fca0000410000 */
[----:B------:R1:W1:Y:S01]  /*31e0*/  MUFU.TANH R64, R0 ;  /* 0x0000000000407308 */ /* 0x0002620000002400 */
[----:B------:R-:W-:Y:S01]  /*31f0*/  HMMA.16816.F32.BF16 R52, R192, R56, R72 ;  /* 0x00000038c034723c */ /* 0x000fe20000041848 */
[----:B-1----:R-:W-:-:S06]  /*3200*/  FMUL.FTZ R0, R4, c[0x0][0x320] ;  /* 0x0000c80004007a20 */ /* 0x002fcc0000410000 */
[----:B------:R1:W1:Y:S02]  /*3210*/  MUFU.TANH R57, R0 ;  /* 0x0000000000397308 */ /* 0x0002640000002400 */
[----:B-1----:R-:W-:-:S06]  /*3220*/  FMUL.FTZ R0, R5, c[0x0][0x320] ;  /* 0x0000c80005007a20 */ /* 0x002fcc0000410000 */
[----:B------:R1:W1:Y:S01]  /*3230*/  MUFU.TANH R56, R0 ;  /* 0x0000000000387308 */ /* 0x0002620000002400 */
[----:B------:R-:W-:Y:S01]  /*3240*/  HMMA.16816.F32.BF16 R24, R196, R30, R32 ;  /* 0x0000001ec418723c */ /* 0x000fe20000041820 */
[----:B------:R-:W2:Y:S04]  /*3250*/  LDSM.16.M88.4 R32, [R229+0x8800] ;  /* 0x00880000e520783b */ /* 0x000ea80000000200 */
[----:B------:R-:W2:Y:S01]  /*3260*/  LDSM.16.M88.4 R28, [R226+0x8800] ;  /* 0x00880000e21c783b */ /* 0x000ea20000000200 */
[----:B-1----:R-:W-:-:S04]  /*3270*/  FMUL.FTZ R0, R6, c[0x0][0x320] ;  /* 0x0000c80006007a20 */ /* 0x002fc80000410000 */
[----:B------:R1:W1:Y:S02]  /*3280*/  MUFU.TANH R63, R0 ;  /* 0x00000000003f7308 */ /* 0x0002640000002400 */
[----:B-1----:R-:W-:Y:S02]  /*3290*/  FMUL.FTZ R0, R7, c[0x0][0x320] ;  /* 0x0000c80007007a20 */ /* 0x002fe40000410000 */
[----:B------:R-:W-:Y:S08]  /*32a0*/  HMMA.16816.F32.BF16 R4, R192, R58, R92 ;  /* 0x0000003ac004723c */ /* 0x000ff0000004185c */
[C---:B------:R-:W-:Y:S01]  /*32b0*/  HMMA.16816.F32.BF16 R8, R200.reuse, R42, R20 ;  /* 0x0000002ac808723c */ /* 0x040fe20000041814 */
[----:B------:R-:W1:Y:S07]  /*32c0*/  LDSM.16.M88.4 R40, [R226+0x8000] ;  /* 0x00800000e228783b */ /* 0x000e6e0000000200 */
[----:B--2---:R-:W-:Y:S01]  /*32d0*/  HMMA.16816.F32.BF16 R24, R200, R46, R24 ;  /* 0x0000002ec818723c */ /* 0x004fe20000041818 */
[----:B------:R2:W1:Y:S01]  /*32e0*/  MUFU.TANH R60, R0 ;  /* 0x00000000003c7308 */ /* 0x0004620000002400 */
[----:B------:R-:W-:Y:S01]  /*32f0*/  ISETP.GT.AND P0, PT, R129, R134, PT ;  /* 0x000000868100720c */ /* 0x000fe20003f04270 */
[----:B------:R-:W-:-:S05]  /*3300*/  DEPBAR.LE SB0, 0x0 ;  /* 0x000080000000791a */ /* 0x000fca0000000000 */
[----:B------:R-:W-:Y:S08]  /*3310*/  HMMA.16816.F32.BF16 R20, R204, R36, R16 ;  /* 0x00000024cc14723c */ /* 0x000ff00000041810 */
[----:B------:R-:W-:Y:S08]  /*3320*/  HMMA.16816.F32.BF16 R16, R200, R44, R12 ;  /* 0x0000002cc810723c */ /* 0x000ff0000004180c */
[C---:B-----5:R-:W-:Y:S08]  /*3330*/  HMMA.16816.F32.BF16 R12, R196.reuse, R48, R52 ;  /* 0x00000030c40c723c */ /* 0x060ff00000041834 */
[----:B------:R-:W-:Y:S08]  /*3340*/  HMMA.16816.F32.BF16 R4, R196, R50, R4 ;  /* 0x00000032c404723c */ /* 0x000ff00000041804 */
[----:B------:R-:W-:Y:S08]  /*3350*/  HMMA.16816.F32.BF16 R8, R204, R38, R8 ;  /* 0x00000026cc08723c */ /* 0x000ff00000041808 */
[C---:B------:R-:W-:Y:S08]  /*3360*/  HMMA.16816.F32.BF16 R12, R200.reuse, R32, R12 ;  /* 0x00000020c80c723c */ /* 0x040ff0000004180c */
[----:B------:R-:W-:Y:S01]  /*3370*/  HMMA.16816.F32.BF16 R4, R200, R34, R4 ;  /* 0x00000022c804723c */ /* 0x000fe20000041804 */
[----:B------:R-:W-:-:S02]  /*3380*/  FMUL.FTZ R21, R21, c[0x0][0x320] ;  /* 0x0000c80015157a20 */ /* 0x000fc40000410000 */
[----:B------:R-:W-:Y:S02]  /*3390*/  FMUL.FTZ R22, R22, c[0x0][0x320] ;  /* 0x0000c80016167a20 */ /* 0x000fe40000410000 */
[----:B------:R-:W-:Y:S01]  /*33a0*/  FMUL.FTZ R23, R23, c[0x0][0x320] ;  /* 0x0000c80017177a20 */ /* 0x000fe20000410000 */
[----:B------:R-:W1:Y:S01]  /*33b0*/  MUFU.TANH R39, R21 ;  /* 0x0000001500277308 */ /* 0x000e620000002400 */
[----:B--2---:R-:W-:Y:S02]  /*33c0*/  FMUL.FTZ R0, R20, c[0x0][0x320] ;  /* 0x0000c80014007a20 */ /* 0x004fe40000410000 */
[----:B------:R-:W-:Y:S02]  /*33d0*/  FMUL.FTZ R8, R8, c[0x0][0x320] ;  /* 0x0000c80008087a20 */ /* 0x000fe40000410000 */
[----:B------:R-:W-:Y:S02]  /*33e0*/  FMUL.FTZ R9, R9, c[0x0][0x320] ;  /* 0x0000c80009097a20 */ /* 0x000fe40000410000 */
[----:B------:R-:W-:Y:S01]  /*33f0*/  FMUL.FTZ R10, R10, c[0x0][0x320] ;  /* 0x0000c8000a0a7a20 */ /* 0x000fe20000410000 */
[----:B------:R-:W2:Y:S01]  /*3400*/  MUFU.TANH R48, R22 ;  /* 0x0000001600307308 */ /* 0x000ea20000002400 */
[----:B------:R-:W-:-:S07]  /*3410*/  FMUL.FTZ R11, R11, c[0x0][0x320] ;  /* 0x0000c8000b0b7a20 */ /* 0x000fce0000410000 */
[----:B------:R1:W1:Y:S02]  /*3420*/  MUFU.TANH R45, R23 ;  /* 0x00000017002d7308 */ /* 0x0002640000002400 */
[C---:B------:R-:W-:Y:S06]  /*3430*/  HMMA.16816.F32.BF16 R4, R204.reuse, R30, R4 ;  /* 0x0000001ecc04723c */ /* 0x040fec0000041804 */
[----:B------:R-:W2:Y:S02]  /*3440*/  MUFU.TANH R37, R8 ;  /* 0x0000000800257308 */ /* 0x000ea40000002400 */
[C---:B-1----:R-:W-:Y:S06]  /*3450*/  HMMA.16816.F32.BF16 R20, R204.reuse, R40, R16 ;  /* 0x00000028cc14723c */ /* 0x042fec0000041810 */
[----:B------:R-:W1:Y:S02]  /*3460*/  MUFU.TANH R36, R9 ;  /* 0x0000000900247308 */ /* 0x000e640000002400 */
[C---:B------:R-:W-:Y:S06]  /*3470*/  HMMA.16816.F32.BF16 R16, R204.reuse, R42, R24 ;  /* 0x0000002acc10723c */ /* 0x040fec0000041818 */
[----:B------:R-:W1:Y:S08]  /*3480*/  MUFU.TANH R40, R10 ;  /* 0x0000000a00287308 */ /* 0x000e700000002400 */
[----:B------:R5:W1:Y:S02]  /*3490*/  MUFU.TANH R38, R11 ;  /* 0x0000000b00267308 */ /* 0x000a640000002400 */
[----:B-----5:R-:W-:Y:S01]  /*34a0*/  HMMA.16816.F32.BF16 R8, R204, R28, R12 ;  /* 0x0000001ccc08723c */ /* 0x020fe2000004180c */
[----:B------:R-:W-:-:S02]  /*34b0*/  FMUL.FTZ R21, R21, c[0x0][0x320] ;  /* 0x0000c80015157a20 */ /* 0x000fc40000410000 */
[----:B------:R-:W-:Y:S02]  /*34c0*/  FMUL.FTZ R20, R20, c[0x0][0x320] ;  /* 0x0000c80014147a20 */ /* 0x000fe40000410000 */
[----:B------:R-:W-:Y:S02]  /*34d0*/  FMUL.FTZ R22, R22, c[0x0][0x320] ;  /* 0x0000c80016167a20 */ /* 0x000fe40000410000 */
[----:B------:R-:W-:Y:S02]  /*34e0*/  FMUL.FTZ R23, R23, c[0x0][0x320] ;  /* 0x0000c80017177a20 */ /* 0x000fe40000410000 */
[----:B------:R-:W-:Y:S02]  /*34f0*/  FMUL.FTZ R16, R16, c[0x0][0x320] ;  /* 0x0000c80010107a20 */ /* 0x000fe40000410000 */
[----:B------:R-:W-:Y:S02]  /*3500*/  FMUL.FTZ R17, R17, c[0x0][0x320] ;  /* 0x0000c80011117a20 */ /* 0x000fe40000410000 */
        /* <DEDUP_REMOVED lines=9> */
[----:B------:R-:W-:Y:S01]  /*35a0*/  FMUL.FTZ R11, R11, c[0x0][0x320] ;  /* 0x0000c8000b0b7a20 */ /* 0x000fe20000410000 */
        /* <DEDUP_REMOVED lines=17> */
[----:B------:R-:W-:Y:S01]  /*36c0*/  BSSY B0, `(.L_x_837) ;  /* 0x0000024000007945 */ /* 0x000fe20003800000 */
[----:B------:R-:W-:Y:S06]  /*36d0*/  BAR.SYNC.DEFER_BLOCKING 0x0 ;  /* 0x0000000000007b1d */ /* 0x000fec0000010000 */
[----:B------:R-:W-:Y:S05]  /*36e0*/  @!P0 BRA `(.L_x_838) ;  /* 0x0000021000008947 */ /* 0x000fea0003800000 */
[----:B-1234-:R-:W-:Y:S01]  /*36f0*/  IADD3 R0, R135, -0x2, RZ ;  /* 0xfffffffe87007810 */ /* 0x01efe20007ffe0ff */
[C---:B------:R-:W-:Y:S01]  /*3700*/  IMAD.SHL.U32 R6, R132.reuse, 0x40, RZ ;  /* 0x0000004084067824 */ /* 0x040fe200078e00ff */
[----:B------:R-:W-:-:S02]  /*3710*/  SHF.L.U64.HI R7, R132, 0x6, R133 ;  /* 0x0000000684077819 */ /* 0x000fc40000010285 */
[----:B------:R-:W-:Y:S01]  /*3720*/  SHF.R.S32.HI R2, RZ, 0x1f, R0 ;  /* 0x0000001fff027819 */ /* 0x000fe20000011400 */
[----:B------:R-:W-:-:S04]  /*3730*/  IMAD.WIDE.U32 R4, R0, c[0x0][0x1e0], RZ ;  /* 0x0000780000047a25 */ /* 0x000fc800078e00ff */
[----:B------:R-:W-:-:S04]  /*3740*/  IMAD R2, R2, c[0x0][0x1e0], RZ ;  /* 0x0000780002027a24 */ /* 0x000fc800078e02ff */
[----:B------:R-:W-:-:S04]  /*3750*/  IMAD R0, R0, c[0x0][0x1e4], R2 ;  /* 0x0000790000007a24 */ /* 0x000fc800078e0202 */
[----:B------:R-:W-:Y:S02]  /*3760*/  IMAD.IADD R0, R5, 0x1, R0 ;  /* 0x0000000105007824 */ /* 0x000fe400078e0200 */
[----:B------:R-:W-:-:S04]  /*3770*/  IMAD.WIDE.U32 R4, R4, 0x60, R130 ;  /* 0x0000006004047825 */ /* 0x000fc800078e0082 */
[----:B------:R-:W-:Y:S01]  /*3780*/  IMAD R0, R0, 0x60, RZ ;  /* 0x0000006000007824 */ /* 0x000fe200078e02ff */
[----:B------:R-:W-:-:S03]  /*3790*/  LEA R2, P0, R4, c[0x0][0x1c8], 0x1 ;  /* 0x0000720004027a11 */ /* 0x000fc600078008ff */
[----:B------:R-:W-:Y:S01]  /*37a0*/  IMAD.IADD R0, R5, 0x1, R0 ;  /* 0x0000000105007824 */ /* 0x000fe200078e0200 */
[----:B------:R-:W-:-:S04]  /*37b0*/  IADD3 R10, P6, P5, R6, 0x80, R2 ;  /* 0x00000080060a7810 */ /* 0x000fc80007dde002 */
        /* <DEDUP_REMOVED lines=20> */
.L_x_838:
[----:B--234-:R-:W-:Y:S05]  /*3900*/  BSYNC B0 ;  /* 0x0000000000007941 */ /* 0x01cfea0003800000 */
.L_x_837:
[----:B-1----:R-:W2:Y:S04]  /*3910*/  LDL R0, [R1+0x68] ;  /* 0x0000680001007983 */ /* 0x002ea80000100800 */
[----:B------:R-:W3:Y:S01]  /*3920*/  LDL R5, [R1+0x24] ;  /* 0x0000240001057983 */ /* 0x000ee20000100800 */
[----:B------:R-:W-:-:S03]  /*3930*/  IMAD.MOV.U32 R98, RZ, RZ, R164 ;  /* 0x000000ffff627224 */ /* 0x000fc600078e00a4 */
[----:B------:R-:W-:Y:S04]  /*3940*/  STL [R1+0x80], R159 ;  /* 0x0000809f01007387 */ /* 0x000fe80000100800 */
[----:B------:R-:W-:Y:S04]  /*3950*/  STL [R1+0x7c], R158 ;  /* 0x00007c9e01007387 */ /* 0x000fe80000100800 */
[----:B------:R-:W-:Y:S04]  /*3960*/  STL [R1+0x78], R157 ;  /* 0x0000789d01007387 */ /* 0x000fe80000100800 */
[----:B------:R-:W-:Y:S04]  /*3970*/  STL [R1+0x74], R156 ;  /* 0x0000749c01007387 */ /* 0x000fe80000100800 */
[----:B------:R-:W0:Y:S01]  /*3980*/  LDGDEPBAR ;  /* 0x00000000000079af */ /* 0x000e220000000000 */
[----:B--2---:R-:W-:-:S04]  /*3990*/  IMAD.IADD R0, R0, 0x1, R98 ;  /* 0x0000000100007824 */ /* 0x004fc800078e0262 */
[----:B------:R-:W-:Y:S01]  /*39a0*/  @P1 IMAD.HI.U32 R2, R0, c[0x0][0x2c8], RZ ;  /* 0x0000b20000021a27 */ /* 0x000fe200078e00ff */
[----:B------:R1:W-:Y:S04]  /*39b0*/  STL [R1+0x14], R0 ;  /* 0x0000140001007387 */ /* 0x0003e80000100800 */
[----:B-1----:R-:W-:-:S05]  /*39c0*/  @P1 SHF.R.U32.HI R0, RZ, c[0x0][0x2cc], R2 ;  /* 0x0000b300ff001a19 */ /* 0x002fca0000011602 */
[----:B------:R-:W1:Y:S04]  /*39d0*/  SHFL.IDX PT, R2, R0, RZ, 0x1c1f ;  /* 0x001c1fff00027589 */ /* 0x000e6800000e0000 */
[----:B------:R2:W4:Y:S02]  /*39e0*/  SHFL.IDX PT, R4, R0, 0x1, 0x1c1f ;  /* 0x003c1f0000047f89 */ /* 0x00052400000e0000 */
[----:B--2---:R-:W-:-:S04]  /*39f0*/  IADD3 R0, R128, c[0x0][0x1d0], RZ ;  /* 0x0000740080007a10 */ /* 0x004fc80007ffe0ff */
[C---:B---3--:R-:W-:Y:S02]  /*3a00*/  IADD3 R3, -R5.reuse, 0x1, R0 ;  /* 0x0000000105037810 */ /* 0x048fe40007ffe100 */
[----:B------:R-:W-:Y:S02]  /*3a10*/  IADD3 R0, -R5, R0, RZ ;  /* 0x0000000005007210 */ /* 0x000fe40007ffe1ff */
[----:B------:R-:W-:-:S05]  /*3a20*/  IADD3 R3, R3, -c[0x0][0x168], RZ ;  /* 0x80005a0003037a10 */ /* 0x000fca0007ffe0ff */
[C---:B-1----:R-:W-:Y:S02]  /*3a30*/  IMAD.IADD R2, R3.reuse, 0x1, R2 ;  /* 0x0000000103027824 */ /* 0x042fe400078e0202 */
[----:B----4-:R-:W-:-:S03]  /*3a40*/  IMAD.IADD R3, R3, 0x1, R4 ;  /* 0x0000000103037824 */ /* 0x010fc600078e0204 */
[C---:B------:R-:W-:Y:S02]  /*3a50*/  IMNMX R2, R0.reuse, R2, PT ;  /* 0x0000000200027217 */ /* 0x040fe40003800200 */
[----:B------:R-:W-:Y:S02]  /*3a60*/  IMNMX R0, R0, R3, PT ;  /* 0x0000000300007217 */ /* 0x000fe40003800200 */
[C---:B------:R-:W-:Y:S02]  /*3a70*/  ISETP.GT.AND P6, PT, R2.reuse, RZ, PT ;  /* 0x000000ff0200720c */ /* 0x040fe40003fc4270 */
[C---:B------:R-:W-:Y:S02]  /*3a80*/  ISETP.GT.AND P5, PT, R2.reuse, 0x1, PT ;  /* 0x000000010200780c */ /* 0x040fe40003fa4270 */
[----:B------:R-:W-:Y:S02]  /*3a90*/  ISETP.GT.AND P0, PT, R2, 0x8, PT ;  /* 0x000000080200780c */ /* 0x000fe40003f04270 */
[----:B------:R-:W-:-:S02]  /*3aa0*/  FSEL R4, R91, -INF , P6 ;  /* 0xff8000005b047808 */ /* 0x000fc40003000000 */
[----:B------:R-:W-:Y:S02]  /*3ab0*/  FSEL R5, R89, -INF , P5 ;  /* 0xff80000059057808 */ /* 0x000fe40002800000 */
[C---:B------:R-:W-:Y:S02]  /*3ac0*/  ISETP.GT.AND P6, PT, R2.reuse, 0x9, PT ;  /* 0x000000090200780c */ /* 0x040fe40003fc4270 */
[----:B------:R-:W-:Y:S02]  /*3ad0*/  ISETP.GT.AND P5, PT, R2, 0x10, PT ;  /* 0x000000100200780c */ /* 0x000fe40003fa4270 */
[----:B------:R-:W-:Y:S02]  /*3ae0*/  FSEL R7, R82, -INF , P0 ;  /* 0xff80000052077808 */ /* 0x000fe40000000000 */
[----:B------:R-:W-:Y:S02]  /*3af0*/  FMNMX.FTZ R101, R4, R5, !PT ;  /* 0x0000000504657209 */ /* 0x000fe40007810000 */
[----:B------:R-:W-:-:S02]  /*3b00*/  ISETP.GT.AND P0, PT, R2, 0x11, PT ;  /* 0x000000110200780c */ /* 0x000fc40003f04270 */
[----:B------:R-:W-:Y:S02]  /*3b10*/  FSEL R8, R78, -INF , P6 ;  /* 0xff8000004e087808 */ /* 0x000fe40003000000 */
[----:B------:R-:W-:Y:S02]  /*3b20*/  FSEL R9, R77, -INF , P5 ;  /* 0xff8000004d097808 */ /* 0x000fe40002800000 */
[C---:B------:R-:W-:Y:S02]  /*3b30*/  ISETP.GT.AND P6, PT, R2.reuse, 0x18, PT ;  /* 0x000000180200780c */ /* 0x040fe40003fc4270 */
[----:B------:R-:W-:Y:S02]  /*3b40*/  ISETP.GT.AND P5, PT, R2, 0x19, PT ;  /* 0x000000190200780c */ /* 0x000fe40003fa4270 */
[----:B------:R-:W-:Y:S02]  /*3b50*/  FMNMX.FTZ R101, R7, R101, !PT ;  /* 0x0000006507657209 */ /* 0x000fe40007810000 */
[----:B------:R-:W-:-:S02]  /*3b60*/  FSEL R12, R76, -INF , P0 ;  /* 0xff8000004c0c7808 */ /* 0x000fc40000000000 */
[----:B------:R-:W-:Y:S02]  /*3b70*/  ISETP.GT.AND P0, PT, R2, 0x20, PT ;  /* 0x000000200200780c */ /* 0x000fe40003f04270 */
[----:B------:R-:W-:Y:S02]  /*3b80*/  FSEL R17, R69, -INF , P6 ;  /* 0xff80000045117808 */ /* 0x000fe40003000000 */
[----:B------:R-:W-:Y:S02]  /*3b90*/  FSEL R18, R68, -INF , P5 ;  /* 0xff80000044127808 */ /* 0x000fe40002800000 */
[C---:B------:R-:W-:Y:S02]  /*3ba0*/  ISETP.GT.AND P6, PT, R2.reuse, 0x21, PT ;  /* 0x000000210200780c */ /* 0x040fe40003fc4270 */
[----:B------:R-:W-:Y:S02]  /*3bb0*/  ISETP.GT.AND P5, PT, R2, 0x28, PT ;  /* 0x000000280200780c */ /* 0x000fe40003fa4270 */
[----:B------:R-:W-:-:S02]  /*3bc0*/  FMNMX.FTZ R101, R8, R101, !PT ;  /* 0x0000006508657209 */ /* 0x000fc40007810000 */
[----:B------:R-:W-:Y:S02]  /*3bd0*/  FSEL R76, R62, -INF , P0 ;  /* 0xff8000003e4c7808 */ /* 0x000fe40000000000 */
[C---:B------:R-:W-:Y:S02]  /*3be0*/  ISETP.GT.AND P0, PT, R2.reuse, 0x29, PT ;  /* 0x000000290200780c */ /* 0x040fe40003f04270 */
[----:B------:R-:W-:Y:S02]  /*3bf0*/  FSEL R78, R61, -INF , P6 ;  /* 0xff8000003d4e7808 */ /* 0x000fe40003000000 */
[----:B------:R-:W-:Y:S02]  /*3c00*/  FSEL R84, R57, -INF , P5 ;  /* 0xff80000039547808 */ /* 0x000fe40002800000 */
[C---:B------:R-:W-:Y:S02]  /*3c10*/  ISETP.GT.AND P6, PT, R2.reuse, 0x30, PT ;  /* 0x000000300200780c */ /* 0x040fe40003fc4270 */
[----:B------:R-:W-:-:S02]  /*3c20*/  ISETP.GT.AND P5, PT, R2, 0x31, PT ;  /* 0x000000310200780c */ /* 0x000fc40003fa4270 */
[----:B------:R-:W-:Y:S02]  /*3c30*/  FMNMX.FTZ R101, R9, R101, !PT ;  /* 0x0000006509657209 */ /* 0x000fe40007810000 */
[----:B------:R-:W-:Y:S02]  /*3c40*/  FSEL R79, R56, -INF , P0 ;  /* 0xff800000384f7808 */ /* 0x000fe40000000000 */
[----:B------:R-:W-:Y:S01]  /*3c50*/  ISETP.GT.AND P0, PT, R2, 0x38, PT ;  /* 0x000000380200780c */ /* 0x000fe20003f04270 */
[----:B------:R-:W-:Y:S01]  /*3c60*/  LDSM.16.MT88.4 R56, [R249] ;  /* 0x00000000f938783b */ /* 0x000fe20000004200 */
[----:B------:R-:W-:Y:S02]  /*3c70*/  FSEL R105, R44, -INF , P6 ;  /* 0xff8000002c697808 */ /* 0x000fe40003000000 */
[----:B------:R-:W-:Y:S02]  /*3c80*/  FSEL R85, R39, -INF , P5 ;  /* 0xff80000027557808 */ /* 0x000fe40002800000 */
[----:B------:R-:W-:-:S02]  /*3c90*/  FMNMX.FTZ R101, R12, R101, !PT ;  /* 0x000000650c657209 */ /* 0x000fc40007810000 */
[C---:B------:R-:W-:Y:S02]  /*3ca0*/  ISETP.GT.AND P6, PT, R2.reuse, 0x39, PT ;  /* 0x000000390200780c */ /* 0x040fe40003fc4270 */
[C---:B------:R-:W-:Y:S02]  /*3cb0*/  ISETP.GT.AND P5, PT, R2.reuse, 0x40, PT ;  /* 0x000000400200780c */ /* 0x040fe40003fa4270 */
[----:B------:R-:W-:Y:S02]  /*3cc0*/  FSEL R93, R37, -INF , P0 ;  /* 0xff800000255d7808 */ /* 0x000fe40000000000 */
[----:B------:R-:W-:Y:S02]  /*3cd0*/  FMNMX.FTZ R101, R17, R101, !PT ;  /* 0x0000006511657209 */ /* 0x000fe40007810000 */
[----:B------:R-:W-:Y:S02]  /*3ce0*/  ISETP.GT.AND P0, PT, R2, 0x41, PT ;  /* 0x000000410200780c */ /* 0x000fe40003f04270 */
[----:B------:R-:W-:-:S02]  /*3cf0*/  FSEL R86, R36, -INF , P6 ;  /* 0xff80000024567808 */ /* 0x000fc40003000000 */
[----:B------:R-:W-:Y:S02]  /*3d00*/  FSEL R92, R25, -INF , P5 ;  /* 0xff800000195c7808 */ /* 0x000fe40002800000 */
[C---:B------:R-:W-:Y:S02]  /*3d10*/  ISETP.GT.AND P6, PT, R2.reuse, 0x48, PT ;  /* 0x000000480200780c */ /* 0x040fe40003fc4270 */
[----:B------:R-:W-:Y:S02]  /*3d20*/  ISETP.GT.AND P5, PT, R2, 0x49, PT ;  /* 0x000000490200780c */ /* 0x000fe40003fa4270 */
[----:B------:R-:W-:Y:S02]  /*3d30*/  FMNMX.FTZ R101, R18, R101, !PT ;  /* 0x0000006512657209 */ /* 0x000fe40007810000 */
[----:B------:R-:W-:Y:S02]  /*3d40*/  FSEL R89, R24, -INF , P0 ;  /* 0xff80000018597808 */ /* 0x000fe40000000000 */
        /* <DEDUP_REMOVED lines=10> */
[C---:B------:R-:W-:Y:S02]  /*3df0*/  ISETP.GT.AND P6, PT, R0.reuse, RZ, PT ;  /* 0x000000ff0000720c */ /* 0x040fe40003fc4270 */
[----:B------:R-:W-:Y:S02]  /*3e00*/  ISETP.GT.AND P5, PT, R0, 0x1, PT ;  /* 0x000000010000780c */ /* 0x000fe40003fa4270 */
[----:B------:R-:W-:-:S02]  /*3e10*/  FMNMX.FTZ R101, R78, R101, !PT ;  /* 0x000000654e657209 */ /* 0x000fc40007810000 */
[----:B------:R-:W-:Y:S02]  /*3e20*/  FSEL R156, R13, -INF , P0 ;  /* 0xff8000000d9c7808 */ /* 0x000fe40000000000 */
[----:B------:R-:W-:Y:S02]  /*3e30*/  ISETP.GT.AND P0, PT, R0, 0x8, PT ;  /* 0x000000080000780c */ /* 0x000fe40003f04270 */
[----:B------:R-:W-:Y:S02]  /*3e40*/  FSEL R6, R96, -INF , P6 ;  /* 0xff80000060067808 */ /* 0x000fe40003000000 */
[----:B------:R-:W-:Y:S02]  /*3e50*/  FSEL R15, R90, -INF , P5 ;  /* 0xff8000005a0f7808 */ /* 0x000fe40002800000 */
[----:B------:R-:W-:Y:S02]  /*3e60*/  FMNMX.FTZ R101, R84, R101, !PT ;  /* 0x0000006554657209 */ /* 0x000fe40007810000 */
[----:B------:R-:W-:-:S02]  /*3e70*/  ISETP.GT.AND P5, PT, R0, 0x9, PT ;  /* 0x000000090000780c */ /* 0x000fc40003fa4270 */
[----:B------:R-:W-:Y:S02]  /*3e80*/  FSEL R14, R88, -INF , P0 ;  /* 0xff800000580e7808 */ /* 0x000fe40000000000 */
[----:B------:R-:W-:Y:S02]  /*3e90*/  FMNMX.FTZ R2, R6, R15, !PT ;  /* 0x0000000f06027209 */ /* 0x000fe40007810000 */
[----:B------:R-:W-:Y:S02]  /*3ea0*/  FMNMX.FTZ R101, R79, R101, !PT ;  /* 0x000000654f657209 */ /* 0x000fe40007810000 */
[----:B------:R-:W-:Y:S02]  /*3eb0*/  ISETP.GT.AND P0, PT, R0, 0x10, PT ;  /* 0x000000100000780c */ /* 0x000fe40003f04270 */
[----:B------:R-:W-:Y:S02]  /*3ec0*/  FSEL R13, R83, -INF , P5 ;  /* 0xff800000530d7808 */ /* 0x000fe40002800000 */
[----:B------:R-:W-:-:S02]  /*3ed0*/  FMNMX.FTZ R2, R14, R2, !PT ;  /* 0x000000020e027209 */ /* 0x000fc40007810000 */
[----:B------:R-:W-:Y:S02]  /*3ee0*/  FMNMX.FTZ R101, R105, R101, !PT ;  /* 0x0000006569657209 */ /* 0x000fe40007810000 */
[----:B------:R-:W-:Y:S02]  /*3ef0*/  ISETP.GT.AND P5, PT, R0, 0x11, PT ;  /* 0x000000110000780c */ /* 0x000fe40003fa4270 */
[----:B------:R-:W-:Y:S02]  /*3f00*/  FSEL R11, R81, -INF , P0 ;  /* 0xff800000510b7808 */ /* 0x000fe40000000000 */
[----:B------:R-:W-:Y:S02]  /*3f10*/  FMNMX.FTZ R2, R13, R2, !PT ;  /* 0x000000020d027209 */ /* 0x000fe40007810000 */
[----:B------:R-:W-:Y:S02]  /*3f20*/  FMNMX.FTZ R101, R85, R101, !PT ;  /* 0x0000006555657209 */ /* 0x000fe40007810000 */
[----:B------:R-:W-:-:S02]  /*3f30*/  MOV R83, R10 ;  /* 0x0000000a00537202 */ /* 0x000fc40000000f00 */
[----:B------:R-:W-:Y:S02]  /*3f40*/  ISETP.GT.AND P0, PT, R0, 0x18, PT ;  /* 0x000000180000780c */ /* 0x000fe40003f04270 */
[----:B------:R-:W-:Y:S01]  /*3f50*/  FSEL R10, R80, -INF , P5 ;  /* 0xff800000500a7808 */ /* 0x000fe20002800000 */
[----:B------:R-:W-:Y:S01]  /*3f60*/  IMAD.MOV.U32 R80, RZ, RZ, R19 ;  /* 0x000000ffff507224 */ /* 0x000fe200078e0013 */
        /* <DEDUP_REMOVED lines=10> */
[C---:B------:R-:W-:Y:S02]  /*4010*/  ISETP.GT.AND P5, PT, R0.reuse, 0x21, PT ;  /* 0x000000210000780c */ /* 0x040fe40003fa4270 */
[----:B------:R-:W-:Y:S02]  /*4020*/  FSEL R77, R65, -INF , P0 ;  /* 0xff800000414d7808 */ /* 0x000fe40000000000 */
[----:B------:R-:W-:Y:S02]  /*4030*/  FMNMX.FTZ R2, R19, R2, !PT ;  /* 0x0000000213027209 */ /* 0x000fe40007810000 */
[----:B------:R-:W-:Y:S02]  /*4040*/  FMNMX.FTZ R101, R89, R101, !PT ;  /* 0x0000006559657209 */ /* 0x000fe40007810000 */
[----:B------:R-:W-:Y:S02]  /*4050*/  ISETP.GT.AND P0, PT, R0, 0x28, PT ;  /* 0x000000280000780c */ /* 0x000fe40003f04270 */
[----:B------:R-:W-:-:S02]  /*4060*/  FSEL R71, R64, -INF , P5 ;  /* 0xff80000040477808 */ /* 0x000fc40002800000 */
[----:B------:R-:W-:Y:S01]  /*4070*/  FMNMX.FTZ R2, R77, R2, !PT ;  /* 0x000000024d027209 */ /* 0x000fe20007810000 */
[----:B------:R-:W-:Y:S01]  /*4080*/  LDSM.16.MT88.4 R64, [R227+0x3000] ;  /* 0x00300000e340783b */ /* 0x000fe20000004200 */
[----:B------:R-:W-:Y:S02]  /*4090*/  FMNMX.FTZ R101, R91, R101, !PT ;  /* 0x000000655b657209 */ /* 0x000fe40007810000 */
[----:B------:R-:W-:Y:S02]  /*40a0*/  ISETP.GT.AND P5, PT, R0, 0x29, PT ;  /* 0x000000290000780c */ /* 0x000fe40003fa4270 */
[----:B------:R-:W-:Y:S02]  /*40b0*/  FSEL R70, R63, -INF , P0 ;  /* 0xff8000003f467808 */ /* 0x000fe40000000000 */
[----:B------:R-:W-:Y:S02]  /*40c0*/  FMNMX.FTZ R2, R71, R2, !PT ;  /* 0x0000000247027209 */ /* 0x000fe40007810000 */
[----:B------:R-:W-:-:S02]  /*40d0*/  FMNMX.FTZ R101, R80, R101, !PT ;  /* 0x0000006550657209 */ /* 0x000fc40007810000 */
[----:B------:R-:W-:Y:S02]  /*40e0*/  ISETP.GT.AND P0, PT, R0, 0x30, PT ;  /* 0x000000300000780c */ /* 0x000fe40003f04270 */
        /* <DEDUP_REMOVED lines=10> */
[----:B------:R-:W-:Y:S01]  /*4190*/  FMNMX.FTZ R2, R215, R2, !PT ;  /* 0x00000002d7027209 */ /* 0x000fe20007810000 */
[----:B------:R-:W-:Y:S01]  /*41a0*/  LDSM.16.MT88.4 R44, [R227] ;  /* 0x00000000e32c783b */ /* 0x000fe20000004200 */
[----:B------:R-:W-:-:S02]  /*41b0*/  FMNMX.FTZ R101, R83, R101, !PT ;  /* 0x0000006553657209 */ /* 0x000fc40007810000 */
[----:B------:R-:W-:Y:S02]  /*41c0*/  ISETP.GT.AND P5, PT, R0, 0x39, PT ;  /* 0x000000390000780c */ /* 0x000fe40003fa4270 */
[----:B------:R-:W-:Y:S02]  /*41d0*/  FSEL R90, R40, -INF , P0 ;  /* 0xff800000285a7808 */ /* 0x000fe40000000000 */
[----:B------:R-:W-:Y:S01]  /*41e0*/  FMNMX.FTZ R2, R96, R2, !PT ;  /* 0x0000000260027209 */ /* 0x000fe20007810000 */
[----:B------:R-:W-:Y:S01]  /*41f0*/  LDSM.16.MT88.4 R40, [R227+0x800] ;  /* 0x00080000e328783b */ /* 0x000fe20000004200 */
[----:B------:R-:W-:Y:S02]  /*4200*/  FMNMX.FTZ R101, R156, R101, !PT ;  /* 0x000000659c657209 */ /* 0x000fe40007810000 */
[----:B------:R-:W-:Y:S02]  /*4210*/  ISETP.GT.AND P0, PT, R0, 0x40, PT ;  /* 0x000000400000780c */ /* 0x000fe40003f04270 */
[----:B------:R-:W-:Y:S01]  /*4220*/  FSEL R95, R38, -INF , P5 ;  /* 0xff800000265f7808 */ /* 0x000fe20002800000 */
[----:B------:R-:W1:Y:S01]  /*4230*/  SHFL.BFLY PT, R3, R101, 0x2, 0x1f ;  /* 0x0c401f0065037f89 */ /* 0x000e6200000e0000 */
[----:B------:R-:W-:-:S02]  /*4240*/  FMNMX.FTZ R2, R90, R2, !PT ;  /* 0x000000025a027209 */ /* 0x000fc40007810000 */
[C---:B------:R-:W-:Y:S01]  /*4250*/  ISETP.GT.AND P5, PT, R0.reuse, 0x41, PT ;  /* 0x000000410000780c */ /* 0x040fe20003fa4270 */
[----:B------:R-:W-:Y:S01]  /*4260*/  LDSM.16.MT88.4 R36, [R224+0x3000] ;  /* 0x00300000e024783b */ /* 0x000fe20000004200 */
[----:B------:R-:W-:Y:S02]  /*4270*/  FSEL R104, R33, -INF , P0 ;  /* 0xff80000021687808 */ /* 0x000fe40000000000 */
[----:B------:R-:W-:Y:S02]  /*4280*/  FMNMX.FTZ R2, R95, R2, !PT ;  /* 0x000000025f027209 */ /* 0x000fe40007810000 */
[----:B------:R-:W-:Y:S02]  /*4290*/  ISETP.GT.AND P0, PT, R0, 0x48, PT ;  /* 0x000000480000780c */ /* 0x000fe40003f04270 */
[----:B------:R-:W-:Y:S02]  /*42a0*/  FSEL R106, R32, -INF , P5 ;  /* 0xff800000206a7808 */ /* 0x000fe40002800000 */
[----:B------:R-:W-:Y:S01]  /*42b0*/  FMNMX.FTZ R2, R104, R2, !PT ;  /* 0x0000000268027209 */ /* 0x000fe20007810000 */
[----:B------:R-:W-:Y:S01]  /*42c0*/  LDSM.16.MT88.4 R32, [R230+0x800] ;  /* 0x00080000e620783b */ /* 0x000fe20000004200 */
[----:B------:R-:W-:-:S02]  /*42d0*/  ISETP.GT.AND P5, PT, R0, 0x49, PT ;  /* 0x000000490000780c */ /* 0x000fc40003fa4270 */
[----:B------:R-:W-:Y:S02]  /*42e0*/  FSEL R87, R29, -INF , P0 ;  /* 0xff8000001d577808 */ /* 0x000fe40000000000 */
[----:B------:R-:W-:Y:S02]  /*42f0*/  FMNMX.FTZ R2, R106, R2, !PT ;  /* 0x000000026a027209 */ /* 0x000fe40007810000 */
[----:B------:R-:W-:Y:S02]  /*4300*/  ISETP.GT.AND P0, PT, R0, 0x50, PT ;  /* 0x000000500000780c */ /* 0x000fe40003f04270 */
[----:B------:R-:W-:Y:S02]  /*4310*/  FSEL R99, R28, -INF , P5 ;  /* 0xff8000001c637808 */ /* 0x000fe40002800000 */
[----:B------:R-:W-:Y:S01]  /*4320*/  FMNMX.FTZ R2, R87, R2, !PT ;  /* 0x0000000257027209 */ /* 0x000fe20007810000 */
[----:B------:R-:W-:Y:S01]  /*4330*/  LDSM.16.MT88.4 R28, [R228] ;  /* 0x00000000e41c783b */ /* 0x000fe20000004200 */
[----:B------:R-:W-:-:S02]  /*4340*/  ISETP.GT.AND P5, PT, R0, 0x51, PT ;  /* 0x000000510000780c */ /* 0x000fc40003fa4270 */
[----:B------:R-:W-:Y:S02]  /*4350*/  FSEL R94, R27, -INF , P0 ;  /* 0xff8000001b5e7808 */ /* 0x000fe40000000000 */
[----:B------:R-:W-:Y:S02]  /*4360*/  FMNMX.FTZ R2, R99, R2, !PT ;  /* 0x0000000263027209 */ /* 0x000fe40007810000 */
[----:B------:R-:W-:Y:S02]  /*4370*/  ISETP.GT.AND P0, PT, R0, 0x58, PT ;  /* 0x000000580000780c */ /* 0x000fe40003f04270 */
[----:B------:R-:W-:Y:S02]  /*4380*/  FSEL R88, R26, -INF , P5 ;  /* 0xff8000001a587808 */ /* 0x000fe40002800000 */
[----:B------:R-:W-:Y:S01]  /*4390*/  FMNMX.FTZ R2, R94, R2, !PT ;  /* 0x000000025e027209 */ /* 0x000fe20007810000 */
[----:B------:R-:W-:Y:S01]  /*43a0*/  LDSM.16.MT88.4 R24, [R224+0x800] ;  /* 0x00080000e018783b */ /* 0x000fe20000004200 */
[----:B-1----:R-:W-:-:S02]  /*43b0*/  FMNMX.FTZ R101, R101, R3, !PT ;  /* 0x0000000365657209 */ /* 0x002fc40007810000 */
[----:B------:R-:W-:Y:S02]  /*43c0*/  ISETP.GT.AND P5, PT, R0, 0x59, PT ;  /* 0x000000590000780c */ /* 0x000fe40003fa4270 */
[----:B------:R-:W-:Y:S01]  /*43d0*/  FSEL R157, R23, -INF , P0 ;  /* 0xff800000179d7808 */ /* 0x000fe20000000000 */
[----:B------:R-:W1:Y:S01]  /*43e0*/  SHFL.BFLY PT, R0, R101, 0x1, 0x1f ;  /* 0x0c201f0065007f89 */ /* 0x000e6200000e0000 */
[----:B------:R-:W-:Y:S02]  /*43f0*/  FMNMX.FTZ R100, R88, R2, !PT ;  /* 0x0000000258647209 */ /* 0x000fe40007810000 */
[----:B------:R-:W-:Y:S02]  /*4400*/  FSEL R158, R22, -INF , P5 ;  /* 0xff800000169e7808 */ /* 0x000fe40002800000 */
[----:B------:R-:W-:-:S04]  /*4410*/  FMNMX.FTZ R100, R157, R100, !PT ;  /* 0x000000649d647209 */ /* 0x000fc80007810000 */
[----:B------:R-:W-:-:S05]  /*4420*/  FMNMX.FTZ R100, R158, R100, !PT ;  /* 0x000000649e647209 */ /* 0x000fca0007810000 */
[----:B------:R-:W2:Y:S01]  /*4430*/  SHFL.BFLY PT, R2, R100, 0x2, 0x1f ;  /* 0x0c401f0064027f89 */ /* 0x000ea200000e0000 */
[----:B-1----:R-:W-:-:S04]  /*4440*/  FMNMX.FTZ R101, R101, R0, !PT ;  /* 0x0000000065657209 */ /* 0x002fc80007810000 */
[C---:B------:R-:W-:Y:S01]  /*4450*/  FSETP.NEU.FTZ.AND P0, PT, R101.reuse, -INF , PT ;  /* 0xff8000006500780b */ /* 0x040fe20003f1d000 */
[----:B------:R-:W-:-:S05]  /*4460*/  FMUL.FTZ R0, R101, c[0x0][0x2d0] ;  /* 0x0000b40065007a20 */ /* 0x000fca0000410000 */
[----:B------:R-:W-:Y:S02]  /*4470*/  FSEL R0, R0, RZ, P0 ;  /* 0x000000ff00007208 */ /* 0x000fe40000000000 */
[----:B--2---:R-:W-:-:S03]  /*4480*/  FMNMX.FTZ R100, R100, R2, !PT ;  /* 0x0000000264647209 */ /* 0x004fc60007810000 */
[--C-:B------:R-:W-:Y:S02]  /*4490*/  FFMA.FTZ R2, R4, c[0x0][0x2d0], -R0.reuse ;  /* 0x0000b40004027a23 */ /* 0x100fe40000010800 */
[----:B------:R-:W1:Y:S02]  /*44a0*/  SHFL.BFLY PT, R3, R100, 0x1, 0x1f ;  /* 0x0c201f0064037f89 */ /* 0x000e6400000e0000 */
[----:B------:R2:W-:Y:S02]  /*44b0*/  MUFU.EX2 R63, R2 ;  /* 0x00000002003f7308 */ /* 0x0005e40000000800 */
[----:B--2---:R-:W-:-:S06]  /*44c0*/  FFMA.FTZ R2, R5, c[0x0][0x2d0], -R0 ;  /* 0x0000b40005027a23 */ /* 0x004fcc0000010800 */
[----:B------:R2:W3:Y:S01]  /*44d0*/  MUFU.EX2 R62, R2 ;  /* 0x00000002003e7308 */ /* 0x0004e20000000800 */
[----:B-1----:R-:W-:Y:S01]  /*44e0*/  FMNMX.FTZ R100, R100, R3, !PT ;  /* 0x0000000364647209 */ /* 0x002fe20007810000 */
[----:B------:R-:W-:-:S03]  /*44f0*/  FFMA.FTZ R3, R17, c[0x0][0x2d0], -R0 ;  /* 0x0000b40011037a23 */ /* 0x000fc60000010800 */
[----:B------:R-:W-:-:S03]  /*4500*/  FSETP.NEU.FTZ.AND P0, PT, R100, -INF , PT ;  /* 0xff8000006400780b */ /* 0x000fc60003f1d000 */
[----:B------:R1:W-:Y:S01]  /*4510*/  MUFU.EX2 R97, R3 ;  /* 0x0000000300617308 */ /* 0x0003e20000000800 */
[----:B--2---:R-:W-:-:S07]  /*4520*/  FFMA.FTZ R2, R7, c[0x0][0x2d0], -R0 ;  /* 0x0000b40007027a23 */ /* 0x004fce0000010800 */
[----:B------:R2:W-:Y:S01]  /*4530*/  MUFU.EX2 R68, R2 ;  /* 0x0000000200447308 */ /* 0x0005e20000000800 */
[----:B-1----:R-:W-:-:S07]  /*4540*/  FFMA.FTZ R3, R18, c[0x0][0x2d0], -R0 ;  /* 0x0000b40012037a23 */ /* 0x002fce0000010800 */
[----:B------:R-:W-:Y:S01]  /*4550*/  MUFU.EX2 R81, R3 ;  /* 0x0000000300517308 */ /* 0x000fe20000000800 */
[----:B--2---:R-:W-:Y:S01]  /*4560*/  FFMA.FTZ R2, R8, c[0x0][0x2d0], -R0 ;  /* 0x0000b40008027a23 */ /* 0x004fe20000010800 */
[----:B---3--:R-:W-:-:S06]  /*4570*/  F2FP.BF16.PACK_AB R8, R62, R63 ;  /* 0x0000003f3e08723e */ /* 0x008fcc00000010ff */
[----:B------:R1:W-:Y:S02]  /*4580*/  MUFU.EX2 R150, R2 ;  /* 0x0000000200967308 */ /* 0x0003e40000000800 */
[----:B-1----:R-:W-:-:S06]  /*4590*/  FFMA.FTZ R2, R9, c[0x0][0x2d0], -R0 ;  /* 0x0000b40009027a23 */ /* 0x002fcc0000010800 */
[----:B------:R1:W-:Y:S02]  /*45a0*/  MUFU.EX2 R151, R2 ;  /* 0x0000000200977308 */ /* 0x0003e40000000800 */
[----:B-1----:R-:W-:-:S06]  /*45b0*/  FFMA.FTZ R2, R12, c[0x0][0x2d0], -R0 ;  /* 0x0000b4000c027a23 */ /* 0x002fcc0000010800 */
[----:B------:R1:W-:Y:S02]  /*45c0*/  MUFU.EX2 R214, R2 ;  /* 0x0000000200d67308 */ /* 0x0003e40000000800 */
[----:B-1----:R-:W-:-:S05]  /*45d0*/  FMUL.FTZ R2, R100, c[0x0][0x2d0] ;  /* 0x0000b40064027a20 */ /* 0x002fca0000410000 */
[----:B------:R-:W-:-:S05]  /*45e0*/  FSEL R2, R2, RZ, P0 ;  /* 0x000000ff02027208 */ /* 0x000fca0000000000 */
[--C-:B------:R-:W-:Y:S02]  /*45f0*/  FFMA.FTZ R3, R6, c[0x0][0x2d0], -R2.reuse ;  /* 0x0000b40006037a23 */ /* 0x100fe40000010802 */
[----:B------:R-:W1:Y:S02]  /*4600*/  LDSM.16.MT88.4 R4, [R224] ;  /* 0x00000000e004783b */ /* 0x000e640000004200 */
[----:B------:R2:W-:Y:S02]  /*4610*/  MUFU.EX2 R61, R3 ;  /* 0x00000003003d7308 */ /* 0x0005e40000000800 */
[----:B--2---:R-:W-:-:S06]  /*4620*/  FFMA.FTZ R3, R15, c[0x0][0x2d0], -R2 ;  /* 0x0000b4000f037a23 */ /* 0x004fcc0000010802 */
        /* <DEDUP_REMOVED lines=9> */
[----:B--2---:R-:W-:Y:S01]  /*46c0*/  FFMA.FTZ R3, R10, c[0x0][0x2d0], -R2 ;  /* 0x0000b4000a037a23 */ /* 0x004fe20000010802 */
[----:B------:R-:W-:-:S05]  /*46d0*/  F2FP.BF16.PACK_AB R10, R150, R68 ;  /* 0x00000044960a723e */ /* 0x000fca00000010ff */
[----:B------:R2:W3:Y:S02]  /*46e0*/  MUFU.EX2 R149, R3 ;  /* 0x0000000300957308 */ /* 0x0004e40000000800 */
[C---:B-1----:R-:W-:Y:S07]  /*46f0*/  HMMA.16816.F32.BF16 R20, R8.reuse, R4, RZ ;  /* 0x000000040814723c */ /* 0x042fee00000418ff */
[----:B------:R-:W-:Y:S01]  /*4700*/  F2FP.BF16.PACK_AB R4, R214, R151 ;  /* 0x00000097d604723e */ /* 0x000fe200000010ff */
[----:B------:R-:W-:Y:S01]  /*4710*/  HMMA.16816.F32.BF16 R12, R8, R28, RZ ;  /* 0x0000001c080c723c */ /* 0x000fe200000418ff */
[----:B--2---:R-:W-:Y:S01]  /*4720*/  FFMA.FTZ R3, R16, c[0x0][0x2d0], -R2 ;  /* 0x0000b40010037a23 */ /* 0x004fe20000010802 */
[----:B---3--:R-:W-:-:S03]  /*4730*/  F2FP.BF16.PACK_AB R5, R149, R148 ;  /* 0x000000949505723e */ /* 0x008fc600000010ff */
[----:B------:R1:W-:Y:S03]  /*4740*/  MUFU.EX2 R159, R3 ;  /* 0x00000003009f7308 */ /* 0x0003e60000000800 */
[----:B------:R-:W-:Y:S01]  /*4750*/  HMMA.16816.F32.BF16 R28, R8, R30, RZ ;  /* 0x0000001e081c723c */ /* 0x000fe200000418ff */
[----:B-1----:R-:W-:-:S07]  /*4760*/  FFMA.FTZ R3, R19, c[0x0][0x2d0], -R2 ;  /* 0x0000b40013037a23 */ /* 0x002fce0000010802 */
[----:B------:R-:W-:Y:S01]  /*4770*/  HMMA.16816.F32.BF16 R16, R8, R6, RZ ;  /* 0x000000060810723c */ /* 0x000fe200000418ff */
[----:B------:R-:W1:Y:S06]  /*4780*/  MUFU.EX2 R212, R3 ;  /* 0x0000000300d47308 */ /* 0x000e6c0000000800 */
[----:B------:R-:W-:Y:S02]  /*4790*/  F2FP.BF16.PACK_AB R6, R81, R97 ;  /* 0x000000615106723e */ /* 0x000fe400000010ff */
[----:B-1----:R-:W-:Y:S01]  /*47a0*/  F2FP.BF16.PACK_AB R7, R212, R159 ;  /* 0x0000009fd407723e */ /* 0x002fe200000010ff */
[----:B------:R-:W-:-:S06]  /*47b0*/  FADD.FTZ R3, R63, R62 ;  /* 0x0000003e3f037221 */ /* 0x000fcc0000010000 */
[C---:B------:R-:W-:Y:S08]  /*47c0*/  HMMA.16816.F32.BF16 R52, R4.reuse, R24, R20 ;  /* 0x000000180434723c */ /* 0x040ff00000041814 */
[----:B------:R-:W-:Y:S08]  /*47d0*/  HMMA.16816.F32.BF16 R216, R4, R26, R16 ;  /* 0x0000001a04d8723c */ /* 0x000ff00000041810 */
[----:B------:R-:W-:Y:S08]  /*47e0*/  HMMA.16816.F32.BF16 R24, R8, R44, RZ ;  /* 0x0000002c0818723c */ /* 0x000ff000000418ff */
[----:B------:R-:W-:Y:S01]  /*47f0*/  IMAD.MOV.U32 R75, RZ, RZ, R52 ;  /* 0x000000ffff4b7224 */ /* 0x000fe200078e0034 */
[----:B------:R-:W-:Y:S01]  /*4800*/  MOV R74, R53 ;  /* 0x00000035004a7202 */ /* 0x000fe20000000f00 */
[----:B------:R-:W-:Y:S01]  /*4810*/  IMAD.MOV.U32 R73, RZ, RZ, R54 ;  /* 0x000000ffff497224 */ /* 0x000fe200078e0036 */
[----:B------:R-:W-:Y:S01]  /*4820*/  HMMA.16816.F32.BF16 R220, R4, R48, R12 ;  /* 0x0000003004dc723c */ /* 0x000fe2000004180c */
[----:B------:R-:W-:-:S02]  /*4830*/  IMAD.MOV.U32 R72, RZ, RZ, R55 ;  /* 0x000000ffff487224 */ /* 0x000fc400078e0037 */
[----:B------:R-:W1:Y:S05]  /*4840*/  LDSM.16.MT88.4 R52, [R228+0x3000] ;  /* 0x00300000e434783b */ /* 0x000e6a0000004200 */
[----:B------:R-:W-:Y:S01]  /*4850*/  HMMA.16816.F32.BF16 R152, R4, R50, R28 ;  /* 0x000000320498723c */ /* 0x000fe2000004181c */
[----:B------:R-:W2:Y:S07]  /*4860*/  LDSM.16.MT88.4 R48, [R224+0x3800] ;  /* 0x00380000e030783b */ /* 0x000eae0000004200 */
[C---:B------:R-:W-:Y:S01]  /*4870*/  HMMA.16816.F32.BF16 R20, R8.reuse, R46, RZ ;  /* 0x0000002e0814723c */ /* 0x040fe200000418ff */
[----:B------:R-:W3:Y:S07]  /*4880*/  LDSM.16.MT88.4 R44, [R228+0x3800] ;  /* 0x00380000e42c783b */ /* 0x000eee0000004200 */
[----:B------:R-:W-:Y:S08]  /*4890*/  HMMA.16816.F32.BF16 R16, R8, R56, RZ ;  /* 0x000000380810723c */ /* 0x000ff000000418ff */
[----:B------:R-:W-:Y:S08]  /*48a0*/  HMMA.16816.F32.BF16 R208, R4, R40, R24 ;  /* 0x0000002804d0723c */ /* 0x000ff00000041818 */
[C---:B------:R-:W-:Y:S08]  /*48b0*/  HMMA.16816.F32.BF16 R28, R8.reuse, R36, RZ ;  /* 0x00000024081c723c */ /* 0x040ff000000418ff */
[C---:B------:R-:W-:Y:S01]  /*48c0*/  HMMA.16816.F32.BF16 R24, R8.reuse, R38, RZ ;  /* 0x000000260818723c */ /* 0x040fe200000418ff */
[----:B------:R-:W4:Y:S07]  /*48d0*/  LDSM.16.MT88.4 R36, [R230+0x3000] ;  /* 0x00300000e624783b */ /* 0x000f2e0000004200 */
[----:B------:R-:W-:Y:S01]  /*48e0*/  HMMA.16816.F32.BF16 R12, R8, R58, RZ ;  /* 0x0000003a080c723c */ /* 0x000fe200000418ff */
[----:B------:R-:W3:Y:S07]  /*48f0*/  LDSM.16.MT88.4 R56, [R227+0x3800] ;  /* 0x00380000e338783b */ /* 0x000eee0000004200 */
[C---:B------:R-:W-:Y:S01]  /*4900*/  HMMA.16816.F32.BF16 R144, R4.reuse, R42, R20 ;  /* 0x0000002a0490723c */ /* 0x040fe20000041814 */
[----:B------:R-:W3:Y:S07]  /*4910*/  LDSM.16.MT88.4 R40, [R224+0x6000] ;  /* 0x00600000e028783b */ /* 0x000eee0000004200 */
[----:B------:R-:W-:Y:S08]  /*4920*/  HMMA.16816.F32.BF16 R164, R4, R32, R16 ;  /* 0x0000002004a4723c */ /* 0x000ff00000041810 */
[C---:B-1----:R-:W-:Y:S07]  /*4930*/  HMMA.16816.F32.BF16 R20, R8.reuse, R52, RZ ;  /* 0x000000340814723c */ /* 0x042fee00000418ff */
[----:B------:R-:W-:Y:S01]  /*4940*/  MOV R53, R106 ;  /* 0x0000006a00357202 */ /* 0x000fe20000000f00 */
[----:B------:R-:W-:Y:S01]  /*4950*/  HMMA.16816.F32.BF16 R16, R8, R54, RZ ;  /* 0x000000360810723c */ /* 0x000fe200000418ff */
[----:B------:R-:W-:-:S06]  /*4960*/  IMAD.MOV.U32 R52, RZ, RZ, R105 ;  /* 0x000000ffff347224 */ /* 0x000fcc00078e0069 */
[----:B------:R-:W-:Y:S01]  /*4970*/  IMAD.MOV.U32 R55, RZ, RZ, R104 ;  /* 0x000000ffff377224 */ /* 0x000fe200078e0068 */
[----:B--2---:R-:W-:Y:S01]  /*4980*/  HMMA.16816.F32.BF16 R136, R4, R48, R28 ;  /* 0x000000300488723c */ /* 0x004fe2000004181c */
[----:B------:R-:W1:Y:S01]  /*4990*/  LDSM.16.MT88.4 R28, [R230+0x3800] ;  /* 0x00380000e61c783b */ /* 0x000e620000004200 */
[----:B------:R-:W-:-:S05]  /*49a0*/  MOV R54, R99 ;  /* 0x0000006300367202 */ /* 0x000fca0000000f00 */
[----:B------:R-:W-:Y:S01]  /*49b0*/  IMAD.MOV.U32 R48, RZ, RZ, R82 ;  /* 0x000000ffff307224 */ /* 0x000fe200078e0052 */
[----:B------:R-:W-:Y:S01]  /*49c0*/  HMMA.16816.F32.BF16 R140, R4, R34, R12 ;  /* 0x00000022048c723c */ /* 0x000fe2000004180c */
[----:B------:R-:W2:Y:S01]  /*49d0*/  LDSM.16.MT88.4 R32, [R224+0x6800] ;  /* 0x00680000e020783b */ /* 0x000ea20000004200 */
[----:B------:R-:W-:Y:S01]  /*49e0*/  MOV R49, R213 ;  /* 0x000000d500317202 */ /* 0x000fe20000000f00 */
[----:B------:R-:W-:-:S05]  /*49f0*/  FADD.FTZ R213, R61, R60 ;  /* 0x0000003c3dd57221 */ /* 0x000fca0000010000 */
[----:B------:R-:W-:Y:S07]  /*4a00*/  HMMA.16816.F32.BF16 R12, R8, R64, RZ ;  /* 0x00000040080c723c */ /* 0x000fee00000418ff */
[----:B------:R-:W-:Y:S01]  /*4a10*/  MOV R65, R93 ;  /* 0x0000005d00417202 */ /* 0x000fe20000000f00 */
[----:B---3--:R-:W-:Y:S01]  /*4a20*/  HMMA.16816.F32.BF16 R124, R4, R44, R20 ;  /* 0x0000002c047c723c */ /* 0x008fe20000041814 */
[----:B------:R-:W-:-:S06]  /*4a30*/  IMAD.MOV.U32 R64, RZ, RZ, R97 ;  /* 0x000000ffff407224 */ /* 0x000fcc00078e0061 */
[----:B------:R-:W-:Y:S01]  /*4a40*/  IMAD.MOV.U32 R44, RZ, RZ, R135 ;  /* 0x000000ffff2c7224 */ /* 0x000fe200078e0087 */
[----:B------:R-:W-:Y:S01]  /*4a50*/  HMMA.16816.F32.BF16 R116, R4, R46, R16 ;  /* 0x0000002e0474723c */ /* 0x000fe20000041810 */
[----:B------:R-:W-:-:S06]  /*4a60*/  IMAD.MOV.U32 R45, RZ, RZ, R98 ;  /* 0x000000ffff2d7224 */ /* 0x000fcc00078e0062 */
[----:B------:R-:W-:Y:S01]  /*4a70*/  MOV R47, R134 ;  /* 0x00000086002f7202 */ /* 0x000fe20000000f00 */
[----:B----4-:R-:W-:Y:S01]  /*4a80*/  HMMA.16816.F32.BF16 R20, R8, R36, RZ ;  /* 0x000000240814723c */ /* 0x010fe200000418ff */
[----:B------:R-:W-:-:S07]  /*4a90*/  IMAD.MOV.U32 R46, RZ, RZ, R96 ;  /* 0x000000ffff2e7224 */ /* 0x000fce00078e0060 */
[----:B------:R-:W-:Y:S01]  /*4aa0*/  HMMA.16816.F32.BF16 R16, R8, R38, RZ ;  /* 0x000000260810723c */ /* 0x000fe200000418ff */
[----:B------:R-:W3:Y:S07]  /*4ab0*/  LDSM.16.MT88.4 R36, [R228+0x6000] ;  /* 0x00600000e424783b */ /* 0x000eee0000004200 */
[----:B------:R-:W-:Y:S07]  /*4ac0*/  HMMA.16816.F32.BF16 R132, R4, R56, R12 ;  /* 0x000000380484723c */ /* 0x000fee000004180c */
[----:B------:R-:W-:Y:S01]  /*4ad0*/  IMAD.MOV.U32 R57, RZ, RZ, R212 ;  /* 0x000000ffff397224 */ /* 0x000fe200078e00d4 */
[----:B------:R-:W-:Y:S01]  /*4ae0*/  HMMA.16816.F32.BF16 R12, R8, R40, RZ ;  /* 0x00000028080c723c */ /* 0x000fe200000418ff */
[----:B------:R-:W-:-:S02]  /*4af0*/  FADD.FTZ R212, R68, R3 ;  /* 0x0000000344d47221 */ /* 0x000fc40000010000 */
[----:B------:R-:W-:Y:S02]  /*4b00*/  FFMA.FTZ R3, R76, c[0x0][0x2d0], -R0 ;  /* 0x0000b4004c037a23 */ /* 0x000fe40000010800 */
[----:B------:R-:W-:Y:S02]  /*4b10*/  IMAD.MOV.U32 R56, RZ, RZ, R156 ;  /* 0x000000ffff387224 */ /* 0x000fe400078e009c */
[----:B------:R-:W-:Y:S01]  /*4b20*/  IMAD.MOV.U32 R41, RZ, RZ, R90 ;  /* 0x000000ffff297224 */ /* 0x000fe200078e005a */
[C---:B-1----:R-:W-:Y:S01]  /*4b30*/  HMMA.16816.F32.BF16 R128, R4.reuse, R28, R20 ;  /* 0x0000001c0480723c */ /* 0x042fe20000041814 */
[----:B------:R-:W1:Y:S01]  /*4b40*/  LDSM.16.MT88.4 R20, [R228+0x6800] ;  /* 0x00680000e414783b */ /* 0x000e620000004200 */
[----:B------:R4:W-:Y:S05]  /*4b50*/  MUFU.EX2 R76, R3 ;  /* 0x00000003004c7308 */ /* 0x0009ea0000000800 */
[----:B------:R-:W-:Y:S01]  /*4b60*/  IMAD.MOV.U32 R28, RZ, RZ, R75 ;  /* 0x000000ffff1c7224 */ /* 0x000fe200078e004b */
[----:B------:R-:W-:Y:S01]  /*4b70*/  HMMA.16816.F32.BF16 R120, R4, R50, R24 ;  /* 0x000000320478723c */ /* 0x000fe20000041818 */
[----:B------:R-:W-:-:S06]  /*4b80*/  IMAD.MOV.U32 R29, RZ, RZ, R74 ;  /* 0x000000ffff1d7224 */ /* 0x000fcc00078e004a */
[----:B------:R-:W-:Y:S01]  /*4b90*/  IMAD.MOV.U32 R51, RZ, RZ, R83 ;  /* 0x000000ffff337224 */ /* 0x000fe200078e0053 */
[----:B------:R-:W-:Y:S01]  /*4ba0*/  HMMA.16816.F32.BF16 R24, R8, R66, RZ ;  /* 0x000000420818723c */ /* 0x000fe200000418ff */
[----:B----4-:R-:W-:-:S04]  /*4bb0*/  FFMA.FTZ R3, R78, c[0x0][0x2d0], -R0 ;  /* 0x0000b4004e037a23 */ /* 0x010fc80000010800 */
[----:B------:R4:W1:Y:S02]  /*4bc0*/  MUFU.EX2 R78, R3 ;  /* 0x00000003004e7308 */ /* 0x0008640000000800 */
[----:B------:R-:W-:Y:S01]  /*4bd0*/  MOV R67, R95 ;  /* 0x0000005f00437202 */ /* 0x000fe20000000f00 */
[----:B--2---:R-:W-:Y:S01]  /*4be0*/  HMMA.16816.F32.BF16 R108, R4, R32, R12 ;  /* 0x00000020046c723c */ /* 0x004fe2000004180c */
[----:B------:R-:W-:-:S05]  /*4bf0*/  IMAD.MOV.U32 R66, RZ, RZ, R94 ;  /* 0x000000ffff427224 */ /* 0x000fca00078e005e */
[----:B------:R-:W-:Y:S01]  /*4c00*/  MOV R68, R66 ;  /* 0x0000004200447202 */ /* 0x000fe20000000f00 */
[----:B------:R-:W-:Y:S01]  /*4c10*/  IMAD.MOV.U32 R66, RZ, RZ, R44 ;  /* 0x000000ffff427224 */ /* 0x000fe200078e002c */
[----:B---3--:R-:W-:Y:S01]  /*4c20*/  HMMA.16816.F32.BF16 R12, R8, R36, RZ ;  /* 0x00000024080c723c */ /* 0x008fe200000418ff */
[----:B------:R-:W-:Y:S02]  /*4c30*/  IMAD.MOV.U32 R44, RZ, RZ, R52 ;  /* 0x000000ffff2c7224 */ /* 0x000fe400078e0034 */
[----:B----4-:R-:W-:-:S05]  /*4c40*/  FFMA.FTZ R3, R84, c[0x0][0x2d0], -R0 ;  /* 0x0000b40054037a23 */ /* 0x010fca0000010800 */
[C---:B------:R-:W-:Y:S07]  /*4c50*/  HMMA.16816.F32.BF16 R104, R4.reuse, R30, R16 ;  /* 0x0000001e0468723c */ /* 0x040fee0000041810 */
[----:B------:R-:W-:Y:S01]  /*4c60*/  MOV R30, R73 ;  /* 0x00000049001e7202 */ /* 0x000fe20000000f00 */
[----:B------:R-:W-:Y:S01]  /*4c70*/  HMMA.16816.F32.BF16 R112, R4, R58, R24 ;  /* 0x0000003a0470723c */ /* 0x000fe20000041818 */
[----:B------:R-:W2:Y:S01]  /*4c80*/  LDSM.16.MT88.4 R24, [R227+0x6000] ;  /* 0x00600000e318783b */ /* 0x000ea20000004200 */
[----:B------:R-:W-:-:S05]  /*4c90*/  IMAD.MOV.U32 R31, RZ, RZ, R72 ;  /* 0x000000ffff1f7224 */ /* 0x000fca00078e0048 */
[----:B------:R-:W-:Y:S01]  /*4ca0*/  MOV R59, R87 ;  /* 0x00000057003b7202 */ /* 0x000fe20000000f00 */
[----:B------:R-:W-:Y:S07]  /*4cb0*/  HMMA.16816.F32.BF16 R16, R8, R42, RZ ;  /* 0x0000002a0810723c */ /* 0x000fee00000418ff */
[----:B------:R-:W-:Y:S02]  /*4cc0*/  IMAD.MOV.U32 R42, RZ, RZ, R92 ;  /* 0x000000ffff2a7224 */ /* 0x000fe400078e005c */
[----:B-1----:R-:W-:Y:S01]  /*4cd0*/  HMMA.16816.F32.BF16 R92, R4, R20, R12 ;  /* 0x00000014045c723c */ /* 0x002fe2000004180c */
[----:B------:R-:W-:-:S06]  /*4ce0*/  IMAD.MOV.U32 R43, RZ, RZ, R88 ;  /* 0x000000ffff2b7224 */ /* 0x000fcc00078e0058 */
[----:B------:R-:W-:Y:S01]  /*4cf0*/  MOV R21, R89 ;  /* 0x0000005900157202 */ /* 0x000fe20000000f00 */
[----:B------:R-:W-:Y:S01]  /*4d00*/  HMMA.16816.F32.BF16 R12, R8, R38, RZ ;  /* 0x00000026080c723c */ /* 0x000fe200000418ff */
[----:B------:R-:W-:-:S07]  /*4d10*/  IMAD.MOV.U32 R20, RZ, RZ, R91 ;  /* 0x000000ffff147224 */ /* 0x000fce00078e005b */
[C---:B------:R-:W-:Y:S01]  /*4d20*/  HMMA.16816.F32.BF16 R96, R4.reuse, R34, R16 ;  /* 0x000000220460723c */ /* 0x040fe20000041810 */
[----:B------:R-:W1:Y:S11]  /*4d30*/  LDSM.16.MT88.4 R16, [R227+0x6800] ;  /* 0x00680000e310783b */ /* 0x000e760000004200 */
[----:B------:R-:W-:Y:S04]  /*4d40*/  @!UPT UIADD3 URZ, URZ, URZ, URZ ;  /* 0x0000003f3f3ff290 */ /* 0x000fe8000fffe03f */
[----:B------:R-:W-:Y:S07]  /*4d50*/  HMMA.16816.F32.BF16 R88, R4, R22, R12 ;  /* 0x000000160458723c */ /* 0x000fee000004180c */
[----:B------:R-:W-:Y:S01]  /*4d60*/  IMAD.MOV.U32 R23, RZ, RZ, R80 ;  /* 0x000000ffff177224 */ /* 0x000fe200078e0050 */
[----:B--2---:R-:W-:Y:S01]  /*4d70*/  HMMA.16816.F32.BF16 R12, R8, R24, RZ ;  /* 0x00000018080c723c */ /* 0x004fe200000418ff */
[----:B------:R-:W-:Y:S01]  /*4d80*/  MOV R22, R81 ;  /* 0x0000005100167202 */ /* 0x000fe20000000f00 */
[----:B------:R2:W-:Y:S05]  /*4d90*/  MUFU.EX2 R25, R3 ;  /* 0x0000000300197308 */ /* 0x0005ea0000000800 */
[----:B------:R-:W-:-:S02]  /*4da0*/  IMAD.MOV.U32 R24, RZ, RZ, R57 ;  /* 0x000000ffff187224 */ /* 0x000fc400078e0039 */
[----:B--2---:R-:W-:-:S04]  /*4db0*/  FFMA.FTZ R3, R79, c[0x0][0x2d0], -R0 ;  /* 0x0000b4004f037a23 */ /* 0x004fc80000010800 */
[----:B------:R2:W-:Y:S11]  /*4dc0*/  MUFU.EX2 R156, R3 ;  /* 0x00000003009c7308 */ /* 0x0005f60000000800 */
[----:B-1----:R-:W-:Y:S08]  /*4dd0*/  HMMA.16816.F32.BF16 R80, R4, R16, R12 ;  /* 0x000000100450723c */ /* 0x002ff0000004180c */
[----:B------:R-:W-:Y:S01]  /*4de0*/  HMMA.16816.F32.BF16 R12, R8, R26, RZ ;  /* 0x0000001a080c723c */ /* 0x000fe200000418ff */
[----:B--2---:R-:W-:-:S06]  /*4df0*/  FFMA.FTZ R3, R77, c[0x0][0x2d0], -R2 ;  /* 0x0000b4004d037a23 */ /* 0x004fcc0000010802 */
[----:B------:R-:W-:Y:S01]  /*4e00*/  MOV R27, R56 ;  /* 0x00000038001b7202 */ /* 0x000fe20000000f00 */
[----:B------:R-:W-:Y:S01]  /*4e10*/  IMAD.MOV.U32 R26, RZ, RZ, R59 ;  /* 0x000000ffff1a7224 */ /* 0x000fe200078e003b */
[----:B------:R1:W-:Y:S11]  /*4e20*/  MUFU.EX2 R77, R3 ;  /* 0x00000003004d7308 */ /* 0x0003f60000000800 */
[----:B------:R-:W-:Y:S04]  /*4e30*/  @!UPT UIADD3 URZ, URZ, URZ, URZ ;  /* 0x0000003f3f3ff290 */ /* 0x000fe8000fffe03f */
[----:B------:R-:W-:Y:S01]  /*4e40*/  HMMA.16816.F32.BF16 R72, R4, R18, R12 ;  /* 0x000000120448723c */ /* 0x000fe2000004180c */
[----:B------:R-:W2:Y:S01]  /*4e50*/  LDSM.16.MT88.4 R12, [R230+0x6000] ;  /* 0x00600000e60c783b */ /* 0x000ea20000004200 */
[----:B-1----:R-:W-:-:S04]  /*4e60*/  FFMA.FTZ R3, R71, c[0x0][0x2d0], -R2 ;  /* 0x0000b40047037a23 */ /* 0x002fc80000010802 */
[----:B------:R1:W3:Y:S02]  /*4e70*/  MUFU.EX2 R50, R3 ;  /* 0x0000000300327308 */ /* 0x0002e40000000800 */
[----:B-1----:R-:W-:-:S06]  /*4e80*/  FFMA.FTZ R3, R70, c[0x0][0x2d0], -R2 ;  /* 0x0000b40046037a23 */ /* 0x002fcc0000010802 */
[----:B------:R1:W-:Y:S01]  /*4e90*/  MUFU.EX2 R87, R3 ;  /* 0x0000000300577308 */ /* 0x0003e20000000800 */
[----:B--2---:R-:W-:Y:S01]  /*4ea0*/  HMMA.16816.F32.BF16 R16, R8, R12, RZ ;  /* 0x0000000c0810723c */ /* 0x004fe200000418ff */
[----:B-1----:R-:W-:-:S06]  /*4eb0*/  FFMA.FTZ R3, R69, c[0x0][0x2d0], -R2 ;  /* 0x0000b40045037a23 */ /* 0x002fcc0000010802 */
[----:B------:R1:W2:Y:S01]  /*4ec0*/  MUFU.EX2 R40, R3 ;  /* 0x0000000300287308 */ /* 0x0002a20000000800 */
[----:B------:R-:W-:Y:S01]  /*4ed0*/  HMMA.16816.F32.BF16 R8, R8, R14, RZ ;  /* 0x0000000e0808723c */ /* 0x000fe200000418ff */
[----:B------:R-:W4:Y:S01]  /*4ee0*/  LDSM.16.MT88.4 R12, [R230+0x6800] ;  /* 0x00680000e60c783b */ /* 0x000f220000004200 */
[----:B-1----:R-:W-:-:S05]  /*4ef0*/  MOV R3, R44 ;  /* 0x0000002c00037202 */ /* 0x002fca0000000f00 */
[----:B------:R-:W-:-:S09]  /*4f00*/  FFMA.FTZ R3, R3, c[0x0][0x2d0], -R0 ;  /* 0x0000b40003037a23 */ /* 0x000fd20000010800 */
[C---:B----4-:R-:W-:Y:S07]  /*4f10*/  HMMA.16816.F32.BF16 R36, R4.reuse, R12, R16 ;  /* 0x0000000c0424723c */ /* 0x050fee0000041810 */
[----:B------:R-:W-:Y:S01]  /*4f20*/  MOV R18, R23 ;  /* 0x0000001700127202 */ /* 0x000fe20000000f00 */
[----:B------:R-:W-:Y:S01]  /*4f30*/  HMMA.16816.F32.BF16 R12, R4, R14, R8 ;  /* 0x0000000e040c723c */ /* 0x000fe20000041808 */
[----:B------:R-:W1:Y:S01]  /*4f40*/  LDSM.16.MT88.4 R8, [R224+0x1000] ;  /* 0x00100000e008783b */ /* 0x000e620000004200 */
[----:B------:R-:W-:-:S02]  /*4f50*/  IMAD.MOV.U32 R23, RZ, RZ, R21 ;  /* 0x000000ffff177224 */ /* 0x000fc400078e0015 */
[----:B------:R-:W-:Y:S02]  /*4f60*/  IMAD.MOV.U32 R21, RZ, RZ, R43 ;  /* 0x000000ffff157224 */ /* 0x000fe400078e002b */
[----:B------:R-:W-:Y:S01]  /*4f70*/  IMAD.MOV.U32 R19, RZ, RZ, R41 ;  /* 0x000000ffff137224 */ /* 0x000fe200078e0029 */
[----:B------:R-:W-:Y:S01]  /*4f80*/  F2FP.BF16.PACK_AB R4, R78, R76 ;  /* 0x0000004c4e04723e */ /* 0x000fe200000010ff */
[----:B------:R-:W-:Y:S01]  /*4f90*/  IMAD.MOV.U32 R43, RZ, RZ, R46 ;  /* 0x000000ffff2b7224 */ /* 0x000fe200078e002e */
[----:B---3--:R-:W-:Y:S01]  /*4fa0*/  F2FP.BF16.PACK_AB R5, R50, R77 ;  /* 0x0000004d3205723e */ /* 0x008fe200000010ff */
[----:B------:R-:W-:Y:S01]  /*4fb0*/  IMAD.MOV.U32 R79, RZ, RZ, R23 ;  /* 0x000000ffff4f7224 */ /* 0x000fe200078e0017 */
[----:B------:R-:W-:Y:S02]  /*4fc0*/  F2FP.BF16.PACK_AB R6, R156, R25 ;  /* 0x000000199c06723e */ /* 0x000fe400000010ff */
[----:B--2---:R-:W-:Y:S02]  /*4fd0*/  F2FP.BF16.PACK_AB R7, R40, R87 ;  /* 0x000000572807723e */ /* 0x004fe400000010ff */
[----:B------:R-:W-:Y:S01]  /*4fe0*/  MOV R41, R47 ;  /* 0x0000002f00297202 */ /* 0x000fe20000000f00 */
[----:B------:R-:W-:Y:S01]  /*4ff0*/  IMAD.MOV.U32 R47, RZ, RZ, R55 ;  /* 0x000000ffff2f7224 */ /* 0x000fe200078e0037 */
[----:B------:R-:W-:-:S03]  /*5000*/  MOV R46, R54 ;  /* 0x00000036002e7202 */ /* 0x000fc60000000f00 */
[C---:B-1----:R-:W-:Y:S08]  /*5010*/  HMMA.16816.F32.BF16 R60, R4.reuse, R8, R28 ;  /* 0x00000008043c723c */ /* 0x042ff0000004181c */
[----:B------:R-:W-:Y:S01]  /*5020*/  HMMA.16816.F32.BF16 R32, R4, R10, R216 ;  /* 0x0000000a0420723c */ /* 0x000fe200000418d8 */
[----:B------:R-:W1:Y:S06]  /*5030*/  LDSM.16.MT88.4 R8, [R228+0x1000] ;  /* 0x00100000e408783b */ /* 0x000e6c0000004200 */
[----:B------:R-:W-:Y:S01]  /*5040*/  IMAD.MOV.U32 R219, RZ, RZ, R21 ;  /* 0x000000ffffdb7224 */ /* 0x000fe200078e0015 */
[----:B------:R-:W-:Y:S01]  /*5050*/  MOV R218, R68 ;  /* 0x0000004400da7202 */ /* 0x000fe20000000f00 */
[----:B------:R-:W-:-:S02]  /*5060*/  IMAD.MOV.U32 R216, RZ, RZ, R46 ;  /* 0x000000ffffd87224 */ /* 0x000fc400078e002e */
[----:B------:R-:W-:Y:S01]  /*5070*/  IMAD.MOV.U32 R217, RZ, RZ, R47 ;  /* 0x000000ffffd97224 */ /* 0x000fe200078e002f */
[C---:B-1----:R-:W-:Y:S07]  /*5080*/  HMMA.16816.F32.BF16 R56, R4.reuse, R8, R220 ;  /* 0x000000080438723c */ /* 0x042fee00000418dc */
[----:B------:R-:W-:Y:S01]  /*5090*/  MOV R221, R40 ;  /* 0x0000002800dd7202 */ /* 0x000fe20000000f00 */
[----:B------:R-:W-:Y:S01]  /*50a0*/  HMMA.16816.F32.BF16 R28, R4, R10, R152 ;  /* 0x0000000a041c723c */ /* 0x000fe20000041898 */
[----:B------:R-:W1:Y:S01]  /*50b0*/  LDSM.16.MT88.4 R8, [R227+0x1000] ;  /* 0x00100000e308783b */ /* 0x000e620000004200 */
[----:B------:R-:W-:-:S02]  /*50c0*/  IMAD.MOV.U32 R220, RZ, RZ, R41 ;  /* 0x000000ffffdc7224 */ /* 0x000fc400078e0029 */
[----:B------:R-:W-:Y:S02]  /*50d0*/  IMAD.MOV.U32 R222, RZ, RZ, R64 ;  /* 0x000000ffffde7224 */ /* 0x000fe400078e0040 */
[----:B------:R-:W-:Y:S02]  /*50e0*/  IMAD.MOV.U32 R223, RZ, RZ, R87 ;  /* 0x000000ffffdf7224 */ /* 0x000fe400078e0057 */
[----:B------:R-:W-:Y:S02]  /*50f0*/  IMAD.MOV.U32 R152, RZ, RZ, R22 ;  /* 0x000000ffff987224 */ /* 0x000fe400078e0016 */
[----:B------:R-:W-:Y:S01]  /*5100*/  IMAD.MOV.U32 R22, RZ, RZ, R20 ;  /* 0x000000ffff167224 */ /* 0x000fe200078e0014 */
[----:B------:R-:W-:Y:S01]  /*5110*/  MOV R20, R42 ;  /* 0x0000002a00147202 */ /* 0x000fe20000000f00 */
[----:B------:R-:W-:Y:S02]  /*5120*/  IMAD.MOV.U32 R42, RZ, RZ, R67 ;  /* 0x000000ffff2a7224 */ /* 0x000fe400078e0043 */
[----:B------:R-:W-:Y:S01]  /*5130*/  IMAD.MOV.U32 R67, RZ, RZ, R45 ;  /* 0x000000ffff437224 */ /* 0x000fe200078e002d */
[----:B------:R-:W-:Y:S01]  /*5140*/  MOV R45, R53 ;  /* 0x00000035002d7202 */ /* 0x000fe20000000f00 */
[----:B------:R-:W-:-:S03]  /*5150*/  IMAD.MOV.U32 R154, RZ, RZ, R66 ;  /* 0x000000ffff9a7224 */ /* 0x000fc600078e0042 */
[----:B------:R-:W-:Y:S01]  /*5160*/  MOV R155, R67 ;  /* 0x00000043009b7202 */ /* 0x000fe20000000f00 */
[----:B------:R-:W-:Y:S01]  /*5170*/  IMAD.MOV.U32 R153, RZ, RZ, R45 ;  /* 0x000000ffff997224 */ /* 0x000fe200078e002d */
[----:B-1----:R-:W-:Y:S07]  /*5180*/  HMMA.16816.F32.BF16 R52, R4, R8, R208 ;  /* 0x000000080434723c */ /* 0x002fee00000418d0 */
[----:B------:R-:W-:Y:S01]  /*5190*/  IMAD.MOV.U32 R211, RZ, RZ, R26 ;  /* 0x000000ffffd37224 */ /* 0x000fe200078e001a */
[----:B------:R-:W-:Y:S01]  /*51a0*/  MOV R209, R24 ;  /* 0x0000001800d17202 */ /* 0x000fe20000000f00 */
[----:B------:R-:W-:-:S02]  /*51b0*/  IMAD.MOV.U32 R210, RZ, RZ, R27 ;  /* 0x000000ffffd27224 */ /* 0x000fc400078e001b */
[----:B------:R-:W-:Y:S02]  /*51c0*/  IMAD.MOV.U32 R208, RZ, RZ, R25 ;  /* 0x000000ffffd07224 */ /* 0x000fe400078e0019 */
[----:B------:R-:W-:Y:S01]  /*51d0*/  HMMA.16816.F32.BF16 R24, R4, R10, R144 ;  /* 0x0000000a0418723c */ /* 0x000fe20000041890 */
[----:B------:R-:W1:Y:S06]  /*51e0*/  LDSM.16.MT88.4 R8, [R230+0x1000] ;  /* 0x00100000e608783b */ /* 0x000e6c0000004200 */
[----:B------:R-:W-:Y:S01]  /*51f0*/  IMAD.MOV.U32 R147, RZ, RZ, R50 ;  /* 0x000000ffff937224 */ /* 0x000fe200078e0032 */
[----:B------:R-:W-:Y:S01]  /*5200*/  MOV R146, R51 ;  /* 0x0000003300927202 */ /* 0x000fe20000000f00 */
[----:B------:R-:W-:-:S02]  /*5210*/  IMAD.MOV.U32 R145, RZ, RZ, R48 ;  /* 0x000000ffff917224 */ /* 0x000fc400078e0030 */
[----:B------:R-:W-:Y:S02]  /*5220*/  IMAD.MOV.U32 R144, RZ, RZ, R49 ;  /* 0x000000ffff907224 */ /* 0x000fe400078e0031 */
[C---:B-1----:R-:W-:Y:S07]  /*5230*/  HMMA.16816.F32.BF16 R48, R4.reuse, R8, R164 ;  /* 0x000000080430723c */ /* 0x042fee00000418a4 */
[----:B------:R-:W-:Y:S01]  /*5240*/  IMAD.MOV.U32 R166, RZ, RZ, R22 ;  /* 0x000000ffffa67224 */ /* 0x000fe200078e0016 */
[----:B------:R-:W-:Y:S01]  /*5250*/  MOV R164, R20 ;  /* 0x0000001400a47202 */ /* 0x000fe20000000f00 */
[----:B------:R-:W-:Y:S01]  /*5260*/  IMAD.MOV.U32 R165, RZ, RZ, R42 ;  /* 0x000000ffffa57224 */ /* 0x000fe200078e002a */
[----:B------:R-:W-:Y:S01]  /*5270*/  HMMA.16816.F32.BF16 R20, R4, R10, R140 ;  /* 0x0000000a0414723c */ /* 0x000fe2000004188c */
[----:B------:R-:W1:Y:S01]  /*5280*/  LDSM.16.MT88.4 R8, [R224+0x4000] ;  /* 0x00400000e008783b */ /* 0x000e620000004200 */
[----:B------:R-:W-:-:S05]  /*5290*/  MOV R167, R18 ;  /* 0x0000001200a77202 */ /* 0x000fca0000000f00 */
[----:B------:R-:W-:Y:S01]  /*52a0*/  IMAD.MOV.U32 R143, RZ, RZ, R19 ;  /* 0x000000ffff8f7224 */ /* 0x000fe200078e0013 */
[----:B------:R-:W-:Y:S01]  /*52b0*/  MOV R140, R65 ;  /* 0x00000041008c7202 */ /* 0x000fe20000000f00 */
[----:B------:R-:W-:Y:S02]  /*52c0*/  IMAD.MOV.U32 R142, RZ, RZ, R43 ;  /* 0x000000ffff8e7224 */ /* 0x000fe400078e002b */
[----:B------:R-:W-:Y:S01]  /*52d0*/  IMAD.MOV.U32 R141, RZ, RZ, R86 ;  /* 0x000000ffff8d7224 */ /* 0x000fe200078e0056 */
[C---:B-1----:R-:W-:Y:S07]  /*52e0*/  HMMA.16816.F32.BF16 R40, R4.reuse, R8, R136 ;  /* 0x000000080428723c */ /* 0x042fee0000041888 */
[----:B------:R-:W-:Y:S01]  /*52f0*/  MOV R139, R85 ;  /* 0x00000055008b7202 */ /* 0x000fe20000000f00 */
[----:B------:R-:W-:Y:S01]  /*5300*/  HMMA.16816.F32.BF16 R16, R4, R10, R120 ;  /* 0x0000000a0410723c */ /* 0x000fe20000041878 */
[----:B------:R-:W1:Y:S03]  /*5310*/  LDSM.16.MT88.4 R8, [R228+0x4000] ;  /* 0x00400000e408783b */ /* 0x000e660000004200 */
[----:B------:R-:W-:-:S02]  /*5320*/  IMAD.MOV.U32 R138, RZ, RZ, R139 ;  /* 0x000000ffff8a7224 */ /* 0x000fc400078e008b */
[----:B------:R-:W-:Y:S01]  /*5330*/  IMAD.MOV.U32 R139, RZ, RZ, R140 ;  /* 0x000000ffff8b7224 */ /* 0x000fe200078e008c */
[----:B------:R-:W-:Y:S01]  /*5340*/  MOV R140, R141 ;  /* 0x0000008d008c7202 */ /* 0x000fe20000000f00 */
[----:B------:R-:W-:Y:S02]  /*5350*/  IMAD.MOV.U32 R141, RZ, RZ, R142 ;  /* 0x000000ffff8d7224 */ /* 0x000fe400078e008e */
[----:B------:R-:W-:Y:S01]  /*5360*/  IMAD.MOV.U32 R142, RZ, RZ, R143 ;  /* 0x000000ffff8e7224 */ /* 0x000fe200078e008f */
[----:B------:R-:W-:Y:S01]  /*5370*/  MOV R143, R164 ;  /* 0x000000a4008f7202 */ /* 0x000fe20000000f00 */
[----:B------:R-:W-:Y:S02]  /*5380*/  IMAD.MOV.U32 R164, RZ, RZ, R166 ;  /* 0x000000ffffa47224 */ /* 0x000fe400078e00a6 */
[----:B------:R-:W-:Y:S01]  /*5390*/  IMAD.MOV.U32 R166, RZ, RZ, R167 ;  /* 0x000000ffffa67224 */ /* 0x000fe200078e00a7 */
[----:B------:R-:W-:Y:S01]  /*53a0*/  MOV R167, R144 ;  /* 0x0000009000a77202 */ /* 0x000fe20000000f00 */
        /* <DEDUP_REMOVED lines=9> */
[--C-:B------:R-:W-:Y:S01]  /*5440*/  FFMA.FTZ R79, R79, c[0x0][0x2d0], -R0.reuse ;  /* 0x0000b4004f4f7a23 */ /* 0x100fe20000010800 */
[----:B------:R2:W5:Y:S01]  /*5450*/  LDL.LU R159, [R1+0x80] ;  /* 0x00008000019f7983 */ /* 0x0005620000300800 */
[C---:B-1----:R-:W-:Y:S08]  /*5460*/  HMMA.16816.F32.BF16 R44, R4.reuse, R8, R124 ;  /* 0x00000008042c723c */ /* 0x042ff0000004187c */
[C---:B------:R-:W-:Y:S01]  /*5470*/  HMMA.16816.F32.BF16 R64, R4.reuse, R10, R116 ;  /* 0x0000000a0440723c */ /* 0x040fe20000041874 */
[----:B------:R-:W1:Y:S07]  /*5480*/  LDSM.16.MT88.4 R8, [R227+0x4000] ;  /* 0x00400000e308783b */ /* 0x000e6e0000004200 */
        /* <DEDUP_REMOVED lines=13> */
[----:B------:R-:W-:Y:S01]  /*5560*/  HMMA.16816.F32.BF16 R104, R4, R10, R72 ;  /* 0x0000000a0468723c */ /* 0x000fe20000041848 */
[----:B------:R-:W1:Y:S01]  /*5570*/  LDSM.16.MT88.4 R8, [R230+0x7000] ;  /* 0x00700000e608783b */ /* 0x000e620000004200 */
[----:B------:R3:W-:Y:S02]  /*5580*/  MUFU.EX2 R82, R3 ;  /* 0x0000000300527308 */ /* 0x0007e40000000800 */
[----:B---3--:R-:W-:-:S02]  /*5590*/  FFMA.FTZ R3, R138, c[0x0][0x2d0], -R0 ;  /* 0x0000b4008a037a23 */ /* 0x008fc40000010800 */
[----:B------:R-:W-:Y:S02]  /*55a0*/  IMAD.MOV.U32 R138, RZ, RZ, R139 ;  /* 0x000000ffff8a7224 */ /* 0x000fe400078e008b */
[----:B------:R-:W-:Y:S02]  /*55b0*/  IMAD.MOV.U32 R139, RZ, RZ, R140 ;  /* 0x000000ffff8b7224 */ /* 0x000fe400078e008c */
[----:B------:R3:W4:Y:S01]  /*55c0*/  MUFU.EX2 R81, R3 ;  /* 0x0000000300517308 */ /* 0x0007220000000800 */
[----:B------:R-:W-:Y:S01]  /*55d0*/  MOV R140, R141 ;  /* 0x0000008d008c7202 */ /* 0x000fe20000000f00 */
[----:B------:R-:W-:Y:S02]  /*55e0*/  IMAD.MOV.U32 R141, RZ, RZ, R142 ;  /* 0x000000ffff8d7224 */ /* 0x000fe400078e008e */
[----:B------:R-:W-:Y:S01]  /*55f0*/  IMAD.MOV.U32 R142, RZ, RZ, R143 ;  /* 0x000000ffff8e7224 */ /* 0x000fe200078e008f */
[----:B------:R-:W-:Y:S01]  /*5600*/  MOV R143, R164 ;  /* 0x000000a4008f7202 */ /* 0x000fe20000000f00 */
[----:B------:R-:W-:-:S02]  /*5610*/  IMAD.MOV.U32 R164, RZ, RZ, R166 ;  /* 0x000000ffffa47224 */ /* 0x000fc400078e00a6 */
[----:B------:R-:W-:Y:S01]  /*5620*/  IMAD.MOV.U32 R166, RZ, RZ, R167 ;  /* 0x000000ffffa67224 */ /* 0x000fe200078e00a7 */
[----:B------:R-:W-:Y:S01]  /*5630*/  MOV R167, R144 ;  /* 0x0000009000a77202 */ /* 0x000fe20000000f00 */
[----:B---3--:R-:W-:Y:S02]  /*5640*/  FFMA.FTZ R3, R138, c[0x0][0x2d0], -R0 ;  /* 0x0000b4008a037a23 */ /* 0x008fe40000010800 */
[----:B------:R-:W-:Y:S01]  /*5650*/  IMAD.MOV.U32 R138, RZ, RZ, R139 ;  /* 0x000000ffff8a7224 */ /* 0x000fe200078e008b */
[----:B------:R-:W-:Y:S01]  /*5660*/  MOV R139, R140 ;  /* 0x0000008c008b7202 */ /* 0x000fe20000000f00 */
[----:B------:R3:W-:Y:S01]  /*5670*/  MUFU.EX2 R89, R3 ;  /* 0x0000000300597308 */ /* 0x0007e20000000800 */
[----:B------:R-:W-:Y:S01]  /*5680*/  IMAD.MOV.U32 R140, RZ, RZ, R141 ;  /* 0x000000ffff8c7224 */ /* 0x000fe200078e008d */
[----:B-1----:R-:W-:Y:S01]  /*5690*/  HMMA.16816.F32.BF16 R36, R4, R8, R36 ;  /* 0x000000080424723c */ /* 0x002fe20000041824 */
[----:B------:R-:W-:Y:S01]  /*56a0*/  IMAD.MOV.U32 R141, RZ, RZ, R142 ;  /* 0x000000ffff8d7224 */ /* 0x000fe200078e008e */
[----:B------:R-:W-:Y:S01]  /*56b0*/  MOV R142, R143 ;  /* 0x0000008f008e7202 */ /* 0x000fe20000000f00 */
[----:B------:R-:W-:-:S02]  /*56c0*/  IMAD.MOV.U32 R144, RZ, RZ, R145 ;  /* 0x000000ffff907224 */ /* 0x000fc400078e0091 */
[----:B------:R-:W-:Y:S02]  /*56d0*/  IMAD.MOV.U32 R143, RZ, RZ, R164 ;  /* 0x000000ffff8f7224 */ /* 0x000fe400078e00a4 */
[----:B------:R-:W-:Y:S01]  /*56e0*/  IMAD.MOV.U32 R164, RZ, RZ, R166 ;  /* 0x000000ffffa47224 */ /* 0x000fe200078e00a6 */
[----:B------:R-:W-:Y:S01]  /*56f0*/  MOV R166, R167 ;  /* 0x000000a700a67202 */ /* 0x000fe20000000f00 */
[----:B------:R-:W-:Y:S01]  /*5700*/  HMMA.16816.F32.BF16 R92, R4, R10, R12 ;  /* 0x0000000a045c723c */ /* 0x000fe2000004180c */
[----:B---3--:R-:W-:Y:S01]  /*5710*/  FFMA.FTZ R3, R138, c[0x0][0x2d0], -R0 ;  /* 0x0000b4008a037a23 */ /* 0x008fe20000010800 */
[----:B------:R-:W1:Y:S01]  /*5720*/  LDSM.16.MT88.4 R8, [R224+0x1800] ;  /* 0x00180000e008783b */ /* 0x000e620000004200 */
[----:B------:R-:W-:Y:S02]  /*5730*/  IMAD.MOV.U32 R138, RZ, RZ, R139 ;  /* 0x000000ffff8a7224 */ /* 0x000fe400078e008b */
[----:B------:R3:W-:Y:S01]  /*5740*/  MUFU.EX2 R75, R3 ;  /* 0x00000003004b7308 */ /* 0x0007e20000000800 */
[----:B------:R-:W-:Y:S01]  /*5750*/  IMAD.MOV.U32 R139, RZ, RZ, R140 ;  /* 0x000000ffff8b7224 */ /* 0x000fe200078e008c */
[----:B------:R-:W-:Y:S01]  /*5760*/  MOV R140, R141 ;  /* 0x0000008d008c7202 */ /* 0x000fe20000000f00 */
[----:B------:R-:W-:-:S02]  /*5770*/  IMAD.MOV.U32 R167, RZ, RZ, R144 ;  /* 0x000000ffffa77224 */ /* 0x000fc400078e0090 */
[----:B------:R-:W-:Y:S02]  /*5780*/  IMAD.MOV.U32 R141, RZ, RZ, R142 ;  /* 0x000000ffff8d7224 */ /* 0x000fe400078e008e */
[----:B------:R-:W-:Y:S01]  /*5790*/  IMAD.MOV.U32 R142, RZ, RZ, R143 ;  /* 0x000000ffff8e7224 */ /* 0x000fe200078e008f */
[----:B------:R-:W-:Y:S01]  /*57a0*/  MOV R143, R164 ;  /* 0x000000a4008f7202 */ /* 0x000fe20000000f00 */
[----:B------:R-:W-:Y:S02]  /*57b0*/  IMAD.MOV.U32 R164, RZ, RZ, R166 ;  /* 0x000000ffffa47224 */ /* 0x000fe400078e00a6 */
[----:B---3--:R-:W-:-:S04]  /*57c0*/  FADD.FTZ R3, R102, R213 ;  /* 0x000000d566037221 */ /* 0x008fc80000010000 */
[----:B------:R-:W-:Y:S02]  /*57d0*/  FADD.FTZ R6, R103, R3 ;  /* 0x0000000367067221 */ /* 0x000fe40000010000 */
[----:B------:R-:W-:Y:S01]  /*57e0*/  FFMA.FTZ R3, R138, c[0x0][0x2d0], -R2 ;  /* 0x0000b4008a037a23 */ /* 0x000fe20000010802 */
[----:B------:R-:W-:Y:S01]  /*57f0*/  MOV R138, R139 ;  /* 0x0000008b008a7202 */ /* 0x000fe20000000f00 */
[----:B------:R-:W-:Y:S02]  /*5800*/  IMAD.MOV.U32 R145, RZ, RZ, R146 ;  /* 0x000000ffff917224 */ /* 0x000fe400078e0092 */
[----:B------:R-:W-:Y:S02]  /*5810*/  IMAD.MOV.U32 R166, RZ, RZ, R167 ;  /* 0x000000ffffa67224 */ /* 0x000fe400078e00a7 */
[----:B------:R-:W-:Y:S02]  /*5820*/  IMAD.MOV.U32 R139, RZ, RZ, R140 ;  /* 0x000000ffff8b7224 */ /* 0x000fe400078e008c */
[----:B------:R-:W-:Y:S01]  /*5830*/  IMAD.MOV.U32 R140, RZ, RZ, R141 ;  /* 0x000000ffff8c7224 */ /* 0x000fe200078e008d */
[----:B------:R-:W-:Y:S01]  /*5840*/  MOV R141, R142 ;  /* 0x0000008e008d7202 */ /* 0x000fe20000000f00 */
[----:B------:R-:W-:-:S02]  /*5850*/  IMAD.MOV.U32 R142, RZ, RZ, R143 ;  /* 0x000000ffff8e7224 */ /* 0x000fc400078e008f */
[----:B------:R-:W-:Y:S02]  /*5860*/  IMAD.MOV.U32 R144, RZ, RZ, R145 ;  /* 0x000000ffff907224 */ /* 0x000fe400078e0091 */
[----:B------:R-:W-:Y:S01]  /*5870*/  IMAD.MOV.U32 R143, RZ, RZ, R164 ;  /* 0x000000ffff8f7224 */ /* 0x000fe200078e00a4 */
[----:B------:R-:W-:Y:S01]  /*5880*/  MOV R164, R166 ;  /* 0x000000a600a47202 */ /* 0x000fe20000000f00 */
[----:B------:R-:W-:Y:S01]  /*5890*/  FFMA.FTZ R4, R215, c[0x0][0x2d0], -R2 ;  /* 0x0000b400d7047a23 */ /* 0x000fe20000010802 */
[----:B------:R3:W-:Y:S01]  /*58a0*/  MUFU.EX2 R166, R3 ;  /* 0x0000000300a67308 */ /* 0x0007e20000000800 */
[----:B------:R-:W-:Y:S02]  /*58b0*/  MOV R167, R144 ;  /* 0x0000009000a77202 */ /* 0x000fe40000000f00 */
[----:B------:R-:W-:Y:S01]  /*58c0*/  MOV R146, R147 ;  /* 0x0000009300927202 */ /* 0x000fe20000000f00 */
[----:B------:R-:W-:-:S04]  /*58d0*/  IMAD.MOV.U32 R147, RZ, RZ, R208 ;  /* 0x000000ffff937224 */ /* 0x000fc800078e00d0 */
[----:B------:R1:W-:Y:S01]  /*58e0*/  MUFU.EX2 R80, R4 ;  /* 0x0000000400507308 */ /* 0x0003e20000000800 */
[----:B------:R-:W-:Y:S02]  /*58f0*/  IMAD.MOV.U32 R208, RZ, RZ, R209 ;  /* 0x000000ffffd07224 */ /* 0x000fe400078e00d1 */
[----:B---3--:R-:W-:Y:S02]  /*5900*/  FFMA.FTZ R3, R138, c[0x0][0x2d0], -R2 ;  /* 0x0000b4008a037a23 */ /* 0x008fe40000010802 */
[----:B------:R-:W-:Y:S02]  /*5910*/  IMAD.MOV.U32 R138, RZ, RZ, R139 ;  /* 0x000000ffff8a7224 */ /* 0x000fe400078e008b */
[----:B------:R-:W-:Y:S01]  /*5920*/  IMAD.MOV.U32 R139, RZ, RZ, R140 ;  /* 0x000000ffff8b7224 */ /* 0x000fe200078e008c */
[----:B------:R-:W-:Y:S01]  /*5930*/  MOV R140, R141 ;  /* 0x0000008d008c7202 */ /* 0x000fe20000000f00 */
[----:B------:R-:W-:Y:S02]  /*5940*/  IMAD.MOV.U32 R141, RZ, RZ, R142 ;  /* 0x000000ffff8d7224 */ /* 0x000fe400078e008e */
[----:B-1----:R-:W-:-:S02]  /*5950*/  FFMA.FTZ R4, R165, c[0x0][0x2d0], -R2 ;  /* 0x0000b400a5047a23 */ /* 0x002fc40000010802 */
[----:B------:R-:W-:Y:S01]  /*5960*/  IMAD.MOV.U32 R142, RZ, RZ, R143 ;  /* 0x000000ffff8e7224 */ /* 0x000fe200078e008f */
[----:B------:R-:W-:Y:S01]  /*5970*/  MOV R143, R164 ;  /* 0x000000a4008f7202 */ /* 0x000fe20000000f00 */
[----:B------:R-:W-:Y:S01]  /*5980*/  IMAD.MOV.U32 R164, RZ, RZ, R167 ;  /* 0x000000ffffa47224 */ /* 0x000fe200078e00a7 */
[----:B------:R-:W-:Y:S01]  /*5990*/  MOV R209, R210 ;  /* 0x000000d200d17202 */ /* 0x000fe20000000f00 */
[----:B------:R-:W-:Y:S01]  /*59a0*/  MUFU.EX2 R167, R3 ;  /* 0x0000000300a77308 */ /* 0x000fe20000000800 */
[----:B------:R-:W-:Y:S01]  /*59b0*/  IMAD.MOV.U32 R210, RZ, RZ, R211 ;  /* 0x000000ffffd27224 */ /* 0x000fe200078e00d3 */
[----:B------:R-:W-:Y:S01]  /*59c0*/  MOV R145, R146 ;  /* 0x0000009200917202 */ /* 0x000fe20000000f00 */
[----:B------:R-:W-:Y:S01]  /*59d0*/  IMAD.MOV.U32 R211, RZ, RZ, R152 ;  /* 0x000000ffffd37224 */ /* 0x000fe200078e0098 */
[----:B------:R-:W-:Y:S01]  /*59e0*/  MOV R152, R153 ;  /* 0x0000009900987202 */ /* 0x000fe20000000f00 */
[----:B------:R-:W-:-:S03]  /*59f0*/  IMAD.MOV.U32 R146, RZ, RZ, R147 ;  /* 0x000000ffff927224 */ /* 0x000fc600078e0093 */
[----:B------:R4:W1:Y:S01]  /*5a00*/  MUFU.EX2 R165, R4 ;  /* 0x0000000400a57308 */ /* 0x0008620000000800 */
[----:B------:R-:W-:Y:S01]  /*5a10*/  IMAD.MOV.U32 R147, RZ, RZ, R208 ;  /* 0x000000ffff937224 */ /* 0x000fe200078e00d0 */
[----:B------:R-:W-:Y:S01]  /*5a20*/  MOV R208, R209 ;  /* 0x000000d100d07202 */ /* 0x000fe20000000f00 */
[----:B------:R-:W-:Y:S02]  /*5a30*/  IMAD.MOV.U32 R153, RZ, RZ, R158 ;  /* 0x000000ffff997224 */ /* 0x000fe400078e009e */
[----:B------:R-:W-:Y:S01]  /*5a40*/  IMAD.MOV.U32 R209, RZ, RZ, R210 ;  /* 0x000000ffffd17224 */ /* 0x000fe200078e00d2 */
[----:B------:R2:W5:Y:S01]  /*5a50*/  LDL.LU R158, [R1+0x7c] ;  /* 0x00007c00019e7983 */ /* 0x0005620000300800 */
[----:B------:R-:W-:Y:S01]  /*5a60*/  IMAD.MOV.U32 R210, RZ, RZ, R211 ;  /* 0x000000ffffd27224 */ /* 0x000fe200078e00d3 */
[----:B------:R-:W-:Y:S01]  /*5a70*/  MOV R211, R152 ;  /* 0x0000009800d37202 */ /* 0x000fe20000000f00 */
[----:B------:R-:W-:Y:S02]  /*5a80*/  IMAD.MOV.U32 R144, RZ, RZ, R145 ;  /* 0x000000ffff907224 */ /* 0x000fe400078e0091 */
[----:B------:R-:W-:Y:S01]  /*5a90*/  IMAD.MOV.U32 R145, RZ, RZ, R146 ;  /* 0x000000ffff917224 */ /* 0x000fe200078e0092 */
[----:B------:R-:W-:Y:S01]  /*5aa0*/  MOV R146, R147 ;  /* 0x0000009300927202 */ /* 0x000fe20000000f00 */
[----:B------:R-:W-:-:S02]  /*5ab0*/  FADD.FTZ R5, R150, R212 ;  /* 0x000000d496057221 */ /* 0x000fc40000010000 */
[----:B------:R-:W-:Y:S02]  /*5ac0*/  IMAD.MOV.U32 R152, RZ, RZ, R153 ;  /* 0x000000ffff987224 */ /* 0x000fe400078e0099 */
[----:B------:R-:W-:Y:S02]  /*5ad0*/  IMAD.MOV.U32 R153, RZ, RZ, R222 ;  /* 0x000000ffff997224 */ /* 0x000fe400078e00de */
[----:B------:R-:W-:Y:S01]  /*5ae0*/  IMAD.MOV.U32 R147, RZ, RZ, R208 ;  /* 0x000000ffff937224 */ /* 0x000fe200078e00d0 */
[----:B------:R-:W-:Y:S01]  /*5af0*/  MOV R222, R157 ;  /* 0x0000009d00de7202 */ /* 0x000fe20000000f00 */
[----:B------:R-:W-:Y:S01]  /*5b00*/  IMAD.MOV.U32 R208, RZ, RZ, R209 ;  /* 0x000000ffffd07224 */ /* 0x000fe200078e00d1 */
[----:B------:R-:W-:Y:S01]  /*5b10*/  MOV R209, R210 ;  /* 0x000000d200d17202 */ /* 0x000fe20000000f00 */
[----:B------:R-:W-:Y:S01]  /*5b20*/  FADD.FTZ R5, R151, R5 ;  /* 0x0000000597057221 */ /* 0x000fe20000010000 */
[----:B----4-:R-:W-:Y:S01]  /*5b30*/  F2FP.BF16.PACK_AB R4, R81, R82 ;  /* 0x000000525104723e */ /* 0x010fe200000010ff */
[----:B------:R-:W-:Y:S01]  /*5b40*/  IMAD.MOV.U32 R210, RZ, RZ, R211 ;  /* 0x000000ffffd27224 */ /* 0x000fe200078e00d3 */
[----:B-1----:R-:W-:Y:S01]  /*5b50*/  F2FP.BF16.PACK_AB R7, R165, R167 ;  /* 0x000000a7a507723e */ /* 0x002fe200000010ff */
[----:B------:R-:W-:Y:S01]  /*5b60*/  IMAD.MOV.U32 R211, RZ, RZ, R152 ;  /* 0x000000ffffd37224 */ /* 0x000fe200078e0098 */
[----:B------:R-:W-:Y:S01]  /*5b70*/  MOV R152, R153 ;  /* 0x0000009900987202 */ /* 0x000fe20000000f00 */
[----:B------:R-:W-:Y:S01]  /*5b80*/  FADD.FTZ R3, R148, R6 ;  /* 0x0000000694037221 */ /* 0x000fe20000010000 */
[----:B------:R-:W-:Y:S01]  /*5b90*/  F2FP.BF16.PACK_AB R6, R75, R89 ;  /* 0x000000594b06723e */ /* 0x000fe200000010ff */
[----:B------:R-:W-:Y:S01]  /*5ba0*/  FADD.FTZ R12, R214, R5 ;  /* 0x00000005d60c7221 */ /* 0x000fe20000010000 */
[----:B------:R-:W-:Y:S01]  /*5bb0*/  F2FP.BF16.PACK_AB R5, R166, R80 ;  /* 0x00000050a605723e */ /* 0x000fe200000010ff */
[----:B------:R-:W-:Y:S01]  /*5bc0*/  IMAD.MOV.U32 R153, RZ, RZ, R222 ;  /* 0x000000ffff997224 */ /* 0x000fe200078e00de */
[----:B------:R2:W5:Y:S01]  /*5bd0*/  LDL.LU R157, [R1+0x78] ;  /* 0x00007800019d7983 */ /* 0x0005620000300800 */
[--C-:B------:R-:W-:Y:S01]  /*5be0*/  FFMA.FTZ R83, R138, c[0x0][0x2d0], -R0.reuse ;  /* 0x0000b4008a537a23 */ /* 0x100fe20000010800 */
[----:B------:R-:W-:Y:S01]  /*5bf0*/  MOV R138, R144 ;  /* 0x00000090008a7202 */ /* 0x000fe20000000f00 */
[----:B------:R-:W-:-:S02]  /*5c00*/  FFMA.FTZ R14, R140, c[0x0][0x2d0], -R0 ;  /* 0x0000b4008c0e7a23 */ /* 0x000fc40000010800 */
[----:B------:R-:W-:Y:S02]  /*5c10*/  IMAD.MOV.U32 R144, RZ, RZ, R152 ;  /* 0x000000ffff907224 */ /* 0x000fe400078e0098 */
[--C-:B------:R-:W-:Y:S02]  /*5c20*/  FFMA.FTZ R15, R139, c[0x0][0x2d0], -R0.reuse ;  /* 0x0000b4008b0f7a23 */ /* 0x100fe40000010800 */
[----:B------:R-:W-:Y:S02]  /*5c30*/  IMAD.MOV.U32 R140, RZ, RZ, R147 ;  /* 0x000000ffff8c7224 */ /* 0x000fe400078e0093 */
[----:B------:R-:W-:Y:S01]  /*5c40*/  IMAD.MOV.U32 R152, RZ, RZ, R153 ;  /* 0x000000ffff987224 */ /* 0x000fe200078e0099 */
[----:B------:R-:W-:Y:S01]  /*5c50*/  MOV R153, R154 ;  /* 0x0000009a00997202 */ /* 0x000fe20000000f00 */
[----:B------:R-:W-:Y:S02]  /*5c60*/  IMAD.MOV.U32 R139, RZ, RZ, R145 ;  /* 0x000000ffff8b7224 */ /* 0x000fe400078e0091 */
[----:B------:R-:W-:-:S02]  /*5c70*/  FFMA.FTZ R88, R146, c[0x0][0x2d0], -R0 ;  /* 0x0000b40092587a23 */ /* 0x000fc40000010800 */
[----:B------:R-:W-:Y:S01]  /*5c80*/  IMAD.MOV.U32 R147, RZ, RZ, R155 ;  /* 0x000000ffff937224 */ /* 0x000fe200078e009b */
[----:B------:R-:W-:Y:S01]  /*5c90*/  MOV R155, R217 ;  /* 0x000000d9009b7202 */ /* 0x000fe20000000f00 */
[----:B------:R-:W-:Y:S01]  /*5ca0*/  IMAD.MOV.U32 R154, RZ, RZ, R216 ;  /* 0x000000ffff9a7224 */ /* 0x000fe200078e00d8 */
[----:B------:R-:W-:Y:S01]  /*5cb0*/  HMMA.16816.F32.BF16 R212, R4, R10, R32 ;  /* 0x0000000a04d4723c */ /* 0x000fe20000041820 */
[----:B------:R-:W-:Y:S02]  /*5cc0*/  IMAD.MOV.U32 R146, RZ, RZ, R218 ;  /* 0x000000ffff927224 */ /* 0x000fe400078e00da */
[----:B------:R-:W-:-:S05]  /*5cd0*/  IMAD.MOV.U32 R145, RZ, RZ, R219 ;  /* 0x000000ffff917224 */ /* 0x000fca00078e00db */
[----:B------:R-:W-:Y:S01]  /*5ce0*/  HMMA.16816.F32.BF16 R216, R4, R8, R60 ;  /* 0x0000000804d8723c */ /* 0x000fe2000004183c */
[----:B------:R-:W1:Y:S01]  /*5cf0*/  LDSM.16.MT88.4 R8, [R228+0x1800] ;  /* 0x00180000e408783b */ /* 0x000e620000004200 */
[----:B------:R-:W-:Y:S01]  /*5d00*/  IMAD.MOV.U32 R137, RZ, RZ, R164 ;  /* 0x000000ffff897224 */ /* 0x000fe200078e00a4 */
[----:B------:R-:W-:Y:S01]  /*5d10*/  MOV R164, R211 ;  /* 0x000000d300a47202 */ /* 0x000fe20000000f00 */
[--C-:B------:R-:W-:Y:S01]  /*5d20*/  FFMA.FTZ R74, R141, c[0x0][0x2d0], -R0.reuse ;  /* 0x0000b4008d4a7a23 */ /* 0x100fe20000010800 */
[----:B------:R-:W-:Y:S01]  /*5d30*/  MOV R141, R208 ;  /* 0x000000d0008d7202 */ /* 0x000fe20000000f00 */
[--C-:B------:R-:W-:Y:S02]  /*5d40*/  FFMA.FTZ R73, R142, c[0x0][0x2d0], -R0.reuse ;  /* 0x0000b4008e497a23 */ /* 0x100fe40000010800 */
[----:B------:R-:W-:Y:S02]  /*5d50*/  FFMA.FTZ R72, R143, c[0x0][0x2d0], -R0 ;  /* 0x0000b4008f487a23 */ /* 0x000fe40000010800 */
[----:B------:R-:W-:-:S02]  /*5d60*/  IMAD.MOV.U32 R61, RZ, RZ, R164 ;  /* 0x000000ffff3d7224 */ /* 0x000fc400078e00a4 */
[----:B------:R-:W-:Y:S02]  /*5d70*/  IMAD.MOV.U32 R142, RZ, RZ, R209 ;  /* 0x000000ffff8e7224 */ /* 0x000fe400078e00d1 */
[----:B------:R-:W-:Y:S02]  /*5d80*/  IMAD.MOV.U32 R143, RZ, RZ, R210 ;  /* 0x000000ffff8f7224 */ /* 0x000fe400078e00d2 */
[----:B------:R-:W-:Y:S02]  /*5d90*/  IMAD.MOV.U32 R164, RZ, RZ, R152 ;  /* 0x000000ffffa47224 */ /* 0x000fe400078e0098 */
[----:B------:R-:W-:Y:S02]  /*5da0*/  IMAD.MOV.U32 R62, RZ, RZ, R153 ;  /* 0x000000ffff3e7224 */ /* 0x000fe400078e0099 */
[----:B------:R-:W-:Y:S02]  /*5db0*/  IMAD.MOV.U32 R103, RZ, RZ, R154 ;  /* 0x000000ffff677224 */ /* 0x000fe400078e009a */
[----:B------:R-:W-:Y:S01]  /*5dc0*/  IMAD.MOV.U32 R0, RZ, RZ, R155 ;  /* 0x000000ffff007224 */ /* 0x000fe200078e009b */
[C---:B-1----:R-:W-:Y:S08]  /*5dd0*/  HMMA.16816.F32.BF16 R208, R4.reuse, R8, R56 ;  /* 0x0000000804d0723c */ /* 0x042ff00000041838 */
[----:B------:R-:W-:Y:S01]  /*5de0*/  HMMA.16816.F32.BF16 R152, R4, R10, R28 ;  /* 0x0000000a0498723c */ /* 0x000fe2000004181c */
[----:B------:R-:W1:Y:S01]  /*5df0*/  LDSM.16.MT88.4 R8, [R227+0x1800] ;  /* 0x00180000e308783b */ /* 0x000e620000004200 */
[----:B------:R-:W-:Y:S01]  /*5e00*/  FADD.FTZ R13, R149, R3 ;  /* 0x00000003950d7221 */ /* 0x000fe20000010000 */
[----:B------:R-:W-:Y:S01]  /*5e10*/  MOV R102, R142 ;  /* 0x0000008e00667202 */ /* 0x000fe20000000f00 */
[----:B------:R-:W-:-:S02]  /*5e20*/  IMAD.MOV.U32 R35, RZ, RZ, R140 ;  /* 0x000000ffff237224 */ /* 0x000fc400078e008c */
[----:B------:R-:W-:Y:S02]  /*5e30*/  IMAD.MOV.U32 R60, RZ, RZ, R141 ;  /* 0x000000ffff3c7224 */ /* 0x000fe400078e008d */
[----:B------:R-:W-:Y:S01]  /*5e40*/  IMAD.MOV.U32 R3, RZ, RZ, R143 ;  /* 0x000000ffff037224 */ /* 0x000fe200078e008f */
[C---:B-1----:R-:W-:Y:S08]  /*5e50*/  HMMA.16816.F32.BF16 R148, R4.reuse, R8, R52 ;  /* 0x000000080494723c */ /* 0x042ff00000041834 */
[----:B------:R-:W-:Y:S01]  /*5e60*/  HMMA.16816.F32.BF16 R140, R4, R10, R24 ;  /* 0x0000000a048c723c */ /* 0x000fe20000041818 */
[----:B------:R-:W1:Y:S01]  /*5e70*/  LDSM.16.MT88.4 R8, [R230+0x1800] ;  /* 0x00180000e608783b */ /* 0x000e620000004200 */
[----:B------:R-:W-:Y:S01]  /*5e80*/  MOV R34, R75 ;  /* 0x0000004b00227202 */ /* 0x000fe20000000f00 */
[----:B------:R-:W-:Y:S01]  /*5e90*/  IMAD.MOV.U32 R57, RZ, RZ, R138 ;  /* 0x000000ffff397224 */ /* 0x000fe200078e008a */
[----:B------:R-:W-:Y:S01]  /*5ea0*/  MOV R58, R137 ;  /* 0x00000089003a7202 */ /* 0x000fe20000000f00 */
[----:B------:R-:W-:Y:S01]  /*5eb0*/  IMAD.MOV.U32 R33, RZ, RZ, R139 ;  /* 0x000000ffff217224 */ /* 0x000fe200078e008b */
[----:B------:R-:W-:Y:S01]  /*5ec0*/  MOV R75, R144 ;  /* 0x00000090004b7202 */ /* 0x000fe20000000f00 */
[----:B------:R-:W-:Y:S01]  /*5ed0*/  IMAD.MOV.U32 R31, RZ, RZ, R145 ;  /* 0x000000ffff1f7224 */ /* 0x000fe200078e0091 */
[----:B------:R-:W-:Y:S01]  /*5ee0*/  MOV R29, R147 ;  /* 0x00000093001d7202 */ /* 0x000fe20000000f00 */
[----:B------:R-:W-:-:S02]  /*5ef0*/  IMAD.MOV.U32 R30, RZ, RZ, R146 ;  /* 0x000000ffff1e7224 */ /* 0x000fc400078e0092 */
[C---:B-1----:R-:W-:Y:S08]  /*5f00*/  HMMA.16816.F32.BF16 R144, R4.reuse, R8, R48 ;  /* 0x000000080490723c */ /* 0x042ff00000041830 */
[----:B------:R-:W-:Y:S01]  /*5f10*/  HMMA.16816.F32.BF16 R136, R4, R10, R20 ;  /* 0x0000000a0488723c */ /* 0x000fe20000041814 */
[----:B------:R-:W1:Y:S01]  /*5f20*/  LDSM.16.MT88.4 R8, [R224+0x4800] ;  /* 0x00480000e008783b */ /* 0x000e620000004200 */
[----:B------:R-:W-:-:S02]  /*5f30*/  MOV R63, R89 ;  /* 0x00000059003f7202 */ /* 0x000fc40000000f00 */
[----:B------:R-:W-:-:S04]  /*5f40*/  MOV R56, R88 ;  /* 0x0000005800387202 */ /* 0x000fc80000000f00 */
[C---:B-1----:R-:W-:Y:S08]  /*5f50*/  HMMA.16816.F32.BF16 R96, R4.reuse, R8, R40 ;  /* 0x000000080460723c */ /* 0x042ff00000041828 */
[----:B------:R-:W-:Y:S01]  /*5f60*/  HMMA.16816.F32.BF16 R88, R4, R10, R16 ;  /* 0x0000000a0458723c */ /* 0x000fe20000041810 */
[----:B------:R-:W1:Y:S01]  /*5f70*/  LDSM.16.MT88.4 R8, [R228+0x4800] ;  /* 0x00480000e408783b */ /* 0x000e620000004200 */
[----:B------:R-:W-:-:S05]  /*5f80*/  IMAD.MOV.U32 R59, RZ, RZ, R34 ;  /* 0x000000ffff3b7224 */ /* 0x000fca00078e0022 */
[----:B------:R-:W-:Y:S01]  /*5f90*/  IMAD.MOV.U32 R19, RZ, RZ, R33 ;  /* 0x000000ffff137224 */ /* 0x000fe200078e0021 */
[----:B------:R-:W-:Y:S01]  /*5fa0*/  MOV R18, R35 ;  /* 0x0000002300127202 */ /* 0x000fe20000000f00 */
[C---:B-1----:R-:W-:Y:S08]  /*5fb0*/  HMMA.16816.F32.BF16 R44, R4.reuse, R8, R44 ;  /* 0x00000008042c723c */ /* 0x042ff0000004182c */
[C---:B------:R-:W-:Y:S01]  /*5fc0*/  HMMA.16816.F32.BF16 R32, R4.reuse, R10, R64 ;  /* 0x0000000a0420723c */ /* 0x040fe20000041840 */
[----:B------:R-:W1:Y:S07]  /*5fd0*/  LDSM.16.MT88.4 R8, [R227+0x4800] ;  /* 0x00480000e308783b */ /* 0x000e6e0000004200 */
[C---:B-1----:R-:W-:Y:S08]  /*5fe0*/  HMMA.16816.F32.BF16 R132, R4.reuse, R8, R132 ;  /* 0x000000080484723c */ /* 0x042ff00000041884 */
[----:B------:R-:W-:Y:S01]  /*5ff0*/  HMMA.16816.F32.BF16 R68, R4, R10, R68 ;  /* 0x0000000a0444723c */ /* 0x000fe20000041844 */
[----:B------:R-:W1:Y:S01]  /*6000*/  LDSM.16.MT88.4 R8, [R230+0x4800] ;  /* 0x00480000e608783b */ /* 0x000e620000004200 */
[----:B------:R-:W-:Y:S01]  /*6010*/  IMAD.MOV.U32 R17, RZ, RZ, R60 ;  /* 0x000000ffff117224 */ /* 0x000fe200078e003c */
[----:B------:R-:W-:Y:S01]  /*6020*/  MOV R22, R62 ;  /* 0x0000003e00167202 */ /* 0x000fe20000000f00 */
[----:B------:R-:W-:-:S02]  /*6030*/  IMAD.MOV.U32 R23, RZ, RZ, R61 ;  /* 0x000000ffff177224 */ /* 0x000fc400078e003d */
[----:B------:R-:W-:Y:S02]  /*6040*/  IMAD.MOV.U32 R16, RZ, RZ, R63 ;  /* 0x000000ffff107224 */ /* 0x000fe400078e003f */
[C---:B-1----:R-:W-:Y:S08]  /*6050*/  HMMA.16816.F32.BF16 R60, R4.reuse, R8, R128 ;  /* 0x00000008043c723c */ /* 0x042ff00000041880 */
[----:B------:R-:W-:Y:S01]  /*6060*/  HMMA.16816.F32.BF16 R52, R4, R10, R84 ;  /* 0x0000000a0434723c */ /* 0x000fe20000041854 */
[----:B------:R-:W1:Y:S01]  /*6070*/  LDSM.16.MT88.4 R8, [R224+0x7800] ;  /* 0x00780000e008783b */ /* 0x000e620000004200 */
[----:B------:R-:W-:Y:S01]  /*6080*/  IMAD.MOV.U32 R131, RZ, RZ, R29 ;  /* 0x000000ffff837224 */ /* 0x000fe200078e001d */
[----:B------:R-:W-:Y:S01]  /*6090*/  MOV R21, R30 ;  /* 0x0000001e00157202 */ /* 0x000fe20000000f00 */
[----:B------:R-:W-:-:S04]  /*60a0*/  IMAD.MOV.U32 R20, RZ, RZ, R31 ;  /* 0x000000ffff147224 */ /* 0x000fc800078e001f */
[C---:B-1----:R-:W-:Y:S08]  /*60b0*/  HMMA.16816.F32.BF16 R40, R4.reuse, R8, R124 ;  /* 0x000000080428723c */ /* 0x042ff0000004187c */
[----:B------:R-:W-:Y:S01]  /*60c0*/  HMMA.16816.F32.BF16 R28, R4, R10, R112 ;  /* 0x0000000a041c723c */ /* 0x000fe20000041870 */
[----:B------:R-:W1:Y:S01]  /*60d0*/  LDSM.16.MT88.4 R8, [R228+0x7800] ;  /* 0x00780000e408783b */ /* 0x000e620000004200 */
[----:B------:R-:W-:Y:S01]  /*60e0*/  MOV R85, R74 ;  /* 0x0000004a00557202 */ /* 0x000fe20000000f00 */
[----:B------:R-:W-:Y:S01]  /*60f0*/  IMAD.MOV.U32 R86, RZ, RZ, R73 ;  /* 0x000000ffff567224 */ /* 0x000fe200078e0049 */
[----:B------:R-:W-:Y:S01]  /*6100*/  MOV R126, R75 ;  /* 0x0000004b007e7202 */ /* 0x000fe20000000f00 */
[----:B------:R-:W-:-:S03]  /*6110*/  IMAD.MOV.U32 R87, RZ, RZ, R72 ;  /* 0x000000ffff577224 */ /* 0x000fc600078e0048 */
[C---:B-1----:R-:W-:Y:S08]  /*6120*/  HMMA.16816.F32.BF16 R72, R4.reuse, R8, R120 ;  /* 0x000000080448723c */ /* 0x042ff00000041878 */
[----:B------:R-:W-:Y:S01]  /*6130*/  HMMA.16816.F32.BF16 R64, R4, R10, R108 ;  /* 0x0000000a0440723c */ /* 0x000fe2000004186c */
[----:B------:R-:W1:Y:S01]  /*6140*/  LDSM.16.MT88.4 R8, [R227+0x7800] ;  /* 0x00780000e308783b */ /* 0x000e620000004200 */
[----:B------:R-:W-:Y:S01]  /*6150*/  IMAD.MOV.U32 R128, RZ, RZ, R56 ;  /* 0x000000ffff807224 */ /* 0x000fe200078e0038 */
[----:B------:R-:W-:Y:S01]  /*6160*/  MOV R129, R57 ;  /* 0x0000003900817202 */ /* 0x000fe20000000f00 */
[----:B------:R-:W-:-:S02]  /*6170*/  IMAD.MOV.U32 R130, RZ, RZ, R58 ;  /* 0x000000ffff827224 */ /* 0x000fc400078e003a */
[----:B------:R-:W-:Y:S02]  /*6180*/  IMAD.MOV.U32 R84, RZ, RZ, R59 ;  /* 0x000000ffff547224 */ /* 0x000fe400078e003b */
[----:B------:R-:W-:Y:S01]  /*6190*/  FFMA.FTZ R0, R0, c[0x0][0x2d0], -R2 ;  /* 0x0000b40000007a23 */ /* 0x000fe20000010802 */
[C---:B-1----:R-:W-:Y:S08]  /*61a0*/  HMMA.16816.F32.BF16 R56, R4.reuse, R8, R116 ;  /* 0x000000080438723c */ /* 0x042ff00000041874 */
[----:B------:R-:W-:Y:S01]  /*61b0*/  HMMA.16816.F32.BF16 R48, R4, R10, R104 ;  /* 0x0000000a0430723c */ /* 0x000fe20000041868 */
[----:B------:R-:W1:Y:S01]  /*61c0*/  LDSM.16.MT88.4 R8, [R230+0x7800] ;  /* 0x00780000e608783b */ /* 0x000e620000004200 */
[----:B------:R-:W-:-:S02]  /*61d0*/  IMAD.MOV.U32 R127, RZ, RZ, R164 ;  /* 0x000000ffff7f7224 */ /* 0x000fc400078e00a4 */
[----:B------:R-:W-:Y:S02]  /*61e0*/  IMAD.MOV.U32 R125, RZ, RZ, R103 ;  /* 0x000000ffff7d7224 */ /* 0x000fe400078e0067 */
[----:B------:R3:W-:Y:S01]  /*61f0*/  MUFU.EX2 R103, R0 ;  /* 0x0000000000677308 */ /* 0x0007e20000000800 */
[----:B------:R-:W-:Y:S02]  /*6200*/  FFMA.FTZ R3, R3, c[0x0][0x2d0], -R2 ;  /* 0x0000b40003037a23 */ /* 0x000fe40000010802 */
[----:B---3--:R-:W-:Y:S01]  /*6210*/  FADD.FTZ R0, R126, R12 ;  /* 0x0000000c7e007221 */ /* 0x008fe20000010000 */
        /* <DEDUP_REMOVED lines=10> */
[C---:B-1----:R-:W-:Y:S01]  /*62c0*/  HMMA.16816.F32.BF16 R36, R4.reuse, R8, R36 ;  /* 0x000000080424723c */ /* 0x042fe20000041824 */
[----:B------:R-:W-:Y:S07]  /*62d0*/  MUFU.EX2 R107, R15 ;  /* 0x0000000f006b7308 */ /* 0x000fee0000000800 */
[----:B------:R-:W-:Y:S01]  /*62e0*/  HMMA.16816.F32.BF16 R24, R4, R10, R92 ;  /* 0x0000000a0418723c */ /* 0x000fe2000004185c */
[----:B------:R1:W-:Y:S01]  /*62f0*/  MUFU.EX2 R164, R14 ;  /* 0x0000000e00a47308 */ /* 0x0003e20000000800 */
[----:B------:R-:W-:Y:S05]  /*6300*/  LDSM.16.MT88.4 R8, [R227+0x2000] ;  /* 0x00200000e308783b */ /* 0x000fea0000004200 */
[----:B------:R-:W-:-:S02]  /*6310*/  FADD.FTZ R4, R102, R13 ;  /* 0x0000000d66047221 */ /* 0x000fc40000010000 */
[----:B------:R3:W4:Y:S02]  /*6320*/  MUFU.EX2 R102, R3 ;  /* 0x0000000300667308 */ /* 0x0007240000000800 */
[----:B------:R-:W-:Y:S01]  /*6330*/  FADD.FTZ R4, R19, R4 ;  /* 0x0000000413047221 */ /* 0x000fe20000010000 */
[----:B-1----:R-:W-:Y:S01]  /*6340*/  LDSM.16.MT88.4 R12, [R228+0x2000] ;  /* 0x00200000e40c783b */ /* 0x002fe20000004200 */
[----:B---3--:R-:W-:Y:S02]  /*6350*/  FADD.FTZ R3, R17, R0 ;  /* 0x0000000011037221 */ /* 0x008fe40000010000 */
[--C-:B------:R-:W-:Y:S02]  /*6360*/  FFMA.FTZ R0, R18, c[0x0][0x2d0], -R2.reuse ;  /* 0x0000b40012007a23 */ /* 0x100fe40000010802 */
[----:B------:R-:W1:Y:S02]  /*6370*/  LDSM.16.MT88.4 R16, [R224+0x2000] ;  /* 0x00200000e010783b */ /* 0x000e640000004200 */
[----:B------:R3:W-:Y:S08]  /*6380*/  MUFU.EX2 R104, R0 ;  /* 0x0000000000687308 */ /* 0x0007f00000000800 */
[----:B------:R-:W-:Y:S01]  /*6390*/  MUFU.EX2 R92, R83 ;  /* 0x00000053005c7308 */ /* 0x000fe20000000800 */
[----:B---3--:R-:W-:-:S07]  /*63a0*/  FFMA.FTZ R0, R125, c[0x0][0x2d0], -R2 ;  /* 0x0000b4007d007a23 */ /* 0x008fce0000010802 */
[----:B------:R-:W3:Y:S08]  /*63b0*/  MUFU.EX2 R106, R79 ;  /* 0x0000004f006a7308 */ /* 0x000ef00000000800 */
[----:B------:R-:W1:Y:S01]  /*63c0*/  MUFU.EX2 R105, R0 ;  /* 0x0000000000697308 */ /* 0x000e620000000800 */
[----:B------:R-:W-:Y:S01]  /*63d0*/  MOV R122, R128 ;  /* 0x00000080007a7202 */ /* 0x000fe20000000f00 */
[----:B------:R-:W-:-:S02]  /*63e0*/  IMAD.MOV.U32 R128, RZ, RZ, R129 ;  /* 0x000000ffff807224 */ /* 0x000fc400078e0081 */
[----:B------:R-:W-:Y:S01]  /*63f0*/  IMAD.MOV.U32 R129, RZ, RZ, R130 ;  /* 0x000000ffff817224 */ /* 0x000fe200078e0082 */
[----:B------:R-:W-:Y:S01]  /*6400*/  MOV R130, R131 ;  /* 0x0000008300827202 */ /* 0x000fe20000000f00 */
[----:B------:R-:W-:Y:S01]  /*6410*/  IMAD.MOV.U32 R131, RZ, RZ, R22 ;  /* 0x000000ffff837224 */ /* 0x000fe200078e0016 */
[----:B----4-:R-:W-:Y:S01]  /*6420*/  F2FP.BF16.PACK_AB R5, R102, R103 ;  /* 0x000000676605723e */ /* 0x010fe200000010ff */
[----:B------:R-:W-:Y:S01]  /*6430*/  FADD.FTZ R22, R77, R4 ;  /* 0x000000044d167221 */ /* 0x000fe20000010000 */
[----:B---3--:R-:W-:Y:S02]  /*6440*/  F2FP.BF16.PACK_AB R4, R106, R92 ;  /* 0x0000005c6a04723e */ /* 0x008fe400000010ff */
[----:B------:R-:W-:Y:S02]  /*6450*/  F2FP.BF16.PACK_AB R6, R164, R107 ;  /* 0x0000006ba406723e */ /* 0x000fe400000010ff */
[----:B-1----:R-:W-:Y:S01]  /*6460*/  F2FP.BF16.PACK_AB R7, R105, R104 ;  /* 0x000000686907723e */ /* 0x002fe200000010ff */
[----:B------:R-:W-:-:S02]  /*6470*/  FADD.FTZ R0, R76, R3 ;  /* 0x000000034c007221 */ /* 0x000fc40000010000 */
[--C-:B------:R-:W-:Y:S02]  /*6480*/  FFMA.FTZ R21, R21, c[0x0][0x2d0], -R2.reuse ;  /* 0x0000b40015157a23 */ /* 0x100fe40000010802 */
[--C-:B------:R-:W-:Y:S02]  /*6490*/  FFMA.FTZ R20, R20, c[0x0][0x2d0], -R2.reuse ;  /* 0x0000b40014147a23 */ /* 0x100fe40000010802 */
[--C-:B------:R-:W-:Y:S02]  /*64a0*/  FFMA.FTZ R3, R126, c[0x0][0x2d0], -R2.reuse ;  /* 0x0000b4007e037a23 */ /* 0x100fe40000010802 */
[----:B------:R-:W-:Y:S01]  /*64b0*/  FFMA.FTZ R23, R23, c[0x0][0x2d0], -R2 ;  /* 0x0000b40017177a23 */ /* 0x000fe20000010802 */
[----:B------:R-:W-:Y:S01]  /*64c0*/  MOV R113, R85 ;  /* 0x0000005500717202 */ /* 0x000fe20000000f00 */
[----:B------:R-:W-:Y:S01]  /*64d0*/  FADD.FTZ R2, R78, R0 ;  /* 0x000000004e027221 */ /* 0x000fe20000010000 */
[----:B------:R-:W-:Y:S01]  /*64e0*/  HMMA.16816.F32.BF16 R108, R4, R16, R216 ;  /* 0x00000010046c723c */ /* 0x000fe200000418d8 */
[----:B------:R-:W-:-:S02]  /*64f0*/  IMAD.MOV.U32 R112, RZ, RZ, R84 ;  /* 0x000000ffff707224 */ /* 0x000fc400078e0054 */
[----:B------:R-:W-:Y:S02]  /*6500*/  IMAD.MOV.U32 R114, RZ, RZ, R86 ;  /* 0x000000ffff727224 */ /* 0x000fe400078e0056 */
[----:B------:R-:W-:-:S03]  /*6510*/  IMAD.MOV.U32 R115, RZ, RZ, R87 ;  /* 0x000000ffff737224 */ /* 0x000fc600078e0057 */
[C---:B------:R-:W-:Y:S01]  /*6520*/  HMMA.16816.F32.BF16 R76, R4.reuse, R18, R212 ;  /* 0x00000012044c723c */ /* 0x040fe200000418d4 */
[----:B------:R-:W1:Y:S07]  /*6530*/  LDSM.16.MT88.4 R16, [R230+0x2000] ;  /* 0x00200000e610783b */ /* 0x000e6e0000004200 */
[C---:B------:R-:W-:Y:S08]  /*6540*/  HMMA.16816.F32.BF16 R116, R4.reuse, R12, R208 ;  /* 0x0000000c0474723c */ /* 0x040ff000000418d0 */
[C---:B------:R-:W-:Y:S01]  /*6550*/  HMMA.16816.F32.BF16 R84, R4.reuse, R14, R152 ;  /* 0x0000000e0454723c */ /* 0x040fe20000041898 */
[----:B------:R-:W3:Y:S07]  /*6560*/  LDSM.16.MT88.4 R12, [R224+0x5000] ;  /* 0x00500000e00c783b */ /* 0x000eee0000004200 */
[----:B------:R-:W-:Y:S01]  /*6570*/  HMMA.16816.F32.BF16 R140, R4, R10, R140 ;  /* 0x0000000a048c723c */ /* 0x000fe2000004188c */
[----:B------:R-:W-:-:S07]  /*6580*/  IMAD.MOV.U32 R123, RZ, RZ, R127 ;  /* 0x000000ffff7b7224 */ /* 0x000fce00078e007f */
[C---:B------:R-:W-:Y:S01]  /*6590*/  HMMA.16816.F32.BF16 R124, R4.reuse, R8, R148 ;  /* 0x00000008047c723c */ /* 0x040fe20000041894 */
[----:B------:R-:W4:Y:S01]  /*65a0*/  LDSM.16.MT88.4 R8, [R228+0x5000] ;  /* 0x00500000e408783b */ /* 0x000f220000004200 */
[----:B------:R-:W-:Y:S02]  /*65b0*/  IMAD.MOV.U32 R222, RZ, RZ, R156 ;  /* 0x000000ffffde7224 */ /* 0x000fe400078e009c */
[----:B------:R-:W-:Y:S01]  /*65c0*/  IMAD.MOV.U32 R95, RZ, RZ, R128 ;  /* 0x000000ffff5f7224 */ /* 0x000fe200078e0080 */
[----:B------:R-:W-:Y:S01]  /*65d0*/  MOV R128, R129 ;  /* 0x0000008100807202 */ /* 0x000fe20000000f00 */
[----:B------:R-:W-:Y:S01]  /*65e0*/  IMAD.MOV.U32 R129, RZ, RZ, R130 ;  /* 0x000000ffff817224 */ /* 0x000fe200078e0082 */
[----:B------:R-:W-:Y:S01]  /*65f0*/  MOV R0, R122 ;  /* 0x0000007a00007202 */ /* 0x000fe20000000f00 */
[----:B------:R-:W-:Y:S01]  /*6600*/  IMAD.MOV.U32 R121, RZ, RZ, R222 ;  /* 0x000000ffff797224 */ /* 0x000fe200078e00de */
[----:B------:R-:W-:Y:S01]  /*6610*/  MOV R130, R131 ;  /* 0x0000008300827202 */ /* 0x000fe20000000f00 */
[----:B------:R-:W-:Y:S01]  /*6620*/  IMAD.MOV.U32 R131, RZ, RZ, R220 ;  /* 0x000000ffff837224 */ /* 0x000fe200078e00dc */
[----:B------:R-:W-:Y:S01]  /*6630*/  MOV R122, R221 ;  /* 0x000000dd007a7202 */ /* 0x000fe20000000f00 */
[C---:B-1----:R-:W-:Y:S01]  /*6640*/  HMMA.16816.F32.BF16 R216, R4.reuse, R18, R136 ;  /* 0x0000001204d8723c */ /* 0x042fe20000041888 */
[----:B------:R-:W-:Y:S01]  /*6650*/  MOV R120, R223 ;  /* 0x000000df00787202 */ /* 0x000fe20000000f00 */
[----:B------:R-:W-:Y:S02]  /*6660*/  LDSM.16.MT88.4 R136, [R230+0x2800] ;  /* 0x00280000e688783b */ /* 0x000fe40000004200 */
[----:B------:R-:W-:Y:S01]  /*6670*/  MOV R153, R140 ;  /* 0x0000008c00997202 */ /* 0x000fe20000000f00 */
[----:B------:R-:W-:Y:S01]  /*6680*/  IMAD.MOV.U32 R152, RZ, RZ, R141 ;  /* 0x000000ffff987224 */ /* 0x000fe200078e008d */
[----:B------:R-:W-:Y:S01]  /*6690*/  MOV R94, R142 ;  /* 0x0000008e005e7202 */ /* 0x000fe20000000f00 */
[----:B------:R-:W-:Y:S01]  /*66a0*/  IMAD.MOV.U32 R93, RZ, RZ, R143 ;  /* 0x000000ffff5d7224 */ /* 0x000fe200078e008f */
[C---:B------:R-:W-:Y:S01]  /*66b0*/  HMMA.16816.F32.BF16 R220, R4.reuse, R16, R144 ;  /* 0x0000001004dc723c */ /* 0x040fe20000041890 */
[----:B------:R-:W1:Y:S04]  /*66c0*/  LDSM.16.MT88.4 R16, [R227+0x5000] ;  /* 0x00500000e310783b */ /* 0x000e680000004200 */
[----:B------:R2:W5:Y:S03]  /*66d0*/  LDL.LU R156, [R1+0x74] ;  /* 0x00007400019c7983 */ /* 0x0005660000300800 */
[C---:B---3--:R-:W-:Y:S08]  /*66e0*/  HMMA.16816.F32.BF16 R140, R4.reuse, R12, R96 ;  /* 0x0000000c048c723c */ /* 0x048ff00000041860 */
[C---:B------:R-:W-:Y:S01]  /*66f0*/  HMMA.16816.F32.BF16 R88, R4.reuse, R14, R88 ;  /* 0x0000000e0458723c */ /* 0x040fe20000041858 */
[----:B------:R-:W3:Y:S07]  /*6700*/  LDSM.16.MT88.4 R12, [R230+0x5000] ;  /* 0x00500000e60c783b */ /* 0x000eee0000004200 */
[C---:B----4-:R-:W-:Y:S08]  /*6710*/  HMMA.16816.F32.BF16 R148, R4.reuse, R8, R44 ;  /* 0x000000080494723c */ /* 0x050ff0000004182c */
[C---:B------:R-:W-:Y:S01]  /*6720*/  HMMA.16816.F32.BF16 R32, R4.reuse, R10, R32 ;  /* 0x0000000a0420723c */ /* 0x040fe20000041820 */
[----:B------:R-:W4:Y:S07]  /*6730*/  LDSM.16.MT88.4 R8, [R224+0x8000] ;  /* 0x00800000e008783b */ /* 0x000f2e0000004200 */
[C---:B-1----:R-:W-:Y:S08]  /*6740*/  HMMA.16816.F32.BF16 R44, R4.reuse, R16, R132 ;  /* 0x00000010042c723c */ /* 0x042ff00000041884 */
[C---:B------:R-:W-:Y:S08]  /*6750*/  HMMA.16816.F32.BF16 R68, R4.reuse, R18, R68 ;  /* 0x000000120444723c */ /* 0x040ff00000041844 */
[C---:B---3--:R-:W-:Y:S08]  /*6760*/  HMMA.16816.F32.BF16 R16, R4.reuse, R14, R52 ;  /* 0x0000000e0410723c */ /* 0x048ff00000041834 */
[C---:B------:R-:W-:Y:S01]  /*6770*/  HMMA.16816.F32.BF16 R60, R4.reuse, R12, R60 ;  /* 0x0000000c043c723c */ /* 0x040fe2000004183c */
[----:B------:R-:W1:Y:S07]  /*6780*/  LDSM.16.MT88.4 R12, [R227+0x8000] ;  /* 0x00800000e30c783b */ /* 0x000e6e0000004200 */
[----:B------:R-:W-:Y:S01]  /*6790*/  IMAD.MOV.U32 R98, RZ, RZ, R68 ;  /* 0x000000ffff627224 */ /* 0x000fe200078e0044 */
[----:B------:R-:W-:Y:S01]  /*67a0*/  MOV R97, R69 ;  /* 0x0000004500617202 */ /* 0x000fe20000000f00 */
[----:B------:R-:W-:Y:S01]  /*67b0*/  IMAD.MOV.U32 R96, RZ, RZ, R70 ;  /* 0x000000ffff607224 */ /* 0x000fe200078e0046 */
[----:B------:R-:W-:Y:S01]  /*67c0*/  MOV R83, R71 ;  /* 0x0000004700537202 */ /* 0x000fe20000000f00 */
[C---:B----4-:R-:W-:Y:S04]  /*67d0*/  HMMA.16816.F32.BF16 R212, R4.reuse, R10, R28 ;  /* 0x0000000a04d4723c */ /* 0x050fe8000004181c */
[----:B------:R-:W-:Y:S01]  /*67e0*/  IMAD.MOV.U32 R55, RZ, RZ, R16 ;  /* 0x000000ffff377224 */ /* 0x000fe200078e0010 */
[----:B------:R-:W-:Y:S01]  /*67f0*/  MOV R54, R17 ;  /* 0x0000001100367202 */ /* 0x000fe20000000f00 */
[----:B------:R-:W-:Y:S01]  /*6800*/  IMAD.MOV.U32 R53, RZ, RZ, R18 ;  /* 0x000000ffff357224 */ /* 0x000fe200078e0012 */
[----:B------:R-:W-:Y:S01]  /*6810*/  MOV R52, R19 ;  /* 0x0000001300347202 */ /* 0x000fe20000000f00 */
[----:B------:R-:W-:Y:S01]  /*6820*/  HMMA.16816.F32.BF16 R68, R4, R8, R40 ;  /* 0x000000080444723c */ /* 0x000fe20000041828 */
[----:B------:R-:W3:Y:S04]  /*6830*/  LDSM.16.MT88.4 R16, [R228+0x8000] ;  /* 0x00800000e410783b */ /* 0x000ee80000004200 */
[----:B------:R-:W4:Y:S01]  /*6840*/  LDSM.16.MT88.4 R8, [R230+0x8000] ;  /* 0x00800000e608783b */ /* 0x000f220000004200 */
[----:B------:R-:W-:Y:S01]  /*6850*/  IMAD.MOV.U32 R146, RZ, RZ, R0 ;  /* 0x000000ffff927224 */ /* 0x000fe200078e0000 */
[----:B------:R-:W-:Y:S01]  /*6860*/  MOV R0, R95 ;  /* 0x0000005f00007202 */ /* 0x000fe20000000f00 */
[----:B------:R-:W-:-:S04]  /*6870*/  IMAD.MOV.U32 R147, RZ, RZ, R120 ;  /* 0x000000ffff937224 */ /* 0x000fc800078e0078 */
[----:B------:R-:W-:-:S04]  /*6880*/  FADD.FTZ R0, R0, R22 ;  /* 0x0000001600007221 */ /* 0x000fc80000010000 */
[----:B------:R-:W-:Y:S01]  /*6890*/  FADD.FTZ R0, R147, R0 ;  /* 0x0000000093007221 */ /* 0x000fe20000010000 */
[C---:B-1----:R-:W-:Y:S01]  /*68a0*/  HMMA.16816.F32.BF16 R28, R4.reuse, R12, R56 ;  /* 0x0000000c041c723c */ /* 0x042fe20000041838 */
[----:B------:R-:W-:Y:S07]  /*68b0*/  LDSM.16.MT88.4 R56, [R227+0x5800] ;  /* 0x00580000e338783b */ /* 0x000fee0000004200 */
[C---:B------:R-:W-:Y:S08]  /*68c0*/  HMMA.16816.F32.BF16 R48, R4.reuse, R14, R48 ;  /* 0x0000000e0430723c */ /* 0x040ff00000041830 */
[C---:B---3--:R-:W-:Y:S08]  /*68d0*/  HMMA.16816.F32.BF16 R208, R4.reuse, R16, R72 ;  /* 0x0000001004d0723c */ /* 0x048ff00000041848 */
[C---:B------:R-:W-:Y:S08]  /*68e0*/  HMMA.16816.F32.BF16 R40, R4.reuse, R18, R64 ;  /* 0x000000120428723c */ /* 0x040ff00000041840 */
[C---:B----4-:R-:W-:Y:S08]  /*68f0*/  HMMA.16816.F32.BF16 R36, R4.reuse, R8, R36 ;  /* 0x000000080424723c */ /* 0x050ff00000041824 */
[----:B------:R-:W-:Y:S01]  /*6900*/  HMMA.16816.F32.BF16 R24, R4, R10, R24 ;  /* 0x0000000a0418723c */ /* 0x000fe20000041818 */
[----:B------:R1:W-:Y:S01]  /*6910*/  MUFU.EX2 R4, R3 ;  /* 0x0000000300047308 */ /* 0x0003e20000000800 */
[----:B------:R-:W-:Y:S01]  /*6920*/  MOV R154, R121 ;  /* 0x00000079009a7202 */ /* 0x000fe20000000f00 */
        /* <DEDUP_REMOVED lines=13> */
[----:B------:R-:W-:Y:S01]  /*6a00*/  LDSM.16.MT88.4 R64, [R230+0x5800] ;  /* 0x00580000e640783b */ /* 0x000fe20000004200 */
[----:B-1----:R-:W-:-:S03]  /*6a10*/  FADD.FTZ R3, R146, R2 ;  /* 0x0000000292037221 */ /* 0x002fc60000010000 */
[----:B------:R-:W1:Y:S01]  /*6a20*/  LDSM.16.MT88.4 R144, [R224+0x5800] ;  /* 0x00580000e090783b */ /* 0x000e620000004200 */
[----:B------:R-:W-:Y:S02]  /*6a30*/  FADD.FTZ R2, R155, R0 ;  /* 0x000000009b027221 */ /* 0x000fe40000010000 */
[----:B------:R-:W-:Y:S01]  /*6a40*/  FADD.FTZ R3, R154, R3 ;  /* 0x000000039a037221 */ /* 0x000fe20000010000 */
[----:B------:R-:W-:Y:S01]  /*6a50*/  MUFU.EX2 R8, R112 ;  /* 0x0000007000087308 */ /* 0x000fe20000000800 */
[----:B------:R-:W-:Y:S01]  /*6a60*/  FADD.FTZ R2, R80, R2 ;  /* 0x0000000250027221 */ /* 0x000fe20000010000 */
[----:B------:R-:W-:Y:S01]  /*6a70*/  MOV R93, R129 ;  /* 0x00000081005d7202 */ /* 0x000fe20000000f00 */
[----:B------:R-:W-:Y:S01]  /*6a80*/  FADD.FTZ R0, R82, R3 ;  /* 0x0000000352007221 */ /* 0x000fe20000010000 */
[----:B------:R-:W-:Y:S04]  /*6a90*/  LDSM.16.MT88.4 R72, [R224+0x8800] ;  /* 0x00880000e048783b */ /* 0x000fe80000004200 */
[----:B------:R-:W3:Y:S01]  /*6aa0*/  MUFU.EX2 R11, R113 ;  /* 0x00000071000b7308 */ /* 0x000ee20000000800 */
[----:B------:R-:W-:-:S07]  /*6ab0*/  FADD.FTZ R2, R166, R2 ;  /* 0x00000002a6027221 */ /* 0x000fce0000010000 */
[----:B------:R-:W-:Y:S01]  /*6ac0*/  MUFU.EX2 R10, R114 ;  /* 0x00000072000a7308 */ /* 0x000fe20000000800 */
[----:B------:R-:W-:-:S07]  /*6ad0*/  IMAD.MOV.U32 R94, RZ, RZ, R128 ;  /* 0x000000ffff5e7224 */ /* 0x000fce00078e0080 */
[----:B------:R-:W4:Y:S01]  /*6ae0*/  MUFU.EX2 R9, R115 ;  /* 0x0000007300097308 */ /* 0x000f220000000800 */
[----:B------:R-:W-:-:S07]  /*6af0*/  FADD.FTZ R0, R81, R0 ;  /* 0x0000000051007221 */ /* 0x000fce0000010000 */
[----:B------:R-:W-:Y:S08]  /*6b00*/  MUFU.EX2 R7, R21 ;  /* 0x0000001500077308 */ /* 0x000ff00000000800 */
[----:B------:R-:W1:Y:S08]  /*6b10*/  MUFU.EX2 R6, R20 ;  /* 0x0000001400067308 */ /* 0x000e700000000800 */
[----:B------:R-:W1:Y:S01]  /*6b20*/  MUFU.EX2 R5, R23 ;  /* 0x0000001700057308 */ /* 0x000e620000000800 */
[----:B------:R-:W-:Y:S01]  /*6b30*/  IMAD.MOV.U32 R15, RZ, RZ, R12 ;  /* 0x000000ffff0f7224 */ /* 0x000fe200078e000c */
[----:B------:R-:W-:Y:S01]  /*6b40*/  MOV R14, R13 ;  /* 0x0000000d000e7202 */ /* 0x000fe20000000f00 */
[----:B------:R-:W-:Y:S01]  /*6b50*/  FADD.FTZ R3, R167, R2 ;  /* 0x00000002a7037221 */ /* 0x000fe20000010000 */
[----:B---3--:R-:W-:Y:S01]  /*6b60*/  F2FP.BF16.PACK_AB R96, R11, R8 ;  /* 0x000000080b60723e */ /* 0x008fe200000010ff */
[----:B------:R-:W-:Y:S01]  /*6b70*/  FADD.FTZ R12, R93, R0 ;  /* 0x000000005d0c7221 */ /* 0x000fe20000010000 */
[----:B----4-:R-:W-:Y:S01]  /*6b80*/  F2FP.BF16.PACK_AB R98, R9, R10 ;  /* 0x0000000a0962723e */ /* 0x010fe200000010ff */
[----:B------:R-:W-:Y:S01]  /*6b90*/  @P1 IMAD.HI.U32 R13, R94, c[0x0][0x2c8], RZ ;  /* 0x0000b2005e0d1a27 */ /* 0x000fe200078e00ff */
[----:B------:R-:W3:Y:S03]  /*6ba0*/  LDSM.16.MT88.4 R112, [R224+0x2800] ;  /* 0x00280000e070783b */ /* 0x000ee60000004200 */
[----:B------:R-:W-:Y:S01]  /*6bb0*/  FADD.FTZ R3, R165, R3 ;  /* 0x00000003a5037221 */ /* 0x000fe20000010000 */
[----:B------:R-:W4:Y:S01]  /*6bc0*/  LDSM.16.MT88.4 R120, [R228+0x2800] ;  /* 0x00280000e478783b */ /* 0x000f220000004200 */
[----:B------:R-:W-:Y:S01]  /*6bd0*/  IMAD.MOV.U32 R0, RZ, RZ, R94 ;  /* 0x000000ffff007224 */ /* 0x000fe200078e005e */
[----:B------:R-:W-:Y:S01]  /*6be0*/  @P1 SHF.R.U32.HI R0, RZ, c[0x0][0x2cc], R13 ;  /* 0x0000b300ff001a19 */ /* 0x000fe2000001160d */
[----:B------:R-:W-:Y:S01]  /*6bf0*/  FADD.FTZ R2, R95, R12 ;  /* 0x0000000c5f027221 */ /* 0x000fe20000010000 */
[----:B------:R-:W-:Y:S01]  /*6c00*/  MOV R95, c[0x0][0x168] ;  /* 0x00005a00005f7a02 */ /* 0x000fe20000000f00 */
[----:B------:R-:W-:Y:S01]  /*6c10*/  FADD.FTZ R3, R103, R3 ;  /* 0x0000000367037221 */ /* 0x000fe20000010000 */
[----:B-1----:R-:W-:Y:S01]  /*6c20*/  F2FP.BF16.PACK_AB R97, R6, R7 ;  /* 0x000000070661723e */ /* 0x002fe200000010ff */
[----:B------:R-:W-:Y:S01]  /*6c30*/  FADD.FTZ R2, R92, R2 ;  /* 0x000000025c027221 */ /* 0x000fe20000010000 */
[----:B------:R-:W-:Y:S01]  /*6c40*/  F2FP.BF16.PACK_AB R99, R5, R4 ;  /* 0x000000040563723e */ /* 0x000fe200000010ff */
[----:B------:R-:W1:Y:S01]  /*6c50*/  LDSM.16.MT88.4 R128, [R227+0x2800] ;  /* 0x00280000e380783b */ /* 0x000e620000004200 */
[----:B------:R-:W-:Y:S01]  /*6c60*/  IADD3 R0, R0, c[0x0][0x1d0], -R95 ;  /* 0x0000740000007a10 */ /* 0x000fe20007ffe85f */
[----:B------:R-:W-:-:S02]  /*6c70*/  FADD.FTZ R3, R102, R3 ;  /* 0x0000000366037221 */ /* 0x000fc40000010000 */
[----:B------:R-:W-:Y:S01]  /*6c80*/  FADD.FTZ R2, R106, R2 ;  /* 0x000000026a027221 */ /* 0x000fe20000010000 */
[----:B------:R-:W-:Y:S01]  /*6c90*/  MOV R21, R54 ;  /* 0x0000003600157202 */ /* 0x000fe20000000f00 */
[----:B------:R-:W-:Y:S01]  /*6ca0*/  IMAD.MOV.U32 R20, RZ, RZ, R55 ;  /* 0x000000ffff147224 */ /* 0x000fe200078e0037 */
[----:B------:R-:W-:Y:S01]  /*6cb0*/  MOV R23, R52 ;  /* 0x0000003400177202 */ /* 0x000fe20000000f00 */
[C---:B------:R-:W-:Y:S01]  /*6cc0*/  HMMA.16816.F32.BF16 R140, R96.reuse, R144, R140 ;  /* 0x00000090608c723c */ /* 0x040fe2000004188c */
[----:B------:R-:W-:Y:S01]  /*6cd0*/  IMAD.HI R12, R0, 0x2aaaaaab, RZ ;  /* 0x2aaaaaab000c7827 */ /* 0x000fe200078e02ff */
[----:B------:R-:W1:Y:S03]  /*6ce0*/  LDSM.16.MT88.4 R152, [R228+0x5800] ;  /* 0x00580000e498783b */ /* 0x000e660000004200 */
[----:B------:R-:W-:Y:S01]  /*6cf0*/  FADD.FTZ R0, R104, R3 ;  /* 0x0000000368007221 */ /* 0x000fe20000010000 */
[----:B------:R-:W1:Y:S01]  /*6d00*/  LDSM.16.MT88.4 R80, [R228+0x8800] ;  /* 0x00880000e450783b */ /* 0x000e620000004200 */
[----:B------:R-:W-:Y:S01]  /*6d10*/  FADD.FTZ R2, R107, R2 ;  /* 0x000000026b027221 */ /* 0x000fe20000010000 */
[----:B------:R-:W-:Y:S02]  /*6d20*/  HMMA.16816.F32.BF16 R144, R96, R146, R88 ;  /* 0x000000926090723c */ /* 0x000fe40000041858 */
[----:B------:R-:W1:Y:S01]  /*6d30*/  LDSM.16.MT88.4 R88, [R227+0x8800] ;  /* 0x00880000e358783b */ /* 0x000e620000004200 */
[----:B------:R-:W-:-:S05]  /*6d40*/  FADD.FTZ R0, R105, R0 ;  /* 0x0000000069007221 */ /* 0x000fca0000010000 */
[----:B------:R-:W-:Y:S01]  /*6d50*/  HMMA.16816.F32.BF16 R52, R96, R56, R44 ;  /* 0x000000386034723c */ /* 0x000fe2000004182c */
[----:B------:R-:W-:Y:S01]  /*6d60*/  FADD.FTZ R2, R164, R2 ;  /* 0x00000002a4027221 */ /* 0x000fe20000010000 */
[----:B------:R-:W-:-:S06]  /*6d70*/  SHF.R.U32.HI R3, RZ, 0x1f, R12 ;  /* 0x0000001fff037819 */ /* 0x000fcc000001160c */
[----:B------:R-:W-:Y:S01]  /*6d80*/  HMMA.16816.F32.BF16 R56, R96, R58, R16 ;  /* 0x0000003a6038723c */ /* 0x000fe20000041810 */
[----:B------:R-:W1:Y:S01]  /*6d90*/  LDSM.16.MT88.4 R16, [R230+0x8800] ;  /* 0x00880000e610783b */ /* 0x000e620000004200 */
[----:B------:R-:W-:Y:S01]  /*6da0*/  FADD.FTZ R7, R7, R0 ;  /* 0x0000000007077221 */ /* 0x000fe20000010000 */
[----:B------:R-:W-:Y:S01]  /*6db0*/  LEA.HI.SX32 R3, R12, R3, 0x1c ;  /* 0x000000030c037211 */ /* 0x000fe200078fe2ff */
[----:B------:R-:W-:Y:S01]  /*6dc0*/  FADD.FTZ R8, R8, R2 ;  /* 0x0000000208087221 */ /* 0x000fe20000010000 */
[----:B------:R-:W-:Y:S01]  /*6dd0*/  IADD3 R13, R14, -0x2, RZ ;  /* 0xfffffffe0e0d7810 */ /* 0x000fe20007ffe0ff */
[----:B------:R-:W-:Y:S01]  /*6de0*/  FADD.FTZ R6, R6, R7 ;  /* 0x0000000706067221 */ /* 0x000fe20000010000 */
[----:B------:R-:W-:Y:S01]  /*6df0*/  IMNMX R0, R15, R3, !PT ;  /* 0x000000030f007217 */ /* 0x000fe20007800200 */
[----:B------:R-:W-:Y:S02]  /*6e00*/  FADD.FTZ R11, R11, R8 ;  /* 0x000000080b0b7221 */ /* 0x000fe40000010000 */
[----:B------:R-:W-:Y:S01]  /*6e10*/  FADD.FTZ R4, R4, R6 ;  /* 0x0000000604047221 */ /* 0x000fe20000010000 */
[----:B------:R-:W-:Y:S01]  /*6e20*/  STL [R1+0x8], R13 ;  /* 0x0000080d01007387 */ /* 0x000fe20000100800 */
[----:B------:R-:W-:Y:S01]  /*6e30*/  FADD.FTZ R10, R10, R11 ;  /* 0x0000000b0a0a7221 */ /* 0x000fe20000010000 */
[----:B------:R-:W-:-:S02]  /*6e40*/  ISETP.GE.AND P0, PT, R13, R0, PT ;  /* 0x000000000d00720c */ /* 0x000fc40003f06270 */
[----:B------:R2:W-:Y:S01]  /*6e50*/  STL [R1+0xc], R0 ;  /* 0x00000c0001007387 */ /* 0x0005e20000100800 */
[----:B------:R-:W-:Y:S01]  /*6e60*/  FADD.FTZ R2, R9, R10 ;  /* 0x0000000a09027221 */ /* 0x000fe20000010000 */
[----:B---3--:R-:W-:Y:S01]  /*6e70*/  HMMA.16816.F32.BF16 R108, R96, R112, R108 ;  /* 0x00000070606c723c */ /* 0x008fe2000004186c */
[----:B--2---:R-:W-:-:S05]  /*6e80*/  FADD.FTZ R0, R5, R4 ;  /* 0x0000000405007221 */ /* 0x004fca0000010000 */
[----:B------:R2:W-:Y:S04]  /*6e90*/  STL [R1+0x1c], R0 ;  /* 0x00001c0001007387 */ /* 0x0005e80000100800 */
[----:B------:R2:W-:Y:S01]  /*6ea0*/  STL [R1+0x18], R2 ;  /* 0x0000180201007387 */ /* 0x0005e20000100800 */
[C---:B----4-:R-:W-:Y:S08]  /*6eb0*/  HMMA.16816.F32.BF16 R116, R96.reuse, R120, R116 ;  /* 0x000000786074723c */ /* 0x050ff00000041874 */
[C---:B-1----:R-:W-:Y:S08]  /*6ec0*/  HMMA.16816.F32.BF16 R124, R96.reuse, R128, R124 ;  /* 0x00000080607c723c */ /* 0x042ff0000004187c */
        /* <DEDUP_REMOVED lines=18> */
[----:B--2---:R-:W2:Y:S01]  /*6ff0*/  LDL R15, [R1+0x14] ;  /* 0x00001400010f7983 */ /* 0x004ea20000100800 */
[----:B------:R-:W-:-:S02]  /*7000*/  MOV R104, R100 ;  /* 0x0000006400687202 */ /* 0x000fc40000000f00 */
[----:B------:R-:W-:Y:S02]  /*7010*/  MOV R103, R101 ;  /* 0x0000006500677202 */ /* 0x000fe40000000f00 */
[----:B------:R-:W-:Y:S01]  /*7020*/  MOV R218, R13 ;  /* 0x0000000d00da7202 */ /* 0x000fe20000000f00 */
[----:B--2---:R-:W-:-:S05]  /*7030*/  @P1 IMAD.HI.U32 R0, R15, c[0x0][0x2c8], RZ ;  /* 0x0000b2000f001a27 */ /* 0x004fca00078e00ff */
[----:B------:R-:W-:-:S05]  /*7040*/  @P1 SHF.R.U32.HI R0, RZ, c[0x0][0x2cc], R0 ;  /* 0x0000b300ff001a19 */ /* 0x000fca0000011600 */
[----:B------:R1:W-:Y:S02]  /*7050*/  @P1 STL [R1+0x10], R0 ;  /* 0x0000100001001387 */ /* 0x0003e40000100800 */
.L_x_840:
[----:B------:R-:W-:Y:S04]  /*7060*/  DEPBAR.LE SB0, 0x0 ;  /* 0x000080000000791a */ /* 0x000fe80000000000 */
[----:B------:R-:W-:Y:S01]  /*7070*/  WARPSYNC 0xffffffff ;  /* 0xffffffff00007948 */ /* 0x000fe20003800000 */
[----:B------:R-:W-:Y:S08]  /*7080*/  BAR.SYNC.DEFER_BLOCKING 0x0 ;  /* 0x0000000000007b1d */ /* 0x000ff00000010000 */
[----:B------:R-:W2:Y:S08]  /*7090*/  LDSM.16.M88.4 R8, [R225] ;  /* 0x00000000e108783b */ /* 0x000eb00000000200 */
[----:B------:R-:W3:Y:S04]  /*70a0*/  LDL R208, [R1+0x20] ;  /* 0x0000200001d07983 */ /* 0x000ee80000100800 */
[----:B------:R-:W4:Y:S08]  /*70b0*/  LDSM.16.M88.4 R16, [R225+0x800] ;  /* 0x00080000e110783b */ /* 0x000f300000000200 */
[----:B------:R-:W3:Y:S06]  /*70c0*/  LDL.64 R2, [R1+0x38] ;  /* 0x0000380001027983 */ /* 0x000eec0000100a00 */
[----:B------:R-:W3:Y:S04]  /*70d0*/  LDL R102, [R1+0x40] ;  /* 0x0000400001667983 */ /* 0x000ee80000100800 */
[----:B------:R-:W1:Y:S08]  /*70e0*/  LDSM.16.M88.4 R24, [R225+0x1000] ;  /* 0x00100000e118783b */ /* 0x000e700000000200 */
[----:B------:R-:W3:Y:S01]  /*70f0*/  LDL R209, [R1+0x4] ;  /* 0x0000040001d17983 */ /* 0x000ee20000100800 */
[C---:B--2--5:R-:W-:Y:S03]  /*7100*/  HMMA.16816.F32.BF16 R4, R156.reuse, R8, RZ ;  /* 0x000000089c04723c */ /* 0x064fe600000418ff */
[----:B------:R-:W2:Y:S05]  /*7110*/  LDSM.16.M88.4 R32, [R225+0x1800] ;  /* 0x00180000e120783b */ /* 0x000eaa0000000200 */
[C---:B------:R-:W-:Y:S03]  /*7120*/  HMMA.16816.F32.BF16 R8, R156.reuse, R10, RZ ;  /* 0x0000000a9c08723c */ /* 0x040fe600000418ff */
[----:B------:R-:W2:Y:S05]  /*7130*/  LDSM.16.M88.4 R40, [R225+0x2000] ;  /* 0x00200000e128783b */ /* 0x000eaa0000000200 */
[C---:B----4-:R-:W-:Y:S03]  /*7140*/  HMMA.16816.F32.BF16 R12, R156.reuse, R16, RZ ;  /* 0x000000109c0c723c */ /* 0x050fe600000418ff */
[----:B------:R-:W4:Y:S05]  /*7150*/  LDSM.16.M88.4 R48, [R225+0x2800] ;  /* 0x00280000e130783b */ /* 0x000f2a0000000200 */
[C---:B------:R-:W-:Y:S03]  /*7160*/  HMMA.16816.F32.BF16 R16, R156.reuse, R18, RZ ;  /* 0x000000129c10723c */ /* 0x040fe600000418ff */
[----:B------:R-:W4:Y:S05]  /*7170*/  LDSM.16.M88.4 R164, [R231] ;  /* 0x00000000e7a4783b */ /* 0x000f2a0000000200 */
[C---:B-1----:R-:W-:Y:S03]  /*7180*/  HMMA.16816.F32.BF16 R20, R156.reuse, R24, RZ ;  /* 0x000000189c14723c */ /* 0x042fe600000418ff */
[----:B------:R-:W3:Y:S04]  /*7190*/  LDL R213, [R1+0x10] ;  /* 0x0000100001d57983 */ /* 0x000ee80000100800 */
[----:B------:R-:W3:Y:S01]  /*71a0*/  LDL R212, [R1+0x24] ;  /* 0x0000240001d47983 */ /* 0x000ee20000100800 */
[C---:B------:R-:W-:Y:S08]  /*71b0*/  HMMA.16816.F32.BF16 R24, R156.reuse, R26, RZ ;  /* 0x0000001a9c18723c */ /* 0x040ff000000418ff */
[C---:B--2---:R-:W-:Y:S08]  /*71c0*/  HMMA.16816.F32.BF16 R28, R156.reuse, R32, RZ ;  /* 0x000000209c1c723c */ /* 0x044ff000000418ff */
[C---:B------:R-:W-:Y:S08]  /*71d0*/  HMMA.16816.F32.BF16 R32, R156.reuse, R34, RZ ;  /* 0x000000229c20723c */ /* 0x040ff000000418ff */
[C---:B------:R-:W-:Y:S08]  /*71e0*/  HMMA.16816.F32.BF16 R36, R156.reuse, R40, RZ ;  /* 0x000000289c24723c */ /* 0x040ff000000418ff */
[C---:B------:R-:W-:Y:S08]  /*71f0*/  HMMA.16816.F32.BF16 R40, R156.reuse, R42, RZ ;  /* 0x0000002a9c28723c */ /* 0x040ff000000418ff */
[C---:B----4-:R-:W-:Y:S08]  /*7200*/  HMMA.16816.F32.BF16 R44, R156.reuse, R48, RZ ;  /* 0x000000309c2c723c */ /* 0x050ff000000418ff */
[----:B------:R-:W-:Y:S08]  /*7210*/  HMMA.16816.F32.BF16 R48, R156, R50, RZ ;  /* 0x000000329c30723c */ /* 0x000ff000000418ff */
[C---:B------:R-:W-:Y:S08]  /*7220*/  HMMA.16816.F32.BF16 R4, R160.reuse, R164, R4 ;  /* 0x000000a4a004723c */ /* 0x040ff00000041804 */
[C---:B------:R-:W-:Y:S01]  /*7230*/  HMMA.16816.F32.BF16 R8, R160.reuse, R166, R8 ;  /* 0x000000a6a008723c */ /* 0x040fe20000041808 */
[----:B------:R-:W1:Y:S07]  /*7240*/  LDSM.16.M88.4 R164, [R248] ;  /* 0x00000000f8a4783b */ /* 0x000e6e0000000200 */
[C---:B-1----:R-:W-:Y:S08]  /*7250*/  HMMA.16816.F32.BF16 R12, R160.reuse, R164, R12 ;  /* 0x000000a4a00c723c */ /* 0x042ff0000004180c */
[C---:B------:R-:W-:Y:S01]  /*7260*/  HMMA.16816.F32.BF16 R16, R160.reuse, R166, R16 ;  /* 0x000000a6a010723c */ /* 0x040fe20000041810 */
[----:B------:R-:W1:Y:S07]  /*7270*/  LDSM.16.M88.4 R164, [R247] ;  /* 0x00000000f7a4783b */ /* 0x000e6e0000000200 */
[C---:B-1----:R-:W-:Y:S08]  /*7280*/  HMMA.16816.F32.BF16 R20, R160.reuse, R164, R20 ;  /* 0x000000a4a014723c */ /* 0x042ff00000041814 */
[C---:B------:R-:W-:Y:S01]  /*7290*/  HMMA.16816.F32.BF16 R24, R160.reuse, R166, R24 ;  /* 0x000000a6a018723c */ /* 0x040fe20000041818 */
[----:B------:R-:W1:Y:S07]  /*72a0*/  LDSM.16.M88.4 R164, [R246] ;  /* 0x00000000f6a4783b */ /* 0x000e6e0000000200 */
[C---:B-1----:R-:W-:Y:S08]  /*72b0*/  HMMA.16816.F32.BF16 R28, R160.reuse, R164, R28 ;  /* 0x000000a4a01c723c */ /* 0x042ff0000004181c */
[C---:B------:R-:W-:Y:S01]  /*72c0*/  HMMA.16816.F32.BF16 R32, R160.reuse, R166, R32 ;  /* 0x000000a6a020723c */ /* 0x040fe20000041820 */
[----:B------:R-:W1:Y:S02]  /*72d0*/  LDSM.16.M88.4 R164, [R245] ;  /* 0x00000000f5a4783b */ /* 0x000e640000000200 */
[----:B---3--:R-:W-:Y:S11]  /*72e0*/  ISETP.GT.AND P6, PT, R208, R218, PT ;  /* 0x000000dad000720c */ /* 0x008ff60003fc4270 */
[----:B------:R-:W-:Y:S02]  /*72f0*/  @!UPT UIADD3 URZ, URZ, URZ, URZ ;  /* 0x0000003f3f3ff290 */ /* 0x000fe4000fffe03f */
[----:B------:R-:W-:Y:S01]  /*7300*/  @!P6 SHF.R.S32.HI R0, RZ, 0x1f, R218 ;  /* 0x0000001fff00e819 */ /* 0x000fe200000114da */
[----:B------:R-:W-:Y:S04]  /*7310*/  @!P6 IMAD.WIDE.U32 R100, R218, c[0x0][0x208], RZ ;  /* 0x00008200da64ea25 */ /* 0x000fe800078e00ff */
[----:B------:R-:W-:Y:S02]  /*7320*/  @!P6 IMAD R0, R0, c[0x0][0x208], RZ ;  /* 0x000082000000ea24 */ /* 0x000fe400078e02ff */
[----:B------:R-:W-:Y:S02]  /*7330*/  @!P6 IMAD.MOV.U32 R3, RZ, RZ, R102 ;  /* 0x000000ffff03e224 */ /* 0x000fe400078e0066 */
[----:B------:R-:W-:Y:S01]  /*7340*/  @!P6 IMAD R0, R218, c[0x0][0x20c], R0 ;  /* 0x00008300da00ea24 */ /* 0x000fe200078e0200 */
[C---:B-1----:R-:W-:Y:S04]  /*7350*/  HMMA.16816.F32.BF16 R36, R160.reuse, R164, R36 ;  /* 0x000000a4a024723c */ /* 0x042fe80000041824 */
[----:B------:R-:W-:Y:S01]  /*7360*/  @!P6 IADD3 R0, R101, R0, RZ ;  /* 0x000000006500e210 */ /* 0x000fe20007ffe0ff */
[----:B------:R-:W-:Y:S03]  /*7370*/  @!P6 IMAD.WIDE.U32 R2, R100, 0x60, R2 ;  /* 0x000000606402e825 */ /* 0x000fe600078e0002 */
[C---:B------:R-:W-:Y:S01]  /*7380*/  HMMA.16816.F32.BF16 R40, R160.reuse, R166, R40 ;  /* 0x000000a6a028723c */ /* 0x040fe20000041828 */
[----:B------:R-:W1:Y:S03]  /*7390*/  LDSM.16.M88.4 R164, [R244] ;  /* 0x00000000f4a4783b */ /* 0x000e660000000200 */
[----:B------:R-:W-:Y:S05]  /*73a0*/  @!P6 IMAD R0, R0, 0x60, RZ ;  /* 0x000000600000e824 */ /* 0x000fea00078e02ff */
[----:B------:R-:W-:Y:S04]  /*73b0*/  @!P6 IADD3 R0, R3, R0, RZ ;  /* 0x000000000300e210 */ /* 0x000fe80007ffe0ff */
[C---:B------:R-:W-:Y:S01]  /*73c0*/  @!P6 SHF.L.U64.HI R100, R2.reuse, 0x1, R0 ;  /* 0x000000010264e819 */ /* 0x040fe20000010200 */
[----:B------:R-:W-:Y:S05]  /*73d0*/  @!P6 IMAD.SHL.U32 R0, R2, 0x2, RZ ;  /* 0x000000020200e824 */ /* 0x000fea00078e00ff */
[C---:B------:R-:W-:Y:S02]  /*73e0*/  @!P6 IADD3 R2, P0, R0.reuse, c[0x0][0x1f8], RZ ;  /* 0x00007e000002ea10 */ /* 0x040fe40007f1e0ff */
[----:B------:R-:W-:Y:S02]  /*73f0*/  @!P6 IADD3 R106, P5, R0, 0x80, RZ ;  /* 0x00000080006ae810 */ /* 0x000fe40007fbe0ff */
[----:B------:R-:W-:Y:S02]  /*7400*/  @!P6 IADD3.X R3, R100, c[0x0][0x1fc], RZ, P0, !PT ;  /* 0x00007f006403ea10 */ /* 0x000fe400007fe4ff */
[----:B------:R-:W-:Y:S03]  /*7410*/  @!P6 IADD3 R106, P0, R106, c[0x0][0x1f8], RZ ;  /* 0x00007e006a6aea10 */ /* 0x000fe60007f1e0ff */
[----:B------:R-:W-:Y:S01]  /*7420*/  @!PT LDS RZ, [RZ] ;  /* 0x00000000fffff984 */ /* 0x000fe20000000800 */
[----:B------:R-:W-:Y:S01]  /*7430*/  @!PT LDS RZ, [RZ] ;  /* 0x00000000fffff984 */ /* 0x000fe20000000800 */
[----:B------:R-:W-:Y:S01]  /*7440*/  @!PT LDS RZ, [RZ] ;  /* 0x00000000fffff984 */ /* 0x000fe20000000800 */
[----:B------:R2:W-:Y:S01]  /*7450*/  @!P6 LDGSTS.E.BYPASS.LTC128B.128 [R209+0x100], [R2.64], !P4 ;  /* 0x0010000002d1efae */ /* 0x0005e2000e101d48 */
[--C-:B------:R-:W-:Y:S02]  /*7460*/  @!P6 IADD3.X R107, RZ, c[0x0][0x1fc], R100.reuse, P0, P5 ;  /* 0x00007f00ff6bea10 */ /* 0x100fe400007ea464 */
[----:B------:R-:W-:Y:S05]  /*7470*/  @!P6 IADD3 R0, P5, R0, 0x100, RZ ;  /* 0x000001000000e810 */ /* 0x000fea0007fbe0ff */
[----:B------:R3:W-:Y:S01]  /*7480*/  @!P6 LDGSTS.E.BYPASS.LTC128B.128 [R209+0x3100], [R106.64], !P3 ;  /* 0x031000006ad1efae */ /* 0x0007e2000d901d48 */
[C---:B-1----:R-:W-:Y:S08]  /*7490*/  HMMA.16816.F32.BF16 R44, R160.reuse, R164, R44 ;  /* 0x000000a4a02c723c */ /* 0x042ff0000004182c */
[----:B------:R-:W-:Y:S04]  /*74a0*/  HMMA.16816.F32.BF16 R48, R160, R166, R48 ;  /* 0x000000a6a030723c */ /* 0x000fe80000041830 */
[----:B---3--:R-:W-:Y:S01]  /*74b0*/  @!P6 IADD3 R106, P0, R0, c[0x0][0x1f8], RZ ;  /* 0x00007e00006aea10 */ /* 0x008fe20007f1e0ff */
[----:B------:R-:W-:Y:S03]  /*74c0*/  @!P6 IMAD.MOV.U32 R0, RZ, RZ, 0x6 ;  /* 0x00000006ff00e424 */ /* 0x000fe600078e00ff */
[----:B------:R-:W-:Y:S04]  /*74d0*/  @!P6 IADD3.X R107, RZ, c[0x0][0x1fc], R100, P0, P5 ;  /* 0x00007f00ff6bea10 */ /* 0x000fe800007ea464 */
[----:B------:R-:W-:Y:S01]  /*74e0*/  @!P6 MOV R100, c[0x0][0x208] ;  /* 0x000082000064ea02 */ /* 0x000fe20000000f00 */
[----:B------:R1:W-:Y:S03]  /*74f0*/  @!P6 LDGSTS.E.BYPASS.LTC128B.128 [R209+0x6100], [R106.64], !P2 ;  /* 0x061000006ad1efae */ /* 0x0003e6000d101d48 */
[C---:B------:R-:W-:Y:S02]  /*7500*/  @!P6 SHF.L.U64.HI R0, R100.reuse, R0, c[0x0][0x20c] ;  /* 0x000083006400e619 */ /* 0x040fe40000010200 */
[----:B------:R-:W-:Y:S04]  /*7510*/  @!P6 SHF.L.U32 R100, R100, 0x6, RZ ;  /* 0x000000066464e819 */ /* 0x000fe800000006ff */
[----:B--2---:R-:W-:Y:S04]  /*7520*/  @!P6 IADD3 R2, P0, R2, R100, RZ ;  /* 0x000000640202e210 */ /* 0x004fe80007f1e0ff */
[----:B------:R-:W-:Y:S02]  /*7530*/  @!P6 IADD3.X R3, R3, R0, RZ, P0, !PT ;  /* 0x000000000303e210 */ /* 0x000fe400007fe4ff */
[----:B------:R-:W-:Y:S03]  /*7540*/  @!P6 IADD3 R100, P0, R100, R2, RZ ;  /* 0x000000026464e210 */ /* 0x000fe60007f1e0ff */
[----:B------:R2:W-:Y:S02]  /*7550*/  @!P6 LDGSTS.E.BYPASS.LTC128B.128 [R209+0x1100], [R2.64], !P4 ;  /* 0x0110000002d1efae */ /* 0x0005e4000e101d48 */
[----:B------:R-:W-:Y:S06]  /*7560*/  @!P6 IMAD.X R101, R0, 0x1, R3, P0 ;  /* 0x000000010065e824 */ /* 0x000fec00000e0603 */
[----:B------:R2:W-:Y:S08]  /*7570*/  @!P6 LDGSTS.E.BYPASS.LTC128B.128 [R209+0x4100], [R2.64+0x80], !P3 ;  /* 0x0410008002d1efae */ /* 0x0005f0000d901d48 */
[----:B------:R2:W-:Y:S08]  /*7580*/  @!P6 LDGSTS.E.BYPASS.LTC128B.128 [R209+0x7100], [R2.64+0x100], !P2 ;  /* 0x0710010002d1efae */ /* 0x0005f0000d101d48 */
[----:B------:R3:W-:Y:S08]  /*7590*/  @!P6 LDGSTS.E.BYPASS.LTC128B.128 [R209+0x2100], [R100.64], !P4 ;  /* 0x0210000064d1efae */ /* 0x0007f0000e101d48 */
[----:B------:R3:W-:Y:S08]  /*75a0*/  @!P6 LDGSTS.E.BYPASS.LTC128B.128 [R209+0x5100], [R100.64+0x80], !P3 ;  /* 0x0510008064d1efae */ /* 0x0007f0000d901d48 */
[----:B------:R3:W-:Y:S01]  /*75b0*/  @!P6 LDGSTS.E.BYPASS.LTC128B.128 [R209+0x8100], [R100.64+0x100], !P2 ;  /* 0x0810010064d1efae */ /* 0x0007e2000d101d48 */
[----:B--2---:R-:W-:Y:S07]  /*75c0*/  IMAD R3, R218, -0x60, RZ ;  /* 0xffffffa0da037824 */ /* 0x004fee00078e02ff */
[----:B------:R-:W2:Y:S01]  /*75d0*/  LDSM.16.M88.4 R164, [R229] ;  /* 0x00000000e5a4783b */ /* 0x000ea20000000200 */
[----:B------:R-:W-:Y:S04]  /*75e0*/  IADD3 R3, -R212, 0x1, R3 ;  /* 0x00000001d4037810 */ /* 0x000fe80007ffe103 */
[----:B------:R-:W-:Y:S03]  /*75f0*/  IADD3 R3, R3, c[0x0][0x1d0], RZ ;  /* 0x0000740003037a10 */ /* 0x000fe60007ffe0ff */
[----:B------:R-:W0:Y:S01]  /*7600*/  LDGDEPBAR ;  /* 0x00000000000079af */ /* 0x000e220000000000 */
[----:B------:R-:W-:Y:S07]  /*7610*/  IADD3 R3, R3, -c[0x0][0x168], RZ ;  /* 0x80005a0003037a10 */ /* 0x000fee0007ffe0ff */
[----:B------:R4:W3:Y:S01]  /*7620*/  LDL R2, [R1+0x14] ;  /* 0x0000140001027983 */ /* 0x0008e20000100800 */
[C---:B--2---:R-:W-:Y:S08]  /*7630*/  HMMA.16816.F32.BF16 R4, R168.reuse, R164, R4 ;  /* 0x000000a4a804723c */ /* 0x044ff00000041804 */
[C---:B------:R-:W-:Y:S01]  /*7640*/  HMMA.16816.F32.BF16 R8, R168.reuse, R166, R8 ;  /* 0x000000a6a808723c */ /* 0x040fe20000041808 */
[----:B------:R-:W2:Y:S07]  /*7650*/  LDSM.16.M88.4 R164, [R229+0x800] ;  /* 0x00080000e5a4783b */ /* 0x000eae0000000200 */
        /* <DEDUP_REMOVED lines=13> */
[----:B------:R-:W-:Y:S01]  /*7730*/  HMMA.16816.F32.BF16 R48, R168, R166, R48 ;  /* 0x000000a6a830723c */ /* 0x000fe20000041830 */
[----:B------:R-:W2:Y:S03]  /*7740*/  LDSM.16.M88.4 R164, [R226] ;  /* 0x00000000e2a4783b */ /* 0x000ea60000000200 */
[----:B---3--:R-:W-:Y:S05]  /*7750*/  @P1 MOV R2, R213 ;  /* 0x000000d500021202 */ /* 0x008fea0000000f00 */
[----:B------:R-:W3:Y:S04]  /*7760*/  LDL.LU R213, [R1+0x18] ;  /* 0x0000180001d57983 */ /* 0x000ee80000300800 */
[----:B------:R-:W1:Y:S01]  /*7770*/  SHFL.IDX PT, R0, R2, RZ, 0x1c1f ;  /* 0x001c1fff02007589 */ /* 0x000e6200000e0000 */
[C---:B--2---:R-:W-:Y:S08]  /*7780*/  HMMA.16816.F32.BF16 R4, R172.reuse, R164, R4 ;  /* 0x000000a4ac04723c */ /* 0x044ff00000041804 */
[C---:B------:R-:W-:Y:S01]  /*7790*/  HMMA.16816.F32.BF16 R8, R172.reuse, R166, R8 ;  /* 0x000000a6ac08723c */ /* 0x040fe20000041808 */
[----:B------:R-:W2:Y:S03]  /*77a0*/  LDSM.16.M88.4 R164, [R226+0x800] ;  /* 0x00080000e2a4783b */ /* 0x000ea60000000200 */
[----:B-1----:R-:W-:Y:S04]  /*77b0*/  IADD3 R0, R3, R0, RZ ;  /* 0x0000000003007210 */ /* 0x002fe80007ffe0ff */
[C---:B------:R-:W-:Y:S02]  /*77c0*/  ISETP.GT.AND P0, PT, R0.reuse, 0x8, PT ;  /* 0x000000080000780c */ /* 0x040fe40003f04270 */
[C---:B------:R-:W-:Y:S02]  /*77d0*/  ISETP.GT.AND P6, PT, R0.reuse, RZ, PT ;  /* 0x000000ff0000720c */ /* 0x040fe40003fc4270 */
[----:B------:R-:W-:Y:S01]  /*77e0*/  ISETP.GT.AND P5, PT, R0, 0x1, PT ;  /* 0x000000010000780c */ /* 0x000fe20003fa4270 */
[C---:B--2---:R-:W-:Y:S08]  /*77f0*/  HMMA.16816.F32.BF16 R12, R172.reuse, R164, R12 ;  /* 0x000000a4ac0c723c */ /* 0x044ff0000004180c */
[C---:B------:R-:W-:Y:S01]  /*7800*/  HMMA.16816.F32.BF16 R16, R172.reuse, R166, R16 ;  /* 0x000000a6ac10723c */ /* 0x040fe20000041810 */
[----:B------:R-:W1:Y:S07]  /*7810*/  LDSM.16.M88.4 R164, [R226+0x1000] ;  /* 0x00100000e2a4783b */ /* 0x000e6e0000000200 */
[C---:B-1----:R-:W-:Y:S08]  /*7820*/  HMMA.16816.F32.BF16 R20, R172.reuse, R164, R20 ;  /* 0x000000a4ac14723c */ /* 0x042ff00000041814 */
        /* <DEDUP_REMOVED lines=9> */
[----:B------:R-:W-:Y:S01]  /*78c0*/  HMMA.16816.F32.BF16 R48, R172, R166, R48 ;  /* 0x000000a6ac30723c */ /* 0x000fe20000041830 */
        /* <DEDUP_REMOVED lines=129> */
[----:B------:R-:W1:Y:S11]  /*80e0*/  LDSM.16.M88.4 R164, [R226+0x6800] ;  /* 0x00680000e2a4783b */ /* 0x000e760000000200 */
[----:B------:R-:W-:Y:S04]  /*80f0*/  @!UPT UIADD3 URZ, URZ, URZ, URZ ;  /* 0x0000003f3f3ff290 */ /* 0x000fe8000fffe03f */
        /* <DEDUP_REMOVED lines=9> */
[----:B------:R-:W2:Y:S01]  /*8190*/  MUFU.TANH R210, R5 ;  /* 0x0000000500d27308 */ /* 0x000ea20000002400 */
[C---:B-1----:R-:W-:Y:S09]  /*81a0*/  HMMA.16816.F32.BF16 R12, R204.reuse, R164, R12 ;  /* 0x000000a4cc0c723c */ /* 0x042ff2000004180c */
[----:B------:R-:W-:Y:S01]  /*81b0*/  MUFU.TANH R105, R6 ;  /* 0x0000000600697308 */ /* 0x000fe20000002400 */
[C---:B------:R-:W-:Y:S01]  /*81c0*/  HMMA.16816.F32.BF16 R16, R204.reuse, R166, R16 ;  /* 0x000000a6cc10723c */ /* 0x040fe20000041810 */
[----:B------:R-:W1:Y:S08]  /*81d0*/  LDSM.16.M88.4 R164, [R226+0x7000] ;  /* 0x00700000e2a4783b */ /* 0x000e700000000200 */
[----:B------:R3:W-:Y:S03]  /*81e0*/  MUFU.TANH R102, R7 ;  /* 0x0000000700667308 */ /* 0x0007e60000002400 */
[----:B--2---:R-:W-:Y:S02]  /*81f0*/  FSEL R210, R210, -INF , P5 ;  /* 0xff800000d2d27808 */ /* 0x004fe40002800000 */
[----:B------:R-:W-:Y:S05]  /*8200*/  ISETP.GT.AND P5, PT, R0, 0x10, PT ;  /* 0x000000100000780c */ /* 0x000fea0003fa4270 */
[----:B------:R-:W-:Y:S01]  /*8210*/  MUFU.TANH R11, R11 ;  /* 0x0000000b000b7308 */ /* 0x000fe20000002400 */
[----:B------:R-:W-:Y:S02]  /*8220*/  FMUL.FTZ R12, R12, c[0x0][0x320] ;  /* 0x0000c8000c0c7a20 */ /* 0x000fe40000410000 */
[----:B------:R-:W-:Y:S02]  /*8230*/  FMUL.FTZ R14, R14, c[0x0][0x320] ;  /* 0x0000c8000e0e7a20 */ /* 0x000fe40000410000 */
[----:B------:R-:W-:Y:S02]  /*8240*/  FMUL.FTZ R15, R15, c[0x0][0x320] ;  /* 0x0000c8000f0f7a20 */ /* 0x000fe40000410000 */
[----:B------:R-:W-:Y:S03]  /*8250*/  FMUL.FTZ R13, R13, c[0x0][0x320] ;  /* 0x0000c8000d0d7a20 */ /* 0x000fe60000410000 */
[----:B------:R-:W2:Y:S01]  /*8260*/  MUFU.TANH R211, R8 ;  /* 0x0000000800d37308 */ /* 0x000ea20000002400 */
[----:B------:R-:W-:Y:S02]  /*8270*/  FMUL.FTZ R16, R16, c[0x0][0x320] ;  /* 0x0000c80010107a20 */ /* 0x000fe40000410000 */
[----:B------:R-:W-:Y:S01]  /*8280*/  FMUL.FTZ R17, R17, c[0x0][0x320] ;  /* 0x0000c80011117a20 */ /* 0x000fe20000410000 */
[----:B---3--:R-:W-:Y:S01]  /*8290*/  LDSM.16.M88.4 R4, [R226+0x8800] ;  /* 0x00880000e204783b */ /* 0x008fe20000000200 */
[----:B------:R-:W-:Y:S02]  /*82a0*/  FMUL.FTZ R18, R18, c[0x0][0x320] ;  /* 0x0000c80012127a20 */ /* 0x000fe40000410000 */
[----:B------:R-:W-:Y:S03]  /*82b0*/  FMUL.FTZ R19, R19, c[0x0][0x320] ;  /* 0x0000c80013137a20 */ /* 0x000fe60000410000 */
[----:B------:R-:W3:Y:S01]  /*82c0*/  MUFU.TANH R12, R12 ;  /* 0x0000000c000c7308 */ /* 0x000ee20000002400 */
[C---:B-1----:R-:W-:Y:S09]  /*82d0*/  HMMA.16816.F32.BF16 R20, R204.reuse, R164, R20 ;  /* 0x000000a4cc14723c */ /* 0x042ff20000041814 */
[----:B------:R-:W-:Y:S03]  /*82e0*/  MUFU.TANH R16, R16 ;  /* 0x0000001000107308 */ /* 0x000fe60000002400 */
[----:B--2---:R-:W-:Y:S01]  /*82f0*/  FSEL R211, R211, -INF , P0 ;  /* 0xff800000d3d37808 */ /* 0x004fe20000000000 */
[C---:B------:R-:W-:Y:S01]  /*8300*/  HMMA.16816.F32.BF16 R24, R204.reuse, R166, R24 ;  /* 0x000000a6cc18723c */ /* 0x040fe20000041818 */
[----:B------:R-:W1:Y:S02]  /*8310*/  LDSM.16.M88.4 R164, [R226+0x7800] ;  /* 0x00780000e2a4783b */ /* 0x000e640000000200 */
[----:B------:R-:W-:Y:S03]  /*8320*/  ISETP.GT.AND P0, PT, R0, 0x11, PT ;  /* 0x000000110000780c */ /* 0x000fe60003f04270 */
[----:B------:R-:W2:Y:S01]  /*8330*/  MUFU.TANH R17, R17 ;  /* 0x0000001100117308 */ /* 0x000ea20000002400 */
[----:B---3--:R-:W-:Y:S02]  /*8340*/  FSEL R219, R12, -INF , P5 ;  /* 0xff8000000cdb7808 */ /* 0x008fe40002800000 */
[----:B------:R-:W-:Y:S07]  /*8350*/  ISETP.GT.AND P5, PT, R0, 0x19, PT ;  /* 0x000000190000780c */ /* 0x000fee0003fa4270 */
[----:B------:R-:W-:Y:S01]  /*8360*/  MUFU.TANH R10, R10 ;  /* 0x0000000a000a7308 */ /* 0x000fe20000002400 */
[----:B------:R-:W-:Y:S02]  /*8370*/  FMUL.FTZ R22, R22, c[0x0][0x320] ;  /* 0x0000c80016167a20 */ /* 0x000fe40000410000 */
[----:B------:R-:W-:Y:S02]  /*8380*/  FMUL.FTZ R23, R23, c[0x0][0x320] ;  /* 0x0000c80017177a20 */ /* 0x000fe40000410000 */
[----:B------:R-:W-:Y:S02]  /*8390*/  FMUL.FTZ R20, R20, c[0x0][0x320] ;  /* 0x0000c80014147a20 */ /* 0x000fe40000410000 */
[----:B------:R-:W-:Y:S03]  /*83a0*/  FMUL.FTZ R21, R21, c[0x0][0x320] ;  /* 0x0000c80015157a20 */ /* 0x000fe60000410000 */
[----:B------:R-:W-:Y:S01]  /*83b0*/  MUFU.TANH R22, R22 ;  /* 0x0000001600167308 */ /* 0x000fe20000002400 */
[----:B------:R-:W-:Y:S02]  /*83c0*/  FMUL.FTZ R27, R27, c[0x0][0x320] ;  /* 0x0000c8001b1b7a20 */ /* 0x000fe40000410000 */
[----:B------:R-:W-:Y:S01]  /*83d0*/  FMUL.FTZ R26, R26, c[0x0][0x320] ;  /* 0x0000c8001a1a7a20 */ /* 0x000fe20000410000 */
[----:B--2---:R-:W-:Y:S01]  /*83e0*/  FSEL R222, R17, -INF , P5 ;  /* 0xff80000011de7808 */ /* 0x004fe20002800000 */
[----:B------:R-:W-:Y:S01]  /*83f0*/  FMUL.FTZ R24, R24, c[0x0][0x320] ;  /* 0x0000c80018187a20 */ /* 0x000fe20000410000 */
[----:B------:R-:W-:Y:S01]  /*8400*/  ISETP.GT.AND P5, PT, R0, 0x28, PT ;  /* 0x000000280000780c */ /* 0x000fe20003fa4270 */
[----:B------:R-:W-:Y:S03]  /*8410*/  FMUL.FTZ R25, R25, c[0x0][0x320] ;  /* 0x0000c80019197a20 */ /* 0x000fe60000410000 */
[----:B------:R-:W-:Y:S01]  /*8420*/  MUFU.TANH R23, R23 ;  /* 0x0000001700177308 */ /* 0x000fe20000002400 */
[C---:B-1----:R-:W-:Y:S09]  /*8430*/  HMMA.16816.F32.BF16 R28, R204.reuse, R164, R28 ;  /* 0x000000a4cc1c723c */ /* 0x042ff2000004181c */
[----:B------:R-:W-:Y:S01]  /*8440*/  MUFU.TANH R27, R27 ;  /* 0x0000001b001b7308 */ /* 0x000fe20000002400 */
[C---:B------:R-:W-:Y:S01]  /*8450*/  HMMA.16816.F32.BF16 R32, R204.reuse, R166, R32 ;  /* 0x000000a6cc20723c */ /* 0x040fe20000041820 */
[----:B------:R-:W1:Y:S01]  /*8460*/  LDSM.16.M88.4 R164, [R226+0x8000] ;  /* 0x00800000e2a4783b */ /* 0x000e620000000200 */
[----:B------:R-:W-:Y:S07]  /*8470*/  DEPBAR.LE SB0, 0x0 ;  /* 0x000080000000791a */ /* 0x000fee0000000000 */
[----:B------:R-:W-:Y:S01]  /*8480*/  MUFU.TANH R14, R14 ;  /* 0x0000000e000e7308 */ /* 0x000fe20000002400 */
[----:B------:R-:W-:Y:S04]  /*8490*/  BAR.SYNC.DEFER_BLOCKING 0x0 ;  /* 0x0000000000007b1d */ /* 0x000fe80000010000 */
[----:B------:R-:W-:Y:S02]  /*84a0*/  FMUL.FTZ R30, R30, c[0x0][0x320] ;  /* 0x0000c8001e1e7a20 */ /* 0x000fe40000410000 */
[----:B------:R-:W-:Y:S02]  /*84b0*/  FMUL.FTZ R28, R28, c[0x0][0x320] ;  /* 0x0000c8001c1c7a20 */ /* 0x000fe40000410000 */
[----:B------:R-:W-:Y:S02]  /*84c0*/  FMUL.FTZ R29, R29, c[0x0][0x320] ;  /* 0x0000c8001d1d7a20 */ /* 0x000fe40000410000 */
[----:B------:R-:W-:Y:S04]  /*84d0*/  FMUL.FTZ R31, R31, c[0x0][0x320] ;  /* 0x0000c8001f1f7a20 */ /* 0x000fe80000410000 */
[----:B------:R-:W-:Y:S02]  /*84e0*/  FMUL.FTZ R35, R35, c[0x0][0x320] ;  /* 0x0000c80023237a20 */ /* 0x000fe40000410000 */
[----:B------:R-:W-:Y:S02]  /*84f0*/  FMUL.FTZ R32, R32, c[0x0][0x320] ;  /* 0x0000c80020207a20 */ /* 0x000fe40000410000 */
[----:B------:R-:W-:Y:S02]  /*8500*/  FMUL.FTZ R33, R33, c[0x0][0x320] ;  /* 0x0000c80021217a20 */ /* 0x000fe40000410000 */
[----:B------:R-:W-:Y:S04]  /*8510*/  FMUL.FTZ R34, R34, c[0x0][0x320] ;  /* 0x0000c80022227a20 */ /* 0x000fe80000410000 */
[----:B------:R-:W-:Y:S01]  /*8520*/  MUFU.TANH R33, R33 ;  /* 0x0000002100217308 */ /* 0x000fe20000002400 */
[C---:B-1----:R-:W-:Y:S09]  /*8530*/  HMMA.16816.F32.BF16 R36, R204.reuse, R164, R36 ;  /* 0x000000a4cc24723c */ /* 0x042ff20000041824 */
[----:B------:R-:W-:Y:S01]  /*8540*/  MUFU.TANH R35, R35 ;  /* 0x0000002300237308 */ /* 0x000fe20000002400 */
[C---:B------:R-:W-:Y:S09]  /*8550*/  HMMA.16816.F32.BF16 R40, R204.reuse, R166, R40 ;  /* 0x000000a6cc28723c */ /* 0x040ff20000041828 */
[----:B------:R-:W1:Y:S01]  /*8560*/  MUFU.TANH R9, R9 ;  /* 0x0000000900097308 */ /* 0x000e620000002400 */
[C---:B------:R-:W-:Y:S09]  /*8570*/  HMMA.16816.F32.BF16 R44, R204.reuse, R4, R44 ;  /* 0x00000004cc2c723c */ /* 0x040ff2000004182c */
[----:B------:R-:W2:Y:S01]  /*8580*/  MUFU.TANH R13, R13 ;  /* 0x0000000d000d7308 */ /* 0x000ea20000002400 */
[----:B------:R-:W-:Y:S03]  /*8590*/  HMMA.16816.F32.BF16 R48, R204, R6, R48 ;  /* 0x00000006cc30723c */ /* 0x000fe60000041830 */
[----:B------:R-:W-:Y:S01]  /*85a0*/  FSEL R5, R100, -INF , P6 ;  /* 0xff80000064057808 */ /* 0x000fe20003000000 */
[----:B------:R-:W-:Y:S01]  /*85b0*/  FMUL.FTZ R8, R37, c[0x0][0x320] ;  /* 0x0000c80025087a20 */ /* 0x000fe20000410000 */
[----:B------:R-:W-:Y:S01]  /*85c0*/  ISETP.GT.AND P6, PT, R0, 0x9, PT ;  /* 0x000000090000780c */ /* 0x000fe20003fc4270 */
[----:B------:R-:W-:Y:S01]  /*85d0*/  FMUL.FTZ R36, R36, c[0x0][0x320] ;  /* 0x0000c80024247a20 */ /* 0x000fe20000410000 */
[----:B------:R-:W-:Y:S02]  /*85e0*/  FMNMX.FTZ R101, R5, R103, !PT ;  /* 0x0000006705657209 */ /* 0x000fe40007810000 */
[----:B------:R-:W3:Y:S03]  /*85f0*/  MUFU.TANH R20, R20 ;  /* 0x0000001400147308 */ /* 0x000ee60000002400 */
[----:B------:R-:W-:Y:S01]  /*8600*/  FMNMX.FTZ R101, R210, R101, !PT ;  /* 0x00000065d2657209 */ /* 0x000fe20007810000 */
[----:B------:R-:W-:Y:S01]  /*8610*/  FMUL.FTZ R7, R40, c[0x0][0x320] ;  /* 0x0000c80028077a20 */ /* 0x000fe20000410000 */
[----:B-1----:R-:W-:Y:S01]  /*8620*/  FSEL R212, R9, -INF , P6 ;  /* 0xff80000009d47808 */ /* 0x002fe20003000000 */
[----:B------:R-:W-:Y:S01]  /*8630*/  FMUL.FTZ R6, R41, c[0x0][0x320] ;  /* 0x0000c80029067a20 */ /* 0x000fe20000410000 */
[----:B------:R-:W-:Y:S01]  /*8640*/  FMNMX.FTZ R101, R211, R101, !PT ;  /* 0x00000065d3657209 */ /* 0x000fe20007810000 */
[----:B------:R-:W-:Y:S01]  /*8650*/  FMUL.FTZ R4, R44, c[0x0][0x320] ;  /* 0x0000c8002c047a20 */ /* 0x000fe20000410000 */
[----:B------:R-:W-:Y:S01]  /*8660*/  ISETP.GT.AND P6, PT, R0, 0x18, PT ;  /* 0x000000180000780c */ /* 0x000fe20003fc4270 */
[----:B------:R-:W1:Y:S01]  /*8670*/  MUFU.TANH R21, R21 ;  /* 0x0000001500157308 */ /* 0x000e620000002400 */
[----:B------:R-:W-:Y:S01]  /*8680*/  FMNMX.FTZ R101, R212, R101, !PT ;  /* 0x00000065d4657209 */ /* 0x000fe20007810000 */
[----:B------:R-:W-:Y:S01]  /*8690*/  FMUL.FTZ R45, R45, c[0x0][0x320] ;  /* 0x0000c8002d2d7a20 */ /* 0x000fe20000410000 */
[----:B------:R-:W-:Y:S01]  /*86a0*/  FSEL R221, R16, -INF , P6 ;  /* 0xff80000010dd7808 */ /* 0x000fe20003000000 */
[----:B------:R-:W-:Y:S01]  /*86b0*/  FMUL.FTZ R42, R42, c[0x0][0x320] ;  /* 0x0000c8002a2a7a20 */ /* 0x000fe20000410000 */
[----:B--2---:R-:W-:Y:S01]  /*86c0*/  FSEL R220, R13, -INF , P0 ;  /* 0xff8000000ddc7808 */ /* 0x004fe20000000000 */
[----:B------:R-:W-:Y:S01]  /*86d0*/  FMUL.FTZ R48, R48, c[0x0][0x320] ;  /* 0x0000c80030307a20 */ /* 0x000fe20000410000 */
[----:B------:R-:W-:Y:S01]  /*86e0*/  FMNMX.FTZ R101, R219, R101, !PT ;  /* 0x00000065db657209 */ /* 0x000fe20007810000 */
[----:B------:R-:W-:Y:S01]  /*86f0*/  IMAD.MOV.U32 R40, RZ, RZ, R209 ;  /* 0x000000ffff287224 */ /* 0x000fe200078e00d1 */
[----:B------:R-:W-:Y:S01]  /*8700*/  ISETP.GT.AND P0, PT, R0, 0x20, PT ;  /* 0x000000200000780c */ /* 0x000fe20003f04270 */
[----:B------:R-:W2:Y:S01]  /*8710*/  MUFU.TANH R24, R24 ;  /* 0x0000001800187308 */ /* 0x000ea20000002400 */
[----:B------:R-:W-:Y:S01]  /*8720*/  FMNMX.FTZ R101, R220, R101, !PT ;  /* 0x00000065dc657209 */ /* 0x000fe20007810000 */
[----:B------:R-:W-:Y:S01]  /*8730*/  FMUL.FTZ R38, R38, c[0x0][0x320] ;  /* 0x0000c80026267a20 */ /* 0x000fe20000410000 */
[----:B------:R-:W-:Y:S01]  /*8740*/  ISETP.GT.AND P6, PT, R0, 0x21, PT ;  /* 0x000000210000780c */ /* 0x000fe20003fc4270 */
[----:B------:R-:W-:Y:S01]  /*8750*/  FMUL.FTZ R39, R39, c[0x0][0x320] ;  /* 0x0000c80027277a20 */ /* 0x000fe20000410000 */
[----:B------:R-:W-:Y:S01]  /*8760*/  FMNMX.FTZ R101, R221, R101, !PT ;  /* 0x00000065dd657209 */ /* 0x000fe20007810000 */
[----:B------:R-:W-:Y:S01]  /*8770*/  FMUL.FTZ R43, R43, c[0x0][0x320] ;  /* 0x0000c8002b2b7a20 */ /* 0x000fe20000410000 */
[----:B---3--:R-:W-:Y:S01]  /*8780*/  FSEL R20, R20, -INF , P0 ;  /* 0xff80000014147808 */ /* 0x008fe20000000000 */
[----:B------:R-:W-:Y:S01]  /*8790*/  FMUL.FTZ R51, R51, c[0x0][0x320] ;  /* 0x0000c80033337a20 */ /* 0x000fe20000410000 */
[----:B------:R-:W-:Y:S01]  /*87a0*/  FMNMX.FTZ R101, R222, R101, !PT ;  /* 0x00000065de657209 */ /* 0x000fe20007810000 */
[----:B------:R-:W3:Y:S01]  /*87b0*/  MUFU.TANH R25, R25 ;  /* 0x0000001900197308 */ /* 0x000ee20000002400 */
[----:B------:R-:W-:Y:S02]  /*87c0*/  ISETP.GT.AND P0, PT, R0, 0x29, PT ;  /* 0x000000290000780c */ /* 0x000fe40003f04270 */
[----:B------:R-:W-:Y:S02]  /*87d0*/  FMNMX.FTZ R101, R20, R101, !PT ;  /* 0x0000006514657209 */ /* 0x000fe40007810000 */
[----:B-1----:R-:W-:Y:S02]  /*87e0*/  FSEL R21, R21, -INF , P6 ;  /* 0xff80000015157808 */ /* 0x002fe40003000000 */
[----:B------:R-:W-:Y:S02]  /*87f0*/  ISETP.GT.AND P6, PT, R0, 0x30, PT ;  /* 0x000000300000780c */ /* 0x000fe40003fc4270 */
[----:B------:R-:W-:Y:S01]  /*8800*/  FMNMX.FTZ R101, R21, R101, !PT ;  /* 0x0000006515657209 */ /* 0x000fe20007810000 */
[----:B------:R-:W1:Y:S01]  /*8810*/  MUFU.TANH R28, R28 ;  /* 0x0000001c001c7308 */ /* 0x000e620000002400 */
[----:B--2---:R-:W-:Y:S02]  /*8820*/  FSEL R24, R24, -INF , P5 ;  /* 0xff80000018187808 */ /* 0x004fe40002800000 */
[----:B------:R-:W-:Y:S02]  /*8830*/  ISETP.GT.AND P5, PT, R0, 0x31, PT ;  /* 0x000000310000780c */ /* 0x000fe40003fa4270 */
[----:B------:R-:W-:Y:S05]  /*8840*/  FMNMX.FTZ R101, R24, R101, !PT ;  /* 0x0000006518657209 */ /* 0x000fea0007810000 */
[----:B------:R-:W2:Y:S01]  /*8850*/  MUFU.TANH R29, R29 ;  /* 0x0000001d001d7308 */ /* 0x000ea20000002400 */
[----:B---3--:R-:W-:Y:S02]  /*8860*/  FSEL R25, R25, -INF , P0 ;  /* 0xff80000019197808 */ /* 0x008fe40000000000 */
[----:B------:R-:W-:Y:S02]  /*8870*/  ISETP.GT.AND P0, PT, R0, 0x38, PT ;  /* 0x000000380000780c */ /* 0x000fe40003f04270 */
[----:B------:R-:W-:Y:S05]  /*8880*/  FMNMX.FTZ R101, R25, R101, !PT ;  /* 0x0000006519657209 */ /* 0x000fea0007810000 */
[----:B------:R-:W3:Y:S01]  /*8890*/  MUFU.TANH R32, R32 ;  /* 0x0000002000207308 */ /* 0x000ee20000002400 */
[----:B-1----:R-:W-:Y:S02]  /*88a0*/  FSEL R28, R28, -INF , P6 ;  /* 0xff8000001c1c7808 */ /* 0x002fe40003000000 */
[----:B------:R-:W-:Y:S02]  /*88b0*/  ISETP.GT.AND P6, PT, R0, 0x39, PT ;  /* 0x000000390000780c */ /* 0x000fe40003fc4270 */
[----:B------:R-:W-:Y:S05]  /*88c0*/  FMNMX.FTZ R101, R28, R101, !PT ;  /* 0x000000651c657209 */ /* 0x000fea0007810000 */
[----:B------:R-:W1:Y:S01]  /*88d0*/  MUFU.TANH R8, R8 ;  /* 0x0000000800087308 */ /* 0x000e620000002400 */
[----:B------:R-:W-:Y:S02]  /*88e0*/  FSEL R33, R33, -INF , P6 ;  /* 0xff80000021217808 */ /* 0x000fe40003000000 */
[C---:B------:R-:W-:Y:S02]  /*88f0*/  ISETP.GT.AND P6, PT, R0.reuse, 0x48, PT ;  /* 0x000000480000780c */ /* 0x040fe40003fc4270 */
[----:B--2---:R-:W-:Y:S02]  /*8900*/  FSEL R29, R29, -INF , P5 ;  /* 0xff8000001d1d7808 */ /* 0x004fe40002800000 */
[----:B------:R-:W-:Y:S02]  /*8910*/  ISETP.GT.AND P5, PT, R0, 0x40, PT ;  /* 0x000000400000780c */ /* 0x000fe40003fa4270 */
[----:B------:R-:W-:Y:S01]  /*8920*/  FMNMX.FTZ R101, R29, R101, !PT ;  /* 0x000000651d657209 */ /* 0x000fe20007810000 */
[----:B------:R-:W2:Y:S01]  /*8930*/  MUFU.TANH R36, R36 ;  /* 0x0000002400247308 */ /* 0x000ea20000002400 */
[----:B---3--:R-:W-:Y:S02]  /*8940*/  FSEL R32, R32, -INF , P0 ;  /* 0xff80000020207808 */ /* 0x008fe40000000000 */
[----:B------:R-:W-:Y:S02]  /*8950*/  ISETP.GT.AND P0, PT, R0, 0x41, PT ;  /* 0x000000410000780c */ /* 0x000fe40003f04270 */
[----:B------:R-:W-:Y:S05]  /*8960*/  FMNMX.FTZ R101, R32, R101, !PT ;  /* 0x0000006520657209 */ /* 0x000fea0007810000 */
[----:B------:R-:W3:Y:S01]  /*8970*/  MUFU.TANH R4, R4 ;  /* 0x0000000400047308 */ /* 0x000ee20000002400 */
[----:B------:R-:W-:Y:S02]  /*8980*/  FMNMX.FTZ R101, R33, R101, !PT ;  /* 0x0000006521657209 */ /* 0x000fe40007810000 */
[----:B-1----:R-:W-:Y:S02]  /*8990*/  FSEL R8, R8, -INF , P0 ;  /* 0xff80000008087808 */ /* 0x002fe40000000000 */
[----:B------:R-:W-:Y:S05]  /*89a0*/  ISETP.GT.AND P0, PT, R0, 0x50, PT ;  /* 0x000000500000780c */ /* 0x000fea0003f04270 */
[----:B------:R-:W1:Y:S01]  /*89b0*/  MUFU.TANH R7, R7 ;  /* 0x0000000700077308 */ /* 0x000e620000002400 */
[----:B--2---:R-:W-:Y:S02]  /*89c0*/  FSEL R36, R36, -INF , P5 ;  /* 0xff80000024247808 */ /* 0x004fe40002800000 */
[----:B------:R-:W-:Y:S02]  /*89d0*/  ISETP.GT.AND P5, PT, R0, 0x49, PT ;  /* 0x000000490000780c */ /* 0x000fe40003fa4270 */
[----:B------:R-:W-:Y:S05]  /*89e0*/  FMNMX.FTZ R101, R36, R101, !PT ;  /* 0x0000006524657209 */ /* 0x000fea0007810000 */
[----:B------:R-:W2:Y:S01]  /*89f0*/  MUFU.TANH R6, R6 ;  /* 0x0000000600067308 */ /* 0x000ea20000002400 */
[----:B------:R-:W-:Y:S02]  /*8a00*/  FMNMX.FTZ R101, R8, R101, !PT ;  /* 0x0000006508657209 */ /* 0x000fe40007810000 */
[----:B---3--:R-:W-:Y:S01]  /*8a10*/  FSEL R37, R4, -INF , P0 ;  /* 0xff80000004257808 */ /* 0x008fe20000000000 */
[----:B------:R-:W-:Y:S01]  /*8a20*/  FMUL.FTZ R4, R49, c[0x0][0x320] ;  /* 0x0000c80031047a20 */ /* 0x000fe20000410000 */
[----:B------:R-:W-:Y:S02]  /*8a30*/  ISETP.GT.AND P0, PT, R0, 0x59, PT ;  /* 0x000000590000780c */ /* 0x000fe40003f04270 */
[----:B------:R-:W-:Y:S03]  /*8a40*/  MOV R49, R37 ;  /* 0x0000002500317202 */ /* 0x000fe60000000f00 */
[----:B------:R-:W3:Y:S01]  /*8a50*/  MUFU.TANH R45, R45 ;  /* 0x0000002d002d7308 */ /* 0x000ee20000002400 */
[----:B------:R-:W-:Y:S02]  /*8a60*/  MOV R37, R208 ;  /* 0x000000d000257202 */ /* 0x000fe40000000f00 */
[----:B-1----:R-:W-:Y:S01]  /*8a70*/  FSEL R44, R7, -INF , P6 ;  /* 0xff800000072c7808 */ /* 0x002fe20003000000 */
[----:B------:R-:W-:Y:S01]  /*8a80*/  FMUL.FTZ R7, R46, c[0x0][0x320] ;  /* 0x0000c8002e077a20 */ /* 0x000fe20000410000 */
[----:B------:R-:W-:Y:S02]  /*8a90*/  ISETP.GT.AND P6, PT, R0, 0x51, PT ;  /* 0x000000510000780c */ /* 0x000fe40003fc4270 */
[----:B------:R-:W-:Y:S03]  /*8aa0*/  FMNMX.FTZ R101, R44, R101, !PT ;  /* 0x000000652c657209 */ /* 0x000fe60007810000 */
[----:B------:R-:W1:Y:S01]  /*8ab0*/  MUFU.TANH R48, R48 ;  /* 0x0000003000307308 */ /* 0x000e620000002400 */
[----:B--2---:R-:W-:Y:S02]  /*8ac0*/  FSEL R17, R6, -INF , P5 ;  /* 0xff80000006117808 */ /* 0x004fe40002800000 */
[----:B------:R-:W-:Y:S02]  /*8ad0*/  ISETP.GT.AND P5, PT, R0, 0x58, PT ;  /* 0x000000580000780c */ /* 0x000fe40003fa4270 */
[----:B------:R-:W2:Y:S01]  /*8ae0*/  SHFL.IDX PT, R0, R2, 0x1, 0x1c1f ;  /* 0x003c1f0002007f89 */ /* 0x000ea200000e0000 */
[----:B------:R-:W-:Y:S04]  /*8af0*/  FMNMX.FTZ R101, R17, R101, !PT ;  /* 0x0000006511657209 */ /* 0x000fe80007810000 */
[----:B------:R-:W4:Y:S01]  /*8b00*/  MUFU.TANH R4, R4 ;  /* 0x0000000400047308 */ /* 0x000f220000002400 */
[----:B------:R-:W-:Y:S02]  /*8b10*/  FMNMX.FTZ R101, R49, R101, !PT ;  /* 0x0000006531657209 */ /* 0x000fe40007810000 */
[----:B---3--:R-:W-:Y:S04]  /*8b20*/  FSEL R45, R45, -INF , P6 ;  /* 0xff8000002d2d7808 */ /* 0x008fe80003000000 */
[----:B------:R-:W-:Y:S03]  /*8b30*/  FMNMX.FTZ R101, R45, R101, !PT ;  /* 0x000000652d657209 */ /* 0x000fe60007810000 */
[----:B------:R-:W-:Y:S01]  /*8b40*/  MUFU.TANH R18, R18 ;  /* 0x0000001200127308 */ /* 0x000fe20000002400 */
[----:B-1----:R-:W-:Y:S04]  /*8b50*/  FSEL R48, R48, -INF , P5 ;  /* 0xff80000030307808 */ /* 0x002fe80002800000 */
[----:B------:R-:W-:Y:S05]  /*8b60*/  FMNMX.FTZ R101, R48, R101, !PT ;  /* 0x0000006530657209 */ /* 0x000fea0007810000 */
[----:B------:R-:W1:Y:S01]  /*8b70*/  MUFU.TANH R42, R42 ;  /* 0x0000002a002a7308 */ /* 0x000e620000002400 */
[----:B--2---:R-:W-:Y:S01]  /*8b80*/  IADD3 R0, R3, R0, RZ ;  /* 0x0000000003007210 */ /* 0x004fe20007ffe0ff */
[----:B------:R-:W-:Y:S01]  /*8b90*/  FMUL.FTZ R3, R50, c[0x0][0x320] ;  /* 0x0000c80032037a20 */ /* 0x000fe20000410000 */
[----:B----4-:R-:W-:Y:S02]  /*8ba0*/  FSEL R6, R4, -INF , P0 ;  /* 0xff80000004067808 */ /* 0x010fe40000000000 */
[----:B------:R-:W-:Y:S02]  /*8bb0*/  ISETP.GT.AND P0, PT, R0, RZ, PT ;  /* 0x000000ff0000720c */ /* 0x000fe40003f04270 */
[----:B------:R-:W-:Y:S02]  /*8bc0*/  FMNMX.FTZ R101, R6, R101, !PT ;  /* 0x0000006506657209 */ /* 0x000fe40007810000 */
[----:B------:R-:W-:Y:S01]  /*8bd0*/  FSEL R4, R105, -INF , P0 ;  /* 0xff80000069047808 */ /* 0x000fe20000000000 */
[----:B------:R-:W-:Y:S01]  /*8be0*/  IMAD.MOV.U32 R105, RZ, RZ, R6 ;  /* 0x000000ffff697224 */ /* 0x000fe200078e0006 */
[C---:B------:R-:W-:Y:S01]  /*8bf0*/  ISETP.GT.AND P6, PT, R0.reuse, 0x29, PT ;  /* 0x000000290000780c */ /* 0x040fe20003fc4270 */
[----:B------:R-:W-:Y:S01]  /*8c00*/  FMUL.FTZ R6, R47, c[0x0][0x320] ;  /* 0x0000c8002f067a20 */ /* 0x000fe20000410000 */
[----:B------:R-:W-:Y:S01]  /*8c10*/  ISETP.GT.AND P0, PT, R0, 0x8, PT ;  /* 0x000000080000780c */ /* 0x000fe20003f04270 */
[----:B------:R-:W2:Y:S01]  /*8c20*/  SHFL.BFLY PT, R2, R101, 0x2, 0x1f ;  /* 0x0c401f0065027f89 */ /* 0x000ea200000e0000 */
[----:B------:R-:W-:Y:S01]  /*8c30*/  FSEL R16, R27, -INF , P6 ;  /* 0xff8000001b107808 */ /* 0x000fe20003000000 */
[----:B------:R-:W-:Y:S01]  /*8c40*/  MUFU.TANH R15, R15 ;  /* 0x0000000f000f7308 */ /* 0x000fe20000002400 */
[----:B------:R-:W-:Y:S02]  /*8c50*/  FSEL R208, R10, -INF , P0 ;  /* 0xff8000000ad07808 */ /* 0x000fe40000000000 */
[C---:B------:R-:W-:Y:S02]  /*8c60*/  ISETP.GT.AND P6, PT, R0.reuse, 0x39, PT ;  /* 0x000000390000780c */ /* 0x040fe40003fc4270 */
[----:B------:R-:W-:Y:S02]  /*8c70*/  ISETP.GT.AND P0, PT, R0, 0x10, PT ;  /* 0x000000100000780c */ /* 0x000fe40003f04270 */
[----:B------:R-:W-:Y:S02]  /*8c80*/  FSEL R107, R35, -INF , P6 ;  /* 0xff800000236b7808 */ /* 0x000fe40003000000 */
[----:B------:R-:W-:Y:S01]  /*8c90*/  FSEL R215, R14, -INF , P0 ;  /* 0xff8000000ed77808 */ /* 0x000fe20000000000 */
[----:B------:R-:W3:Y:S01]  /*8ca0*/  MUFU.TANH R6, R6 ;  /* 0x0000000600067308 */ /* 0x000ee20000002400 */
[C---:B------:R-:W-:Y:S02]  /*8cb0*/  ISETP.GT.AND P6, PT, R0.reuse, 0x48, PT ;  /* 0x000000480000780c */ /* 0x040fe40003fc4270 */
[----:B------:R-:W-:Y:S02]  /*8cc0*/  ISETP.GT.AND P0, PT, R0, 0x18, PT ;  /* 0x000000180000780c */ /* 0x000fe40003f04270 */
[----:B-1----:R-:W-:Y:S02]  /*8cd0*/  FSEL R42, R42, -INF , P6 ;  /* 0xff8000002a2a7808 */ /* 0x002fe40003000000 */
[----:B------:R-:W-:Y:S02]  /*8ce0*/  ISETP.GT.AND P6, PT, R0, 0x51, PT ;  /* 0x000000510000780c */ /* 0x000fe40003fc4270 */
[----:B------:R-:W-:Y:S01]  /*8cf0*/  FSEL R216, R18, -INF , P0 ;  /* 0xff80000012d87808 */ /* 0x000fe20000000000 */
[----:B------:R-:W1:Y:S01]  /*8d00*/  MUFU.TANH R19, R19 ;  /* 0x0000001300137308 */ /* 0x000e620000002400 */
[C---:B------:R-:W-:Y:S02]  /*8d10*/  ISETP.GT.AND P0, PT, R0.reuse, 0x20, PT ;  /* 0x000000200000780c */ /* 0x040fe40003f04270 */
[----:B------:R-:W-:Y:S02]  /*8d20*/  ISETP.GT.AND P5, PT, R0, 0x1, PT ;  /* 0x000000010000780c */ /* 0x000fe40003fa4270 */
[----:B------:R-:W-:Y:S02]  /*8d30*/  FSEL R12, R22, -INF , P0 ;  /* 0xff800000160c7808 */ /* 0x000fe40000000000 */
[----:B------:R-:W-:Y:S02]  /*8d40*/  FSEL R167, R102, -INF , P5 ;  /* 0xff80000066a77808 */ /* 0x000fe40002800000 */
[----:B--2---:R-:W-:Y:S01]  /*8d50*/  FMNMX.FTZ R101, R101, R2, !PT ;  /* 0x0000000265657209 */ /* 0x004fe20007810000 */
[----:B------:R-:W2:Y:S01]  /*8d60*/  MUFU.TANH R26, R26 ;  /* 0x0000001a001a7308 */ /* 0x000ea20000002400 */
[----:B------:R-:W-:Y:S02]  /*8d70*/  FMNMX.FTZ R2, R4, R104, !PT ;  /* 0x0000006804027209 */ /* 0x000fe40007810000 */
[----:B------:R-:W-:Y:S02]  /*8d80*/  ISETP.GT.AND P5, PT, R0, 0x9, PT ;  /* 0x000000090000780c */ /* 0x000fe40003fa4270 */
[----:B---3--:R-:W-:Y:S02]  /*8d90*/  FSEL R22, R6, -INF , P6 ;  /* 0xff80000006167808 */ /* 0x008fe40003000000 */
[----:B------:R-:W3:Y:S01]  /*8da0*/  LDL.LU R6, [R1+0x1c] ;  /* 0x00001c0001067983 */ /* 0x000ee20000300800 */
[----:B------:R-:W-:Y:S02]  /*8db0*/  FMNMX.FTZ R2, R167, R2, !PT ;  /* 0x00000002a7027209 */ /* 0x000fe40007810000 */
[----:B------:R-:W-:Y:S01]  /*8dc0*/  FSEL R209, R11, -INF , P5 ;  /* 0xff8000000bd17808 */ /* 0x000fe20002800000 */
[----:B------:R-:W4:Y:S01]  /*8dd0*/  MUFU.TANH R30, R30 ;  /* 0x0000001e001e7308 */ /* 0x000f220000002400 */
[----:B------:R-:W-:Y:S01]  /*8de0*/  FMNMX.FTZ R2, R208, R2, !PT ;  /* 0x00000002d0027209 */ /* 0x000fe20007810000 */
[----:B------:R-:W-:Y:S01]  /*8df0*/  IMAD.MOV.U32 R11, RZ, RZ, R37 ;  /* 0x000000ffff0b7224 */ /* 0x000fe200078e0025 */
[C---:B------:R-:W-:Y:S02]  /*8e00*/  ISETP.GT.AND P5, PT, R0.reuse, 0x11, PT ;  /* 0x000000110000780c */ /* 0x040fe40003fa4270 */
[----:B------:R-:W-:Y:S02]  /*8e10*/  FMNMX.FTZ R2, R209, R2, !PT ;  /* 0x00000002d1027209 */ /* 0x000fe40007810000 */
[----:B------:R-:W-:Y:S02]  /*8e20*/  FSEL R214, R15, -INF , P5 ;  /* 0xff8000000fd67808 */ /* 0x000fe40002800000 */
[----:B------:R-:W-:Y:S01]  /*8e30*/  FMNMX.FTZ R2, R215, R2, !PT ;  /* 0x00000002d7027209 */ /* 0x000fe20007810000 */
[----:B------:R-:W4:Y:S01]  /*8e40*/  MUFU.TANH R31, R31 ;  /* 0x0000001f001f7308 */ /* 0x000f220000002400 */
[----:B------:R-:W-:Y:S02]  /*8e50*/  ISETP.GT.AND P5, PT, R0, 0x19, PT ;  /* 0x000000190000780c */ /* 0x000fe40003fa4270 */
[----:B------:R-:W-:Y:S02]  /*8e60*/  FMNMX.FTZ R2, R214, R2, !PT ;  /* 0x00000002d6027209 */ /* 0x000fe40007810000 */
[----:B-1----:R-:W-:Y:S02]  /*8e70*/  FSEL R217, R19, -INF , P5 ;  /* 0xff80000013d97808 */ /* 0x002fe40002800000 */
[----:B------:R-:W-:Y:S02]  /*8e80*/  FMNMX.FTZ R2, R216, R2, !PT ;  /* 0x00000002d8027209 */ /* 0x000fe40007810000 */
[----:B------:R-:W-:Y:S01]  /*8e90*/  ISETP.GT.AND P5, PT, R0, 0x21, PT ;  /* 0x000000210000780c */ /* 0x000fe20003fa4270 */
[----:B------:R-:W1:Y:S01]  /*8ea0*/  MUFU.TANH R34, R34 ;  /* 0x0000002200227308 */ /* 0x000e620000002400 */
[----:B------:R-:W-:Y:S02]  /*8eb0*/  FMNMX.FTZ R2, R217, R2, !PT ;  /* 0x00000002d9027209 */ /* 0x000fe40007810000 */
[----:B------:R-:W-:Y:S01]  /*8ec0*/  FSEL R223, R23, -INF , P5 ;  /* 0xff80000017df7808 */ /* 0x000fe20002800000 */
[----:B------:R-:W-:Y:S01]  /*8ed0*/  IMAD.MOV.U32 R23, RZ, RZ, R48 ;  /* 0x000000ffff177224 */ /* 0x000fe200078e0030 */
[----:B------:R-:W-:Y:S02]  /*8ee0*/  FMNMX.FTZ R2, R12, R2, !PT ;  /* 0x000000020c027209 */ /* 0x000fe40007810000 */
[----:B------:R-:W-:Y:S02]  /*8ef0*/  ISETP.GT.AND P0, PT, R0, 0x28, PT ;  /* 0x000000280000780c */ /* 0x000fe40003f04270 */
[----:B------:R-:W-:Y:S01]  /*8f00*/  FMNMX.FTZ R2, R223, R2, !PT ;  /* 0x00000002df027209 */ /* 0x000fe20007810000 */
[----:B------:R-:W1:Y:S01]  /*8f10*/  MUFU.TANH R38, R38 ;  /* 0x0000002600267308 */ /* 0x000e620000002400 */
[----:B--2---:R-:W-:Y:S02]  /*8f20*/  FSEL R9, R26, -INF , P0 ;  /* 0xff8000001a097808 */ /* 0x004fe40000000000 */
[----:B------:R-:W-:Y:S02]  /*8f30*/  ISETP.GT.AND P0, PT, R0, 0x30, PT ;  /* 0x000000300000780c */ /* 0x000fe40003f04270 */
[----:B------:R-:W-:Y:S02]  /*8f40*/  FMNMX.FTZ R2, R9, R2, !PT ;  /* 0x0000000209027209 */ /* 0x000fe40007810000 */
[----:B----4-:R-:W-:Y:S01]  /*8f50*/  FSEL R106, R30, -INF , P0 ;  /* 0xff8000001e6a7808 */ /* 0x010fe20000000000 */
[----:B------:R-:W-:Y:S01]  /*8f60*/  IMAD.MOV.U32 R30, RZ, RZ, R17 ;  /* 0x000000ffff1e7224 */ /* 0x000fe200078e0011 */
[----:B------:R-:W-:Y:S01]  /*8f70*/  FMNMX.FTZ R2, R16, R2, !PT ;  /* 0x0000000210027209 */ /* 0x000fe20007810000 */
[----:B------:R-:W2:Y:S01]  /*8f80*/  MUFU.TANH R39, R39 ;  /* 0x0000002700277308 */ /* 0x000ea20000002400 */
[----:B------:R-:W-:Y:S02]  /*8f90*/  ISETP.GT.AND P5, PT, R0, 0x31, PT ;  /* 0x000000310000780c */ /* 0x000fe40003fa4270 */
[----:B------:R-:W-:Y:S02]  /*8fa0*/  FMNMX.FTZ R2, R106, R2, !PT ;  /* 0x000000026a027209 */ /* 0x000fe40007810000 */
[----:B------:R-:W-:Y:S02]  /*8fb0*/  FSEL R13, R31, -INF , P5 ;  /* 0xff8000001f0d7808 */ /* 0x000fe40002800000 */
[----:B------:R-:W-:Y:S02]  /*8fc0*/  ISETP.GT.AND P0, PT, R0, 0x38, PT ;  /* 0x000000380000780c */ /* 0x000fe40003f04270 */
[----:B------:R-:W-:Y:S01]  /*8fd0*/  FMNMX.FTZ R2, R13, R2, !PT ;  /* 0x000000020d027209 */ /* 0x000fe20007810000 */
[----:B------:R-:W4:Y:S01]  /*8fe0*/  MUFU.TANH R43, R43 ;  /* 0x0000002b002b7308 */ /* 0x000f220000002400 */
[----:B-1----:R-:W-:Y:S01]  /*8ff0*/  FSEL R41, R34, -INF , P0 ;  /* 0xff80000022297808 */ /* 0x002fe20000000000 */
[----:B------:R-:W-:Y:S01]  /*9000*/  IMAD.MOV.U32 R34, RZ, RZ, R36 ;  /* 0x000000ffff227224 */ /* 0x000fe200078e0024 */
[----:B------:R-:W-:Y:S02]  /*9010*/  ISETP.GT.AND P5, PT, R0, 0x40, PT ;  /* 0x000000400000780c */ /* 0x000fe40003fa4270 */
[----:B------:R-:W-:Y:S02]  /*9020*/  FMNMX.FTZ R2, R41, R2, !PT ;  /* 0x0000000229027209 */ /* 0x000fe40007810000 */
[----:B------:R-:W-:Y:S02]  /*9030*/  FSEL R38, R38, -INF , P5 ;  /* 0xff80000026267808 */ /* 0x000fe40002800000 */
[----:B------:R-:W-:Y:S01]  /*9040*/  FMNMX.FTZ R2, R107, R2, !PT ;  /* 0x000000026b027209 */ /* 0x000fe20007810000 */
[----:B------:R-:W1:Y:S01]  /*9050*/  MUFU.TANH R7, R7 ;  /* 0x0000000700077308 */ /* 0x000e620000002400 */
[----:B------:R-:W-:Y:S02]  /*9060*/  ISETP.GT.AND P0, PT, R0, 0x41, PT ;  /* 0x000000410000780c */ /* 0x000fe40003f04270 */
[----:B------:R-:W-:Y:S02]  /*9070*/  FMNMX.FTZ R2, R38, R2, !PT ;  /* 0x0000000226027209 */ /* 0x000fe40007810000 */
[----:B--2---:R-:W-:Y:S02]  /*9080*/  FSEL R39, R39, -INF , P0 ;  /* 0xff80000027277808 */ /* 0x004fe40000000000 */
[C---:B------:R-:W-:Y:S02]  /*9090*/  ISETP.GT.AND P5, PT, R0.reuse, 0x49, PT ;  /* 0x000000490000780c */ /* 0x040fe40003fa4270 */
[----:B------:R-:W-:Y:S01]  /*90a0*/  ISETP.GT.AND P0, PT, R0, 0x50, PT ;  /* 0x000000500000780c */ /* 0x000fe20003f04270 */
[----:B------:R-:W2:Y:S01]  /*90b0*/  MUFU.TANH R3, R3 ;  /* 0x0000000300037308 */ /* 0x000ea20000002400 */
[----:B------:R-:W-:Y:S02]  /*90c0*/  FMNMX.FTZ R2, R39, R2, !PT ;  /* 0x0000000227027209 */ /* 0x000fe40007810000 */
[----:B------:R-:W-:Y:S02]  /*90d0*/  ISETP.GT.AND P6, PT, R218, R11, PT ;  /* 0x0000000bda00720c */ /* 0x000fe40003fc4270 */
[----:B----4-:R-:W-:Y:S01]  /*90e0*/  FSEL R18, R43, -INF , P5 ;  /* 0xff8000002b127808 */ /* 0x010fe20002800000 */
[----:B------:R-:W-:Y:S01]  /*90f0*/  IMAD.MOV.U32 R43, RZ, RZ, R12 ;  /* 0x000000ffff2b7224 */ /* 0x000fe200078e000c */
[C---:B------:R-:W-:Y:S02]  /*9100*/  ISETP.GT.AND P5, PT, R0.reuse, 0x58, PT ;  /* 0x000000580000780c */ /* 0x040fe40003fa4270 */
[----:B------:R-:W-:Y:S01]  /*9110*/  MOV R47, R105 ;  /* 0x00000069002f7202 */ /* 0x000fe20000000f00 */
[----:B------:R-:W4:Y:S01]  /*9120*/  MUFU.TANH R102, R51 ;  /* 0x0000003300667308 */ /* 0x000f220000002400 */
[----:B------:R-:W-:Y:S02]  /*9130*/  MOV R27, R49 ;  /* 0x00000031001b7202 */ /* 0x000fe40000000f00 */
[----:B------:R-:W-:Y:S02]  /*9140*/  MOV R31, R8 ;  /* 0x00000008001f7202 */ /* 0x000fe40000000f00 */
[----:B-1----:R-:W-:Y:S02]  /*9150*/  FSEL R19, R7, -INF , P0 ;  /* 0xff80000007137808 */ /* 0x002fe40000000000 */
[----:B------:R-:W-:Y:S02]  /*9160*/  ISETP.GT.AND P0, PT, R0, 0x59, PT ;  /* 0x000000590000780c */ /* 0x000fe40003f04270 */
[----:B------:R-:W-:Y:S02]  /*9170*/  FMNMX.FTZ R0, R42, R2, !PT ;  /* 0x000000022a007209 */ /* 0x000fe40007810000 */
[----:B------:R-:W1:Y:S01]  /*9180*/  SHFL.BFLY PT, R2, R101, 0x1, 0x1f ;  /* 0x0c201f0065027f89 */ /* 0x000e6200000e0000 */
[----:B------:R-:W-:Y:S02]  /*9190*/  MOV R35, R13 ;  /* 0x0000000d00237202 */ /* 0x000fe40000000f00 */
[----:B------:R-:W-:Y:S02]  /*91a0*/  FMNMX.FTZ R0, R18, R0, !PT ;  /* 0x0000000012007209 */ /* 0x000fe40007810000 */
[----:B--2---:R-:W-:Y:S02]  /*91b0*/  FSEL R46, R3, -INF , P5 ;  /* 0xff800000032e7808 */ /* 0x004fe40002800000 */
[----:B------:R-:W-:Y:S02]  /*91c0*/  FMNMX.FTZ R0, R19, R0, !PT ;  /* 0x0000000013007209 */ /* 0x000fe40007810000 */
[----:B------:R-:W-:Y:S02]  /*91d0*/  MOV R26, R45 ;  /* 0x0000002d001a7202 */ /* 0x000fe40000000f00 */
[----:B------:R-:W-:Y:S02]  /*91e0*/  FMNMX.FTZ R0, R22, R0, !PT ;  /* 0x0000000016007209 */ /* 0x000fe40007810000 */
[----:B----4-:R-:W-:Y:S02]  /*91f0*/  FSEL R102, R102, -INF , P0 ;  /* 0xff80000066667808 */ /* 0x010fe40000000000 */
[----:B------:R-:W-:Y:S02]  /*9200*/  FMNMX.FTZ R0, R46, R0, !PT ;  /* 0x000000002e007209 */ /* 0x000fe40007810000 */
[----:B------:R-:W-:Y:S02]  /*9210*/  MOV R51, R20 ;  /* 0x0000001400337202 */ /* 0x000fe40000000f00 */
[----:B------:R-:W-:Y:S02]  /*9220*/  FMNMX.FTZ R0, R102, R0, !PT ;  /* 0x0000000066007209 */ /* 0x000fe40007810000 */
[----:B------:R-:W-:Y:S02]  /*9230*/  MOV R50, R44 ;  /* 0x0000002c00327202 */ /* 0x000fe40000000f00 */
[----:B------:R-:W-:Y:S02]  /*9240*/  MOV R10, R33 ;  /* 0x00000021000a7202 */ /* 0x000fe40000000f00 */
[----:B-1----:R-:W-:Y:S02]  /*9250*/  FMNMX.FTZ R101, R101, R2, !PT ;  /* 0x0000000265657209 */ /* 0x002fe40007810000 */
[----:B------:R-:W1:Y:S01]  /*9260*/  SHFL.BFLY PT, R2, R0, 0x2, 0x1f ;  /* 0x0c401f0000027f89 */ /* 0x000e6200000e0000 */
[----:B------:R-:W-:Y:S02]  /*9270*/  MOV R105, R32 ;  /* 0x0000002000697202 */ /* 0x000fe40000000f00 */
[C---:B------:R-:W-:Y:S04]  /*9280*/  FSETP.NEU.FTZ.AND P0, PT, R101.reuse, -INF , PT ;  /* 0xff8000006500780b */ /* 0x040fe80003f1d000 */
[----:B------:R-:W-:Y:S02]  /*9290*/  FSEL R3, R101, RZ, P0 ;  /* 0x000000ff65037208 */ /* 0x000fe40000000000 */
[----:B-1----:R-:W-:Y:S03]  /*92a0*/  FMNMX.FTZ R0, R0, R2, !PT ;  /* 0x0000000200007209 */ /* 0x002fe60007810000 */
[----:B------:R-:W-:Y:S02]  /*92b0*/  FADD.FTZ R2, -R3, R103 ;  /* 0x0000006703027221 */ /* 0x000fe40000010100 */
[----:B------:R-:W-:Y:S01]  /*92c0*/  FMUL.FTZ R103, R101, c[0x0][0x2d0] ;  /* 0x0000b40065677a20 */ /* 0x000fe20000410000 */
[----:B------:R-:W1:Y:S04]  /*92d0*/  SHFL.BFLY PT, R3, R0, 0x1, 0x1f ;  /* 0x0c201f0000037f89 */ /* 0x000e6800000e0000 */
[----:B------:R-:W-:Y:S05]  /*92e0*/  FSEL R103, R103, RZ, P0 ;  /* 0x000000ff67677208 */ /* 0x000fea0000000000 */
[----:B------:R-:W-:Y:S04]  /*92f0*/  FFMA.FTZ R5, R5, c[0x0][0x2d0], -R103 ;  /* 0x0000b40005057a23 */ /* 0x000fe80000010867 */
[----:B------:R-:W-:Y:S01]  /*9300*/  MUFU.EX2 R166, R5 ;  /* 0x0000000500a67308 */ /* 0x000fe20000000800 */
[----:B-1----:R-:W-:Y:S01]  /*9310*/  FMNMX.FTZ R100, R0, R3, !PT ;  /* 0x0000000300647209 */ /* 0x002fe20007810000 */
[----:B------:R-:W-:Y:S03]  /*9320*/  FMUL.FTZ R0, R2, c[0x0][0x2d0] ;  /* 0x0000b40002007a20 */ /* 0x000fe60000410000 */
[C---:B------:R-:W-:Y:S05]  /*9330*/  FSETP.NEU.FTZ.AND P0, PT, R100.reuse, -INF , PT ;  /* 0xff8000006400780b */ /* 0x040fea0003f1d000 */
[----:B------:R1:W2:Y:S01]  /*9340*/  MUFU.EX2 R2, R0 ;  /* 0x0000000000027308 */ /* 0x0002a20000000800 */
[C---:B------:R-:W-:Y:S01]  /*9350*/  FMUL.FTZ R164, R100.reuse, c[0x0][0x2d0] ;  /* 0x0000b40064a47a20 */ /* 0x040fe20000410000 */
[----:B------:R-:W-:Y:S04]  /*9360*/  FSEL R3, R100, RZ, P0 ;  /* 0x000000ff64037208 */ /* 0x000fe80000000000 */
[----:B------:R-:W-:Y:S05]  /*9370*/  FSEL R164, R164, RZ, P0 ;  /* 0x000000ffa4a47208 */ /* 0x000fea0000000000 */
[----:B------:R-:W-:Y:S04]  /*9380*/  FFMA.FTZ R4, R4, c[0x0][0x2d0], -R164 ;  /* 0x0000b40004047a23 */ /* 0x000fe800000108a4 */
[----:B------:R4:W-:Y:S01]  /*9390*/  MUFU.EX2 R165, R4 ;  /* 0x0000000400a57308 */ /* 0x0009e20000000800 */
[----:B-1----:R-:W-:Y:S01]  /*93a0*/  FADD.FTZ R0, -R3, R104 ;  /* 0x0000006803007221 */ /* 0x002fe20000010100 */
[----:B------:R-:W-:Y:S01]  /*93b0*/  MOV R3, R16 ;  /* 0x0000001000037202 */ /* 0x000fe20000000f00 */
[----:B--2---:R-:W-:Y:S01]  /*93c0*/  FMUL.FTZ R5, R2, R109 ;  /* 0x0000006d02057220 */ /* 0x004fe20000410000 */
[----:B------:R-:W-:Y:S01]  /*93d0*/  MOV R109, R9 ;  /* 0x00000009006d7202 */ /* 0x000fe20000000f00 */
[----:B------:R-:W-:Y:S01]  /*93e0*/  FMUL.FTZ R0, R0, c[0x0][0x2d0] ;  /* 0x0000b40000007a20 */ /* 0x000fe20000410000 */
[----:B------:R-:W-:Y:S01]  /*93f0*/  MOV R104, R25 ;  /* 0x0000001900687202 */ /* 0x000fe20000000f00 */
[C---:B------:R-:W-:Y:S02]  /*9400*/  FMUL.FTZ R8, R2.reuse, R112 ;  /* 0x0000007002087220 */ /* 0x040fe40000410000 */
[C---:B------:R-:W-:Y:S01]  /*9410*/  FMUL.FTZ R9, R2.reuse, R113 ;  /* 0x0000007102097220 */ /* 0x040fe20000410000 */
[----:B------:R-:W-:Y:S01]  /*9420*/  MOV R113, R29 ;  /* 0x0000001d00717202 */ /* 0x000fe20000000f00 */
[----:B------:R-:W1:Y:S01]  /*9430*/  MUFU.EX2 R0, R0 ;  /* 0x0000000000007308 */ /* 0x000e620000000800 */
[C---:B------:R-:W-:Y:S02]  /*9440*/  FMUL.FTZ R13, R2.reuse, R117 ;  /* 0x00000075020d7220 */ /* 0x040fe40000410000 */
[C---:B------:R-:W-:Y:S01]  /*9450*/  FMUL.FTZ R16, R2.reuse, R120 ;  /* 0x0000007802107220 */ /* 0x040fe20000410000 */
[----:B------:R-:W-:Y:S01]  /*9460*/  MOV R120, R41 ;  /* 0x0000002900787202 */ /* 0x000fe20000000f00 */
[C---:B------:R-:W-:Y:S02]  /*9470*/  FMUL.FTZ R17, R2.reuse, R121 ;  /* 0x0000007902117220 */ /* 0x040fe40000410000 */
[----:B------:R-:W-:Y:S02]  /*9480*/  IMAD.MOV.U32 R121, RZ, RZ, R40 ;  /* 0x000000ffff797224 */ /* 0x000fe400078e0028 */
[----:B------:R-:W-:Y:S02]  /*9490*/  IMAD.MOV.U32 R112, RZ, RZ, R21 ;  /* 0x000000ffff707224 */ /* 0x000fe400078e0015 */
[----:B------:R-:W-:Y:S02]  /*94a0*/  IMAD.MOV.U32 R117, RZ, RZ, R28 ;  /* 0x000000ffff757224 */ /* 0x000fe400078e001c */
[C---:B------:R-:W-:Y:S02]  /*94b0*/  FFMA.FTZ R213, R2.reuse, R213, R166 ;  /* 0x000000d502d57223 */ /* 0x040fe400000100a6 */
[C---:B----4-:R-:W-:Y:S02]  /*94c0*/  FMUL.FTZ R4, R2.reuse, R108 ;  /* 0x0000006c02047220 */ /* 0x050fe40000410000 */
[C---:B------:R-:W-:Y:S01]  /*94d0*/  FMUL.FTZ R12, R2.reuse, R116 ;  /* 0x00000074020c7220 */ /* 0x040fe20000410000 */
[----:B------:R-:W-:Y:S01]  /*94e0*/  MOV R116, R24 ;  /* 0x0000001800747202 */ /* 0x000fe20000000f00 */
[C---:B------:R-:W-:Y:S02]  /*94f0*/  FMUL.FTZ R20, R2.reuse, R124 ;  /* 0x0000007c02147220 */ /* 0x040fe40000410000 */
[C---:B------:R-:W-:Y:S01]  /*9500*/  FMUL.FTZ R21, R2.reuse, R125 ;  /* 0x0000007d02157220 */ /* 0x040fe20000410000 */
[----:B------:R-:W-:Y:S01]  /*9510*/  MOV R125, R117 ;  /* 0x00000075007d7202 */ /* 0x000fe20000000f00 */
[----:B------:R-:W-:Y:S01]  /*9520*/  FMUL.FTZ R24, R2, R128 ;  /* 0x0000008002187220 */ /* 0x000fe20000410000 */
[----:B------:R-:W-:Y:S01]  /*9530*/  MOV R117, R109 ;  /* 0x0000006d00757202 */ /* 0x000fe20000000f00 */
[----:B-1----:R-:W-:Y:S01]  /*9540*/  FMUL.FTZ R11, R0, R115 ;  /* 0x00000073000b7220 */ /* 0x002fe20000410000 */
[----:B------:R-:W-:Y:S01]  /*9550*/  IADD3 R115, R218, -0x1, RZ ;  /* 0xffffffffda737810 */ /* 0x000fe20007ffe0ff */
[C---:B------:R-:W-:Y:S01]  /*9560*/  FMUL.FTZ R25, R2.reuse, R129 ;  /* 0x0000008102197220 */ /* 0x040fe20000410000 */
[----:B------:R-:W-:Y:S01]  /*9570*/  MOV R109, R51 ;  /* 0x00000033006d7202 */ /* 0x000fe20000000f00 */
        /* <DEDUP_REMOVED lines=8> */
[----:B------:R-:W-:Y:S01]  /*9600*/  IMAD.MOV.U32 R137, RZ, RZ, R19 ;  /* 0x000000ffff897224 */ /* 0x000fe200078e0013 */
[----:B------:R-:W-:Y:S01]  /*9610*/  MOV R124, R116 ;  /* 0x00000074007c7202 */ /* 0x000fe20000000f00 */
[C---:B------:R-:W-:Y:S02]  /*9620*/  FMUL.FTZ R36, R2.reuse, R140 ;  /* 0x0000008c02247220 */ /* 0x040fe40000410000 */
[C---:B------:R-:W-:Y:S01]  /*9630*/  FMUL.FTZ R37, R2.reuse, R141 ;  /* 0x0000008d02257220 */ /* 0x040fe20000410000 */
[----:B------:R-:W-:Y:S01]  /*9640*/  MOV R141, R10 ;  /* 0x0000000a008d7202 */ /* 0x000fe20000000f00 */
[----:B------:R-:W-:Y:S01]  /*9650*/  FMUL.FTZ R40, R2, R144 ;  /* 0x0000009002287220 */ /* 0x000fe20000410000 */
[----:B------:R-:W-:Y:S01]  /*9660*/  MOV R144, R18 ;  /* 0x0000001200907202 */ /* 0x000fe20000000f00 */
[----:B------:R-:W-:Y:S02]  /*9670*/  FMUL.FTZ R18, R0, R122 ;  /* 0x0000007a00127220 */ /* 0x000fe40000410000 */
[C---:B------:R-:W-:Y:S01]  /*9680*/  FMUL.FTZ R41, R2.reuse, R145 ;  /* 0x0000009102297220 */ /* 0x040fe20000410000 */
[----:B------:R-:W-:Y:S01]  /*9690*/  MOV R145, R42 ;  /* 0x0000002a00917202 */ /* 0x000fe20000000f00 */
[C---:B------:R-:W-:Y:S01]  /*96a0*/  FMUL.FTZ R44, R2.reuse, R148 ;  /* 0x00000094022c7220 */ /* 0x040fe20000410000 */
[----:B------:R-:W2:Y:S01]  /*96b0*/  LDL R122, [R1+0x28] ;  /* 0x00002800017a7983 */ /* 0x000ea20000100800 */
[C---:B------:R-:W-:Y:S01]  /*96c0*/  FMUL.FTZ R45, R2.reuse, R149 ;  /* 0x00000095022d7220 */ /* 0x040fe20000410000 */
[----:B------:R-:W-:Y:S01]  /*96d0*/  MOV R149, R50 ;  /* 0x0000003200957202 */ /* 0x000fe20000000f00 */
[C---:B------:R-:W-:Y:S02]  /*96e0*/  FMUL.FTZ R48, R2.reuse, R152 ;  /* 0x0000009802307220 */ /* 0x040fe40000410000 */
[----:B------:R-:W-:Y:S02]  /*96f0*/  IMAD.MOV.U32 R152, RZ, RZ, R47 ;  /* 0x000000ffff987224 */ /* 0x000fe400078e002f */
[----:B------:R-:W-:Y:S01]  /*9700*/  FMUL.FTZ R49, R2, R153 ;  /* 0x0000009902317220 */ /* 0x000fe20000410000 */
[----:B------:R-:W-:Y:S01]  /*9710*/  MOV R153, R23 ;  /* 0x0000001700997202 */ /* 0x000fe20000000f00 */
[----:B------:R-:W-:Y:S02]  /*9720*/  FMUL.FTZ R23, R0, R127 ;  /* 0x0000007f00177220 */ /* 0x000fe40000410000 */
        /* <DEDUP_REMOVED lines=12> */
[----:B------:R-:W-:Y:S02]  /*97f0*/  FMUL.FTZ R76, R2, R76 ;  /* 0x0000004c024c7220 */ /* 0x000fe40000410000 */
[----:B---3--:R-:W-:Y:S02]  /*9800*/  FFMA.FTZ R108, R0, R6, R165 ;  /* 0x00000006006c7223 */ /* 0x008fe400000100a5 */
        /* <DEDUP_REMOVED lines=11> */
[----:B------:R-:W-:Y:S01]  /*98c0*/  MOV R2, R30 ;  /* 0x0000001e00027202 */ /* 0x000fe20000000f00 */
[C---:B------:R-:W-:Y:S01]  /*98d0*/  FMUL.FTZ R6, R0.reuse, R110 ;  /* 0x0000006e00067220 */ /* 0x040fe20000410000 */
[----:B------:R-:W-:Y:S01]  /*98e0*/  MOV R110, R105 ;  /* 0x00000069006e7202 */ /* 0x000fe20000000f00 */
[C---:B------:R-:W-:Y:S01]  /*98f0*/  FMUL.FTZ R7, R0.reuse, R111 ;  /* 0x0000006f00077220 */ /* 0x040fe20000410000 */
[----:B------:R-:W-:Y:S01]  /*9900*/  MOV R111, R26 ;  /* 0x0000001a006f7202 */ /* 0x000fe20000000f00 */
[C---:B------:R-:W-:Y:S02]  /*9910*/  FMUL.FTZ R10, R0.reuse, R114 ;  /* 0x00000072000a7220 */ /* 0x040fe40000410000 */
[C---:B------:R-:W-:Y:S02]  /*9920*/  FMUL.FTZ R14, R0.reuse, R118 ;  /* 0x00000076000e7220 */ /* 0x040fe40000410000 */
[C---:B------:R-:W-:Y:S01]  /*9930*/  FMUL.FTZ R15, R0.reuse, R119 ;  /* 0x00000077000f7220 */ /* 0x040fe20000410000 */
[----:B------:R-:W-:Y:S01]  /*9940*/  MOV R119, R121 ;  /* 0x0000007900777202 */ /* 0x000fe20000000f00 */
[----:B------:R-:W-:Y:S01]  /*9950*/  IMAD.MOV.U32 R121, RZ, RZ, R113 ;  /* 0x000000ffff797224 */ /* 0x000fe200078e0071 */
[----:B------:R-:W-:Y:S01]  /*9960*/  MOV R113, R43 ;  /* 0x0000002b00717202 */ /* 0x000fe20000000f00 */
[----:B------:R-:W-:Y:S02]  /*9970*/  IMAD.MOV.U32 R133, RZ, RZ, R31 ;  /* 0x000000ffff857224 */ /* 0x000fe400078e001f */
        /* <DEDUP_REMOVED lines=8> */
[----:B------:R-:W-:Y:S01]  /*9a00*/  MOV R146, R141 ;  /* 0x0000008d00927202 */ /* 0x000fe20000000f00 */
        /* <DEDUP_REMOVED lines=29> */
[----:B------:R-:W-:Y:S01]  /*9be0*/  IMAD.MOV.U32 R140, RZ, RZ, R120 ;  /* 0x000000ffff8c7224 */ /* 0x000fe200078e0078 */
[----:B------:R-:W-:Y:S01]  /*9bf0*/  MOV R120, R112 ;  /* 0x0000007000787202 */ /* 0x000fe20000000f00 */
[----:B------:R-:W-:Y:S02]  /*9c00*/  IMAD.MOV.U32 R112, RZ, RZ, R35 ;  /* 0x000000ffff707224 */ /* 0x000fe400078e0023 */
[C---:B------:R-:W-:Y:S01]  /*9c10*/  FMUL.FTZ R35, R0.reuse, R139 ;  /* 0x0000008b00237220 */ /* 0x040fe20000410000 */
[----:B------:R-:W-:Y:S01]  /*9c20*/  MOV R154, R120 ;  /* 0x00000078009a7202 */ /* 0x000fe20000000f00 */
[----:B------:R-:W-:Y:S01]  /*9c30*/  IMAD.MOV.U32 R114, RZ, RZ, R27 ;  /* 0x000000ffff727224 */ /* 0x000fe200078e001b */
[----:B------:R-:W-:Y:S01]  /*9c40*/  MOV R126, R112 ;  /* 0x00000070007e7202 */ /* 0x000fe20000000f00 */
[C---:B------:R-:W-:Y:S02]  /*9c50*/  FMUL.FTZ R27, R0.reuse, R131 ;  /* 0x00000083001b7220 */ /* 0x040fe40000410000 */
[----:B------:R-:W-:Y:S02]  /*9c60*/  IMAD.MOV.U32 R148, RZ, RZ, R39 ;  /* 0x000000ffff947224 */ /* 0x000fe400078e0027 */
[----:B------:R-:W-:Y:S01]  /*9c70*/  FMUL.FTZ R39, R0, R143 ;  /* 0x0000008f00277220 */ /* 0x000fe20000410000 */
[----:B------:R-:W-:Y:S01]  /*9c80*/  @P6 SHF.R.S32.HI R0, RZ, 0x1f, R115 ;  /* 0x0000001fff006819 */ /* 0x000fe20000011473 */
[----:B------:R-:W-:Y:S01]  /*9c90*/  IMAD.MOV.U32 R118, RZ, RZ, R2 ;  /* 0x000000ffff767224 */ /* 0x000fe200078e0002 */
[----:B------:R-:W-:Y:S01]  /*9ca0*/  MOV R143, R110 ;  /* 0x0000006e008f7202 */ /* 0x000fe20000000f00 */
[----:B------:R-:W-:Y:S02]  /*9cb0*/  IMAD.MOV.U32 R116, RZ, RZ, R104 ;  /* 0x000000ffff747224 */ /* 0x000fe400078e0068 */
[----:B------:R-:W-:Y:S01]  /*9cc0*/  @P6 IMAD R0, R0, c[0x0][0x1e0], RZ ;  /* 0x0000780000006a24 */ /* 0x000fe200078e02ff */
[----:B------:R-:W-:Y:S01]  /*9cd0*/  MOV R139, R118 ;  /* 0x00000076008b7202 */ /* 0x000fe20000000f00 */
[C---:B------:R-:W-:Y:S01]  /*9ce0*/  @P6 IMAD.WIDE.U32 R104, R115.reuse, c[0x0][0x1e0], RZ ;  /* 0x0000780073686a25 */ /* 0x040fe200078e00ff */
[----:B------:R-:W-:Y:S03]  /*9cf0*/  MOV R141, R116 ;  /* 0x00000074008d7202 */ /* 0x000fe60000000f00 */
[----:B------:R-:W-:Y:S01]  /*9d00*/  @P6 IMAD R0, R115, c[0x0][0x1e4], R0 ;  /* 0x0000790073006a24 */ /* 0x000fe200078e0200 */
[----:B------:R-:W-:Y:S01]  /*9d10*/  MOV R115, R114 ;  /* 0x0000007200737202 */ /* 0x000fe20000000f00 */
[----:B------:R-:W-:Y:S01]  /*9d20*/  IMAD.MOV.U32 R127, RZ, RZ, R119 ;  /* 0x000000ffff7f7224 */ /* 0x000fe200078e0077 */
[----:B------:R-:W-:Y:S01]  /*9d30*/  MOV R114, R149 ;  /* 0x0000009500727202 */ /* 0x000fe20000000f00 */
[----:B------:R-:W-:Y:S01]  /*9d40*/  IMAD.MOV.U32 R123, RZ, RZ, R132 ;  /* 0x000000ffff7b7224 */ /* 0x000fe200078e0084 */
[----:B------:R-:W-:Y:S01]  /*9d50*/  MOV R149, R133 ;  /* 0x0000008500957202 */ /* 0x000fe20000000f00 */
[----:B------:R-:W-:Y:S01]  /*9d60*/  IMAD.MOV.U32 R133, RZ, RZ, R3 ;  /* 0x000000ffff857224 */ /* 0x000fe200078e0003 */
[----:B------:R-:W-:Y:S01]  /*9d70*/  @P6 IADD3 R0, R105, R0, RZ ;  /* 0x0000000069006210 */ /* 0x000fe20007ffe0ff */
[----:B------:R-:W2:Y:S01]  /*9d80*/  LDL.64 R2, [R1+0x30] ;  /* 0x0000300001027983 */ /* 0x000ea20000100a00 */
[----:B------:R-:W-:Y:S01]  /*9d90*/  IMAD.MOV.U32 R132, RZ, RZ, R107 ;  /* 0x000000ffff847224 */ /* 0x000fe200078e006b */
[----:B------:R-:W-:Y:S01]  /*9da0*/  MOV R119, R114 ;  /* 0x0000007200777202 */ /* 0x000fe20000000f00 */
[----:B------:R-:W-:Y:S01]  /*9db0*/  IMAD.MOV.U32 R134, RZ, RZ, R111 ;  /* 0x000000ffff867224 */ /* 0x000fe200078e006f */
[----:B------:R-:W-:Y:S01]  /*9dc0*/  MOV R131, R123 ;  /* 0x0000007b00837202 */ /* 0x000fe20000000f00 */
[----:B------:R-:W-:Y:S01]  /*9dd0*/  @P6 IMAD R0, R0, 0x60, RZ ;  /* 0x0000006000006824 */ /* 0x000fe200078e02ff */
[----:B------:R-:W-:Y:S01]  /*9de0*/  MOV R123, R113 ;  /* 0x00000071007b7202 */ /* 0x000fe20000000f00 */
[----:B------:R-:W-:Y:S01]  /*9df0*/  IMAD.MOV.U32 R130, RZ, RZ, R126 ;  /* 0x000000ffff827224 */ /* 0x000fe200078e007e */
[----:B------:R-:W-:Y:S01]  /*9e00*/  MOV R138, R115 ;  /* 0x00000073008a7202 */ /* 0x000fe20000000f00 */
[----:B------:R-:W-:Y:S01]  /*9e10*/  IMAD.MOV.U32 R126, RZ, RZ, R109 ;  /* 0x000000ffff7e7224 */ /* 0x000fe200078e006d */
[----:B------:R-:W-:Y:S01]  /*9e20*/  MOV R150, R133 ;  /* 0x0000008500967202 */ /* 0x000fe20000000f00 */
[----:B------:R-:W-:Y:S01]  /*9e30*/  IMAD.MOV.U32 R147, RZ, RZ, R140 ;  /* 0x000000ffff937224 */ /* 0x000fe200078e008c */
[----:B------:R-:W-:Y:S01]  /*9e40*/  MOV R140, R121 ;  /* 0x00000079008c7202 */ /* 0x000fe20000000f00 */
[----:B------:R-:W-:Y:S01]  /*9e50*/  FFMA.FTZ R112, R211, c[0x0][0x2d0], -R103 ;  /* 0x0000b400d3707a23 */ /* 0x000fe20000010867 */
[----:B------:R-:W-:Y:S01]  /*9e60*/  MOV R133, R125 ;  /* 0x0000007d00857202 */ /* 0x000fe20000000f00 */
[----:B------:R-:W-:Y:S02]  /*9e70*/  IMAD.MOV.U32 R142, RZ, RZ, R119 ;  /* 0x000000ffff8e7224 */ /* 0x000fe400078e0077 */
[----:B------:R-:W-:Y:S02]  /*9e80*/  IMAD.MOV.U32 R125, RZ, RZ, R117 ;  /* 0x000000ffff7d7224 */ /* 0x000fe400078e0075 */
[----:B------:R-:W-:Y:S01]  /*9e90*/  MUFU.EX2 R112, R112 ;  /* 0x0000007000707308 */ /* 0x000fe20000000800 */
[----:B------:R-:W-:Y:S02]  /*9ea0*/  IMAD.MOV.U32 R151, RZ, RZ, R124 ;  /* 0x000000ffff977224 */ /* 0x000fe400078e007c */
[----:B------:R-:W-:Y:S03]  /*9eb0*/  FFMA.FTZ R128, R128, c[0x0][0x2d0], -R164 ;  /* 0x0000b40080807a23 */ /* 0x000fe600000108a4 */
[----:B------:R-:W-:Y:S02]  /*9ec0*/  MOV R155, R151 ;  /* 0x00000097009b7202 */ /* 0x000fe40000000f00 */
[----:B------:R-:W-:Y:S01]  /*9ed0*/  MOV R151, R147 ;  /* 0x0000009300977202 */ /* 0x000fe20000000f00 */
[----:B------:R-:W-:Y:S01]  /*9ee0*/  IMAD.MOV.U32 R147, RZ, RZ, R143 ;  /* 0x000000ffff937224 */ /* 0x000fe200078e008f */
[----:B--2---:R-:W-:Y:S02]  /*9ef0*/  @P6 MOV R3, R122 ;  /* 0x0000007a00036202 */ /* 0x004fe40000000f00 */
[----:B------:R-:W-:Y:S02]  /*9f00*/  MOV R122, R149 ;  /* 0x00000095007a7202 */ /* 0x000fe40000000f00 */
[----:B------:R-:W-:Y:S01]  /*9f10*/  MOV R149, R129 ;  /* 0x0000008100957202 */ /* 0x000fe20000000f00 */
[----:B------:R-:W-:Y:S01]  /*9f20*/  @P6 IMAD.WIDE.U32 R2, R104, 0x60, R2 ;  /* 0x0000006068026825 */ /* 0x000fe200078e0002 */
[----:B------:R-:W-:Y:S02]  /*9f30*/  MOV R129, R106 ;  /* 0x0000006a00817202 */ /* 0x000fe40000000f00 */
[----:B------:R-:W-:Y:S02]  /*9f40*/  MOV R135, R122 ;  /* 0x0000007a00877202 */ /* 0x000fe40000000f00 */
[----:B------:R-:W-:Y:S02]  /*9f50*/  @P6 IADD3 R0, R3, R0, RZ ;  /* 0x0000000003006210 */ /* 0x000fe40007ffe0ff */
[----:B------:R-:W-:Y:S01]  /*9f60*/  MOV R143, R135 ;  /* 0x00000087008f7202 */ /* 0x000fe20000000f00 */
[----:B------:R-:W-:Y:S01]  /*9f70*/  IMAD.MOV.U32 R135, RZ, RZ, R130 ;  /* 0x000000ffff877224 */ /* 0x000fe200078e0082 */
[C---:B------:R-:W-:Y:S01]  /*9f80*/  @P6 SHF.L.U64.HI R104, R2.reuse, 0x1, R0 ;  /* 0x0000000102686819 */ /* 0x040fe20000010200 */
[----:B------:R-:W-:Y:S01]  /*9f90*/  @P6 IMAD.SHL.U32 R0, R2, 0x2, RZ ;  /* 0x0000000202006824 */ /* 0x000fe200078e00ff */
[----:B------:R-:W-:Y:S04]  /*9fa0*/  MOV R130, R125 ;  /* 0x0000007d00827202 */ /* 0x000fe80000000f00 */
[C---:B------:R-:W-:Y:S02]  /*9fb0*/  @P6 IADD3 R2, P0, R0.reuse, c[0x0][0x1c8], RZ ;  /* 0x0000720000026a10 */ /* 0x040fe40007f1e0ff */
[----:B------:R-:W-:Y:S02]  /*9fc0*/  @P6 IADD3 R106, P5, R0, 0x80, RZ ;  /* 0x00000080006a6810 */ /* 0x000fe40007fbe0ff */
[----:B------:R-:W-:Y:S02]  /*9fd0*/  @P6 IADD3.X R3, R104, c[0x0][0x1cc], RZ, P0, !PT ;  /* 0x0000730068036a10 */ /* 0x000fe400007fe4ff */
[----:B------:R-:W-:Y:S03]  /*9fe0*/  @P6 IADD3 R106, P0, R106, c[0x0][0x1c8], RZ ;  /* 0x000072006a6a6a10 */ /* 0x000fe60007f1e0ff */
[----:B------:R1:W-:Y:S01]  /*9ff0*/  @P6 LDGSTS.E.BYPASS.LTC128B.128 [R127+0xc100], [R2.64], !P4 ;  /* 0x0c100000027f6fae */ /* 0x0003e2000e101d48 */
[--C-:B------:R-:W-:Y:S02]  /*a000*/  @P6 IADD3.X R107, RZ, c[0x0][0x1cc], R104.reuse, P0, P5 ;  /* 0x00007300ff6b6a10 */ /* 0x100fe400007ea468 */
[----:B------:R-:W-:Y:S05]  /*a010*/  @P6 IADD3 R0, P5, R0, 0x100, RZ ;  /* 0x0000010000006810 */ /* 0x000fea0007fbe0ff */
[----:B------:R2:W-:Y:S02]  /*a020*/  @P6 LDGSTS.E.BYPASS.LTC128B.128 [R127+0xf100], [R106.64], !P3 ;  /* 0x0f1000006a7f6fae */ /* 0x0005e4000d901d48 */
[----:B--2---:R-:W-:Y:S01]  /*a030*/  @P6 IADD3 R106, P0, R0, c[0x0][0x1c8], RZ ;  /* 0x00007200006a6a10 */ /* 0x004fe20007f1e0ff */
[--C-:B------:R-:W-:Y:S03]  /*a040*/  FFMA.FTZ R0, R210, c[0x0][0x2d0], -R103.reuse ;  /* 0x0000b400d2007a23 */ /* 0x100fe60000010867 */
[----:B------:R-:W-:Y:S02]  /*a050*/  @P6 IADD3.X R107, RZ, c[0x0][0x1cc], R104, P0, P5 ;  /* 0x00007300ff6b6a10 */ /* 0x000fe400007ea468 */
[----:B------:R-:W-:Y:S01]  /*a060*/  @P6 MOV R104, 0x6 ;  /* 0x0000000600686802 */ /* 0x000fe20000000f00 */
[----:B------:R-:W2:Y:S02]  /*a070*/  MUFU.EX2 R0, R0 ;  /* 0x0000000000007308 */ /* 0x000ea40000000800 */
[----:B------:R3:W-:Y:S02]  /*a080*/  @P6 LDGSTS.E.BYPASS.LTC128B.128 [R127+0x12100], [R106.64], !P2 ;  /* 0x121000006a7f6fae */ /* 0x0007e4000d101d48 */
[----:B---3--:R-:W-:Y:S04]  /*a090*/  @P6 MOV R106, c[0x0][0x1e0] ;  /* 0x00007800006a6a02 */ /* 0x008fe80000000f00 */
[C---:B------:R-:W-:Y:S01]  /*a0a0*/  @P6 SHF.L.U64.HI R104, R106.reuse, R104, c[0x0][0x1e4] ;  /* 0x000079006a686619 */ /* 0x040fe20000010268 */
[----:B------:R-:W-:Y:S05]  /*a0b0*/  @P6 IMAD.SHL.U32 R106, R106, 0x40, RZ ;  /* 0x000000406a6a6824 */ /* 0x000fea00078e00ff */
[----:B-1----:R-:W-:Y:S04]  /*a0c0*/  @P6 IADD3 R2, P0, R2, R106, RZ ;  /* 0x0000006a02026210 */ /* 0x002fe80007f1e0ff */
[----:B------:R-:W-:Y:S02]  /*a0d0*/  @P6 IADD3.X R3, R104, R3, RZ, P0, !PT ;  /* 0x0000000368036210 */ /* 0x000fe400007fe4ff */
[----:B------:R-:W-:Y:S03]  /*a0e0*/  @P6 IADD3 R106, P0, R106, R2, RZ ;  /* 0x000000026a6a6210 */ /* 0x000fe60007f1e0ff */
[----:B------:R1:W-:Y:S01]  /*a0f0*/  @P6 LDGSTS.E.BYPASS.LTC128B.128 [R127+0xd100], [R2.64], !P4 ;  /* 0x0d100000027f6fae */ /* 0x0003e2000e101d48 */
[----:B------:R-:W-:Y:S02]  /*a100*/  @P6 IADD3.X R107, R104, R3, RZ, P0, !PT ;  /* 0x00000003686b6210 */ /* 0x000fe400007fe4ff */
[----:B--2---:R-:W-:Y:S01]  /*a110*/  F2FP.BF16.PACK_AB R104, R0, R166 ;  /* 0x000000a60068723e */ /* 0x004fe200000010ff */
[--C-:B------:R-:W-:Y:S04]  /*a120*/  FFMA.FTZ R166, R136, c[0x0][0x2d0], -R164.reuse ;  /* 0x0000b40088a67a23 */ /* 0x100fe800000108a4 */
[----:B------:R1:W-:Y:S02]  /*a130*/  @P6 LDGSTS.E.BYPASS.LTC128B.128 [R127+0x10100], [R2.64+0x80], !P3 ;  /* 0x10100080027f6fae */ /* 0x0003e4000d901d48 */
[----:B------:R-:W-:Y:S06]  /*a140*/  MUFU.EX2 R166, R166 ;  /* 0x000000a600a67308 */ /* 0x000fec0000000800 */
[----:B------:R1:W-:Y:S08]  /*a150*/  @P6 LDGSTS.E.BYPASS.LTC128B.128 [R127+0x13100], [R2.64+0x100], !P2 ;  /* 0x13100100027f6fae */ /* 0x0003f0000d101d48 */
[----:B------:R2:W-:Y:S08]  /*a160*/  @P6 LDGSTS.E.BYPASS.LTC128B.128 [R127+0xe100], [R106.64], !P4 ;  /* 0x0e1000006a7f6fae */ /* 0x0005f0000e101d48 */
[----:B------:R2:W-:Y:S08]  /*a170*/  @P6 LDGSTS.E.BYPASS.LTC128B.128 [R127+0x11100], [R106.64+0x80], !P3 ;  /* 0x111000806a7f6fae */ /* 0x0005f0000d901d48 */
[----:B------:R2:W-:Y:S01]  /*a180*/  @P6 LDGSTS.E.BYPASS.LTC128B.128 [R127+0x14100], [R106.64+0x100], !P2 ;  /* 0x141001006a7f6fae */ /* 0x0005e2000d101d48 */
[--C-:B-1----:R-:W-:Y:S02]  /*a190*/  FFMA.FTZ R2, R167, c[0x0][0x2d0], -R164.reuse ;  /* 0x0000b400a7027a23 */ /* 0x102fe400000108a4 */
[----:B------:R-:W-:Y:S05]  /*a1a0*/  FFMA.FTZ R3, R212, c[0x0][0x2d0], -R103 ;  /* 0x0000b400d4037a23 */ /* 0x000fea0000010867 */
[----:B------:R-:W0:Y:S01]  /*a1b0*/  LDGDEPBAR ;  /* 0x00000000000079af */ /* 0x000e220000000000 */
[----:B------:R-:W1:Y:S10]  /*a1c0*/  MUFU.EX2 R2, R2 ;  /* 0x0000000200027308 */ /* 0x000e740000000800 */
[----:B------:R3:W4:Y:S01]  /*a1d0*/  MUFU.EX2 R114, R3 ;  /* 0x0000000300727308 */ /* 0x0007220000000800 */
[----:B--2---:R-:W-:Y:S02]  /*a1e0*/  FADD.FTZ R106, R0, R213 ;  /* 0x000000d5006a7221 */ /* 0x004fe40000010000 */
[----:B------:R-:W-:Y:S02]  /*a1f0*/  FFMA.FTZ R0, R209, c[0x0][0x2d0], -R164 ;  /* 0x0000b400d1007a23 */ /* 0x000fe400000108a4 */
[----:B------:R-:W-:Y:S02]  /*a200*/  FADD.FTZ R115, R112, R106 ;  /* 0x0000006a70737221 */ /* 0x000fe40000010000 */
[C---:B-1----:R-:W-:Y:S03]  /*a210*/  FADD.FTZ R121, R2.reuse, R108 ;  /* 0x0000006c02797221 */ /* 0x042fe60000010000 */
[----:B------:R1:W-:Y:S01]  /*a220*/  MUFU.EX2 R113, R0 ;  /* 0x0000000000717308 */ /* 0x0003e20000000800 */
[----:B------:R-:W2:Y:S01]  /*a230*/  LDSM.16.MT88.4 R108, [R224] ;  /* 0x00000000e06c783b */ /* 0x000ea20000004200 */
[----:B------:R-:W-:Y:S01]  /*a240*/  F2FP.BF16.PACK_AB R105, R2, R165 ;  /* 0x000000a50269723e */ /* 0x000fe200000010ff */
[--C-:B------:R-:W-:Y:S02]  /*a250*/  FFMA.FTZ R2, R220, c[0x0][0x2d0], -R103.reuse ;  /* 0x0000b400dc027a23 */ /* 0x100fe40000010867 */
[--C-:B------:R-:W-:Y:S02]  /*a260*/  FFMA.FTZ R165, R153, c[0x0][0x2d0], -R103.reuse ;  /* 0x0000b40099a57a23 */ /* 0x100fe40000010867 */
[--C-:B---3--:R-:W-:Y:S01]  /*a270*/  FFMA.FTZ R3, R208, c[0x0][0x2d0], -R164.reuse ;  /* 0x0000b400d0037a23 */ /* 0x108fe200000108a4 */
[----:B----4-:R-:W-:Y:S02]  /*a280*/  F2FP.BF16.PACK_AB R106, R114, R112 ;  /* 0x00000070726a723e */ /* 0x010fe400000010ff */
[----:B------:R3:W-:Y:S01]  /*a290*/  MUFU.EX2 R119, R2 ;  /* 0x0000000200777308 */ /* 0x0007e20000000800 */
[--C-:B------:R-:W-:Y:S09]  /*a2a0*/  FFMA.FTZ R112, R216, c[0x0][0x2d0], -R164.reuse ;  /* 0x0000b400d8707a23 */ /* 0x100ff200000108a4 */
[----:B------:R-:W4:Y:S01]  /*a2b0*/  MUFU.EX2 R3, R3 ;  /* 0x0000000300037308 */ /* 0x000f220000000800 */
[----:B-1----:R-:W-:Y:S09]  /*a2c0*/  FFMA.FTZ R0, R219, c[0x0][0x2d0], -R103 ;  /* 0x0000b400db007a23 */ /* 0x002ff20000010867 */
[----:B------:R-:W-:Y:S01]  /*a2d0*/  MUFU.EX2 R120, R112 ;  /* 0x0000007000787308 */ /* 0x000fe20000000800 */
[--C-:B---3--:R-:W-:Y:S09]  /*a2e0*/  FFMA.FTZ R2, R215, c[0x0][0x2d0], -R164.reuse ;  /* 0x0000b400d7027a23 */ /* 0x108ff200000108a4 */
[----:B------:R1:W-:Y:S01]  /*a2f0*/  MUFU.EX2 R116, R2 ;  /* 0x0000000200747308 */ /* 0x0003e20000000800 */
[----:B----4-:R-:W-:Y:S01]  /*a300*/  F2FP.BF16.PACK_AB R107, R113, R3 ;  /* 0x00000003716b723e */ /* 0x010fe200000010ff */
[----:B------:R-:W-:Y:S04]  /*a310*/  FADD.FTZ R3, R3, R121 ;  /* 0x0000007903037221 */ /* 0x000fe80000010000 */
[----:B------:R-:W-:Y:S04]  /*a320*/  FADD.FTZ R122, R113, R3 ;  /* 0x00000003717a7221 */ /* 0x000fe80000010000 */
[----:B------:R-:W3:Y:S01]  /*a330*/  MUFU.EX2 R0, R0 ;  /* 0x0000000000007308 */ /* 0x000ee20000000800 */
[C---:B--2---:R-:W-:Y:S05]  /*a340*/  HMMA.16816.F32.BF16 R4, R104.reuse, R108, R4 ;  /* 0x0000006c6804723c */ /* 0x044fea0000041804 */
[--C-:B------:R-:W-:Y:S03]  /*a350*/  FFMA.FTZ R3, R130, c[0x0][0x2d0], -R164.reuse ;  /* 0x0000b40082037a23 */ /* 0x100fe600000108a4 */
[C---:B------:R-:W-:Y:S01]  /*a360*/  HMMA.16816.F32.BF16 R8, R104.reuse, R110, R8 ;  /* 0x0000006e6808723c */ /* 0x040fe20000041808 */
[----:B------:R-:W2:Y:S01]  /*a370*/  LDSM.16.MT88.4 R108, [R228] ;  /* 0x00000000e46c783b */ /* 0x000ea20000004200 */
[----:B------:R-:W-:Y:S02]  /*a380*/  MUFU.EX2 R130, R3 ;  /* 0x0000000300827308 */ /* 0x000fe40000000800 */
[--C-:B-1----:R-:W-:Y:S08]  /*a390*/  FFMA.FTZ R2, R214, c[0x0][0x2d0], -R164.reuse ;  /* 0x0000b400d6027a23 */ /* 0x102ff000000108a4 */
[----:B------:R1:W4:Y:S10]  /*a3a0*/  MUFU.EX2 R118, R2 ;  /* 0x0000000200767308 */ /* 0x0003340000000800 */
[----:B------:R-:W-:Y:S01]  /*a3b0*/  MUFU.EX2 R165, R165 ;  /* 0x000000a500a57308 */ /* 0x000fe20000000800 */
[--C-:B-1----:R-:W-:Y:S09]  /*a3c0*/  FFMA.FTZ R2, R221, c[0x0][0x2d0], -R103.reuse ;  /* 0x0000b400dd027a23 */ /* 0x102ff20000010867 */
[----:B------:R1:W-:Y:S01]  /*a3d0*/  MUFU.EX2 R117, R2 ;  /* 0x0000000200757308 */ /* 0x0003e20000000800 */
[C---:B--2---:R-:W-:Y:S08]  /*a3e0*/  HMMA.16816.F32.BF16 R12, R104.reuse, R108, R12 ;  /* 0x0000006c680c723c */ /* 0x044ff0000004180c */
[C---:B------:R-:W-:Y:S01]  /*a3f0*/  HMMA.16816.F32.BF16 R16, R104.reuse, R110, R16 ;  /* 0x0000006e6810723c */ /* 0x040fe20000041810 */
[----:B------:R-:W2:Y:S03]  /*a400*/  LDSM.16.MT88.4 R108, [R227] ;  /* 0x00000000e36c783b */ /* 0x000ea60000004200 */
[----:B-1----:R-:W-:Y:S01]  /*a410*/  FFMA.FTZ R2, R222, c[0x0][0x2d0], -R103 ;  /* 0x0000b400de027a23 */ /* 0x002fe20000010867 */
[----:B------:R-:W-:Y:S03]  /*a420*/  IADD3 R222, R218, -0x1, RZ ;  /* 0xffffffffdade7810 */ /* 0x000fe60007ffe0ff */
[----:B------:R1:W1:Y:S01]  /*a430*/  MUFU.EX2 R127, R2 ;  /* 0x00000002007f7308 */ /* 0x0002620000000800 */
[C---:B--2---:R-:W-:Y:S03]  /*a440*/  HMMA.16816.F32.BF16 R20, R104.reuse, R108, R20 ;  /* 0x0000006c6814723c */ /* 0x044fe60000041814 */
[----:B-1----:R-:W-:Y:S06]  /*a450*/  FFMA.FTZ R2, R217, c[0x0][0x2d0], -R164 ;  /* 0x0000b400d9027a23 */ /* 0x002fec00000108a4 */
[----:B------:R1:W2:Y:S01]  /*a460*/  MUFU.EX2 R124, R2 ;  /* 0x00000002007c7308 */ /* 0x0002a20000000800 */
[C---:B------:R-:W-:Y:S01]  /*a470*/  HMMA.16816.F32.BF16 R24, R104.reuse, R110, R24 ;  /* 0x0000006e6818723c */ /* 0x040fe20000041818 */
[----:B------:R-:W2:Y:S02]  /*a480*/  LDSM.16.MT88.4 R108, [R249] ;  /* 0x00000000f96c783b */ /* 0x000ea40000004200 */
[----:B-1----:R-:W-:Y:S06]  /*a490*/  FADD.FTZ R2, R114, R115 ;  /* 0x0000007372027221 */ /* 0x002fec0000010000 */
[----:B------:R-:W-:Y:S03]  /*a4a0*/  LDSM.16.MT88.4 R112, [R228+0x1000] ;  /* 0x00100000e470783b */ /* 0x000fe60000004200 */
[----:B---3--:R-:W-:Y:S02]  /*a4b0*/  FADD.FTZ R121, R0, R2 ;  /* 0x0000000200797221 */ /* 0x008fe40000010000 */
[----:B------:R-:W-:Y:S04]  /*a4c0*/  FADD.FTZ R2, R116, R122 ;  /* 0x0000007a74027221 */ /* 0x000fe80000010000 */
[----:B----4-:R-:W-:Y:S04]  /*a4d0*/  FADD.FTZ R2, R118, R2 ;  /* 0x0000000276027221 */ /* 0x010fe80000010000 */
[----:B------:R-:W-:Y:S01]  /*a4e0*/  FADD.FTZ R2, R120, R2 ;  /* 0x0000000278027221 */ /* 0x000fe20000010000 */
[C---:B--2---:R-:W-:Y:S08]  /*a4f0*/  HMMA.16816.F32.BF16 R28, R104.reuse, R108, R28 ;  /* 0x0000006c681c723c */ /* 0x044ff0000004181c */
        /* <DEDUP_REMOVED lines=25> */
[----:B------:R-:W1:Y:S06]  /*a690*/  LDSM.16.MT88.4 R108, [R224+0x800] ;  /* 0x00080000e06c783b */ /* 0x000e6c0000004200 */
[----:B------:R-:W-:Y:S01]  /*a6a0*/  F2FP.BF16.PACK_AB R104, R119, R0 ;  /* 0x000000007768723e */ /* 0x000fe200000010ff */
[--C-:B------:R-:W-:Y:S01]  /*a6b0*/  FFMA.FTZ R0, R126, c[0x0][0x2d0], -R103.reuse ;  /* 0x0000b4007e007a23 */ /* 0x100fe20000010867 */
[----:B------:R-:W-:Y:S03]  /*a6c0*/  F2FP.BF16.PACK_AB R105, R118, R116 ;  /* 0x000000747669723e */ /* 0x000fe600000010ff */
[----:B------:R-:W-:Y:S02]  /*a6d0*/  F2FP.BF16.PACK_AB R106, R127, R117 ;  /* 0x000000757f6a723e */ /* 0x000fe400000010ff */
[C---:B------:R-:W-:Y:S01]  /*a6e0*/  F2FP.BF16.PACK_AB R107, R124.reuse, R120 ;  /* 0x000000787c6b723e */ /* 0x040fe200000010ff */
[----:B------:R-:W-:Y:S01]  /*a6f0*/  FADD.FTZ R124, R124, R2 ;  /* 0x000000027c7c7221 */ /* 0x000fe20000010000 */
[----:B------:R-:W-:Y:S02]  /*a700*/  MOV R126, R123 ;  /* 0x0000007b007e7202 */ /* 0x000fe40000000f00 */
[----:B------:R2:W3:Y:S03]  /*a710*/  MUFU.EX2 R123, R0 ;  /* 0x00000000007b7308 */ /* 0x0004e60000000800 */
[C---:B-1----:R-:W-:Y:S03]  /*a720*/  HMMA.16816.F32.BF16 R4, R104.reuse, R108, R4 ;  /* 0x0000006c6804723c */ /* 0x042fe60000041804 */
[--C-:B--2---:R-:W-:Y:S02]  /*a730*/  FFMA.FTZ R0, R154, c[0x0][0x2d0], -R103.reuse ;  /* 0x0000b4009a007a23 */ /* 0x104fe40000010867 */
[----:B------:R-:W-:Y:S01]  /*a740*/  IMAD.MOV.U32 R154, RZ, RZ, R150 ;  /* 0x000000ffff9a7224 */ /* 0x000fe200078e0096 */
[----:B------:R-:W-:Y:S02]  /*a750*/  MOV R150, R146 ;  /* 0x0000009200967202 */ /* 0x000fe40000000f00 */
[C---:B------:R-:W-:Y:S01]  /*a760*/  HMMA.16816.F32.BF16 R8, R104.reuse, R110, R8 ;  /* 0x0000006e6808723c */ /* 0x040fe20000041808 */
[----:B------:R-:W1:Y:S03]  /*a770*/  LDSM.16.MT88.4 R108, [R228+0x800] ;  /* 0x00080000e46c783b */ /* 0x000e660000004200 */
[----:B------:R-:W-:Y:S02]  /*a780*/  MOV R146, R131 ;  /* 0x0000008300927202 */ /* 0x000fe40000000f00 */
[----:B------:R-:W-:Y:S02]  /*a790*/  MOV R131, R129 ;  /* 0x0000008100837202 */ /* 0x000fe40000000f00 */
[----:B------:R2:W4:Y:S04]  /*a7a0*/  MUFU.EX2 R129, R0 ;  /* 0x0000000000817308 */ /* 0x0005280000000800 */
[--C-:B--2---:R-:W-:Y:S06]  /*a7b0*/  FFMA.FTZ R0, R126, c[0x0][0x2d0], -R164.reuse ;  /* 0x0000b4007e007a23 */ /* 0x104fec00000108a4 */
[----:B------:R2:W-:Y:S01]  /*a7c0*/  MUFU.EX2 R125, R0 ;  /* 0x00000000007d7308 */ /* 0x0005e20000000800 */
[C---:B-1----:R-:W-:Y:S08]  /*a7d0*/  HMMA.16816.F32.BF16 R12, R104.reuse, R108, R12 ;  /* 0x0000006c680c723c */ /* 0x042ff0000004180c */
[C---:B------:R-:W-:Y:S01]  /*a7e0*/  HMMA.16816.F32.BF16 R16, R104.reuse, R110, R16 ;  /* 0x0000006e6810723c */ /* 0x040fe20000041810 */
[----:B------:R-:W1:Y:S03]  /*a7f0*/  LDSM.16.MT88.4 R108, [R227+0x800] ;  /* 0x00080000e36c783b */ /* 0x000e660000004200 */
[----:B--2---:R-:W-:Y:S05]  /*a800*/  FFMA.FTZ R0, R223, c[0x0][0x2d0], -R164 ;  /* 0x0000b400df007a23 */ /* 0x004fea00000108a4 */
[----:B------:R-:W2:Y:S01]  /*a810*/  LDL R223, [R1+0xc] ;  /* 0x00000c0001df7983 */ /* 0x000ea20000100800 */
[----:B------:R3:W-:Y:S02]  /*a820*/  MUFU.EX2 R126, R0 ;  /* 0x00000000007e7308 */ /* 0x0007e40000000800 */
[----:B---3--:R-:W-:Y:S01]  /*a830*/  FFMA.FTZ R0, R155, c[0x0][0x2d0], -R103 ;  /* 0x0000b4009b007a23 */ /* 0x008fe20000010867 */
[C---:B-1----:R-:W-:Y:S03]  /*a840*/  HMMA.16816.F32.BF16 R20, R104.reuse, R108, R20 ;  /* 0x0000006c6814723c */ /* 0x042fe60000041814 */
[----:B------:R-:W-:Y:S01]  /*a850*/  IMAD.MOV.U32 R155, RZ, RZ, R154 ;  /* 0x000000ffff9b7224 */ /* 0x000fe200078e009a */
[----:B------:R-:W-:Y:S02]  /*a860*/  MOV R154, R150 ;  /* 0x00000096009a7202 */ /* 0x000fe40000000f00 */
[----:B------:R-:W-:Y:S01]  /*a870*/  MOV R150, R147 ;  /* 0x0000009300967202 */ /* 0x000fe20000000f00 */
[----:B------:R-:W-:Y:S01]  /*a880*/  IMAD.MOV.U32 R147, RZ, RZ, R135 ;  /* 0x000000ffff937224 */ /* 0x000fe200078e0087 */
[C---:B------:R-:W-:Y:S01]  /*a890*/  HMMA.16816.F32.BF16 R24, R104.reuse, R110, R24 ;  /* 0x0000006e6818723c */ /* 0x040fe20000041818 */
[----:B------:R-:W1:Y:S03]  /*a8a0*/  LDSM.16.MT88.4 R108, [R230+0x800] ;  /* 0x00080000e66c783b */ /* 0x000e660000004200 */
[----:B------:R-:W-:Y:S02]  /*a8b0*/  MOV R135, R131 ;  /* 0x0000008300877202 */ /* 0x000fe40000000f00 */
[----:B------:R3:W1:Y:S02]  /*a8c0*/  MUFU.EX2 R131, R0 ;  /* 0x0000000000837308 */ /* 0x0006640000000800 */
[----:B---3--:R-:W-:Y:S08]  /*a8d0*/  FFMA.FTZ R0, R141, c[0x0][0x2d0], -R103 ;  /* 0x0000b4008d007a23 */ /* 0x008ff00000010867 */
[----:B------:R3:W3:Y:S01]  /*a8e0*/  MUFU.EX2 R141, R0 ;  /* 0x00000000008d7308 */ /* 0x0006e20000000800 */
[C---:B-1----:R-:W-:Y:S08]  /*a8f0*/  HMMA.16816.F32.BF16 R28, R104.reuse, R108, R28 ;  /* 0x0000006c681c723c */ /* 0x042ff0000004181c */
[C---:B------:R-:W-:Y:S01]  /*a900*/  HMMA.16816.F32.BF16 R32, R104.reuse, R110, R32 ;  /* 0x0000006e6820723c */ /* 0x040fe20000041820 */
[----:B------:R-:W1:Y:S03]  /*a910*/  LDSM.16.MT88.4 R108, [R224+0x3800] ;  /* 0x00380000e06c783b */ /* 0x000e660000004200 */
[----:B---3--:R-:W-:Y:S01]  /*a920*/  FFMA.FTZ R0, R155, c[0x0][0x2d0], -R164 ;  /* 0x0000b4009b007a23 */ /* 0x008fe200000108a4 */
[----:B------:R-:W-:Y:S01]  /*a930*/  MOV R155, R150 ;  /* 0x00000096009b7202 */ /* 0x000fe20000000f00 */
[----:B------:R-:W-:Y:S01]  /*a940*/  IMAD.MOV.U32 R150, RZ, RZ, R135 ;  /* 0x000000ffff967224 */ /* 0x000fe200078e0087 */
[----:B------:R-:W-:Y:S02]  /*a950*/  MOV R135, R140 ;  /* 0x0000008c00877202 */ /* 0x000fe40000000f00 */
[----:B------:R3:W-:Y:S03]  /*a960*/  MUFU.EX2 R140, R0 ;  /* 0x00000000008c7308 */ /* 0x0007e60000000800 */
[----:B---3--:R-:W-:Y:S01]  /*a970*/  FADD.FTZ R0, R119, R121 ;  /* 0x0000007977007221 */ /* 0x008fe20000010000 */
[C---:B-1----:R-:W-:Y:S03]  /*a980*/  HMMA.16816.F32.BF16 R36, R104.reuse, R108, R36 ;  /* 0x0000006c6824723c */ /* 0x042fe60000041824 */
[----:B------:R-:W-:Y:S02]  /*a990*/  FADD.FTZ R122, R117, R0 ;  /* 0x00000000757a7221 */ /* 0x000fe40000010000 */
[----:B------:R-:W-:Y:S01]  /*a9a0*/  LDSM.16.MT88.4 R116, [R228+0x1800] ;  /* 0x00180000e474783b */ /* 0x000fe20000004200 */
[--C-:B------:R-:W-:Y:S02]  /*a9b0*/  FFMA.FTZ R0, R133, c[0x0][0x2d0], -R103.reuse ;  /* 0x0000b40085007a23 */ /* 0x100fe40000010867 */
[C---:B------:R-:W-:Y:S02]  /*a9c0*/  HMMA.16816.F32.BF16 R40, R104.reuse, R110, R40 ;  /* 0x0000006e6828723c */ /* 0x040fe40000041828 */
[----:B------:R1:W3:Y:S02]  /*a9d0*/  MUFU.EX2 R133, R0 ;  /* 0x0000000000857308 */ /* 0x0002e40000000800 */
[----:B------:R-:W-:Y:S01]  /*a9e0*/  FADD.FTZ R122, R127, R122 ;  /* 0x0000007a7f7a7221 */ /* 0x000fe20000010000 */
[----:B------:R-:W3:Y:S03]  /*a9f0*/  LDSM.16.MT88.4 R108, [R228+0x3800] ;  /* 0x00380000e46c783b */ /* 0x000ee60000004200 */
[----:B------:R-:W-:Y:S04]  /*aa00*/  FADD.FTZ R2, R123, R122 ;  /* 0x0000007a7b027221 */ /* 0x000fe80000010000 */
[----:B----4-:R-:W-:Y:S04]  /*aa10*/  FADD.FTZ R2, R129, R2 ;  /* 0x0000000281027221 */ /* 0x010fe80000010000 */
[----:B------:R-:W-:Y:S04]  /*aa20*/  FADD.FTZ R2, R131, R2 ;  /* 0x0000000283027221 */ /* 0x000fe80000010000 */
[----:B------:R-:W-:Y:S02]  /*aa30*/  FADD.FTZ R2, R141, R2 ;  /* 0x000000028d027221 */ /* 0x000fe40000010000 */
[----:B-1----:R-:W-:Y:S02]  /*aa40*/  FFMA.FTZ R0, R135, c[0x0][0x2d0], -R103 ;  /* 0x0000b40087007a23 */ /* 0x002fe40000010867 */
[----:B---3--:R-:W-:Y:S02]  /*aa50*/  FADD.FTZ R2, R133, R2 ;  /* 0x0000000285027221 */ /* 0x008fe40000010000 */
[----:B------:R1:W3:Y:S01]  /*aa60*/  MUFU.EX2 R135, R0 ;  /* 0x0000000000877308 */ /* 0x0002e20000000800 */
[C---:B------:R-:W-:Y:S08]  /*aa70*/  HMMA.16816.F32.BF16 R44, R104.reuse, R108, R44 ;  /* 0x0000006c682c723c */ /* 0x040ff0000004182c */
[C---:B------:R-:W-:Y:S01]  /*aa80*/  HMMA.16816.F32.BF16 R48, R104.reuse, R110, R48 ;  /* 0x0000006e6830723c */ /* 0x040fe20000041830 */
[----:B------:R-:W4:Y:S03]  /*aa90*/  LDSM.16.MT88.4 R108, [R227+0x3800] ;  /* 0x00380000e36c783b */ /* 0x000f260000004200 */
[----:B-1----:R-:W-:Y:S01]  /*aaa0*/  FFMA.FTZ R0, R150, c[0x0][0x2d0], -R164 ;  /* 0x0000b40096007a23 */ /* 0x002fe200000108a4 */
[----:B------:R-:W-:Y:S01]  /*aab0*/  MOV R150, R132 ;  /* 0x0000008400967202 */ /* 0x000fe20000000f00 */
[----:B---3--:R-:W-:Y:S02]  /*aac0*/  FADD.FTZ R2, R135, R2 ;  /* 0x0000000287027221 */ /* 0x008fe40000010000 */
[----:B------:R1:W-:Y:S04]  /*aad0*/  MUFU.EX2 R132, R0 ;  /* 0x0000000000847308 */ /* 0x0003e80000000800 */
[----:B-1----:R-:W-:Y:S02]  /*aae0*/  FFMA.FTZ R0, R147, c[0x0][0x2d0], -R164 ;  /* 0x0000b40093007a23 */ /* 0x002fe400000108a4 */
[----:B------:R-:W-:Y:S01]  /*aaf0*/  IMAD.MOV.U32 R147, RZ, RZ, R146 ;  /* 0x000000ffff937224 */ /* 0x000fe200078e0092 */
[----:B------:R-:W-:Y:S02]  /*ab00*/  MOV R146, R143 ;  /* 0x0000008f00927202 */ /* 0x000fe40000000f00 */
[----:B------:R-:W-:Y:S01]  /*ab10*/  MOV R143, R142 ;  /* 0x0000008e008f7202 */ /* 0x000fe20000000f00 */
[----:B------:R-:W-:Y:S01]  /*ab20*/  IMAD.MOV.U32 R142, RZ, RZ, R139 ;  /* 0x000000ffff8e7224 */ /* 0x000fe200078e008b */
[----:B------:R-:W-:Y:S01]  /*ab30*/  MOV R139, R138 ;  /* 0x0000008a008b7202 */ /* 0x000fe20000000f00 */
[--C-:B------:R-:W-:Y:S01]  /*ab40*/  FFMA.FTZ R3, R146, c[0x0][0x2d0], -R103.reuse ;  /* 0x0000b40092037a23 */ /* 0x100fe20000010867 */
[C---:B----4-:R-:W-:Y:S03]  /*ab50*/  HMMA.16816.F32.BF16 R52, R104.reuse, R108, R52 ;  /* 0x0000006c6834723c */ /* 0x050fe60000041834 */
[----:B------:R-:W-:Y:S01]  /*ab60*/  MOV R138, R134 ;  /* 0x00000086008a7202 */ /* 0x000fe20000000f00 */
[--C-:B------:R-:W-:Y:S01]  /*ab70*/  FFMA.FTZ R120, R143, c[0x0][0x2d0], -R103.reuse ;  /* 0x0000b4008f787a23 */ /* 0x100fe20000010867 */
[----:B------:R1:W-:Y:S01]  /*ab80*/  MUFU.EX2 R134, R0 ;  /* 0x0000000000867308 */ /* 0x0003e20000000800 */
[--C-:B------:R-:W-:Y:S02]  /*ab90*/  FFMA.FTZ R121, R142, c[0x0][0x2d0], -R103.reuse ;  /* 0x0000b4008e797a23 */ /* 0x100fe40000010867 */
[C---:B------:R-:W-:Y:S01]  /*aba0*/  HMMA.16816.F32.BF16 R56, R104.reuse, R110, R56 ;  /* 0x0000006e6838723c */ /* 0x040fe20000041838 */
[----:B------:R-:W3:Y:S03]  /*abb0*/  LDSM.16.MT88.4 R108, [R230+0x3800] ;  /* 0x00380000e66c783b */ /* 0x000ee60000004200 */
[--C-:B------:R-:W-:Y:S02]  /*abc0*/  FFMA.FTZ R167, R139, c[0x0][0x2d0], -R103.reuse ;  /* 0x0000b4008ba77a23 */ /* 0x100fe40000010867 */
[--C-:B------:R-:W-:Y:S01]  /*abd0*/  FFMA.FTZ R208, R138, c[0x0][0x2d0], -R103.reuse ;  /* 0x0000b4008ad07a23 */ /* 0x100fe20000010867 */
[----:B------:R-:W-:Y:S10]  /*abe0*/  MUFU.EX2 R214, R120 ;  /* 0x0000007800d67308 */ /* 0x000ff40000000800 */
[----:B------:R-:W-:Y:S01]  /*abf0*/  MUFU.EX2 R211, R121 ;  /* 0x0000007900d37308 */ /* 0x000fe20000000800 */
[--C-:B-1----:R-:W-:Y:S09]  /*ac00*/  FFMA.FTZ R0, R155, c[0x0][0x2d0], -R103.reuse ;  /* 0x0000b4009b007a23 */ /* 0x102ff20000010867 */
[----:B------:R1:W4:Y:S10]  /*ac10*/  MUFU.EX2 R221, R0 ;  /* 0x0000000000dd7308 */ /* 0x0003340000000800 */
[----:B------:R2:W-:Y:S01]  /*ac20*/  MUFU.EX2 R215, R3 ;  /* 0x0000000300d77308 */ /* 0x0005e20000000800 */
[C---:B---3--:R-:W-:Y:S09]  /*ac30*/  HMMA.16816.F32.BF16 R60, R104.reuse, R108, R60 ;  /* 0x0000006c683c723c */ /* 0x048ff2000004183c */
[----:B------:R-:W-:Y:S01]  /*ac40*/  MUFU.EX2 R167, R167 ;  /* 0x000000a700a77308 */ /* 0x000fe20000000800 */
[C---:B------:R-:W-:Y:S01]  /*ac50*/  HMMA.16816.F32.BF16 R64, R104.reuse, R110, R64 ;  /* 0x0000006e6840723c */ /* 0x040fe20000041840 */
[----:B------:R-:W3:Y:S02]  /*ac60*/  LDSM.16.MT88.4 R108, [R224+0x6800] ;  /* 0x00680000e06c783b */ /* 0x000ee40000004200 */
[--C-:B-1----:R-:W-:Y:S02]  /*ac70*/  FFMA.FTZ R0, R154, c[0x0][0x2d0], -R103.reuse ;  /* 0x0000b4009a007a23 */ /* 0x102fe40000010867 */
[----:B----4-:R-:W-:Y:S04]  /*ac80*/  FADD.FTZ R2, R221, R2 ;  /* 0x00000002dd027221 */ /* 0x010fe80000010000 */
[----:B------:R1:W4:Y:S03]  /*ac90*/  MUFU.EX2 R220, R0 ;  /* 0x0000000000dc7308 */ /* 0x0003260000000800 */
[----:B--2---:R-:W-:Y:S02]  /*aca0*/  FFMA.FTZ R3, R137, c[0x0][0x2d0], -R164 ;  /* 0x0000b40089037a23 */ /* 0x004fe400000108a4 */
[----:B------:R-:W-:Y:S01]  /*acb0*/  LDSM.16.MT88.4 R136, [R230+0x2800] ;  /* 0x00280000e688783b */ /* 0x000fe20000004200 */
[----:B------:R-:W-:Y:S01]  /*acc0*/  ISETP.GT.AND P0, PT, R218, R223, PT ;  /* 0x000000dfda00720c */ /* 0x000fe20003f04270 */
[----:B------:R-:W-:Y:S03]  /*acd0*/  IMAD.MOV.U32 R218, RZ, RZ, R222 ;  /* 0x000000ffffda7224 */ /* 0x000fe600078e00de */
[----:B------:R-:W-:Y:S10]  /*ace0*/  MUFU.EX2 R208, R208 ;  /* 0x000000d000d07308 */ /* 0x000ff40000000800 */
[----:B------:R-:W-:Y:S01]  /*acf0*/  MUFU.EX2 R3, R3 ;  /* 0x0000000300037308 */ /* 0x000fe20000000800 */
[----:B-1----:R-:W-:Y:S02]  /*ad00*/  FFMA.FTZ R0, R151, c[0x0][0x2d0], -R164 ;  /* 0x0000b40097007a23 */ /* 0x002fe400000108a4 */
[----:B----4-:R-:W-:Y:S07]  /*ad10*/  FADD.FTZ R2, R220, R2 ;  /* 0x00000002dc027221 */ /* 0x010fee0000010000 */
[----:B------:R1:W-:Y:S01]  /*ad20*/  MUFU.EX2 R219, R0 ;  /* 0x0000000000db7308 */ /* 0x0003e20000000800 */
[C---:B---3--:R-:W-:Y:S08]  /*ad30*/  HMMA.16816.F32.BF16 R68, R104.reuse, R108, R68 ;  /* 0x0000006c6844723c */ /* 0x048ff00000041844 */
[C---:B------:R-:W-:Y:S01]  /*ad40*/  HMMA.16816.F32.BF16 R72, R104.reuse, R110, R72 ;  /* 0x0000006e6848723c */ /* 0x040fe20000041848 */
[----:B------:R-:W2:Y:S03]  /*ad50*/  LDSM.16.MT88.4 R108, [R228+0x6800] ;  /* 0x00680000e46c783b */ /* 0x000ea60000004200 */
[--C-:B-1----:R-:W-:Y:S04]  /*ad60*/  FFMA.FTZ R0, R150, c[0x0][0x2d0], -R164.reuse ;  /* 0x0000b40096007a23 */ /* 0x102fe800000108a4 */
[----:B------:R1:W-:Y:S01]  /*ad70*/  MUFU.EX2 R217, R0 ;  /* 0x0000000000d97308 */ /* 0x0003e20000000800 */
[C---:B--2---:R-:W-:Y:S03]  /*ad80*/  HMMA.16816.F32.BF16 R76, R104.reuse, R108, R76 ;  /* 0x0000006c684c723c */ /* 0x044fe6000004184c */
[--C-:B-1----:R-:W-:Y:S02]  /*ad90*/  FFMA.FTZ R0, R147, c[0x0][0x2d0], -R103.reuse ;  /* 0x0000b40093007a23 */ /* 0x102fe40000010867 */
[----:B------:R-:W-:Y:S02]  /*ada0*/  FFMA.FTZ R103, R152, c[0x0][0x2d0], -R103 ;  /* 0x0000b40098677a23 */ /* 0x000fe40000010867 */
[----:B------:R-:W-:Y:S01]  /*adb0*/  LDSM.16.MT88.4 R152, [R228+0x5800] ;  /* 0x00580000e498783b */ /* 0x000fe20000004200 */
[C---:B------:R-:W-:Y:S01]  /*adc0*/  HMMA.16816.F32.BF16 R80, R104.reuse, R110, R80 ;  /* 0x0000006e6850723c */ /* 0x040fe20000041850 */
[----:B------:R1:W2:Y:S06]  /*add0*/  MUFU.EX2 R216, R0 ;  /* 0x0000000000d87308 */ /* 0x0002ac0000000800 */
[----:B------:R-:W3:Y:S04]  /*ade0*/  LDSM.16.MT88.4 R108, [R227+0x6800] ;  /* 0x00680000e36c783b */ /* 0x000ee80000004200 */
[----:B------:R-:W-:Y:S01]  /*adf0*/  MUFU.EX2 R103, R103 ;  /* 0x0000006700677308 */ /* 0x000fe20000000800 */
[----:B-1----:R-:W-:Y:S02]  /*ae00*/  FFMA.FTZ R0, R149, c[0x0][0x2d0], -R164 ;  /* 0x0000b40095007a23 */ /* 0x002fe400000108a4 */
[----:B--2---:R-:W-:Y:S07]  /*ae10*/  FADD.FTZ R2, R216, R2 ;  /* 0x00000002d8027221 */ /* 0x004fee0000010000 */
[----:B------:R1:W2:Y:S01]  /*ae20*/  MUFU.EX2 R212, R0 ;  /* 0x0000000000d47308 */ /* 0x0002a20000000800 */
[----:B------:R-:W-:Y:S04]  /*ae30*/  FADD.FTZ R2, R215, R2 ;  /* 0x00000002d7027221 */ /* 0x000fe80000010000 */
[----:B------:R-:W-:Y:S04]  /*ae40*/  FADD.FTZ R2, R214, R2 ;  /* 0x00000002d6027221 */ /* 0x000fe80000010000 */
[----:B------:R-:W-:Y:S04]  /*ae50*/  FADD.FTZ R2, R211, R2 ;  /* 0x00000002d3027221 */ /* 0x000fe80000010000 */
[----:B------:R-:W-:Y:S01]  /*ae60*/  FADD.FTZ R2, R167, R2 ;  /* 0x00000002a7027221 */ /* 0x000fe20000010000 */
[C---:B---3--:R-:W-:Y:S03]  /*ae70*/  HMMA.16816.F32.BF16 R84, R104.reuse, R108, R84 ;  /* 0x0000006c6854723c */ /* 0x048fe60000041854 */
[--C-:B-1----:R-:W-:Y:S05]  /*ae80*/  FFMA.FTZ R0, R148, c[0x0][0x2d0], -R164.reuse ;  /* 0x0000b40094007a23 */ /* 0x102fea00000108a4 */
[C---:B------:R-:W-:Y:S01]  /*ae90*/  HMMA.16816.F32.BF16 R88, R104.reuse, R110, R88 ;  /* 0x0000006e6858723c */ /* 0x040fe20000041858 */
[----:B------:R-:W1:Y:S01]  /*aea0*/  LDSM.16.MT88.4 R108, [R230+0x6800] ;  /* 0x00680000e66c783b */ /* 0x000e620000004200 */
[----:B------:R3:W4:Y:S02]  /*aeb0*/  MUFU.EX2 R213, R0 ;  /* 0x0000000000d57308 */ /* 0x0007240000000800 */
[--C-:B---3--:R-:W-:Y:S08]  /*aec0*/  FFMA.FTZ R0, R145, c[0x0][0x2d0], -R164.reuse ;  /* 0x0000b40091007a23 */ /* 0x108ff000000108a4 */
[----:B------:R3:W2:Y:S01]  /*aed0*/  MUFU.EX2 R210, R0 ;  /* 0x0000000000d27308 */ /* 0x0006a20000000800 */
[C---:B-1----:R-:W-:Y:S08]  /*aee0*/  HMMA.16816.F32.BF16 R92, R104.reuse, R108, R92 ;  /* 0x0000006c685c723c */ /* 0x042ff0000004185c */
[----:B------:R-:W-:Y:S01]  /*aef0*/  HMMA.16816.F32.BF16 R96, R104, R110, R96 ;  /* 0x0000006e6860723c */ /* 0x000fe20000041860 */
[----:B------:R-:W1:Y:S03]  /*af00*/  LDSM.16.MT88.4 R108, [R224+0x1000] ;  /* 0x00100000e06c783b */ /* 0x000e660000004200 */
[--C-:B---3--:R-:W-:Y:S03]  /*af10*/  FFMA.FTZ R0, R144, c[0x0][0x2d0], -R164.reuse ;  /* 0x0000b40090007a23 */ /* 0x108fe600000108a4 */
[----:B------:R-:W-:Y:S01]  /*af20*/  F2FP.BF16.PACK_AB R104, R129, R123 ;  /* 0x0000007b8168723e */ /* 0x000fe200000010ff */
[----:B------:R-:W-:Y:S01]  /*af30*/  FFMA.FTZ R164, R102, c[0x0][0x2d0], -R164 ;  /* 0x0000b40066a47a23 */ /* 0x000fe200000108a4 */
[----:B------:R-:W-:Y:S01]  /*af40*/  F2FP.BF16.PACK_AB R105, R126, R125 ;  /* 0x0000007d7e69723e */ /* 0x000fe200000010ff */
[----:B------:R-:W-:Y:S01]  /*af50*/  LDSM.16.MT88.4 R120, [R227+0x2000] ;  /* 0x00200000e378783b */ /* 0x000fe20000004200 */
[----:B------:R-:W-:Y:S01]  /*af60*/  MUFU.EX2 R102, R128 ;  /* 0x0000008000667308 */ /* 0x000fe20000000800 */
[----:B------:R-:W-:Y:S02]  /*af70*/  F2FP.BF16.PACK_AB R106, R141, R131 ;  /* 0x000000838d6a723e */ /* 0x000fe400000010ff */
[----:B------:R-:W-:Y:S04]  /*af80*/  F2FP.BF16.PACK_AB R107, R140, R130 ;  /* 0x000000828c6b723e */ /* 0x000fe800000010ff */
[----:B------:R-:W-:Y:S03]  /*af90*/  LDSM.16.MT88.4 R144, [R224+0x5800] ;  /* 0x00580000e090783b */ /* 0x000fe60000004200 */
[----:B------:R3:W2:Y:S10]  /*afa0*/  MUFU.EX2 R209, R0 ;  /* 0x0000000000d17308 */ /* 0x0006b40000000800 */
[----:B------:R-:W2:Y:S01]  /*afb0*/  MUFU.EX2 R164, R164 ;  /* 0x000000a400a47308 */ /* 0x000ea20000000800 */
[C---:B-1----:R-:W-:Y:S03]  /*afc0*/  HMMA.16816.F32.BF16 R4, R104.reuse, R108, R4 ;  /* 0x0000006c6804723c */ /* 0x042fe60000041804 */
[----:B---3--:R-:W-:Y:S05]  /*afd0*/  FADD.FTZ R0, R125, R124 ;  /* 0x0000007c7d007221 */ /* 0x008fea0000010000 */
[C---:B------:R-:W-:Y:S01]  /*afe0*/  HMMA.16816.F32.BF16 R8, R104.reuse, R110, R8 ;  /* 0x0000006e6808723c */ /* 0x040fe20000041808 */
[----:B------:R-:W1:Y:S03]  /*aff0*/  LDSM.16.MT88.4 R108, [R227+0x1000] ;  /* 0x00100000e36c783b */ /* 0x000e660000004200 */
[----:B------:R-:W-:Y:S04]  /*b000*/  FADD.FTZ R0, R126, R0 ;  /* 0x000000007e007221 */ /* 0x000fe80000010000 */
[C---:B------:R-:W-:Y:S01]  /*b010*/  HMMA.16816.F32.BF16 R12, R104.reuse, R112, R12 ;  /* 0x00000070680c723c */ /* 0x040fe2000004180c */
[----:B------:R-:W-:Y:S03]  /*b020*/  LDSM.16.MT88.4 R124, [R228+0x5000] ;  /* 0x00500000e47c783b */ /* 0x000fe60000004200 */
[----:B------:R-:W-:Y:S04]  /*b030*/  FADD.FTZ R0, R130, R0 ;  /* 0x0000000082007221 */ /* 0x000fe80000010000 */
[C---:B------:R-:W-:Y:S01]  /*b040*/  HMMA.16816.F32.BF16 R16, R104.reuse, R114, R16 ;  /* 0x000000726810723c */ /* 0x040fe20000041810 */
[----:B------:R-:W3:Y:S03]  /*b050*/  LDSM.16.MT88.4 R112, [R230+0x1000] ;  /* 0x00100000e670783b */ /* 0x000ee60000004200 */
[----:B------:R-:W-:Y:S04]  /*b060*/  FADD.FTZ R0, R140, R0 ;  /* 0x000000008c007221 */ /* 0x000fe80000010000 */
[----:B------:R-:W-:Y:S01]  /*b070*/  FADD.FTZ R0, R132, R0 ;  /* 0x0000000084007221 */ /* 0x000fe20000010000 */
[----:B------:R-:W-:Y:S03]  /*b080*/  LDSM.16.MT88.4 R128, [R227+0x2800] ;  /* 0x00280000e380783b */ /* 0x000fe60000004200 */
[----:B------:R-:W-:Y:S04]  /*b090*/  FADD.FTZ R0, R134, R0 ;  /* 0x0000000086007221 */ /* 0x000fe80000010000 */
[----:B------:R-:W-:Y:S04]  /*b0a0*/  FADD.FTZ R0, R219, R0 ;  /* 0x00000000db007221 */ /* 0x000fe80000010000 */
[----:B------:R-:W-:Y:S04]  /*b0b0*/  FADD.FTZ R0, R217, R0 ;  /* 0x00000000d9007221 */ /* 0x000fe80000010000 */
[----:B--2---:R-:W-:Y:S01]  /*b0c0*/  FADD.FTZ R0, R212, R0 ;  /* 0x00000000d4007221 */ /* 0x004fe20000010000 */
[C---:B-1----:R-:W-:Y:S03]  /*b0d0*/  HMMA.16816.F32.BF16 R20, R104.reuse, R108, R20 ;  /* 0x0000006c6814723c */ /* 0x042fe60000041814 */
[----:B----4-:R-:W-:Y:S04]  /*b0e0*/  FADD.FTZ R0, R213, R0 ;  /* 0x00000000d5007221 */ /* 0x010fe80000010000 */
[----:B------:R-:W-:Y:S01]  /*b0f0*/  FADD.FTZ R0, R210, R0 ;  /* 0x00000000d2007221 */ /* 0x000fe20000010000 */
[C---:B------:R-:W-:Y:S01]  /*b100*/  HMMA.16816.F32.BF16 R24, R104.reuse, R110, R24 ;  /* 0x0000006e6818723c */ /* 0x040fe20000041818 */
[----:B------:R-:W1:Y:S03]  /*b110*/  LDSM.16.MT88.4 R108, [R224+0x4000] ;  /* 0x00400000e06c783b */ /* 0x000e660000004200 */
[----:B------:R-:W-:Y:S04]  /*b120*/  FADD.FTZ R0, R209, R0 ;  /* 0x00000000d1007221 */ /* 0x000fe80000010000 */
[C---:B---3--:R-:W-:Y:S08]  /*b130*/  HMMA.16816.F32.BF16 R28, R104.reuse, R112, R28 ;  /* 0x00000070681c723c */ /* 0x048ff0000004181c */
[C---:B------:R-:W-:Y:S01]  /*b140*/  HMMA.16816.F32.BF16 R32, R104.reuse, R114, R32 ;  /* 0x000000726820723c */ /* 0x040fe20000041820 */
[----:B------:R-:W2:Y:S07]  /*b150*/  LDSM.16.MT88.4 R112, [R228+0x4000] ;  /* 0x00400000e470783b */ /* 0x000eae0000004200 */
[C---:B-1----:R-:W-:Y:S08]  /*b160*/  HMMA.16816.F32.BF16 R36, R104.reuse, R108, R36 ;  /* 0x0000006c6824723c */ /* 0x042ff00000041824 */
[C---:B------:R-:W-:Y:S01]  /*b170*/  HMMA.16816.F32.BF16 R40, R104.reuse, R110, R40 ;  /* 0x0000006e6828723c */ /* 0x040fe20000041828 */
[----:B------:R-:W1:Y:S07]  /*b180*/  LDSM.16.MT88.4 R108, [R227+0x4000] ;  /* 0x00400000e36c783b */ /* 0x000e6e0000004200 */
[C---:B--2---:R-:W-:Y:S08]  /*b190*/  HMMA.16816.F32.BF16 R44, R104.reuse, R112, R44 ;  /* 0x00000070682c723c */ /* 0x044ff0000004182c */
        /* <DEDUP_REMOVED lines=18> */
[----:B------:R-:W-:Y:S01]  /*b2c0*/  HMMA.16816.F32.BF16 R96, R104, R114, R96 ;  /* 0x000000726860723c */ /* 0x000fe20000041860 */
[----:B------:R-:W2:Y:S06]  /*b2d0*/  LDSM.16.MT88.4 R112, [R227+0x1800] ;  /* 0x00180000e370783b */ /* 0x000eac0000004200 */
[----:B------:R-:W-:Y:S02]  /*b2e0*/  F2FP.BF16.PACK_AB R104, R135, R133 ;  /* 0x000000858768723e */ /* 0x000fe400000010ff */
[----:B------:R-:W-:Y:S03]  /*b2f0*/  F2FP.BF16.PACK_AB R105, R134, R132 ;  /* 0x000000848669723e */ /* 0x000fe600000010ff */
[----:B------:R-:W-:Y:S02]  /*b300*/  F2FP.BF16.PACK_AB R106, R220, R221 ;  /* 0x000000dddc6a723e */ /* 0x000fe400000010ff */
[----:B------:R-:W-:Y:S07]  /*b310*/  F2FP.BF16.PACK_AB R107, R217, R219 ;  /* 0x000000dbd96b723e */ /* 0x000fee00000010ff */
[C---:B-1----:R-:W-:Y:S08]  /*b320*/  HMMA.16816.F32.BF16 R4, R104.reuse, R108, R4 ;  /* 0x0000006c6804723c */ /* 0x042ff00000041804 */
[C---:B------:R-:W-:Y:S01]  /*b330*/  HMMA.16816.F32.BF16 R8, R104.reuse, R110, R8 ;  /* 0x0000006e6808723c */ /* 0x040fe20000041808 */
[----:B------:R-:W1:Y:S07]  /*b340*/  LDSM.16.MT88.4 R108, [R230+0x1800] ;  /* 0x00180000e66c783b */ /* 0x000e6e0000004200 */
[C---:B------:R-:W-:Y:S08]  /*b350*/  HMMA.16816.F32.BF16 R12, R104.reuse, R116, R12 ;  /* 0x00000074680c723c */ /* 0x040ff0000004180c */
[C---:B------:R-:W-:Y:S01]  /*b360*/  HMMA.16816.F32.BF16 R16, R104.reuse, R118, R16 ;  /* 0x000000766810723c */ /* 0x040fe20000041810 */
[----:B------:R-:W3:Y:S07]  /*b370*/  LDSM.16.MT88.4 R116, [R224+0x4800] ;  /* 0x00480000e074783b */ /* 0x000eee0000004200 */
[C---:B--2---:R-:W-:Y:S08]  /*b380*/  HMMA.16816.F32.BF16 R20, R104.reuse, R112, R20 ;  /* 0x000000706814723c */ /* 0x044ff00000041814 */
[C---:B------:R-:W-:Y:S01]  /*b390*/  HMMA.16816.F32.BF16 R24, R104.reuse, R114, R24 ;  /* 0x000000726818723c */ /* 0x040fe20000041818 */
[----:B------:R-:W2:Y:S07]  /*b3a0*/  LDSM.16.MT88.4 R112, [R228+0x4800] ;  /* 0x00480000e470783b */ /* 0x000eae0000004200 */
[C---:B-1----:R-:W-:Y:S08]  /*b3b0*/  HMMA.16816.F32.BF16 R28, R104.reuse, R108, R28 ;  /* 0x0000006c681c723c */ /* 0x042ff0000004181c */
[C---:B------:R-:W-:Y:S01]  /*b3c0*/  HMMA.16816.F32.BF16 R32, R104.reuse, R110, R32 ;  /* 0x0000006e6820723c */ /* 0x040fe20000041820 */
[----:B------:R-:W1:Y:S07]  /*b3d0*/  LDSM.16.MT88.4 R108, [R227+0x4800] ;  /* 0x00480000e36c783b */ /* 0x000e6e0000004200 */
[C---:B---3--:R-:W-:Y:S08]  /*b3e0*/  HMMA.16816.F32.BF16 R36, R104.reuse, R116, R36 ;  /* 0x000000746824723c */ /* 0x048ff00000041824 */
        /* <DEDUP_REMOVED lines=30> */
[C---:B---3--:R-:W-:Y:S08]  /*b5d0*/  HMMA.16816.F32.BF16 R12, R104.reuse, R116, R12 ;  /* 0x00000074680c723c */ /* 0x048ff0000004180c */
[C---:B------:R-:W-:Y:S01]  /*b5e0*/  HMMA.16816.F32.BF16 R16, R104.reuse, R118, R16 ;  /* 0x000000766810723c */ /* 0x040fe20000041810 */
[----:B------:R-:W3:Y:S07]  /*b5f0*/  LDSM.16.MT88.4 R116, [R227+0x5000] ;  /* 0x00500000e374783b */ /* 0x000eee0000004200 */
[C---:B------:R-:W-:Y:S08]  /*b600*/  HMMA.16816.F32.BF16 R20, R104.reuse, R120, R20 ;  /* 0x000000786814723c */ /* 0x040ff00000041814 */
[C---:B------:R-:W-:Y:S01]  /*b610*/  HMMA.16816.F32.BF16 R24, R104.reuse, R122, R24 ;  /* 0x0000007a6818723c */ /* 0x040fe20000041818 */
[----:B------:R-:W4:Y:S07]  /*b620*/  LDSM.16.MT88.4 R120, [R230+0x5000] ;  /* 0x00500000e678783b */ /* 0x000f2e0000004200 */
[C---:B--2---:R-:W-:Y:S08]  /*b630*/  HMMA.16816.F32.BF16 R28, R104.reuse, R112, R28 ;  /* 0x00000070681c723c */ /* 0x044ff0000004181c */
[C---:B------:R-:W-:Y:S01]  /*b640*/  HMMA.16816.F32.BF16 R32, R104.reuse, R114, R32 ;  /* 0x000000726820723c */ /* 0x040fe20000041820 */
[----:B------:R-:W-:Y:S07]  /*b650*/  LDSM.16.MT88.4 R112, [R228+0x8000] ;  /* 0x00800000e470783b */ /* 0x000fee0000004200 */
[C---:B-1----:R-:W-:Y:S08]  /*b660*/  HMMA.16816.F32.BF16 R36, R104.reuse, R108, R36 ;  /* 0x0000006c6824723c */ /* 0x042ff00000041824 */
        /* <DEDUP_REMOVED lines=9> */
[C---:B------:R-:W-:Y:S01]  /*b700*/  HMMA.16816.F32.BF16 R64, R104.reuse, R122, R64 ;  /* 0x0000007a6840723c */ /* 0x040fe20000041840 */
[----:B------:R-:W-:Y:S07]  /*b710*/  LDSM.16.MT88.4 R120, [R228+0x2800] ;  /* 0x00280000e478783b */ /* 0x000fee0000004200 */
[C---:B-1----:R-:W-:Y:S08]  /*b720*/  HMMA.16816.F32.BF16 R68, R104.reuse, R108, R68 ;  /* 0x0000006c6844723c */ /* 0x042ff00000041844 */
[C---:B------:R-:W-:Y:S08]  /*b730*/  HMMA.16816.F32.BF16 R72, R104.reuse, R110, R72 ;  /* 0x0000006e6848723c */ /* 0x040ff00000041848 */
[C---:B------:R-:W-:Y:S08]  /*b740*/  HMMA.16816.F32.BF16 R76, R104.reuse, R112, R76 ;  /* 0x00000070684c723c */ /* 0x040ff0000004184c */
[C---:B------:R-:W-:Y:S01]  /*b750*/  HMMA.16816.F32.BF16 R80, R104.reuse, R114, R80 ;  /* 0x000000726850723c */ /* 0x040fe20000041850 */
[----:B------:R-:W1:Y:S07]  /*b760*/  LDSM.16.MT88.4 R112, [R224+0x2800] ;  /* 0x00280000e070783b */ /* 0x000e6e0000004200 */
[C---:B--2---:R-:W-:Y:S08]  /*b770*/  HMMA.16816.F32.BF16 R84, R104.reuse, R124, R84 ;  /* 0x0000007c6854723c */ /* 0x044ff00000041854 */
[C---:B------:R-:W-:Y:S08]  /*b780*/  HMMA.16816.F32.BF16 R88, R104.reuse, R126, R88 ;  /* 0x0000007e6858723c */ /* 0x040ff00000041858 */
[C---:B---3--:R-:W-:Y:S08]  /*b790*/  HMMA.16816.F32.BF16 R92, R104.reuse, R116, R92 ;  /* 0x00000074685c723c */ /* 0x048ff0000004185c */
[----:B------:R-:W-:Y:S07]  /*b7a0*/  HMMA.16816.F32.BF16 R96, R104, R118, R96 ;  /* 0x000000766860723c */ /* 0x000fee0000041860 */
[----:B------:R-:W-:Y:S02]  /*b7b0*/  F2FP.BF16.PACK_AB R104, R208, R167 ;  /* 0x000000a7d068723e */ /* 0x000fe400000010ff */
[----:B------:R-:W-:Y:S03]  /*b7c0*/  F2FP.BF16.PACK_AB R105, R166, R3 ;  /* 0x00000003a669723e */ /* 0x000fe600000010ff */
[----:B------:R-:W-:Y:S01]  /*b7d0*/  F2FP.BF16.PACK_AB R106, R103, R165 ;  /* 0x000000a5676a723e */ /* 0x000fe200000010ff */
[----:B------:R-:W-:Y:S01]  /*b7e0*/  FADD.FTZ R3, R3, R0 ;  /* 0x0000000003037221 */ /* 0x000fe20000010000 */
[----:B------:R-:W-:Y:S01]  /*b7f0*/  F2FP.BF16.PACK_AB R107, R164, R102 ;  /* 0x00000066a46b723e */ /* 0x000fe200000010ff */
[----:B------:R-:W-:Y:S02]  /*b800*/  FADD.FTZ R0, R208, R2 ;  /* 0x00000002d0007221 */ /* 0x000fe40000010000 */
[----:B------:R-:W-:Y:S02]  /*b810*/  FADD.FTZ R3, R166, R3 ;  /* 0x00000003a6037221 */ /* 0x000fe40000010000 */
[----:B------:R-:W-:Y:S02]  /*b820*/  FADD.FTZ R2, R165, R0 ;  /* 0x00000000a5027221 */ /* 0x000fe40000010000 */
[C---:B-1----:R-:W-:Y:S01]  /*b830*/  HMMA.16816.F32.BF16 R108, R104.reuse, R112, R4 ;  /* 0x00000070686c723c */ /* 0x042fe20000041804 */
[----:B------:R-:W1:Y:S02]  /*b840*/  LDSM.16.MT88.4 R4, [R227+0x5800] ;  /* 0x00580000e304783b */ /* 0x000e640000004200 */
[----:B------:R-:W-:Y:S01]  /*b850*/  FADD.FTZ R2, R103, R2 ;  /* 0x0000000267027221 */ /* 0x000fe20000010000 */
[----:B------:R-:W-:Y:S01]  /*b860*/  MOV R103, R101 ;  /* 0x0000006500677202 */ /* 0x000fe20000000f00 */
[----:B------:R-:W-:Y:S03]  /*b870*/  FADD.FTZ R0, R102, R3 ;  /* 0x0000000366007221 */ /* 0x000fe60000010000 */
[C---:B------:R-:W-:Y:S01]  /*b880*/  HMMA.16816.F32.BF16 R112, R104.reuse, R114, R8 ;  /* 0x000000726870723c */ /* 0x040fe20000041808 */
[----:B------:R-:W2:Y:S03]  /*b890*/  LDSM.16.MT88.4 R8, [R230+0x5800] ;  /* 0x00580000e608783b */ /* 0x000ea60000004200 */
[----:B------:R-:W-:Y:S04]  /*b8a0*/  FADD.FTZ R0, R164, R0 ;  /* 0x00000000a4007221 */ /* 0x000fe80000010000 */
[C---:B------:R-:W-:Y:S01]  /*b8b0*/  HMMA.16816.F32.BF16 R116, R104.reuse, R120, R12 ;  /* 0x000000786874723c */ /* 0x040fe2000004180c */
[----:B------:R-:W3:Y:S07]  /*b8c0*/  LDSM.16.MT88.4 R12, [R224+0x8800] ;  /* 0x00880000e00c783b */ /* 0x000eee0000004200 */
[C---:B------:R-:W-:Y:S01]  /*b8d0*/  HMMA.16816.F32.BF16 R120, R104.reuse, R122, R16 ;  /* 0x0000007a6878723c */ /* 0x040fe20000041810 */
[----:B------:R-:W4:Y:S07]  /*b8e0*/  LDSM.16.MT88.4 R16, [R228+0x8800] ;  /* 0x00880000e410783b */ /* 0x000f2e0000004200 */
[C---:B------:R-:W-:Y:S01]  /*b8f0*/  HMMA.16816.F32.BF16 R124, R104.reuse, R128, R20 ;  /* 0x00000080687c723c */ /* 0x040fe20000041814 */
[----:B------:R-:W1:Y:S07]  /*b900*/  LDSM.16.MT88.4 R20, [R227+0x8800] ;  /* 0x00880000e314783b */ /* 0x000e6e0000004200 */
[C---:B------:R-:W-:Y:S01]  /*b910*/  HMMA.16816.F32.BF16 R128, R104.reuse, R130, R24 ;  /* 0x000000826880723c */ /* 0x040fe20000041818 */
[----:B------:R-:W1:Y:S07]  /*b920*/  LDSM.16.MT88.4 R24, [R230+0x8800] ;  /* 0x00880000e618783b */ /* 0x000e6e0000004200 */
[C---:B------:R-:W-:Y:S01]  /*b930*/  HMMA.16816.F32.BF16 R132, R104.reuse, R136, R28 ;  /* 0x000000886884723c */ /* 0x040fe2000004181c */
[----:B------:R1:W-:Y:S04]  /*b940*/  STL [R1+0x18], R2 ;  /* 0x0000180201007387 */ /* 0x0003e80000100800 */
[----:B------:R1:W-:Y:S03]  /*b950*/  STL [R1+0x8], R222 ;  /* 0x000008de01007387 */ /* 0x0003e60000100800 */
[C---:B------:R-:W-:Y:S01]  /*b960*/  HMMA.16816.F32.BF16 R136, R104.reuse, R138, R32 ;  /* 0x0000008a6888723c */ /* 0x040fe20000041820 */
[----:B------:R1:W-:Y:S07]  /*b970*/  STL [R1+0x1c], R0 ;  /* 0x00001c0001007387 */ /* 0x0003ee0000100800 */
[C---:B------:R-:W-:Y:S08]  /*b980*/  HMMA.16816.F32.BF16 R140, R104.reuse, R144, R36 ;  /* 0x00000090688c723c */ /* 0x040ff00000041824 */
[C---:B------:R-:W-:Y:S08]  /*b990*/  HMMA.16816.F32.BF16 R144, R104.reuse, R146, R40 ;  /* 0x000000926890723c */ /* 0x040ff00000041828 */
[C---:B------:R-:W-:Y:S08]  /*b9a0*/  HMMA.16816.F32.BF16 R148, R104.reuse, R152, R44 ;  /* 0x000000986894723c */ /* 0x040ff0000004182c */
[C---:B------:R-:W-:Y:S08]  /*b9b0*/  HMMA.16816.F32.BF16 R152, R104.reuse, R154, R48 ;  /* 0x0000009a6898723c */ /* 0x040ff00000041830 */
[C---:B-1----:R-:W-:Y:S08]  /*b9c0*/  HMMA.16816.F32.BF16 R52, R104.reuse, R4, R52 ;  /* 0x000000046834723c */ /* 0x042ff00000041834 */
[C---:B------:R-:W-:Y:S08]  /*b9d0*/  HMMA.16816.F32.BF16 R56, R104.reuse, R6, R56 ;  /* 0x000000066838723c */ /* 0x040ff00000041838 */
[C---:B--2---:R-:W-:Y:S08]  /*b9e0*/  HMMA.16816.F32.BF16 R60, R104.reuse, R8, R60 ;  /* 0x00000008683c723c */ /* 0x044ff0000004183c */
[C---:B------:R-:W-:Y:S08]  /*b9f0*/  HMMA.16816.F32.BF16 R64, R104.reuse, R10, R64 ;  /* 0x0000000a6840723c */ /* 0x040ff00000041840 */
[C---:B---3--:R-:W-:Y:S08]  /*ba00*/  HMMA.16816.F32.BF16 R68, R104.reuse, R12, R68 ;  /* 0x0000000c6844723c */ /* 0x048ff00000041844 */
[C---:B------:R-:W-:Y:S08]  /*ba10*/  HMMA.16816.F32.BF16 R72, R104.reuse, R14, R72 ;  /* 0x0000000e6848723c */ /* 0x040ff00000041848 */
[C---:B----4-:R-:W-:Y:S08]  /*ba20*/  HMMA.16816.F32.BF16 R76, R104.reuse, R16, R76 ;  /* 0x00000010684c723c */ /* 0x050ff0000004184c */
[C---:B------:R-:W-:Y:S08]  /*ba30*/  HMMA.16816.F32.BF16 R80, R104.reuse, R18, R80 ;  /* 0x000000126850723c */ /* 0x040ff00000041850 */
[C---:B------:R-:W-:Y:S08]  /*ba40*/  HMMA.16816.F32.BF16 R84, R104.reuse, R20, R84 ;  /* 0x000000146854723c */ /* 0x040ff00000041854 */
[C---:B------:R-:W-:Y:S08]  /*ba50*/  HMMA.16816.F32.BF16 R88, R104.reuse, R22, R88 ;  /* 0x000000166858723c */ /* 0x040ff00000041858 */
[C---:B------:R-:W-:Y:S08]  /*ba60*/  HMMA.16816.F32.BF16 R92, R104.reuse, R24, R92 ;  /* 0x00000018685c723c */ /* 0x040ff0000004185c */
[----:B------:R-:W-:Y:S07]  /*ba70*/  HMMA.16816.F32.BF16 R96, R104, R26, R96 ;  /* 0x0000001a6860723c */ /* 0x000fee0000041860 */
[----:B------:R-:W-:Y:S01]  /*ba80*/  MOV R104, R100 ;  /* 0x0000006400687202 */ /* 0x000fe20000000f00 */
[----:B------:R-:W-:-:S05]  /*ba90*/  @P0 BRA `(.L_x_840) ;  /* 0xffffb5c000000947 */ /* 0x000fca000383ffff */
.L_x_839:
[----:B--2---:R-:W2:Y:S04]  /*baa0*/  LDL R2, [R1+0x20] ;  /* 0x0000200001027983 */ /* 0x004ea80000100800 */
[----:B------:R-:W2:Y:S02]  /*bab0*/  LDL R0, [R1+0x8] ;  /* 0x0000080001007983 */ /* 0x000ea40000100800 */
[----:B--2---:R-:W-:-:S13]  /*bac0*/  ISETP.GE.AND P0, PT, R0, R2, PT ;  /* 0x000000020000720c */ /* 0x004fda0003f06270 */
[----:B------:R-:W-:Y:S05]  /*bad0*/  @!P0 BRA `(.L_x_841) ;  /* 0x000041b000008947 */ /* 0x000fea0003800000 */
[----:B------:R-:W-:Y:S02]  /*bae0*/  MOV R103, R100 ;  /* 0x0000006400677202 */ /* 0x000fe40000000f00 */
[----:B------:R-:W-:Y:S02]  /*baf0*/  MOV R102, R101 ;  /* 0x0000006500667202 */ /* 0x000fe40000000f00 */
.L_x_842:
[----:B-1----:R-:W2:Y:S01]  /*bb00*/  LDL.64 R2, [R1+0x38] ;  /* 0x0000380001027983 */ /* 0x002ea20000100a00 */
[----:B------:R-:W-:Y:S04]  /*bb10*/  DEPBAR.LE SB0, 0x0 ;  /* 0x000080000000791a */ /* 0x000fe80000000000 */
[----:B------:R-:W-:Y:S01]  /*bb20*/  WARPSYNC 0xffffffff ;  /* 0xffffffff00007948 */ /* 0x000fe20003800000 */
[----:B------:R-:W2:Y:S04]  /*bb30*/  LDL R22, [R1+0x40] ;  /* 0x0000400001167983 */ /* 0x000ea80000100800 */
[----:B------:R1:W-:Y:S04]  /*bb40*/  STL [R1+0xa4], R98 ;  /* 0x0000a46201007387 */ /* 0x0003e80000100800 */
[----:B------:R-:W-:Y:S08]  /*bb50*/  BAR.SYNC.DEFER_BLOCKING 0x0 ;  /* 0x0000000000007b1d */ /* 0x000ff00000010000 */
[----:B------:R-:W3:Y:S08]  /*bb60*/  LDSM.16.M88.4 R8, [R225] ;  /* 0x00000000e108783b */ /* 0x000ef00000000200 */
[----:B-1----:R-:W4:Y:S04]  /*bb70*/  LDL.LU R98, [R1+0x8] ;  /* 0x0000080001627983 */ /* 0x002f280000300800 */
[----:B------:R1:W-:Y:S04]  /*bb80*/  STL [R1+0xa0], R99 ;  /* 0x0000a06301007387 */ /* 0x0003e80000100800 */
[----:B-----5:R-:W-:Y:S04]  /*bb90*/  STL [R1+0x7c], R252 ;  /* 0x00007cfc01007387 */ /* 0x020fe80000100800 */
[----:B------:R1:W-:Y:S04]  /*bba0*/  STL [R1+0x78], R251 ;  /* 0x000078fb01007387 */ /* 0x0003e80000100800 */
[----:B------:R-:W-:Y:S04]  /*bbb0*/  STL [R1+0x74], R250 ;  /* 0x000074fa01007387 */ /* 0x000fe80000100800 */
[----:B------:R-:W1:Y:S08]  /*bbc0*/  LDSM.16.M88.4 R16, [R225+0x800] ;  /* 0x00080000e110783b */ /* 0x000e700000000200 */
[----:B------:R-:W2:Y:S01]  /*bbd0*/  LDSM.16.M88.4 R24, [R225+0x1000] ;  /* 0x00100000e118783b */ /* 0x000ea20000000200 */
[C---:B---3-5:R-:W-:Y:S07]  /*bbe0*/  HMMA.16816.F32.BF16 R4, R156.reuse, R8, RZ ;  /* 0x000000089c04723c */ /* 0x068fee00000418ff */
[----:B-1----:R-:W3:Y:S01]  /*bbf0*/  LDL R99, [R1+0x4] ;  /* 0x0000040001637983 */ /* 0x002ee20000100800 */
[----:B------:R-:W-:Y:S01]  /*bc00*/  MOV R251, 0x6 ;  /* 0x0000000600fb7802 */ /* 0x000fe20000000f00 */
[C---:B------:R-:W-:Y:S02]  /*bc10*/  HMMA.16816.F32.BF16 R8, R156.reuse, R10, RZ ;  /* 0x0000000a9c08723c */ /* 0x040fe400000418ff */
[----:B------:R-:W1:Y:S08]  /*bc20*/  LDSM.16.M88.4 R32, [R225+0x1800] ;  /* 0x00180000e120783b */ /* 0x000e700000000200 */
[----:B------:R-:W1:Y:S08]  /*bc30*/  LDSM.16.M88.4 R40, [R225+0x2000] ;  /* 0x00200000e128783b */ /* 0x000e700000000200 */
[----:B------:R-:W1:Y:S01]  /*bc40*/  LDSM.16.M88.4 R48, [R225+0x2800] ;  /* 0x00280000e130783b */ /* 0x000e620000000200 */
[C---:B------:R-:W-:Y:S07]  /*bc50*/  HMMA.16816.F32.BF16 R12, R156.reuse, R16, RZ ;  /* 0x000000109c0c723c */ /* 0x040fee00000418ff */
[----:B------:R-:W1:Y:S01]  /*bc60*/  LDSM.16.M88.4 R104, [R231] ;  /* 0x00000000e768783b */ /* 0x000e620000000200 */
[C---:B------:R-:W-:Y:S07]  /*bc70*/  HMMA.16816.F32.BF16 R16, R156.reuse, R18, RZ ;  /* 0x000000129c10723c */ /* 0x040fee00000418ff */
[----:B------:R-:W1:Y:S08]  /*bc80*/  LDSM.16.M88.4 R164, [R248] ;  /* 0x00000000f8a4783b */ /* 0x000e700000000200 */
[----:B------:R-:W1:Y:S08]  /*bc90*/  LDSM.16.M88.4 R208, [R247] ;  /* 0x00000000f7d0783b */ /* 0x000e700000000200 */
[----:B------:R-:W1:Y:S08]  /*bca0*/  LDSM.16.M88.4 R212, [R246] ;  /* 0x00000000f6d4783b */ /* 0x000e700000000200 */
[----:B------:R-:W1:Y:S08]  /*bcb0*/  LDSM.16.M88.4 R216, [R245] ;  /* 0x00000000f5d8783b */ /* 0x000e700000000200 */
[----:B------:R-:W1:Y:S08]  /*bcc0*/  LDSM.16.M88.4 R220, [R244] ;  /* 0x00000000f4dc783b */ /* 0x000e700000000200 */
[----:B------:R-:W-:Y:S04]  /*bcd0*/  STL [R1+0x80], R231 ;  /* 0x000080e701007387 */ /* 0x000fe80000100800 */
[----:B------:R-:W-:Y:S04]  /*bce0*/  STL [R1+0x84], R248 ;  /* 0x000084f801007387 */ /* 0x000fe80000100800 */
[----:B------:R-:W-:Y:S04]  /*bcf0*/  STL [R1+0x88], R247 ;  /* 0x000088f701007387 */ /* 0x000fe80000100800 */
[----:B------:R-:W-:Y:S04]  /*bd00*/  STL [R1+0x8c], R246 ;  /* 0x00008cf601007387 */ /* 0x000fe80000100800 */
[----:B------:R-:W-:Y:S04]  /*bd10*/  STL [R1+0x90], R245 ;  /* 0x000090f501007387 */ /* 0x000fe80000100800 */
[----:B------:R-:W-:Y:S04]  /*bd20*/  STL [R1+0x94], R244 ;  /* 0x000094f401007387 */ /* 0x000fe80000100800 */
[----:B------:R-:W-:Y:S04]  /*bd30*/  STL [R1+0x9c], R158 ;  /* 0x00009c9e01007387 */ /* 0x000fe80000100800 */
[----:B------:R-:W-:Y:S01]  /*bd40*/  STL [R1+0x98], R159 ;  /* 0x0000989f01007387 */ /* 0x000fe20000100800 */
[----:B--2---:R-:W-:Y:S02]  /*bd50*/  MOV R3, R22 ;  /* 0x0000001600037202 */ /* 0x004fe40000000f00 */
[----:B----4-:R-:W-:Y:S01]  /*bd60*/  SHF.R.S32.HI R0, RZ, 0x1f, R98 ;  /* 0x0000001fff007819 */ /* 0x010fe20000011462 */
[----:B------:R-:W-:Y:S04]  /*bd70*/  IMAD.WIDE.U32 R20, R98, c[0x0][0x208], RZ ;  /* 0x0000820062147a25 */ /* 0x000fe800078e00ff */
[----:B------:R-:W-:Y:S02]  /*bd80*/  IMAD R0, R0, c[0x0][0x208], RZ ;  /* 0x0000820000007a24 */ /* 0x000fe400078e02ff */
[----:B------:R-:W-:Y:S04]  /*bd90*/  IMAD.WIDE.U32 R2, R20, 0x60, R2 ;  /* 0x0000006014027825 */ /* 0x000fe800078e0002 */
[----:B------:R-:W-:Y:S05]  /*bda0*/  IMAD R0, R98, c[0x0][0x20c], R0 ;  /* 0x0000830062007a24 */ /* 0x000fea00078e0200 */
[----:B------:R-:W-:Y:S02]  /*bdb0*/  IADD3 R0, R21, R0, RZ ;  /* 0x0000000015007210 */ /* 0x000fe40007ffe0ff */
[C---:B------:R-:W-:Y:S03]  /*bdc0*/  HMMA.16816.F32.BF16 R20, R156.reuse, R24, RZ ;  /* 0x000000189c14723c */ /* 0x040fe600000418ff */
[----:B------:R-:W-:Y:S05]  /*bdd0*/  IMAD R0, R0, 0x60, RZ ;  /* 0x0000006000007824 */ /* 0x000fea00078e02ff */
[C---:B------:R-:W-:Y:S01]  /*bde0*/  HMMA.16816.F32.BF16 R24, R156.reuse, R26, RZ ;  /* 0x0000001a9c18723c */ /* 0x040fe200000418ff */
[----:B------:R-:W-:Y:S03]  /*bdf0*/  IADD3 R44, R3, R0, RZ ;  /* 0x00000000032c7210 */ /* 0x000fe60007ffe0ff */
[C---:B------:R-:W-:Y:S02]  /*be00*/  SHF.L.U32 R0, R2.reuse, 0x1, RZ ;  /* 0x0000000102007819 */ /* 0x040fe400000006ff */
[----:B------:R-:W-:Y:S02]  /*be10*/  SHF.L.U64.HI R44, R2, 0x1, R44 ;  /* 0x00000001022c7819 */ /* 0x000fe4000001022c */
[C---:B-1----:R-:W-:Y:S01]  /*be20*/  HMMA.16816.F32.BF16 R28, R156.reuse, R32, RZ ;  /* 0x000000209c1c723c */ /* 0x042fe200000418ff */
[C---:B------:R-:W-:Y:S03]  /*be30*/  IADD3 R2, P0, R0.reuse, c[0x0][0x1f8], RZ ;  /* 0x00007e0000027a10 */ /* 0x040fe60007f1e0ff */
[----:B------:R-:W-:Y:S02]  /*be40*/  IADD3 R36, P5, R0, 0x80, RZ ;  /* 0x0000008000247810 */ /* 0x000fe40007fbe0ff */
[----:B------:R-:W-:Y:S02]  /*be50*/  IADD3.X R3, R44, c[0x0][0x1fc], RZ, P0, !PT ;  /* 0x00007f002c037a10 */ /* 0x000fe400007fe4ff */
[C---:B------:R-:W-:Y:S01]  /*be60*/  HMMA.16816.F32.BF16 R32, R156.reuse, R34, RZ ;  /* 0x000000229c20723c */ /* 0x040fe200000418ff */
[----:B------:R-:W-:Y:S02]  /*be70*/  IADD3 R36, P1, R36, c[0x0][0x1f8], RZ ;  /* 0x00007e0024247a10 */ /* 0x000fe40007f3e0ff */
[----:B------:R-:W-:Y:S01]  /*be80*/  @!PT LDS RZ, [RZ] ;  /* 0x00000000fffff984 */ /* 0x000fe20000000800 */
[----:B------:R-:W-:Y:S01]  /*be90*/  @!PT LDS RZ, [RZ] ;  /* 0x00000000fffff984 */ /* 0x000fe20000000800 */
[----:B------:R-:W-:Y:S01]  /*bea0*/  @!PT LDS RZ, [RZ] ;  /* 0x00000000fffff984 */ /* 0x000fe20000000800 */
[----:B---3--:R1:W-:Y:S01]  /*beb0*/  LDGSTS.E.BYPASS.LTC128B.128 [R99+0x100], [R2.64], !P4 ;  /* 0x0010000002637fae */ /* 0x0083e2000e101d48 */
[----:B------:R-:W-:Y:S02]  /*bec0*/  IADD3 R0, P0, R0, 0x100, RZ ;  /* 0x0000010000007810 */ /* 0x000fe40007f1e0ff */
[--C-:B------:R-:W-:Y:S02]  /*bed0*/  IADD3.X R37, RZ, c[0x0][0x1fc], R44.reuse, P1, P5 ;  /* 0x00007f00ff257a10 */ /* 0x100fe40000fea42c */
[----:B------:R-:W-:Y:S03]  /*bee0*/  IADD3 R46, P1, R0, c[0x0][0x1f8], RZ ;  /* 0x00007e00002e7a10 */ /* 0x000fe60007f3e0ff */
[----:B------:R2:W-:Y:S01]  /*bef0*/  LDGSTS.E.BYPASS.LTC128B.128 [R99+0x3100], [R36.64], !P3 ;  /* 0x0310000024637fae */ /* 0x0005e2000d901d48 */
[----:B------:R-:W-:Y:S02]  /*bf00*/  IADD3.X R47, RZ, c[0x0][0x1fc], R44, P1, P0 ;  /* 0x00007f00ff2f7a10 */ /* 0x000fe40000fe042c */
[----:B------:R-:W-:Y:S04]  /*bf10*/  MOV R0, c[0x0][0x208] ;  /* 0x0000820000007a02 */ /* 0x000fe80000000f00 */
[C---:B------:R-:W-:Y:S01]  /*bf20*/  SHF.L.U32 R100, R0.reuse, 0x6, RZ ;  /* 0x0000000600647819 */ /* 0x040fe200000006ff */
[----:B------:R3:W-:Y:S01]  /*bf30*/  LDGSTS.E.BYPASS.LTC128B.128 [R99+0x6100], [R46.64], !P2 ;  /* 0x061000002e637fae */ /* 0x0007e2000d101d48 */
[----:B------:R-:W-:Y:S02]  /*bf40*/  SHF.L.U64.HI R0, R0, R251, c[0x0][0x20c] ;  /* 0x0000830000007619 */ /* 0x000fe400000102fb */
[----:B-1----:R-:W-:Y:S04]  /*bf50*/  IADD3 R2, P1, R2, R100, RZ ;  /* 0x0000006402027210 */ /* 0x002fe80007f3e0ff */
[----:B------:R-:W-:Y:S02]  /*bf60*/  IADD3.X R3, R3, R0, RZ, P1, !PT ;  /* 0x0000000003037210 */ /* 0x000fe40000ffe4ff */
[----:B------:R-:W-:Y:S01]  /*bf70*/  IADD3 R100, P0, R100, R2, RZ ;  /* 0x0000000264647210 */ /* 0x000fe20007f1e0ff */
[C---:B--2---:R-:W-:Y:S02]  /*bf80*/  HMMA.16816.F32.BF16 R36, R156.reuse, R40, RZ ;  /* 0x000000289c24723c */ /* 0x044fe400000418ff */
[----:B------:R1:W-:Y:S01]  /*bf90*/  LDGSTS.E.BYPASS.LTC128B.128 [R99+0x1100], [R2.64], !P4 ;  /* 0x0110000002637fae */ /* 0x0003e2000e101d48 */
[----:B------:R-:W-:Y:S05]  /*bfa0*/  IADD3.X R101, R0, R3, RZ, P0, !PT ;  /* 0x0000000300657210 */ /* 0x000fea00007fe4ff */
[C---:B------:R-:W-:Y:S02]  /*bfb0*/  HMMA.16816.F32.BF16 R40, R156.reuse, R42, RZ ;  /* 0x0000002a9c28723c */ /* 0x040fe400000418ff */
[----:B------:R1:W-:Y:S06]  /*bfc0*/  LDGSTS.E.BYPASS.LTC128B.128 [R99+0x4100], [R2.64+0x80], !P3 ;  /* 0x0410008002637fae */ /* 0x0003ec000d901d48 */
[C---:B---3--:R-:W-:Y:S02]  /*bfd0*/  HMMA.16816.F32.BF16 R44, R156.reuse, R48, RZ ;  /* 0x000000309c2c723c */ /* 0x048fe400000418ff */
[----:B------:R1:W-:Y:S06]  /*bfe0*/  LDGSTS.E.BYPASS.LTC128B.128 [R99+0x7100], [R2.64+0x100], !P2 ;  /* 0x0710010002637fae */ /* 0x0003ec000d101d48 */
[----:B------:R-:W-:Y:S02]  /*bff0*/  HMMA.16816.F32.BF16 R48, R156, R50, RZ ;  /* 0x000000329c30723c */ /* 0x000fe400000418ff */
[----:B------:R2:W-:Y:S06]  /*c000*/  LDGSTS.E.BYPASS.LTC128B.128 [R99+0x2100], [R100.64], !P4 ;  /* 0x0210000064637fae */ /* 0x0005ec000e101d48 */
[C---:B------:R-:W-:Y:S02]  /*c010*/  HMMA.16816.F32.BF16 R4, R160.reuse, R104, R4 ;  /* 0x00000068a004723c */ /* 0x040fe40000041804 */
[----:B------:R2:W-:Y:S06]  /*c020*/  LDGSTS.E.BYPASS.LTC128B.128 [R99+0x5100], [R100.64+0x80], !P3 ;  /* 0x0510008064637fae */ /* 0x0005ec000d901d48 */
[C---:B------:R-:W-:Y:S02]  /*c030*/  HMMA.16816.F32.BF16 R8, R160.reuse, R106, R8 ;  /* 0x0000006aa008723c */ /* 0x040fe40000041808 */
[----:B------:R2:W-:Y:S06]  /*c040*/  LDGSTS.E.BYPASS.LTC128B.128 [R99+0x8100], [R100.64+0x100], !P2 ;  /* 0x0810010064637fae */ /* 0x0005ec000d101d48 */
[C---:B------:R-:W-:Y:S02]  /*c050*/  HMMA.16816.F32.BF16 R12, R160.reuse, R164, R12 ;  /* 0x000000a4a00c723c */ /* 0x040fe4000004180c */
[----:B------:R-:W3:Y:S06]  /*c060*/  LDSM.16.M88.4 R104, [R229] ;  /* 0x00000000e568783b */ /* 0x000eec0000000200 */
[C---:B------:R-:W-:Y:S02]  /*c070*/  HMMA.16816.F32.BF16 R16, R160.reuse, R166, R16 ;  /* 0x000000a6a010723c */ /* 0x040fe40000041810 */
[----:B------:R-:W0:Y:S06]  /*c080*/  LDGDEPBAR ;  /* 0x00000000000079af */ /* 0x000e2c0000000000 */
[C---:B------:R-:W-:Y:S02]  /*c090*/  HMMA.16816.F32.BF16 R20, R160.reuse, R208, R20 ;  /* 0x000000d0a014723c */ /* 0x040fe40000041814 */
[----:B------:R-:W4:Y:S06]  /*c0a0*/  LDSM.16.M88.4 R164, [R229+0x800] ;  /* 0x00080000e5a4783b */ /* 0x000f2c0000000200 */
[C---:B------:R-:W-:Y:S02]  /*c0b0*/  HMMA.16816.F32.BF16 R24, R160.reuse, R210, R24 ;  /* 0x000000d2a018723c */ /* 0x040fe40000041818 */
[----:B------:R-:W1:Y:S06]  /*c0c0*/  LDSM.16.M88.4 R208, [R229+0x1000] ;  /* 0x00100000e5d0783b */ /* 0x000e6c0000000200 */
[C---:B------:R-:W-:Y:S08]  /*c0d0*/  HMMA.16816.F32.BF16 R28, R160.reuse, R212, R28 ;  /* 0x000000d4a01c723c */ /* 0x040ff0000004181c */
[C---:B------:R-:W-:Y:S01]  /*c0e0*/  HMMA.16816.F32.BF16 R32, R160.reuse, R214, R32 ;  /* 0x000000d6a020723c */ /* 0x040fe20000041820 */
[----:B------:R-:W1:Y:S07]  /*c0f0*/  LDSM.16.M88.4 R212, [R229+0x1800] ;  /* 0x00180000e5d4783b */ /* 0x000e6e0000000200 */
[C---:B------:R-:W-:Y:S08]  /*c100*/  HMMA.16816.F32.BF16 R36, R160.reuse, R216, R36 ;  /* 0x000000d8a024723c */ /* 0x040ff00000041824 */
[C---:B------:R-:W-:Y:S01]  /*c110*/  HMMA.16816.F32.BF16 R40, R160.reuse, R218, R40 ;  /* 0x000000daa028723c */ /* 0x040fe20000041828 */
[----:B------:R-:W1:Y:S07]  /*c120*/  LDSM.16.M88.4 R216, [R229+0x2000] ;  /* 0x00200000e5d8783b */ /* 0x000e6e0000000200 */
[C---:B------:R-:W-:Y:S08]  /*c130*/  HMMA.16816.F32.BF16 R44, R160.reuse, R220, R44 ;  /* 0x000000dca02c723c */ /* 0x040ff0000004182c */
[----:B------:R-:W-:Y:S01]  /*c140*/  HMMA.16816.F32.BF16 R48, R160, R222, R48 ;  /* 0x000000dea030723c */ /* 0x000fe20000041830 */
[----:B------:R-:W-:Y:S07]  /*c150*/  LDSM.16.M88.4 R220, [R226+0x800] ;  /* 0x00080000e2dc783b */ /* 0x000fee0000000200 */
[C---:B---3--:R-:W-:Y:S08]  /*c160*/  HMMA.16816.F32.BF16 R4, R168.reuse, R104, R4 ;  /* 0x00000068a804723c */ /* 0x048ff00000041804 */
[C---:B------:R-:W-:Y:S01]  /*c170*/  HMMA.16816.F32.BF16 R8, R168.reuse, R106, R8 ;  /* 0x0000006aa808723c */ /* 0x040fe20000041808 */
[----:B------:R-:W3:Y:S07]  /*c180*/  LDSM.16.M88.4 R104, [R229+0x2800] ;  /* 0x00280000e568783b */ /* 0x000eee0000000200 */
[C---:B----4-:R-:W-:Y:S08]  /*c190*/  HMMA.16816.F32.BF16 R12, R168.reuse, R164, R12 ;  /* 0x000000a4a80c723c */ /* 0x050ff0000004180c */
[C---:B------:R-:W-:Y:S01]  /*c1a0*/  HMMA.16816.F32.BF16 R16, R168.reuse, R166, R16 ;  /* 0x000000a6a810723c */ /* 0x040fe20000041810 */
[----:B------:R-:W4:Y:S07]  /*c1b0*/  LDSM.16.M88.4 R164, [R226] ;  /* 0x00000000e2a4783b */ /* 0x000f2e0000000200 */
[C---:B-1----:R-:W-:Y:S08]  /*c1c0*/  HMMA.16816.F32.BF16 R20, R168.reuse, R208, R20 ;  /* 0x000000d0a814723c */ /* 0x042ff00000041814 */
[C---:B------:R-:W-:Y:S01]  /*c1d0*/  HMMA.16816.F32.BF16 R24, R168.reuse, R210, R24 ;  /* 0x000000d2a818723c */ /* 0x040fe20000041818 */
[----:B------:R-:W1:Y:S07]  /*c1e0*/  LDSM.16.M88.4 R208, [R226+0x1000] ;  /* 0x00100000e2d0783b */ /* 0x000e6e0000000200 */
[C---:B------:R-:W-:Y:S08]  /*c1f0*/  HMMA.16816.F32.BF16 R28, R168.reuse, R212, R28 ;  /* 0x000000d4a81c723c */ /* 0x040ff0000004181c */
[C---:B------:R-:W-:Y:S01]  /*c200*/  HMMA.16816.F32.BF16 R32, R168.reuse, R214, R32 ;  /* 0x000000d6a820723c */ /* 0x040fe20000041820 */
[----:B------:R-:W1:Y:S07]  /*c210*/  LDSM.16.M88.4 R212, [R226+0x1800] ;  /* 0x00180000e2d4783b */ /* 0x000e6e0000000200 */
[C---:B------:R-:W-:Y:S08]  /*c220*/  HMMA.16816.F32.BF16 R36, R168.reuse, R216, R36 ;  /* 0x000000d8a824723c */ /* 0x040ff00000041824 */
[C---:B------:R-:W-:Y:S01]  /*c230*/  HMMA.16816.F32.BF16 R40, R168.reuse, R218, R40 ;  /* 0x000000daa828723c */ /* 0x040fe20000041828 */
[----:B------:R-:W1:Y:S07]  /*c240*/  LDSM.16.M88.4 R216, [R226+0x2000] ;  /* 0x00200000e2d8783b */ /* 0x000e6e0000000200 */
[C---:B---3--:R-:W-:Y:S08]  /*c250*/  HMMA.16816.F32.BF16 R44, R168.reuse, R104, R44 ;  /* 0x00000068a82c723c */ /* 0x048ff0000004182c */
[----:B------:R-:W-:Y:S01]  /*c260*/  HMMA.16816.F32.BF16 R48, R168, R106, R48 ;  /* 0x0000006aa830723c */ /* 0x000fe20000041830 */
[----:B------:R-:W3:Y:S07]  /*c270*/  LDSM.16.M88.4 R104, [R226+0x2800] ;  /* 0x00280000e268783b */ /* 0x000eee0000000200 */
[C---:B----4-:R-:W-:Y:S08]  /*c280*/  HMMA.16816.F32.BF16 R4, R172.reuse, R164, R4 ;  /* 0x000000a4ac04723c */ /* 0x050ff00000041804 */
[C---:B------:R-:W-:Y:S01]  /*c290*/  HMMA.16816.F32.BF16 R8, R172.reuse, R166, R8 ;  /* 0x000000a6ac08723c */ /* 0x040fe20000041808 */
[----:B------:R-:W4:Y:S07]  /*c2a0*/  LDSM.16.M88.4 R164, [R225+0x3000] ;  /* 0x00300000e1a4783b */ /* 0x000f2e0000000200 */
        /* <DEDUP_REMOVED lines=11> */
[----:B------:R-:W2:Y:S07]  /*c360*/  LDSM.16.M88.4 R216, [R225+0x4800] ;  /* 0x00480000e1d8783b */ /* 0x000eae0000000200 */
[C---:B---3--:R-:W-:Y:S08]  /*c370*/  HMMA.16816.F32.BF16 R44, R172.reuse, R104, R44 ;  /* 0x00000068ac2c723c */ /* 0x048ff0000004182c */
[----:B------:R-:W-:Y:S01]  /*c380*/  HMMA.16816.F32.BF16 R48, R172, R106, R48 ;  /* 0x0000006aac30723c */ /* 0x000fe20000041830 */
[----:B------:R-:W3:Y:S07]  /*c390*/  LDSM.16.M88.4 R104, [R225+0x5000] ;  /* 0x00500000e168783b */ /* 0x000eee0000000200 */
[C---:B----4-:R-:W-:Y:S08]  /*c3a0*/  HMMA.16816.F32.BF16 R4, R176.reuse, R164, R4 ;  /* 0x000000a4b004723c */ /* 0x050ff00000041804 */
        /* <DEDUP_REMOVED lines=8> */
[C---:B--2---:R-:W-:Y:S08]  /*c430*/  HMMA.16816.F32.BF16 R28, R176.reuse, R216, R28 ;  /* 0x000000d8b01c723c */ /* 0x044ff0000004181c */
[C---:B------:R-:W-:Y:S01]  /*c440*/  HMMA.16816.F32.BF16 R32, R176.reuse, R218, R32 ;  /* 0x000000dab020723c */ /* 0x040fe20000041820 */
[----:B------:R-:W-:Y:S07]  /*c450*/  LDSM.16.M88.4 R216, [R239] ;  /* 0x00000000efd8783b */ /* 0x000fee0000000200 */
[C---:B---3--:R-:W-:Y:S08]  /*c460*/  HMMA.16816.F32.BF16 R36, R176.reuse, R104, R36 ;  /* 0x00000068b024723c */ /* 0x048ff00000041824 */
[C---:B------:R-:W-:Y:S01]  /*c470*/  HMMA.16816.F32.BF16 R40, R176.reuse, R106, R40 ;  /* 0x0000006ab028723c */ /* 0x040fe20000041828 */
[----:B------:R-:W2:Y:S07]  /*c480*/  LDSM.16.M88.4 R104, [R240] ;  /* 0x00000000f068783b */ /* 0x000eae0000000200 */
[C---:B------:R-:W-:Y:S08]  /*c490*/  HMMA.16816.F32.BF16 R44, R176.reuse, R220, R44 ;  /* 0x000000dcb02c723c */ /* 0x040ff0000004182c */
[----:B------:R-:W-:Y:S01]  /*c4a0*/  HMMA.16816.F32.BF16 R48, R176, R222, R48 ;  /* 0x000000deb030723c */ /* 0x000fe20000041830 */
[----:B------:R-:W3:Y:S07]  /*c4b0*/  LDSM.16.M88.4 R220, [R238] ;  /* 0x00000000eedc783b */ /* 0x000eee0000000200 */
[C---:B----4-:R-:W-:Y:S08]  /*c4c0*/  HMMA.16816.F32.BF16 R4, R180.reuse, R164, R4 ;  /* 0x000000a4b404723c */ /* 0x050ff00000041804 */
[C---:B------:R-:W-:Y:S01]  /*c4d0*/  HMMA.16816.F32.BF16 R8, R180.reuse, R166, R8 ;  /* 0x000000a6b408723c */ /* 0x040fe20000041808 */
[----:B------:R-:W4:Y:S07]  /*c4e0*/  LDSM.16.M88.4 R164, [R229+0x3000] ;  /* 0x00300000e5a4783b */ /* 0x000f2e0000000200 */
        /* <DEDUP_REMOVED lines=11> */
[----:B------:R-:W2:Y:S07]  /*c5a0*/  LDSM.16.M88.4 R216, [R229+0x5000] ;  /* 0x00500000e5d8783b */ /* 0x000eae0000000200 */
[C---:B---3--:R-:W-:Y:S08]  /*c5b0*/  HMMA.16816.F32.BF16 R44, R180.reuse, R220, R44 ;  /* 0x000000dcb42c723c */ /* 0x048ff0000004182c */
[----:B------:R-:W-:Y:S01]  /*c5c0*/  HMMA.16816.F32.BF16 R48, R180, R222, R48 ;  /* 0x000000deb430723c */ /* 0x000fe20000041830 */
[----:B------:R-:W-:Y:S07]  /*c5d0*/  LDSM.16.M88.4 R220, [R226+0x4000] ;  /* 0x00400000e2dc783b */ /* 0x000fee0000000200 */
[C---:B----4-:R-:W-:Y:S08]  /*c5e0*/  HMMA.16816.F32.BF16 R4, R184.reuse, R164, R4 ;  /* 0x000000a4b804723c */ /* 0x050ff00000041804 */
[C---:B------:R-:W-:Y:S01]  /*c5f0*/  HMMA.16816.F32.BF16 R8, R184.reuse, R166, R8 ;  /* 0x000000a6b808723c */ /* 0x040fe20000041808 */
[----:B------:R-:W3:Y:S07]  /*c600*/  LDSM.16.M88.4 R164, [R229+0x5800] ;  /* 0x00580000e5a4783b */ /* 0x000eee0000000200 */
[C---:B-1----:R-:W-:Y:S08]  /*c610*/  HMMA.16816.F32.BF16 R12, R184.reuse, R208, R12 ;  /* 0x000000d0b80c723c */ /* 0x042ff0000004180c */
[C---:B------:R-:W-:Y:S01]  /*c620*/  HMMA.16816.F32.BF16 R16, R184.reuse, R210, R16 ;  /* 0x000000d2b810723c */ /* 0x040fe20000041810 */
        /* <DEDUP_REMOVED lines=18> */
[----:B------:R-:W3:Y:S07]  /*c750*/  LDSM.16.M88.4 R208, [R225+0x6800] ;  /* 0x00680000e1d0783b */ /* 0x000eee0000000200 */
[C---:B------:R-:W-:Y:S08]  /*c760*/  HMMA.16816.F32.BF16 R20, R188.reuse, R220, R20 ;  /* 0x000000dcbc14723c */ /* 0x040ff00000041814 */
[C---:B------:R-:W-:Y:S01]  /*c770*/  HMMA.16816.F32.BF16 R24, R188.reuse, R222, R24 ;  /* 0x000000debc18723c */ /* 0x040fe20000041818 */
[----:B------:R-:W3:Y:S07]  /*c780*/  LDSM.16.M88.4 R220, [R225+0x7000] ;  /* 0x00700000e1dc783b */ /* 0x000eee0000000200 */
[C---:B--2---:R-:W-:Y:S08]  /*c790*/  HMMA.16816.F32.BF16 R28, R188.reuse, R212, R28 ;  /* 0x000000d4bc1c723c */ /* 0x044ff0000004181c */
[C---:B------:R-:W-:Y:S01]  /*c7a0*/  HMMA.16816.F32.BF16 R32, R188.reuse, R214, R32 ;  /* 0x000000d6bc20723c */ /* 0x040fe20000041820 */
[----:B------:R-:W2:Y:S07]  /*c7b0*/  LDSM.16.M88.4 R212, [R225+0x7800] ;  /* 0x00780000e1d4783b */ /* 0x000eae0000000200 */
        /* <DEDUP_REMOVED lines=9> */
[C---:B---3--:R-:W-:Y:S08]  /*c850*/  HMMA.16816.F32.BF16 R12, R192.reuse, R208, R12 ;  /* 0x000000d0c00c723c */ /* 0x048ff0000004180c */
[C---:B------:R-:W-:Y:S01]  /*c860*/  HMMA.16816.F32.BF16 R16, R192.reuse, R210, R16 ;  /* 0x000000d2c010723c */ /* 0x040fe20000041810 */
[----:B------:R-:W3:Y:S07]  /*c870*/  LDSM.16.M88.4 R208, [R237] ;  /* 0x00000000edd0783b */ /* 0x000eee0000000200 */
[C---:B------:R-:W-:Y:S08]  /*c880*/  HMMA.16816.F32.BF16 R20, R192.reuse, R220, R20 ;  /* 0x000000dcc014723c */ /* 0x040ff00000041814 */
[C---:B------:R-:W-:Y:S01]  /*c890*/  HMMA.16816.F32.BF16 R24, R192.reuse, R222, R24 ;  /* 0x000000dec018723c */ /* 0x040fe20000041818 */
[----:B------:R-:W3:Y:S07]  /*c8a0*/  LDSM.16.M88.4 R220, [R235] ;  /* 0x00000000ebdc783b */ /* 0x000eee0000000200 */
[C---:B--2---:R-:W-:Y:S08]  /*c8b0*/  HMMA.16816.F32.BF16 R28, R192.reuse, R212, R28 ;  /* 0x000000d4c01c723c */ /* 0x044ff0000004181c */
[C---:B------:R-:W-:Y:S01]  /*c8c0*/  HMMA.16816.F32.BF16 R32, R192.reuse, R214, R32 ;  /* 0x000000d6c020723c */ /* 0x040fe20000041820 */
[----:B------:R-:W-:Y:S07]  /*c8d0*/  LDSM.16.M88.4 R212, [R229+0x6000] ;  /* 0x00600000e5d4783b */ /* 0x000fee0000000200 */
[C---:B-1----:R-:W-:Y:S08]  /*c8e0*/  HMMA.16816.F32.BF16 R36, R192.reuse, R104, R36 ;  /* 0x00000068c024723c */ /* 0x042ff00000041824 */
[C---:B------:R-:W-:Y:S01]  /*c8f0*/  HMMA.16816.F32.BF16 R40, R192.reuse, R106, R40 ;  /* 0x0000006ac028723c */ /* 0x040fe20000041828 */
[----:B------:R-:W1:Y:S07]  /*c900*/  LDSM.16.M88.4 R104, [R234] ;  /* 0x00000000ea68783b */ /* 0x000e6e0000000200 */
[C---:B----4-:R-:W-:Y:S08]  /*c910*/  HMMA.16816.F32.BF16 R44, R192.reuse, R164, R44 ;  /* 0x000000a4c02c723c */ /* 0x050ff0000004182c */
[----:B------:R-:W-:Y:S01]  /*c920*/  HMMA.16816.F32.BF16 R48, R192, R166, R48 ;  /* 0x000000a6c030723c */ /* 0x000fe20000041830 */
[----:B------:R-:W2:Y:S07]  /*c930*/  LDSM.16.M88.4 R164, [R233] ;  /* 0x00000000e9a4783b */ /* 0x000eae0000000200 */
[C---:B---3--:R-:W-:Y:S08]  /*c940*/  HMMA.16816.F32.BF16 R4, R196.reuse, R208, R4 ;  /* 0x000000d0c404723c */ /* 0x048ff00000041804 */
[C---:B------:R-:W-:Y:S01]  /*c950*/  HMMA.16816.F32.BF16 R8, R196.reuse, R210, R8 ;  /* 0x000000d2c408723c */ /* 0x040fe20000041808 */
[----:B------:R-:W3:Y:S07]  /*c960*/  LDSM.16.M88.4 R208, [R232] ;  /* 0x00000000e8d0783b */ /* 0x000eee0000000200 */
[C---:B------:R-:W-:Y:S08]  /*c970*/  HMMA.16816.F32.BF16 R12, R196.reuse, R216, R12 ;  /* 0x000000d8c40c723c */ /* 0x040ff0000004180c */
        /* <DEDUP_REMOVED lines=8> */
[C---:B--2---:R-:W-:Y:S08]  /*ca00*/  HMMA.16816.F32.BF16 R36, R196.reuse, R164, R36 ;  /* 0x000000a4c424723c */ /* 0x044ff00000041824 */
[C---:B------:R-:W-:Y:S01]  /*ca10*/  HMMA.16816.F32.BF16 R40, R196.reuse, R166, R40 ;  /* 0x000000a6c428723c */ /* 0x040fe20000041828 */
[----:B------:R-:W2:Y:S07]  /*ca20*/  LDSM.16.M88.4 R164, [R229+0x7800] ;  /* 0x00780000e5a4783b */ /* 0x000eae0000000200 */
[C---:B---3--:R-:W-:Y:S08]  /*ca30*/  HMMA.16816.F32.BF16 R44, R196.reuse, R208, R44 ;  /* 0x000000d0c42c723c */ /* 0x048ff0000004182c */
[----:B------:R-:W-:Y:S01]  /*ca40*/  HMMA.16816.F32.BF16 R48, R196, R210, R48 ;  /* 0x000000d2c430723c */ /* 0x000fe20000041830 */
[----:B------:R-:W3:Y:S07]  /*ca50*/  LDSM.16.M88.4 R208, [R229+0x8000] ;  /* 0x00800000e5d0783b */ /* 0x000eee0000000200 */
[C---:B------:R-:W-:Y:S08]  /*ca60*/  HMMA.16816.F32.BF16 R4, R200.reuse, R212, R4 ;  /* 0x000000d4c804723c */ /* 0x040ff00000041804 */
[C---:B------:R-:W-:Y:S01]  /*ca70*/  HMMA.16816.F32.BF16 R8, R200.reuse, R214, R8 ;  /* 0x000000d6c808723c */ /* 0x040fe20000041808 */
[----:B------:R-:W3:Y:S07]  /*ca80*/  LDSM.16.M88.4 R212, [R229+0x8800] ;  /* 0x00880000e5d4783b */ /* 0x000eee0000000200 */
[C---:B----4-:R-:W-:Y:S08]  /*ca90*/  HMMA.16816.F32.BF16 R12, R200.reuse, R216, R12 ;  /* 0x000000d8c80c723c */ /* 0x050ff0000004180c */
[C---:B------:R-:W-:Y:S08]  /*caa0*/  HMMA.16816.F32.BF16 R16, R200.reuse, R218, R16 ;  /* 0x000000dac810723c */ /* 0x040ff00000041810 */
[C---:B-1----:R-:W-:Y:S08]  /*cab0*/  HMMA.16816.F32.BF16 R20, R200.reuse, R104, R20 ;  /* 0x00000068c814723c */ /* 0x042ff00000041814 */
[C---:B------:R-:W-:Y:S01]  /*cac0*/  HMMA.16816.F32.BF16 R24, R200.reuse, R106, R24 ;  /* 0x0000006ac818723c */ /* 0x040fe20000041818 */
[----:B------:R-:W1:Y:S07]  /*cad0*/  LDSM.16.M88.4 R104, [R226+0x6800] ;  /* 0x00680000e268783b */ /* 0x000e6e0000000200 */
[C---:B--2---:R-:W-:Y:S08]  /*cae0*/  HMMA.16816.F32.BF16 R28, R200.reuse, R164, R28 ;  /* 0x000000a4c81c723c */ /* 0x044ff0000004181c */
[C---:B------:R-:W-:Y:S08]  /*caf0*/  HMMA.16816.F32.BF16 R32, R200.reuse, R166, R32 ;  /* 0x000000a6c820723c */ /* 0x040ff00000041820 */
[C---:B---3--:R-:W-:Y:S08]  /*cb00*/  HMMA.16816.F32.BF16 R36, R200.reuse, R208, R36 ;  /* 0x000000d0c824723c */ /* 0x048ff00000041824 */
[C---:B------:R-:W-:Y:S08]  /*cb10*/  HMMA.16816.F32.BF16 R40, R200.reuse, R210, R40 ;  /* 0x000000d2c828723c */ /* 0x040ff00000041828 */
[C---:B------:R-:W-:Y:S08]  /*cb20*/  HMMA.16816.F32.BF16 R44, R200.reuse, R212, R44 ;  /* 0x000000d4c82c723c */ /* 0x040ff0000004182c */
        /* <DEDUP_REMOVED lines=8> */
[----:B------:R-:W1:Y:S03]  /*cbb0*/  MUFU.TANH R164, R4 ;  /* 0x0000000400a47308 */ /* 0x000e660000002400 */
[----:B------:R-:W-:Y:S02]  /*cbc0*/  FMUL.FTZ R7, R7, c[0x0][0x320] ;  /* 0x0000c80007077a20 */ /* 0x000fe40000410000 */
[----:B------:R-:W-:Y:S02]  /*cbd0*/  FMUL.FTZ R8, R8, c[0x0][0x320] ;  /* 0x0000c80008087a20 */ /* 0x000fe40000410000 */
[----:B------:R-:W-:Y:S02]  /*cbe0*/  FMUL.FTZ R9, R9, c[0x0][0x320] ;  /* 0x0000c80009097a20 */ /* 0x000fe40000410000 */
[----:B------:R-:W-:Y:S01]  /*cbf0*/  FMUL.FTZ R10, R10, c[0x0][0x320] ;  /* 0x0000c8000a0a7a20 */ /* 0x000fe20000410000 */
[----:B------:R-:W2:Y:S01]  /*cc00*/  MUFU.TANH R167, R5 ;  /* 0x0000000500a77308 */ /* 0x000ea20000002400 */
[----:B------:R-:W-:Y:S02]  /*cc10*/  FMUL.FTZ R11, R11, c[0x0][0x320] ;  /* 0x0000c8000b0b7a20 */ /* 0x000fe40000410000 */
[----:B------:R-:W-:Y:S02]  /*cc20*/  FMUL.FTZ R12, R12, c[0x0][0x320] ;  /* 0x0000c8000c0c7a20 */ /* 0x000fe40000410000 */
[----:B------:R-:W-:Y:S02]  /*cc30*/  FMUL.FTZ R13, R13, c[0x0][0x320] ;  /* 0x0000c8000d0d7a20 */ /* 0x000fe40000410000 */
[----:B------:R-:W-:Y:S02]  /*cc40*/  FMUL.FTZ R14, R14, c[0x0][0x320] ;  /* 0x0000c8000e0e7a20 */ /* 0x000fe40000410000 */
[----:B------:R-:W-:Y:S01]  /*cc50*/  FMUL.FTZ R16, R16, c[0x0][0x320] ;  /* 0x0000c80010107a20 */ /* 0x000fe20000410000 */
[----:B------:R-:W3:Y:S01]  /*cc60*/  MUFU.TANH R210, R6 ;  /* 0x0000000600d27308 */ /* 0x000ee20000002400 */
[----:B------:R-:W-:Y:S02]  /*cc70*/  FMUL.FTZ R15, R15, c[0x0][0x320] ;  /* 0x0000c8000f0f7a20 */ /* 0x000fe40000410000 */
[----:B------:R-:W-:Y:S01]  /*cc80*/  FMUL.FTZ R17, R17, c[0x0][0x320] ;  /* 0x0000c80011117a20 */ /* 0x000fe20000410000 */
[----:B-1----:R-:W-:Y:S01]  /*cc90*/  FMNMX.FTZ R0, R164, R102, !PT ;  /* 0x00000066a4007209 */ /* 0x002fe20007810000 */
[----:B------:R-:W-:Y:S02]  /*cca0*/  FMUL.FTZ R18, R18, c[0x0][0x320] ;  /* 0x0000c80012127a20 */ /* 0x000fe40000410000 */
[----:B------:R-:W-:Y:S03]  /*ccb0*/  FMUL.FTZ R19, R19, c[0x0][0x320] ;  /* 0x0000c80013137a20 */ /* 0x000fe60000410000 */
[----:B------:R1:W4:Y:S01]  /*ccc0*/  MUFU.TANH R211, R7 ;  /* 0x0000000700d37308 */ /* 0x0003220000002400 */
[----:B--2---:R-:W-:Y:S09]  /*ccd0*/  FMNMX.FTZ R0, R167, R0, !PT ;  /* 0x00000000a7007209 */ /* 0x004ff20007810000 */
[----:B------:R-:W2:Y:S01]  /*cce0*/  MUFU.TANH R165, R8 ;  /* 0x0000000800a57308 */ /* 0x000ea20000002400 */
[----:B---3--:R-:W-:Y:S09]  /*ccf0*/  FMNMX.FTZ R2, R210, R103, !PT ;  /* 0x00000067d2027209 */ /* 0x008ff20007810000 */
[----:B------:R-:W3:Y:S01]  /*cd00*/  MUFU.TANH R166, R9 ;  /* 0x0000000900a67308 */ /* 0x000ee20000002400 */
[----:B-1----:R-:W1:Y:S01]  /*cd10*/  LDSM.16.M88.4 R4, [R226+0x7000] ;  /* 0x00700000e204783b */ /* 0x002e620000000200 */
[----:B----4-:R-:W-:Y:S08]  /*cd20*/  FMNMX.FTZ R2, R211, R2, !PT ;  /* 0x00000002d3027209 */ /* 0x010ff00007810000 */
[----:B------:R-:W4:Y:S01]  /*cd30*/  MUFU.TANH R208, R10 ;  /* 0x0000000a00d07308 */ /* 0x000f220000002400 */
[----:B--2---:R-:W-:Y:S09]  /*cd40*/  FMNMX.FTZ R0, R165, R0, !PT ;  /* 0x00000000a5007209 */ /* 0x004ff20007810000 */
[----:B------:R2:W1:Y:S01]  /*cd50*/  MUFU.TANH R209, R11 ;  /* 0x0000000b00d17308 */ /* 0x0004620000002400 */
[----:B---3--:R-:W-:Y:S09]  /*cd60*/  FMNMX.FTZ R0, R166, R0, !PT ;  /* 0x00000000a6007209 */ /* 0x008ff20007810000 */
[----:B------:R-:W3:Y:S01]  /*cd70*/  MUFU.TANH R106, R12 ;  /* 0x0000000c006a7308 */ /* 0x000ee20000002400 */
[----:B----4-:R-:W-:Y:S09]  /*cd80*/  FMNMX.FTZ R2, R208, R2, !PT ;  /* 0x00000002d0027209 */ /* 0x010ff20007810000 */
[----:B------:R-:W4:Y:S01]  /*cd90*/  MUFU.TANH R107, R13 ;  /* 0x0000000d006b7308 */ /* 0x000f220000002400 */
[C---:B-1----:R-:W-:Y:S01]  /*cda0*/  HMMA.16816.F32.BF16 R20, R204.reuse, R4, R20 ;  /* 0x00000004cc14723c */ /* 0x042fe20000041814 */
[----:B--2---:R-:W1:Y:S02]  /*cdb0*/  LDSM.16.M88.4 R8, [R226+0x7800] ;  /* 0x00780000e208783b */ /* 0x004e640000000200 */
[----:B------:R-:W-:Y:S06]  /*cdc0*/  FMNMX.FTZ R2, R209, R2, !PT ;  /* 0x00000002d1027209 */ /* 0x000fec0007810000 */
[----:B------:R-:W2:Y:S01]  /*cdd0*/  MUFU.TANH R212, R14 ;  /* 0x0000000e00d47308 */ /* 0x000ea20000002400 */
[C---:B------:R-:W-:Y:S01]  /*cde0*/  HMMA.16816.F32.BF16 R24, R204.reuse, R6, R24 ;  /* 0x00000006cc18723c */ /* 0x040fe20000041818 */
[----:B------:R-:W1:Y:S02]  /*cdf0*/  LDSM.16.M88.4 R4, [R226+0x8000] ;  /* 0x00800000e204783b */ /* 0x000e640000000200 */
[----:B---3--:R-:W-:Y:S06]  /*ce00*/  FMNMX.FTZ R0, R106, R0, !PT ;  /* 0x000000006a007209 */ /* 0x008fec0007810000 */
[----:B------:R-:W3:Y:S03]  /*ce10*/  MUFU.TANH R214, R16 ;  /* 0x0000001000d67308 */ /* 0x000ee60000002400 */
[----:B----4-:R-:W-:Y:S02]  /*ce20*/  FMNMX.FTZ R0, R107, R0, !PT ;  /* 0x000000006b007209 */ /* 0x010fe40007810000 */
[----:B------:R-:W-:Y:S05]  /*ce30*/  FMUL.FTZ R23, R23, c[0x0][0x320] ;  /* 0x0000c80017177a20 */ /* 0x000fea0000410000 */
[----:B------:R-:W4:Y:S01]  /*ce40*/  MUFU.TANH R213, R15 ;  /* 0x0000000f00d57308 */ /* 0x000f220000002400 */
[----:B------:R-:W-:Y:S02]  /*ce50*/  FMUL.FTZ R20, R20, c[0x0][0x320] ;  /* 0x0000c80014147a20 */ /* 0x000fe40000410000 */
[----:B------:R-:W-:Y:S01]  /*ce60*/  FMUL.FTZ R21, R21, c[0x0][0x320] ;  /* 0x0000c80015157a20 */ /* 0x000fe20000410000 */
[----:B--2---:R-:W-:Y:S01]  /*ce70*/  FMNMX.FTZ R2, R212, R2, !PT ;  /* 0x00000002d4027209 */ /* 0x004fe20007810000 */
[----:B------:R-:W-:Y:S02]  /*ce80*/  FMUL.FTZ R22, R22, c[0x0][0x320] ;  /* 0x0000c80016167a20 */ /* 0x000fe40000410000 */
[----:B------:R-:W-:Y:S02]  /*ce90*/  FMUL.FTZ R26, R26, c[0x0][0x320] ;  /* 0x0000c8001a1a7a20 */ /* 0x000fe40000410000 */
[----:B------:R-:W-:Y:S01]  /*cea0*/  FMUL.FTZ R24, R24, c[0x0][0x320] ;  /* 0x0000c80018187a20 */ /* 0x000fe20000410000 */
[----:B------:R-:W-:Y:S01]  /*ceb0*/  MUFU.TANH R222, R23 ;  /* 0x0000001700de7308 */ /* 0x000fe20000002400 */
[----:B------:R-:W-:Y:S02]  /*cec0*/  FMUL.FTZ R25, R25, c[0x0][0x320] ;  /* 0x0000c80019197a20 */ /* 0x000fe40000410000 */
[----:B------:R-:W-:Y:S01]  /*ced0*/  FMUL.FTZ R27, R27, c[0x0][0x320] ;  /* 0x0000c8001b1b7a20 */ /* 0x000fe20000410000 */
[----:B---3--:R-:W-:Y:S01]  /*cee0*/  FMNMX.FTZ R0, R214, R0, !PT ;  /* 0x00000000d6007209 */ /* 0x008fe20007810000 */
[C---:B-1----:R-:W-:Y:S05]  /*cef0*/  HMMA.16816.F32.BF16 R28, R204.reuse, R8, R28 ;  /* 0x00000008cc1c723c */ /* 0x042fea000004181c */
[----:B------:R-:W-:Y:S03]  /*cf00*/  MUFU.TANH R231, R27 ;  /* 0x0000001b00e77308 */ /* 0x000fe60000002400 */
[C---:B------:R-:W-:Y:S01]  /*cf10*/  HMMA.16816.F32.BF16 R32, R204.reuse, R10, R32 ;  /* 0x0000000acc20723c */ /* 0x040fe20000041820 */
[----:B------:R-:W1:Y:S01]  /*cf20*/  LDSM.16.M88.4 R8, [R226+0x8800] ;  /* 0x00880000e208783b */ /* 0x000e620000000200 */
[----:B------:R-:W-:Y:S04]  /*cf30*/  DEPBAR.LE SB0, 0x0 ;  /* 0x000080000000791a */ /* 0x000fe80000000000 */
[----:B----4-:R-:W-:Y:S01]  /*cf40*/  FMNMX.FTZ R2, R213, R2, !PT ;  /* 0x00000002d5027209 */ /* 0x010fe20007810000 */
[----:B------:R-:W2:Y:S01]  /*cf50*/  MUFU.TANH R216, R18 ;  /* 0x0000001200d87308 */ /* 0x000ea20000002400 */
[C---:B------:R-:W-:Y:S01]  /*cf60*/  HMMA.16816.F32.BF16 R36, R204.reuse, R4, R36 ;  /* 0x00000004cc24723c */ /* 0x040fe20000041824 */
[----:B------:R-:W3:Y:S08]  /*cf70*/  LDL R5, [R1+0x28] ;  /* 0x0000280001057983 */ /* 0x000ef00000100800 */
[----:B------:R-:W-:Y:S01]  /*cf80*/  MUFU.TANH R218, R20 ;  /* 0x0000001400da7308 */ /* 0x000fe20000002400 */
[C---:B------:R-:W-:Y:S01]  /*cf90*/  HMMA.16816.F32.BF16 R40, R204.reuse, R6, R40 ;  /* 0x00000006cc28723c */ /* 0x040fe20000041828 */
[----:B------:R-:W4:Y:S02]  /*cfa0*/  LDL R6, [R1+0x20] ;  /* 0x0000200001067983 */ /* 0x000f240000100800 */
[----:B------:R-:W-:Y:S02]  /*cfb0*/  FMUL.FTZ R28, R28, c[0x0][0x320] ;  /* 0x0000c8001c1c7a20 */ /* 0x000fe40000410000 */
[----:B------:R-:W-:Y:S02]  /*cfc0*/  FMUL.FTZ R29, R29, c[0x0][0x320] ;  /* 0x0000c8001d1d7a20 */ /* 0x000fe40000410000 */
[----:B------:R-:W-:Y:S02]  /*cfd0*/  FMUL.FTZ R30, R30, c[0x0][0x320] ;  /* 0x0000c8001e1e7a20 */ /* 0x000fe40000410000 */
[----:B------:R-:W-:Y:S01]  /*cfe0*/  MUFU.TANH R246, R28 ;  /* 0x0000001c00f67308 */ /* 0x000fe20000002400 */
[----:B------:R-:W-:Y:S02]  /*cff0*/  BAR.SYNC.DEFER_BLOCKING 0x0 ;  /* 0x0000000000007b1d */ /* 0x000fe40000010000 */
[----:B------:R-:W-:Y:S01]  /*d000*/  FMUL.FTZ R31, R31, c[0x0][0x320] ;  /* 0x0000c8001f1f7a20 */ /* 0x000fe20000410000 */
[----:B--2---:R-:W-:Y:S01]  /*d010*/  FMNMX.FTZ R2, R216, R2, !PT ;  /* 0x00000002d8027209 */ /* 0x004fe20007810000 */
[----:B------:R-:W-:Y:S02]  /*d020*/  FMUL.FTZ R36, R36, c[0x0][0x320] ;  /* 0x0000c80024247a20 */ /* 0x000fe40000410000 */
[----:B------:R-:W-:Y:S02]  /*d030*/  FMUL.FTZ R37, R37, c[0x0][0x320] ;  /* 0x0000c80025257a20 */ /* 0x000fe40000410000 */
[----:B------:R-:W-:Y:S02]  /*d040*/  FMUL.FTZ R38, R38, c[0x0][0x320] ;  /* 0x0000c80026267a20 */ /* 0x000fe40000410000 */
[----:B------:R-:W-:Y:S02]  /*d050*/  FMUL.FTZ R39, R39, c[0x0][0x320] ;  /* 0x0000c80027277a20 */ /* 0x000fe40000410000 */
[----:B------:R-:W-:Y:S01]  /*d060*/  FMUL.FTZ R33, R33, c[0x0][0x320] ;  /* 0x0000c80021217a20 */ /* 0x000fe20000410000 */
[C---:B-1----:R-:W-:Y:S03]  /*d070*/  HMMA.16816.F32.BF16 R44, R204.reuse, R8, R44 ;  /* 0x00000008cc2c723c */ /* 0x042fe6000004182c */
[----:B------:R-:W-:Y:S02]  /*d080*/  FMUL.FTZ R43, R43, c[0x0][0x320] ;  /* 0x0000c8002b2b7a20 */ /* 0x000fe40000410000 */
[----:B------:R-:W-:Y:S02]  /*d090*/  FMUL.FTZ R42, R42, c[0x0][0x320] ;  /* 0x0000c8002a2a7a20 */ /* 0x000fe40000410000 */
[----:B------:R-:W-:Y:S01]  /*d0a0*/  FMUL.FTZ R40, R40, c[0x0][0x320] ;  /* 0x0000c80028287a20 */ /* 0x000fe20000410000 */
[----:B------:R-:W-:Y:S04]  /*d0b0*/  HMMA.16816.F32.BF16 R48, R204, R10, R48 ;  /* 0x0000000acc30723c */ /* 0x000fe80000041830 */
[----:B------:R-:W-:Y:S01]  /*d0c0*/  FMUL.FTZ R35, R35, c[0x0][0x320] ;  /* 0x0000c80023237a20 */ /* 0x000fe20000410000 */
[----:B------:R-:W2:Y:S01]  /*d0d0*/  LDL.64 R8, [R1+0x30] ;  /* 0x0000300001087983 */ /* 0x000ea20000100a00 */
[----:B------:R-:W1:Y:S01]  /*d0e0*/  MUFU.TANH R215, R17 ;  /* 0x0000001100d77308 */ /* 0x000e620000002400 */
[----:B------:R-:W-:Y:S02]  /*d0f0*/  FMUL.FTZ R32, R32, c[0x0][0x320] ;  /* 0x0000c80020207a20 */ /* 0x000fe40000410000 */
[----:B------:R-:W-:Y:S03]  /*d100*/  FMUL.FTZ R34, R34, c[0x0][0x320] ;  /* 0x0000c80022227a20 */ /* 0x000fe60000410000 */
[----:B------:R-:W-:Y:S04]  /*d110*/  FMUL.FTZ R41, R41, c[0x0][0x320] ;  /* 0x0000c80029297a20 */ /* 0x000fe80000410000 */
[----:B------:R-:W1:Y:S01]  /*d120*/  MUFU.TANH R219, R21 ;  /* 0x0000001500db7308 */ /* 0x000e620000002400 */
[----:B------:R-:W-:Y:S02]  /*d130*/  FMUL.FTZ R44, R44, c[0x0][0x320] ;  /* 0x0000c8002c2c7a20 */ /* 0x000fe40000410000 */
[----:B------:R-:W-:Y:S02]  /*d140*/  FMUL.FTZ R45, R45, c[0x0][0x320] ;  /* 0x0000c8002d2d7a20 */ /* 0x000fe40000410000 */
[----:B------:R-:W-:Y:S02]  /*d150*/  FMUL.FTZ R46, R46, c[0x0][0x320] ;  /* 0x0000c8002e2e7a20 */ /* 0x000fe40000410000 */
[----:B------:R-:W-:Y:S02]  /*d160*/  FMUL.FTZ R47, R47, c[0x0][0x320] ;  /* 0x0000c8002f2f7a20 */ /* 0x000fe40000410000 */
[----:B------:R-:W-:Y:S01]  /*d170*/  FMUL.FTZ R48, R48, c[0x0][0x320] ;  /* 0x0000c80030307a20 */ /* 0x000fe20000410000 */
[----:B------:R-:W1:Y:S01]  /*d180*/  MUFU.TANH R217, R19 ;  /* 0x0000001300d97308 */ /* 0x000e620000002400 */
[----:B------:R-:W-:Y:S02]  /*d190*/  FMUL.FTZ R49, R49, c[0x0][0x320] ;  /* 0x0000c80031317a20 */ /* 0x000fe40000410000 */
[----:B------:R-:W-:Y:S01]  /*d1a0*/  FMUL.FTZ R50, R50, c[0x0][0x320] ;  /* 0x0000c80032327a20 */ /* 0x000fe20000410000 */
[----:B-1----:R-:W-:Y:S04]  /*d1b0*/  FMNMX.FTZ R0, R215, R0, !PT ;  /* 0x00000000d7007209 */ /* 0x002fe80007810000 */
[----:B------:R-:W-:Y:S02]  /*d1c0*/  FMNMX.FTZ R0, R218, R0, !PT ;  /* 0x00000000da007209 */ /* 0x000fe40007810000 */
[----:B------:R-:W1:Y:S02]  /*d1d0*/  MUFU.TANH R220, R22 ;  /* 0x0000001600dc7308 */ /* 0x000e640000002400 */
[----:B------:R-:W-:Y:S08]  /*d1e0*/  FMNMX.FTZ R0, R219, R0, !PT ;  /* 0x00000000db007209 */ /* 0x000ff00007810000 */
[----:B------:R-:W1:Y:S01]  /*d1f0*/  MUFU.TANH R221, R24 ;  /* 0x0000001800dd7308 */ /* 0x000e620000002400 */
[----:B------:R-:W-:Y:S09]  /*d200*/  FMNMX.FTZ R2, R217, R2, !PT ;  /* 0x00000002d9027209 */ /* 0x000ff20007810000 */
[----:B------:R1:W-:Y:S02]  /*d210*/  MUFU.TANH R244, R33 ;  /* 0x0000002100f47308 */ /* 0x0003e40000002400 */
[----:B-1----:R-:W-:Y:S04]  /*d220*/  FMNMX.FTZ R2, R220, R2, !PT ;  /* 0x00000002dc027209 */ /* 0x002fe80007810000 */
[----:B------:R-:W-:Y:S04]  /*d230*/  FMNMX.FTZ R2, R222, R2, !PT ;  /* 0x00000002de027209 */ /* 0x000fe80007810000 */
[----:B------:R-:W1:Y:S01]  /*d240*/  MUFU.TANH R223, R25 ;  /* 0x0000001900df7308 */ /* 0x000e620000002400 */
[----:B------:R-:W-:Y:S09]  /*d250*/  FMNMX.FTZ R0, R221, R0, !PT ;  /* 0x00000000dd007209 */ /* 0x000ff20007810000 */
[----:B------:R-:W1:Y:S01]  /*d260*/  MUFU.TANH R21, R26 ;  /* 0x0000001a00157308 */ /* 0x000e620000002400 */
[----:B------:R-:W-:Y:S09]  /*d270*/  MOV R33, R246 ;  /* 0x000000f600217202 */ /* 0x000ff20000000f00 */
[----:B------:R-:W-:Y:S01]  /*d280*/  MUFU.TANH R252, R35 ;  /* 0x0000002300fc7308 */ /* 0x000fe20000002400 */
[----:B-1----:R-:W-:Y:S04]  /*d290*/  FMNMX.FTZ R0, R223, R0, !PT ;  /* 0x00000000df007209 */ /* 0x002fe80007810000 */
[----:B------:R-:W-:Y:S05]  /*d2a0*/  FMNMX.FTZ R0, R33, R0, !PT ;  /* 0x0000000021007209 */ /* 0x000fea0007810000 */
[----:B------:R1:W-:Y:S01]  /*d2b0*/  MUFU.TANH R35, R48 ;  /* 0x0000003000237308 */ /* 0x0003e20000002400 */
[----:B------:R-:W-:Y:S09]  /*d2c0*/  FMNMX.FTZ R2, R21, R2, !PT ;  /* 0x0000000215027209 */ /* 0x000ff20007810000 */
[----:B------:R-:W1:Y:S10]  /*d2d0*/  MUFU.TANH R16, R29 ;  /* 0x0000001d00107308 */ /* 0x000e740000002400 */
[----:B------:R-:W1:Y:S02]  /*d2e0*/  MUFU.TANH R247, R30 ;  /* 0x0000001e00f77308 */ /* 0x000e640000002400 */
[----:B-1----:R-:W-:Y:S04]  /*d2f0*/  MOV R48, R231 ;  /* 0x000000e700307202 */ /* 0x002fe80000000f00 */
[----:B------:R-:W-:Y:S04]  /*d300*/  FMNMX.FTZ R2, R48, R2, !PT ;  /* 0x0000000230027209 */ /* 0x000fe80007810000 */
[----:B------:R1:W1:Y:S01]  /*d310*/  MUFU.TANH R17, R32 ;  /* 0x0000002000117308 */ /* 0x0002620000002400 */
[----:B------:R-:W-:Y:S09]  /*d320*/  FMNMX.FTZ R0, R16, R0, !PT ;  /* 0x0000000010007209 */ /* 0x000ff20007810000 */
[----:B------:R-:W1:Y:S10]  /*d330*/  MUFU.TANH R248, R31 ;  /* 0x0000001f00f87308 */ /* 0x000e740000002400 */
[----:B------:R1:W-:Y:S02]  /*d340*/  MUFU.TANH R13, R43 ;  /* 0x0000002b000d7308 */ /* 0x0003e40000002400 */
[----:B-1----:R-:W-:Y:S02]  /*d350*/  MOV R32, R247 ;  /* 0x000000f700207202 */ /* 0x002fe40000000f00 */
[----:B------:R-:W-:Y:S02]  /*d360*/  FMNMX.FTZ R0, R17, R0, !PT ;  /* 0x0000000011007209 */ /* 0x000fe40007810000 */
[----:B------:R-:W-:Y:S04]  /*d370*/  FMNMX.FTZ R2, R32, R2, !PT ;  /* 0x0000000220027209 */ /* 0x000fe80007810000 */
[----:B------:R1:W1:Y:S10]  /*d380*/  MUFU.TANH R250, R34 ;  /* 0x0000002200fa7308 */ /* 0x0002740000002400 */
[----:B------:R-:W1:Y:S01]  /*d390*/  MUFU.TANH R18, R36 ;  /* 0x0000002400127308 */ /* 0x000e620000002400 */
[----:B------:R-:W-:Y:S04]  /*d3a0*/  MOV R43, R244 ;  /* 0x000000f4002b7202 */ /* 0x000fe80000000f00 */
[----:B------:R-:W-:Y:S05]  /*d3b0*/  FMNMX.FTZ R0, R43, R0, !PT ;  /* 0x000000002b007209 */ /* 0x000fea0007810000 */
[----:B------:R-:W1:Y:S02]  /*d3c0*/  MUFU.TANH R245, R37 ;  /* 0x0000002500f57308 */ /* 0x000e640000002400 */
[----:B-1----:R-:W-:Y:S04]  /*d3d0*/  MOV R34, R248 ;  /* 0x000000f800227202 */ /* 0x002fe80000000f00 */
[----:B------:R-:W-:Y:S04]  /*d3e0*/  FMNMX.FTZ R2, R34, R2, !PT ;  /* 0x0000000222027209 */ /* 0x000fe80007810000 */
[----:B------:R1:W-:Y:S01]  /*d3f0*/  MUFU.TANH R14, R42 ;  /* 0x0000002a000e7308 */ /* 0x0003e20000002400 */
[----:B------:R-:W-:Y:S02]  /*d400*/  FMNMX.FTZ R2, R250, R2, !PT ;  /* 0x00000002fa027209 */ /* 0x000fe40007810000 */
[----:B------:R-:W-:Y:S02]  /*d410*/  FMNMX.FTZ R0, R18, R0, !PT ;  /* 0x0000000012007209 */ /* 0x000fe40007810000 */
[----:B------:R-:W-:Y:S05]  /*d420*/  FMNMX.FTZ R3, R252, R2, !PT ;  /* 0x00000002fc037209 */ /* 0x000fea0007810000 */
[----:B------:R-:W1:Y:S10]  /*d430*/  MUFU.TANH R19, R40 ;  /* 0x0000002800137308 */ /* 0x000e740000002400 */
[----:B------:R-:W1:Y:S02]  /*d440*/  MUFU.TANH R22, R38 ;  /* 0x0000002600167308 */ /* 0x000e640000002400 */
[----:B-1----:R-:W-:Y:S04]  /*d450*/  MOV R42, R245 ;  /* 0x000000f5002a7202 */ /* 0x002fe80000000f00 */
[----:B------:R-:W-:Y:S01]  /*d460*/  FMNMX.FTZ R2, R42, R0, !PT ;  /* 0x000000002a027209 */ /* 0x000fe20007810000 */
[----:B------:R-:W-:Y:S03]  /*d470*/  FMUL.FTZ R0, R51, c[0x0][0x320] ;  /* 0x0000c80033007a20 */ /* 0x000fe60000410000 */
[----:B------:R-:W1:Y:S01]  /*d480*/  MUFU.TANH R15, R41 ;  /* 0x00000029000f7308 */ /* 0x000e620000002400 */
[----:B------:R-:W-:Y:S02]  /*d490*/  MOV R51, R250 ;  /* 0x000000fa00337202 */ /* 0x000fe40000000f00 */
[----:B------:R-:W-:Y:S07]  /*d4a0*/  FMNMX.FTZ R2, R19, R2, !PT ;  /* 0x0000000213027209 */ /* 0x000fee0007810000 */
[----:B------:R1:W-:Y:S01]  /*d4b0*/  MUFU.TANH R104, R0 ;  /* 0x0000000000687308 */ /* 0x0003e20000002400 */
[----:B------:R-:W-:Y:S09]  /*d4c0*/  FMNMX.FTZ R3, R22, R3, !PT ;  /* 0x0000000316037209 */ /* 0x000ff20007810000 */
[----:B------:R-:W3:Y:S10]  /*d4d0*/  MUFU.TANH R20, R39 ;  /* 0x0000002700147308 */ /* 0x000ef40000002400 */
[----:B------:R-:W4:Y:S01]  /*d4e0*/  MUFU.TANH R41, R44 ;  /* 0x0000002c00297308 */ /* 0x000f220000002400 */
[----:B-1----:R-:W-:Y:S09]  /*d4f0*/  FMNMX.FTZ R0, R15, R2, !PT ;  /* 0x000000020f007209 */ /* 0x002ff20007810000 */
[----:B------:R-:W1:Y:S01]  /*d500*/  MUFU.TANH R40, R45 ;  /* 0x0000002d00287308 */ /* 0x000e620000002400 */
[----:B---3--:R-:W-:Y:S04]  /*d510*/  FMNMX.FTZ R3, R20, R3, !PT ;  /* 0x0000000314037209 */ /* 0x008fe80007810000 */
[----:B------:R-:W-:Y:S05]  /*d520*/  FMNMX.FTZ R2, R14, R3, !PT ;  /* 0x000000030e027209 */ /* 0x000fea0007810000 */
[----:B------:R-:W3:Y:S01]  /*d530*/  MUFU.TANH R159, R46 ;  /* 0x0000002e009f7308 */ /* 0x000ee20000002400 */
[----:B------:R-:W-:Y:S02]  /*d540*/  FMNMX.FTZ R2, R13, R2, !PT ;  /* 0x000000020d027209 */ /* 0x000fe40007810000 */
[----:B----4-:R-:W-:Y:S02]  /*d550*/  FMNMX.FTZ R0, R41, R0, !PT ;  /* 0x0000000029007209 */ /* 0x010fe40007810000 */
[C---:B------:R-:W-:Y:S02]  /*d560*/  ISETP.GT.AND P0, PT, R98.reuse, R6, PT ;  /* 0x000000066200720c */ /* 0x040fe40003f04270 */
[----:B------:R-:W-:Y:S03]  /*d570*/  IADD3 R98, R98, -0x1, RZ ;  /* 0xffffffff62627810 */ /* 0x000fe60007ffe0ff */
[----:B------:R-:W4:Y:S02]  /*d580*/  MUFU.TANH R158, R49 ;  /* 0x00000031009e7308 */ /* 0x000f240000002400 */
[----:B------:R-:W-:Y:S01]  /*d590*/  STL [R1+0x8], R98 ;  /* 0x0000086201007387 */ /* 0x000fe20000100800 */
[----:B-1----:R-:W-:Y:S04]  /*d5a0*/  FMNMX.FTZ R0, R40, R0, !PT ;  /* 0x0000000028007209 */ /* 0x002fe80007810000 */
[----:B------:R-:W-:Y:S01]  /*d5b0*/  FMNMX.FTZ R101, R35, R0, !PT ;  /* 0x0000000023657209 */ /* 0x000fe20007810000 */
[----:B------:R-:W-:Y:S02]  /*d5c0*/  @P0 IMAD.WIDE.U32 R6, R98, c[0x0][0x1e0], RZ ;  /* 0x0000780062060a25 */ /* 0x000fe400078e00ff */
[----:B------:R-:W1:Y:S01]  /*d5d0*/  MUFU.TANH R244, R47 ;  /* 0x0000002f00f47308 */ /* 0x000e620000002400 */
[----:B---3--:R-:W-:Y:S09]  /*d5e0*/  FMNMX.FTZ R2, R159, R2, !PT ;  /* 0x000000029f027209 */ /* 0x008ff20007810000 */
[----:B------:R-:W3:Y:S01]  /*d5f0*/  MUFU.TANH R105, R50 ;  /* 0x0000003200697308 */ /* 0x000ee20000002400 */
[----:B----4-:R-:W-:Y:S02]  /*d600*/  FMNMX.FTZ R101, R158, R101, !PT ;  /* 0x000000659e657209 */ /* 0x010fe40007810000 */
[----:B------:R-:W-:Y:S03]  /*d610*/  MOV R49, R21 ;  /* 0x0000001500317202 */ /* 0x000fe60000000f00 */
[----:B------:R-:W4:Y:S01]  /*d620*/  SHFL.BFLY PT, R3, R101, 0x2, 0x1f ;  /* 0x0c401f0065037f89 */ /* 0x000f2200000e0000 */
[----:B-1----:R-:W-:Y:S04]  /*d630*/  FMNMX.FTZ R0, R244, R2, !PT ;  /* 0x00000002f4007209 */ /* 0x002fe80007810000 */
[----:B---3--:R-:W-:Y:S02]  /*d640*/  FMNMX.FTZ R0, R105, R0, !PT ;  /* 0x0000000069007209 */ /* 0x008fe40007810000 */
[----:B------:R-:W-:Y:S02]  /*d650*/  MOV R50, R17 ;  /* 0x0000001100327202 */ /* 0x000fe40000000f00 */
[----:B------:R-:W-:Y:S05]  /*d660*/  FMNMX.FTZ R0, R104, R0, !PT ;  /* 0x0000000068007209 */ /* 0x000fea0007810000 */
[----:B------:R-:W1:Y:S01]  /*d670*/  SHFL.BFLY PT, R2, R0, 0x2, 0x1f ;  /* 0x0c401f0000027f89 */ /* 0x000e6200000e0000 */
[----:B----4-:R-:W-:Y:S07]  /*d680*/  FMNMX.FTZ R101, R101, R3, !PT ;  /* 0x0000000365657209 */ /* 0x010fee0007810000 */
[----:B------:R-:W3:Y:S01]  /*d690*/  SHFL.BFLY PT, R4, R101, 0x1, 0x1f ;  /* 0x0c201f0065047f89 */ /* 0x000ee200000e0000 */
[----:B-1----:R-:W-:Y:S07]  /*d6a0*/  FMNMX.FTZ R0, R0, R2, !PT ;  /* 0x0000000200007209 */ /* 0x002fee0007810000 */
[----:B------:R-:W1:Y:S01]  /*d6b0*/  SHFL.BFLY PT, R3, R0, 0x1, 0x1f ;  /* 0x0c201f0000037f89 */ /* 0x000e6200000e0000 */
[----:B---3--:R-:W-:Y:S05]  /*d6c0*/  FMNMX.FTZ R101, R101, R4, !PT ;  /* 0x0000000465657209 */ /* 0x008fea0007810000 */
[----:B------:R-:W-:Y:S01]  /*d6d0*/  FADD.FTZ R2, -R101, R102 ;  /* 0x0000006665027221 */ /* 0x000fe20000010100 */
[----:B------:R-:W-:Y:S02]  /*d6e0*/  MOV R102, R32 ;  /* 0x0000002000667202 */ /* 0x000fe40000000f00 */
[----:B-1----:R-:W-:Y:S01]  /*d6f0*/  FMNMX.FTZ R100, R0, R3, !PT ;  /* 0x0000000300647209 */ /* 0x002fe20007810000 */
[----:B------:R-:W-:Y:S01]  /*d700*/  FMUL.FTZ R0, R2, c[0x0][0x2d0] ;  /* 0x0000b40002007a20 */ /* 0x000fe20000410000 */
[----:B------:R-:W-:Y:S03]  /*d710*/  @P0 SHF.R.S32.HI R3, RZ, 0x1f, R98 ;  /* 0x0000001fff030819 */ /* 0x000fe60000011462 */
[----:B------:R1:W3:Y:S02]  /*d720*/  MUFU.EX2 R2, R0 ;  /* 0x0000000000027308 */ /* 0x0002e40000000800 */
[----:B------:R-:W-:Y:S04]  /*d730*/  @P0 IMAD R3, R3, c[0x0][0x1e0], RZ ;  /* 0x0000780003030a24 */ /* 0x000fe800078e02ff */
[----:B------:R-:W-:Y:S02]  /*d740*/  @P0 IMAD R3, R98, c[0x0][0x1e4], R3 ;  /* 0x0000790062030a24 */ /* 0x000fe400078e0203 */
[----:B------:R-:W3:Y:S03]  /*d750*/  LDL.LU R98, [R1+0xa4] ;  /* 0x0000a40001627983 */ /* 0x000ee60000300800 */
[----:B------:R-:W-:Y:S05]  /*d760*/  @P0 IADD3 R3, R7, R3, RZ ;  /* 0x0000000307030210 */ /* 0x000fea0007ffe0ff */
[----:B------:R-:W-:Y:S02]  /*d770*/  @P0 IMAD R3, R3, 0x60, RZ ;  /* 0x0000006003030824 */ /* 0x000fe400078e02ff */
[----:B-1----:R-:W-:Y:S02]  /*d780*/  FADD.FTZ R0, -R100, R103 ;  /* 0x0000006764007221 */ /* 0x002fe40000010100 */
[----:B------:R-:W-:Y:S02]  /*d790*/  FMUL.FTZ R103, R101, c[0x0][0x2d0] ;  /* 0x0000b40065677a20 */ /* 0x000fe40000410000 */
[----:B------:R-:W-:Y:S02]  /*d7a0*/  FMUL.FTZ R0, R0, c[0x0][0x2d0] ;  /* 0x0000b40000007a20 */ /* 0x000fe40000410000 */
[--C-:B------:R-:W-:Y:S01]  /*d7b0*/  FFMA.FTZ R4, R164, c[0x0][0x2d0], -R103.reuse ;  /* 0x0000b400a4047a23 */ /* 0x100fe20000010867 */
[----:B------:R-:W-:Y:S01]  /*d7c0*/  MOV R164, R22 ;  /* 0x0000001600a47202 */ /* 0x000fe20000000f00 */
[--C-:B------:R-:W-:Y:S01]  /*d7d0*/  FFMA.FTZ R7, R167, c[0x0][0x2d0], -R103.reuse ;  /* 0x0000b400a7077a23 */ /* 0x100fe20000010867 */
[----:B------:R-:W-:Y:S01]  /*d7e0*/  MOV R167, R14 ;  /* 0x0000000e00a77202 */ /* 0x000fe20000000f00 */
[----:B------:R1:W-:Y:S01]  /*d7f0*/  MUFU.EX2 R245, R4 ;  /* 0x0000000400f57308 */ /* 0x0003e20000000800 */
[----:B--2---:R-:W-:Y:S01]  /*d800*/  FFMA.FTZ R9, R166, c[0x0][0x2d0], -R103 ;  /* 0x0000b400a6097a23 */ /* 0x004fe20000010867 */
[----:B------:R-:W-:Y:S01]  /*d810*/  MOV R166, R13 ;  /* 0x0000000d00a67202 */ /* 0x000fe20000000f00 */
[C---:B---3--:R-:W-:Y:S02]  /*d820*/  FMUL.FTZ R17, R2.reuse, R121 ;  /* 0x0000007902117220 */ /* 0x048fe40000410000 */
[C---:B------:R-:W-:Y:S02]  /*d830*/  FMUL.FTZ R24, R2.reuse, R128 ;  /* 0x0000008002187220 */ /* 0x040fe40000410000 */
[C---:B------:R-:W-:Y:S01]  /*d840*/  FMUL.FTZ R25, R2.reuse, R129 ;  /* 0x0000008102197220 */ /* 0x040fe20000410000 */
[----:B------:R-:W-:Y:S01]  /*d850*/  MOV R129, R42 ;  /* 0x0000002a00817202 */ /* 0x000fe20000000f00 */
[C---:B------:R-:W-:Y:S01]  /*d860*/  FMUL.FTZ R32, R2.reuse, R136 ;  /* 0x0000008802207220 */ /* 0x040fe20000410000 */
[----:B------:R2:W-:Y:S01]  /*d870*/  MUFU.EX2 R247, R7 ;  /* 0x0000000700f77308 */ /* 0x0005e20000000800 */
[----:B------:R-:W-:Y:S01]  /*d880*/  MOV R136, R33 ;  /* 0x0000002100887202 */ /* 0x000fe20000000f00 */
[C---:B------:R-:W-:Y:S01]  /*d890*/  FMUL.FTZ R33, R2.reuse, R137 ;  /* 0x0000008902217220 */ /* 0x040fe20000410000 */
[----:B------:R-:W-:Y:S01]  /*d8a0*/  MOV R137, R43 ;  /* 0x0000002b00897202 */ /* 0x000fe20000000f00 */
[C---:B------:R-:W-:Y:S02]  /*d8b0*/  FMUL.FTZ R52, R2.reuse, R52 ;  /* 0x0000003402347220 */ /* 0x040fe40000410000 */
[C---:B------:R-:W-:Y:S02]  /*d8c0*/  FMUL.FTZ R53, R2.reuse, R53 ;  /* 0x0000003502357220 */ /* 0x040fe40000410000 */
[C---:B------:R-:W-:Y:S02]  /*d8d0*/  FMUL.FTZ R56, R2.reuse, R56 ;  /* 0x0000003802387220 */ /* 0x040fe40000410000 */
[----:B------:R-:W3:Y:S01]  /*d8e0*/  MUFU.EX2 R0, R0 ;  /* 0x0000000000007308 */ /* 0x000ee20000000800 */
[C---:B------:R-:W-:Y:S02]  /*d8f0*/  FMUL.FTZ R57, R2.reuse, R57 ;  /* 0x0000003902397220 */ /* 0x040fe40000410000 */
[C---:B------:R-:W-:Y:S01]  /*d900*/  FMUL.FTZ R60, R2.reuse, R60 ;  /* 0x0000003c023c7220 */ /* 0x040fe20000410000 */
[----:B-1----:R-:W-:Y:S01]  /*d910*/  @P0 MOV R4, R8 ;  /* 0x0000000800040202 */ /* 0x002fe20000000f00 */
[C---:B------:R-:W-:Y:S02]  /*d920*/  FMUL.FTZ R61, R2.reuse, R61 ;  /* 0x0000003d023d7220 */ /* 0x040fe40000410000 */
[----:B------:R-:W-:Y:S02]  /*d930*/  FMUL.FTZ R64, R2, R64 ;  /* 0x0000004002407220 */ /* 0x000fe40000410000 */
[----:B------:R-:W-:Y:S04]  /*d940*/  @P0 IMAD.WIDE.U32 R4, R6, 0x60, R4 ;  /* 0x0000006006040825 */ /* 0x000fe800078e0004 */
[C---:B------:R-:W-:Y:S01]  /*d950*/  FMUL.FTZ R65, R2.reuse, R65 ;  /* 0x0000004102417220 */ /* 0x040fe20000410000 */
[----:B------:R-:W-:Y:S01]  /*d960*/  @P0 IADD3 R6, R5, R3, RZ ;  /* 0x0000000305060210 */ /* 0x000fe20007ffe0ff */
[--C-:B------:R-:W-:Y:S01]  /*d970*/  FFMA.FTZ R5, R165, c[0x0][0x2d0], -R103.reuse ;  /* 0x0000b400a5057a23 */ /* 0x100fe20000010867 */
[----:B--2---:R-:W-:Y:S01]  /*d980*/  @P0 MOV R7, c[0x0][0x1e0] ;  /* 0x0000780000070a02 */ /* 0x004fe20000000f00 */
[----:B------:R-:W-:Y:S01]  /*d990*/  FMUL.FTZ R68, R2, R68 ;  /* 0x0000004402447220 */ /* 0x000fe20000410000 */
[----:B------:R-:W-:Y:S01]  /*d9a0*/  @P0 SHF.L.U32 R3, R4, 0x1, RZ ;  /* 0x0000000104030819 */ /* 0x000fe200000006ff */
[----:B------:R1:W-:Y:S01]  /*d9b0*/  MUFU.EX2 R231, R5 ;  /* 0x0000000500e77308 */ /* 0x0003e20000000800 */
[----:B------:R-:W-:Y:S01]  /*d9c0*/  @P0 SHF.L.U64.HI R12, R7, R251, c[0x0][0x1e4] ;  /* 0x00007900070c0619 */ /* 0x000fe200000102fb */
[----:B------:R-:W-:Y:S01]  /*d9d0*/  FMUL.FTZ R69, R2, R69 ;  /* 0x0000004502457220 */ /* 0x000fe20000410000 */
[----:B------:R-:W-:Y:S01]  /*d9e0*/  @P0 SHF.L.U64.HI R6, R4, 0x1, R6 ;  /* 0x0000000104060819 */ /* 0x000fe20000010206 */
[----:B------:R-:W-:Y:S01]  /*d9f0*/  FMUL.FTZ R72, R2, R72 ;  /* 0x0000004802487220 */ /* 0x000fe20000410000 */
[C---:B------:R-:W-:Y:S01]  /*da00*/  @P0 IADD3 R4, P6, R3.reuse, c[0x0][0x1c8], RZ ;  /* 0x0000720003040a10 */ /* 0x040fe20007fde0ff */
[C---:B---3--:R-:W-:Y:S01]  /*da10*/  FMUL.FTZ R26, R0.reuse, R130 ;  /* 0x00000082001a7220 */ /* 0x048fe20000410000 */
[----:B------:R-:W-:Y:S01]  /*da20*/  @P0 IADD3 R10, P5, R3, 0x80, RZ ;  /* 0x00000080030a0810 */ /* 0x000fe20007fbe0ff */
[----:B------:R-:W-:Y:S01]  /*da30*/  FMUL.FTZ R27, R0, R131 ;  /* 0x00000083001b7220 */ /* 0x000fe20000410000 */
[----:B------:R-:W-:Y:S01]  /*da40*/  @P0 SHF.L.U32 R7, R7, 0x6, RZ ;  /* 0x0000000607070819 */ /* 0x000fe200000006ff */
[----:B------:R2:W-:Y:S01]  /*da50*/  MUFU.EX2 R251, R9 ;  /* 0x0000000900fb7308 */ /* 0x0005e20000000800 */
[----:B------:R-:W-:Y:S01]  /*da60*/  @P0 IADD3 R10, P1, R10, c[0x0][0x1c8], RZ ;  /* 0x000072000a0a0a10 */ /* 0x000fe20007f3e0ff */
[C---:B------:R-:W-:Y:S01]  /*da70*/  FMUL.FTZ R42, R0.reuse, R146 ;  /* 0x00000092002a7220 */ /* 0x040fe20000410000 */
[----:B------:R-:W-:Y:S01]  /*da80*/  MOV R165, R20 ;  /* 0x0000001400a57202 */ /* 0x000fe20000000f00 */
[C---:B------:R-:W-:Y:S01]  /*da90*/  FMUL.FTZ R43, R0.reuse, R147 ;  /* 0x00000093002b7220 */ /* 0x040fe20000410000 */
[--C-:B------:R-:W-:Y:S01]  /*daa0*/  @P0 IADD3.X R11, RZ, c[0x0][0x1cc], R6.reuse, P1, P5 ;  /* 0x00007300ff0b0a10 */ /* 0x100fe20000fea406 */
[----:B------:R-:W-:Y:S01]  /*dab0*/  FMUL.FTZ R54, R0, R54 ;  /* 0x0000003600367220 */ /* 0x000fe20000410000 */
[----:B------:R-:W-:Y:S01]  /*dac0*/  MOV R146, R102 ;  /* 0x0000006600927202 */ /* 0x000fe20000000f00 */
[----:B------:R-:W-:Y:S01]  /*dad0*/  FFMA.FTZ R102, R106, c[0x0][0x2d0], -R103 ;  /* 0x0000b4006a667a23 */ /* 0x000fe20000010867 */
[----:B------:R-:W-:Y:S01]  /*dae0*/  MOV R147, R48 ;  /* 0x0000003000937202 */ /* 0x000fe20000000f00 */
[C---:B------:R-:W-:Y:S01]  /*daf0*/  FMUL.FTZ R48, R2.reuse, R152 ;  /* 0x0000009802307220 */ /* 0x040fe20000410000 */
[----:B------:R-:W-:Y:S01]  /*db00*/  MOV R152, R49 ;  /* 0x0000003100987202 */ /* 0x000fe20000000f00 */
[----:B------:R-:W-:Y:S01]  /*db10*/  FMUL.FTZ R49, R2, R153 ;  /* 0x0000009902317220 */ /* 0x000fe20000410000 */
[----:B-1----:R-:W-:Y:S01]  /*db20*/  @P0 IADD3.X R5, R6, c[0x0][0x1cc], RZ, P6, !PT ;  /* 0x0000730006050a10 */ /* 0x002fe200037fe4ff */
[C---:B------:R-:W-:Y:S01]  /*db30*/  FMUL.FTZ R55, R0.reuse, R55 ;  /* 0x0000003700377220 */ /* 0x040fe20000410000 */
[----:B------:R-:W-:Y:S01]  /*db40*/  @P0 IADD3 R3, P6, R3, 0x100, RZ ;  /* 0x0000010003030810 */ /* 0x000fe20007fde0ff */
[----:B------:R-:W-:Y:S02]  /*db50*/  FMUL.FTZ R58, R0, R58 ;  /* 0x0000003a003a7220 */ /* 0x000fe40000410000 */
[----:B------:R1:W-:Y:S01]  /*db60*/  @P0 LDGSTS.E.BYPASS.LTC128B.128 [R99+0xc100], [R4.64], !P4 ;  /* 0x0c10000004630fae */ /* 0x0003e2000e101d48 */
[----:B------:R-:W-:Y:S01]  /*db70*/  @P0 IADD3 R8, P5, R3, c[0x0][0x1c8], RZ ;  /* 0x0000720003080a10 */ /* 0x000fe20007fbe0ff */
[----:B------:R-:W-:Y:S02]  /*db80*/  FMUL.FTZ R3, R100, c[0x0][0x2d0] ;  /* 0x0000b40064037a20 */ /* 0x000fe40000410000 */
[----:B------:R-:W-:Y:S02]  /*db90*/  FMUL.FTZ R59, R0, R59 ;  /* 0x0000003b003b7220 */ /* 0x000fe40000410000 */
[--C-:B--2---:R-:W-:Y:S01]  /*dba0*/  FFMA.FTZ R9, R210, c[0x0][0x2d0], -R3.reuse ;  /* 0x0000b400d2097a23 */ /* 0x104fe20000010803 */
[----:B------:R-:W-:Y:S01]  /*dbb0*/  MOV R210, R19 ;  /* 0x0000001300d27202 */ /* 0x000fe20000000f00 */
[----:B------:R2:W-:Y:S01]  /*dbc0*/  @P0 LDGSTS.E.BYPASS.LTC128B.128 [R99+0xf100], [R10.64], !P3 ;  /* 0x0f1000000a630fae */ /* 0x0005e2000d901d48 */
[C---:B------:R-:W-:Y:S01]  /*dbd0*/  FMUL.FTZ R19, R0.reuse, R123 ;  /* 0x0000007b00137220 */ /* 0x040fe20000410000 */
[----:B------:R3:W-:Y:S01]  /*dbe0*/  MUFU.EX2 R246, R9 ;  /* 0x0000000900f67308 */ /* 0x0007e20000000800 */
[----:B------:R-:W-:Y:S01]  /*dbf0*/  MOV R128, R210 ;  /* 0x000000d200807202 */ /* 0x000fe20000000f00 */
[----:B------:R-:W-:Y:S01]  /*dc00*/  FMUL.FTZ R62, R0, R62 ;  /* 0x0000003e003e7220 */ /* 0x000fe20000410000 */
[----:B------:R-:W-:Y:S01]  /*dc10*/  MOV R210, R41 ;  /* 0x0000002900d27202 */ /* 0x000fe20000000f00 */
[----:B------:R-:W-:Y:S02]  /*dc20*/  FMUL.FTZ R41, R2, R145 ;  /* 0x0000009102297220 */ /* 0x000fe40000410000 */
[C---:B------:R-:W-:Y:S02]  /*dc30*/  FMUL.FTZ R63, R0.reuse, R63 ;  /* 0x0000003f003f7220 */ /* 0x040fe40000410000 */
[C---:B------:R-:W-:Y:S02]  /*dc40*/  FMUL.FTZ R66, R0.reuse, R66 ;  /* 0x0000004200427220 */ /* 0x040fe40000410000 */
[C---:B------:R-:W-:Y:S02]  /*dc50*/  FMUL.FTZ R67, R0.reuse, R67 ;  /* 0x0000004300437220 */ /* 0x040fe40000410000 */
[C---:B------:R-:W-:Y:S02]  /*dc60*/  FMUL.FTZ R70, R0.reuse, R70 ;  /* 0x0000004600467220 */ /* 0x040fe40000410000 */
[----:B------:R-:W-:Y:S02]  /*dc70*/  FMUL.FTZ R71, R0, R71 ;  /* 0x0000004700477220 */ /* 0x000fe40000410000 */
[----:B------:R-:W-:Y:S01]  /*dc80*/  FMUL.FTZ R73, R2, R73 ;  /* 0x0000004902497220 */ /* 0x000fe20000410000 */
[----:B-1----:R-:W-:Y:S01]  /*dc90*/  @P0 IADD3 R4, P1, R4, R7, RZ ;  /* 0x0000000704040210 */ /* 0x002fe20007f3e0ff */
[C---:B------:R-:W-:Y:S02]  /*dca0*/  FMUL.FTZ R74, R0.reuse, R74 ;  /* 0x0000004a004a7220 */ /* 0x040fe40000410000 */
[----:B------:R-:W-:Y:S01]  /*dcb0*/  FMUL.FTZ R75, R0, R75 ;  /* 0x0000004b004b7220 */ /* 0x000fe20000410000 */
[----:B------:R-:W-:Y:S01]  /*dcc0*/  @P0 IADD3.X R5, R5, R12, RZ, P1, !PT ;  /* 0x0000000c05050210 */ /* 0x000fe20000ffe4ff */
[----:B------:R-:W-:Y:S01]  /*dcd0*/  FMUL.FTZ R76, R2, R76 ;  /* 0x0000004c024c7220 */ /* 0x000fe20000410000 */
[----:B---3--:R-:W-:Y:S01]  /*dce0*/  @P0 IADD3.X R9, RZ, c[0x0][0x1cc], R6, P5, P6 ;  /* 0x00007300ff090a10 */ /* 0x008fe20002fec406 */
[--C-:B--2---:R-:W-:Y:S01]  /*dcf0*/  FFMA.FTZ R10, R211, c[0x0][0x2d0], -R3.reuse ;  /* 0x0000b400d30a7a23 */ /* 0x104fe20000010803 */
[----:B------:R-:W-:Y:S01]  /*dd00*/  @P0 IADD3 R6, P5, R7, R4, RZ ;  /* 0x0000000407060210 */ /* 0x000fe20007fbe0ff */
[----:B------:R-:W-:Y:S01]  /*dd10*/  FMUL.FTZ R11, R0, R115 ;  /* 0x00000073000b7220 */ /* 0x000fe20000410000 */
[----:B------:R-:W-:Y:S01]  /*dd20*/  MOV R211, R15 ;  /* 0x0000000f00d37202 */ /* 0x000fe20000000f00 */
[----:B------:R1:W-:Y:S01]  /*dd30*/  @P0 LDGSTS.E.BYPASS.LTC128B.128 [R99+0x12100], [R8.64], !P2 ;  /* 0x1210000008630fae */ /* 0x0003e2000d101d48 */
[----:B------:R-:W-:Y:S01]  /*dd40*/  @P0 IADD3.X R7, R12, R5, RZ, P5, !PT ;  /* 0x000000050c070210 */ /* 0x000fe20002ffe4ff */
[----:B------:R2:W3:Y:S01]  /*dd50*/  MUFU.EX2 R248, R10 ;  /* 0x0000000a00f87308 */ /* 0x0004e20000000800 */
[----:B------:R-:W-:Y:S02]  /*dd60*/  FMUL.FTZ R77, R2, R77 ;  /* 0x0000004d024d7220 */ /* 0x000fe40000410000 */
[C---:B------:R-:W-:Y:S02]  /*dd70*/  FMUL.FTZ R78, R0.reuse, R78 ;  /* 0x0000004e004e7220 */ /* 0x040fe40000410000 */
[----:B------:R-:W-:Y:S01]  /*dd80*/  FMUL.FTZ R79, R0, R79 ;  /* 0x0000004f004f7220 */ /* 0x000fe20000410000 */
[----:B------:R3:W-:Y:S01]  /*dd90*/  @P0 LDGSTS.E.BYPASS.LTC128B.128 [R99+0xd100], [R4.64], !P4 ;  /* 0x0d10000004630fae */ /* 0x0007e2000e101d48 */
        /* <DEDUP_REMOVED lines=9> */
[----:B------:R3:W-:Y:S01]  /*de30*/  @P0 LDGSTS.E.BYPASS.LTC128B.128 [R99+0x13100], [R4.64+0x100], !P2 ;  /* 0x1310010004630fae */ /* 0x0007e2000d101d48 */
[C---:B------:R-:W-:Y:S02]  /*de40*/  FMUL.FTZ R88, R2.reuse, R88 ;  /* 0x0000005802587220 */ /* 0x040fe40000410000 */
[C---:B-1----:R-:W-:Y:S02]  /*de50*/  FMUL.FTZ R8, R2.reuse, R112 ;  /* 0x0000007002087220 */ /* 0x042fe40000410000 */
[----:B------:R-:W-:Y:S02]  /*de60*/  FMUL.FTZ R9, R2, R113 ;  /* 0x0000007102097220 */ /* 0x000fe40000410000 */
[----:B--2---:R-:W-:Y:S01]  /*de70*/  FMUL.FTZ R10, R0, R114 ;  /* 0x00000072000a7220 */ /* 0x004fe20000410000 */
[----:B------:R1:W-:Y:S01]  /*de80*/  @P0 LDGSTS.E.BYPASS.LTC128B.128 [R99+0xe100], [R6.64], !P4 ;  /* 0x0e10000006630fae */ /* 0x0003e2000e101d48 */
[----:B------:R-:W-:Y:S02]  /*de90*/  FMUL.FTZ R89, R2, R89 ;  /* 0x0000005902597220 */ /* 0x000fe40000410000 */
[C---:B------:R-:W-:Y:S02]  /*dea0*/  FMUL.FTZ R90, R0.reuse, R90 ;  /* 0x0000005a005a7220 */ /* 0x040fe40000410000 */
[----:B------:R-:W-:Y:S02]  /*deb0*/  FMUL.FTZ R91, R0, R91 ;  /* 0x0000005b005b7220 */ /* 0x000fe40000410000 */
[C---:B------:R-:W-:Y:S01]  /*dec0*/  FMUL.FTZ R92, R2.reuse, R92 ;  /* 0x0000005c025c7220 */ /* 0x040fe20000410000 */
[----:B------:R1:W-:Y:S01]  /*ded0*/  @P0 LDGSTS.E.BYPASS.LTC128B.128 [R99+0x11100], [R6.64+0x80], !P3 ;  /* 0x1110008006630fae */ /* 0x0003e2000d901d48 */
[----:B------:R-:W-:Y:S02]  /*dee0*/  FMUL.FTZ R93, R2, R93 ;  /* 0x0000005d025d7220 */ /* 0x000fe40000410000 */
[C---:B------:R-:W-:Y:S02]  /*def0*/  FMUL.FTZ R94, R0.reuse, R94 ;  /* 0x0000005e005e7220 */ /* 0x040fe40000410000 */
[----:B------:R-:W-:Y:S02]  /*df00*/  FMUL.FTZ R95, R0, R95 ;  /* 0x0000005f005f7220 */ /* 0x000fe40000410000 */
[C---:B------:R-:W-:Y:S01]  /*df10*/  FMUL.FTZ R96, R2.reuse, R96 ;  /* 0x0000006002607220 */ /* 0x040fe20000410000 */
[----:B------:R1:W-:Y:S01]  /*df20*/  @P0 LDGSTS.E.BYPASS.LTC128B.128 [R99+0x14100], [R6.64+0x100], !P2 ;  /* 0x1410010006630fae */ /* 0x0003e2000d101d48 */
[----:B------:R-:W-:Y:S02]  /*df30*/  FMUL.FTZ R97, R2, R97 ;  /* 0x0000006102617220 */ /* 0x000fe40000410000 */
[--C-:B---3--:R-:W-:Y:S01]  /*df40*/  FFMA.FTZ R4, R208, c[0x0][0x2d0], -R3.reuse ;  /* 0x0000b400d0047a23 */ /* 0x108fe20000010803 */
[----:B------:R-:W-:Y:S01]  /*df50*/  MOV R208, R252 ;  /* 0x000000fc00d07202 */ /* 0x000fe20000000f00 */
[----:B------:R-:W-:Y:S01]  /*df60*/  FMUL.FTZ R5, R2, R109 ;  /* 0x0000006d02057220 */ /* 0x000fe20000410000 */
[----:B------:R-:W-:Y:S01]  /*df70*/  F2FP.BF16.PACK_AB R109, R248, R246 ;  /* 0x000000f6f86d723e */ /* 0x000fe200000010ff */
[----:B------:R2:W-:Y:S01]  /*df80*/  MUFU.EX2 R252, R4 ;  /* 0x0000000400fc7308 */ /* 0x0005e20000000800 */
[----:B------:R-:W3:Y:S01]  /*df90*/  LDSM.16.MT88.4 R12, [R224] ;  /* 0x00000000e00c783b */ /* 0x000ee20000004200 */
[----:B------:R-:W-:Y:S02]  /*dfa0*/  MOV R131, R208 ;  /* 0x000000d000837202 */ /* 0x000fe40000000f00 */
[----:B------:R-:W-:Y:S02]  /*dfb0*/  MOV R208, R165 ;  /* 0x000000a500d07202 */ /* 0x000fe40000000f00 */
[----:B------:R-:W-:Y:S01]  /*dfc0*/  MOV R165, R40 ;  /* 0x0000002800a57202 */ /* 0x000fe20000000f00 */
[----:B------:R-:W-:Y:S02]  /*dfd0*/  FMUL.FTZ R40, R2, R144 ;  /* 0x0000009002287220 */ /* 0x000fe40000410000 */
[----:B------:R-:W3:Y:S08]  /*dfe0*/  LDSM.16.MT88.4 R20, [R228] ;  /* 0x00000000e414783b */ /* 0x000ef00000004200 */
[----:B------:R-:W3:Y:S01]  /*dff0*/  LDSM.16.MT88.4 R28, [R227] ;  /* 0x00000000e31c783b */ /* 0x000ee20000004200 */
[C---:B-1----:R-:W-:Y:S01]  /*e000*/  FMUL.FTZ R6, R0.reuse, R110 ;  /* 0x0000006e00067220 */ /* 0x042fe20000410000 */
[----:B------:R-:W-:Y:S01]  /*e010*/  F2FP.BF16.PACK_AB R110, R251, R231 ;  /* 0x000000e7fb6e723e */ /* 0x000fe200000010ff */
[C---:B------:R-:W-:Y:S02]  /*e020*/  FMUL.FTZ R7, R0.reuse, R111 ;  /* 0x0000006f00077220 */ /* 0x040fe40000410000 */
[----:B--2---:R-:W-:Y:S01]  /*e030*/  FFMA.FTZ R4, R209, c[0x0][0x2d0], -R3 ;  /* 0x0000b400d1047a23 */ /* 0x004fe20000010803 */
[----:B------:R-:W-:Y:S01]  /*e040*/  MOV R209, R18 ;  /* 0x0000001200d17202 */ /* 0x000fe20000000f00 */
[C---:B------:R-:W-:Y:S01]  /*e050*/  FMUL.FTZ R18, R0.reuse, R122 ;  /* 0x0000007a00127220 */ /* 0x040fe20000410000 */
[----:B------:R-:W1:Y:S01]  /*e060*/  LDSM.16.MT88.4 R36, [R249] ;  /* 0x00000000f924783b */ /* 0x000e620000004200 */
[----:B------:R-:W2:Y:S01]  /*e070*/  MUFU.EX2 R250, R4 ;  /* 0x0000000400fa7308 */ /* 0x000ea20000000800 */
[----:B------:R-:W-:Y:S02]  /*e080*/  MOV R130, R209 ;  /* 0x000000d100827202 */ /* 0x000fe40000000f00 */
[----:B------:R-:W-:Y:S02]  /*e090*/  MOV R209, R164 ;  /* 0x000000a400d17202 */ /* 0x000fe40000000f00 */
[----:B------:R-:W-:Y:S01]  /*e0a0*/  MOV R164, R35 ;  /* 0x0000002300a47202 */ /* 0x000fe20000000f00 */
[C---:B------:R-:W-:Y:S01]  /*e0b0*/  FMUL.FTZ R35, R0.reuse, R139 ;  /* 0x0000008b00237220 */ /* 0x040fe20000410000 */
[----:B------:R-:W1:Y:S01]  /*e0c0*/  LDSM.16.MT88.4 R44, [R224+0x3000] ;  /* 0x00300000e02c783b */ /* 0x000e620000004200 */
[----:B------:R-:W-:Y:S01]  /*e0d0*/  MOV R139, R50 ;  /* 0x00000032008b7202 */ /* 0x000fe20000000f00 */
[----:B------:R-:W-:Y:S06]  /*e0e0*/  FMUL.FTZ R50, R0, R154 ;  /* 0x0000009a00327220 */ /* 0x000fec0000410000 */
[----:B------:R-:W4:Y:S04]  /*e0f0*/  LDL.LU R99, [R1+0xa0] ;  /* 0x0000a00001637983 */ /* 0x000f280000300800 */
[----:B------:R-:W1:Y:S01]  /*e100*/  LDSM.16.MT88.4 R112, [R228+0x3000] ;  /* 0x00300000e470783b */ /* 0x000e620000004200 */
[----:B--2---:R-:W-:Y:S01]  /*e110*/  F2FP.BF16.PACK_AB R111, R250, R252 ;  /* 0x000000fcfa6f723e */ /* 0x004fe200000010ff */
[C---:B------:R-:W-:Y:S01]  /*e120*/  FMUL.FTZ R4, R2.reuse, R108 ;  /* 0x0000006c02047220 */ /* 0x040fe20000410000 */
[----:B------:R-:W-:Y:S05]  /*e130*/  F2FP.BF16.PACK_AB R108, R247, R245 ;  /* 0x000000f5f76c723e */ /* 0x000fea00000010ff */
[----:B------:R-:W2:Y:S04]  /*e140*/  LDL.LU R106, [R1+0x18] ;  /* 0x00001800016a7983 */ /* 0x000ea80000300800 */
[----:B------:R-:W0:Y:S01]  /*e150*/  LDGDEPBAR ;  /* 0x00000000000079af */ /* 0x000e220000000000 */
[C---:B---3--:R-:W-:Y:S07]  /*e160*/  HMMA.16816.F32.BF16 R4, R108.reuse, R12, R4 ;  /* 0x0000000c6c04723c */ /* 0x048fee0000041804 */
[C---:B------:R-:W-:Y:S01]  /*e170*/  FMUL.FTZ R13, R2.reuse, R117 ;  /* 0x00000075020d7220 */ /* 0x040fe20000410000 */
[C---:B------:R-:W-:Y:S04]  /*e180*/  HMMA.16816.F32.BF16 R8, R108.reuse, R14, R8 ;  /* 0x0000000e6c08723c */ /* 0x040fe80000041808 */
[C---:B------:R-:W-:Y:S01]  /*e190*/  FMUL.FTZ R12, R2.reuse, R116 ;  /* 0x00000074020c7220 */ /* 0x040fe20000410000 */
[----:B------:R-:W-:Y:S01]  /*e1a0*/  MOV R116, R16 ;  /* 0x0000001000747202 */ /* 0x000fe20000000f00 */
[----:B------:R-:W-:Y:S02]  /*e1b0*/  FMUL.FTZ R16, R2, R120 ;  /* 0x0000007802107220 */ /* 0x000fe40000410000 */
[C---:B------:R-:W-:Y:S01]  /*e1c0*/  FMUL.FTZ R14, R0.reuse, R118 ;  /* 0x00000076000e7220 */ /* 0x040fe20000410000 */
[----:B------:R-:W-:Y:S03]  /*e1d0*/  LDSM.16.MT88.4 R120, [R230+0x3000] ;  /* 0x00300000e678783b */ /* 0x000fe60000004200 */
[----:B------:R-:W-:Y:S07]  /*e1e0*/  FMUL.FTZ R15, R0, R119 ;  /* 0x00000077000f7220 */ /* 0x000fee0000410000 */
[C---:B------:R-:W-:Y:S07]  /*e1f0*/  HMMA.16816.F32.BF16 R12, R108.reuse, R20, R12 ;  /* 0x000000146c0c723c */ /* 0x040fee000004180c */
[C---:B------:R-:W-:Y:S01]  /*e200*/  FMUL.FTZ R20, R2.reuse, R124 ;  /* 0x0000007c02147220 */ /* 0x040fe20000410000 */
[C---:B------:R-:W-:Y:S04]  /*e210*/  HMMA.16816.F32.BF16 R16, R108.reuse, R22, R16 ;  /* 0x000000166c10723c */ /* 0x040fe80000041810 */
[----:B------:R-:W-:Y:S03]  /*e220*/  FMUL.FTZ R21, R2, R125 ;  /* 0x0000007d02157220 */ /* 0x000fe60000410000 */
[C---:B------:R-:W-:Y:S02]  /*e230*/  FMUL.FTZ R22, R0.reuse, R126 ;  /* 0x0000007e00167220 */ /* 0x040fe40000410000 */
[C---:B------:R-:W-:Y:S02]  /*e240*/  FMUL.FTZ R23, R0.reuse, R127 ;  /* 0x0000007f00177220 */ /* 0x040fe40000410000 */
[----:B------:R-:W-:Y:S05]  /*e250*/  LDSM.16.MT88.4 R124, [R227+0x800] ;  /* 0x00080000e37c783b */ /* 0x000fea0000004200 */
[C---:B------:R-:W-:Y:S03]  /*e260*/  HMMA.16816.F32.BF16 R20, R108.reuse, R28, R20 ;  /* 0x0000001c6c14723c */ /* 0x040fe60000041814 */
[----:B------:R-:W-:Y:S04]  /*e270*/  FMUL.FTZ R98, R0, R98 ;  /* 0x0000006200627220 */ /* 0x000fe80000410000 */
[C---:B------:R-:W-:Y:S01]  /*e280*/  FMUL.FTZ R28, R2.reuse, R132 ;  /* 0x00000084021c7220 */ /* 0x040fe20000410000 */
[C---:B------:R-:W-:Y:S04]  /*e290*/  HMMA.16816.F32.BF16 R24, R108.reuse, R30, R24 ;  /* 0x0000001e6c18723c */ /* 0x040fe80000041818 */
[----:B------:R-:W-:Y:S01]  /*e2a0*/  FMUL.FTZ R29, R2, R133 ;  /* 0x00000085021d7220 */ /* 0x000fe20000410000 */
[----:B------:R-:W-:Y:S02]  /*e2b0*/  MOV R132, R221 ;  /* 0x000000dd00847202 */ /* 0x000fe40000000f00 */
[C---:B------:R-:W-:Y:S01]  /*e2c0*/  FMUL.FTZ R30, R0.reuse, R134 ;  /* 0x00000086001e7220 */ /* 0x040fe20000410000 */
[----:B------:R-:W-:Y:S01]  /*e2d0*/  MOV R134, R51 ;  /* 0x0000003300867202 */ /* 0x000fe20000000f00 */
[C---:B------:R-:W-:Y:S03]  /*e2e0*/  FMUL.FTZ R31, R0.reuse, R135 ;  /* 0x00000087001f7220 */ /* 0x040fe60000410000 */
[----:B------:R-:W-:Y:S01]  /*e2f0*/  MOV R51, R34 ;  /* 0x0000002200337202 */ /* 0x000fe20000000f00 */
[C---:B------:R-:W-:Y:S01]  /*e300*/  FMUL.FTZ R34, R0.reuse, R138 ;  /* 0x0000008a00227220 */ /* 0x040fe20000410000 */
[----:B------:R-:W-:Y:S02]  /*e310*/  MOV R138, R116 ;  /* 0x00000074008a7202 */ /* 0x000fe40000000f00 */
[C---:B-1----:R-:W-:Y:S01]  /*e320*/  HMMA.16816.F32.BF16 R28, R108.reuse, R36, R28 ;  /* 0x000000246c1c723c */ /* 0x042fe2000004181c */
[----:B------:R-:W1:Y:S02]  /*e330*/  LDSM.16.MT88.4 R116, [R227+0x3000] ;  /* 0x00300000e374783b */ /* 0x000e640000004200 */
[----:B------:R-:W-:Y:S01]  /*e340*/  MOV R145, R51 ;  /* 0x0000003300917202 */ /* 0x000fe20000000f00 */
[----:B------:R-:W-:Y:S03]  /*e350*/  FMUL.FTZ R51, R0, R155 ;  /* 0x0000009b00337220 */ /* 0x000fe60000410000 */
[C---:B------:R-:W-:Y:S01]  /*e360*/  FMUL.FTZ R36, R2.reuse, R140 ;  /* 0x0000008c02247220 */ /* 0x040fe20000410000 */
[C---:B------:R-:W-:Y:S04]  /*e370*/  HMMA.16816.F32.BF16 R32, R108.reuse, R38, R32 ;  /* 0x000000266c20723c */ /* 0x040fe80000041820 */
[----:B------:R-:W-:Y:S03]  /*e380*/  FMUL.FTZ R37, R2, R141 ;  /* 0x0000008d02257220 */ /* 0x000fe60000410000 */
[C---:B------:R-:W-:Y:S02]  /*e390*/  FMUL.FTZ R38, R0.reuse, R142 ;  /* 0x0000008e00267220 */ /* 0x040fe40000410000 */
[----:B------:R-:W-:Y:S07]  /*e3a0*/  FMUL.FTZ R39, R0, R143 ;  /* 0x0000008f00277220 */ /* 0x000fee0000410000 */
[C---:B------:R-:W-:Y:S07]  /*e3b0*/  HMMA.16816.F32.BF16 R36, R108.reuse, R44, R36 ;  /* 0x0000002c6c24723c */ /* 0x040fee0000041824 */
[C---:B------:R-:W-:Y:S01]  /*e3c0*/  FMUL.FTZ R44, R2.reuse, R148 ;  /* 0x00000094022c7220 */ /* 0x040fe20000410000 */
[C---:B------:R-:W-:Y:S01]  /*e3d0*/  HMMA.16816.F32.BF16 R40, R108.reuse, R46, R40 ;  /* 0x0000002e6c28723c */ /* 0x040fe20000041828 */
[----:B------:R3:W-:Y:S03]  /*e3e0*/  MUFU.EX2 R148, R102 ;  /* 0x0000006600947308 */ /* 0x0007e60000000800 */
[----:B------:R-:W-:Y:S03]  /*e3f0*/  FMUL.FTZ R45, R2, R149 ;  /* 0x00000095022d7220 */ /* 0x000fe60000410000 */
[C---:B------:R-:W-:Y:S02]  /*e400*/  FMUL.FTZ R47, R0.reuse, R151 ;  /* 0x00000097002f7220 */ /* 0x040fe40000410000 */
[----:B------:R-:W-:Y:S07]  /*e410*/  FMUL.FTZ R46, R0, R150 ;  /* 0x00000096002e7220 */ /* 0x000fee0000410000 */
[C---:B------:R-:W-:Y:S08]  /*e420*/  HMMA.16816.F32.BF16 R44, R108.reuse, R112, R44 ;  /* 0x000000706c2c723c */ /* 0x040ff0000004182c */
[C---:B------:R-:W-:Y:S01]  /*e430*/  HMMA.16816.F32.BF16 R48, R108.reuse, R114, R48 ;  /* 0x000000726c30723c */ /* 0x040fe20000041830 */
[----:B------:R-:W1:Y:S03]  /*e440*/  LDSM.16.MT88.4 R112, [R224+0x6000] ;  /* 0x00600000e070783b */ /* 0x000e660000004200 */
[----:B---3--:R-:W-:Y:S04]  /*e450*/  FFMA.FTZ R102, R107, c[0x0][0x2d0], -R103 ;  /* 0x0000b4006b667a23 */ /* 0x008fe80000010867 */
[C---:B-1----:R-:W-:Y:S01]  /*e460*/  HMMA.16816.F32.BF16 R52, R108.reuse, R116, R52 ;  /* 0x000000746c34723c */ /* 0x042fe20000041834 */
[----:B------:R1:W3:Y:S07]  /*e470*/  MUFU.EX2 R142, R102 ;  /* 0x00000066008e7308 */ /* 0x0002ee0000000800 */
[C---:B------:R-:W-:Y:S01]  /*e480*/  HMMA.16816.F32.BF16 R56, R108.reuse, R118, R56 ;  /* 0x000000766c38723c */ /* 0x040fe20000041838 */
[----:B------:R-:W3:Y:S07]  /*e490*/  LDSM.16.MT88.4 R116, [R228+0x6000] ;  /* 0x00600000e474783b */ /* 0x000eee0000004200 */
[C---:B------:R-:W-:Y:S08]  /*e4a0*/  HMMA.16816.F32.BF16 R60, R108.reuse, R120, R60 ;  /* 0x000000786c3c723c */ /* 0x040ff0000004183c */
[C---:B------:R-:W-:Y:S01]  /*e4b0*/  HMMA.16816.F32.BF16 R64, R108.reuse, R122, R64 ;  /* 0x0000007a6c40723c */ /* 0x040fe20000041840 */
[----:B------:R-:W3:Y:S03]  /*e4c0*/  LDSM.16.MT88.4 R120, [R227+0x6000] ;  /* 0x00600000e378783b */ /* 0x000ee60000004200 */
[--C-:B-1----:R-:W-:Y:S04]  /*e4d0*/  FFMA.FTZ R102, R212, c[0x0][0x2d0], -R3.reuse ;  /* 0x0000b400d4667a23 */ /* 0x102fe80000010803 */
[----:B------:R1:W-:Y:S01]  /*e4e0*/  MUFU.EX2 R143, R102 ;  /* 0x00000066008f7308 */ /* 0x0003e20000000800 */
[C---:B------:R-:W-:Y:S08]  /*e4f0*/  HMMA.16816.F32.BF16 R68, R108.reuse, R112, R68 ;  /* 0x000000706c44723c */ /* 0x040ff00000041844 */
[C---:B------:R-:W-:Y:S01]  /*e500*/  HMMA.16816.F32.BF16 R72, R108.reuse, R114, R72 ;  /* 0x000000726c48723c */ /* 0x040fe20000041848 */
[----:B------:R-:W3:Y:S07]  /*e510*/  LDSM.16.MT88.4 R112, [R230+0x6000] ;  /* 0x00600000e670783b */ /* 0x000eee0000004200 */
[C---:B---3--:R-:W-:Y:S04]  /*e520*/  HMMA.16816.F32.BF16 R76, R108.reuse, R116, R76 ;  /* 0x000000746c4c723c */ /* 0x048fe8000004184c */
[----:B-1----:R-:W-:Y:S04]  /*e530*/  FFMA.FTZ R102, R213, c[0x0][0x2d0], -R3 ;  /* 0x0000b400d5667a23 */ /* 0x002fe80000010803 */
[C---:B------:R-:W-:Y:S01]  /*e540*/  HMMA.16816.F32.BF16 R80, R108.reuse, R118, R80 ;  /* 0x000000766c50723c */ /* 0x040fe20000041850 */
[----:B------:R-:W1:Y:S01]  /*e550*/  LDSM.16.MT88.4 R116, [R224+0x800] ;  /* 0x00080000e074783b */ /* 0x000e620000004200 */
[----:B------:R3:W1:Y:S06]  /*e560*/  MUFU.EX2 R141, R102 ;  /* 0x00000066008d7308 */ /* 0x00066c0000000800 */
[C---:B------:R-:W-:Y:S08]  /*e570*/  HMMA.16816.F32.BF16 R84, R108.reuse, R120, R84 ;  /* 0x000000786c54723c */ /* 0x040ff00000041854 */
[C---:B------:R-:W-:Y:S01]  /*e580*/  HMMA.16816.F32.BF16 R88, R108.reuse, R122, R88 ;  /* 0x0000007a6c58723c */ /* 0x040fe20000041858 */
[----:B------:R-:W1:Y:S07]  /*e590*/  LDSM.16.MT88.4 R120, [R228+0x800] ;  /* 0x00080000e478783b */ /* 0x000e6e0000004200 */
[C---:B------:R-:W-:Y:S04]  /*e5a0*/  HMMA.16816.F32.BF16 R92, R108.reuse, R112, R92 ;  /* 0x000000706c5c723c */ /* 0x040fe8000004185c */
[--C-:B---3--:R-:W-:Y:S04]  /*e5b0*/  FFMA.FTZ R102, R214, c[0x0][0x2d0], -R103.reuse ;  /* 0x0000b400d6667a23 */ /* 0x108fe80000010867 */
[----:B------:R3:W-:Y:S04]  /*e5c0*/  MUFU.EX2 R140, R102 ;  /* 0x00000066008c7308 */ /* 0x0007e80000000800 */
[----:B---3--:R-:W-:Y:S06]  /*e5d0*/  FFMA.FTZ R102, R215, c[0x0][0x2d0], -R103 ;  /* 0x0000b400d7667a23 */ /* 0x008fec0000010867 */
[----:B------:R3:W1:Y:S02]  /*e5e0*/  MUFU.EX2 R151, R102 ;  /* 0x0000006600977308 */ /* 0x0006640000000800 */
[----:B---3--:R-:W-:Y:S02]  /*e5f0*/  FFMA.FTZ R102, R216, c[0x0][0x2d0], -R3 ;  /* 0x0000b400d8667a23 */ /* 0x008fe40000010803 */
[----:B----4-:R-:W-:Y:S06]  /*e600*/  FMUL.FTZ R99, R0, R99 ;  /* 0x0000006300637220 */ /* 0x010fec0000410000 */
[----:B------:R3:W-:Y:S01]  /*e610*/  MUFU.EX2 R144, R102 ;  /* 0x0000006600907308 */ /* 0x0007e20000000800 */
[----:B------:R-:W-:Y:S01]  /*e620*/  HMMA.16816.F32.BF16 R96, R108, R114, R96 ;  /* 0x000000726c60723c */ /* 0x000fe20000041860 */
[----:B------:R-:W4:Y:S02]  /*e630*/  LDSM.16.MT88.4 R112, [R230+0x800] ;  /* 0x00080000e670783b */ /* 0x000f240000004200 */
[----:B--2---:R-:W-:Y:S04]  /*e640*/  FFMA.FTZ R2, R2, R106, R245 ;  /* 0x0000006a02027223 */ /* 0x004fe800000100f5 */
[----:B------:R-:W-:Y:S02]  /*e650*/  F2FP.BF16.PACK_AB R108, R142, R148 ;  /* 0x000000948e6c723e */ /* 0x000fe400000010ff */
[----:B-1----:R-:W-:Y:S03]  /*e660*/  F2FP.BF16.PACK_AB R109, R141, R143 ;  /* 0x0000008f8d6d723e */ /* 0x002fe600000010ff */
[----:B------:R-:W-:Y:S01]  /*e670*/  F2FP.BF16.PACK_AB R110, R151, R140 ;  /* 0x0000008c976e723e */ /* 0x000fe200000010ff */
[----:B------:R-:W-:Y:S04]  /*e680*/  FADD.FTZ R2, R247, R2 ;  /* 0x00000002f7027221 */ /* 0x000fe80000010000 */
[----:B------:R-:W-:Y:S02]  /*e690*/  FADD.FTZ R2, R231, R2 ;  /* 0x00000002e7027221 */ /* 0x000fe40000010000 */
[----:B---3--:R-:W-:Y:S02]  /*e6a0*/  FFMA.FTZ R102, R217, c[0x0][0x2d0], -R3 ;  /* 0x0000b400d9667a23 */ /* 0x008fe40000010803 */
[----:B------:R-:W-:Y:S02]  /*e6b0*/  FADD.FTZ R2, R251, R2 ;  /* 0x00000002fb027221 */ /* 0x000fe40000010000 */
[----:B------:R1:W2:Y:S02]  /*e6c0*/  MUFU.EX2 R150, R102 ;  /* 0x0000006600967308 */ /* 0x0002a40000000800 */
[--C-:B-1----:R-:W-:Y:S01]  /*e6d0*/  FFMA.FTZ R102, R218, c[0x0][0x2d0], -R103.reuse ;  /* 0x0000b400da667a23 */ /* 0x102fe20000010867 */
[----:B--2---:R-:W-:Y:S07]  /*e6e0*/  F2FP.BF16.PACK_AB R111, R150, R144 ;  /* 0x00000090966f723e */ /* 0x004fee00000010ff */
[----:B------:R1:W-:Y:S01]  /*e6f0*/  MUFU.EX2 R149, R102 ;  /* 0x0000006600957308 */ /* 0x0003e20000000800 */
[C---:B------:R-:W-:Y:S08]  /*e700*/  HMMA.16816.F32.BF16 R4, R108.reuse, R116, R4 ;  /* 0x000000746c04723c */ /* 0x040ff00000041804 */
[C---:B------:R-:W-:Y:S01]  /*e710*/  HMMA.16816.F32.BF16 R8, R108.reuse, R118, R8 ;  /* 0x000000766c08723c */ /* 0x040fe20000041808 */
[----:B------:R-:W2:Y:S07]  /*e720*/  LDSM.16.MT88.4 R116, [R224+0x3800] ;  /* 0x00380000e074783b */ /* 0x000eae0000004200 */
[C---:B------:R-:W-:Y:S04]  /*e730*/  HMMA.16816.F32.BF16 R12, R108.reuse, R120, R12 ;  /* 0x000000786c0c723c */ /* 0x040fe8000004180c */
[----:B-1----:R-:W-:Y:S04]  /*e740*/  FFMA.FTZ R102, R219, c[0x0][0x2d0], -R103 ;  /* 0x0000b400db667a23 */ /* 0x002fe80000010867 */
[C---:B------:R-:W-:Y:S01]  /*e750*/  HMMA.16816.F32.BF16 R16, R108.reuse, R122, R16 ;  /* 0x0000007a6c10723c */ /* 0x040fe20000041810 */
[----:B------:R1:W3:Y:S01]  /*e760*/  MUFU.EX2 R135, R102 ;  /* 0x0000006600877308 */ /* 0x0002e20000000800 */
[----:B------:R-:W3:Y:S06]  /*e770*/  LDSM.16.MT88.4 R120, [R228+0x3800] ;  /* 0x00380000e478783b */ /* 0x000eec0000004200 */
[C---:B------:R-:W-:Y:S08]  /*e780*/  HMMA.16816.F32.BF16 R20, R108.reuse, R124, R20 ;  /* 0x0000007c6c14723c */ /* 0x040ff00000041814 */
[C---:B------:R-:W-:Y:S01]  /*e790*/  HMMA.16816.F32.BF16 R24, R108.reuse, R126, R24 ;  /* 0x0000007e6c18723c */ /* 0x040fe20000041818 */
[----:B------:R-:W3:Y:S07]  /*e7a0*/  LDSM.16.MT88.4 R124, [R227+0x3800] ;  /* 0x00380000e37c783b */ /* 0x000eee0000004200 */
[C---:B----4-:R-:W-:Y:S04]  /*e7b0*/  HMMA.16816.F32.BF16 R28, R108.reuse, R112, R28 ;  /* 0x000000706c1c723c */ /* 0x050fe8000004181c */
[--C-:B-1----:R-:W-:Y:S04]  /*e7c0*/  FFMA.FTZ R102, R220, c[0x0][0x2d0], -R3.reuse ;  /* 0x0000b400dc667a23 */ /* 0x102fe80000010803 */
[C---:B------:R-:W-:Y:S01]  /*e7d0*/  HMMA.16816.F32.BF16 R32, R108.reuse, R114, R32 ;  /* 0x000000726c20723c */ /* 0x040fe20000041820 */
[----:B------:R1:W-:Y:S01]  /*e7e0*/  MUFU.EX2 R221, R102 ;  /* 0x0000006600dd7308 */ /* 0x0003e20000000800 */
[----:B------:R-:W4:Y:S06]  /*e7f0*/  LDSM.16.MT88.4 R112, [R230+0x3800] ;  /* 0x00380000e670783b */ /* 0x000f2c0000004200 */
[C---:B--2---:R-:W-:Y:S08]  /*e800*/  HMMA.16816.F32.BF16 R36, R108.reuse, R116, R36 ;  /* 0x000000746c24723c */ /* 0x044ff00000041824 */
[C---:B------:R-:W-:Y:S01]  /*e810*/  HMMA.16816.F32.BF16 R40, R108.reuse, R118, R40 ;  /* 0x000000766c28723c */ /* 0x040fe20000041828 */
[----:B------:R-:W2:Y:S07]  /*e820*/  LDSM.16.MT88.4 R116, [R224+0x6800] ;  /* 0x00680000e074783b */ /* 0x000eae0000004200 */
[C---:B---3--:R-:W-:Y:S04]  /*e830*/  HMMA.16816.F32.BF16 R44, R108.reuse, R120, R44 ;  /* 0x000000786c2c723c */ /* 0x048fe8000004182c */
        /* <DEDUP_REMOVED lines=19> */
[----:B------:R-:W2:Y:S06]  /*e970*/  LDSM.16.MT88.4 R120, [R228+0x1000] ;  /* 0x00100000e478783b */ /* 0x000eac0000004200 */
[C---:B------:R-:W-:Y:S08]  /*e980*/  HMMA.16816.F32.BF16 R84, R108.reuse, R124, R84 ;  /* 0x0000007c6c54723c */ /* 0x040ff00000041854 */
[C---:B------:R-:W-:Y:S01]  /*e990*/  HMMA.16816.F32.BF16 R88, R108.reuse, R126, R88 ;  /* 0x0000007e6c58723c */ /* 0x040fe20000041858 */
[----:B------:R-:W2:Y:S07]  /*e9a0*/  LDSM.16.MT88.4 R124, [R227+0x1000] ;  /* 0x00100000e37c783b */ /* 0x000eae0000004200 */
[C---:B----4-:R-:W-:Y:S04]  /*e9b0*/  HMMA.16816.F32.BF16 R92, R108.reuse, R112, R92 ;  /* 0x000000706c5c723c */ /* 0x050fe8000004185c */
[--C-:B-1----:R-:W-:Y:S02]  /*e9c0*/  FFMA.FTZ R102, R152, c[0x0][0x2d0], -R3.reuse ;  /* 0x0000b40098667a23 */ /* 0x102fe40000010803 */
[----:B------:R-:W-:Y:S02]  /*e9d0*/  LDSM.16.MT88.4 R152, [R228+0x5800] ;  /* 0x00580000e498783b */ /* 0x000fe40000004200 */
[----:B------:R-:W-:Y:S01]  /*e9e0*/  HMMA.16816.F32.BF16 R96, R108, R114, R96 ;  /* 0x000000726c60723c */ /* 0x000fe20000041860 */
[----:B------:R1:W-:Y:S05]  /*e9f0*/  MUFU.EX2 R219, R102 ;  /* 0x0000006600db7308 */ /* 0x0003ea0000000800 */
[----:B------:R-:W4:Y:S01]  /*ea00*/  LDSM.16.MT88.4 R112, [R230+0x1000] ;  /* 0x00100000e670783b */ /* 0x000f220000004200 */
[----:B------:R-:W-:Y:S02]  /*ea10*/  F2FP.BF16.PACK_AB R108, R135, R149 ;  /* 0x00000095876c723e */ /* 0x000fe400000010ff */
[----:B------:R-:W-:Y:S03]  /*ea20*/  F2FP.BF16.PACK_AB R109, R220, R221 ;  /* 0x000000dddc6d723e */ /* 0x000fe600000010ff */
[----:B---3--:R-:W-:Y:S01]  /*ea30*/  F2FP.BF16.PACK_AB R110, R133, R132 ;  /* 0x00000084856e723e */ /* 0x008fe200000010ff */
[----:B-1----:R-:W-:Y:S04]  /*ea40*/  FFMA.FTZ R102, R147, c[0x0][0x2d0], -R3 ;  /* 0x0000b40093667a23 */ /* 0x002fe80000010803 */
[----:B------:R1:W3:Y:S02]  /*ea50*/  MUFU.EX2 R218, R102 ;  /* 0x0000006600da7308 */ /* 0x0002e40000000800 */
[--C-:B-1----:R-:W-:Y:S01]  /*ea60*/  FFMA.FTZ R102, R136, c[0x0][0x2d0], -R103.reuse ;  /* 0x0000b40088667a23 */ /* 0x102fe20000010867 */
[----:B------:R-:W-:Y:S02]  /*ea70*/  MOV R136, R134 ;  /* 0x0000008600887202 */ /* 0x000fe40000000f00 */
[----:B---3--:R-:W-:Y:S05]  /*ea80*/  F2FP.BF16.PACK_AB R111, R218, R219 ;  /* 0x000000dbda6f723e */ /* 0x008fea00000010ff */
[----:B------:R1:W-:Y:S02]  /*ea90*/  MUFU.EX2 R134, R102 ;  /* 0x0000006600867308 */ /* 0x0003e40000000800 */
[C---:B--2---:R-:W-:Y:S08]  /*eaa0*/  HMMA.16816.F32.BF16 R4, R108.reuse, R116, R4 ;  /* 0x000000746c04723c */ /* 0x044ff00000041804 */
        /* <DEDUP_REMOVED lines=43> */
[--C-:B-1----:R-:W-:Y:S04]  /*ed60*/  FFMA.FTZ R102, R136, c[0x0][0x2d0], -R3.reuse ;  /* 0x0000b40088667a23 */ /* 0x102fe80000010803 */
[----:B------:R-:W-:Y:S01]  /*ed70*/  HMMA.16816.F32.BF16 R96, R108, R114, R96 ;  /* 0x000000726c60723c */ /* 0x000fe20000041860 */
[----:B------:R1:W-:Y:S01]  /*ed80*/  MUFU.EX2 R214, R102 ;  /* 0x0000006600d67308 */ /* 0x0003e20000000800 */
[----:B------:R-:W4:Y:S05]  /*ed90*/  LDSM.16.MT88.4 R112, [R230+0x1800] ;  /* 0x00180000e670783b */ /* 0x000f2a0000004200 */
[----:B------:R-:W-:Y:S02]  /*eda0*/  F2FP.BF16.PACK_AB R108, R138, R134 ;  /* 0x000000868a6c723e */ /* 0x000fe400000010ff */
[----:B------:R-:W-:Y:S03]  /*edb0*/  F2FP.BF16.PACK_AB R109, R216, R217 ;  /* 0x000000d9d86d723e */ /* 0x000fe600000010ff */
[----:B---3--:R-:W-:Y:S01]  /*edc0*/  F2FP.BF16.PACK_AB R110, R137, R139 ;  /* 0x0000008b896e723e */ /* 0x008fe200000010ff */
[----:B-1----:R-:W-:Y:S04]  /*edd0*/  FFMA.FTZ R102, R131, c[0x0][0x2d0], -R3 ;  /* 0x0000b40083667a23 */ /* 0x002fe80000010803 */
[----:B------:R1:W3:Y:S02]  /*ede0*/  MUFU.EX2 R213, R102 ;  /* 0x0000006600d57308 */ /* 0x0002e40000000800 */
[--C-:B-1----:R-:W-:Y:S01]  /*edf0*/  FFMA.FTZ R102, R130, c[0x0][0x2d0], -R103.reuse ;  /* 0x0000b40082667a23 */ /* 0x102fe20000010867 */
[----:B---3--:R-:W-:Y:S07]  /*ee00*/  F2FP.BF16.PACK_AB R111, R213, R214 ;  /* 0x000000d6d56f723e */ /* 0x008fee00000010ff */
[----:B------:R1:W-:Y:S01]  /*ee10*/  MUFU.EX2 R136, R102 ;  /* 0x0000006600887308 */ /* 0x0003e20000000800 */
[C---:B--2---:R-:W-:Y:S08]  /*ee20*/  HMMA.16816.F32.BF16 R4, R108.reuse, R116, R4 ;  /* 0x000000746c04723c */ /* 0x044ff00000041804 */
[C---:B------:R-:W-:Y:S01]  /*ee30*/  HMMA.16816.F32.BF16 R8, R108.reuse, R118, R8 ;  /* 0x000000766c08723c */ /* 0x040fe20000041808 */
[----:B------:R-:W2:Y:S07]  /*ee40*/  LDSM.16.MT88.4 R116, [R224+0x4800] ;  /* 0x00480000e074783b */ /* 0x000eae0000004200 */
[C---:B------:R-:W-:Y:S04]  /*ee50*/  HMMA.16816.F32.BF16 R12, R108.reuse, R120, R12 ;  /* 0x000000786c0c723c */ /* 0x040fe8000004180c */
[----:B-1----:R-:W-:Y:S04]  /*ee60*/  FFMA.FTZ R102, R129, c[0x0][0x2d0], -R103 ;  /* 0x0000b40081667a23 */ /* 0x002fe80000010867 */
[C---:B------:R-:W-:Y:S01]  /*ee70*/  HMMA.16816.F32.BF16 R16, R108.reuse, R122, R16 ;  /* 0x0000007a6c10723c */ /* 0x040fe20000041810 */
[----:B------:R1:W-:Y:S01]  /*ee80*/  MUFU.EX2 R130, R102 ;  /* 0x0000006600827308 */ /* 0x0003e20000000800 */
        /* <DEDUP_REMOVED lines=21> */
[--C-:B-1----:R-:W-:Y:S02]  /*efe0*/  FFMA.FTZ R102, R128, c[0x0][0x2d0], -R103.reuse ;  /* 0x0000b40080667a23 */ /* 0x102fe40000010867 */
[----:B------:R-:W-:Y:S02]  /*eff0*/  FFMA.FTZ R128, R165, c[0x0][0x2d0], -R103 ;  /* 0x0000b400a5807a23 */ /* 0x000fe40000010867 */
[C---:B------:R-:W-:Y:S01]  /*f000*/  HMMA.16816.F32.BF16 R64, R108.reuse, R114, R64 ;  /* 0x000000726c40723c */ /* 0x040fe20000041840 */
[----:B------:R1:W-:Y:S01]  /*f010*/  MUFU.EX2 R223, R102 ;  /* 0x0000006600df7308 */ /* 0x0003e20000000800 */
[----:B------:R-:W4:Y:S02]  /*f020*/  LDSM.16.MT88.4 R112, [R230+0x7800] ;  /* 0x00780000e670783b */ /* 0x000f240000004200 */
[----:B------:R-:W-:Y:S04]  /*f030*/  FFMA.FTZ R165, R244, c[0x0][0x2d0], -R3 ;  /* 0x0000b400f4a57a23 */ /* 0x000fe80000010803 */
[C---:B--2---:R-:W-:Y:S03]  /*f040*/  HMMA.16816.F32.BF16 R68, R108.reuse, R116, R68 ;  /* 0x000000746c44723c */ /* 0x044fe60000041844 */
[----:B------:R-:W-:Y:S05]  /*f050*/  MUFU.EX2 R212, R128 ;  /* 0x0000008000d47308 */ /* 0x000fea0000000800 */
[C---:B------:R-:W-:Y:S01]  /*f060*/  HMMA.16816.F32.BF16 R72, R108.reuse, R118, R72 ;  /* 0x000000766c48723c */ /* 0x040fe20000041848 */
[----:B------:R-:W2:Y:S04]  /*f070*/  LDSM.16.MT88.4 R116, [R224+0x2000] ;  /* 0x00200000e074783b */ /* 0x000ea80000004200 */
[----:B------:R-:W-:Y:S03]  /*f080*/  MUFU.EX2 R165, R165 ;  /* 0x000000a500a57308 */ /* 0x000fe60000000800 */
[C---:B---3--:R-:W-:Y:S04]  /*f090*/  HMMA.16816.F32.BF16 R76, R108.reuse, R120, R76 ;  /* 0x000000786c4c723c */ /* 0x048fe8000004184c */
[--C-:B-1----:R-:W-:Y:S02]  /*f0a0*/  FFMA.FTZ R102, R211, c[0x0][0x2d0], -R103.reuse ;  /* 0x0000b400d3667a23 */ /* 0x102fe40000010867 */
[----:B------:R-:W-:Y:S02]  /*f0b0*/  FFMA.FTZ R211, R164, c[0x0][0x2d0], -R103 ;  /* 0x0000b400a4d37a23 */ /* 0x000fe40000010867 */
[C---:B------:R-:W-:Y:S01]  /*f0c0*/  HMMA.16816.F32.BF16 R80, R108.reuse, R122, R80 ;  /* 0x0000007a6c50723c */ /* 0x040fe20000041850 */
[----:B------:R1:W3:Y:S01]  /*f0d0*/  MUFU.EX2 R222, R102 ;  /* 0x0000006600de7308 */ /* 0x0002e20000000800 */
[----:B------:R-:W2:Y:S02]  /*f0e0*/  LDSM.16.MT88.4 R120, [R228+0x2000] ;  /* 0x00200000e478783b */ /* 0x000ea40000004200 */
[--C-:B------:R-:W-:Y:S04]  /*f0f0*/  FFMA.FTZ R164, R159, c[0x0][0x2d0], -R3.reuse ;  /* 0x0000b4009fa47a23 */ /* 0x100fe80000010803 */
[C---:B------:R-:W-:Y:S03]  /*f100*/  HMMA.16816.F32.BF16 R84, R108.reuse, R124, R84 ;  /* 0x0000007c6c54723c */ /* 0x040fe60000041854 */
[----:B------:R-:W-:Y:S05]  /*f110*/  MUFU.EX2 R164, R164 ;  /* 0x000000a400a47308 */ /* 0x000fea0000000800 */
[C---:B------:R-:W-:Y:S01]  /*f120*/  HMMA.16816.F32.BF16 R88, R108.reuse, R126, R88 ;  /* 0x0000007e6c58723c */ /* 0x040fe20000041858 */
[----:B------:R-:W2:Y:S04]  /*f130*/  LDSM.16.MT88.4 R124, [R227+0x2000] ;  /* 0x00200000e37c783b */ /* 0x000ea80000004200 */
[----:B------:R-:W-:Y:S03]  /*f140*/  MUFU.EX2 R211, R211 ;  /* 0x000000d300d37308 */ /* 0x000fe60000000800 */
[C---:B----4-:R-:W-:Y:S04]  /*f150*/  HMMA.16816.F32.BF16 R92, R108.reuse, R112, R92 ;  /* 0x000000706c5c723c */ /* 0x050fe8000004185c */
[--C-:B-1----:R-:W-:Y:S01]  /*f160*/  FFMA.FTZ R102, R167, c[0x0][0x2d0], -R3.reuse ;  /* 0x0000b400a7667a23 */ /* 0x102fe20000010803 */
[----:B---3--:R-:W-:Y:S03]  /*f170*/  F2FP.BF16.PACK_AB R106, R222, R223 ;  /* 0x000000dfde6a723e */ /* 0x008fe600000010ff */
[----:B------:R-:W-:Y:S01]  /*f180*/  HMMA.16816.F32.BF16 R96, R108, R114, R96 ;  /* 0x000000726c60723c */ /* 0x000fe20000041860 */
[----:B------:R1:W-:Y:S01]  /*f190*/  MUFU.EX2 R167, R102 ;  /* 0x0000006600a77308 */ /* 0x0003e20000000800 */
[----:B------:R-:W3:Y:S08]  /*f1a0*/  LDSM.16.MT88.4 R108, [R230+0x2000] ;  /* 0x00200000e66c783b */ /* 0x000ef00000004200 */
[----:B------:R-:W4:Y:S02]  /*f1b0*/  LDSM.16.MT88.4 R112, [R224+0x5000] ;  /* 0x00500000e070783b */ /* 0x000f240000004200 */
[----:B-1----:R-:W-:Y:S04]  /*f1c0*/  FFMA.FTZ R102, R166, c[0x0][0x2d0], -R3 ;  /* 0x0000b400a6667a23 */ /* 0x002fe80000010803 */
[----:B------:R1:W1:Y:S02]  /*f1d0*/  MUFU.EX2 R166, R102 ;  /* 0x0000006600a67308 */ /* 0x0002640000000800 */
[--C-:B-1----:R-:W-:Y:S01]  /*f1e0*/  FFMA.FTZ R102, R210, c[0x0][0x2d0], -R103.reuse ;  /* 0x0000b400d2667a23 */ /* 0x102fe20000010867 */
[----:B------:R-:W-:Y:S01]  /*f1f0*/  F2FP.BF16.PACK_AB R107, R166, R167 ;  /* 0x000000a7a66b723e */ /* 0x000fe200000010ff */
[----:B------:R-:W-:Y:S02]  /*f200*/  FFMA.FTZ R210, R158, c[0x0][0x2d0], -R103 ;  /* 0x0000b4009ed27a23 */ /* 0x000fe40000010867 */
[----:B------:R1:W5:Y:S01]  /*f210*/  LDL.LU R158, [R1+0x9c] ;  /* 0x00009c00019e7983 */ /* 0x0003620000300800 */
[--C-:B------:R-:W-:Y:S01]  /*f220*/  FFMA.FTZ R103, R105, c[0x0][0x2d0], -R3.reuse ;  /* 0x0000b40069677a23 */ /* 0x100fe20000010803 */
[----:B------:R-:W-:Y:S01]  /*f230*/  F2FP.BF16.PACK_AB R105, R208, R209 ;  /* 0x000000d1d069723e */ /* 0x000fe200000010ff */
[----:B------:R-:W-:Y:S01]  /*f240*/  FFMA.FTZ R3, R104, c[0x0][0x2d0], -R3 ;  /* 0x0000b40068037a23 */ /* 0x000fe20000010803 */
[----:B------:R1:W5:Y:S01]  /*f250*/  LDL.LU R159, [R1+0x98] ;  /* 0x00009800019f7983 */ /* 0x0003620000300800 */
[----:B------:R-:W-:Y:S01]  /*f260*/  F2FP.BF16.PACK_AB R104, R130, R136 ;  /* 0x000000888268723e */ /* 0x000fe200000010ff */
[----:B------:R-:W-:Y:S02]  /*f270*/  MUFU.EX2 R210, R210 ;  /* 0x000000d200d27308 */ /* 0x000fe40000000800 */
[----:B------:R1:W5:Y:S04]  /*f280*/  LDL.LU R244, [R1+0x94] ;  /* 0x0000940001f47983 */ /* 0x0003680000300800 */
[C---:B--2---:R-:W-:Y:S01]  /*f290*/  HMMA.16816.F32.BF16 R4, R104.reuse, R116, R4 ;  /* 0x000000746804723c */ /* 0x044fe20000041804 */
[----:B------:R1:W5:Y:S03]  /*f2a0*/  LDL.LU R245, [R1+0x90] ;  /* 0x0000900001f57983 */ /* 0x0003660000300800 */
[----:B------:R-:W3:Y:S01]  /*f2b0*/  MUFU.EX2 R215, R102 ;  /* 0x0000006600d77308 */ /* 0x000ee20000000800 */
[----:B------:R-:W2:Y:S03]  /*f2c0*/  LDL.LU R129, [R1+0x1c] ;  /* 0x00001c0001817983 */ /* 0x000ea60000300800 */
[C---:B------:R-:W-:Y:S01]  /*f2d0*/  HMMA.16816.F32.BF16 R8, R104.reuse, R118, R8 ;  /* 0x000000766808723c */ /* 0x040fe20000041808 */
[----:B------:R-:W1:Y:S05]  /*f2e0*/  LDSM.16.MT88.4 R116, [R228+0x5000] ;  /* 0x00500000e474783b */ /* 0x000e6a0000004200 */
[----:B------:R3:W-:Y:S02]  /*f2f0*/  MUFU.EX2 R102, R3 ;  /* 0x0000000300667308 */ /* 0x0007e40000000800 */
[C---:B------:R-:W-:Y:S08]  /*f300*/  HMMA.16816.F32.BF16 R12, R104.reuse, R120, R12 ;  /* 0x00000078680c723c */ /* 0x040ff0000004180c */
[C---:B------:R-:W-:Y:S01]  /*f310*/  HMMA.16816.F32.BF16 R16, R104.reuse, R122, R16 ;  /* 0x0000007a6810723c */ /* 0x040fe20000041810 */
[----:B------:R-:W1:Y:S01]  /*f320*/  LDSM.16.MT88.4 R120, [R227+0x5000] ;  /* 0x00500000e378783b */ /* 0x000e620000004200 */
[----:B------:R-:W1:Y:S06]  /*f330*/  MUFU.EX2 R103, R103 ;  /* 0x0000006700677308 */ /* 0x000e6c0000000800 */
[C---:B------:R-:W-:Y:S04]  /*f340*/  HMMA.16816.F32.BF16 R20, R104.reuse, R124, R20 ;  /* 0x0000007c6814723c */ /* 0x040fe80000041814 */
[----:B---3--:R-:W-:Y:S04]  /*f350*/  MOV R3, R130 ;  /* 0x0000008200037202 */ /* 0x008fe80000000f00 */
[C---:B------:R-:W-:Y:S01]  /*f360*/  HMMA.16816.F32.BF16 R24, R104.reuse, R126, R24 ;  /* 0x0000007e6818723c */ /* 0x040fe20000041818 */
[----:B------:R-:W3:Y:S07]  /*f370*/  LDSM.16.MT88.4 R124, [R230+0x5000] ;  /* 0x00500000e67c783b */ /* 0x000eee0000004200 */
[C---:B------:R-:W-:Y:S08]  /*f380*/  HMMA.16816.F32.BF16 R28, R104.reuse, R108, R28 ;  /* 0x0000006c681c723c */ /* 0x040ff0000004181c */
[C---:B------:R-:W-:Y:S01]  /*f390*/  HMMA.16816.F32.BF16 R32, R104.reuse, R110, R32 ;  /* 0x0000006e6820723c */ /* 0x040fe20000041820 */
[----:B------:R-:W3:Y:S07]  /*f3a0*/  LDSM.16.MT88.4 R108, [R224+0x8000] ;  /* 0x00800000e06c783b */ /* 0x000eee0000004200 */
[C---:B----4-:R-:W-:Y:S08]  /*f3b0*/  HMMA.16816.F32.BF16 R36, R104.reuse, R112, R36 ;  /* 0x000000706824723c */ /* 0x050ff00000041824 */
[C---:B------:R-:W-:Y:S01]  /*f3c0*/  HMMA.16816.F32.BF16 R40, R104.reuse, R114, R40 ;  /* 0x000000726828723c */ /* 0x040fe20000041828 */
[----:B------:R-:W4:Y:S07]  /*f3d0*/  LDSM.16.MT88.4 R112, [R228+0x8000] ;  /* 0x00800000e470783b */ /* 0x000f2e0000004200 */
[C---:B-1----:R-:W-:Y:S08]  /*f3e0*/  HMMA.16816.F32.BF16 R44, R104.reuse, R116, R44 ;  /* 0x00000074682c723c */ /* 0x042ff0000004182c */
[C---:B------:R-:W-:Y:S01]  /*f3f0*/  HMMA.16816.F32.BF16 R48, R104.reuse, R118, R48 ;  /* 0x000000766830723c */ /* 0x040fe20000041830 */
[----:B------:R-:W1:Y:S07]  /*f400*/  LDSM.16.MT88.4 R116, [R227+0x8000] ;  /* 0x00800000e374783b */ /* 0x000e6e0000004200 */
[C---:B------:R-:W-:Y:S08]  /*f410*/  HMMA.16816.F32.BF16 R52, R104.reuse, R120, R52 ;  /* 0x000000786834723c */ /* 0x040ff00000041834 */
[C---:B------:R-:W-:Y:S01]  /*f420*/  HMMA.16816.F32.BF16 R56, R104.reuse, R122, R56 ;  /* 0x0000007a6838723c */ /* 0x040fe20000041838 */
[----:B------:R-:W1:Y:S07]  /*f430*/  LDSM.16.MT88.4 R120, [R230+0x8000] ;  /* 0x00800000e678783b */ /* 0x000e6e0000004200 */
[C---:B---3--:R-:W-:Y:S08]  /*f440*/  HMMA.16816.F32.BF16 R60, R104.reuse, R124, R60 ;  /* 0x0000007c683c723c */ /* 0x048ff0000004183c */
[C---:B------:R-:W-:Y:S01]  /*f450*/  HMMA.16816.F32.BF16 R64, R104.reuse, R126, R64 ;  /* 0x0000007e6840723c */ /* 0x040fe20000041840 */
[----:B------:R-:W-:Y:S07]  /*f460*/  LDSM.16.MT88.4 R124, [R228+0x2800] ;  /* 0x00280000e47c783b */ /* 0x000fee0000004200 */
[C---:B------:R-:W-:Y:S08]  /*f470*/  HMMA.16816.F32.BF16 R68, R104.reuse, R108, R68 ;  /* 0x0000006c6844723c */ /* 0x040ff00000041844 */
[C---:B------:R-:W-:Y:S08]  /*f480*/  HMMA.16816.F32.BF16 R72, R104.reuse, R110, R72 ;  /* 0x0000006e6848723c */ /* 0x040ff00000041848 */
[C---:B----4-:R-:W-:Y:S08]  /*f490*/  HMMA.16816.F32.BF16 R76, R104.reuse, R112, R76 ;  /* 0x00000070684c723c */ /* 0x050ff0000004184c */
[C---:B------:R-:W-:Y:S01]  /*f4a0*/  HMMA.16816.F32.BF16 R80, R104.reuse, R114, R80 ;  /* 0x000000726850723c */ /* 0x040fe20000041850 */
[----:B------:R-:W3:Y:S07]  /*f4b0*/  LDSM.16.MT88.4 R112, [R224+0x2800] ;  /* 0x00280000e070783b */ /* 0x000eee0000004200 */
[C---:B-1----:R-:W-:Y:S08]  /*f4c0*/  HMMA.16816.F32.BF16 R84, R104.reuse, R116, R84 ;  /* 0x000000746854723c */ /* 0x042ff00000041854 */
[C---:B------:R-:W-:Y:S08]  /*f4d0*/  HMMA.16816.F32.BF16 R88, R104.reuse, R118, R88 ;  /* 0x000000766858723c */ /* 0x040ff00000041858 */
[C---:B------:R-:W-:Y:S07]  /*f4e0*/  HMMA.16816.F32.BF16 R92, R104.reuse, R120, R92 ;  /* 0x00000078685c723c */ /* 0x040fee000004185c */
[----:B------:R-:W-:Y:S01]  /*f4f0*/  MOV R120, R139 ;  /* 0x0000008b00787202 */ /* 0x000fe20000000f00 */
[----:B------:R-:W-:Y:S04]  /*f500*/  HMMA.16816.F32.BF16 R96, R104, R122, R96 ;  /* 0x0000007a6860723c */ /* 0x000fe80000041860 */
[----:B------:R-:W-:Y:S03]  /*f510*/  MOV R121, R138 ;  /* 0x0000008a00797202 */ /* 0x000fe60000000f00 */
[----:B------:R-:W-:Y:S02]  /*f520*/  F2FP.BF16.PACK_AB R104, R212, R215 ;  /* 0x000000d7d468723e */ /* 0x000fe400000010ff */
[----:B------:R-:W-:Y:S03]  /*f530*/  F2FP.BF16.PACK_AB R105, R165, R164 ;  /* 0x000000a4a569723e */ /* 0x000fe600000010ff */
[----:B------:R-:W-:Y:S02]  /*f540*/  F2FP.BF16.PACK_AB R106, R210, R211 ;  /* 0x000000d3d26a723e */ /* 0x000fe400000010ff */
[----:B------:R-:W-:Y:S02]  /*f550*/  F2FP.BF16.PACK_AB R107, R102, R103 ;  /* 0x00000067666b723e */ /* 0x000fe400000010ff */
[----:B------:R-:W-:Y:S02]  /*f560*/  MOV R122, R137 ;  /* 0x00000089007a7202 */ /* 0x000fe40000000f00 */
[----:B------:R-:W-:Y:S02]  /*f570*/  MOV R123, R136 ;  /* 0x00000088007b7202 */ /* 0x000fe40000000f00 */
[----:B------:R-:W-:Y:S01]  /*f580*/  LDSM.16.MT88.4 R136, [R230+0x2800] ;  /* 0x00280000e688783b */ /* 0x000fe20000004200 */
[C---:B---3--:R-:W-:Y:S07]  /*f590*/  HMMA.16816.F32.BF16 R108, R104.reuse, R112, R4 ;  /* 0x00000070686c723c */ /* 0x048fee0000041804 */
[----:B------:R-:W-:Y:S01]  /*f5a0*/  LDSM.16.MT88.4 R4, [R227+0x5800] ;  /* 0x00580000e304783b */ /* 0x000fe20000004200 */
[C---:B------:R-:W-:Y:S07]  /*f5b0*/  HMMA.16816.F32.BF16 R112, R104.reuse, R114, R8 ;  /* 0x000000726870723c */ /* 0x040fee0000041808 */
[----:B------:R-:W-:Y:S01]  /*f5c0*/  MOV R11, R144 ;  /* 0x00000090000b7202 */ /* 0x000fe20000000f00 */
[C---:B------:R-:W-:Y:S01]  /*f5d0*/  HMMA.16816.F32.BF16 R116, R104.reuse, R124, R12 ;  /* 0x0000007c6874723c */ /* 0x040fe2000004180c */
[----:B------:R-:W-:Y:S06]  /*f5e0*/  LDSM.16.MT88.4 R144, [R224+0x5800] ;  /* 0x00580000e090783b */ /* 0x000fec0000004200 */
[----:B------:R-:W-:Y:S02]  /*f5f0*/  MOV R12, R122 ;  /* 0x0000007a000c7202 */ /* 0x000fe40000000f00 */
[----:B------:R-:W-:Y:S03]  /*f600*/  MOV R13, R123 ;  /* 0x0000007b000d7202 */ /* 0x000fe60000000f00 */
[----:B------:R-:W-:Y:S02]  /*f610*/  MOV R14, R120 ;  /* 0x00000078000e7202 */ /* 0x000fe40000000f00 */
[----:B------:R-:W-:Y:S02]  /*f620*/  MOV R15, R121 ;  /* 0x00000079000f7202 */ /* 0x000fe40000000f00 */
[C---:B------:R-:W-:Y:S03]  /*f630*/  HMMA.16816.F32.BF16 R120, R104.reuse, R126, R16 ;  /* 0x0000007e6878723c */ /* 0x040fe60000041810 */
[----:B------:R-:W-:Y:S02]  /*f640*/  MOV R125, R11 ;  /* 0x0000000b007d7202 */ /* 0x000fe40000000f00 */
[----:B------:R-:W-:Y:S02]  /*f650*/  LDSM.16.MT88.4 R8, [R230+0x5800] ;  /* 0x00580000e608783b */ /* 0x000fe40000004200 */
[----:B------:R-:W-:Y:S01]  /*f660*/  MOV R19, R125 ;  /* 0x0000007d00137202 */ /* 0x000fe20000000f00 */
[----:B--2---:R-:W-:Y:S05]  /*f670*/  FFMA.FTZ R0, R0, R129, R246 ;  /* 0x0000008100007223 */ /* 0x004fea00000100f6 */
[----:B------:R1:W5:Y:S01]  /*f680*/  LDL.LU R246, [R1+0x8c] ;  /* 0x00008c0001f67983 */ /* 0x0003620000300800 */
[----:B------:R-:W-:Y:S03]  /*f690*/  FADD.FTZ R0, R248, R0 ;  /* 0x00000000f8007221 */ /* 0x000fe60000010000 */
[----:B------:R1:W5:Y:S01]  /*f6a0*/  LDL.LU R247, [R1+0x88] ;  /* 0x0000880001f77983 */ /* 0x0003620000300800 */
[----:B------:R-:W-:Y:S03]  /*f6b0*/  FADD.FTZ R0, R252, R0 ;  /* 0x00000000fc007221 */ /* 0x000fe60000010000 */
[----:B------:R1:W5:Y:S01]  /*f6c0*/  LDL.LU R248, [R1+0x84] ;  /* 0x0000840001f87983 */ /* 0x0003620000300800 */
[----:B------:R-:W-:Y:S03]  /*f6d0*/  FADD.FTZ R0, R250, R0 ;  /* 0x00000000fa007221 */ /* 0x000fe60000010000 */
[----:B------:R1:W5:Y:S04]  /*f6e0*/  LDL.LU R231, [R1+0x80] ;  /* 0x0000800001e77983 */ /* 0x0003680000300800 */
[----:B------:R1:W5:Y:S04]  /*f6f0*/  LDL.LU R252, [R1+0x7c] ;  /* 0x00007c0001fc7983 */ /* 0x0003680000300800 */
[----:B------:R1:W5:Y:S04]  /*f700*/  LDL.LU R251, [R1+0x78] ;  /* 0x0000780001fb7983 */ /* 0x0003680000300800 */
[----:B------:R1:W5:Y:S04]  /*f710*/  LDL.LU R250, [R1+0x74] ;  /* 0x0000740001fa7983 */ /* 0x0003680000300800 */
[----:B------:R-:W2:Y:S02]  /*f720*/  LDSM.16.MT88.4 R128, [R227+0x2800] ;  /* 0x00280000e380783b */ /* 0x000ea40000004200 */
[C---:B--2---:R-:W-:Y:S07]  /*f730*/  HMMA.16816.F32.BF16 R124, R104.reuse, R128, R20 ;  /* 0x00000080687c723c */ /* 0x044fee0000041814 */
[----:B------:R-:W-:Y:S01]  /*f740*/  MOV R22, R12 ;  /* 0x0000000c00167202 */ /* 0x000fe20000000f00 */
[C---:B------:R-:W-:Y:S04]  /*f750*/  HMMA.16816.F32.BF16 R128, R104.reuse, R130, R24 ;  /* 0x000000826880723c */ /* 0x040fe80000041818 */
[----:B------:R-:W-:Y:S02]  /*f760*/  MOV R23, R13 ;  /* 0x0000000d00177202 */ /* 0x000fe40000000f00 */
[----:B------:R-:W-:Y:S02]  /*f770*/  MOV R21, R14 ;  /* 0x0000000e00157202 */ /* 0x000fe40000000f00 */
[----:B------:R-:W-:Y:S04]  /*f780*/  MOV R24, R135 ;  /* 0x0000008700187202 */ /* 0x000fe80000000f00 */
[----:B------:R-:W-:Y:S02]  /*f790*/  MOV R27, R134 ;  /* 0x00000086001b7202 */ /* 0x000fe40000000f00 */
[----:B------:R-:W-:Y:S02]  /*f7a0*/  MOV R26, R133 ;  /* 0x00000085001a7202 */ /* 0x000fe40000000f00 */
[----:B------:R-:W-:Y:S02]  /*f7b0*/  MOV R25, R132 ;  /* 0x0000008400197202 */ /* 0x000fe40000000f00 */
[C---:B------:R-:W-:Y:S03]  /*f7c0*/  HMMA.16816.F32.BF16 R132, R104.reuse, R136, R28 ;  /* 0x000000886884723c */ /* 0x040fe6000004181c */
[----:B------:R-:W-:Y:S02]  /*f7d0*/  MOV R20, R15 ;  /* 0x0000000f00147202 */ /* 0x000fe40000000f00 */
[----:B------:R-:W2:Y:S02]  /*f7e0*/  LDSM.16.MT88.4 R12, [R224+0x8800] ;  /* 0x00880000e00c783b */ /* 0x000ea40000004200 */
[----:B------:R-:W-:Y:S01]  /*f7f0*/  MOV R28, R19 ;  /* 0x00000013001c7202 */ /* 0x000fe20000000f00 */
[C---:B------:R-:W-:Y:S04]  /*f800*/  HMMA.16816.F32.BF16 R136, R104.reuse, R138, R32 ;  /* 0x0000008a6888723c */ /* 0x040fe80000041820 */
[----:B------:R-:W-:Y:S01]  /*f810*/  MOV R29, R151 ;  /* 0x00000097001d7202 */ /* 0x000fe20000000f00 */
[----:B------:R-:W3:Y:S01]  /*f820*/  LDSM.16.MT88.4 R16, [R228+0x8800] ;  /* 0x00880000e410783b */ /* 0x000ee20000004200 */
[----:B------:R-:W-:Y:S02]  /*f830*/  MOV R30, R150 ;  /* 0x00000096001e7202 */ /* 0x000fe40000000f00 */
[----:B------:R-:W-:Y:S04]  /*f840*/  MOV R32, R143 ;  /* 0x0000008f00207202 */ /* 0x000fe80000000f00 */
[----:B------:R-:W-:Y:S01]  /*f850*/  MOV R33, R142 ;  /* 0x0000008e00217202 */ /* 0x000fe20000000f00 */
[----:B------:R-:W-:Y:S01]  /*f860*/  FADD.FTZ R0, R32, R0 ;  /* 0x0000000020007221 */ /* 0x000fe20000010000 */
[----:B------:R-:W-:Y:S02]  /*f870*/  MOV R34, R141 ;  /* 0x0000008d00227202 */ /* 0x000fe40000000f00 */
[----:B------:R-:W-:Y:S02]  /*f880*/  MOV R35, R140 ;  /* 0x0000008c00237202 */ /* 0x000fe40000000f00 */
[C---:B------:R-:W-:Y:S03]  /*f890*/  HMMA.16816.F32.BF16 R140, R104.reuse, R144, R36 ;  /* 0x00000090688c723c */ /* 0x040fe60000041824 */
[----:B------:R-:W-:Y:S01]  /*f8a0*/  MOV R31, R149 ;  /* 0x00000095001f7202 */ /* 0x000fe20000000f00 */
[----:B------:R-:W-:Y:S03]  /*f8b0*/  FADD.FTZ R0, R34, R0 ;  /* 0x0000000022007221 */ /* 0x000fe60000010000 */
        /* <DEDUP_REMOVED lines=13> */
[C---:B------:R-:W-:Y:S01]  /*f990*/  HMMA.16816.F32.BF16 R56, R104.reuse, R6, R56 ;  /* 0x000000066838723c */ /* 0x040fe20000041838 */
[----:B------:R-:W4:Y:S03]  /*f9a0*/  LDSM.16.MT88.4 R4, [R227+0x8800] ;  /* 0x00880000e304783b */ /* 0x000f260000004200 */
[----:B------:R-:W-:Y:S02]  /*f9b0*/  FADD.FTZ R0, R219, R0 ;  /* 0x00000000db007221 */ /* 0x000fe40000010000 */
[----:B------:R-:W-:Y:S02]  /*f9c0*/  FADD.FTZ R2, R31, R2 ;  /* 0x000000021f027221 */ /* 0x000fe40000010000 */
[C---:B------:R-:W-:Y:S04]  /*f9d0*/  HMMA.16816.F32.BF16 R60, R104.reuse, R8, R60 ;  /* 0x00000008683c723c */ /* 0x040fe8000004183c */
[----:B------:R-:W-:Y:S02]  /*f9e0*/  FADD.FTZ R2, R24, R2 ;  /* 0x0000000218027221 */ /* 0x000fe40000010000 */
[----:B------:R-:W-:Y:S02]  /*f9f0*/  FADD.FTZ R0, R218, R0 ;  /* 0x00000000da007221 */ /* 0x000fe40000010000 */
[C---:B------:R-:W-:Y:S01]  /*fa00*/  HMMA.16816.F32.BF16 R64, R104.reuse, R10, R64 ;  /* 0x0000000a6840723c */ /* 0x040fe20000041840 */
[----:B------:R-:W1:Y:S03]  /*fa10*/  LDSM.16.MT88.4 R8, [R230+0x8800] ;  /* 0x00880000e608783b */ /* 0x000e660000004200 */
[----:B------:R-:W-:Y:S02]  /*fa20*/  FADD.FTZ R2, R25, R2 ;  /* 0x0000000219027221 */ /* 0x000fe40000010000 */
[----:B------:R-:W-:Y:S02]  /*fa30*/  FADD.FTZ R0, R217, R0 ;  /* 0x00000000d9007221 */ /* 0x000fe40000010000 */
[C---:B--2---:R-:W-:Y:S04]  /*fa40*/  HMMA.16816.F32.BF16 R68, R104.reuse, R12, R68 ;  /* 0x0000000c6844723c */ /* 0x044fe80000041844 */
[----:B------:R-:W-:Y:S02]  /*fa50*/  FADD.FTZ R2, R26, R2 ;  /* 0x000000021a027221 */ /* 0x000fe40000010000 */
[----:B------:R-:W-:Y:S02]  /*fa60*/  FADD.FTZ R0, R216, R0 ;  /* 0x00000000d8007221 */ /* 0x000fe40000010000 */
[C---:B------:R-:W-:Y:S04]  /*fa70*/  HMMA.16816.F32.BF16 R72, R104.reuse, R14, R72 ;  /* 0x0000000e6848723c */ /* 0x040fe80000041848 */
[----:B------:R-:W-:Y:S02]  /*fa80*/  FADD.FTZ R2, R27, R2 ;  /* 0x000000021b027221 */ /* 0x000fe40000010000 */
[----:B------:R-:W-:Y:S02]  /*fa90*/  FADD.FTZ R0, R214, R0 ;  /* 0x00000000d6007221 */ /* 0x000fe40000010000 */
[C---:B---3--:R-:W-:Y:S04]  /*faa0*/  HMMA.16816.F32.BF16 R76, R104.reuse, R16, R76 ;  /* 0x00000010684c723c */ /* 0x048fe8000004184c */
[----:B------:R-:W-:Y:S02]  /*fab0*/  FADD.FTZ R2, R20, R2 ;  /* 0x0000000214027221 */ /* 0x000fe40000010000 */
[----:B------:R-:W-:Y:S02]  /*fac0*/  FADD.FTZ R0, R213, R0 ;  /* 0x00000000d5007221 */ /* 0x000fe40000010000 */
[C---:B------:R-:W-:Y:S04]  /*fad0*/  HMMA.16816.F32.BF16 R80, R104.reuse, R18, R80 ;  /* 0x000000126850723c */ /* 0x040fe80000041850 */
[----:B------:R-:W-:Y:S02]  /*fae0*/  FADD.FTZ R2, R21, R2 ;  /* 0x0000000215027221 */ /* 0x000fe40000010000 */
[----:B------:R-:W-:Y:S02]  /*faf0*/  FADD.FTZ R0, R209, R0 ;  /* 0x00000000d1007221 */ /* 0x000fe40000010000 */
[C---:B----4-:R-:W-:Y:S04]  /*fb00*/  HMMA.16816.F32.BF16 R84, R104.reuse, R4, R84 ;  /* 0x000000046854723c */ /* 0x050fe80000041854 */
[----:B------:R-:W-:Y:S02]  /*fb10*/  FADD.FTZ R2, R22, R2 ;  /* 0x0000000216027221 */ /* 0x000fe40000010000 */
[----:B------:R-:W-:Y:S02]  /*fb20*/  FADD.FTZ R0, R208, R0 ;  /* 0x00000000d0007221 */ /* 0x000fe40000010000 */
[----:B------:R-:W-:Y:S01]  /*fb30*/  FADD.FTZ R2, R23, R2 ;  /* 0x0000000217027221 */ /* 0x000fe20000010000 */
[C---:B------:R-:W-:Y:S03]  /*fb40*/  HMMA.16816.F32.BF16 R88, R104.reuse, R6, R88 ;  /* 0x000000066858723c */ /* 0x040fe60000041858 */
[----:B------:R-:W-:Y:S02]  /*fb50*/  FADD.FTZ R2, R3, R2 ;  /* 0x0000000203027221 */ /* 0x000fe40000010000 */
[----:B------:R-:W-:Y:S02]  /*fb60*/  FADD.FTZ R0, R167, R0 ;  /* 0x00000000a7007221 */ /* 0x000fe40000010000 */
[----:B------:R-:W-:Y:S01]  /*fb70*/  FADD.FTZ R2, R223, R2 ;  /* 0x00000002df027221 */ /* 0x000fe20000010000 */
[C---:B-1----:R-:W-:Y:S04]  /*fb80*/  HMMA.16816.F32.BF16 R92, R104.reuse, R8, R92 ;  /* 0x00000008685c723c */ /* 0x042fe8000004185c */
        /* <DEDUP_REMOVED lines=16> */
.L_x_841:
[----:B------:R-:W-:Y:S02]  /*fc90*/  MOV R7, 0x1f ;  /* 0x0000001f00077802 */ /* 0x000fe40000000f00 */
[----:B------:R-:W-:Y:S01]  /*fca0*/  MOV R6, 0xffffffff ;  /* 0xffffffff00067802 */ /* 0x000fe20000000f00 */
[----:B------:R-:W-:Y:S05]  /*fcb0*/  BRA.DIV ~URZ, `(.L_x_843) ;  /* 0x000023327f007947 */ /* 0x000fea000b800000 */
[----:B-1----:R-:W2:Y:S04]  /*fcc0*/  LDL R2, [R1+0x18] ;  /* 0x0000180001027983 */ /* 0x002ea80000100800 */
[----:B--2---:R1:W2:Y:S02]  /*fcd0*/  SHFL.BFLY PT, R0, R2, 0x2, 0x1f ;  /* 0x0c401f0002007f89 */ /* 0x0042a400000e0000 */
.L_x_857:
[----:B-1----:R-:W3:Y:S02]  /*fce0*/  LDL.LU R2, [R1+0x18] ;  /* 0x0000180001027983 */ /* 0x002ee40000300800 */
[----:B--23--:R-:W-:Y:S01]  /*fcf0*/  FADD.FTZ R0, R0, R2 ;  /* 0x0000000200007221 */ /* 0x00cfe20000010000 */
[----:B------:R-:W-:Y:S05]  /*fd00*/  BRA.DIV ~URZ, `(.L_x_844) ;  /* 0x000023427f007947 */ /* 0x000fea000b800000 */
[----:B------:R-:W2:Y:S04]  /*fd10*/  LDL.LU R5, [R1+0x1c] ;  /* 0x00001c0001057983 */ /* 0x000ea80000300800 */
[----:B------:R-:W1:Y:S02]  /*fd20*/  SHFL.BFLY PT, R2, R0, 0x1, 0x1f ;  /* 0x0c201f0000027f89 */ /* 0x000e6400000e0000 */
[----:B-1----:R-:W-:-:S02]  /*fd30*/  FADD.FTZ R0, R0, R2 ;  /* 0x0000000200007221 */ /* 0x002fc40000010000 */
[----:B--2---:R-:W1:Y:S02]  /*fd40*/  SHFL.BFLY PT, R4, R5, 0x2, 0x1f ;  /* 0x0c401f0005047f89 */ /* 0x004e6400000e0000 */
[----:B-1----:R-:W-:-:S05]  /*fd50*/  FADD.FTZ R4, R4, R5 ;  /* 0x0000000504047221 */ /* 0x002fca0000010000 */
[----:B------:R1:W2:Y:S02]  /*fd60*/  SHFL.BFLY PT, R3, R4, 0x1, 0x1f ;  /* 0x0c201f0004037f89 */ /* 0x0002a400000e0000 */
.L_x_858:
[----:B------:R-:W-:Y:S01]  /*fd70*/  FSETP.NE.FTZ.AND P1, PT, R0, RZ, PT ;  /* 0x000000ff0000720b */ /* 0x000fe20003f35000 */
[----:B--2---:R-:W-:Y:S01]  /*fd80*/  FADD.FTZ R3, R3, R4 ;  /* 0x0000000403037221 */ /* 0x004fe20000010000 */
[----:B------:R-:W-:Y:S02]  /*fd90*/  MOV R2, RZ ;  /* 0x000000ff00027202 */ /* 0x000fe40000000f00 */
[----:B------:R-:W-:Y:S02]  /*fda0*/  MOV R16, 0xff800000 ;  /* 0xff80000000107802 */ /* 0x000fe40000000f00 */
[----:B------:R-:W-:Y:S02]  /*fdb0*/  FSETP.NE.FTZ.AND P0, PT, R3, RZ, PT ;  /* 0x000000ff0300720b */ /* 0x000fe40003f15000 */
[----:B------:R-:W-:-:S05]  /*fdc0*/  MOV R15, 0xff800000 ;  /* 0xff800000000f7802 */ /* 0x000fca0000000f00 */
[----:B------:R-:W2:Y:S01]  /*fdd0*/  @P1 MUFU.RCP R2, R0 ;  /* 0x0000000000021308 */ /* 0x000ea20000001000 */
[----:B-1----:R-:W-:-:S05]  /*fde0*/  @P1 MOV R4, 0x3f317218 ;  /* 0x3f31721800041802 */ /* 0x002fca0000000f00 */
[----:B------:R-:W-:Y:S02]  /*fdf0*/  @P1 FMUL.FTZ R4, R4, c[0x0][0x2d0] ;  /* 0x0000b40004041a20 */ /* 0x000fe40000410000 */
[----:B------:R1:W3:Y:S01]  /*fe00*/  @P1 MUFU.LG2 R5, R0 ;  /* 0x0000000000051308 */ /* 0x0002e20000000c00 */
[C---:B--2---:R-:W-:Y:S02]  /*fe10*/  FMUL.FTZ R108, R2.reuse, R108 ;  /* 0x0000006c026c7220 */ /* 0x044fe40000410000 */
[C---:B------:R-:W-:Y:S02]  /*fe20*/  FMUL.FTZ R109, R2.reuse, R109 ;  /* 0x0000006d026d7220 */ /* 0x040fe40000410000 */
[C---:B------:R-:W-:Y:S02]  /*fe30*/  FMUL.FTZ R112, R2.reuse, R112 ;  /* 0x0000007002707220 */ /* 0x040fe40000410000 */
[C---:B------:R-:W-:Y:S01]  /*fe40*/  FMUL.FTZ R113, R2.reuse, R113 ;  /* 0x0000007102717220 */ /* 0x040fe20000410000 */
[----:B-1----:R-:W-:Y:S01]  /*fe50*/  MOV R0, RZ ;  /* 0x000000ff00007202 */ /* 0x002fe20000000f00 */
[----:B------:R-:W-:-:S02]  /*fe60*/  FMUL.FTZ R116, R2, R116 ;  /* 0x0000007402747220 */ /* 0x000fc40000410000 */
[C---:B------:R-:W-:Y:S02]  /*fe70*/  FMUL.FTZ R117, R2.reuse, R117 ;  /* 0x0000007502757220 */ /* 0x040fe40000410000 */
[C---:B------:R-:W-:Y:S01]  /*fe80*/  FMUL.FTZ R120, R2.reuse, R120 ;  /* 0x0000007802787220 */ /* 0x040fe20000410000 */
[----:B------:R-:W1:Y:S01]  /*fe90*/  @P0 MUFU.RCP R0, R3 ;  /* 0x0000000300000308 */ /* 0x000e620000001000 */
        /* <DEDUP_REMOVED lines=40> */
[----:B------:R-:W-:Y:S02]  /*10120*/  FMUL.FTZ R97, R2, R97 ;  /* 0x0000006102617220 */ /* 0x000fe40000410000 */
[----:B------:R2:W4:Y:S01]  /*10130*/  @P0 MUFU.LG2 R2, R3 ;  /* 0x0000000300020308 */ /* 0x0005220000000c00 */
[----:B---3--:R-:W-:Y:S02]  /*10140*/  @P1 FMUL.FTZ R5, R5, 0.69314718246459960938 ;  /* 0x3f31721805051820 */ /* 0x008fe40000410000 */
[----:B-1----:R-:W-:Y:S02]  /*10150*/  FMUL.FTZ R110, R0, R110 ;  /* 0x0000006e006e7220 */ /* 0x002fe40000410000 */
[----:B------:R-:W-:Y:S01]  /*10160*/  @P1 FFMA.FTZ R16, R4, R101, R5 ;  /* 0x0000006504101223 */ /* 0x000fe20000010005 */
[----:B------:R-:W-:Y:S01]  /*10170*/  MOV R4, 0x1 ;  /* 0x0000000100047802 */ /* 0x000fe20000000f00 */
[C---:B------:R-:W-:Y:S02]  /*10180*/  FMUL.FTZ R111, R0.reuse, R111 ;  /* 0x0000006f006f7220 */ /* 0x040fe40000410000 */
[----:B------:R-:W-:-:S02]  /*10190*/  FMUL.FTZ R114, R0, R114 ;  /* 0x0000007200727220 */ /* 0x000fc40000410000 */
[C---:B------:R-:W-:Y:S02]  /*101a0*/  FMUL.FTZ R115, R0.reuse, R115 ;  /* 0x0000007300737220 */ /* 0x040fe40000410000 */
[C---:B------:R-:W-:Y:S02]  /*101b0*/  FMUL.FTZ R118, R0.reuse, R118 ;  /* 0x0000007600767220 */ /* 0x040fe40000410000 */
[----:B------:R-:W-:Y:S01]  /*101c0*/  FMUL.FTZ R119, R0, R119 ;  /* 0x0000007700777220 */ /* 0x000fe20000410000 */
[----:B--2---:R-:W-:Y:S01]  /*101d0*/  @P0 MOV R3, 0x3f317218 ;  /* 0x3f31721800030802 */ /* 0x004fe20000000f00 */
[----:B----4-:R-:W-:Y:S02]  /*101e0*/  @P0 FMUL.FTZ R2, R2, 0.69314718246459960938 ;  /* 0x3f31721802020820 */ /* 0x010fe40000410000 */
[----:B------:R-:W-:Y:S02]  /*101f0*/  FMUL.FTZ R122, R0, R122 ;  /* 0x0000007a007a7220 */ /* 0x000fe40000410000 */
[----:B------:R-:W-:-:S02]  /*10200*/  @P0 FMUL.FTZ R3, R3, c[0x0][0x2d0] ;  /* 0x0000b40003030a20 */ /* 0x000fc40000410000 */
        /* <DEDUP_REMOVED lines=41> */
[----:B------:R-:W-:Y:S01]  /*104a0*/  PRMT R0, R4, 0x7610, R0 ;  /* 0x0000761004007816 */ /* 0x000fe20000000000 */
[----:B------:R-:W-:-:S02]  /*104b0*/  @P0 FFMA.FTZ R15, R3, R100, R2 ;  /* 0x00000064030f0223 */ /* 0x000fc40000010002 */
.L_x_836:
[----:B--2---:R2:W5:Y:S01]  /*104c0*/  LDL R7, [R1+0x5c] ;  /* 0x00005c0001077983 */ /* 0x0045620000100800 */
        /* <DEDUP_REMOVED lines=17> */
[----:B------:R2:W-:Y:S02]  /*105e0*/  STL [R1+0x5c], R7 ;  /* 0x00005c0701007387 */ /* 0x0005e40000100800 */
.L_x_846:
[----:B--2---:R-:W-:Y:S05]  /*105f0*/  BSYNC B0 ;  /* 0x0000000000007941 */ /* 0x004fea0003800000 */
.L_x_845:
[----:B------:R-:W-:Y:S01]  /*10600*/  PRMT R0, R0, 0x9910, RZ ;  /* 0x0000991000007816 */ /* 0x000fe200000000ff */
[----:B------:R-:W-:Y:S01]  /*10610*/  BSSY B1, `(.L_x_847) ;  /* 0x000018a000017945 */ /* 0x000fe20003800000 */
[----:B-----5:R-:W-:Y:S01]  /*10620*/  IMAD.MOV.U32 R57, RZ, RZ, R7 ;  /* 0x000000ffff397224 */ /* 0x020fe200078e0007 */
[----:B------:R-:W-:Y:S01]  /*10630*/  MOV R101, 0x1f ;  /* 0x0000001f00657802 */ /* 0x000fe20000000f00 */
[----:B------:R-:W-:Y:S01]  /*10640*/  IMAD.MOV.U32 R106, RZ, RZ, RZ ;  /* 0x000000ffff6a7224 */ /* 0x000fe200078e00ff */
[----:B------:R-:W-:Y:S01]  /*10650*/  ISETP.NE.AND P0, PT, R0, RZ, PT ;  /* 0x000000ff0000720c */ /* 0x000fe20003f05270 */
[----:B------:R-:W-:-:S12]  /*10660*/  IMAD.MOV.U32 R100, RZ, RZ, -0x1 ;  /* 0xffffffffff647424 */ /* 0x000fd800078e00ff */
[----:B------:R-:W-:Y:S05]  /*10670*/  @!P0 BRA `(.L_x_848) ;  /* 0x0000157000008947 */ /* 0x000fea0003800000 */
[----:B------:R-:W-:Y:S01]  /*10680*/  WARPSYNC 0xffffffff ;  /* 0xffffffff00007948 */ /* 0x000fe20003800000 */
[----:B------:R-:W-:Y:S06]  /*10690*/  BAR.SYNC.DEFER_BLOCKING 0x1, 0x100 ;  /* 0x0044000000007b1d */ /* 0x000fec0000010000 */
[----:B------:R-:W-:Y:S05]  /*106a0*/  BRA.CONV ~URZ, `(.L_x_849) ;  /* 0x000000537f007947 */ /* 0x000fea000b800000 */
[----:B------:R-:W-:Y:S02]  /*106b0*/  SHF.R.S32.HI R0, RZ, 0x1f, R6 ;  /* 0x0000001fff007819 */ /* 0x000fe40000011406 */
[----:B------:R-:W-:Y:S02]  /*106c0*/  MOV R2, 0x10700 ;  /* 0x0001070000027802 */ /* 0x000fe40000000f00 */
[----:B------:R-:W-:-:S04]  /*106d0*/  LEA.HI R0, R0, R6, RZ, 0x7 ;  /* 0x0000000600007211 */ /* 0x000fc800078f38ff */
[----:B------:R-:W-:Y:S02]  /*106e0*/  SHF.R.S32.HI R0, RZ, 0x7, R0 ;  /* 0x00000007ff007819 */ /* 0x000fe40000011400 */
[----:B-1----:R-:W-:Y:S05]  /*106f0*/  CALL.REL.NOINC `($__internal_17_$__cuda_sm70_shflsync_idx_p) ;  /* 0x00001af000007944 */ /* 0x002fea0003c00000 */
.L_x_849:
[----:B------:R-:W3:Y:S04]  /*10700*/  LDL R8, [R1+0x68] ;  /* 0x0000680001087983 */ /* 0x000ee80000100800 */
[----:B------:R-:W4:Y:S04]  /*10710*/  LDL.LU R5, [R1+0x44] ;  /* 0x0000440001057983 */ /* 0x000f280000300800 */
[----:B-1----:R-:W5:Y:S04]  /*10720*/  LDL.LU R11, [R1+0x48] ;  /* 0x00004800010b7983 */ /* 0x002f680000300800 */
[----:B--2---:R-:W2:Y:S04]  /*10730*/  LDL.LU R17, [R1+0x4c] ;  /* 0x00004c0001117983 */ /* 0x004ea80000300800 */
[----:B------:R-:W3:Y:S01]  /*10740*/  LDL.LU R19, [R1+0x58] ;  /* 0x0000580001137983 */ /* 0x000ee20000300800 */
[----:B------:R-:W-:-:S03]  /*10750*/  IMAD.MOV.U32 R3, RZ, RZ, 0x1 ;  /* 0x00000001ff037424 */ /* 0x000fc600078e00ff */
[----:B------:R-:W2:Y:S02]  /*10760*/  LDL R18, [R1+0x6c] ;  /* 0x00006c0001127983 */ /* 0x000ea40000100800 */
[----:B------:R-:W-:Y:S02]  /*10770*/  ISETP.NE.AND P1, PT, R3, c[0x0][0x4e8], PT ;  /* 0x00013a0003007a0c */ /* 0x000fe40003f25270 */
[----:B------:R-:W2:Y:S04]  /*10780*/  LDL R107, [R1+0x24] ;  /* 0x00002400016b7983 */ /* 0x000ea80000100800 */
[----:B------:R-:W1:Y:S01]  /*10790*/  S2R R20, SR_TID.X ;  /* 0x0000000000147919 */ /* 0x000e620000002100 */
[----:B------:R-:W-:Y:S02]  /*107a0*/  ULDC UR5, c[0x0][0x4e8] ;  /* 0x00013a0000057ab9 */ /* 0x000fe40000000800 */
[----:B------:R-:W-:-:S02]  /*107b0*/  ULDC UR4, c[0x0][0x388] ;  /* 0x0000e20000047ab9 */ /* 0x000fc40000000800 */
[----:B------:R-:W-:Y:S01]  /*107c0*/  UIMAD UR4, UR5, UR4, URZ ;  /* 0x00000004050472a4 */ /* 0x000fe2000f8e023f */
[----:B------:R-:W-:Y:S01]  /*107d0*/  BSSY B0, `(.L_x_850) ;  /* 0x00000dd000007945 */ /* 0x000fe20003800000 */
[----:B----4-:R-:W-:Y:S01]  /*107e0*/  SHF.R.S32.HI R0, RZ, 0x1f, R5 ;  /* 0x0000001fff007819 */ /* 0x010fe20000011405 */
[----:B------:R-:W-:-:S04]  /*107f0*/  IMAD.WIDE.U32 R6, R5, c[0x0][0x4d0], RZ ;  /* 0x0001340005067a25 */ /* 0x000fc800078e00ff */
[C---:B------:R-:W-:Y:S02]  /*10800*/  IMAD R2, R0.reuse, c[0x0][0x4d0], RZ ;  /* 0x0001340000027a24 */ /* 0x040fe400078e02ff */
[----:B------:R-:W-:Y:S02]  /*10810*/  IMAD R4, R0, c[0x0][0x438], RZ ;  /* 0x00010e0000047a24 */ /* 0x000fe400078e02ff */
[----:B------:R-:W-:Y:S01]  /*10820*/  IMAD R3, R5, c[0x0][0x4d4], R2 ;  /* 0x0001350005037a24 */ /* 0x000fe200078e0202 */
[----:B-----5:R-:W-:Y:S01]  /*10830*/  SHF.R.S32.HI R2, RZ, 0x1f, R11 ;  /* 0x0000001fff027819 */ /* 0x020fe2000001140b */
[----:B---3--:R-:W-:Y:S02]  /*10840*/  IMAD.IADD R0, R8, 0x1, R19 ;  /* 0x0000000108007824 */ /* 0x008fe400078e0213 */
[----:B------:R-:W-:Y:S02]  /*10850*/  IMAD.IADD R7, R7, 0x1, R3 ;  /* 0x0000000107077824 */ /* 0x000fe400078e0203 */
[----:B------:R-:W-:-:S02]  /*10860*/  IMAD R9, R2, c[0x0][0x4d8], RZ ;  /* 0x0001360002097a24 */ /* 0x000fc400078e02ff */
[----:B------:R-:W-:-:S04]  /*10870*/  @P1 IMAD.HI.U32 R10, R0, c[0x0][0x4ec], RZ ;  /* 0x00013b00000a1a27 */ /* 0x000fc800078e00ff */
[----:B------:R-:W-:Y:S02]  /*10880*/  IMAD R8, R5, c[0x0][0x43c], R4 ;  /* 0x00010f0005087a24 */ /* 0x000fe400078e0204 */
[----:B------:R-:W-:Y:S01]  /*10890*/  IMAD.MOV.U32 R3, RZ, RZ, R0 ;  /* 0x000000ffff037224 */ /* 0x000fe200078e0000 */
[----:B------:R-:W-:Y:S01]  /*108a0*/  @P1 SHF.R.U32.HI R3, RZ, c[0x0][0x4f0], R10 ;  /* 0x00013c00ff031a19 */ /* 0x000fe2000001160a */
[C---:B------:R-:W-:Y:S02]  /*108b0*/  IMAD R9, R11.reuse, c[0x0][0x4dc], R9 ;  /* 0x000137000b097a24 */ /* 0x040fe400078e0209 */
[----:B------:R-:W-:-:S04]  /*108c0*/  IMAD.WIDE.U32 R6, R11, c[0x0][0x4d8], R6 ;  /* 0x000136000b067a25 */ /* 0x000fc800078e0006 */
[----:B------:R-:W-:-:S04]  /*108d0*/  IMAD.WIDE.U32 R4, R5, c[0x0][0x438], RZ ;  /* 0x00010e0005047a25 */ /* 0x000fc800078e00ff */
[----:B------:R-:W-:Y:S01]  /*108e0*/  IMAD.IADD R7, R7, 0x1, R9 ;  /* 0x0000000107077824 */ /* 0x000fe200078e0209 */
[----:B--2---:R-:W-:Y:S01]  /*108f0*/  SHF.R.S32.HI R9, RZ, 0x1f, R17 ;  /* 0x0000001fff097819 */ /* 0x004fe20000011411 */
[----:B------:R-:W-:Y:S02]  /*10900*/  IMAD.IADD R5, R5, 0x1, R8 ;  /* 0x0000000105057824 */ /* 0x000fe400078e0208 */
[----:B------:R-:W-:Y:S02]  /*10910*/  IMAD.MOV R8, RZ, RZ, -R3 ;  /* 0x000000ffff087224 */ /* 0x000fe400078e0a03 */
[----:B------:R-:W-:Y:S02]  /*10920*/  IMAD R2, R2, c[0x0][0x440], RZ ;  /* 0x0001100002027a24 */ /* 0x000fe400078e02ff */
[----:B------:R-:W-:Y:S02]  /*10930*/  IMAD R10, R9, c[0x0][0x4e0], RZ ;  /* 0x00013800090a7a24 */ /* 0x000fe400078e02ff */
[----:B------:R-:W-:-:S02]  /*10940*/  IMAD R8, R8, c[0x0][0x4e8], R0 ;  /* 0x00013a0008087a24 */ /* 0x000fc400078e0200 */
[----:B------:R-:W-:Y:S01]  /*10950*/  IMAD.WIDE.U32 R6, R17, c[0x0][0x4e0], R6 ;  /* 0x0001380011067a25 */ /* 0x000fe200078e0006 */
[----:B------:R-:W-:-:S03]  /*10960*/  SHF.R.S32.HI R12, RZ, 0x1f, R3 ;  /* 0x0000001fff0c7819 */ /* 0x000fc60000011403 */
[C---:B------:R-:W-:Y:S02]  /*10970*/  IMAD R14, R11.reuse, c[0x0][0x444], R2 ;  /* 0x000111000b0e7a24 */ /* 0x040fe400078e0202 */
[----:B------:R-:W-:Y:S01]  /*10980*/  IMAD.WIDE.U32 R4, R11, c[0x0][0x440], R4 ;  /* 0x000110000b047a25 */ /* 0x000fe200078e0004 */
[----:B------:R-:W-:Y:S02]  /*10990*/  SHF.R.S32.HI R13, RZ, 0x1f, R8 ;  /* 0x0000001fff0d7819 */ /* 0x000fe40000011408 */
[----:B------:R-:W-:Y:S01]  /*109a0*/  IADD3 R6, P0, R3, R6, RZ ;  /* 0x0000000603067210 */ /* 0x000fe20007f1e0ff */
[----:B------:R-:W-:Y:S02]  /*109b0*/  IMAD R11, R17, c[0x0][0x4e4], R10 ;  /* 0x00013900110b7a24 */ /* 0x000fe400078e020a */
[----:B------:R-:W-:-:S03]  /*109c0*/  @P1 IMAD.HI.U32 R10, R0, c[0x0][0x4ec], RZ ;  /* 0x00013b00000a1a27 */ /* 0x000fc600078e00ff */
[----:B------:R-:W-:Y:S01]  /*109d0*/  IADD3.X R7, R12, R7, R11, P0, !PT ;  /* 0x000000070c077210 */ /* 0x000fe200007fe40b */
[----:B------:R-:W-:Y:S02]  /*109e0*/  IMAD R9, R9, c[0x0][0x448], RZ ;  /* 0x0001120009097a24 */ /* 0x000fe400078e02ff */
[----:B------:R-:W-:Y:S01]  /*109f0*/  IMAD.MOV.U32 R2, RZ, RZ, R0 ;  /* 0x000000ffff027224 */ /* 0x000fe200078e0000 */
[----:B------:R-:W-:Y:S01]  /*10a00*/  @P1 SHF.R.U32.HI R2, RZ, c[0x0][0x4f0], R10 ;  /* 0x00013c00ff021a19 */ /* 0x000fe2000001160a */
[----:B------:R-:W-:Y:S02]  /*10a10*/  IMAD.IADD R5, R5, 0x1, R14 ;  /* 0x0000000105057824 */ /* 0x000fe400078e020e */
[----:B------:R-:W-:Y:S02]  /*10a20*/  IMAD R3, R13, c[0x0][0x4c8], RZ ;  /* 0x000132000d037a24 */ /* 0x000fe400078e02ff */
[C---:B------:R-:W-:Y:S02]  /*10a30*/  IMAD R10, R17.reuse, c[0x0][0x44c], R9 ;  /* 0x00011300110a7a24 */ /* 0x040fe400078e0209 */
[----:B------:R-:W-:Y:S01]  /*10a40*/  IMAD.WIDE.U32 R4, R17, c[0x0][0x448], R4 ;  /* 0x0001120011047a25 */ /* 0x000fe200078e0004 */
[----:B-1----:R-:W-:-:S03]  /*10a50*/  SHF.R.S32.HI R17, RZ, 0x1f, R20 ;  /* 0x0000001fff117819 */ /* 0x002fc60000011414 */
[C---:B------:R-:W-:Y:S02]  /*10a60*/  IMAD R9, R8.reuse, c[0x0][0x4cc], R3 ;  /* 0x0001330008097a24 */ /* 0x040fe400078e0203 */
[----:B------:R-:W-:Y:S01]  /*10a70*/  IMAD.WIDE.U32 R6, R8, c[0x0][0x4c8], R6 ;  /* 0x0001320008067a25 */ /* 0x000fe200078e0006 */
[----:B------:R-:W-:-:S03]  /*10a80*/  SHF.R.S32.HI R8, RZ, 0x1f, R2 ;  /* 0x0000001fff087819 */ /* 0x000fc60000011402 */
[----:B------:R-:W-:Y:S02]  /*10a90*/  IMAD.MOV R3, RZ, RZ, -R2 ;  /* 0x000000ffff037224 */ /* 0x000fe400078e0a02 */
[----:B------:R-:W-:Y:S01]  /*10aa0*/  IMAD.IADD R5, R5, 0x1, R10 ;  /* 0x0000000105057824 */ /* 0x000fe200078e020a */
[----:B------:R-:W-:Y:S01]  /*10ab0*/  LEA R10, P0, R6, c[0x0][0x4a8], 0x2 ;  /* 0x00012a00060a7a11 */ /* 0x000fe200078010ff */
[----:B------:R-:W-:Y:S01]  /*10ac0*/  IMAD.IADD R9, R7, 0x1, R9 ;  /* 0x0000000107097824 */ /* 0x000fe200078e0209 */
[----:B------:R-:W-:Y:S01]  /*10ad0*/  LEA.HI R17, R17, R20, RZ, 0x5 ;  /* 0x0000001411117211 */ /* 0x000fe200078f28ff */
[----:B------:R-:W-:Y:S02]  /*10ae0*/  IMAD R7, R3, c[0x0][0x4e8], R0 ;  /* 0x00013a0003077a24 */ /* 0x000fe400078e0200 */
[----:B------:R-:W-:Y:S01]  /*10af0*/  IMAD R0, R8, c[0x0][0x430], RZ ;  /* 0x00010c0008007a24 */ /* 0x000fe200078e02ff */
[----:B------:R-:W-:Y:S02]  /*10b00*/  LEA.HI.X R6, R6, c[0x0][0x4ac], R9, 0x2, P0 ;  /* 0x00012b0006067a11 */ /* 0x000fe400000f1409 */
[----:B------:R-:W-:Y:S01]  /*10b10*/  LOP3.LUT R17, R17, 0xffffffe0, RZ, 0xc0, !PT ;  /* 0xffffffe011117812 */ /* 0x000fe200078ec0ff */
[----:B------:R-:W-:-:S02]  /*10b20*/  IMAD R0, R2, c[0x0][0x434], R0 ;  /* 0x00010d0002007a24 */ /* 0x000fc400078e0200 */
[----:B------:R-:W-:Y:S01]  /*10b30*/  IMAD.WIDE.U32 R2, R2, c[0x0][0x430], R4 ;  /* 0x00010c0002027a25 */ /* 0x000fe200078e0004 */
[----:B------:R-:W-:Y:S04]  /*10b40*/  SHFL.IDX PT, R8, R10, RZ, 0x1c1f ;  /* 0x001c1fff0a087589 */ /* 0x000fe800000e0000 */
[----:B------:R-:W1:Y:S01]  /*10b50*/  SHFL.IDX PT, R9, R6, RZ, 0x1c1f ;  /* 0x001c1fff06097589 */ /* 0x000e6200000e0000 */
[----:B------:R-:W-:Y:S02]  /*10b60*/  IMAD.IADD R17, R20, 0x1, -R17 ;  /* 0x0000000114117824 */ /* 0x000fe400078e0a11 */
[----:B------:R-:W-:Y:S01]  /*10b70*/  IMAD.IADD R3, R3, 0x1, R0 ;  /* 0x0000000103037824 */ /* 0x000fe200078e0200 */
[----:B------:R-:W-:Y:S01]  /*10b80*/  SHFL.IDX PT, R4, R10, 0x1, 0x1c1f ;  /* 0x003c1f000a047f89 */ /* 0x000fe200000e0000 */
[----:B------:R-:W-:-:S03]  /*10b90*/  IMAD.IADD R0, R18, 0x1, R19 ;  /* 0x0000000112007824 */ /* 0x000fc600078e0213 */
[----:B------:R2:W3:Y:S01]  /*10ba0*/  SHFL.IDX PT, R5, R6, 0x1, 0x1c1f ;  /* 0x003c1f0006057f89 */ /* 0x0004e200000e0000 */
[----:B------:R-:W-:Y:S01]  /*10bb0*/  LOP3.LUT P3, RZ, R17, 0x3, RZ, 0xc0, !PT ;  /* 0x0000000311ff7812 */ /* 0x000fe2000786c0ff */
[----:B------:R-:W-:-:S03]  /*10bc0*/  IMAD.WIDE.U32 R2, R7, c[0x0][0x428], R2 ;  /* 0x00010a0007027a25 */ /* 0x000fc600078e0002 */
[C---:B------:R-:W-:Y:S02]  /*10bd0*/  ISETP.GE.OR P4, PT, R0.reuse, UR4, P3 ;  /* 0x0000000400007c0c */ /* 0x040fe40009f86670 */
[----:B------:R-:W-:Y:S02]  /*10be0*/  ISETP.GE.AND P1, PT, R0, UR4, PT ;  /* 0x0000000400007c0c */ /* 0x000fe4000bf26270 */
[----:B--2---:R-:W-:-:S05]  /*10bf0*/  SHF.R.S32.HI R6, RZ, 0x1f, R7 ;  /* 0x0000001fff067819 */ /* 0x004fca0000011407 */
[----:B------:R-:W-:Y:S01]  /*10c00*/  IMAD R10, R6, c[0x0][0x428], RZ ;  /* 0x00010a00060a7a24 */ /* 0x000fe200078e02ff */
[----:B------:R-:W-:-:S03]  /*10c10*/  IADD3 R6, R0, 0x8, RZ ;  /* 0x0000000800067810 */ /* 0x000fc60007ffe0ff */
[----:B------:R-:W-:Y:S01]  /*10c20*/  IMAD R10, R7, c[0x0][0x42c], R10 ;  /* 0x00010b00070a7a24 */ /* 0x000fe200078e020a */
[----:B------:R-:W-:Y:S02]  /*10c30*/  ISETP.GE.OR P3, PT, R6, UR4, P3 ;  /* 0x0000000406007c0c */ /* 0x000fe40009f66670 */
[----:B------:R-:W-:Y:S01]  /*10c40*/  LEA R37, P2, R2, c[0x0][0x400], 0x2 ;  /* 0x0001000002257a11 */ /* 0x000fe200078410ff */
[----:B------:R-:W-:Y:S01]  /*10c50*/  IMAD.IADD R3, R3, 0x1, R10 ;  /* 0x0000000103037824 */ /* 0x000fe200078e020a */
[----:B-1----:R1:W-:Y:S01]  /*10c60*/  @!P4 ST.E [R8.64], R16 ;  /* 0x000000100800c985 */ /* 0x0023e2000c101908 */
[----:B------:R-:W-:-:S03]  /*10c70*/  ISETP.GE.AND P0, PT, R6, UR4, PT ;  /* 0x0000000406007c0c */ /* 0x000fc6000bf06270 */
[----:B------:R-:W-:Y:S02]  /*10c80*/  LEA.HI.X R32, R2, c[0x0][0x404], R3, 0x2, P2 ;  /* 0x0001010002207a11 */ /* 0x000fe400010f1403 */
[C---:B------:R-:W-:Y:S01]  /*10c90*/  IADD3 R25, R107.reuse, 0x8, RZ ;  /* 0x000000086b197810 */ /* 0x040fe20007ffe0ff */
[----:B------:R-:W2:Y:S01]  /*10ca0*/  SHFL.IDX PT, R2, R37, RZ, 0x1c1f ;  /* 0x001c1fff25027589 */ /* 0x000ea200000e0000 */
[C---:B------:R-:W-:Y:S02]  /*10cb0*/  IADD3 R24, R107.reuse, 0x10, RZ ;  /* 0x000000106b187810 */ /* 0x040fe40007ffe0ff */
[C---:B------:R-:W-:Y:S01]  /*10cc0*/  IADD3 R23, R107.reuse, 0x18, RZ ;  /* 0x000000186b177810 */ /* 0x040fe20007ffe0ff */
[----:B---3--:R3:W-:Y:S01]  /*10cd0*/  @!P3 ST.E [R4.64], R15 ;  /* 0x0000000f0400b985 */ /* 0x0087e2000c101908 */
[C---:B------:R-:W-:Y:S02]  /*10ce0*/  IADD3 R22, R107.reuse, 0x20, RZ ;  /* 0x000000206b167810 */ /* 0x040fe40007ffe0ff */
[C---:B------:R-:W-:Y:S01]  /*10cf0*/  IADD3 R21, R107.reuse, 0x28, RZ ;  /* 0x000000286b157810 */ /* 0x040fe20007ffe0ff */
[----:B------:R4:W2:Y:S01]  /*10d00*/  SHFL.IDX PT, R3, R32, RZ, 0x1c1f ;  /* 0x001c1fff20037589 */ /* 0x0008a200000e0000 */
[----:B------:R-:W-:-:S02]  /*10d10*/  IADD3 R20, R107, 0x30, RZ ;  /* 0x000000306b147810 */ /* 0x000fc40007ffe0ff */
[C---:B------:R-:W-:Y:S02]  /*10d20*/  IADD3 R19, R107.reuse, 0x38, RZ ;  /* 0x000000386b137810 */ /* 0x040fe40007ffe0ff */
        /* <DEDUP_REMOVED lines=9> */
[C---:B---3--:R-:W-:Y:S02]  /*10dc0*/  IADD3 R15, R107.reuse, 0x58, RZ ;  /* 0x000000586b0f7810 */ /* 0x048fe40007ffe0ff */
        /* <DEDUP_REMOVED lines=30> */
[----:B--2-4-:R-:W-:Y:S02]  /*10fb0*/  ISETP.GE.AND P5, PT, R107, c[0x0][0x3c8], PT ;  /* 0x0000f2006b007a0c */ /* 0x014fe40003fa6270 */
[----:B------:R-:W-:Y:S02]  /*10fc0*/  ISETP.GE.AND P1, PT, R25, c[0x0][0x3c8], PT ;  /* 0x0000f20019007a0c */ /* 0x000fe40003f26270 */
[----:B------:R-:W-:-:S02]  /*10fd0*/  ISETP.GE.AND P4, PT, R24, c[0x0][0x3c8], PT ;  /* 0x0000f20018007a0c */ /* 0x000fc40003f86270 */
[----:B------:R-:W-:-:S07]  /*10fe0*/  ISETP.GE.AND P2, PT, R23, c[0x0][0x3c8], PT ;  /* 0x0000f20017007a0c */ /* 0x000fce0003f46270 */
[----:B------:R-:W-:Y:S02]  /*10ff0*/  @!P5 IMAD.WIDE R28, R107, 0x4, R2 ;  /* 0x000000046b1cd825 */ /* 0x000fe400078e0202 */
[----:B------:R-:W-:-:S03]  /*11000*/  @!P1 LEA R26, P3, R25, R2, 0x2 ;  /* 0x00000002191a9211 */ /* 0x000fc600078610ff */
[----:B------:R1:W-:Y:S01]  /*11010*/  @!P5 ST.E.64 [R28.64], R108 ;  /* 0x0000006c1c00d985 */ /* 0x0003e2000c101b08 */
[----:B------:R-:W-:Y:S02]  /*11020*/  @!P1 LEA.HI.X R27, R25, R3, R33, 0x2, P3 ;  /* 0x00000003191b9211 */ /* 0x000fe400018f1421 */
[----:B------:R-:W-:-:S03]  /*11030*/  ISETP.GE.AND P5, PT, R22, c[0x0][0x3c8], PT ;  /* 0x0000f20016007a0c */ /* 0x000fc60003fa6270 */
[----:B------:R2:W-:Y:S01]  /*11040*/  @!P1 ST.E.64 [R26.64], R112 ;  /* 0x000000701a009985 */ /* 0x0005e2000c101b08 */
[----:B------:R-:W-:Y:S02]  /*11050*/  ISETP.GE.AND P1, PT, R21, c[0x0][0x3c8], PT ;  /* 0x0000f20015007a0c */ /* 0x000fe40003f26270 */
[----:B-1----:R-:W-:-:S04]  /*11060*/  @!P4 LEA R28, P3, R24, R2, 0x2 ;  /* 0x00000002181cc211 */ /* 0x002fc800078610ff */
[----:B------:R-:W-:Y:S02]  /*11070*/  @!P4 LEA.HI.X R29, R24, R3, R34, 0x2, P3 ;  /* 0x00000003181dc211 */ /* 0x000fe400018f1422 */
[----:B--2---:R-:W-:-:S03]  /*11080*/  @!P2 LEA R26, P3, R23, R2, 0x2 ;  /* 0x00000002171aa211 */ /* 0x004fc600078610ff */
        /* <DEDUP_REMOVED lines=60> */
[----:B-1----:R-:W-:-:S04]  /*11450*/  @!P3 LEA R28, P4, R8, R2, 0x2 ;  /* 0x00000002081cb211 */ /* 0x002fc800078810ff */
[-C--:B------:R-:W-:Y:S02]  /*11460*/  @!P3 LEA.HI.X R29, R8, R3.reuse, R52, 0x2, P4 ;  /* 0x00000003081db211 */ /* 0x080fe400020f1434 */
[-C--:B--2---:R-:W-:Y:S02]  /*11470*/  @!P2 LEA R26, P1, R7, R2.reuse, 0x2 ;  /* 0x00000002071aa211 */ /* 0x084fe400078210ff */
[----:B------:R-:W-:Y:S01]  /*11480*/  ISETP.GE.AND P4, PT, R5, c[0x0][0x3c8], PT ;  /* 0x0000f20005007a0c */ /* 0x000fe20003f86270 */
[----:B------:R1:W-:Y:S01]  /*11490*/  @!P3 ST.E.64 [R28.64], R76 ;  /* 0x0000004c1c00b985 */ /* 0x0003e2000c101b08 */
[----:B------:R-:W-:Y:S02]  /*114a0*/  @!P2 LEA.HI.X R27, R7, R3, R51, 0x2, P1 ;  /* 0x00000003071ba211 */ /* 0x000fe400008f1433 */
[----:B------:R-:W-:Y:S02]  /*114b0*/  ISETP.GE.AND P3, PT, R4, c[0x0][0x3c8], PT ;  /* 0x0000f20004007a0c */ /* 0x000fe40003f66270 */
[----:B------:R-:W-:Y:S01]  /*114c0*/  @!P5 LEA R30, P1, R6, R2, 0x2 ;  /* 0x00000002061ed211 */ /* 0x000fe200078210ff */
[----:B------:R2:W-:Y:S01]  /*114d0*/  @!P2 ST.E.64 [R26.64], R80 ;  /* 0x000000501a00a985 */ /* 0x0005e2000c101b08 */
[----:B------:R-:W-:-:S02]  /*114e0*/  ISETP.GE.AND P2, PT, R0, c[0x0][0x3c8], PT ;  /* 0x0000f20000007a0c */ /* 0x000fc40003f46270 */
[----:B------:R-:W-:-:S05]  /*114f0*/  @!P5 LEA.HI.X R31, R6, R3, R53, 0x2, P1 ;  /* 0x00000003061fd211 */ /* 0x000fca00008f1435 */
[----:B------:R3:W-:Y:S01]  /*11500*/  @!P5 ST.E.64 [R30.64], R84 ;  /* 0x000000541e00d985 */ /* 0x0007e2000c101b08 */
[----:B-1----:R-:W-:-:S04]  /*11510*/  @!P4 LEA R28, P1, R5, R2, 0x2 ;  /* 0x00000002051cc211 */ /* 0x002fc800078210ff */
[----:B------:R-:W-:Y:S02]  /*11520*/  @!P4 LEA.HI.X R29, R5, R3, R54, 0x2, P1 ;  /* 0x00000003051dc211 */ /* 0x000fe400008f1436 */
[----:B--2---:R-:W-:-:S03]  /*11530*/  @!P3 LEA R26, P1, R4, R2, 0x2 ;  /* 0x00000002041ab211 */ /* 0x004fc600078210ff */
[----:B------:R3:W-:Y:S01]  /*11540*/  @!P4 ST.E.64 [R28.64], R88 ;  /* 0x000000581c00c985 */ /* 0x0007e2000c101b08 */
[----:B------:R-:W-:Y:S02]  /*11550*/  @!P3 LEA.HI.X R27, R4, R3, R55, 0x2, P1 ;  /* 0x00000003041bb211 */ /* 0x000fe400008f1437 */
[----:B------:R-:W-:-:S03]  /*11560*/  @!P2 LEA R2, P1, R0, R2, 0x2 ;  /* 0x000000020002a211 */ /* 0x000fc600078210ff */
[----:B------:R3:W-:Y:S01]  /*11570*/  @!P3 ST.E.64 [R26.64], R92 ;  /* 0x0000005c1a00b985 */ /* 0x0007e2000c101b08 */
[----:B------:R-:W-:-:S05]  /*11580*/  @!P2 LEA.HI.X R3, R0, R3, R56, 0x2, P1 ;  /* 0x000000030003a211 */ /* 0x000fca00008f1438 */
[----:B------:R3:W-:Y:S04]  /*11590*/  @!P2 ST.E.64 [R2.64], R96 ;  /* 0x000000600200a985 */ /* 0x0007e8000c101b08 */
.L_x_851:
[----:B--2-4-:R-:W-:Y:S05]  /*115a0*/  BSYNC B0 ;  /* 0x0000000000007941 */ /* 0x014fea0003800000 */
.L_x_850:
[----:B---3--:R1:W2:Y:S04]  /*115b0*/  SHFL.IDX PT, R3, R32, 0x1, 0x1c1f ;  /* 0x003c1f0020037f89 */ /* 0x0082a800000e0000 */
[----:B------:R1:W3:Y:S01]  /*115c0*/  SHFL.IDX PT, R2, R37, 0x1, 0x1c1f ;  /* 0x003c1f0025027f89 */ /* 0x0002e200000e0000 */
[----:B------:R-:W-:Y:S05]  /*115d0*/  @P0 BRA `(.L_x_852) ;  /* 0x000008d000000947 */ /* 0x000fea0003800000 */
[----:B------:R-:W-:Y:S02]  /*115e0*/  ISETP.GE.AND P1, PT, R25, c[0x0][0x3c8], PT ;  /* 0x0000f20019007a0c */ /* 0x000fe40003f26270 */
[----:B------:R-:W-:Y:S02]  /*115f0*/  ISETP.GE.AND P4, PT, R107, c[0x0][0x3c8], PT ;  /* 0x0000f2006b007a0c */ /* 0x000fe40003f86270 */
[----:B------:R-:W-:Y:S02]  /*11600*/  ISETP.GE.AND P0, PT, R24, c[0x0][0x3c8], PT ;  /* 0x0000f20018007a0c */ /* 0x000fe40003f06270 */
[----:B------:R-:W-:-:S02]  /*11610*/  ISETP.GE.AND P3, PT, R23, c[0x0][0x3c8], PT ;  /* 0x0000f20017007a0c */ /* 0x000fc40003f66270 */
[----:B------:R-:W-:-:S05]  /*11620*/  ISETP.GE.AND P2, PT, R22, c[0x0][0x3c8], PT ;  /* 0x0000f20016007a0c */ /* 0x000fca0003f46270 */
[----:B---3--:R-:W-:Y:S02]  /*11630*/  @!P1 LEA R28, P5, R25, R2, 0x2 ;  /* 0x00000002191c9211 */ /* 0x008fe400078a10ff */
[----:B--2---:R-:W-:Y:S02]  /*11640*/  @!P4 IMAD.WIDE R26, R107, 0x4, R2 ;  /* 0x000000046b1ac825 */ /* 0x004fe400078e0202 */
[----:B------:R-:W-:-:S03]  /*11650*/  @!P1 LEA.HI.X R29, R25, R3, R33, 0x2, P5 ;  /* 0x00000003191d9211 */ /* 0x000fc600028f1421 */
[----:B------:R2:W-:Y:S01]  /*11660*/  @!P4 ST.E.64 [R26.64], R110 ;  /* 0x0000006e1a00c985 */ /* 0x0005e2000c101b08 */
[----:B------:R-:W-:-:S03]  /*11670*/  ISETP.GE.AND P4, PT, R21, c[0x0][0x3c8], PT ;  /* 0x0000f20015007a0c */ /* 0x000fc60003f86270 */
[----:B------:R3:W-:Y:S01]  /*11680*/  @!P1 ST.E.64 [R28.64], R114 ;  /* 0x000000721c009985 */ /* 0x0007e2000c101b08 */
[CC--:B--2---:R-:W-:Y:S02]  /*11690*/  @!P0 LEA R26, P5, R24.reuse, R2.reuse, 0x2 ;  /* 0x00000002181a8211 */ /* 0x0c4fe400078a10ff */
[CC--:B---3--:R-:W-:Y:S02]  /*116a0*/  @!P3 LEA R28, P1, R23.reuse, R2.reuse, 0x2 ;  /* 0x00000002171cb211 */ /* 0x0c8fe400078210ff */
[-C--:B------:R-:W-:Y:S02]  /*116b0*/  @!P0 LEA.HI.X R27, R24, R3.reuse, R34, 0x2, P5 ;  /* 0x00000003181b8211 */ /* 0x080fe400028f1422 */
[----:B------:R-:W-:Y:S02]  /*116c0*/  @!P3 LEA.HI.X R29, R23, R3, R36, 0x2, P1 ;  /* 0x00000003171db211 */ /* 0x000fe400008f1424 */
[----:B------:R-:W-:Y:S01]  /*116d0*/  ISETP.GE.AND P1, PT, R20, c[0x0][0x3c8], PT ;  /* 0x0000f20014007a0c */ /* 0x000fe20003f26270 */
[----:B------:R2:W-:Y:S01]  /*116e0*/  @!P0 ST.E.64 [R26.64], R118 ;  /* 0x000000761a008985 */ /* 0x0005e2000c101b08 */
[----:B------:R-:W-:-:S02]  /*116f0*/  @!P2 LEA R30, P5, R22, R2, 0x2 ;  /* 0x00000002161ea211 */ /* 0x000fc400078a10ff */
[----:B------:R-:W-:Y:S01]  /*11700*/  ISETP.GE.AND P0, PT, R19, c[0x0][0x3c8], PT ;  /* 0x0000f20013007a0c */ /* 0x000fe20003f06270 */
[----:B------:R-:W-:Y:S01]  /*11710*/  @!P3 ST.E.64 [R28.64], R122 ;  /* 0x0000007a1c00b985 */ /* 0x000fe2000c101b08 */
[----:B------:R-:W-:Y:S02]  /*11720*/  @!P2 LEA.HI.X R31, R22, R3, R35, 0x2, P5 ;  /* 0x00000003161fa211 */ /* 0x000fe400028f1423 */
[----:B------:R-:W-:-:S03]  /*11730*/  ISETP.GE.AND P3, PT, R18, c[0x0][0x3c8], PT ;  /* 0x0000f20012007a0c */ /* 0x000fc60003f66270 */
[----:B------:R-:W-:Y:S01]  /*11740*/  @!P2 ST.E.64 [R30.64], R126 ;  /* 0x0000007e1e00a985 */ /* 0x000fe2000c101b08 */
[----:B------:R-:W-:Y:S02]  /*11750*/  ISETP.GE.AND P2, PT, R17, c[0x0][0x3c8], PT ;  /* 0x0000f20011007a0c */ /* 0x000fe40003f46270 */
[----:B--2---:R-:W-:-:S04]  /*11760*/  @!P4 LEA R26, P5, R21, R2, 0x2 ;  /* 0x00000002151ac211 */ /* 0x004fc800078a10ff */
[----:B------:R-:W-:Y:S02]  /*11770*/  @!P4 LEA.HI.X R27, R21, R3, R38, 0x2, P5 ;  /* 0x00000003151bc211 */ /* 0x000fe400028f1426 */
[----:B------:R-:W-:-:S03]  /*11780*/  @!P1 LEA R24, P5, R20, R2, 0x2 ;  /* 0x0000000214189211 */ /* 0x000fc600078a10ff */
[----:B------:R-:W-:Y:S01]  /*11790*/  @!P4 ST.E.64 [R26.64], R130 ;  /* 0x000000821a00c985 */ /* 0x000fe2000c101b08 */
[-C--:B------:R-:W-:Y:S02]  /*117a0*/  @!P1 LEA.HI.X R25, R20, R3.reuse, R39, 0x2, P5 ;  /* 0x0000000314199211 */ /* 0x080fe400028f1427 */
[CC--:B------:R-:W-:Y:S02]  /*117b0*/  @!P0 LEA R20, P5, R19.reuse, R2.reuse, 0x2 ;  /* 0x0000000213148211 */ /* 0x0c0fe400078a10ff */
[----:B------:R-:W-:Y:S01]  /*117c0*/  ISETP.GE.AND P4, PT, R14, c[0x0][0x3c8], PT ;  /* 0x0000f2000e007a0c */ /* 0x000fe20003f86270 */
[----:B------:R-:W-:Y:S01]  /*117d0*/  @!P1 ST.E.64 [R24.64], R134 ;  /* 0x0000008618009985 */ /* 0x000fe2000c101b08 */
[----:B------:R-:W-:Y:S02]  /*117e0*/  @!P0 LEA.HI.X R21, R19, R3, R40, 0x2, P5 ;  /* 0x0000000313158211 */ /* 0x000fe400028f1428 */
[----:B------:R-:W-:Y:S02]  /*117f0*/  @!P3 LEA R22, P5, R18, R2, 0x2 ;  /* 0x000000021216b211 */ /* 0x000fe400078a10ff */
[----:B------:R-:W-:Y:S01]  /*11800*/  ISETP.GE.AND P1, PT, R16, c[0x0][0x3c8], PT ;  /* 0x0000f20010007a0c */ /* 0x000fe20003f26270 */
[----:B------:R2:W-:Y:S01]  /*11810*/  @!P0 ST.E.64 [R20.64], R138 ;  /* 0x0000008a14008985 */ /* 0x0005e2000c101b08 */
[----:B------:R-:W-:-:S02]  /*11820*/  ISETP.GE.AND P0, PT, R15, c[0x0][0x3c8], PT ;  /* 0x0000f2000f007a0c */ /* 0x000fc40003f06270 */
[----:B------:R-:W-:-:S05]  /*11830*/  @!P3 LEA.HI.X R23, R18, R3, R41, 0x2, P5 ;  /* 0x000000031217b211 */ /* 0x000fca00028f1429 */
[----:B------:R3:W-:Y:S01]  /*11840*/  @!P3 ST.E.64 [R22.64], R142 ;  /* 0x0000008e1600b985 */ /* 0x0007e2000c101b08 */
[----:B------:R-:W-:Y:S02]  /*11850*/  ISETP.GE.AND P3, PT, R13, c[0x0][0x3c8], PT ;  /* 0x0000f2000d007a0c */ /* 0x000fe40003f66270 */
[----:B--2---:R-:W-:-:S04]  /*11860*/  @!P2 LEA R20, P5, R17, R2, 0x2 ;  /* 0x000000021114a211 */ /* 0x004fc800078a10ff */
[----:B------:R-:W-:Y:S02]  /*11870*/  @!P2 LEA.HI.X R21, R17, R3, R42, 0x2, P5 ;  /* 0x000000031115a211 */ /* 0x000fe400028f142a */
[----:B------:R-:W-:-:S03]  /*11880*/  @!P1 LEA R18, P5, R16, R2, 0x2 ;  /* 0x0000000210129211 */ /* 0x000fc600078a10ff */
[----:B------:R2:W-:Y:S01]  /*11890*/  @!P2 ST.E.64 [R20.64], R146 ;  /* 0x000000921400a985 */ /* 0x0005e2000c101b08 */
[----:B------:R-:W-:Y:S02]  /*118a0*/  @!P1 LEA.HI.X R19, R16, R3, R43, 0x2, P5 ;  /* 0x0000000310139211 */ /* 0x000fe400028f142b */
[----:B---3--:R-:W-:-:S03]  /*118b0*/  @!P4 LEA R22, P5, R14, R2, 0x2 ;  /* 0x000000020e16c211 */ /* 0x008fc600078a10ff */
[----:B------:R3:W-:Y:S01]  /*118c0*/  @!P1 ST.E.64 [R18.64], R150 ;  /* 0x0000009612009985 */ /* 0x0007e2000c101b08 */
[----:B------:R-:W-:Y:S02]  /*118d0*/  ISETP.GE.AND P1, PT, R11, c[0x0][0x3c8], PT ;  /* 0x0000f2000b007a0c */ /* 0x000fe40003f26270 */
[----:B------:R-:W-:Y:S02]  /*118e0*/  @!P4 LEA.HI.X R23, R14, R3, R44, 0x2, P5 ;  /* 0x000000030e17c211 */ /* 0x000fe400028f142c */
[----:B--2---:R-:W-:-:S04]  /*118f0*/  @!P0 LEA R20, P2, R15, R2, 0x2 ;  /* 0x000000020f148211 */ /* 0x004fc800078410ff */
[-C--:B------:R-:W-:Y:S02]  /*11900*/  @!P0 LEA.HI.X R21, R15, R3.reuse, R45, 0x2, P2 ;  /* 0x000000030f158211 */ /* 0x080fe400010f142d */
[----:B------:R-:W-:Y:S02]  /*11910*/  ISETP.GE.AND P2, PT, R12, c[0x0][0x3c8], PT ;  /* 0x0000f2000c007a0c */ /* 0x000fe40003f46270 */
[C---:B---3--:R-:W-:Y:S01]  /*11920*/  @!P3 LEA R18, P5, R13.reuse, R2, 0x2 ;  /* 0x000000020d12b211 */ /* 0x048fe200078a10ff */
[----:B------:R-:W-:Y:S01]  /*11930*/  @!P0 ST.E.64 [R20.64], R154 ;  /* 0x0000009a14008985 */ /* 0x000fe2000c101b08 */
[----:B------:R-:W-:Y:S02]  /*11940*/  ISETP.GE.AND P0, PT, R10, c[0x0][0x3c8], PT ;  /* 0x0000f2000a007a0c */ /* 0x000fe40003f06270 */
[----:B------:R-:W-:Y:S01]  /*11950*/  @!P3 LEA.HI.X R19, R13, R3, R46, 0x2, P5 ;  /* 0x000000030d13b211 */ /* 0x000fe200028f142e */
[----:B------:R-:W-:Y:S04]  /*11960*/  @!P4 ST.E.64 [R22.64], R104 ;  /* 0x000000681600c985 */ /* 0x000fe8000c101b08 */
[----:B------:R-:W-:Y:S01]  /*11970*/  @!P3 ST.E.64 [R18.64], R58 ;  /* 0x0000003a1200b985 */ /* 0x000fe2000c101b08 */
[----:B------:R-:W-:-:S02]  /*11980*/  ISETP.GE.AND P3, PT, R7, c[0x0][0x3c8], PT ;  /* 0x0000f20007007a0c */ /* 0x000fc40003f66270 */
[----:B------:R-:W-:-:S04]  /*11990*/  @!P2 LEA R16, P5, R12, R2, 0x2 ;  /* 0x000000020c10a211 */ /* 0x000fc800078a10ff */
[-C--:B------:R-:W-:Y:S02]  /*119a0*/  @!P2 LEA.HI.X R17, R12, R3.reuse, R47, 0x2, P5 ;  /* 0x000000030c11a211 */ /* 0x080fe400028f142f */
[CC--:B------:R-:W-:Y:S02]  /*119b0*/  @!P1 LEA R14, P5, R11.reuse, R2.reuse, 0x2 ;  /* 0x000000020b0e9211 */ /* 0x0c0fe400078a10ff */
[C---:B------:R-:W-:Y:S01]  /*119c0*/  @!P0 LEA R12, P4, R10.reuse, R2, 0x2 ;  /* 0x000000020a0c8211 */ /* 0x040fe200078810ff */
[----:B------:R-:W-:Y:S01]  /*119d0*/  @!P2 ST.E.64 [R16.64], R62 ;  /* 0x0000003e1000a985 */ /* 0x000fe2000c101b08 */
[-C--:B------:R-:W-:Y:S02]  /*119e0*/  @!P1 LEA.HI.X R15, R11, R3.reuse, R48, 0x2, P5 ;  /* 0x000000030b0f9211 */ /* 0x080fe400028f1430 */
[----:B------:R-:W-:Y:S02]  /*119f0*/  ISETP.GE.AND P5, PT, R9, c[0x0][0x3c8], PT ;  /* 0x0000f20009007a0c */ /* 0x000fe40003fa6270 */
[----:B------:R-:W-:Y:S01]  /*11a00*/  @!P0 LEA.HI.X R13, R10, R3, R49, 0x2, P4 ;  /* 0x000000030a0d8211 */ /* 0x000fe200020f1431 */
[----:B------:R2:W-:Y:S01]  /*11a10*/  @!P1 ST.E.64 [R14.64], R66 ;  /* 0x000000420e009985 */ /* 0x0005e2000c101b08 */
[----:B------:R-:W-:-:S02]  /*11a20*/  ISETP.GE.AND P4, PT, R8, c[0x0][0x3c8], PT ;  /* 0x0000f20008007a0c */ /* 0x000fc40003f86270 */
[----:B------:R-:W-:Y:S01]  /*11a30*/  ISETP.GE.AND P2, PT, R6, c[0x0][0x3c8], PT ;  /* 0x0000f20006007a0c */ /* 0x000fe20003f46270 */
[----:B------:R3:W-:Y:S06]  /*11a40*/  @!P0 ST.E.64 [R12.64], R70 ;  /* 0x000000460c008985 */ /* 0x0007ec000c101b08 */
[----:B------:R-:W-:-:S04]  /*11a50*/  @!P5 LEA R10, P1, R9, R2, 0x2 ;  /* 0x00000002090ad211 */ /* 0x000fc800078210ff */
[----:B------:R-:W-:Y:S02]  /*11a60*/  @!P5 LEA.HI.X R11, R9, R3, R50, 0x2, P1 ;  /* 0x00000003090bd211 */ /* 0x000fe400008f1432 */
[----:B------:R-:W-:-:S03]  /*11a70*/  ISETP.GE.AND P1, PT, R5, c[0x0][0x3c8], PT ;  /* 0x0000f20005007a0c */ /* 0x000fc60003f26270 */
[----:B------:R4:W-:Y:S01]  /*11a80*/  @!P5 ST.E.64 [R10.64], R74 ;  /* 0x0000004a0a00d985 */ /* 0x0009e2000c101b08 */
[CC--:B--2---:R-:W-:Y:S02]  /*11a90*/  @!P4 LEA R14, P0, R8.reuse, R2.reuse, 0x2 ;  /* 0x00000002080ec211 */ /* 0x0c4fe400078010ff */
[CC--:B---3--:R-:W-:Y:S02]  /*11aa0*/  @!P3 LEA R12, P5, R7.reuse, R2.reuse, 0x2 ;  /* 0x00000002070cb211 */ /* 0x0c8fe400078a10ff */
[-C--:B------:R-:W-:Y:S02]  /*11ab0*/  @!P4 LEA.HI.X R15, R8, R3.reuse, R52, 0x2, P0 ;  /* 0x00000003080fc211 */ /* 0x080fe400000f1434 */
[----:B------:R-:W-:Y:S02]  /*11ac0*/  ISETP.GE.AND P0, PT, R4, c[0x0][0x3c8], PT ;  /* 0x0000f20004007a0c */ /* 0x000fe40003f06270 */
[----:B------:R-:W-:Y:S01]  /*11ad0*/  @!P3 LEA.HI.X R13, R7, R3, R51, 0x2, P5 ;  /* 0x00000003070db211 */ /* 0x000fe200028f1433 */
[----:B------:R2:W-:Y:S04]  /*11ae0*/  @!P4 ST.E.64 [R14.64], R78 ;  /* 0x0000004e0e00c985 */ /* 0x0005e8000c101b08 */
[----:B------:R2:W-:Y:S01]  /*11af0*/  @!P3 ST.E.64 [R12.64], R82 ;  /* 0x000000520c00b985 */ /* 0x0005e2000c101b08 */
[----:B----4-:R-:W-:-:S04]  /*11b00*/  @!P2 LEA R10, P5, R6, R2, 0x2 ;  /* 0x00000002060aa211 */ /* 0x010fc800078a10ff */
[----:B------:R-:W-:Y:S02]  /*11b10*/  @!P2 LEA.HI.X R11, R6, R3, R53, 0x2, P5 ;  /* 0x00000003060ba211 */ /* 0x000fe400028f1435 */
[----:B------:R-:W-:-:S03]  /*11b20*/  @!P1 LEA R8, P5, R5, R2, 0x2 ;  /* 0x0000000205089211 */ /* 0x000fc600078a10ff */
[----:B------:R2:W-:Y:S01]  /*11b30*/  @!P2 ST.E.64 [R10.64], R86 ;  /* 0x000000560a00a985 */ /* 0x0005e2000c101b08 */
[----:B------:R-:W-:Y:S02]  /*11b40*/  @!P1 LEA.HI.X R9, R5, R3, R54, 0x2, P5 ;  /* 0x0000000305099211 */ /* 0x000fe400028f1436 */
[----:B------:R-:W-:-:S03]  /*11b50*/  @!P0 LEA R6, P5, R4, R2, 0x2 ;  /* 0x0000000204068211 */ /* 0x000fc600078a10ff */
[----:B------:R2:W-:Y:S01]  /*11b60*/  @!P1 ST.E.64 [R8.64], R90 ;  /* 0x0000005a08009985 */ /* 0x0005e2000c101b08 */
[----:B------:R-:W-:-:S05]  /*11b70*/  @!P0 LEA.HI.X R7, R4, R3, R55, 0x2, P5 ;  /* 0x0000000304078211 */ /* 0x000fca00028f1437 */
[----:B------:R2:W-:Y:S01]  /*11b80*/  @!P0 ST.E.64 [R6.64], R94 ;  /* 0x0000005e06008985 */ /* 0x0005e2000c101b08 */
[----:B------:R-:W-:-:S13]  /*11b90*/  ISETP.GE.AND P0, PT, R0, c[0x0][0x3c8], PT ;  /* 0x0000f20000007a0c */ /* 0x000fda0003f06270 */
[----:B------:R-:W-:Y:S05]  /*11ba0*/  @P0 BRA `(.L_x_852) ;  /* 0x0000030000000947 */ /* 0x000fea0003800000 */
[----:B------:R-:W-:-:S04]  /*11bb0*/  LEA R2, P0, R0, R2, 0x2 ;  /* 0x0000000200027211 */ /* 0x000fc800078010ff */
[----:B------:R-:W-:-:S05]  /*11bc0*/  LEA.HI.X R3, R0, R3, R56, 0x2, P0 ;  /* 0x0000000300037211 */ /* 0x000fca00000f1438 */
[----:B------:R3:W-:Y:S01]  /*11bd0*/  ST.E.64 [R2.64], R98 ;  /* 0x0000006202007985 */ /* 0x0007e2000c101b08 */
[----:B------:R-:W-:Y:S05]  /*11be0*/  BRA `(.L_x_852) ;  /* 0x000002c000007947 */ /* 0x000fea0003800000 */
.L_x_848:
[----:B------:R-:W2:Y:S02]  /*11bf0*/  S2R R4, SR_TID.X ;  /* 0x0000000000047919 */ /* 0x000ea40000002100 */
[----:B--2---:R-:W-:-:S13]  /*11c00*/  ISETP.GT.AND P0, PT, R4, 0x7f, PT ;  /* 0x0000007f0400780c */ /* 0x004fda0003f04270 */
[----:B------:R-:W-:Y:S05]  /*11c10*/  @P0 BRA `(.L_x_852) ;  /* 0x0000029000000947 */ /* 0x000fea0003800000 */
[----:B------:R-:W2:Y:S01]  /*11c20*/  LDL.LU R3, [R1+0x58] ;  /* 0x0000580001037983 */ /* 0x000ea20000300800 */
[----:B------:R-:W-:-:S05]  /*11c30*/  MOV R2, c[0x0][0x4e8] ;  /* 0x00013a0000027a02 */ /* 0x000fca0000000f00 */
[----:B------:R-:W-:Y:S01]  /*11c40*/  IMAD R0, R2, c[0x0][0x388], RZ ;  /* 0x0000e20002007a24 */ /* 0x000fe200078e02ff */
[----:B--2---:R-:W-:-:S04]  /*11c50*/  IADD3 R4, R3, R4, RZ ;  /* 0x0000000403047210 */ /* 0x004fc80007ffe0ff */
[----:B------:R-:W-:-:S13]  /*11c60*/  ISETP.GE.AND P0, PT, R4, R0, PT ;  /* 0x000000000400720c */ /* 0x000fda0003f06270 */
[----:B------:R-:W-:Y:S05]  /*11c70*/  @P0 BRA `(.L_x_852) ;  /* 0x0000023000000947 */ /* 0x000fea0003800000 */
[----:B------:R-:W2:Y:S04]  /*11c80*/  LDL.LU R3, [R1+0x44] ;  /* 0x0000440001037983 */ /* 0x000ea80000300800 */
[----:B------:R-:W3:Y:S04]  /*11c90*/  LDL.LU R9, [R1+0x48] ;  /* 0x0000480001097983 */ /* 0x000ee80000300800 */
[----:B------:R-:W4:Y:S01]  /*11ca0*/  LDL.LU R8, [R1+0x4c] ;  /* 0x00004c0001087983 */ /* 0x000f220000300800 */
[----:B------:R-:W-:-:S13]  /*11cb0*/  ISETP.NE.AND P0, PT, R2, 0x1, PT ;  /* 0x000000010200780c */ /* 0x000fda0003f05270 */
[----:B------:R-:W-:Y:S01]  /*11cc0*/  @P0 IMAD.HI.U32 R7, R4, c[0x0][0x4ec], RZ ;  /* 0x00013b0004070a27 */ /* 0x000fe200078e00ff */
[----:B--2---:R-:W-:Y:S02]  /*11cd0*/  SHF.R.S32.HI R0, RZ, 0x1f, R3 ;  /* 0x0000001fff007819 */ /* 0x004fe40000011403 */
[----:B---3--:R-:W-:-:S03]  /*11ce0*/  SHF.R.S32.HI R6, RZ, 0x1f, R9 ;  /* 0x0000001fff067819 */ /* 0x008fc60000011409 */
[----:B------:R-:W-:-:S04]  /*11cf0*/  IMAD R0, R0, c[0x0][0x4d0], RZ ;  /* 0x0001340000007a24 */ /* 0x000fc800078e02ff */
[C---:B------:R-:W-:Y:S01]  /*11d00*/  IMAD R5, R3.reuse, c[0x0][0x4d4], R0 ;  /* 0x0001350003057a24 */ /* 0x040fe200078e0200 */
[----:B------:R-:W-:Y:S01]  /*11d10*/  MOV R0, R4 ;  /* 0x0000000400007202 */ /* 0x000fe20000000f00 */
[----:B------:R-:W-:Y:S01]  /*11d20*/  IMAD.WIDE.U32 R2, R3, c[0x0][0x4d0], RZ ;  /* 0x0001340003027a25 */ /* 0x000fe200078e00ff */
[----:B------:R-:W-:-:S03]  /*11d30*/  @P0 SHF.R.U32.HI R0, RZ, c[0x0][0x4f0], R7 ;  /* 0x00013c00ff000a19 */ /* 0x000fc60000011607 */
[----:B------:R-:W-:Y:S01]  /*11d40*/  IMAD R6, R6, c[0x0][0x4d8], RZ ;  /* 0x0001360006067a24 */ /* 0x000fe200078e02ff */
[----:B------:R-:W-:Y:S02]  /*11d50*/  IADD3 R3, R3, R5, RZ ;  /* 0x0000000503037210 */ /* 0x000fe40007ffe0ff */
[----:B----4-:R-:W-:Y:S01]  /*11d60*/  SHF.R.S32.HI R5, RZ, 0x1f, R8 ;  /* 0x0000001fff057819 */ /* 0x010fe20000011408 */
[C---:B------:R-:W-:Y:S01]  /*11d70*/  IMAD R7, R9.reuse, c[0x0][0x4dc], R6 ;  /* 0x0001370009077a24 */ /* 0x040fe200078e0206 */
[----:B------:R-:W-:Y:S01]  /*11d80*/  IADD3 R6, -R0, RZ, RZ ;  /* 0x000000ff00067210 */ /* 0x000fe20007ffe1ff */
[----:B------:R-:W-:-:S04]  /*11d90*/  IMAD.WIDE.U32 R2, R9, c[0x0][0x4d8], R2 ;  /* 0x0001360009027a25 */ /* 0x000fc800078e0002 */
[----:B------:R-:W-:Y:S01]  /*11da0*/  IMAD R5, R5, c[0x0][0x4e0], RZ ;  /* 0x0001380005057a24 */ /* 0x000fe200078e02ff */
[----:B------:R-:W-:Y:S01]  /*11db0*/  IADD3 R3, R3, R7, RZ ;  /* 0x0000000703037210 */ /* 0x000fe20007ffe0ff */
[----:B------:R-:W-:Y:S01]  /*11dc0*/  IMAD R4, R6, c[0x0][0x4e8], R4 ;  /* 0x00013a0006047a24 */ /* 0x000fe200078e0204 */
[----:B------:R-:W-:Y:S01]  /*11dd0*/  SHF.R.S32.HI R7, RZ, 0x1f, R0 ;  /* 0x0000001fff077819 */ /* 0x000fe20000011400 */
[C---:B------:R-:W-:Y:S02]  /*11de0*/  IMAD R6, R8.reuse, c[0x0][0x4e4], R5 ;  /* 0x0001390008067a24 */ /* 0x040fe400078e0205 */
[----:B------:R-:W-:Y:S01]  /*11df0*/  IMAD.WIDE.U32 R2, R8, c[0x0][0x4e0], R2 ;  /* 0x0001380008027a25 */ /* 0x000fe200078e0002 */
[----:B------:R-:W-:-:S04]  /*11e00*/  SHF.R.S32.HI R5, RZ, 0x1f, R4 ;  /* 0x0000001fff057819 */ /* 0x000fc80000011404 */
[----:B------:R-:W-:Y:S01]  /*11e10*/  IADD3 R2, P0, R0, R2, RZ ;  /* 0x0000000200027210 */ /* 0x000fe20007f1e0ff */
[----:B------:R-:W-:-:S03]  /*11e20*/  IMAD R0, R5, c[0x0][0x4c8], RZ ;  /* 0x0001320005007a24 */ /* 0x000fc600078e02ff */
[----:B------:R-:W-:Y:S01]  /*11e30*/  IADD3.X R3, R7, R3, R6, P0, !PT ;  /* 0x0000000307037210 */ /* 0x000fe200007fe406 */
[----:B------:R-:W-:-:S04]  /*11e40*/  IMAD R0, R4, c[0x0][0x4cc], R0 ;  /* 0x0001330004007a24 */ /* 0x000fc800078e0200 */
[----:B------:R-:W-:-:S05]  /*11e50*/  IMAD.WIDE.U32 R2, R4, c[0x0][0x4c8], R2 ;  /* 0x0001320004027a25 */ /* 0x000fca00078e0002 */
[----:B------:R-:W-:Y:S02]  /*11e60*/  IADD3 R0, R3, R0, RZ ;  /* 0x0000000003007210 */ /* 0x000fe40007ffe0ff */
[----:B------:R-:W-:-:S04]  /*11e70*/  LEA R4, P0, R2, c[0x0][0x4a8], 0x2 ;  /* 0x00012a0002047a11 */ /* 0x000fc800078010ff */
[----:B------:R-:W-:Y:S02]  /*11e80*/  LEA.HI.X R5, R2, c[0x0][0x4ac], R0, 0x2, P0 ;  /* 0x00012b0002057a11 */ /* 0x000fe400000f1400 */
[----:B------:R-:W-:-:S05]  /*11e90*/  MOV R0, 0xff800000 ;  /* 0xff80000000007802 */ /* 0x000fca0000000f00 */
[----:B------:R2:W-:Y:S02]  /*11ea0*/  STG.E [R4.64], R0 ;  /* 0x0000000004007986 */ /* 0x0005e4000c101908 */
.L_x_852:
[----:B------:R-:W-:Y:S05]  /*11eb0*/  BSYNC B1 ;  /* 0x0000000000017941 */ /* 0x000fea0003800000 */
.L_x_847:
[----:B------:R-:W-:-:S13]  /*11ec0*/  ISETP.NE.AND P0, PT, RZ, UR6, PT ;  /* 0x00000006ff007c0c */ /* 0x000fda000bf05270 */
[----:B------:R-:W-:Y:S01]  /*11ed0*/  @P0 WARPSYNC 0xffffffff ;  /* 0xffffffff00000948 */ /* 0x000fe20003800000 */
[----:B------:R-:W-:Y:S06]  /*11ee0*/  @P0 BAR.SYNC.DEFER_BLOCKING 0x5, 0x100 ;  /* 0x0144000000000b1d */ /* 0x000fec0000010000 */
[----:B--2---:R-:W2:Y:S04]  /*11ef0*/  @P0 LDS R0, [0x15100] ;  /* 0x01510000ff000984 */ /* 0x004ea80000000800 */
[----:B--2---:R2:W-:Y:S04]  /*11f00*/  @P0 STL [R1+0x5c], R0 ;  /* 0x00005c0001000387 */ /* 0x0045e80000100800 */
[----:B------:R-:W-:Y:S06]  /*11f10*/  @P0 BAR.ARV 0x4, 0x100 ;  /* 0x0104000000000b1d */ /* 0x000fec0000002000 */
[----:B------:R-:W-:Y:S05]  /*11f20*/  @P0 BRA `(.L_x_853) ;  /* 0x0000007000000947 */ /* 0x000fea0003800000 */
[----:B------:R-:W-:Y:S05]  /*11f30*/  BRA.DIV ~URZ, `(.L_x_854) ;  /* 0x000002227f007947 */ /* 0x000fea000b800000 */
[----:B--2---:R2:W4:Y:S02]  /*11f40*/  SHFL.IDX PT, R0, R57, RZ, 0x1f ;  /* 0x00001fff39007589 */ /* 0x00452400000e0000 */
.L_x_859:
[----:B------:R-:W-:Y:S01]  /*11f50*/  WARPSYNC 0xffffffff ;  /* 0xffffffff00007948 */ /* 0x000fe20003800000 */
[----:B------:R-:W-:Y:S06]  /*11f60*/  BAR.SYNC.DEFER_BLOCKING 0x4, 0x100 ;  /* 0x0104000000007b1d */ /* 0x000fec0000010000 */
[----:B----4-:R4:W-:Y:S04]  /*11f70*/  STL [R1+0x5c], R0 ;  /* 0x00005c0001007387 */ /* 0x0109e80000100800 */
[----:B------:R4:W-:Y:S04]  /*11f80*/  @!P6 STS [0x15100], R57 ;  /* 0x01510039ff00e388 */ /* 0x0009e80000000800 */
[----:B------:R-:W-:Y:S06]  /*11f90*/  BAR.ARV 0x5, 0x100 ;  /* 0x0144000000007b1d */ /* 0x000fec0000002000 */
.L_x_853:
[----:B--2-4-:R-:W2:Y:S02]  /*11fa0*/  LDL R0, [R1+0x5c] ;  /* 0x00005c0001007983 */ /* 0x014ea40000100800 */
[----:B--2---:R-:W-:-:S13]  /*11fb0*/  ISETP.GE.AND P0, PT, R0, c[0x0][0x538], PT ;  /* 0x00014e0000007a0c */ /* 0x004fda0003f06270 */
[----:B-1-3--:R-:W-:Y:S01]  /*11fc0*/  @P0 CALL.REL.NOINC `(.L_x_855) ;  /* 0x0000001000000944 */ /* 0x00afe20003c00000 */
[----:B------:R-:W-:Y:S05]  /*11fd0*/  BRA `(.L_x_856) ;  /* 0xfffee87000007947 */ /* 0x000fea000383ffff */
.L_x_855:
[----:B------:R-:W-:Y:S05]  /*11fe0*/  EXIT ;  /* 0x000000000000794d */ /* 0x000fea0003800000 */
.L_x_843:
[----:B-1----:R1:W5:Y:S01]  /*11ff0*/  LDL R2, [R1+0x18] ;  /* 0x0000180001027983 */ /* 0x0023620000100800 */
[----:B------:R-:W-:Y:S02]  /*12000*/  MOV R5, 0x2 ;  /* 0x0000000200057802 */ /* 0x000fe40000000f00 */
[----:B------:R-:W-:Y:S02]  /*12010*/  MOV R3, 0x12030 ;  /* 0x0001203000037802 */ /* 0x000fe40000000f00 */
[----:B-1---5:R-:W-:Y:S05]  /*12020*/  CALL.REL.NOINC `($__internal_16_$__cuda_sm70_shflsync_bfly_p) ;  /* 0x0000017000007944 */ /* 0x022fea0003c00000 */
[----:B------:R-:W-:Y:S01]  /*12030*/  MOV R0, R5 ;  /* 0x0000000500007202 */ /* 0x000fe20000000f00 */
[----:B------:R-:W-:Y:S05]  /*12040*/  BRA `(.L_x_857) ;  /* 0xffffdc9000007947 */ /* 0x000fea000383ffff */
.L_x_844:
[----:B------:R-:W-:Y:S01]  /*12050*/  IMAD.MOV.U32 R2, RZ, RZ, R0 ;  /* 0x000000ffff027224 */ /* 0x000fe200078e0000 */
[----:B------:R-:W-:Y:S02]  /*12060*/  MOV R5, 0x1 ;  /* 0x0000000100057802 */ /* 0x000fe40000000f00 */
[----:B------:R-:W-:Y:S02]  /*12070*/  MOV R3, 0x12090 ;  /* 0x0001209000037802 */ /* 0x000fe40000000f00 */
[----:B-----5:R-:W-:Y:S05]  /*12080*/  CALL.REL.NOINC `($__internal_16_$__cuda_sm70_shflsync_bfly_p) ;  /* 0x0000011000007944 */ /* 0x020fea0003c00000 */
[----:B------:R1:W5:Y:S01]  /*12090*/  LDL R2, [R1+0x1c] ;  /* 0x00001c0001027983 */ /* 0x0003620000100800 */
[----:B------:R-:W-:Y:S01]  /*120a0*/  FADD.FTZ R0, R0, R5 ;  /* 0x0000000500007221 */ /* 0x000fe20000010000 */
[----:B------:R-:W-:Y:S02]  /*120b0*/  MOV R5, 0x2 ;  /* 0x0000000200057802 */ /* 0x000fe40000000f00 */
[----:B------:R-:W-:-:S02]  /*120c0*/  MOV R3, 0x120e0 ;  /* 0x000120e000037802 */ /* 0x000fc40000000f00 */
[----:B-1---5:R-:W-:Y:S05]  /*120d0*/  CALL.REL.NOINC `($__internal_16_$__cuda_sm70_shflsync_bfly_p) ;  /* 0x000000c000007944 */ /* 0x022fea0003c00000 */
[----:B------:R-:W2:Y:S01]  /*120e0*/  LDL.LU R2, [R1+0x1c] ;  /* 0x00001c0001027983 */ /* 0x000ea20000300800 */
[----:B------:R-:W-:Y:S01]  /*120f0*/  MOV R3, 0x12140 ;  /* 0x0001214000037802 */ /* 0x000fe20000000f00 */
[----:B--2---:R-:W-:Y:S01]  /*12100*/  FADD.FTZ R4, R2, R5 ;  /* 0x0000000502047221 */ /* 0x004fe20000010000 */
[----:B------:R-:W-:-:S04]  /*12110*/  MOV R5, 0x1 ;  /* 0x0000000100057802 */ /* 0x000fc80000000f00 */
[----:B------:R-:W-:Y:S02]  /*12120*/  MOV R2, R4 ;  /* 0x0000000400027202 */ /* 0x000fe40000000f00 */
[----:B------:R-:W-:Y:S05]  /*12130*/  CALL.REL.NOINC `($__internal_16_$__cuda_sm70_shflsync_bfly_p) ;  /* 0x0000006000007944 */ /* 0x000fea0003c00000 */
[----:B------:R-:W-:Y:S01]  /*12140*/  MOV R3, R5 ;  /* 0x0000000500037202 */ /* 0x000fe20000000f00 */
[----:B------:R-:W-:Y:S05]  /*12150*/  BRA `(.L_x_858) ;  /* 0xffffdc1000007947 */ /* 0x000fea000383ffff */
.L_x_854:
[----:B--2---:R-:W-:Y:S02]  /*12160*/  MOV R0, R57 ;  /* 0x0000003900007202 */ /* 0x004fe40000000f00 */
[----:B---3--:R-:W-:Y:S02]  /*12170*/  MOV R2, 0x12190 ;  /* 0x0001219000027802 */ /* 0x008fe40000000f00 */
[----:B-1----:R-:W-:Y:S05]  /*12180*/  CALL.REL.NOINC `($__internal_17_$__cuda_sm70_shflsync_idx_p) ;  /* 0x0000006000007944 */ /* 0x002fea0003c00000 */
[----:B-12---:R-:W-:Y:S05]  /*12190*/  BRA `(.L_x_859) ;  /* 0xfffffdb000007947 */ /* 0x006fea000383ffff */
        .weak           $__internal_16_$__cuda_sm70_shflsync_bfly_p
        .type           $__internal_16_$__cuda_sm70_shflsync_bfly_p,@function
        .size           $__internal_16_$__cuda_sm70_shflsync_bfly_p,($__internal_17_$__cuda_sm70_shflsync_idx_p - $__internal_16_$__cuda_sm70_shflsync_bfly_p)
$__internal_16_$__cuda_sm70_shflsync_bfly_p:
[----:B------:R-:W-:Y:S04]  /*121a0*/  WARPSYNC R6 ;  /* 0x0000000600007348 */ /* 0x000fe80003800000 */
[----:B------:R1:W2:Y:S02]  /*121b0*/  SHFL.BFLY PT, R5, R2, R5, R7 ;  /* 0x0c00000502057389 */ /* 0x0002a400000e0007 */
[----:B-1----:R-:W-:Y:S02]  /*121c0*/  MOV R2, R3 ;  /* 0x0000000300027202 */ /* 0x002fe40000000f00 */
[----:B------:R-:W-:-:S04]  /*121d0*/  MOV R3, 0x0 ;  /* 0x0000000000037802 */ /* 0x000fc80000000f00 */
[----:B--2---:R-:W-:Y:S05]  /*121e0*/  RET.REL.NODEC R2 `(_ZN7cutlass13device_kernelIN5flash19enable_sm80_to_sm89INS1_16FlashAttnFwdSm80INS1_25CollectiveMainloopFwdSm80ILi8ELi1ELb1EN4cute5tupleIJNS5_1CILi128EEENS7_ILi96EEENS7_ILi192EEEEEELi192ENS_10bfloat16_tEfNS_4arch4Sm80ELb1ELb0ELb1ELb0ELb0ELb0ELb1ELb1EEENS1_21CollectiveEpilogueFwdINS6_IJS8_SA_S9_EEENS6_IJNS7_ILi1EEESI_SI_EEESC_SE_Li256ELb0ELb1ELb1ELb0EEENS1_30DynamicPersistentTileSchedulerILi256ELi256ELb1ELb1ELb0EEEEEEEEEvNT_6ParamsE) ;  /* 0xfffede1002007950 */ /* 0x004fea0003c3ffff */
        .weak           $__internal_17_$__cuda_sm70_shflsync_idx_p
        .type           $__internal_17_$__cuda_sm70_shflsync_idx_p,@function
        .size           $__internal_17_$__cuda_sm70_shflsync_idx_p,(.L_x_2489 - $__internal_17_$__cuda_sm70_shflsync_idx_p)
$__internal_17_$__cuda_sm70_shflsync_idx_p:
[----:B------:R-:W-:Y:S01]  /*121f0*/  MOV R3, 0x0 ;  /* 0x0000000000037802 */ /* 0x000fe20000000f00 */
[----:B------:R-:W-:Y:S04]  /*12200*/  WARPSYNC R100 ;  /* 0x0000006400007348 */ /* 0x000fe80003800000 */
[----:B------:R1:W2:Y:S01]  /*12210*/  SHFL.IDX PT, R0, R0, R106, R101 ;  /* 0x0000006a00007389 */ /* 0x0002a200000e0065 */
[----:B------:R-:W-:Y:S05]  /*12220*/  RET.REL.NODEC R2 `(_ZN7cutlass13device_kernelIN5flash19enable_sm80_to_sm89INS1_16FlashAttnFwdSm80INS1_25CollectiveMainloopFwdSm80ILi8ELi1ELb1EN4cute5tupleIJNS5_1CILi128EEENS7_ILi96EEENS7_ILi192EEEEEELi192ENS_10bfloat16_tEfNS_4arch4Sm80ELb1ELb0ELb1ELb0ELb0ELb0ELb1ELb1EEENS1_21CollectiveEpilogueFwdINS6_IJS8_SA_S9_EEENS6_IJNS7_ILi1EEESI_SI_EEESC_SE_Li256ELb0ELb1ELb1ELb0EEENS1_30DynamicPersistentTileSchedulerILi256ELi256ELb1ELb1ELb0EEEEEEEEEvNT_6ParamsE) ;  /* 0xfffeddd002007950 */ /* 0x000fea0003c3ffff */
.L_x_860:
        /* <DEDUP_REMOVED lines=13> */
.L_x_2489:


//--------------------- .text._ZN7cutlass13device_kernelIN5flash19enable_sm80_to_sm89INS1_16FlashAttnFwdSm80INS1_25CollectiveMainloopFwdSm80ILi8ELi1ELb0EN4cute5tupleIJNS5_1CILi128EEENS7_ILi64EEENS7_ILi192EEEEEELi192ENS_10bfloat16_tEfNS_4arch4Sm80ELb1ELb0ELb1ELb1ELb0ELb0ELb1ELb1EEENS1_21CollectiveEpilogueFwdINS6_IJS8_SA_S9_EEENS6_IJNS7_ILi1EEESI_SI_EEESC_SE_Li256ELb1ELb1ELb1ELb0EEENS1_36VarlenDynamicPersistentTileSchedulerILi128ELi64ELi256ELi256ELb1ELb1ELb0ELb1ELb1ELb1EEEEEEEEEvNT_6ParamsE --------------------------
	.section	.text._ZN7cutlass13device_kernelIN5flash19enable_sm80_to_sm89INS1_16FlashAttnFwdSm80INS1_25CollectiveMainloopFwdSm80ILi8ELi1ELb0EN4cute5tupleIJNS5_1CILi128EEENS7_ILi64EEENS7_ILi192EEEEEELi192ENS_10bfloat16_tEfNS_4arch4Sm80ELb1ELb0ELb1ELb1ELb0ELb0ELb1ELb1EEENS1_21CollectiveEpilogueFwdINS6_IJS8_SA_S9_EEENS6_IJNS7_ILi1EEESI_SI_EEESC_SE_Li256ELb1ELb1ELb1ELb0EEENS1_36VarlenDynamicPersistentTileSchedulerILi128ELi64ELi256ELi256ELb1ELb1ELb0ELb1ELb1ELb1EEEEEEEEEvNT_6ParamsE,"ax",@progbits
	.sectioninfo	@"SHI_REGISTERS=255"
	.align	128
.text._ZN7cutlass13device_kernelIN5flash19enable_sm80_to_sm89INS1_16FlashAttnFwdSm80INS1_25CollectiveMainloopFwdSm80ILi8ELi1ELb0EN4cute5tupleIJNS5_1CILi128EEENS7_ILi64EEENS7_ILi192EEEEEELi192ENS_10bfloat16_tEfNS_4arch4Sm80ELb1ELb0ELb1ELb1ELb0ELb0ELb1ELb1EEENS1_21CollectiveEpilogueFwdINS6_IJS8_SA_S9_EEENS6_IJNS7_ILi1EEESI_SI_EEESC_SE_Li256ELb1ELb1ELb1ELb0EEENS1_36VarlenDynamicPersistentTileSchedulerILi128ELi64ELi256ELi256ELb1ELb1ELb0ELb1ELb1ELb1EEEEEEEEEvNT_6ParamsE:
        .type           _ZN7cutlass13device_kernelIN5flash19enable_sm80_to_sm89INS1_16FlashAttnFwdSm80INS1_25CollectiveMainloopFwdSm80ILi8ELi1ELb0EN4cute5tupleIJNS5_1CILi128EEENS7_ILi64EEENS7_ILi192EEEEEELi192ENS_10bfloat16_tEfNS_4arch4Sm80ELb1ELb0ELb1ELb1ELb0ELb0ELb1ELb1EEENS1_21CollectiveEpilogueFwdINS6_IJS8_SA_S9_EEENS6_IJNS7_ILi1EEESI_SI_EEESC_SE_Li256ELb1ELb1ELb1ELb0EEENS1_36VarlenDynamicPersistentTileSchedulerILi128ELi64ELi256ELi256ELb1ELb1ELb0ELb1ELb1ELb1EEEEEEEEEvNT_6ParamsE,@function
        .size           _ZN7cutlass13device_kernelIN5flash19enable_sm80_to_sm89INS1_16FlashAttnFwdSm80INS1_25CollectiveMainloopFwdSm80ILi8ELi1ELb0EN4cute5tupleIJNS5_1CILi128EEENS7_ILi64EEENS7_ILi192EEEEEELi192ENS_10bfloat16_tEfNS_4arch4Sm80ELb1ELb0ELb1ELb1ELb0ELb0ELb1ELb1EEENS1_21CollectiveEpilogueFwdINS6_IJS8_SA_S9_EEENS6_IJNS7_ILi1EEESI_SI_EEESC_SE_Li256ELb1ELb1ELb1ELb0EEENS1_36VarlenDynamicPersistentTileSchedulerILi128ELi64ELi256ELi256ELb1ELb1ELb0ELb1ELb1ELb1EEEEEEEEEvNT_6ParamsE,(.L_x_2492 - _ZN7cutlass13device_kernelIN5flash19enable_sm80_to_sm89INS1_16FlashAttnFwdSm80INS1_25CollectiveMainloopFwdSm80ILi8ELi1ELb0EN4cute5tupleIJNS5_1CILi128EEENS7_ILi64EEENS7_ILi192EEEEEELi192ENS_10bfloat16_tEfNS_4arch4Sm80ELb1ELb0ELb1ELb1ELb0ELb0ELb1ELb1EEENS1_21CollectiveEpilogueFwdINS6_IJS8_SA_S9_EEENS6_IJNS7_ILi1EEESI_SI_EEESC_SE_Li256ELb1ELb1ELb1ELb0EEENS1_36VarlenDynamicPersistentTileSchedulerILi128ELi64ELi256ELi256ELb1ELb1ELb0ELb1ELb1ELb1EEEEEEEEEvNT_6ParamsE)
        .other          _ZN7cutlass13device_kernelIN5flash19enable_sm80_to_sm89INS1_16FlashAttnFwdSm80INS1_25CollectiveMainloopFwdSm80ILi8ELi1ELb0EN4cute5tupleIJNS5_1CILi128EEENS7_ILi64EEENS7_ILi192EEEEEELi192ENS_10bfloat16_tEfNS_4arch4Sm80ELb1ELb0ELb1ELb1ELb0ELb0ELb1ELb1EEENS1_21CollectiveEpilogueFwdINS6_IJS8_SA_S9_EEENS6_IJNS7_ILi1EEESI_SI_EEESC_SE_Li256ELb1ELb1ELb1ELb0EEENS1_36VarlenDynamicPersistentTileSchedulerILi128ELi64ELi256ELi256ELb1ELb1ELb0ELb1ELb1ELb1EEEEEEEEEvNT_6ParamsE,@"STO_CUDA_ENTRY STV_DEFAULT"
_ZN7cutlass13device_kernelIN5flash19enable_sm80_to_sm89INS1_16FlashAttnFwdSm80INS1_25CollectiveMainloopFwdSm80ILi8ELi1ELb0EN4cute5tupleIJNS5_1CILi128EEENS7_ILi64EEENS7_ILi192EEEEEELi192ENS_10bfloat16_tEfNS_4arch4Sm80ELb1ELb0ELb1ELb1ELb0ELb0ELb1ELb1EEENS1_21CollectiveEpilogueFwdINS6_IJS8_SA_S9_EEENS6_IJNS7_ILi1EEESI_SI_EEESC_SE_Li256ELb1ELb1ELb1ELb0EEENS1_36VarlenDynamicPersistentTileSchedulerILi128ELi64ELi256ELi256ELb1ELb1ELb0ELb1ELb1ELb1EEEEEEEEEvNT_6ParamsE:
        /* <DEDUP_REMOVED lines=52> */
.L_x_866:
        /* <DEDUP_REMOVED lines=16> */
.L_x_963:
        /* <DEDUP_REMOVED lines=16> */
.L_x_964:
[----:B---3--:R-:W-:-:S05]  /*0540*/  IMAD R0, R0, c[0x0][0x538], RZ ;  /* 0x00014e0000007a24 */ /* 0x008fca00078e02ff */
[----:B------:R-:W-:-:S04]  /*0550*/  IADD3 R7, R0, R7, RZ ;  /* 0x0000000700077210 */ /* 0x000fc80007ffe0ff */
[----:B------:R-:W-:-:S13]  /*0560*/  ISETP.GT.AND P0, PT, R7, UR4, PT ;  /* 0x0000000407007c0c */ /* 0x000fda000bf04270 */
[----:B-12---:R-:W-:Y:S05]  /*0570*/  @!P0 BRA `(.L_x_866) ;  /* 0xfffffdc000008947 */ /* 0x006fea000383ffff */
.L_x_862:
[----:B--2---:R-:W-:-:S05]  /*0580*/  IADD3 R232, -R0, R7, RZ ;  /* 0x0000000700e87210 */ /* 0x004fca0007ffe1ff */
[----:B------:R-:W-:-:S05]  /*0590*/  IMAD R0, R4, c[0x0][0x538], R232 ;  /* 0x00014e0004007a24 */ /* 0x000fca00078e02e8 */
[----:B------:R-:W-:Y:S01]  /*05a0*/  ISETP.GT.AND P0, PT, R0, UR4, PT ;  /* 0x0000000400007c0c */ /* 0x000fe2000bf04270 */
[----:B------:R-:W-:-:S12]  /*05b0*/  BRA.DIV ~URZ, `(.L_x_867) ;  /* 0x000107127f007947 */ /* 0x000fd8000b800000 */
[----:B------:R-:W-:-:S04]  /*05c0*/  VOTE.ANY R10, PT, !P0 ;  /* 0x00000000000a7806 */ /* 0x000fc800040e0100 */
.L_x_965:
[----:B------:R-:W1:Y:S02]  /*05d0*/  POPC R7, R10 ;  /* 0x0000000a00077309 */ /* 0x000e640000000000 */
[----:B-1----:R-:W-:Y:S01]  /*05e0*/  IADD3 R235, R7, R6, RZ ;  /* 0x0000000607eb7210 */ /* 0x002fe20007ffe0ff */
[----:B------:R-:W-:Y:S05]  /*05f0*/  BRA.DIV ~URZ, `(.L_x_868) ;  /* 0x000107227f007947 */ /* 0x000fea000b800000 */
[----:B------:R1:W2:Y:S01]  /*0600*/  SHFL.IDX PT, R233, R9, R7, 0x1f ;  /* 0x00001f0709e97589 */ /* 0x0002a200000e0000 */
[----:B------:R-:W-:-:S03]  /*0610*/  MOV R6, RZ ;  /* 0x000000ff00067202 */ /* 0x000fc60000000f00 */
[----:B------:R1:W3:Y:S04]  /*0620*/  SHFL.IDX PT, R9, R8, R7, 0x1f ;  /* 0x00001f0708097589 */ /* 0x0002e800000e0000 */
.L_x_966:
[----:B------:R-:W-:Y:S01]  /*0630*/  ISETP.NE.AND P0, PT, R10, RZ, PT ;  /* 0x000000ff0a00720c */ /* 0x000fe20003f05270 */
[----:B------:R-:W-:-:S12]  /*0640*/  BSSY B0, `(.L_x_869) ;  /* 0x0000005000007945 */ /* 0x000fd80003800000 */
[----:B------:R-:W-:Y:S05]  /*0650*/  @!P0 BRA `(.L_x_870) ;  /* 0x0000003000008947 */ /* 0x000fea0003800000 */
[----:B------:R-:W-:Y:S01]  /*0660*/  IADD3 R3, R7, -0x1, RZ ;  /* 0xffffffff07037810 */ /* 0x000fe20007ffe0ff */
[----:B------:R-:W-:Y:S05]  /*0670*/  BRA.DIV ~URZ, `(.L_x_871) ;  /* 0x000107827f007947 */ /* 0x000fea000b800000 */
[----:B------:R4:W1:Y:S02]  /*0680*/  SHFL.IDX PT, R6, R4, R3, 0x1f ;  /* 0x00001f0304067589 */ /* 0x00086400000e0000 */
.L_x_870:
[----:B------:R-:W-:Y:S05]  /*0690*/  BSYNC B0 ;  /* 0x0000000000007941 */ /* 0x000fea0003800000 */
.L_x_869:
        /* <DEDUP_REMOVED lines=67> */
.L_x_873:
        /* <DEDUP_REMOVED lines=68> */
.L_x_874:
[----:B------:R-:W-:Y:S05]  /*0f10*/  BSYNC B0 ;  /* 0x0000000000007941 */ /* 0x000fea0003800000 */
.L_x_872:
[----:B------:R-:W-:-:S04]  /*0f20*/  LOP3.LUT R0, RZ, R0, RZ, 0x33, !PT ;  /* 0x00000000ff007212 */ /* 0x000fc800078e33ff */
[----:B------:R-:W-:Y:S01]  /*0f30*/  IADD3 R233, R0, R233, RZ ;  /* 0x000000e900e97210 */ /* 0x000fe20007ffe0ff */
[----:B------:R-:W-:Y:S05]  /*0f40*/  BRA `(.L_x_875) ;  /* 0x0000004000007947 */ /* 0x000fea0003800000 */
.L_x_863:
[----:B--2---:R-:W-:Y:S01]  /*0f50*/  IMAD.MOV.U32 R233, RZ, RZ, RZ ;  /* 0x000000ffffe97224 */ /* 0x004fe200078e00ff */
[----:B------:R-:W-:Y:S01]  /*0f60*/  MOV R234, RZ ;  /* 0x000000ff00ea7202 */ /* 0x000fe20000000f00 */
[----:B------:R-:W-:Y:S01]  /*0f70*/  IMAD.U32 R232, RZ, RZ, UR4 ;  /* 0x00000004ffe87e24 */ /* 0x000fe2000f8e00ff */
[----:B------:R-:W-:Y:S02]  /*0f80*/  MOV R235, c[0x0][0x53c] ;  /* 0x00014f0000eb7a02 */ /* 0x000fe40000000f00 */
.L_x_875:
[----:B------:R-:W-:Y:S01]  /*0f90*/  ISETP.NE.AND P0, PT, R12, RZ, PT ;  /* 0x000000ff0c00720c */ /* 0x000fe20003f05270 */
[----:B------:R-:W-:-:S12]  /*0fa0*/  WARPSYNC 0xffffffff ;  /* 0xffffffff00007948 */ /* 0x000fd80003800000 */
[----:B------:R1:W-:Y:S04]  /*0fb0*/  @!P0 STS.128 [0x18100], R232 ;  /* 0x018100e8ff008388 */ /* 0x0003e80000000c00 */
[----:B------:R-:W-:Y:S06]  /*0fc0*/  BAR.ARV 0x5, 0x100 ;  /* 0x0144000000007b1d */ /* 0x000fec0000002000 */
.L_x_861:
        /* <DEDUP_REMOVED lines=70> */
[----:B------:R-:W-:Y:S01]  /*1430*/  IADD3 R238, R236, 0x40, RZ ;  /* 0x00000040ecee7810 */ /* 0x000fe20007ffe0ff */
[----:B------:R-:W-:Y:S01]  /*1440*/  IMAD.MOV.U32 R13, RZ, RZ, 0x20 ;  /* 0x00000020ff0d7424 */ /* 0x000fe200078e00ff */
[----:B------:R-:W-:Y:S01]  /*1450*/  LOP3.LUT R3, R3, 0xfffffe00, RZ, 0xc0, !PT ;  /* 0xfffffe0003037812 */ /* 0x000fe200078ec0ff */
[----:B------:R-:W-:Y:S01]  /*1460*/  IMAD.IADD R8, R5, 0x1, R2 ;  /* 0x0000000105087824 */ /* 0x000fe200078e0202 */
[----:B------:R-:W-:-:S02]  /*1470*/  LOP3.LUT R0, R0, 0x1ffffffe, RZ, 0xc0, !PT ;  /* 0x1ffffffe00007812 */ /* 0x000fc400078ec0ff */
        /* <DEDUP_REMOVED lines=9> */
[----:B------:R-:W-:Y:S01]  /*1510*/  IMAD R9, R9, 0x8, R16 ;  /* 0x0000000809097824 */ /* 0x000fe200078e0210 */
[----:B------:R-:W-:-:S02]  /*1520*/  SHF.R.S32.HI R7, RZ, 0x1f, R238 ;  /* 0x0000001fff077819 */ /* 0x000fc400000114ee */
[----:B------:R-:W-:Y:S02]  /*1530*/  SHF.R.S32.HI R6, RZ, 0x1f, R239 ;  /* 0x0000001fff067819 */ /* 0x000fe400000114ef */
[C---:B------:R-:W-:Y:S01]  /*1540*/  LOP3.LUT P6, RZ, R11.reuse, 0x2, RZ, 0xc0, !PT ;  /* 0x000000020bff7812 */ /* 0x040fe200078cc0ff */
[----:B------:R2:W-:Y:S01]  /*1550*/  STL [R1+0x14], R7 ;  /* 0x0000140701007387 */ /* 0x0005e20000100800 */
[----:B------:R-:W-:Y:S01]  /*1560*/  LOP3.LUT P5, RZ, R11, 0x4, RZ, 0xc0, !PT ;  /* 0x000000040bff7812 */ /* 0x000fe200078ac0ff */
[----:B------:R-:W-:Y:S01]  /*1570*/  IMAD.MOV.U32 R11, RZ, RZ, 0x40 ;  /* 0x00000040ff0b7424 */ /* 0x000fe200078e00ff */
[----:B------:R-:W-:Y:S01]  /*1580*/  LOP3.LUT P3, RZ, R10, 0x4, RZ, 0xc0, !PT ;  /* 0x000000040aff7812 */ /* 0x000fe2000786c0ff */
[----:B------:R3:W-:Y:S01]  /*1590*/  STL [R1+0x10], R6 ;  /* 0x0000100601007387 */ /* 0x0007e20000100800 */
[----:B------:R-:W-:Y:S02]  /*15a0*/  LEA R184, R0, 0x6100, 0x1 ;  /* 0x0000610000b87811 */ /* 0x000fe400078e08ff */
[C---:B------:R-:W-:Y:S01]  /*15b0*/  SEL R2, R11.reuse, 0xffffffc0, !P3 ;  /* 0xffffffc00b027807 */ /* 0x040fe20005800000 */
[----:B------:R4:W-:Y:S01]  /*15c0*/  STL [R1+0x4], R9 ;  /* 0x0000040901007387 */ /* 0x0009e20000100800 */
        /* <DEDUP_REMOVED lines=19> */
[----:B----4-:R-:W-:Y:S01]  /*1700*/  IADD3 R9, R229, 0xb8, RZ ;  /* 0x000000b8e5097810 */ /* 0x010fe20007ffe0ff */
        /* <DEDUP_REMOVED lines=33> */
.L_x_962:
        /* <DEDUP_REMOVED lines=12> */
[C---:B------:R-:W-:Y:S02]  /*19e0*/  @P2 LEA R2, P0, R243.reuse, c[0x0][0x370], 0x2 ;  /* 0x0000dc00f3022a11 */ /* 0x040fe400078010ff */
[C---:B------:R-:W-:Y:S01]  /*19f0*/  LEA R4, P4, R243.reuse, c[0x0][0x348], 0x2 ;  /* 0x0000d200f3047a11 */ /* 0x040fe200078810ff */
[----:B------:R1:W-:Y:S01]  /*1a00*/  STL [R1+0xc], R18 ;  /* 0x00000c1201007387 */ /* 0x0003e20000100800 */
[----:B------:R-:W-:Y:S02]  /*1a10*/  @P2 LEA.HI.X R3, R243, c[0x0][0x374], R18, 0x2, P0 ;  /* 0x0000dd00f3032a11 */ /* 0x000fe400000f1412 */
[----:B------:R-:W-:-:S03]  /*1a20*/  ISETP.NE.U32.AND P0, PT, RZ, c[0x0][0x350], PT ;  /* 0x0000d400ff007a0c */ /* 0x000fc60003f05070 */
[----:B------:R2:W5:Y:S01]  /*1a30*/  @P2 LDG.E R9, [R2.64] ;  /* 0x0000000602092981 */ /* 0x000562000c1e1900 */
[----:B------:R-:W-:Y:S02]  /*1a40*/  ISETP.NE.AND.EX P0, PT, RZ, c[0x0][0x354], PT, P0 ;  /* 0x0000d500ff007a0c */ /* 0x000fe40003f05300 */
[C---:B------:R-:W-:Y:S02]  /*1a50*/  @P5 LEA R6, P2, R243.reuse, c[0x0][0x360], 0x2 ;  /* 0x0000d800f3065a11 */ /* 0x040fe400078410ff */
[C-C-:B------:R-:W-:Y:S02]  /*1a60*/  LEA.HI.X R5, R243.reuse, c[0x0][0x34c], R18.reuse, 0x2, P4 ;  /* 0x0000d300f3057a11 */ /* 0x140fe400020f1412 */
[----:B------:R-:W-:-:S03]  /*1a70*/  @P5 LEA.HI.X R7, R243, c[0x0][0x364], R18, 0x2, P2 ;  /* 0x0000d900f3075a11 */ /* 0x000fc600010f1412 */
[----:B------:R1:W5:Y:S04]  /*1a80*/  @P1 LDG.E R8, [R4.64] ;  /* 0x0000000604081981 */ /* 0x000368000c1e1900 */
[----:B------:R1:W5:Y:S01]  /*1a90*/  @P5 LDG.E R231, [R6.64] ;  /* 0x0000000606e75981 */ /* 0x000362000c1e1900 */
[----:B--2---:R-:W-:-:S04]  /*1aa0*/  LEA R2, P3, R243, c[0x0][0x350], 0x2 ;  /* 0x0000d400f3027a11 */ /* 0x004fc800078610ff */
[----:B------:R-:W-:-:S05]  /*1ab0*/  LEA.HI.X R3, R243, c[0x0][0x354], R18, 0x2, P3 ;  /* 0x0000d500f3037a11 */ /* 0x000fca00018f1412 */
[----:B------:R1:W5:Y:S01]  /*1ac0*/  @P0 LDG.E R10, [R2.64] ;  /* 0x00000006020a0981 */ /* 0x000362000c1e1900 */
[----:B------:R-:W-:-:S05]  /*1ad0*/  LOP3.LUT R19, R234, 0xffff, RZ, 0xc0, !PT ;  /* 0x0000ffffea137812 */ /* 0x000fca00078ec0ff */
[----:B------:R1:W-:Y:S01]  /*1ae0*/  STL [R1], R19 ;  /* 0x0000001301007387 */ /* 0x0003e20000100800 */
[----:B------:R-:W-:Y:S01]  /*1af0*/  YIELD ;  /* 0x0000000000007946 */ /* 0x000fe20003800000 */
[----:B------:R-:W-:Y:S05]  /*1b00*/  @P5 BRA `(.L_x_876) ;  /* 0x0000005000005947 */ /* 0x000fea0003800000 */
[----:B-----5:R-:W-:Y:S01]  /*1b10*/  MOV R231, c[0x0][0x168] ;  /* 0x00005a0000e77a02 */ /* 0x020fe20000000f00 */
[----:B------:R-:W-:Y:S05]  /*1b20*/  @!P1 BRA `(.L_x_876) ;  /* 0x0000003000009947 */ /* 0x000fea0003800000 */
[----:B-1----:R-:W2:Y:S04]  /*1b30*/  LDG.E R6, [R4.64] ;  /* 0x0000000604067981 */ /* 0x002ea8000c1e1900 */
[----:B------:R-:W2:Y:S02]  /*1b40*/  LDG.E R0, [R4.64+0x4] ;  /* 0x0000040604007981 */ /* 0x000ea4000c1e1900 */
[----:B--2---:R-:W-:Y:S02]  /*1b50*/  IADD3 R231, -R6, R0, RZ ;  /* 0x0000000006e77210 */ /* 0x004fe40007ffe1ff */
.L_x_876:
[----:B------:R-:W-:-:S04]  /*1b60*/  ISETP.NE.U32.AND P2, PT, RZ, c[0x0][0x368], PT ;  /* 0x0000da00ff007a0c */ /* 0x000fc80003f45070 */
[----:B------:R-:W-:-:S13]  /*1b70*/  ISETP.NE.AND.EX P2, PT, RZ, c[0x0][0x36c], PT, P2 ;  /* 0x0000db00ff007a0c */ /* 0x000fda0003f45320 */
[----:B------:R-:W-:Y:S05]  /*1b80*/  @!P2 BRA `(.L_x_877) ;  /* 0x000000400000a947 */ /* 0x000fea0003800000 */
[----:B-1----:R-:W-:-:S04]  /*1b90*/  LEA R2, P2, R243, c[0x0][0x368], 0x2 ;  /* 0x0000da00f3027a11 */ /* 0x002fc800078410ff */
[----:B------:R-:W-:-:S05]  /*1ba0*/  LEA.HI.X R3, R243, c[0x0][0x36c], R18, 0x2, P2 ;  /* 0x0000db00f3037a11 */ /* 0x000fca00010f1412 */
[----:B------:R1:W5:Y:S01]  /*1bb0*/  LDG.E R0, [R2.64] ;  /* 0x0000000602007981 */ /* 0x000362000c1e1900 */
[----:B------:R-:W-:Y:S05]  /*1bc0*/  BRA `(.L_x_878) ;  /* 0x0000005000007947 */ /* 0x000fea0003800000 */
.L_x_877:
[----:B------:R-:W-:Y:S01]  /*1bd0*/  MOV R0, c[0x0][0x1d0] ;  /* 0x0000740000007a02 */ /* 0x000fe20000000f00 */
[----:B------:R-:W-:Y:S05]  /*1be0*/  @!P0 BRA `(.L_x_878) ;  /* 0x0000003000008947 */ /* 0x000fea0003800000 */
[----:B-1----:R-:W2:Y:S04]  /*1bf0*/  LDG.E R4, [R2.64] ;  /* 0x0000000602047981 */ /* 0x002ea8000c1e1900 */
[----:B------:R-:W2:Y:S02]  /*1c00*/  LDG.E R0, [R2.64+0x4] ;  /* 0x0000040602007981 */ /* 0x000ea4000c1e1900 */
[----:B--2---:R-:W-:Y:S02]  /*1c10*/  IADD3 R0, -R4, R0, RZ ;  /* 0x0000000004007210 */ /* 0x004fe40007ffe1ff */
.L_x_878:
[----:B-1----:R-:W-:Y:S01]  /*1c20*/  IMAD.MOV.U32 R2, RZ, RZ, c[0x0][0x2c4] ;  /* 0x0000b100ff027624 */ /* 0x002fe200078e00ff */
[----:B------:R-:W-:Y:S01]  /*1c30*/  BSSY B0, `(.L_x_879) ;  /* 0x000003c000007945 */ /* 0x000fe20003800000 */
[----:B------:R-:W-:-:S02]  /*1c40*/  IMAD.SHL.U32 R233, R233, 0x80, RZ ;  /* 0x00000080e9e97824 */ /* 0x000fc400078e00ff */
[--C-:B-----5:R-:W-:Y:S01]  /*1c50*/  IMAD.IADD R230, R0, 0x1, -R9.reuse ;  /* 0x0000000100e67824 */ /* 0x120fe200078e0a09 */
[----:B------:R-:W-:Y:S01]  /*1c60*/  ISETP.NE.AND P2, PT, R2, 0x1, PT ;  /* 0x000000010200780c */ /* 0x000fe20003f45270 */
[----:B------:R-:W-:Y:S01]  /*1c70*/  IMAD.IADD R12, R10, 0x1, R9 ;  /* 0x000000010a0c7824 */ /* 0x000fe200078e0209 */
[----:B------:R-:W-:Y:S02]  /*1c80*/  IADD3 R2, R233, 0x7f, RZ ;  /* 0x0000007fe9027810 */ /* 0x000fe40007ffe0ff */
[----:B------:R-:W-:-:S03]  /*1c90*/  IADD3 R3, R230, 0x40, -R231 ;  /* 0x00000040e6037810 */ /* 0x000fc60007ffe8e7 */
[----:B------:R-:W-:-:S06]  /*1ca0*/  IMAD.MOV.U32 R0, RZ, RZ, R2 ;  /* 0x000000ffff007224 */ /* 0x000fcc00078e0002 */
[----:B------:R-:W-:Y:S01]  /*1cb0*/  @P2 IMAD.HI.U32 R4, R2, c[0x0][0x2c8], RZ ;  /* 0x0000b20002042a27 */ /* 0x000fe200078e00ff */
[----:B------:R-:W-:-:S04]  /*1cc0*/  IADD3 R2, R230, 0x3f, RZ ;  /* 0x0000003fe6027810 */ /* 0x000fc80007ffe0ff */
[----:B------:R-:W-:-:S05]  /*1cd0*/  @P2 SHF.R.U32.HI R0, RZ, c[0x0][0x2cc], R4 ;  /* 0x0000b300ff002a19 */ /* 0x000fca0000011604 */
[----:B------:R-:W-:Y:S01]  /*1ce0*/  IMAD.IADD R0, R3, 0x1, R0 ;  /* 0x0000000103007824 */ /* 0x000fe200078e0200 */
[----:B------:R-:W-:-:S04]  /*1cf0*/  SHF.R.S32.HI R3, RZ, 0x1f, R2 ;  /* 0x0000001fff037819 */ /* 0x000fc80000011402 */
[----:B------:R-:W-:Y:S02]  /*1d00*/  SHF.R.S32.HI R4, RZ, 0x1f, R0 ;  /* 0x0000001fff047819 */ /* 0x000fe40000011400 */
[----:B------:R-:W-:Y:S02]  /*1d10*/  LEA.HI R2, R3, R2, RZ, 0x6 ;  /* 0x0000000203027211 */ /* 0x000fe400078f30ff */
[----:B------:R-:W-:Y:S02]  /*1d20*/  LEA.HI R0, R4, R0, RZ, 0x6 ;  /* 0x0000000004007211 */ /* 0x000fe400078f30ff */
[----:B------:R-:W-:Y:S02]  /*1d30*/  SHF.R.S32.HI R2, RZ, 0x6, R2 ;  /* 0x00000006ff027819 */ /* 0x000fe40000011402 */
[----:B------:R-:W-:Y:S02]  /*1d40*/  SHF.R.S32.HI R0, RZ, 0x6, R0 ;  /* 0x00000006ff007819 */ /* 0x000fe40000011400 */
[----:B------:R-:W-:-:S02]  /*1d50*/  LOP3.LUT R3, R234, 0xff000000, RZ, 0xc0, !PT ;  /* 0xff000000ea037812 */ /* 0x000fc400078ec0ff */
[----:B------:R-:W-:Y:S01]  /*1d60*/  IMNMX R6, R2, R0, PT ;  /* 0x0000000002067217 */ /* 0x000fe20003800200 */
[----:B------:R-:W-:Y:S01]  /*1d70*/  IMAD.MOV.U32 R2, RZ, RZ, RZ ;  /* 0x000000ffff027224 */ /* 0x000fe200078e00ff */
[----:B------:R-:W-:Y:S02]  /*1d80*/  LOP3.LUT R4, R234, 0xff0000, RZ, 0xc0, !PT ;  /* 0x00ff0000ea047812 */ /* 0x000fe400078ec0ff */
[----:B------:R-:W-:Y:S02]  /*1d90*/  SHF.R.U32.HI R0, RZ, 0x8, R3 ;  /* 0x00000008ff007819 */ /* 0x000fe40000011603 */
[----:B------:R-:W-:Y:S02]  /*1da0*/  ISETP.GE.AND P3, PT, R6, 0x1, PT ;  /* 0x000000010600780c */ /* 0x000fe40003f66270 */
[----:B------:R-:W-:-:S04]  /*1db0*/  LEA.HI R0, R4, R0, RZ, 0x10 ;  /* 0x0000000004007211 */ /* 0x000fc800078f80ff */
        /* <DEDUP_REMOVED lines=35> */
.L_x_880:
[----:B------:R-:W-:Y:S05]  /*1ff0*/  BSYNC B0 ;  /* 0x0000000000007941 */ /* 0x000fea0003800000 */
.L_x_879:
        /* <DEDUP_REMOVED lines=62> */
[----:B------:R-:W-:Y:S01]  /*23e0*/  SHF.R.S32.HI R6, RZ, 0x1f, R12 ;  /* 0x0000001fff067819 */ /* 0x000fe2000001140c */
[----:B------:R-:W5:Y:S01]  /*23f0*/  S2R R7, SR_TID.X ;  /* 0x0000000000077919 */ /* 0x000f620000002100 */
[----:B------:R-:W-:Y:S01]  /*2400*/  ISETP.GE.AND P5, PT, R236, c[0x0][0x1d4], PT ;  /* 0x00007500ec007a0c */ /* 0x000fe20003fa6270 */
[----:B------:R-:W-:Y:S01]  /*2410*/  IMAD R0, R0, c[0x0][0x178], RZ ;  /* 0x00005e0000007a24 */ /* 0x000fe200078e02ff */
[----:B------:R-:W-:Y:S02]  /*2420*/  ISETP.GE.AND P6, PT, R239, c[0x0][0x198], PT ;  /* 0x00006600ef007a0c */ /* 0x000fe40003fc6270 */
[----:B------:R-:W-:Y:S01]  /*2430*/  IADD3 R68, R17, -0x1, RZ ;  /* 0xffffffff11447810 */ /* 0x000fe20007ffe0ff */
[----:B------:R-:W-:-:S02]  /*2440*/  IMAD R0, R8, c[0x0][0x17c], R0 ;  /* 0x00005f0008007a24 */ /* 0x000fc400078e0200 */
[----:B---3--:R-:W-:Y:S01]  /*2450*/  IMAD.WIDE.U32 R2, R8, c[0x0][0x178], RZ ;  /* 0x00005e0008027a25 */ /* 0x008fe200078e00ff */
[----:B------:R-:W-:Y:S02]  /*2460*/  SEL R8, R18, RZ, !P1 ;  /* 0x000000ff12087207 */ /* 0x000fe40004800000 */
[----:B-----5:R-:W-:Y:S01]  /*2470*/  SHF.R.S32.HI R16, RZ, 0x1f, R7 ;  /* 0x0000001fff107819 */ /* 0x020fe20000011407 */
[----:B------:R-:W-:Y:S02]  /*2480*/  IMAD.IADD R3, R3, 0x1, R0 ;  /* 0x0000000103037824 */ /* 0x000fe400078e0200 */
[----:B------:R-:W-:Y:S01]  /*2490*/  IMAD R9, R8, c[0x0][0x1c0], RZ ;  /* 0x0000700008097a24 */ /* 0x000fe200078e02ff */
[----:B------:R-:W-:-:S04]  /*24a0*/  LEA.HI R16, R16, R7, RZ, 0x3 ;  /* 0x0000000710107211 */ /* 0x000fc800078f18ff */
[----:B------:R-:W-:Y:S01]  /*24b0*/  SHF.R.S32.HI R16, RZ, 0x3, R16 ;  /* 0x00000003ff107819 */ /* 0x000fe20000011410 */
[----:B--2---:R-:W-:Y:S02]  /*24c0*/  IMAD.IADD R10, R4, 0x1, R233 ;  /* 0x00000001040a7824 */ /* 0x004fe400078e02e9 */
[----:B-1----:R-:W-:Y:S01]  /*24d0*/  IMAD.WIDE.U32 R4, R19, c[0x0][0x1b8], R2 ;  /* 0x00006e0013047a25 */ /* 0x002fe200078e0002 */
[----:B------:R-:W-:Y:S02]  /*24e0*/  IADD3 R2, P4, R16, R12, RZ ;  /* 0x0000000c10027210 */ /* 0x000fe40007f9e0ff */
[----:B------:R-:W-:Y:S01]  /*24f0*/  MOV R0, R10 ;  /* 0x0000000a00007202 */ /* 0x000fe20000000f00 */
[----:B------:R-:W-:Y:S01]  /*2500*/  @P2 IMAD.HI.U32 R7, R10, c[0x0][0x2c8], RZ ;  /* 0x0000b2000a072a27 */ /* 0x000fe200078e00ff */
[----:B------:R-:W-:Y:S02]  /*2510*/  SEL R3, R243, RZ, !P1 ;  /* 0x000000fff3037207 */ /* 0x000fe40004800000 */
[----:B------:R-:W-:Y:S01]  /*2520*/  LEA.HI.X.SX32 R8, R16, R6, 0x1, P4 ;  /* 0x0000000610087211 */ /* 0x000fe200020f0eff */
[----:B------:R-:W-:Y:S01]  /*2530*/  IMAD R5, R19, c[0x0][0x1bc], R5 ;  /* 0x00006f0013057a24 */ /* 0x000fe200078e0205 */
[----:B------:R-:W-:Y:S01]  /*2540*/  @P2 SHF.R.U32.HI R0, RZ, c[0x0][0x2cc], R7 ;  /* 0x0000b300ff002a19 */ /* 0x000fe20000011607 */
[C---:B------:R-:W-:Y:S01]  /*2550*/  IMAD R12, R3.reuse, c[0x0][0x1c4], R9 ;  /* 0x00007100030c7a24 */ /* 0x040fe200078e0209 */
[----:B------:R-:W-:Y:S01]  /*2560*/  ISETP.GE.AND P4, PT, R238, c[0x0][0x1d4], PT ;  /* 0x00007500ee007a0c */ /* 0x000fe20003f86270 */
[----:B------:R-:W-:Y:S01]  /*2570*/  IMAD.WIDE.U32 R4, R3, c[0x0][0x1c0], R4 ;  /* 0x0000700003047a25 */ /* 0x000fe200078e0004 */
[----:B------:R-:W-:-:S03]  /*2580*/  SHF.R.S32.HI R11, RZ, 0x1f, R0 ;  /* 0x0000001fff0b7819 */ /* 0x000fc60000011400 */
[C---:B------:R-:W-:Y:S02]  /*2590*/  IMAD R15, R8.reuse, c[0x0][0x1e0], RZ ;  /* 0x00007800080f7a24 */ /* 0x040fe400078e02ff */
[----:B------:R-:W-:Y:S02]  /*25a0*/  IMAD R14, R8, c[0x0][0x208], RZ ;  /* 0x00008200080e7a24 */ /* 0x000fe400078e02ff */
[----:B------:R-:W-:Y:S02]  /*25b0*/  IMAD.IADD R3, R5, 0x1, R12 ;  /* 0x0000000105037824 */ /* 0x000fe400078e020c */
[----:B------:R-:W-:-:S04]  /*25c0*/  IMAD.WIDE.U32 R6, R2, c[0x0][0x1e0], R236 ;  /* 0x0000780002067a25 */ /* 0x000fc800078e00ec */
[----:B------:R-:W-:-:S04]  /*25d0*/  IMAD.WIDE.U32 R8, R2, c[0x0][0x208], R236 ;  /* 0x0000820002087a25 */ /* 0x000fc800078e00ec */
[C---:B------:R-:W-:Y:S02]  /*25e0*/  IMAD R12, R2.reuse, c[0x0][0x1e4], R15 ;  /* 0x00007900020c7a24 */ /* 0x040fe400078e020f */
[----:B------:R-:W-:Y:S02]  /*25f0*/  IMAD R14, R2, c[0x0][0x20c], R14 ;  /* 0x00008300020e7a24 */ /* 0x000fe400078e020e */
[----:B------:R-:W-:Y:S01]  /*2600*/  IMAD R5, R11, c[0x0][0x1b0], RZ ;  /* 0x00006c000b057a24 */ /* 0x000fe200078e02ff */
[C---:B------:R-:W-:Y:S01]  /*2610*/  IADD3 R11, -R0.reuse, RZ, RZ ;  /* 0x000000ff000b7210 */ /* 0x040fe20007ffe1ff */
[----:B------:R-:W-:Y:S01]  /*2620*/  IMAD.MOV.U32 R2, RZ, RZ, R4 ;  /* 0x000000ffff027224 */ /* 0x000fe200078e0004 */
[----:B------:R-:W-:Y:S01]  /*2630*/  IADD3 R7, R7, R12, RZ ;  /* 0x0000000c07077210 */ /* 0x000fe20007ffe0ff */
[C---:B------:R-:W-:Y:S01]  /*2640*/  IMAD R4, R0.reuse, c[0x0][0x1b4], R5 ;  /* 0x00006d0000047a24 */ /* 0x040fe200078e0205 */
[----:B------:R-:W-:Y:S01]  /*2650*/  SEL R12, RZ, 0x1, P5 ;  /* 0x00000001ff0c7807 */ /* 0x000fe20002800000 */
[----:B------:R-:W-:-:S04]  /*2660*/  IMAD.WIDE.U32 R2, R0, c[0x0][0x1b0], R2 ;  /* 0x00006c0000027a25 */ /* 0x000fc800078e0002 */
[----:B------:R-:W-:Y:S01]  /*2670*/  IMAD R0, R11, c[0x0][0x2c4], R10 ;  /* 0x0000b1000b007a24 */ /* 0x000fe200078e020a */
[----:B------:R-:W-:Y:S01]  /*2680*/  IADD3 R3, R3, R4, RZ ;  /* 0x0000000403037210 */ /* 0x000fe20007ffe0ff */
[----:B------:R-:W-:Y:S01]  /*2690*/  IMAD.MOV.U32 R4, RZ, RZ, R8 ;  /* 0x000000ffff047224 */ /* 0x000fe200078e0008 */
[----:B------:R-:W-:Y:S01]  /*26a0*/  SEL R8, RZ, 0xffffffff, P4 ;  /* 0xffffffffff087807 */ /* 0x000fe20002000000 */
[----:B------:R-:W-:Y:S01]  /*26b0*/  IMAD.IADD R5, R9, 0x1, R14 ;  /* 0x0000000109057824 */ /* 0x000fe200078e020e */
[----:B------:R-:W-:Y:S02]  /*26c0*/  SHF.R.S32.HI R10, RZ, 0x1f, R0 ;  /* 0x0000001fff0a7819 */ /* 0x000fe40000011400 */
[----:B------:R-:W-:Y:S01]  /*26d0*/  SHF.L.U32 R11, R8, 0x1, RZ ;  /* 0x00000001080b7819 */ /* 0x000fe200000006ff */
[----:B------:R-:W-:-:S03]  /*26e0*/  IMAD.WIDE.U32 R8, R19, c[0x0][0x1e8], R6 ;  /* 0x00007a0013087a25 */ /* 0x000fc600078e0006 */
[----:B------:R-:W-:Y:S01]  /*26f0*/  LOP3.LUT R15, R11, 0x2, R12, 0xe2, !PT ;  /* 0x000000020b0f7812 */ /* 0x000fe200078ee20c */
[----:B------:R-:W-:Y:S02]  /*2700*/  IMAD R10, R10, c[0x0][0x1a8], RZ ;  /* 0x00006a000a0a7a24 */ /* 0x000fe400078e02ff */
[----:B------:R-:W-:-:S04]  /*2710*/  IMAD.WIDE.U32 R6, R0, c[0x0][0x1a8], R2 ;  /* 0x00006a0000067a25 */ /* 0x000fc800078e0002 */
[----:B------:R-:W-:Y:S01]  /*2720*/  IMAD R10, R0, c[0x0][0x1ac], R10 ;  /* 0x00006b00000a7a24 */ /* 0x000fe200078e020a */
[----:B----4-:R-:W-:Y:S01]  /*2730*/  @P3 SHF.R.S32.HI R0, RZ, 0x1f, R13 ;  /* 0x0000001fff003819 */ /* 0x010fe2000001140d */
[----:B------:R-:W-:Y:S01]  /*2740*/  @!P3 IMAD.MOV.U32 R0, RZ, RZ, R18 ;  /* 0x000000ffff00b224 */ /* 0x000fe200078e0012 */
[C---:B------:R-:W-:Y:S01]  /*2750*/  LEA R14, P1, R6.reuse, c[0x0][0x160], 0x1 ;  /* 0x00005800060e7a11 */ /* 0x040fe200078208ff */
[----:B------:R-:W-:Y:S01]  /*2760*/  IMAD.IADD R7, R7, 0x1, R10 ;  /* 0x0000000107077824 */ /* 0x000fe200078e020a */
[----:B------:R-:W-:Y:S01]  /*2770*/  @!P3 MOV R13, R243 ;  /* 0x000000f3000db202 */ /* 0x000fe20000000f00 */
[C---:B------:R-:W-:Y:S01]  /*2780*/  IMAD.WIDE.U32 R2, R19.reuse, c[0x0][0x210], R4 ;  /* 0x0000840013027a25 */ /* 0x040fe200078e0004 */
[----:B------:R-:W-:Y:S02]  /*2790*/  MOV R4, R8 ;  /* 0x0000000800047202 */ /* 0x000fe40000000f00 */
[----:B------:R-:W-:Y:S01]  /*27a0*/  LEA.HI.X R11, R6, c[0x0][0x164], R7, 0x1, P1 ;  /* 0x00005900060b7a11 */ /* 0x000fe200008f0c07 */
[C---:B------:R-:W-:Y:S01]  /*27b0*/  IMAD R5, R19.reuse, c[0x0][0x1ec], R9 ;  /* 0x00007b0013057a24 */ /* 0x040fe200078e0209 */
[----:B------:R-:W-:Y:S01]  /*27c0*/  SEL R6, R0, RZ, !P0 ;  /* 0x000000ff00067207 */ /* 0x000fe20004000000 */
[----:B------:R-:W-:Y:S01]  /*27d0*/  IMAD R3, R19, c[0x0][0x214], R3 ;  /* 0x0000850013037a24 */ /* 0x000fe200078e0203 */
[----:B------:R-:W-:Y:S01]  /*27e0*/  SEL R0, R13, RZ, !P0 ;  /* 0x000000ff0d007207 */ /* 0x000fe20004000000 */
[----:B------:R-:W-:Y:S01]  /*27f0*/  IMAD.IADD R9, R16, 0x1, R233 ;  /* 0x0000000110097824 */ /* 0x000fe200078e02e9 */
[----:B------:R-:W-:Y:S01]  /*2800*/  ISETP.GE.AND P3, PT, R239, c[0x0][0x1d4], PT ;  /* 0x00007500ef007a0c */ /* 0x000fe20003f66270 */
[----:B------:R-:W-:Y:S01]  /*2810*/  IMAD R8, R6, c[0x0][0x1f0], RZ ;  /* 0x00007c0006087a24 */ /* 0x000fe200078e02ff */
[----:B------:R-:W-:Y:S01]  /*2820*/  ISETP.GE.AND P1, PT, R236, c[0x0][0x198], PT ;  /* 0x00006600ec007a0c */ /* 0x000fe20003f26270 */
[----:B------:R-:W-:Y:S01]  /*2830*/  IMAD R7, R6, c[0x0][0x218], RZ ;  /* 0x0000860006077a24 */ /* 0x000fe200078e02ff */
[----:B------:R-:W-:Y:S01]  /*2840*/  ISETP.GE.AND P0, PT, R238, c[0x0][0x198], PT ;  /* 0x00006600ee007a0c */ /* 0x000fe20003f06270 */
[C---:B------:R-:W-:Y:S01]  /*2850*/  IMAD R8, R0.reuse, c[0x0][0x1f4], R8 ;  /* 0x00007d0000087a24 */ /* 0x040fe200078e0208 */
[----:B------:R-:W-:Y:S01]  /*2860*/  SEL R6, RZ, 0x4, P3 ;  /* 0x00000004ff067807 */ /* 0x000fe20001800000 */
[C---:B------:R-:W-:Y:S01]  /*2870*/  IMAD R7, R0.reuse, c[0x0][0x21c], R7 ;  /* 0x0000870000077a24 */ /* 0x040fe200078e0207 */
[----:B------:R-:W-:Y:S01]  /*2880*/  P2R R13, PR, RZ, 0x2 ;  /* 0x00000002ff0d7803 */ /* 0x000fe20000000000 */
[----:B------:R-:W-:Y:S01]  /*2890*/  IMAD.WIDE.U32 R220, R0, c[0x0][0x1f0], R4 ;  /* 0x00007c0000dc7a25 */ /* 0x000fe200078e0004 */
[----:B------:R-:W-:-:S02]  /*28a0*/  P2R R12, PR, RZ, 0x1 ;  /* 0x00000001ff0c7803 */ /* 0x000fc40000000000 */
[----:B------:R-:W-:Y:S01]  /*28b0*/  LOP3.LUT R15, R15, R6, RZ, 0xfc, !PT ;  /* 0x000000060f0f7212 */ /* 0x000fe200078efcff */
[----:B------:R-:W-:Y:S01]  /*28c0*/  IMAD.WIDE.U32 R222, R0, c[0x0][0x218], R2 ;  /* 0x0000860000de7a25 */ /* 0x000fe200078e0002 */
[----:B------:R-:W-:-:S04]  /*28d0*/  IADD3 R219, R221, R8, RZ ;  /* 0x00000008dddb7210 */ /* 0x000fc80007ffe0ff */
[----:B------:R-:W-:Y:S01]  /*28e0*/  IADD3 R224, R223, R7, RZ ;  /* 0x00000007dfe07210 */ /* 0x000fe20007ffe0ff */
[----:B------:R-:W-:Y:S05]  /*28f0*/  BRA.DIV ~URZ, `(.L_x_882) ;  /* 0x0000e5627f007947 */ /* 0x000fea000b800000 */
[----:B------:R1:W2:Y:S02]  /*2900*/  SHFL.IDX PT, R8, R11, RZ, 0x181f ;  /* 0x00181fff0b087589 */ /* 0x0002a400000e0000 */
.L_x_967:
[----:B------:R-:W-:Y:S05]  /*2910*/  BRA.DIV ~URZ, `(.L_x_883) ;  /* 0x0000e5b27f007947 */ /* 0x000fea000b800000 */
[----:B------:R3:W4:Y:S02]  /*2920*/  SHFL.IDX PT, R0, R14, RZ, 0x181f ;  /* 0x00181fff0e007589 */ /* 0x00072400000e0000 */
.L_x_968:
[----:B------:R-:W-:Y:S01]  /*2930*/  IMAD R10, R231, c[0x0][0x2c4], RZ ;  /* 0x0000b100e70a7a24 */ /* 0x000fe200078e02ff */
[----:B------:R-:W-:Y:S04]  /*2940*/  BSSY B0, `(.L_x_884) ;  /* 0x0000013000007945 */ /* 0x000fe80003800000 */
[----:B------:R-:W-:-:S13]  /*2950*/  ISETP.GE.AND P0, PT, R9, R10, PT ;  /* 0x0000000a0900720c */ /* 0x000fda0003f06270 */
[----:B------:R-:W-:Y:S05]  /*2960*/  @P0 BRA `(.L_x_885) ;  /* 0x0000010000000947 */ /* 0x000fea0003800000 */
[----:B------:R-:W5:Y:S04]  /*2970*/  LDL R2, [R1+0x14] ;  /* 0x0000140001027983 */ /* 0x000f680000100800 */
[----:B---3--:R-:W3:Y:S01]  /*2980*/  LDL R16, [R1+0x10] ;  /* 0x0000100001107983 */ /* 0x008ee20000100800 */
[----:B----4-:R-:W-:Y:S02]  /*2990*/  LEA R6, P0, R236, R0, 0x1 ;  /* 0x00000000ec067211 */ /* 0x010fe400078008ff */
[----:B------:R-:W-:Y:S02]  /*29a0*/  ISETP.NE.AND P1, PT, R12, RZ, PT ;  /* 0x000000ff0c00720c */ /* 0x000fe40003f25270 */
[----:B--2---:R-:W-:Y:S02]  /*29b0*/  LEA.HI.X R7, R236, R8, R237, 0x1, P0 ;  /* 0x00000008ec077211 */ /* 0x004fe400000f0ced */
[----:B------:R-:W-:-:S04]  /*29c0*/  LEA R4, P0, R238, R0, 0x1 ;  /* 0x00000000ee047211 */ /* 0x000fc800078008ff */
[----:B-----5:R-:W-:Y:S02]  /*29d0*/  LEA.HI.X R5, R238, R8, R2, 0x1, P0 ;  /* 0x00000008ee057211 */ /* 0x020fe400000f0c02 */
[----:B------:R-:W-:-:S04]  /*29e0*/  LEA R2, P0, R239, R0, 0x1 ;  /* 0x00000000ef027211 */ /* 0x000fc800078008ff */
[----:B---3--:R-:W-:Y:S02]  /*29f0*/  LEA.HI.X R3, R239, R8, R16, 0x1, P0 ;  /* 0x00000008ef037211 */ /* 0x008fe400000f0c10 */
[----:B------:R-:W-:-:S13]  /*2a00*/  ISETP.NE.AND P0, PT, R13, RZ, PT ;  /* 0x000000ff0d00720c */ /* 0x000fda0003f05270 */
[----:B------:R-:W-:Y:S01]  /*2a10*/  @!PT LDS RZ, [RZ] ;  /* 0x00000000fffff984 */ /* 0x000fe20000000800 */
[----:B------:R-:W-:Y:S01]  /*2a20*/  @!PT LDS RZ, [RZ] ;  /* 0x00000000fffff984 */ /* 0x000fe20000000800 */
[----:B------:R-:W-:Y:S01]  /*2a30*/  @!PT LDS RZ, [RZ] ;  /* 0x00000000fffff984 */ /* 0x000fe20000000800 */
[----:B------:R2:W-:Y:S04]  /*2a40*/  LDGSTS.E.BYPASS.LTC128B.128 [R207+0xc100], [R6.64], !P0 ;  /* 0x0c10000006cf7fae */ /* 0x0005e8000c101d46 */
[----:B------:R2:W-:Y:S04]  /*2a50*/  LDGSTS.E.BYPASS.LTC128B.128 [R207+0x10100], [R4.64], !P1 ;  /* 0x1010000004cf7fae */ /* 0x0005e8000c901d46 */
[----:B------:R2:W-:Y:S02]  /*2a60*/  LDGSTS.E.BYPASS.LTC128B.128 [R207+0x14100], [R2.64], !P6 ;  /* 0x1410000002cf7fae */ /* 0x0005e4000f101d46 */
.L_x_885:
[----:B------:R-:W-:Y:S05]  /*2a70*/  BSYNC B0 ;  /* 0x0000000000007941 */ /* 0x000fea0003800000 */
.L_x_884:
[----:B------:R-:W-:Y:S05]  /*2a80*/  BRA.DIV ~URZ, `(.L_x_886) ;  /* 0x0000e4a27f007947 */ /* 0x000fea000b800000 */
[----:B--2---:R2:W1:Y:S04]  /*2a90*/  SHFL.IDX PT, R8, R11, 0x1, 0x181f ;  /* 0x00381f000b087f89 */ /* 0x00446800000e0000 */
[----:B----4-:R2:W4:Y:S02]  /*2aa0*/  SHFL.IDX PT, R0, R14, 0x1, 0x181f ;  /* 0x00381f000e007f89 */ /* 0x01052400000e0000 */
.L_x_969:
[----:B------:R-:W-:Y:S01]  /*2ab0*/  IADD3 R2, R9, 0x20, RZ ;  /* 0x0000002009027810 */ /* 0x000fe20007ffe0ff */
[----:B------:R-:W-:Y:S03]  /*2ac0*/  BSSY B0, `(.L_x_887) ;  /* 0x0000013000007945 */ /* 0x000fe60003800000 */
[----:B------:R-:W-:-:S13]  /*2ad0*/  ISETP.GE.AND P0, PT, R2, R10, PT ;  /* 0x0000000a0200720c */ /* 0x000fda0003f06270 */
[----:B------:R-:W-:Y:S05]  /*2ae0*/  @P0 BRA `(.L_x_888) ;  /* 0x0000010000000947 */ /* 0x000fea0003800000 */
[----:B------:R-:W5:Y:S04]  /*2af0*/  LDL R3, [R1+0x14] ;  /* 0x0000140001037983 */ /* 0x000f680000100800 */
[----:B--2---:R-:W2:Y:S01]  /*2b00*/  LDL R16, [R1+0x10] ;  /* 0x0000100001107983 */ /* 0x004ea20000100800 */
[----:B----4-:R-:W-:Y:S02]  /*2b10*/  LEA R6, P0, R236, R0, 0x1 ;  /* 0x00000000ec067211 */ /* 0x010fe400078008ff */
[----:B------:R-:W-:Y:S02]  /*2b20*/  ISETP.NE.AND P1, PT, R12, RZ, PT ;  /* 0x000000ff0c00720c */ /* 0x000fe40003f25270 */
[----:B-1----:R-:W-:Y:S02]  /*2b30*/  LEA.HI.X R7, R236, R8, R237, 0x1, P0 ;  /* 0x00000008ec077211 */ /* 0x002fe400000f0ced */
[----:B------:R-:W-:-:S04]  /*2b40*/  LEA R4, P0, R238, R0, 0x1 ;  /* 0x00000000ee047211 */ /* 0x000fc800078008ff */
[----:B-----5:R-:W-:Y:S02]  /*2b50*/  LEA.HI.X R5, R238, R8, R3, 0x1, P0 ;  /* 0x00000008ee057211 */ /* 0x020fe400000f0c03 */
[----:B------:R-:W-:-:S04]  /*2b60*/  LEA R2, P0, R239, R0, 0x1 ;  /* 0x00000000ef027211 */ /* 0x000fc800078008ff */
[----:B--2---:R-:W-:Y:S02]  /*2b70*/  LEA.HI.X R3, R239, R8, R16, 0x1, P0 ;  /* 0x00000008ef037211 */ /* 0x004fe400000f0c10 */
[----:B------:R-:W-:-:S13]  /*2b80*/  ISETP.NE.AND P0, PT, R13, RZ, PT ;  /* 0x000000ff0d00720c */ /* 0x000fda0003f05270 */
[----:B------:R-:W-:Y:S01]  /*2b90*/  @!PT LDS RZ, [RZ] ;  /* 0x00000000fffff984 */ /* 0x000fe20000000800 */
[----:B------:R-:W-:Y:S01]  /*2ba0*/  @!PT LDS RZ, [RZ] ;  /* 0x00000000fffff984 */ /* 0x000fe20000000800 */
[----:B------:R-:W-:Y:S01]  /*2bb0*/  @!PT LDS RZ, [RZ] ;  /* 0x00000000fffff984 */ /* 0x000fe20000000800 */
[----:B------:R1:W-:Y:S04]  /*2bc0*/  LDGSTS.E.BYPASS.LTC128B.128 [R207+0xd100], [R6.64], !P0 ;  /* 0x0d10000006cf7fae */ /* 0x0003e8000c101d46 */
[----:B------:R1:W-:Y:S04]  /*2bd0*/  LDGSTS.E.BYPASS.LTC128B.128 [R207+0x11100], [R4.64], !P1 ;  /* 0x1110000004cf7fae */ /* 0x0003e8000c901d46 */
[----:B------:R1:W-:Y:S02]  /*2be0*/  LDGSTS.E.BYPASS.LTC128B.128 [R207+0x15100], [R2.64], !P6 ;  /* 0x1510000002cf7fae */ /* 0x0003e4000f101d46 */
.L_x_888:
[----:B------:R-:W-:Y:S05]  /*2bf0*/  BSYNC B0 ;  /* 0x0000000000007941 */ /* 0x000fea0003800000 */
.L_x_887:
[----:B------:R-:W-:Y:S05]  /*2c00*/  BRA.DIV ~URZ, `(.L_x_889) ;  /* 0x0000e3e27f007947 */ /* 0x000fea000b800000 */
[----:B-1----:R1:W2:Y:S02]  /*2c10*/  SHFL.IDX PT, R8, R11, 0x2, 0x181f ;  /* 0x00581f000b087f89 */ /* 0x0022a400000e0000 */
.L_x_970:
[----:B------:R-:W-:Y:S05]  /*2c20*/  BRA.DIV ~URZ, `(.L_x_890) ;  /* 0x0000e4327f007947 */ /* 0x000fea000b800000 */
[----:B----4-:R4:W1:Y:S02]  /*2c30*/  SHFL.IDX PT, R0, R14, 0x2, 0x181f ;  /* 0x00581f000e007f89 */ /* 0x01086400000e0000 */
.L_x_971:
[----:B------:R-:W-:Y:S01]  /*2c40*/  IADD3 R2, R9, 0x40, RZ ;  /* 0x0000004009027810 */ /* 0x000fe20007ffe0ff */
[----:B------:R-:W-:Y:S03]  /*2c50*/  BSSY B0, `(.L_x_891) ;  /* 0x0000013000007945 */ /* 0x000fe60003800000 */
[----:B------:R-:W-:-:S13]  /*2c60*/  ISETP.GE.AND P0, PT, R2, R10, PT ;  /* 0x0000000a0200720c */ /* 0x000fda0003f06270 */
[----:B------:R-:W-:Y:S05]  /*2c70*/  @P0 BRA `(.L_x_892) ;  /* 0x0000010000000947 */ /* 0x000fea0003800000 */
[----:B------:R-:W5:Y:S04]  /*2c80*/  LDL R3, [R1+0x14] ;  /* 0x0000140001037983 */ /* 0x000f680000100800 */
[----:B---3--:R-:W3:Y:S01]  /*2c90*/  LDL R16, [R1+0x10] ;  /* 0x0000100001107983 */ /* 0x008ee20000100800 */
[----:B-1----:R-:W-:Y:S02]  /*2ca0*/  LEA R6, P0, R236, R0, 0x1 ;  /* 0x00000000ec067211 */ /* 0x002fe400078008ff */
        /* <DEDUP_REMOVED lines=13> */
.L_x_892:
[----:B------:R-:W-:Y:S05]  /*2d80*/  BSYNC B0 ;  /* 0x0000000000007941 */ /* 0x000fea0003800000 */
.L_x_891:
[----:B------:R-:W-:Y:S05]  /*2d90*/  BRA.DIV ~URZ, `(.L_x_893) ;  /* 0x0000e3227f007947 */ /* 0x000fea000b800000 */
[----:B-1----:R1:W3:Y:S04]  /*2da0*/  SHFL.IDX PT, R6, R11, 0x3, 0x181f ;  /* 0x00781f000b067f89 */ /* 0x0022e800000e0000 */
[----:B------:R1:W4:Y:S02]  /*2db0*/  SHFL.IDX PT, R0, R14, 0x3, 0x181f ;  /* 0x00781f000e007f89 */ /* 0x00032400000e0000 */
.L_x_972:
[----:B--2---:R-:W2:Y:S04]  /*2dc0*/  LDL R8, [R1+0x14] ;  /* 0x0000140001087983 */ /* 0x004ea80000100800 */
[----:B----4-:R-:W4:Y:S01]  /*2dd0*/  LDL R16, [R1+0x10] ;  /* 0x0000100001107983 */ /* 0x010f220000100800 */
[----:B------:R-:W-:Y:S01]  /*2de0*/  IADD3 R2, R9, 0x60, RZ ;  /* 0x0000006009027810 */ /* 0x000fe20007ffe0ff */
[----:B------:R-:W-:Y:S01]  /*2df0*/  IMAD R100, R68, -0x40, R230 ;  /* 0xffffffc044647824 */ /* 0x000fe200078e02e6 */
[----:B-1-3--:R-:W-:Y:S01]  /*2e00*/  P2R R14, PR, RZ, 0x4 ;  /* 0x00000004ff0e7803 */ /* 0x00afe20000000000 */
[----:B------:R-:W1:Y:S01]  /*2e10*/  S2R R7, SR_TID.X ;  /* 0x0000000000077919 */ /* 0x000e620000002100 */
[----:B------:R-:W-:-:S02]  /*2e20*/  ISETP.GE.AND P1, PT, R2, R10, PT ;  /* 0x0000000a0200720c */ /* 0x000fc40003f26270 */
[----:B------:R-:W-:Y:S01]  /*2e30*/  ISETP.NE.AND P2, PT, R12, RZ, PT ;  /* 0x000000ff0c00720c */ /* 0x000fe20003f45270 */
[----:B------:R3:W5:Y:S10]  /*2e40*/  LDL R208, [R1+0x8] ;  /* 0x0000080001d07983 */ /* 0x0007740000100800 */
[----:B------:R-:W-:-:S04]  /*2e50*/  @!P1 LEA R4, P0, R236, R0, 0x1 ;  /* 0x00000000ec049211 */ /* 0x000fc800078008ff */
[----:B------:R-:W-:Y:S02]  /*2e60*/  @!P1 LEA.HI.X R5, R236, R6, R237, 0x1, P0 ;  /* 0x00000006ec059211 */ /* 0x000fe400000f0ced */
[----:B------:R-:W-:Y:S02]  /*2e70*/  @!P1 LEA R2, P0, R238, R0, 0x1 ;  /* 0x00000000ee029211 */ /* 0x000fe400078008ff */
[----:B-1----:R-:W-:-:S04]  /*2e80*/  SHF.R.S32.HI R11, RZ, 0x1f, R7 ;  /* 0x0000001fff0b7819 */ /* 0x002fc80000011407 */
[----:B------:R-:W-:Y:S02]  /*2e90*/  LEA.HI R11, R11, R7, RZ, 0x3 ;  /* 0x000000070b0b7211 */ /* 0x000fe400078f18ff */
[----:B------:R-:W-:Y:S02]  /*2ea0*/  SHF.R.S32.HI R7, RZ, 0x1f, R68 ;  /* 0x0000001fff077819 */ /* 0x000fe40000011444 */
[----:B------:R-:W-:Y:S02]  /*2eb0*/  SHF.R.S32.HI R11, RZ, 0x3, R11 ;  /* 0x00000003ff0b7819 */ /* 0x000fe4000001140b */
[----:B--2---:R-:W-:Y:S01]  /*2ec0*/  @!P1 LEA.HI.X R3, R238, R6, R8, 0x1, P0 ;  /* 0x00000006ee039211 */ /* 0x004fe200000f0c08 */
[----:B------:R-:W-:Y:S01]  /*2ed0*/  IMAD R8, R7, c[0x0][0x1e0], RZ ;  /* 0x0000780007087a24 */ /* 0x000fe200078e02ff */
[----:B------:R-:W-:-:S13]  /*2ee0*/  ISETP.NE.AND P0, PT, R13, RZ, PT ;  /* 0x000000ff0d00720c */ /* 0x000fda0003f05270 */
[----:B------:R-:W-:Y:S01]  /*2ef0*/  @!PT LDS RZ, [RZ] ;  /* 0x00000000fffff984 */ /* 0x000fe20000000800 */
[----:B------:R-:W-:Y:S01]  /*2f00*/  @!PT LDS RZ, [RZ] ;  /* 0x00000000fffff984 */ /* 0x000fe20000000800 */
[----:B------:R-:W-:Y:S01]  /*2f10*/  @!PT LDS RZ, [RZ] ;  /* 0x00000000fffff984 */ /* 0x000fe20000000800 */
[----:B------:R1:W-:Y:S04]  /*2f20*/  @!P1 LDGSTS.E.BYPASS.LTC128B.128 [R207+0xf100], [R4.64], !P0 ;  /* 0x0f10000004cf9fae */ /* 0x0003e8000c101d46 */
[----:B------:R2:W-:Y:S01]  /*2f30*/  @!P1 LDGSTS.E.BYPASS.LTC128B.128 [R207+0x13100], [R2.64], !P2 ;  /* 0x1310000002cf9fae */ /* 0x0005e2000d101d46 */
[----:B-1----:R-:W-:Y:S01]  /*2f40*/  IMAD.IADD R4, R230, 0x1, -R11 ;  /* 0x00000001e6047824 */ /* 0x002fe200078e0a0b */
[----:B--2---:R-:W-:-:S03]  /*2f50*/  @!P1 LEA R2, P0, R239, R0, 0x1 ;  /* 0x00000000ef029211 */ /* 0x004fc600078008ff */
[C---:B------:R-:W-:Y:S02]  /*2f60*/  IMAD R0, R68.reuse, -0x40, R4 ;  /* 0xffffffc044007824 */ /* 0x040fe400078e0204 */
[----:B------:R-:W-:Y:S01]  /*2f70*/  IMAD.WIDE.U32 R4, R68, c[0x0][0x1e0], RZ ;  /* 0x0000780044047a25 */ /* 0x000fe200078e00ff */
[----:B----4-:R-:W-:Y:S02]  /*2f80*/  @!P1 LEA.HI.X R3, R239, R6, R16, 0x1, P0 ;  /* 0x00000006ef039211 */ /* 0x010fe400000f0c10 */
[----:B------:R-:W-:Y:S01]  /*2f90*/  ISETP.GE.AND P0, PT, R0, 0x1, PT ;  /* 0x000000010000780c */ /* 0x000fe20003f06270 */
[----:B------:R-:W-:Y:S02]  /*2fa0*/  IMAD R6, R68, c[0x0][0x1e4], R8 ;  /* 0x0000790044067a24 */ /* 0x000fe400078e0208 */
[----:B------:R1:W-:Y:S01]  /*2fb0*/  @!P1 LDGSTS.E.BYPASS.LTC128B.128 [R207+0x17100], [R2.64], !P6 ;  /* 0x1710000002cf9fae */ /* 0x0003e2000f101d46 */
[----:B------:R-:W-:Y:S02]  /*2fc0*/  ISETP.GE.AND P6, PT, R0, 0x21, PT ;  /* 0x000000210000780c */ /* 0x000fe40003fc6270 */
[----:B------:R-:W-:Y:S01]  /*2fd0*/  LEA R0, P1, R4, R220, 0x6 ;  /* 0x000000dc04007211 */ /* 0x000fe200078230ff */
[----:B------:R-:W0:Y:S01]  /*2fe0*/  LDGDEPBAR ;  /* 0x00000000000079af */ /* 0x000e220000000000 */
[----:B------:R-:W-:Y:S03]  /*2ff0*/  WARPSYNC 0xffffffff ;  /* 0xffffffff00007948 */ /* 0x000fe60003800000 */
[----:B------:R-:W-:Y:S01]  /*3000*/  BAR.SYNC.DEFER_BLOCKING 0x0 ;  /* 0x0000000000007b1d */ /* 0x000fe20000010000 */
[----:B-1----:R-:W-:Y:S01]  /*3010*/  IMAD.IADD R2, R5, 0x1, R6 ;  /* 0x0000000105027824 */ /* 0x002fe200078e0206 */
[----:B------:R-:W-:-:S04]  /*3020*/  MOV R3, 0x20 ;  /* 0x0000002000037802 */ /* 0x000fc80000000f00 */
[----:B------:R-:W-:Y:S01]  /*3030*/  LEA.HI.X R2, R4, R219, R2, 0x6, P1 ;  /* 0x000000db04027211 */ /* 0x000fe200008f3402 */
[----:B------:R-:W-:Y:S01]  /*3040*/  IMAD.WIDE.U32 R8, R3, c[0x0][0x1e0], RZ ;  /* 0x0000780003087a25 */ /* 0x000fe200078e00ff */
[----:B------:R-:W-:-:S03]  /*3050*/  @P0 LEA R4, P1, R0, c[0x0][0x1c8], 0x1 ;  /* 0x0000720000040a11 */ /* 0x000fc600078208ff */
[----:B------:R-:W-:Y:S01]  /*3060*/  IMAD R3, R3, c[0x0][0x1e4], RZ ;  /* 0x0000790003037a24 */ /* 0x000fe200078e02ff */
[C---:B------:R-:W-:Y:S02]  /*3070*/  @P0 LEA.HI.X R5, R0.reuse, c[0x0][0x1cc], R2, 0x1, P1 ;  /* 0x0000730000050a11 */ /* 0x040fe400008f0c02 */
[----:B------:R-:W-:-:S03]  /*3080*/  @P6 IADD3 R0, P1, R0, R8, RZ ;  /* 0x0000000800006210 */ /* 0x000fc60007f3e0ff */
[----:B------:R-:W-:Y:S01]  /*3090*/  @!PT LDS RZ, [RZ] ;  /* 0x00000000fffff984 */ /* 0x000fe20000000800 */
[----:B------:R-:W-:Y:S01]  /*30a0*/  @!PT LDS RZ, [RZ] ;  /* 0x00000000fffff984 */ /* 0x000fe20000000800 */
[----:B------:R-:W-:Y:S01]  /*30b0*/  @!PT LDS RZ, [RZ] ;  /* 0x00000000fffff984 */ /* 0x000fe20000000800 */
[----:B------:R1:W-:Y:S01]  /*30c0*/  @P0 LDGSTS.E.BYPASS.LTC128B.128 [R207+0x6100], [R4.64], !P5 ;  /* 0x0610000004cf0fae */ /* 0x0003e2000e901d46 */
[----:B------:R-:W-:Y:S02]  /*30d0*/  @P6 IADD3.X R3, R2, R9, R3, P1, !PT ;  /* 0x0000000902036210 */ /* 0x000fe40000ffe403 */
[C---:B------:R-:W-:Y:S01]  /*30e0*/  @P6 LEA R2, P1, R0.reuse, c[0x0][0x1c8], 0x1 ;  /* 0x0000720000026a11 */ /* 0x040fe200078208ff */
[----:B------:R1:W-:Y:S03]  /*30f0*/  @P0 LDGSTS.E.BYPASS.LTC128B.128 [R207+0x8100], [R4.64+0x80], !P4 ;  /* 0x0810008004cf0fae */ /* 0x0003e6000e101d46 */
[----:B------:R-:W-:Y:S01]  /*3100*/  @P6 LEA.HI.X R3, R0, c[0x0][0x1cc], R3, 0x1, P1 ;  /* 0x0000730000036a11 */ /* 0x000fe200008f0c03 */
[----:B------:R1:W-:Y:S01]  /*3110*/  @P0 LDGSTS.E.BYPASS.LTC128B.128 [R207+0xa100], [R4.64+0x100], !P3 ;  /* 0x0a10010004cf0fae */ /* 0x0003e2000d901d46 */
[----:B------:R-:W-:-:S03]  /*3120*/  IMAD R0, R7, c[0x0][0x208], RZ ;  /* 0x0000820007007a24 */ /* 0x000fc600078e02ff */
[----:B------:R2:W-:Y:S01]  /*3130*/  @P6 LDGSTS.E.BYPASS.LTC128B.128 [R207+0x7100], [R2.64], !P5 ;  /* 0x0710000002cf6fae */ /* 0x0005e2000e901d46 */
[----:B------:R-:W-:-:S03]  /*3140*/  IMAD R6, R68, c[0x0][0x20c], R0 ;  /* 0x0000830044067a24 */ /* 0x000fc600078e0200 */
[----:B------:R2:W-:Y:S04]  /*3150*/  @P6 LDGSTS.E.BYPASS.LTC128B.128 [R207+0x9100], [R2.64+0x80], !P4 ;  /* 0x0910008002cf6fae */ /* 0x0005e8000e101d46 */
[----:B------:R2:W-:Y:S04]  /*3160*/  @P6 LDGSTS.E.BYPASS.LTC128B.128 [R207+0xb100], [R2.64+0x100], !P3 ;  /* 0x0b10010002cf6fae */ /* 0x0005e8000d901d46 */
[----:B------:R-:W0:Y:S01]  /*3170*/  LDGDEPBAR ;  /* 0x00000000000079af */ /* 0x000e220000000000 */
[----:B-1----:R-:W-:-:S05]  /*3180*/  IMAD.WIDE.U32 R4, R68, c[0x0][0x208], RZ ;  /* 0x0000820044047a25 */ /* 0x002fca00078e00ff */
[----:B------:R-:W-:Y:S02]  /*3190*/  LEA R0, P1, R4, R222, 0x6 ;  /* 0x000000de04007211 */ /* 0x000fe400078230ff */
[----:B--2---:R-:W-:Y:S01]  /*31a0*/  IADD3 R3, R5, R6, RZ ;  /* 0x0000000605037210 */ /* 0x004fe20007ffe0ff */
[----:B------:R-:W-:-:S04]  /*31b0*/  DEPBAR.LE SB0, 0x1 ;  /* 0x000080400000791a */ /* 0x000fc80000000000 */
[----:B------:R-:W-:-:S04]  /*31c0*/  DEPBAR.LE SB0, 0x0 ;  /* 0x000080000000791a */ /* 0x000fc80000000000 */
[----:B------:R-:W-:Y:S01]  /*31d0*/  BAR.SYNC.DEFER_BLOCKING 0x0 ;  /* 0x0000000000007b1d */ /* 0x000fe20000010000 */
[----:B------:R-:W-:Y:S01]  /*31e0*/  LEA R2, P0, R0, c[0x0][0x1f8], 0x1 ;  /* 0x00007e0000027a11 */ /* 0x000fe200078008ff */
[----:B------:R-:W-:Y:S01]  /*31f0*/  IMAD.MOV.U32 R5, RZ, RZ, c[0x0][0x208] ;  /* 0x00008200ff057624 */ /* 0x000fe200078e00ff */
[----:B------:R-:W-:Y:S02]  /*3200*/  LEA.HI.X R3, R4, R224, R3, 0x6, P1 ;  /* 0x000000e004037211 */ /* 0x000fe400008f3403 */
[----:B------:R-:W-:Y:S02]  /*3210*/  LOP3.LUT R4, R15, 0x1, RZ, 0xc0, !PT ;  /* 0x000000010f047812 */ /* 0x000fe400078ec0ff */
[----:B------:R-:W-:Y:S01]  /*3220*/  LEA.HI.X R3, R0, c[0x0][0x1fc], R3, 0x1, P0 ;  /* 0x00007f0000037a11 */ /* 0x000fe200000f0c03 */
[----:B------:R-:W-:Y:S01]  /*3230*/  IMAD.IADD R0, R100, 0x1, -R11 ;  /* 0x0000000164007824 */ /* 0x000fe200078e0a0b */
[----:B------:R-:W-:Y:S02]  /*3240*/  MOV R6, c[0x0][0x20c] ;  /* 0x0000830000067a02 */ /* 0x000fe40000000f00 */
[----:B------:R-:W-:-:S02]  /*3250*/  LEA R12, P0, R5, R2, 0x6 ;  /* 0x00000002050c7211 */ /* 0x000fc400078030ff */
[----:B------:R-:W-:Y:S02]  /*3260*/  ISETP.NE.U32.AND P6, PT, R4, 0x1, PT ;  /* 0x000000010400780c */ /* 0x000fe40003fc5070 */
[----:B------:R-:W-:Y:S02]  /*3270*/  LEA.HI.X R13, R5, R3, R6, 0x6, P0 ;  /* 0x00000003050d7211 */ /* 0x000fe400000f3406 */
[----:B------:R-:W-:Y:S01]  /*3280*/  ISETP.LT.OR P0, PT, R0, 0x1, P6 ;  /* 0x000000010000780c */ /* 0x000fe20003701670 */
[----:B------:R-:W-:Y:S04]  /*3290*/  LDSM.16.M88.4 R8, [R191] ;  /* 0x00000000bf08783b */ /* 0x000fe80000000200 */
[----:B------:R-:W1:Y:S01]  /*32a0*/  LDSM.16.M88.4 R20, [R184] ;  /* 0x00000000b814783b */ /* 0x000e620000000200 */
[----:B------:R-:W-:-:S03]  /*32b0*/  LOP3.LUT P1, RZ, R15, 0x2, RZ, 0xc0, !PT ;  /* 0x000000020fff7812 */ /* 0x000fc6000782c0ff */
[----:B------:R-:W2:Y:S04]  /*32c0*/  LDSM.16.M88.4 R16, [R184+0x800] ;  /* 0x00080000b810783b */ /* 0x000ea80000000200 */
[----:B------:R-:W4:Y:S04]  /*32d0*/  LDSM.16.M88.4 R24, [R184+0x1000] ;  /* 0x00100000b818783b */ /* 0x000f280000000200 */
[----:B------:R-:W1:Y:S04]  /*32e0*/  LDSM.16.M88.4 R32, [R184+0x1800] ;  /* 0x00180000b820783b */ /* 0x000e680000000200 */
[----:B------:R-:W-:Y:S04]  /*32f0*/  LDSM.16.M88.4 R4, [R192] ;  /* 0x00000000c004783b */ /* 0x000fe80000000200 */
[----:B------:R-:W2:Y:S04]  /*3300*/  LDSM.16.M88.4 R48, [R195] ;  /* 0x00000000c330783b */ /* 0x000ea80000000200 */
[----:B------:R-:W2:Y:S04]  /*3310*/  LDSM.16.M88.4 R56, [R206] ;  /* 0x00000000ce38783b */ /* 0x000ea80000000200 */
[----:B------:R-:W2:Y:S04]  /*3320*/  LDSM.16.M88.4 R60, [R205] ;  /* 0x00000000cd3c783b */ /* 0x000ea80000000200 */
[----:B------:R-:W2:Y:S04]  /*3330*/  LDSM.16.M88.4 R76, [R204] ;  /* 0x00000000cc4c783b */ /* 0x000ea80000000200 */
        /* <DEDUP_REMOVED lines=11> */
[C---:B-1----:R-:W-:Y:S08]  /*33f0*/  HMMA.16816.F32.BF16 R28, R8.reuse, R20, RZ ;  /* 0x00000014081c723c */ /* 0x042ff000000418ff */
[C---:B------:R-:W-:Y:S02]  /*3400*/  HMMA.16816.F32.BF16 R36, R8.reuse, R22, RZ ;  /* 0x000000160824723c */ /* 0x040fe400000418ff */
[----:B------:R3:W-:Y:S04]  /*3410*/  LDGSTS.E.BYPASS.LTC128B.128 [R207+0x4100], [R2.64+0x100], !P2 ;  /* 0x0410010002cf7fae */ /* 0x0007e8000d101d46 */
[----:B------:R1:W-:Y:S02]  /*3420*/  LDGSTS.E.BYPASS.LTC128B.128 [R207+0x1100], [R12.64], !P6 ;  /* 0x011000000ccf7fae */ /* 0x0003e4000f101d46 */
[C---:B--2---:R-:W-:Y:S02]  /*3430*/  HMMA.16816.F32.BF16 R40, R8.reuse, R16, RZ ;  /* 0x000000100828723c */ /* 0x044fe400000418ff */
[----:B------:R1:W-:Y:S04]  /*3440*/  LDGSTS.E.BYPASS.LTC128B.128 [R207+0x3100], [R12.64+0x80], !P1 ;  /* 0x031000800ccf7fae */ /* 0x0003e8000c901d46 */
[----:B------:R1:W-:Y:S02]  /*3450*/  LDGSTS.E.BYPASS.LTC128B.128 [R207+0x5100], [R12.64+0x100], !P0 ;  /* 0x051001000ccf7fae */ /* 0x0003e4000c101d46 */
[C---:B------:R-:W-:Y:S02]  /*3460*/  HMMA.16816.F32.BF16 R16, R8.reuse, R18, RZ ;  /* 0x000000120810723c */ /* 0x040fe400000418ff */
[----:B------:R-:W-:Y:S04]  /*3470*/  LDSM.16.M88.4 R20, [R194] ;  /* 0x00000000c214783b */ /* 0x000fe80000000200 */
[----:B------:R-:W2:Y:S02]  /*3480*/  LDSM.16.M88.4 R64, [R190] ;  /* 0x00000000be40783b */ /* 0x000ea40000000200 */
[----:B----4-:R-:W-:Y:S02]  /*3490*/  HMMA.16816.F32.BF16 R44, R8, R24, RZ ;  /* 0x00000018082c723c */ /* 0x010fe400000418ff */
[----:B------:R-:W4:Y:S01]  /*34a0*/  LDSM.16.M88.4 R72, [R190+0x800] ;  /* 0x00080000be48783b */ /* 0x000f220000000200 */
[----:B------:R-:W-:-:S03]  /*34b0*/  ISETP.NE.AND P2, PT, R14, RZ, PT ;  /* 0x000000ff0e00720c */ /* 0x000fc60003f45270 */
[----:B------:R-:W2:Y:S02]  /*34c0*/  LDSM.16.M88.4 R84, [R190+0x1000] ;  /* 0x00100000be54783b */ /* 0x000ea40000000200 */
[C---:B------:R-:W-:Y:S02]  /*34d0*/  HMMA.16816.F32.BF16 R24, R8.reuse, R26, RZ ;  /* 0x0000001a0818723c */ /* 0x040fe400000418ff */
[----:B------:R-:W-:Y:S04]  /*34e0*/  LDSM.16.M88.4 R80, [R187+0x800] ;  /* 0x00080000bb50783b */ /* 0x000fe80000000200 */
[----:B------:R-:W-:Y:S02]  /*34f0*/  LDSM.16.M88.4 R92, [R187+0x1000] ;  /* 0x00100000bb5c783b */ /* 0x000fe40000000200 */
[C---:B------:R-:W-:Y:S02]  /*3500*/  HMMA.16816.F32.BF16 R52, R8.reuse, R32, RZ ;  /* 0x000000200834723c */ /* 0x040fe400000418ff */
[----:B------:R-:W-:Y:S04]  /*3510*/  LDSM.16.M88.4 R88, [R184+0x3000] ;  /* 0x00300000b858783b */ /* 0x000fe80000000200 */
[----:B------:R-:W0:Y:S02]  /*3520*/  LDGDEPBAR ;  /* 0x00000000000079af */ /* 0x000e240000000000 */
[----:B-1----:R-:W-:Y:S08]  /*3530*/  HMMA.16816.F32.BF16 R12, R8, R34, RZ ;  /* 0x00000022080c723c */ /* 0x002ff000000418ff */
[C---:B------:R-:W-:Y:S08]  /*3540*/  HMMA.16816.F32.BF16 R8, R4.reuse, R48, R28 ;  /* 0x000000300408723c */ /* 0x040ff0000004181c */
[C---:B------:R-:W-:Y:S01]  /*3550*/  HMMA.16816.F32.BF16 R28, R4.reuse, R50, R36 ;  /* 0x00000032041c723c */ /* 0x040fe20000041824 */
[----:B------:R-:W1:Y:S07]  /*3560*/  LDSM.16.M88.4 R48, [R190+0x1800] ;  /* 0x00180000be30783b */ /* 0x000e6e0000000200 */
[C---:B------:R-:W-:Y:S08]  /*3570*/  HMMA.16816.F32.BF16 R32, R4.reuse, R56, R40 ;  /* 0x000000380420723c */ /* 0x040ff00000041828 */
[C---:B------:R-:W-:Y:S01]  /*3580*/  HMMA.16816.F32.BF16 R36, R4.reuse, R58, R16 ;  /* 0x0000003a0424723c */ /* 0x040fe20000041810 */
[----:B------:R-:W-:Y:S04]  /*3590*/  LDSM.16.M88.4 R16, [R193] ;  /* 0x00000000c110783b */ /* 0x000fe80000000200 */
[----:B------:R-:W1:Y:S03]  /*35a0*/  LDSM.16.M88.4 R56, [R187] ;  /* 0x00000000bb38783b */ /* 0x000e660000000200 */
[C---:B------:R-:W-:Y:S08]  /*35b0*/  HMMA.16816.F32.BF16 R40, R4.reuse, R60, R44 ;  /* 0x0000003c0428723c */ /* 0x040ff0000004182c */
[C---:B------:R-:W-:Y:S01]  /*35c0*/  HMMA.16816.F32.BF16 R44, R4.reuse, R62, R24 ;  /* 0x0000003e042c723c */ /* 0x040fe20000041818 */
[----:B------:R-:W1:Y:S07]  /*35d0*/  LDSM.16.M88.4 R60, [R187+0x1800] ;  /* 0x00180000bb3c783b */ /* 0x000e6e0000000200 */
[C---:B------:R-:W-:Y:S08]  /*35e0*/  HMMA.16816.F32.BF16 R52, R4.reuse, R76, R52 ;  /* 0x0000004c0434723c */ /* 0x040ff00000041834 */
[----:B------:R-:W-:Y:S01]  /*35f0*/  HMMA.16816.F32.BF16 R24, R4, R78, R12 ;  /* 0x0000004e0418723c */ /* 0x000fe2000004180c */
[----:B------:R-:W-:Y:S04]  /*3600*/  LDSM.16.M88.4 R12, [R191+0x4000] ;  /* 0x00400000bf0c783b */ /* 0x000fe80000000200 */
[----:B------:R-:W-:Y:S03]  /*3610*/  LDSM.16.M88.4 R76, [R184+0x2800] ;  /* 0x00280000b84c783b */ /* 0x000fe60000000200 */
[C---:B--2---:R-:W-:Y:S08]  /*3620*/  HMMA.16816.F32.BF16 R8, R20.reuse, R64, R8 ;  /* 0x000000401408723c */ /* 0x044ff00000041808 */
[C---:B------:R-:W-:Y:S01]  /*3630*/  HMMA.16816.F32.BF16 R4, R20.reuse, R66, R28 ;  /* 0x000000421404723c */ /* 0x040fe2000004181c */
[----:B------:R-:W-:Y:S07]  /*3640*/  LDSM.16.M88.4 R64, [R203] ;  /* 0x00000000cb40783b */ /* 0x000fee0000000200 */
[C---:B----4-:R-:W-:Y:S08]  /*3650*/  HMMA.16816.F32.BF16 R32, R20.reuse, R72, R32 ;  /* 0x000000481420723c */ /* 0x050ff00000041820 */
[C---:B------:R-:W-:Y:S01]  /*3660*/  HMMA.16816.F32.BF16 R36, R20.reuse, R74, R36 ;  /* 0x0000004a1424723c */ /* 0x040fe20000041824 */
[----:B------:R-:W2:Y:S07]  /*3670*/  LDSM.16.M88.4 R72, [R184+0x2000] ;  /* 0x00200000b848783b */ /* 0x000eae0000000200 */
[C---:B------:R-:W-:Y:S08]  /*3680*/  HMMA.16816.F32.BF16 R40, R20.reuse, R84, R40 ;  /* 0x000000541428723c */ /* 0x040ff00000041828 */
[C---:B------:R-:W-:Y:S01]  /*3690*/  HMMA.16816.F32.BF16 R44, R20.reuse, R86, R44 ;  /* 0x00000056142c723c */ /* 0x040fe2000004182c */
[----:B------:R-:W-:Y:S07]  /*36a0*/  LDSM.16.M88.4 R84, [R190+0x2800] ;  /* 0x00280000be54783b */ /* 0x000fee0000000200 */
[C---:B-1----:R-:W-:Y:S08]  /*36b0*/  HMMA.16816.F32.BF16 R52, R20.reuse, R48, R52 ;  /* 0x000000301434723c */ /* 0x042ff00000041834 */
[----:B------:R-:W-:Y:S08]  /*36c0*/  HMMA.16816.F32.BF16 R28, R20, R50, R24 ;  /* 0x00000032141c723c */ /* 0x000ff00000041818 */
[C---:B------:R-:W-:Y:S01]  /*36d0*/  HMMA.16816.F32.BF16 R24, R16.reuse, R56, R8 ;  /* 0x000000381018723c */ /* 0x040fe20000041808 */
[----:B------:R-:W-:Y:S07]  /*36e0*/  LDSM.16.M88.4 R8, [R192+0x4000] ;  /* 0x00400000c008783b */ /* 0x000fee0000000200 */
[C---:B------:R-:W-:Y:S01]  /*36f0*/  HMMA.16816.F32.BF16 R20, R16.reuse, R58, R4 ;  /* 0x0000003a1014723c */ /* 0x040fe20000041804 */
[----:B------:R-:W1:Y:S07]  /*3700*/  LDSM.16.M88.4 R56, [R184+0x3800] ;  /* 0x00380000b838783b */ /* 0x000e6e0000000200 */
[C---:B------:R-:W-:Y:S08]  /*3710*/  HMMA.16816.F32.BF16 R4, R16.reuse, R80, R32 ;  /* 0x000000501004723c */ /* 0x040ff00000041820 */
[C---:B------:R-:W-:Y:S01]  /*3720*/  HMMA.16816.F32.BF16 R36, R16.reuse, R82, R36 ;  /* 0x000000521024723c */ /* 0x040fe20000041824 */
[----:B------:R-:W4:Y:S07]  /*3730*/  LDSM.16.M88.4 R80, [R202] ;  /* 0x00000000ca50783b */ /* 0x000f2e0000000200 */
[C---:B------:R-:W-:Y:S08]  /*3740*/  HMMA.16816.F32.BF16 R40, R16.reuse, R92, R40 ;  /* 0x0000005c1028723c */ /* 0x040ff00000041828 */
[C---:B------:R-:W-:Y:S01]  /*3750*/  HMMA.16816.F32.BF16 R44, R16.reuse, R94, R44 ;  /* 0x0000005e102c723c */ /* 0x040fe2000004182c */
[----:B------:R-:W1:Y:S07]  /*3760*/  LDSM.16.M88.4 R92, [R201] ;  /* 0x00000000c95c783b */ /* 0x000e6e0000000200 */
[C---:B------:R-:W-:Y:S08]  /*3770*/  HMMA.16816.F32.BF16 R52, R16.reuse, R60, R52 ;  /* 0x0000003c1034723c */ /* 0x040ff00000041834 */
[----:B------:R-:W-:Y:S01]  /*3780*/  HMMA.16816.F32.BF16 R32, R16, R62, R28 ;  /* 0x0000003e1020723c */ /* 0x000fe2000004181c */
[----:B------:R-:W1:Y:S07]  /*3790*/  LDSM.16.M88.4 R60, [R200] ;  /* 0x00000000c83c783b */ /* 0x000e6e0000000200 */
[C---:B--2---:R-:W-:Y:S08]  /*37a0*/  HMMA.16816.F32.BF16 R28, R12.reuse, R72, R24 ;  /* 0x000000480c1c723c */ /* 0x044ff00000041818 */
[C---:B------:R-:W-:Y:S01]  /*37b0*/  HMMA.16816.F32.BF16 R24, R12.reuse, R74, R20 ;  /* 0x0000004a0c18723c */ /* 0x040fe20000041814 */
[----:B------:R-:W-:Y:S07]  /*37c0*/  LDSM.16.M88.4 R72, [R187+0x2000] ;  /* 0x00200000bb48783b */ /* 0x000fee0000000200 */
[C---:B------:R-:W-:Y:S01]  /*37d0*/  HMMA.16816.F32.BF16 R20, R12.reuse, R76, R4 ;  /* 0x0000004c0c14723c */ /* 0x040fe20000041804 */
[----:B------:R-:W-:Y:S07]  /*37e0*/  LDSM.16.M88.4 R4, [R194+0x4000] ;  /* 0x00400000c204783b */ /* 0x000fee0000000200 */
[C---:B------:R-:W-:Y:S01]  /*37f0*/  HMMA.16816.F32.BF16 R16, R12.reuse, R78, R36 ;  /* 0x0000004e0c10723c */ /* 0x040fe20000041824 */
[----:B------:R-:W2:Y:S07]  /*3800*/  LDSM.16.M88.4 R76, [R190+0x2000] ;  /* 0x00200000be4c783b */ /* 0x000eae0000000200 */
[C---:B------:R-:W-:Y:S08]  /*3810*/  HMMA.16816.F32.BF16 R40, R12.reuse, R88, R40 ;  /* 0x000000580c28723c */ /* 0x040ff00000041828 */
[C---:B------:R-:W-:Y:S01]  /*3820*/  HMMA.16816.F32.BF16 R48, R12.reuse, R90, R44 ;  /* 0x0000005a0c30723c */ /* 0x040fe2000004182c */
[----:B------:R-:W2:Y:S07]  /*3830*/  LDSM.16.M88.4 R88, [R190+0x3000] ;  /* 0x00300000be58783b */ /* 0x000eae0000000200 */
[C---:B-1----:R-:W-:Y:S08]  /*3840*/  HMMA.16816.F32.BF16 R44, R12.reuse, R56, R52 ;  /* 0x000000380c2c723c */ /* 0x042ff00000041834 */
[----:B------:R-:W-:Y:S08]  /*3850*/  HMMA.16816.F32.BF16 R36, R12, R58, R32 ;  /* 0x0000003a0c24723c */ /* 0x000ff00000041820 */
[C---:B------:R-:W-:Y:S08]  /*3860*/  HMMA.16816.F32.BF16 R32, R8.reuse, R64, R28 ;  /* 0x000000400820723c */ /* 0x040ff0000004181c */
[C---:B------:R-:W-:Y:S01]  /*3870*/  HMMA.16816.F32.BF16 R28, R8.reuse, R66, R24 ;  /* 0x00000042081c723c */ /* 0x040fe20000041818 */
[----:B------:R-:W1:Y:S07]  /*3880*/  LDSM.16.M88.4 R64, [R190+0x3800] ;  /* 0x00380000be40783b */ /* 0x000e6e0000000200 */
[C---:B----4-:R-:W-:Y:S01]  /*3890*/  HMMA.16816.F32.BF16 R24, R8.reuse, R80, R20 ;  /* 0x000000500818723c */ /* 0x050fe20000041814 */
[----:B------:R-:W4:Y:S07]  /*38a0*/  LDSM.16.M88.4 R20, [R193+0x4000] ;  /* 0x00400000c114783b */ /* 0x000f2e0000000200 */
[C---:B------:R-:W-:Y:S01]  /*38b0*/  HMMA.16816.F32.BF16 R16, R8.reuse, R82, R16 ;  /* 0x000000520810723c */ /* 0x040fe20000041810 */
[----:B------:R-:W1:Y:S07]  /*38c0*/  LDSM.16.M88.4 R80, [R187+0x2800] ;  /* 0x00280000bb50783b */ /* 0x000e6e0000000200 */
[C---:B------:R-:W-:Y:S01]  /*38d0*/  HMMA.16816.F32.BF16 R12, R8.reuse, R92, R40 ;  /* 0x0000005c080c723c */ /* 0x040fe20000041828 */
[----:B------:R-:W-:Y:S07]  /*38e0*/  LDSM.16.M88.4 R40, [R187+0x3000] ;  /* 0x00300000bb28783b */ /* 0x000fee0000000200 */
[C---:B------:R-:W-:Y:S08]  /*38f0*/  HMMA.16816.F32.BF16 R56, R8.reuse, R94, R48 ;  /* 0x0000005e0838723c */ /* 0x040ff00000041830 */
[C---:B------:R-:W-:Y:S08]  /*3900*/  HMMA.16816.F32.BF16 R48, R8.reuse, R60, R44 ;  /* 0x0000003c0830723c */ /* 0x040ff0000004182c */
        /* <DEDUP_REMOVED lines=8> */
[C---:B------:R-:W-:Y:S01]  /*3990*/  HMMA.16816.F32.BF16 R8, R4.reuse, R90, R56 ;  /* 0x0000005a0408723c */ /* 0x040fe20000041838 */
[----:B------:R-:W2:Y:S04]  /*39a0*/  LDSM.16.M88.4 R88, [R187+0x3800] ;  /* 0x00380000bb58783b */ /* 0x000ea80000000200 */
[----:B------:R-:W-:Y:S03]  /*39b0*/  LDSM.16.M88.4 R56, [R187+0x4000] ;  /* 0x00400000bb38783b */ /* 0x000fe60000000200 */
[C---:B------:R-:W-:Y:S01]  /*39c0*/  HMMA.16816.F32.BF16 R28, R4.reuse, R78, R28 ;  /* 0x0000004e041c723c */ /* 0x040fe2000004181c */
[----:B------:R-:W-:Y:S07]  /*39d0*/  LDSM.16.M88.4 R76, [R184+0x5800] ;  /* 0x00580000b84c783b */ /* 0x000fee0000000200 */
[C---:B-1----:R-:W-:Y:S08]  /*39e0*/  HMMA.16816.F32.BF16 R48, R4.reuse, R64, R48 ;  /* 0x000000400430723c */ /* 0x042ff00000041830 */
[----:B------:R-:W-:Y:S01]  /*39f0*/  HMMA.16816.F32.BF16 R96, R4, R66, R44 ;  /* 0x000000420460723c */ /* 0x000fe2000004182c */
[----:B------:R-:W-:Y:S04]  /*3a00*/  LDSM.16.M88.4 R64, [R198] ;  /* 0x00000000c640783b */ /* 0x000fe80000000200 */
[----:B------:R-:W-:Y:S03]  /*3a10*/  LDSM.16.M88.4 R44, [R184+0x5000] ;  /* 0x00500000b82c783b */ /* 0x000fe60000000200 */
[C---:B----4-:R-:W-:Y:S01]  /*3a20*/  HMMA.16816.F32.BF16 R4, R20.reuse, R72, R36 ;  /* 0x000000481404723c */ /* 0x050fe20000041824 */
[----:B------:R-:W1:Y:S07]  /*3a30*/  LDSM.16.M88.4 R36, [R199] ;  /* 0x00000000c724783b */ /* 0x000e6e0000000200 */
[C---:B------:R-:W-:Y:S08]  /*3a40*/  HMMA.16816.F32.BF16 R28, R20.reuse, R74, R28 ;  /* 0x0000004a141c723c */ /* 0x040ff0000004181c */
[----:B------:R-:W-:Y:S01]  /*3a50*/  HMMA.16816.F32.BF16 R72, R20, R82, R52 ;  /* 0x000000521448723c */ /* 0x000fe20000041834 */
[----:B------:R-:W4:Y:S07]  /*3a60*/  LDSM.16.M88.4 R52, [R184+0x4800] ;  /* 0x00480000b834783b */ /* 0x000f2e0000000200 */
[----:B--2---:R-:W-:Y:S08]  /*3a70*/  HMMA.16816.F32.BF16 R4, R16, R60, R4 ;  /* 0x0000003c1004723c */ /* 0x004ff00000041804 */
[C---:B------:R-:W-:Y:S08]  /*3a80*/  HMMA.16816.F32.BF16 R32, R20.reuse, R80, R32 ;  /* 0x000000501420723c */ /* 0x040ff00000041820 */
[C---:B------:R-:W-:Y:S01]  /*3a90*/  HMMA.16816.F32.BF16 R80, R20.reuse, R42, R8 ;  /* 0x0000002a1450723c */ /* 0x040fe20000041808 */
[----:B------:R-:W-:Y:S07]  /*3aa0*/  LDSM.16.M88.4 R8, [R194+0x8000] ;  /* 0x00800000c208783b */ /* 0x000fee0000000200 */
[----:B------:R-:W-:Y:S01]  /*3ab0*/  HMMA.16816.F32.BF16 R92, R20, R88, R48 ;  /* 0x00000058145c723c */ /* 0x000fe20000041830 */
[----:B------:R-:W2:Y:S07]  /*3ac0*/  LDSM.16.M88.4 R48, [R190+0x4000] ;  /* 0x00400000be30783b */ /* 0x000eae0000000200 */
[----:B------:R-:W-:Y:S01]  /*3ad0*/  HMMA.16816.F32.BF16 R28, R16, R62, R28 ;  /* 0x0000003e101c723c */ /* 0x000fe2000004181c */
[----:B------:R-:W-:Y:S07]  /*3ae0*/  LDSM.16.M88.4 R60, [R190+0x4800] ;  /* 0x00480000be3c783b */ /* 0x000fee0000000200 */
[----:B------:R-:W-:Y:S08]  /*3af0*/  HMMA.16816.F32.BF16 R84, R20, R40, R24 ;  /* 0x000000281454723c */ /* 0x000ff00000041818 */
[C---:B-1----:R-:W-:Y:S01]  /*3b00*/  HMMA.16816.F32.BF16 R24, R12.reuse, R36, R4 ;  /* 0x000000240c18723c */ /* 0x042fe20000041804 */
[----:B------:R-:W1:Y:S07]  /*3b10*/  LDSM.16.M88.4 R4, [R193+0x8000] ;  /* 0x00800000c104783b */ /* 0x000e6e0000000200 */
[----:B------:R-:W-:Y:S08]  /*3b20*/  HMMA.16816.F32.BF16 R28, R12, R38, R28 ;  /* 0x000000260c1c723c */ /* 0x000ff0000004181c */
[----:B----4-:R-:W-:Y:S08]  /*3b30*/  HMMA.16816.F32.BF16 R32, R16, R52, R32 ;  /* 0x000000341020723c */ /* 0x010ff00000041820 */
[----:B--2---:R-:W-:Y:S08]  /*3b40*/  HMMA.16816.F32.BF16 R24, R8, R48, R24 ;  /* 0x000000300818723c */ /* 0x004ff00000041818 */
[----:B------:R-:W-:Y:S01]  /*3b50*/  HMMA.16816.F32.BF16 R40, R16, R54, R72 ;  /* 0x000000361028723c */ /* 0x000fe20000041848 */
[----:B------:R-:W2:Y:S04]  /*3b60*/  LDSM.16.M88.4 R72, [R197] ;  /* 0x00000000c548783b */ /* 0x000ea80000000200 */
[----:B------:R-:W4:Y:S03]  /*3b70*/  LDSM.16.M88.4 R52, [R187+0x4800] ;  /* 0x00480000bb34783b */ /* 0x000f260000000200 */
        /* <DEDUP_REMOVED lines=13> */
[----:B---3--:R-:W-:-:S07]  /*3c50*/  FMUL.FTZ R0, R49, c[0x0][0x320] ;  /* 0x0000c80031007a20 */ /* 0x008fce0000410000 */
[----:B------:R-:W-:Y:S01]  /*3c60*/  HMMA.16816.F32.BF16 R20, R8, R62, R32 ;  /* 0x0000003e0814723c */ /* 0x000fe20000041820 */
[----:B------:R-:W2:Y:S07]  /*3c70*/  LDSM.16.M88.4 R60, [R196] ;  /* 0x00000000c43c783b */ /* 0x000eae0000000200 */
[----:B------:R-:W-:Y:S01]  /*3c80*/  HMMA.16816.F32.BF16 R64, R16, R76, R92 ;  /* 0x0000004c1040723c */ /* 0x000fe2000004185c */
[----:B------:R3:W1:Y:S07]  /*3c90*/  MUFU.TANH R76, R0 ;  /* 0x00000000004c7308 */ /* 0x00066e0000002400 */
[----:B----4-:R-:W-:Y:S01]  /*3ca0*/  HMMA.16816.F32.BF16 R36, R4, R52, R36 ;  /* 0x000000340424723c */ /* 0x010fe20000041824 */
[----:B---3--:R-:W-:-:S04]  /*3cb0*/  FMUL.FTZ R0, R50, c[0x0][0x320] ;  /* 0x0000c80032007a20 */ /* 0x008fc80000410000 */
        /* <DEDUP_REMOVED lines=103> */
.L_x_895:
[----:B--234-:R-:W-:Y:S05]  /*4330*/  BSYNC B0 ;  /* 0x0000000000007941 */ /* 0x01cfea0003800000 */
.L_x_894:
[----:B-1----:R-:W2:Y:S01]  /*4340*/  LDL R0, [R1+0x4] ;  /* 0x0000040001007983 */ /* 0x002ea20000100800 */
[----:B------:R-:W-:-:S03]  /*4350*/  IMAD.IADD R3, R100, 0x1, -R229 ;  /* 0x0000000164037824 */ /* 0x000fc600078e0ae5 */
[----:B------:R-:W-:Y:S04]  /*4360*/  LDSM.16.MT88.4 R28, [R185] ;  /* 0x00000000b91c783b */ /* 0x000fe80000004200 */
[----:B------:R-:W-:Y:S04]  /*4370*/  LDSM.16.MT88.4 R32, [R189+0x2000] ;  /* 0x00200000bd20783b */ /* 0x000fe80000004200 */
[----:B------:R-:W0:Y:S01]  /*4380*/  LDGDEPBAR ;  /* 0x00000000000079af */ /* 0x000e220000000000 */
[----:B--2---:R-:W-:-:S04]  /*4390*/  IMAD.IADD R0, R0, 0x1, R233 ;  /* 0x0000000100007824 */ /* 0x004fc800078e02e9 */
[----:B------:R-:W-:-:S05]  /*43a0*/  @P2 IMAD.HI.U32 R2, R0, c[0x0][0x2c8], RZ ;  /* 0x0000b20000022a27 */ /* 0x000fca00078e00ff */
[----:B------:R-:W-:-:S05]  /*43b0*/  @P2 SHF.R.U32.HI R0, RZ, c[0x0][0x2cc], R2 ;  /* 0x0000b300ff002a19 */ /* 0x000fca0000011602 */
[----:B------:R-:W1:Y:S04]  /*43c0*/  SHFL.IDX PT, R2, R0, RZ, 0x1c1f ;  /* 0x001c1fff00027589 */ /* 0x000e6800000e0000 */
[----:B------:R2:W3:Y:S02]  /*43d0*/  SHFL.IDX PT, R4, R0, 0x1, 0x1c1f ;  /* 0x003c1f0000047f89 */ /* 0x0004e400000e0000 */
[----:B--2---:R-:W-:-:S04]  /*43e0*/  IMAD.MOV.U32 R0, RZ, RZ, -0x40 ;  /* 0xffffffc0ff007424 */ /* 0x004fc800078e00ff */
[----:B------:R-:W-:-:S05]  /*43f0*/  IMAD R0, R68, R0, 0x1 ;  /* 0x0000000144007424 */ /* 0x000fca00078e0200 */
[----:B------:R-:W-:-:S05]  /*4400*/  IADD3 R0, -R229, R0, R230 ;  /* 0x00000000e5007210 */ /* 0x000fca0007ffe1e6 */
[----:B------:R-:W-:-:S04]  /*4410*/  IMAD.IADD R0, R0, 0x1, -R231 ;  /* 0x0000000100007824 */ /* 0x000fc800078e0ae7 */
[C---:B-1----:R-:W-:Y:S02]  /*4420*/  IMAD.IADD R2, R0.reuse, 0x1, R2 ;  /* 0x0000000100027824 */ /* 0x042fe400078e0202 */
[----:B---3--:R-:W-:-:S03]  /*4430*/  IMAD.IADD R0, R0, 0x1, R4 ;  /* 0x0000000100007824 */ /* 0x008fc600078e0204 */
[C---:B------:R-:W-:Y:S02]  /*4440*/  IMNMX R2, R3.reuse, R2, PT ;  /* 0x0000000203027217 */ /* 0x040fe40003800200 */
[----:B------:R-:W-:Y:S02]  /*4450*/  IMNMX R0, R3, R0, PT ;  /* 0x0000000003007217 */ /* 0x000fe40003800200 */
[C---:B------:R-:W-:Y:S02]  /*4460*/  ISETP.GT.AND P0, PT, R2.reuse, RZ, PT ;  /* 0x000000ff0200720c */ /* 0x040fe40003f04270 */
[C---:B------:R-:W-:Y:S02]  /*4470*/  ISETP.GT.AND P6, PT, R2.reuse, 0x1, PT ;  /* 0x000000010200780c */ /* 0x040fe40003fc4270 */
[----:B------:R-:W-:Y:S02]  /*4480*/  ISETP.GT.AND P1, PT, R2, 0x8, PT ;  /* 0x000000080200780c */ /* 0x000fe40003f24270 */
[----:B------:R-:W-:-:S02]  /*4490*/  FSEL R6, R80, -INF , P0 ;  /* 0xff80000050067808 */ /* 0x000fc40000000000 */
[----:B------:R-:W-:Y:S02]  /*44a0*/  ISETP.GT.AND P0, PT, R2, 0x9, PT ;  /* 0x000000090200780c */ /* 0x000fe40003f04270 */
[----:B------:R-:W-:Y:S02]  /*44b0*/  FSEL R7, R76, -INF , P6 ;  /* 0xff8000004c077808 */ /* 0x000fe40003000000 */
[----:B------:R-:W-:Y:S02]  /*44c0*/  FSEL R11, R70, -INF , P1 ;  /* 0xff800000460b7808 */ /* 0x000fe40000800000 */
        /* <DEDUP_REMOVED lines=9> */
[----:B------:R-:W-:Y:S02]  /*4560*/  FMNMX.FTZ R3, R6, R7, !PT ;  /* 0x0000000706037209 */ /* 0x000fe40007810000 */
[C---:B------:R-:W-:Y:S02]  /*4570*/  ISETP.GT.AND P0, PT, R2.reuse, 0x21, PT ;  /* 0x000000210200780c */ /* 0x040fe40003f04270 */
[----:B------:R-:W-:Y:S02]  /*4580*/  FSEL R43, R43, -INF , P6 ;  /* 0xff8000002b2b7808 */ /* 0x000fe40003000000 */
[----:B------:R-:W-:Y:S02]  /*4590*/  FSEL R102, R25, -INF , P1 ;  /* 0xff80000019667808 */ /* 0x000fe40000800000 */
[C---:B------:R-:W-:Y:S02]  /*45a0*/  ISETP.GT.AND P6, PT, R2.reuse, 0x28, PT ;  /* 0x000000280200780c */ /* 0x040fe40003fc4270 */
[----:B------:R-:W-:-:S02]  /*45b0*/  ISETP.GT.AND P1, PT, R2, 0x29, PT ;  /* 0x000000290200780c */ /* 0x000fc40003f24270 */
[----:B------:R-:W-:Y:S02]  /*45c0*/  FMNMX.FTZ R3, R11, R3, !PT ;  /* 0x000000030b037209 */ /* 0x000fe40007810000 */
[----:B------:R-:W-:Y:S02]  /*45d0*/  FSEL R116, R24, -INF , P0 ;  /* 0xff80000018747808 */ /* 0x000fe40000000000 */
[----:B------:R-:W-:Y:S02]  /*45e0*/  ISETP.GT.AND P0, PT, R2, 0x30, PT ;  /* 0x000000300200780c */ /* 0x000fe40003f04270 */
[----:B------:R-:W-:Y:S02]  /*45f0*/  FSEL R124, R18, -INF , P6 ;  /* 0xff800000127c7808 */ /* 0x000fe40003000000 */
[----:B------:R-:W-:Y:S02]  /*4600*/  FSEL R125, R17, -INF , P1 ;  /* 0xff800000117d7808 */ /* 0x000fe40000800000 */
[----:B------:R-:W-:-:S02]  /*4610*/  ISETP.GT.AND P6, PT, R2, 0x31, PT ;  /* 0x000000310200780c */ /* 0x000fc40003fc4270 */
[----:B------:R-:W-:Y:S02]  /*4620*/  ISETP.GT.AND P1, PT, R2, 0x38, PT ;  /* 0x000000380200780c */ /* 0x000fe40003f24270 */
[----:B------:R-:W-:Y:S02]  /*4630*/  FMNMX.FTZ R3, R12, R3, !PT ;  /* 0x000000030c037209 */ /* 0x000fe40007810000 */
[----:B------:R-:W-:Y:S02]  /*4640*/  FSEL R127, R16, -INF , P0 ;  /* 0xff800000107f7808 */ /* 0x000fe40000000000 */
[----:B------:R-:W-:Y:S02]  /*4650*/  ISETP.GT.AND P0, PT, R2, 0x39, PT ;  /* 0x000000390200780c */ /* 0x000fe40003f04270 */
[----:B------:R-:W-:Y:S02]  /*4660*/  FSEL R228, R10, -INF , P6 ;  /* 0xff8000000ae47808 */ /* 0x000fe40003000000 */
[----:B------:R-:W-:-:S02]  /*4670*/  FSEL R240, R9, -INF , P1 ;  /* 0xff80000009f07808 */ /* 0x000fc40000800000 */
[C---:B------:R-:W-:Y:S02]  /*4680*/  ISETP.GT.AND P6, PT, R0.reuse, RZ, PT ;  /* 0x000000ff0000720c */ /* 0x040fe40003fc4270 */
[----:B------:R-:W-:Y:S02]  /*4690*/  ISETP.GT.AND P1, PT, R0, 0x1, PT ;  /* 0x000000010000780c */ /* 0x000fe40003f24270 */
[----:B------:R-:W-:Y:S02]  /*46a0*/  FMNMX.FTZ R3, R37, R3, !PT ;  /* 0x0000000325037209 */ /* 0x000fe40007810000 */
[----:B------:R-:W-:Y:S02]  /*46b0*/  FSEL R241, R8, -INF , P0 ;  /* 0xff80000008f17808 */ /* 0x000fe40000000000 */
[----:B------:R-:W-:Y:S02]  /*46c0*/  ISETP.GT.AND P0, PT, R0, 0x8, PT ;  /* 0x000000080000780c */ /* 0x000fe40003f04270 */
[----:B------:R-:W-:-:S02]  /*46d0*/  FSEL R8, R73, -INF , P6 ;  /* 0xff80000049087808 */ /* 0x000fc40003000000 */
[----:B------:R-:W-:Y:S02]  /*46e0*/  FSEL R10, R72, -INF , P1 ;  /* 0xff800000480a7808 */ /* 0x000fe40000800000 */
        /* <DEDUP_REMOVED lines=31> */
[----:B------:R-:W-:Y:S01]  /*48e0*/  FMNMX.FTZ R2, R103, R2, !PT ;  /* 0x0000000267027209 */ /* 0x000fe20007810000 */
[----:B------:R-:W-:Y:S01]  /*48f0*/  LDSM.16.MT88.4 R24, [R186] ;  /* 0x00000000ba18783b */ /* 0x000fe20000004200 */
        /* <DEDUP_REMOVED lines=10> */
[----:B------:R-:W-:Y:S01]  /*49a0*/  FSEL R126, R20, -INF , P0 ;  /* 0xff800000147e7808 */ /* 0x000fe20000000000 */
[----:B------:R-:W1:Y:S01]  /*49b0*/  SHFL.BFLY PT, R5, R3, 0x2, 0x1f ;  /* 0x0c401f0003057f89 */ /* 0x000e6200000e0000 */
[----:B------:R-:W-:Y:S02]  /*49c0*/  FMNMX.FTZ R2, R117, R2, !PT ;  /* 0x0000000275027209 */ /* 0x000fe40007810000 */
[----:B------:R-:W-:Y:S01]  /*49d0*/  ISETP.GT.AND P0, PT, R0, 0x38, PT ;  /* 0x000000380000780c */ /* 0x000fe20003f04270 */
[----:B------:R-:W-:Y:S01]  /*49e0*/  LDSM.16.MT88.4 R20, [R189] ;  /* 0x00000000bd14783b */ /* 0x000fe20000004200 */
[----:B------:R-:W-:Y:S02]  /*49f0*/  FSEL R227, R19, -INF , P1 ;  /* 0xff80000013e37808 */ /* 0x000fe40000800000 */
[----:B------:R-:W-:Y:S01]  /*4a00*/  FMNMX.FTZ R2, R126, R2, !PT ;  /* 0x000000027e027209 */ /* 0x000fe20007810000 */
[----:B------:R-:W-:Y:S01]  /*4a10*/  LDSM.16.MT88.4 R16, [R188] ;  /* 0x00000000bc10783b */ /* 0x000fe20000004200 */
[----:B------:R-:W-:-:S02]  /*4a20*/  ISETP.GT.AND P1, PT, R0, 0x39, PT ;  /* 0x000000390000780c */ /* 0x000fc40003f24270 */
[----:B------:R-:W-:Y:S02]  /*4a30*/  FSEL R226, R15, -INF , P0 ;  /* 0xff8000000fe27808 */ /* 0x000fe40000000000 */
[----:B------:R-:W-:Y:S02]  /*4a40*/  FMNMX.FTZ R2, R227, R2, !PT ;  /* 0x00000002e3027209 */ /* 0x000fe40007810000 */
[----:B------:R-:W-:Y:S02]  /*4a50*/  FSEL R234, R14, -INF , P1 ;  /* 0xff8000000eea7808 */ /* 0x000fe40000800000 */
[----:B------:R-:W-:-:S04]  /*4a60*/  FMNMX.FTZ R2, R226, R2, !PT ;  /* 0x00000002e2027209 */ /* 0x000fc80007810000 */
[----:B------:R-:W-:Y:S02]  /*4a70*/  FMNMX.FTZ R2, R234, R2, !PT ;  /* 0x00000002ea027209 */ /* 0x000fe40007810000 */
[----:B-1----:R-:W-:-:S03]  /*4a80*/  FMNMX.FTZ R0, R3, R5, !PT ;  /* 0x0000000503007209 */ /* 0x002fc60007810000 */
[----:B------:R-:W1:Y:S04]  /*4a90*/  SHFL.BFLY PT, R4, R2, 0x2, 0x1f ;  /* 0x0c401f0002047f89 */ /* 0x000e6800000e0000 */
[----:B------:R-:W2:Y:S01]  /*4aa0*/  SHFL.BFLY PT, R5, R0, 0x1, 0x1f ;  /* 0x0c201f0000057f89 */ /* 0x000ea200000e0000 */
[----:B-1----:R-:W-:Y:S02]  /*4ab0*/  FMNMX.FTZ R3, R2, R4, !PT ;  /* 0x0000000402037209 */ /* 0x002fe40007810000 */
[----:B--2---:R-:W-:-:S03]  /*4ac0*/  FMNMX.FTZ R101, R0, R5, !PT ;  /* 0x0000000500657209 */ /* 0x004fc60007810000 */
[----:B------:R-:W1:Y:S01]  /*4ad0*/  SHFL.BFLY PT, R4, R3, 0x1, 0x1f ;  /* 0x0c201f0003047f89 */ /* 0x000e6200000e0000 */
[C---:B------:R-:W-:Y:S01]  /*4ae0*/  FSETP.NEU.FTZ.AND P0, PT, R101.reuse, -INF , PT ;  /* 0xff8000006500780b */ /* 0x040fe20003f1d000 */
[----:B------:R-:W-:-:S05]  /*4af0*/  FMUL.FTZ R2, R101, c[0x0][0x2d0] ;  /* 0x0000b40065027a20 */ /* 0x000fca0000410000 */
[----:B------:R-:W-:-:S05]  /*4b00*/  FSEL R2, R2, RZ, P0 ;  /* 0x000000ff02027208 */ /* 0x000fca0000000000 */
[----:B------:R-:W-:-:S04]  /*4b10*/  FFMA.FTZ R0, R6, c[0x0][0x2d0], -R2 ;  /* 0x0000b40006007a23 */ /* 0x000fc80000010802 */
[----:B------:R2:W-:Y:S01]  /*4b20*/  MUFU.EX2 R213, R0 ;  /* 0x0000000000d57308 */ /* 0x0005e20000000800 */
[----:B-1----:R-:W-:Y:S01]  /*4b30*/  FMNMX.FTZ R100, R3, R4, !PT ;  /* 0x0000000403647209 */ /* 0x002fe20007810000 */
[----:B------:R-:W-:-:S03]  /*4b40*/  FFMA.FTZ R3, R11, c[0x0][0x2d0], -R2 ;  /* 0x0000b4000b037a23 */ /* 0x000fc60000010802 */
[----:B------:R-:W-:-:S03]  /*4b50*/  FSETP.NEU.FTZ.AND P0, PT, R100, -INF , PT ;  /* 0xff8000006400780b */ /* 0x000fc60003f1d000 */
[----:B------:R1:W-:Y:S01]  /*4b60*/  MUFU.EX2 R211, R3 ;  /* 0x0000000300d37308 */ /* 0x0003e20000000800 */
[----:B--2---:R-:W-:-:S07]  /*4b70*/  FFMA.FTZ R0, R7, c[0x0][0x2d0], -R2 ;  /* 0x0000b40007007a23 */ /* 0x004fce0000010802 */
[----:B------:R2:W3:Y:S01]  /*4b80*/  MUFU.EX2 R214, R0 ;  /* 0x0000000000d67308 */ /* 0x0004e20000000800 */
[----:B-1----:R-:W-:-:S07]  /*4b90*/  FFMA.FTZ R3, R12, c[0x0][0x2d0], -R2 ;  /* 0x0000b4000c037a23 */ /* 0x002fce0000010802 */
[----:B------:R1:W4:Y:S01]  /*4ba0*/  MUFU.EX2 R210, R3 ;  /* 0x0000000300d27308 */ /* 0x0003220000000800 */
[----:B--2---:R-:W-:Y:S01]  /*4bb0*/  FMUL.FTZ R0, R100, c[0x0][0x2d0] ;  /* 0x0000b40064007a20 */ /* 0x004fe20000410000 */
[----:B---3--:R-:W-:-:S04]  /*4bc0*/  F2FP.BF16.PACK_AB R4, R214, R213 ;  /* 0x000000d5d604723e */ /* 0x008fc800000010ff */
[----:B------:R-:W-:-:S05]  /*4bd0*/  FSEL R0, R0, RZ, P0 ;  /* 0x000000ff00007208 */ /* 0x000fca0000000000 */
[----:B-1----:R-:W-:Y:S01]  /*4be0*/  FFMA.FTZ R3, R8, c[0x0][0x2d0], -R0 ;  /* 0x0000b40008037a23 */ /* 0x002fe20000010800 */
[----:B----4-:R-:W-:-:S03]  /*4bf0*/  F2FP.BF16.PACK_AB R6, R210, R211 ;  /* 0x000000d3d206723e */ /* 0x010fc600000010ff */
[----:B------:R1:W-:Y:S02]  /*4c00*/  MUFU.EX2 R212, R3 ;  /* 0x0000000300d47308 */ /* 0x0003e40000000800 */
[----:B-1----:R-:W-:-:S06]  /*4c10*/  FFMA.FTZ R3, R10, c[0x0][0x2d0], -R0 ;  /* 0x0000b4000a037a23 */ /* 0x002fcc0000010800 */
[----:B------:R1:W2:Y:S02]  /*4c20*/  MUFU.EX2 R252, R3 ;  /* 0x0000000300fc7308 */ /* 0x0002a40000000800 */
[--C-:B-1----:R-:W-:Y:S01]  /*4c30*/  FFMA.FTZ R3, R9, c[0x0][0x2d0], -R0.reuse ;  /* 0x0000b40009037a23 */ /* 0x102fe20000010800 */
[----:B--2---:R-:W-:Y:S01]  /*4c40*/  F2FP.BF16.PACK_AB R5, R252, R212 ;  /* 0x000000d4fc05723e */ /* 0x004fe200000010ff */
[----:B------:R-:W-:Y:S04]  /*4c50*/  LDSM.16.MT88.4 R8, [R186+0x2000] ;  /* 0x00200000ba08783b */ /* 0x000fe80000004200 */
[----:B------:R1:W-:Y:S02]  /*4c60*/  MUFU.EX2 R251, R3 ;  /* 0x0000000300fb7308 */ /* 0x0003e40000000800 */
[----:B-1----:R-:W-:-:S02]  /*4c70*/  FFMA.FTZ R3, R13, c[0x0][0x2d0], -R0 ;  /* 0x0000b4000d037a23 */ /* 0x002fc40000010800 */
        /* <DEDUP_REMOVED lines=12> */
[----:B------:R-:W3:Y:S07]  /*4d40*/  LDSM.16.MT88.4 R16, [R186+0x4000] ;  /* 0x00400000ba10783b */ /* 0x000eee0000004200 */
[----:B------:R-:W-:Y:S01]  /*4d50*/  HMMA.16816.F32.BF16 R104, R4, R20, RZ ;  /* 0x000000140468723c */ /* 0x000fe200000418ff */
[----:B--2---:R-:W-:-:S04]  /*4d60*/  FFMA.FTZ R3, R40, c[0x0][0x2d0], -R2 ;  /* 0x0000b40028037a23 */ /* 0x004fc80000010802 */
[----:B------:R2:W-:Y:S03]  /*4d70*/  MUFU.EX2 R247, R3 ;  /* 0x0000000300f77308 */ /* 0x0005e60000000800 */
[C---:B------:R-:W-:Y:S01]  /*4d80*/  HMMA.16816.F32.BF16 R88, R4.reuse, R22, RZ ;  /* 0x000000160458723c */ /* 0x040fe200000418ff */
[----:B------:R-:W3:Y:S07]  /*4d90*/  LDSM.16.MT88.4 R20, [R185+0x4000] ;  /* 0x00400000b914783b */ /* 0x000eee0000004200 */
[----:B-1----:R-:W-:Y:S01]  /*4da0*/  HMMA.16816.F32.BF16 R68, R4, R12, RZ ;  /* 0x0000000c0444723c */ /* 0x002fe200000418ff */
[----:B--2---:R-:W-:-:S07]  /*4db0*/  FFMA.FTZ R3, R43, c[0x0][0x2d0], -R2 ;  /* 0x0000b4002b037a23 */ /* 0x004fce0000010802 */
[C---:B------:R-:W-:Y:S01]  /*4dc0*/  HMMA.16816.F32.BF16 R64, R4.reuse, R14, RZ ;  /* 0x0000000e0440723c */ /* 0x040fe200000418ff */
[----:B------:R-:W1:Y:S01]  /*4dd0*/  LDSM.16.MT88.4 R12, [R189+0x4000] ;  /* 0x00400000bd0c783b */ /* 0x000e620000004200 */
[----:B------:R2:W-:Y:S06]  /*4de0*/  MUFU.EX2 R250, R3 ;  /* 0x0000000300fa7308 */ /* 0x0005ec0000000800 */
[C---:B------:R-:W-:Y:S08]  /*4df0*/  HMMA.16816.F32.BF16 R60, R4.reuse, R8, RZ ;  /* 0x00000008043c723c */ /* 0x040ff000000418ff */
[----:B------:R-:W-:Y:S01]  /*4e00*/  HMMA.16816.F32.BF16 R52, R4, R10, RZ ;  /* 0x0000000a0434723c */ /* 0x000fe200000418ff */
[----:B------:R-:W1:Y:S01]  /*4e10*/  LDSM.16.MT88.4 R8, [R188+0x4000] ;  /* 0x00400000bc08783b */ /* 0x000e620000004200 */
[----:B--2---:R-:W-:-:S04]  /*4e20*/  FFMA.FTZ R3, R36, c[0x0][0x2d0], -R0 ;  /* 0x0000b40024037a23 */ /* 0x004fc80000010800 */
[----:B------:R2:W-:Y:S02]  /*4e30*/  MUFU.EX2 R242, R3 ;  /* 0x0000000300f27308 */ /* 0x0005e40000000800 */
[C---:B------:R-:W-:Y:S08]  /*4e40*/  HMMA.16816.F32.BF16 R76, R4.reuse, R24, RZ ;  /* 0x00000018044c723c */ /* 0x040ff000000418ff */
[----:B------:R-:W-:Y:S01]  /*4e50*/  HMMA.16816.F32.BF16 R92, R4, R26, RZ ;  /* 0x0000001a045c723c */ /* 0x000fe200000418ff */
[----:B------:R-:W1:Y:S01]  /*4e60*/  LDSM.16.MT88.4 R24, [R189+0x800] ;  /* 0x00080000bd18783b */ /* 0x000e620000004200 */
[----:B--2---:R-:W-:-:S06]  /*4e70*/  FFMA.FTZ R3, R41, c[0x0][0x2d0], -R0 ;  /* 0x0000b40029037a23 */ /* 0x004fcc0000010800 */
[C---:B---3--:R-:W-:Y:S01]  /*4e80*/  HMMA.16816.F32.BF16 R44, R4.reuse, R28, RZ ;  /* 0x0000001c042c723c */ /* 0x048fe200000418ff */
[----:B------:R2:W3:Y:S07]  /*4e90*/  MUFU.EX2 R245, R3 ;  /* 0x0000000300f57308 */ /* 0x0004ee0000000800 */
[C---:B------:R-:W-:Y:S01]  /*4ea0*/  HMMA.16816.F32.BF16 R108, R4.reuse, R30, RZ ;  /* 0x0000001e046c723c */ /* 0x040fe200000418ff */
[----:B------:R-:W1:Y:S07]  /*4eb0*/  LDSM.16.MT88.4 R28, [R186+0x800] ;  /* 0x00080000ba1c783b */ /* 0x000e6e0000004200 */
[----:B------:R-:W-:Y:S01]  /*4ec0*/  HMMA.16816.F32.BF16 R56, R4, R32, RZ ;  /* 0x000000200438723c */ /* 0x000fe200000418ff */
[----:B--2---:R-:W-:-:S04]  /*4ed0*/  FFMA.FTZ R3, R39, c[0x0][0x2d0], -R0 ;  /* 0x0000b40027037a23 */ /* 0x004fc80000010800 */
[----:B------:R2:W-:Y:S03]  /*4ee0*/  MUFU.EX2 R244, R3 ;  /* 0x0000000300f47308 */ /* 0x0005e60000000800 */
[C---:B------:R-:W-:Y:S01]  /*4ef0*/  HMMA.16816.F32.BF16 R48, R4.reuse, R34, RZ ;  /* 0x000000220430723c */ /* 0x040fe200000418ff */
[----:B------:R-:W3:Y:S07]  /*4f00*/  LDSM.16.MT88.4 R32, [R185+0x800] ;  /* 0x00080000b920783b */ /* 0x000eee0000004200 */
[----:B------:R-:W-:Y:S01]  /*4f10*/  HMMA.16816.F32.BF16 R36, R4, R16, RZ ;  /* 0x000000100424723c */ /* 0x000fe200000418ff */
[----:B--2---:R-:W-:-:S07]  /*4f20*/  FFMA.FTZ R3, R42, c[0x0][0x2d0], -R0 ;  /* 0x0000b4002a037a23 */ /* 0x004fce0000010800 */
[C---:B------:R-:W-:Y:S01]  /*4f30*/  HMMA.16816.F32.BF16 R128, R4.reuse, R18, RZ ;  /* 0x000000120480723c */ /* 0x040fe200000418ff */
[----:B------:R-:W2:Y:S01]  /*4f40*/  LDSM.16.MT88.4 R16, [R185+0x2800] ;  /* 0x00280000b910783b */ /* 0x000ea20000004200 */
[----:B------:R1:W1:Y:S06]  /*4f50*/  MUFU.EX2 R246, R3 ;  /* 0x0000000300f67308 */ /* 0x00026c0000000800 */
[C---:B------:R-:W-:Y:S08]  /*4f60*/  HMMA.16816.F32.BF16 R112, R4.reuse, R20, RZ ;  /* 0x000000140470723c */ /* 0x040ff000000418ff */
[----:B------:R-:W-:Y:S01]  /*4f70*/  HMMA.16816.F32.BF16 R120, R4, R22, RZ ;  /* 0x000000160478723c */ /* 0x000fe200000418ff */
[----:B------:R-:W2:Y:S01]  /*4f80*/  LDSM.16.MT88.4 R20, [R188+0x800] ;  /* 0x00080000bc14783b */ /* 0x000ea20000004200 */
[----:B-1----:R-:W-:-:S04]  /*4f90*/  FFMA.FTZ R3, R102, c[0x0][0x2d0], -R2 ;  /* 0x0000b40066037a23 */ /* 0x002fc80000010802 */
[----:B------:R1:W-:Y:S02]  /*4fa0*/  MUFU.EX2 R218, R3 ;  /* 0x0000000300da7308 */ /* 0x0003e40000000800 */
[C---:B------:R-:W-:Y:S08]  /*4fb0*/  HMMA.16816.F32.BF16 R132, R4.reuse, R12, RZ ;  /* 0x0000000c0484723c */ /* 0x040ff000000418ff */
[----:B------:R-:W-:Y:S01]  /*4fc0*/  HMMA.16816.F32.BF16 R144, R4, R14, RZ ;  /* 0x0000000e0490723c */ /* 0x000fe200000418ff */
[----:B------:R-:W2:Y:S01]  /*4fd0*/  LDSM.16.MT88.4 R12, [R186+0x2800] ;  /* 0x00280000ba0c783b */ /* 0x000ea20000004200 */
[----:B-1----:R-:W-:-:S06]  /*4fe0*/  FFMA.FTZ R3, R116, c[0x0][0x2d0], -R2 ;  /* 0x0000b40074037a23 */ /* 0x002fcc0000010802 */
[C---:B------:R-:W-:Y:S01]  /*4ff0*/  HMMA.16816.F32.BF16 R148, R4.reuse, R8, RZ ;  /* 0x000000080494723c */ /* 0x040fe200000418ff */
[----:B------:R-:W-:Y:S01]  /*5000*/  IMAD.MOV.U32 R116, RZ, RZ, R214 ;  /* 0x000000ffff747224 */ /* 0x000fe200078e00d6 */
[----:B------:R1:W1:Y:S06]  /*5010*/  MUFU.EX2 R217, R3 ;  /* 0x0000000300d97308 */ /* 0x00026c0000000800 */
[----:B------:R-:W-:Y:S01]  /*5020*/  HMMA.16816.F32.BF16 R140, R4, R10, RZ ;  /* 0x0000000a048c723c */ /* 0x000fe200000418ff */
[----:B------:R-:W2:Y:S06]  /*5030*/  LDSM.16.MT88.4 R8, [R189+0x2800] ;  /* 0x00280000bd08783b */ /* 0x000eac0000004200 */
[----:B----4-:R-:W-:-:S02]  /*5040*/  F2FP.BF16.PACK_AB R4, R249, R248 ;  /* 0x000000f8f904723e */ /* 0x010fc400000010ff */
[----:B---3--:R-:W-:Y:S01]  /*5050*/  F2FP.BF16.PACK_AB R5, R245, R242 ;  /* 0x000000f2f505723e */ /* 0x008fe200000010ff */
[--C-:B-1----:R-:W-:Y:S01]  /*5060*/  FFMA.FTZ R3, R124, c[0x0][0x2d0], -R2.reuse ;  /* 0x0000b4007c037a23 */ /* 0x102fe20000010802 */
[----:B------:R-:W-:Y:S01]  /*5070*/  F2FP.BF16.PACK_AB R6, R250, R247 ;  /* 0x000000f7fa06723e */ /* 0x000fe200000010ff */
[----:B------:R-:W-:Y:S01]  /*5080*/  IMAD.MOV.U32 R124, RZ, RZ, R209 ;  /* 0x000000ffff7c7224 */ /* 0x000fe200078e00d1 */
[----:B------:R-:W-:Y:S01]  /*5090*/  F2FP.BF16.PACK_AB R7, R246, R244 ;  /* 0x000000f4f607723e */ /* 0x000fe200000010ff */
[----:B------:R1:W-:Y:S06]  /*50a0*/  MUFU.EX2 R216, R3 ;  /* 0x0000000300d87308 */ /* 0x0003ec0000000800 */
[C---:B------:R-:W-:Y:S08]  /*50b0*/  HMMA.16816.F32.BF16 R172, R4.reuse, R24, R104 ;  /* 0x0000001804ac723c */ /* 0x040ff00000041868 */
[----:B------:R-:W-:Y:S01]  /*50c0*/  HMMA.16816.F32.BF16 R164, R4, R26, R88 ;  /* 0x0000001a04a4723c */ /* 0x000fe20000041858 */
[----:B------:R-:W3:Y:S01]  /*50d0*/  LDSM.16.MT88.4 R24, [R185+0x4800] ;  /* 0x00480000b918783b */ /* 0x000ee20000004200 */
[----:B-1----:R-:W-:-:S02]  /*50e0*/  FFMA.FTZ R3, R125, c[0x0][0x2d0], -R2 ;  /* 0x0000b4007d037a23 */ /* 0x002fc40000010802 */
[----:B-----5:R-:W-:Y:S02]  /*50f0*/  IMAD.MOV.U32 R125, RZ, RZ, R208 ;  /* 0x000000ffff7d7224 */ /* 0x020fe400078e00d0 */
[----:B------:R1:W-:Y:S02]  /*5100*/  MUFU.EX2 R215, R3 ;  /* 0x0000000300d77308 */ /* 0x0003e40000000800 */
[C---:B------:R-:W-:Y:S08]  /*5110*/  HMMA.16816.F32.BF16 R176, R4.reuse, R28, R76 ;  /* 0x0000001c04b0723c */ /* 0x040ff0000004184c */
[----:B------:R-:W-:Y:S01]  /*5120*/  HMMA.16816.F32.BF16 R180, R4, R30, R92 ;  /* 0x0000001e04b4723c */ /* 0x000fe2000004185c */
[----:B------:R-:W4:Y:S01]  /*5130*/  LDSM.16.MT88.4 R28, [R188+0x2800] ;  /* 0x00280000bc1c783b */ /* 0x000f220000004200 */
[----:B-1----:R-:W-:-:S06]  /*5140*/  FFMA.FTZ R3, R103, c[0x0][0x2d0], -R0 ;  /* 0x0000b40067037a23 */ /* 0x002fcc0000010800 */
[C---:B------:R-:W-:Y:S01]  /*5150*/  HMMA.16816.F32.BF16 R168, R4.reuse, R34, R96 ;  /* 0x0000002204a8723c */ /* 0x040fe20000041860 */
[----:B------:R1:W-:Y:S07]  /*5160*/  MUFU.EX2 R214, R3 ;  /* 0x0000000300d67308 */ /* 0x0003ee0000000800 */
[C---:B--2---:R-:W-:Y:S08]  /*5170*/  HMMA.16816.F32.BF16 R136, R4.reuse, R16, R68 ;  /* 0x000000100488723c */ /* 0x044ff00000041844 */
[----:B------:R-:W-:Y:S01]  /*5180*/  HMMA.16816.F32.BF16 R96, R4, R18, R64 ;  /* 0x000000120460723c */ /* 0x000fe20000041840 */
[----:B------:R-:W2:Y:S01]  /*5190*/  LDSM.16.MT88.4 R16, [R186+0x4800] ;  /* 0x00480000ba10783b */ /* 0x000ea20000004200 */
[----:B-1----:R-:W-:-:S06]  /*51a0*/  FFMA.FTZ R3, R118, c[0x0][0x2d0], -R0 ;  /* 0x0000b40076037a23 */ /* 0x002fcc0000010800 */
[C---:B------:R-:W-:Y:S08]  /*51b0*/  HMMA.16816.F32.BF16 R160, R4.reuse, R20, R72 ;  /* 0x0000001404a0723c */ /* 0x040ff00000041848 */
[C---:B------:R-:W-:Y:S08]  /*51c0*/  HMMA.16816.F32.BF16 R92, R4.reuse, R12, R60 ;  /* 0x0000000c045c723c */ /* 0x040ff0000004183c */
[C---:B------:R-:W-:Y:S01]  /*51d0*/  HMMA.16816.F32.BF16 R88, R4.reuse, R14, R52 ;  /* 0x0000000e0458723c */ /* 0x040fe20000041834 */
[----:B------:R-:W1:Y:S07]  /*51e0*/  LDSM.16.MT88.4 R12, [R189+0x4800] ;  /* 0x00480000bd0c783b */ /* 0x000e6e0000004200 */
[C---:B------:R-:W-:Y:S08]  /*51f0*/  HMMA.16816.F32.BF16 R76, R4.reuse, R8, R56 ;  /* 0x00000008044c723c */ /* 0x040ff00000041838 */
[C---:B------:R-:W-:Y:S01]  /*5200*/  HMMA.16816.F32.BF16 R72, R4.reuse, R10, R48 ;  /* 0x0000000a0448723c */ /* 0x040fe20000041830 */
[----:B------:R-:W1:Y:S07]  /*5210*/  LDSM.16.MT88.4 R8, [R188+0x4800] ;  /* 0x00480000bc08783b */ /* 0x000e6e0000004200 */
[C---:B---3--:R-:W-:Y:S08]  /*5220*/  HMMA.16816.F32.BF16 R56, R4.reuse, R24, R112 ;  /* 0x000000180438723c */ /* 0x048ff00000041870 */
[C---:B------:R-:W-:Y:S01]  /*5230*/  HMMA.16816.F32.BF16 R48, R4.reuse, R26, R120 ;  /* 0x0000001a0430723c */ /* 0x040fe20000041878 */
[----:B------:R-:W3:Y:S07]  /*5240*/  LDSM.16.MT88.4 R24, [R185+0x1000] ;  /* 0x00100000b918783b */ /* 0x000eee0000004200 */
[C---:B----4-:R-:W-:Y:S07]  /*5250*/  HMMA.16816.F32.BF16 R40, R4.reuse, R30, R108 ;  /* 0x0000001e0428723c */ /* 0x050fee000004186c */
[----:B------:R-:W-:Y:S01]  /*5260*/  IMAD.MOV.U32 R111, RZ, RZ, R213 ;  /* 0x000000ffff6f7224 */ /* 0x000fe200078e00d5 */
[----:B------:R-:W-:Y:S01]  /*5270*/  HMMA.16816.F32.BF16 R152, R4, R22, R84 ;  /* 0x000000160498723c */ /* 0x000fe20000041854 */
[----:B------:R4:W1:Y:S01]  /*5280*/  MUFU.EX2 R213, R3 ;  /* 0x0000000300d57308 */ /* 0x0008620000000800 */
[----:B------:R-:W-:Y:S01]  /*5290*/  IMAD.MOV.U32 R110, RZ, RZ, R212 ;  /* 0x000000ffff6e7224 */ /* 0x000fe200078e00d4 */
[----:B------:R-:W3:Y:S01]  /*52a0*/  LDSM.16.MT88.4 R20, [R189+0x1000] ;  /* 0x00100000bd14783b */ /* 0x000ee20000004200 */
[----:B------:R-:W-:-:S02]  /*52b0*/  IMAD.MOV.U32 R109, RZ, RZ, R211 ;  /* 0x000000ffff6d7224 */ /* 0x000fc400078e00d3 */
[----:B------:R-:W-:Y:S02]  /*52c0*/  IMAD.MOV.U32 R108, RZ, RZ, R210 ;  /* 0x000000ffff6c7224 */ /* 0x000fe400078e00d2 */
[C---:B------:R-:W-:Y:S01]  /*52d0*/  HMMA.16816.F32.BF16 R156, R4.reuse, R32, R80 ;  /* 0x00000020049c723c */ /* 0x040fe20000041850 */
[----:B------:R-:W3:Y:S07]  /*52e0*/  LDSM.16.MT88.4 R32, [R186+0x1000] ;  /* 0x00100000ba20783b */ /* 0x000eee0000004200 */
[----:B--2---:R-:W-:Y:S01]  /*52f0*/  HMMA.16816.F32.BF16 R68, R4, R16, R36 ;  /* 0x000000100444723c */ /* 0x004fe20000041824 */
[----:B----4-:R-:W-:-:S04]  /*5300*/  FFMA.FTZ R3, R119, c[0x0][0x2d0], -R0 ;  /* 0x0000b40077037a23 */ /* 0x010fc80000010800 */
[----:B------:R2:W-:Y:S03]  /*5310*/  MUFU.EX2 R212, R3 ;  /* 0x0000000300d47308 */ /* 0x0005e60000000800 */
[C---:B------:R-:W-:Y:S01]  /*5320*/  HMMA.16816.F32.BF16 R80, R4.reuse, R18, R128 ;  /* 0x000000120450723c */ /* 0x040fe20000041880 */
[----:B------:R-:W4:Y:S07]  /*5330*/  LDSM.16.MT88.4 R16, [R188+0x1000] ;  /* 0x00100000bc10783b */ /* 0x000f2e0000004200 */
[----:B------:R-:W-:Y:S01]  /*5340*/  HMMA.16816.F32.BF16 R44, R4, R28, R44 ;  /* 0x0000001c042c723c */ /* 0x000fe2000004182c */
[----:B------:R-:W-:Y:S01]  /*5350*/  LDSM.16.MT88.4 R28, [R188+0x3000] ;  /* 0x00300000bc1c783b */ /* 0x000fe20000004200 */
[----:B--2---:R-:W-:-:S06]  /*5360*/  FFMA.FTZ R3, R117, c[0x0][0x2d0], -R0 ;  /* 0x0000b40075037a23 */ /* 0x004fcc0000010800 */
[C---:B-1----:R-:W-:Y:S01]  /*5370*/  HMMA.16816.F32.BF16 R84, R4.reuse, R12, R132 ;  /* 0x0000000c0454723c */ /* 0x042fe20000041884 */
[----:B------:R1:W2:Y:S01]  /*5380*/  MUFU.EX2 R103, R3 ;  /* 0x0000000300677308 */ /* 0x0002a20000000800 */
[----:B------:R-:W-:Y:S06]  /*5390*/  LDSM.16.MT88.4 R132, [R188+0x1800] ;  /* 0x00180000bc84783b */ /* 0x000fec0000004200 */
[C---:B------:R-:W-:Y:S01]  /*53a0*/  HMMA.16816.F32.BF16 R64, R4.reuse, R14, R144 ;  /* 0x0000000e0440723c */ /* 0x040fe20000041890 */
[----:B------:R-:W4:Y:S07]  /*53b0*/  LDSM.16.MT88.4 R12, [R185+0x3000] ;  /* 0x00300000b90c783b */ /* 0x000f2e0000004200 */
[----:B------:R-:W-:Y:S01]  /*53c0*/  HMMA.16816.F32.BF16 R52, R4, R8, R148 ;  /* 0x000000080434723c */ /* 0x000fe20000041894 */
[----:B-1----:R-:W-:-:S04]  /*53d0*/  FFMA.FTZ R3, R127, c[0x0][0x2d0], -R2 ;  /* 0x0000b4007f037a23 */ /* 0x002fc80000010802 */
[----:B------:R1:W-:Y:S03]  /*53e0*/  MUFU.EX2 R102, R3 ;  /* 0x0000000300667308 */ /* 0x0003e60000000800 */
[----:B------:R-:W-:Y:S01]  /*53f0*/  HMMA.16816.F32.BF16 R36, R4, R10, R140 ;  /* 0x0000000a0424723c */ /* 0x000fe2000004188c */
[----:B------:R-:W-:Y:S06]  /*5400*/  LDSM.16.MT88.4 R8, [R186+0x3000] ;  /* 0x00300000ba08783b */ /* 0x000fec0000004200 */
[----:B------:R-:W-:-:S02]  /*5410*/  F2FP.BF16.PACK_AB R4, R217, R218 ;  /* 0x000000dad904723e */ /* 0x000fc400000010ff */
[----:B------:R-:W-:Y:S02]  /*5420*/  F2FP.BF16.PACK_AB R5, R213, R214 ;  /* 0x000000d6d505723e */ /* 0x000fe400000010ff */
[----:B------:R-:W-:Y:S02]  /*5430*/  F2FP.BF16.PACK_AB R6, R215, R216 ;  /* 0x000000d8d706723e */ /* 0x000fe400000010ff */
[----:B--2---:R-:W-:Y:S01]  /*5440*/  F2FP.BF16.PACK_AB R7, R103, R212 ;  /* 0x000000d46707723e */ /* 0x004fe200000010ff */
[----:B-1----:R-:W-:Y:S02]  /*5450*/  FFMA.FTZ R3, R228, c[0x0][0x2d0], -R2 ;  /* 0x0000b400e4037a23 */ /* 0x002fe40000010802 */
[----:B------:R-:W-:-:S04]  /*5460*/  IMAD.MOV.U32 R228, RZ, RZ, R124 ;  /* 0x000000ffffe47224 */ /* 0x000fc800078e007c */
[C---:B---3--:R-:W-:Y:S08]  /*5470*/  HMMA.16816.F32.BF16 R104, R4.reuse, R24, R156 ;  /* 0x000000180468723c */ /* 0x048ff0000004189c */
[C---:B------:R-:W-:Y:S01]  /*5480*/  HMMA.16816.F32.BF16 R60, R4.reuse, R26, R168 ;  /* 0x0000001a043c723c */ /* 0x040fe200000418a8 */
[----:B------:R-:W1:Y:S07]  /*5490*/  LDSM.16.MT88.4 R24, [R189+0x3000] ;  /* 0x00300000bd18783b */ /* 0x000e6e0000004200 */
[C---:B------:R-:W-:Y:S08]  /*54a0*/  HMMA.16816.F32.BF16 R120, R4.reuse, R20, R172 ;  /* 0x000000140478723c */ /* 0x040ff000000418ac */
[C---:B------:R-:W-:Y:S01]  /*54b0*/  HMMA.16816.F32.BF16 R128, R4.reuse, R22, R164 ;  /* 0x000000160480723c */ /* 0x040fe200000418a4 */
[----:B------:R-:W2:Y:S07]  /*54c0*/  LDSM.16.MT88.4 R20, [R185+0x5000] ;  /* 0x00500000b914783b */ /* 0x000eae0000004200 */
[C---:B------:R-:W-:Y:S08]  /*54d0*/  HMMA.16816.F32.BF16 R112, R4.reuse, R32, R176 ;  /* 0x000000200470723c */ /* 0x040ff000000418b0 */
[C---:B------:R-:W-:Y:S08]  /*54e0*/  HMMA.16816.F32.BF16 R32, R4.reuse, R34, R180 ;  /* 0x000000220420723c */ /* 0x040ff000000418b4 */
[C---:B----4-:R-:W-:Y:S08]  /*54f0*/  HMMA.16816.F32.BF16 R208, R4.reuse, R16, R160 ;  /* 0x0000001004d0723c */ /* 0x050ff000000418a0 */
[C---:B------:R-:W-:Y:S01]  /*5500*/  HMMA.16816.F32.BF16 R180, R4.reuse, R18, R152 ;  /* 0x0000001204b4723c */ /* 0x040fe20000041898 */
[----:B------:R-:W3:Y:S07]  /*5510*/  LDSM.16.MT88.4 R16, [R186+0x5000] ;  /* 0x00500000ba10783b */ /* 0x000eee0000004200 */
[C---:B------:R-:W-:Y:S08]  /*5520*/  HMMA.16816.F32.BF16 R172, R4.reuse, R12, R136 ;  /* 0x0000000c04ac723c */ /* 0x040ff00000041888 */
[C---:B------:R-:W-:Y:S01]  /*5530*/  HMMA.16816.F32.BF16 R176, R4.reuse, R14, R96 ;  /* 0x0000000e04b0723c */ /* 0x040fe20000041860 */
[----:B------:R-:W4:Y:S07]  /*5540*/  LDSM.16.MT88.4 R12, [R189+0x5000] ;  /* 0x00500000bd0c783b */ /* 0x000f2e0000004200 */
[C---:B-1----:R-:W-:Y:S01]  /*5550*/  HMMA.16816.F32.BF16 R156, R4.reuse, R26, R72 ;  /* 0x0000001a049c723c */ /* 0x042fe20000041848 */
[----:B------:R1:W1:Y:S01]  /*5560*/  MUFU.EX2 R26, R3 ;  /* 0x00000003001a7308 */ /* 0x0002620000000800 */
[----:B------:R-:W-:Y:S05]  /*5570*/  LDSM.16.MT88.4 R72, [R185+0x5800] ;  /* 0x00580000b948783b */ /* 0x000fea0000004200 */
[----:B------:R-:W-:Y:S01]  /*5580*/  IMAD.MOV.U32 R27, RZ, RZ, R125 ;  /* 0x000000ffff1b7224 */ /* 0x000fe200078e007d */
[C---:B------:R-:W-:Y:S08]  /*5590*/  HMMA.16816.F32.BF16 R168, R4.reuse, R8, R92 ;  /* 0x0000000804a8723c */ /* 0x040ff0000004185c */
[C---:B------:R-:W-:Y:S01]  /*55a0*/  HMMA.16816.F32.BF16 R164, R4.reuse, R10, R88 ;  /* 0x0000000a04a4723c */ /* 0x040fe20000041858 */
[--C-:B-1----:R-:W-:Y:S01]  /*55b0*/  FFMA.FTZ R3, R240, c[0x0][0x2d0], -R2.reuse ;  /* 0x0000b400f0037a23 */ /* 0x102fe20000010802 */
[----:B------:R-:W1:Y:S01]  /*55c0*/  LDSM.16.MT88.4 R8, [R188+0x5000] ;  /* 0x00500000bc08783b */ /* 0x000e620000004200 */
[----:B------:R-:W-:Y:S01]  /*55d0*/  FFMA.FTZ R2, R241, c[0x0][0x2d0], -R2 ;  /* 0x0000b400f1027a23 */ /* 0x000fe20000010802 */
[----:B------:R-:W-:Y:S01]  /*55e0*/  F2FP.BF16.PACK_AB R96, R26, R102 ;  /* 0x000000661a60723e */ /* 0x000fe200000010ff */
[----:B------:R-:W-:Y:S01]  /*55f0*/  IMAD.MOV.U32 R241, RZ, RZ, R110 ;  /* 0x000000fffff17224 */ /* 0x000fe200078e006e */
[----:B------:R-:W-:Y:S01]  /*5600*/  LDSM.16.MT88.4 R88, [R189+0x5800] ;  /* 0x00580000bd58783b */ /* 0x000fe20000004200 */
[----:B------:R-:W-:Y:S01]  /*5610*/  IMAD.MOV.U32 R240, RZ, RZ, R108 ;  /* 0x000000fffff07224 */ /* 0x000fe200078e006c */
[C---:B------:R-:W-:Y:S01]  /*5620*/  HMMA.16816.F32.BF16 R160, R4.reuse, R24, R76 ;  /* 0x0000001804a0723c */ /* 0x040fe2000004184c */
[----:B------:R3:W-:Y:S07]  /*5630*/  MUFU.EX2 R24, R2 ;  /* 0x0000000200187308 */ /* 0x0007ee0000000800 */
[C---:B--2---:R-:W-:Y:S01]  /*5640*/  HMMA.16816.F32.BF16 R136, R4.reuse, R20, R56 ;  /* 0x000000140488723c */ /* 0x044fe20000041838 */
[----:B------:R2:W2:Y:S01]  /*5650*/  MUFU.EX2 R25, R3 ;  /* 0x0000000300197308 */ /* 0x0004a20000000800 */
[----:B------:R-:W-:Y:S06]  /*5660*/  LDSM.16.MT88.4 R56, [R189+0x3800] ;  /* 0x00380000bd38783b */ /* 0x000fec0000004200 */
[----:B------:R-:W-:Y:S01]  /*5670*/  HMMA.16816.F32.BF16 R152, R4, R28, R44 ;  /* 0x0000001c0498723c */ /* 0x000fe2000004182c */
[----:B---3--:R-:W-:-:S02]  /*5680*/  FFMA.FTZ R2, R126, c[0x0][0x2d0], -R0 ;  /* 0x0000b4007e027a23 */ /* 0x008fc40000010800 */
[----:B------:R-:W3:Y:S02]  /*5690*/  LDSM.16.MT88.4 R124, [R189+0x1800] ;  /* 0x00180000bd7c783b */ /* 0x000ee40000004200 */
[----:B------:R1:W-:Y:S03]  /*56a0*/  MUFU.EX2 R21, R2 ;  /* 0x0000000200157308 */ /* 0x0003e60000000800 */
[----:B------:R-:W-:Y:S01]  /*56b0*/  HMMA.16816.F32.BF16 R140, R4, R30, R40 ;  /* 0x0000001e048c723c */ /* 0x000fe20000041828 */
[----:B--2---:R-:W-:Y:S01]  /*56c0*/  IMAD.MOV.U32 R3, RZ, RZ, R109 ;  /* 0x000000ffff037224 */ /* 0x004fe200078e006d */
[----:B------:R-:W-:Y:S01]  /*56d0*/  LDSM.16.MT88.4 R40, [R185+0x3800] ;  /* 0x00380000b928783b */ /* 0x000fe20000004200 */
[----:B------:R-:W-:-:S05]  /*56e0*/  F2FP.BF16.PACK_AB R98, R24, R25 ;  /* 0x000000191862723e */ /* 0x000fca00000010ff */
[----:B------:R-:W-:Y:S01]  /*56f0*/  HMMA.16816.F32.BF16 R28, R4, R22, R48 ;  /* 0x00000016041c723c */ /* 0x000fe20000041830 */
[----:B------:R-:W-:Y:S01]  /*5700*/  LDSM.16.MT88.4 R48, [R186+0x3800] ;  /* 0x00380000ba30783b */ /* 0x000fe20000004200 */
[----:B-1----:R-:W-:-:S05]  /*5710*/  FFMA.FTZ R2, R227, c[0x0][0x2d0], -R0 ;  /* 0x0000b400e3027a23 */ /* 0x002fca0000010800 */
[----:B------:R-:W-:Y:S01]  /*5720*/  IMAD.MOV.U32 R23, RZ, RZ, R111 ;  /* 0x000000ffff177224 */ /* 0x000fe200078e006f */
[C---:B------:R-:W-:Y:S01]  /*5730*/  HMMA.16816.F32.BF16 R76, R4.reuse, R16, R68 ;  /* 0x00000010044c723c */ /* 0x040fe20000041844 */
[----:B------:R1:W2:Y:S01]  /*5740*/  MUFU.EX2 R20, R2 ;  /* 0x0000000200147308 */ /* 0x0002a20000000800 */
[----:B------:R-:W-:Y:S01]  /*5750*/  IMAD.MOV.U32 R22, RZ, RZ, R116 ;  /* 0x000000ffff167224 */ /* 0x000fe200078e0074 */
[----:B------:R-:W3:Y:S04]  /*5760*/  LDSM.16.MT88.4 R108, [R185+0x1800] ;  /* 0x00180000b96c783b */ /* 0x000ee80000004200 */
[----:B------:R-:W-:Y:S01]  /*5770*/  LDSM.16.MT88.4 R116, [R186+0x1800] ;  /* 0x00180000ba74783b */ /* 0x000fe20000004200 */
[C---:B------:R-:W-:Y:S03]  /*5780*/  HMMA.16816.F32.BF16 R92, R4.reuse, R18, R80 ;  /* 0x00000012045c723c */ /* 0x040fe60000041850 */
[----:B------:R-:W3:Y:S05]  /*5790*/  LDSM.16.MT88.4 R80, [R186+0x5800] ;  /* 0x00580000ba50783b */ /* 0x000eea0000004200 */
[----:B----4-:R-:W-:Y:S01]  /*57a0*/  HMMA.16816.F32.BF16 R84, R4, R12, R84 ;  /* 0x0000000c0454723c */ /* 0x010fe20000041854 */
[--C-:B-1----:R-:W-:Y:S01]  /*57b0*/  FFMA.FTZ R2, R226, c[0x0][0x2d0], -R0.reuse ;  /* 0x0000b400e2027a23 */ /* 0x102fe20000010800 */
[----:B--2---:R-:W-:Y:S01]  /*57c0*/  F2FP.BF16.PACK_AB R97, R20, R21 ;  /* 0x000000151461723e */ /* 0x004fe200000010ff */
[----:B------:R-:W-:-:S02]  /*57d0*/  FFMA.FTZ R0, R234, c[0x0][0x2d0], -R0 ;  /* 0x0000b400ea007a23 */ /* 0x000fc40000010800 */
[----:B------:R1:W-:Y:S03]  /*57e0*/  MUFU.EX2 R17, R2 ;  /* 0x0000000200117308 */ /* 0x0003e60000000800 */
[C---:B------:R-:W-:Y:S01]  /*57f0*/  HMMA.16816.F32.BF16 R12, R4.reuse, R14, R64 ;  /* 0x0000000e040c723c */ /* 0x040fe20000041840 */
[----:B------:R-:W2:Y:S04]  /*5800*/  LDSM.16.MT88.4 R64, [R188+0x3800] ;  /* 0x00380000bc40783b */ /* 0x000ea80000004200 */
[----:B------:R4:W4:Y:S03]  /*5810*/  MUFU.EX2 R16, R0 ;  /* 0x0000000000107308 */ /* 0x0009260000000800 */
[----:B------:R-:W-:Y:S01]  /*5820*/  HMMA.16816.F32.BF16 R148, R4, R8, R52 ;  /* 0x000000080494723c */ /* 0x000fe20000041834 */
[----:B-1----:R-:W-:-:S07]  /*5830*/  FADD.FTZ R2, R23, R22 ;  /* 0x0000001617027221 */ /* 0x002fce0000010000 */
[----:B------:R-:W-:Y:S01]  /*5840*/  HMMA.16816.F32.BF16 R144, R4, R10, R36 ;  /* 0x0000000a0490723c */ /* 0x000fe20000041824 */
[----:B------:R-:W-:Y:S01]  /*5850*/  FADD.FTZ R2, R3, R2 ;  /* 0x0000000203027221 */ /* 0x000fe20000010000 */
[----:B------:R-:W1:Y:S01]  /*5860*/  LDSM.16.MT88.4 R8, [R188+0x5800] ;  /* 0x00580000bc08783b */ /* 0x000e620000004200 */
[----:B----4-:R-:W-:Y:S01]  /*5870*/  FADD.FTZ R0, R241, R252 ;  /* 0x000000fcf1007221 */ /* 0x010fe20000010000 */
[----:B------:R-:W-:Y:S01]  /*5880*/  F2FP.BF16.PACK_AB R99, R16, R17 ;  /* 0x000000111063723e */ /* 0x000fe200000010ff */
[----:B------:R-:W-:Y:S02]  /*5890*/  FADD.FTZ R2, R240, R2 ;  /* 0x00000002f0027221 */ /* 0x000fe40000010000 */
[----:B------:R-:W-:Y:S02]  /*58a0*/  FADD.FTZ R0, R251, R0 ;  /* 0x00000000fb007221 */ /* 0x000fe40000010000 */
[----:B------:R-:W-:Y:S02]  /*58b0*/  FADD.FTZ R2, R248, R2 ;  /* 0x00000002f8027221 */ /* 0x000fe40000010000 */
[----:B------:R-:W-:Y:S01]  /*58c0*/  FADD.FTZ R0, R228, R0 ;  /* 0x00000000e4007221 */ /* 0x000fe20000010000 */
[----:B---3--:R-:W-:Y:S01]  /*58d0*/  HMMA.16816.F32.BF16 R120, R96, R124, R120 ;  /* 0x0000007c6078723c */ /* 0x008fe20000041878 */
[----:B------:R-:W-:-:S02]  /*58e0*/  FADD.FTZ R3, R249, R2 ;  /* 0x00000002f9037221 */ /* 0x000fc40000010000 */
[----:B------:R-:W-:Y:S02]  /*58f0*/  FADD.FTZ R0, R242, R0 ;  /* 0x00000000f2007221 */ /* 0x000fe40000010000 */
[----:B------:R-:W-:Y:S02]  /*5900*/  FADD.FTZ R3, R247, R3 ;  /* 0x00000003f7037221 */ /* 0x000fe40000010000 */
[----:B------:R-:W-:Y:S01]  /*5910*/  FADD.FTZ R2, R245, R0 ;  /* 0x00000000f5027221 */ /* 0x000fe20000010000 */
[----:B------:R-:W-:Y:S01]  /*5920*/  HMMA.16816.F32.BF16 R124, R96, R126, R128 ;  /* 0x0000007e607c723c */ /* 0x000fe20000041880 */
[----:B------:R-:W-:-:S04]  /*5930*/  @P2 IMAD.HI.U32 R4, R233, c[0x0][0x2c8], RZ ;  /* 0x0000b200e9042a27 */ /* 0x000fc800078e00ff */
[----:B------:R-:W-:Y:S02]  /*5940*/  FADD.FTZ R2, R244, R2 ;  /* 0x00000002f4027221 */ /* 0x000fe40000010000 */
[----:B------:R-:W-:Y:S01]  /*5950*/  IMAD.MOV.U32 R0, RZ, RZ, R233 ;  /* 0x000000ffff007224 */ /* 0x000fe200078e00e9 */
[----:B------:R-:W-:Y:S01]  /*5960*/  @P2 SHF.R.U32.HI R0, RZ, c[0x0][0x2cc], R4 ;  /* 0x0000b300ff002a19 */ /* 0x000fe20000011604 */
[----:B------:R-:W-:Y:S01]  /*5970*/  FADD.FTZ R3, R250, R3 ;  /* 0x00000003fa037221 */ /* 0x000fe20000010000 */
[C---:B------:R-:W-:Y:S01]  /*5980*/  HMMA.16816.F32.BF16 R128, R96.reuse, R132, R208 ;  /* 0x000000846080723c */ /* 0x040fe200000418d0 */
[----:B------:R-:W-:Y:S01]  /*5990*/  FADD.FTZ R2, R246, R2 ;  /* 0x00000002f6027221 */ /* 0x000fe20000010000 */
[----:B------:R-:W-:Y:S01]  /*59a0*/  IADD3 R0, R0, R230, -R231 ;  /* 0x000000e600007210 */ /* 0x000fe20007ffe8e7 */
[----:B------:R-:W-:Y:S02]  /*59b0*/  FADD.FTZ R3, R218, R3 ;  /* 0x00000003da037221 */ /* 0x000fe40000010000 */
[----:B------:R-:W-:Y:S01]  /*59c0*/  FADD.FTZ R2, R214, R2 ;  /* 0x00000002d6027221 */ /* 0x000fe20000010000 */
[----:B------:R-:W-:Y:S01]  /*59d0*/  SHF.R.S32.HI R4, RZ, 0x1f, R0 ;  /* 0x0000001fff047819 */ /* 0x000fe20000011400 */
[----:B------:R-:W-:Y:S01]  /*59e0*/  FADD.FTZ R3, R217, R3 ;  /* 0x00000003d9037221 */ /* 0x000fe20000010000 */
[----:B------:R-:W-:Y:S01]  /*59f0*/  IADD3 R208, R27, -0x2, RZ ;  /* 0xfffffffe1bd07810 */ /* 0x000fe20007ffe0ff */
[----:B------:R-:W-:Y:S01]  /*5a00*/  FADD.FTZ R2, R213, R2 ;  /* 0x00000002d5027221 */ /* 0x000fe20000010000 */
[----:B------:R-:W-:Y:S01]  /*5a10*/  LEA.HI R4, R4, R0, RZ, 0x6 ;  /* 0x0000000004047211 */ /* 0x000fe200078f30ff */
[----:B------:R-:W-:Y:S01]  /*5a20*/  FADD.FTZ R3, R216, R3 ;  /* 0x00000003d8037221 */ /* 0x000fe20000010000 */
[----:B------:R-:W-:Y:S01]  /*5a30*/  HMMA.16816.F32.BF16 R104, R96, R108, R104 ;  /* 0x0000006c6068723c */ /* 0x000fe20000041868 */
[----:B------:R-:W-:-:S02]  /*5a40*/  FADD.FTZ R0, R212, R2 ;  /* 0x00000002d4007221 */ /* 0x000fc40000010000 */
[----:B------:R-:W-:Y:S01]  /*5a50*/  FADD.FTZ R2, R215, R3 ;  /* 0x00000003d7027221 */ /* 0x000fe20000010000 */
[----:B------:R-:W-:Y:S01]  /*5a60*/  SHF.R.S32.HI R3, RZ, 0x6, R4 ;  /* 0x00000006ff037819 */ /* 0x000fe20000011404 */
[----:B------:R-:W-:Y:S02]  /*5a70*/  FADD.FTZ R0, R103, R0 ;  /* 0x0000000067007221 */ /* 0x000fe40000010000 */
[----:B------:R-:W-:Y:S01]  /*5a80*/  FADD.FTZ R2, R102, R2 ;  /* 0x0000000266027221 */ /* 0x000fe20000010000 */
[----:B------:R-:W-:Y:S01]  /*5a90*/  IMNMX R228, R225, R3, !PT ;  /* 0x00000003e1e47217 */ /* 0x000fe20007800200 */
[----:B------:R-:W-:Y:S01]  /*5aa0*/  FADD.FTZ R0, R21, R0 ;  /* 0x0000000015007221 */ /* 0x000fe20000010000 */
[----:B------:R-:W-:Y:S01]  /*5ab0*/  HMMA.16816.F32.BF16 R108, R96, R110, R60 ;  /* 0x0000006e606c723c */ /* 0x000fe2000004183c */
[----:B------:R-:W-:Y:S01]  /*5ac0*/  FADD.FTZ R2, R26, R2 ;  /* 0x000000021a027221 */ /* 0x000fe20000010000 */
[----:B------:R-:W-:Y:S01]  /*5ad0*/  ISETP.GE.AND P0, PT, R208, R228, PT ;  /* 0x000000e4d000720c */ /* 0x000fe20003f06270 */
[----:B------:R-:W-:-:S02]  /*5ae0*/  FADD.FTZ R0, R20, R0 ;  /* 0x0000000014007221 */ /* 0x000fc40000010000 */
[----:B------:R-:W-:Y:S02]  /*5af0*/  FADD.FTZ R2, R25, R2 ;  /* 0x0000000219027221 */ /* 0x000fe40000010000 */
[----:B------:R-:W-:Y:S01]  /*5b00*/  FADD.FTZ R0, R17, R0 ;  /* 0x0000000011007221 */ /* 0x000fe20000010000 */
[----:B------:R-:W-:Y:S01]  /*5b10*/  HMMA.16816.F32.BF16 R76, R96, R80, R76 ;  /* 0x00000050604c723c */ /* 0x000fe2000004184c */
[----:B------:R-:W-:Y:S02]  /*5b20*/  FADD.FTZ R226, R24, R2 ;  /* 0x0000000218e27221 */ /* 0x000fe40000010000 */
[----:B------:R-:W-:-:S05]  /*5b30*/  FADD.FTZ R227, R16, R0 ;  /* 0x0000000010e37221 */ /* 0x000fca0000010000 */
[C---:B------:R-:W-:Y:S08]  /*5b40*/  HMMA.16816.F32.BF16 R112, R96.reuse, R116, R112 ;  /* 0x000000746070723c */ /* 0x040ff00000041870 */
[C---:B------:R-:W-:Y:S08]  /*5b50*/  HMMA.16816.F32.BF16 R36, R96.reuse, R40, R172 ;  /* 0x000000286024723c */ /* 0x040ff000000418ac */
[C---:B------:R-:W-:Y:S08]  /*5b60*/  HMMA.16816.F32.BF16 R44, R96.reuse, R48, R168 ;  /* 0x00000030602c723c */ /* 0x040ff000000418a8 */
[C---:B------:R-:W-:Y:S08]  /*5b70*/  HMMA.16816.F32.BF16 R52, R96.reuse, R56, R160 ;  /* 0x000000386034723c */ /* 0x040ff000000418a0 */
        /* <DEDUP_REMOVED lines=12> */
[C---:B-1----:R-:W-:Y:S08]  /*5c40*/  HMMA.16816.F32.BF16 R92, R96.reuse, R8, R148 ;  /* 0x00000008605c723c */ /* 0x042ff00000041894 */
[----:B------:R-:W-:Y:S01]  /*5c50*/  HMMA.16816.F32.BF16 R96, R96, R10, R144 ;  /* 0x0000000a6060723c */ /* 0x000fe20000041890 */
[----:B------:R-:W-:Y:S01]  /*5c60*/  @!UPT UIADD3 URZ, URZ, URZ, URZ ;  /* 0x0000003f3f3ff290 */ /* 0x000fe2000fffe03f */
[----:B------:R-:W-:Y:S11]  /*5c70*/  @!P0 BRA `(.L_x_896) ;  /* 0x000032d000008947 */ /* 0x000ff60003800000 */
[----:B------:R-:W-:Y:S02]  /*5c80*/  MOV R102, R100 ;  /* 0x0000006400667202 */ /* 0x000fe40000000f00 */
[----:B------:R-:W-:-:S02]  /*5c90*/  MOV R3, R101 ;  /* 0x0000006500037202 */ /* 0x000fc40000000f00 */
[----:B------:R-:W-:-:S07]  /*5ca0*/  MOV R180, R208 ;  /* 0x000000d000b47202 */ /* 0x000fce0000000f00 */
.L_x_897:
[----:B------:R-:W-:Y:S04]  /*5cb0*/  DEPBAR.LE SB0, 0x0 ;  /* 0x000080000000791a */ /* 0x000fe80000000000 */
[----:B------:R-:W-:Y:S01]  /*5cc0*/  WARPSYNC 0xffffffff ;  /* 0xffffffff00007948 */ /* 0x000fe20003800000 */
[----:B------:R-:W-:Y:S01]  /*5cd0*/  BAR.SYNC.DEFER_BLOCKING 0x0 ;  /* 0x0000000000007b1d */ /* 0x000fe20000010000 */
[----:B------:R-:W-:Y:S02]  /*5ce0*/  ISETP.GT.AND P6, PT, R225, R180, PT ;  /* 0x000000b4e100720c */ /* 0x000fe40003fc4270 */
[C---:B------:R-:W-:Y:S11]  /*5cf0*/  IADD3 R208, R180.reuse, -0x1, RZ ;  /* 0xffffffffb4d07810 */ /* 0x040ff60007ffe0ff */
[----:B------:R-:W-:Y:S01]  /*5d00*/  @!P6 SHF.R.S32.HI R0, RZ, 0x1f, R180 ;  /* 0x0000001fff00e819 */ /* 0x000fe200000114b4 */
[----:B------:R-:W-:Y:S01]  /*5d10*/  @!P6 IMAD.WIDE.U32 R4, R180, c[0x0][0x208], RZ ;  /* 0x00008200b404ea25 */ /* 0x000fe200078e00ff */
[----:B------:R-:W-:Y:S03]  /*5d20*/  @!P6 MOV R6, c[0x0][0x208] ;  /* 0x000082000006ea02 */ /* 0x000fe60000000f00 */
[----:B------:R-:W-:Y:S04]  /*5d30*/  @!P6 IMAD R0, R0, c[0x0][0x208], RZ ;  /* 0x000082000000ea24 */ /* 0x000fe800078e02ff */
[----:B------:R-:W-:Y:S01]  /*5d40*/  @!P6 IMAD R0, R180, c[0x0][0x20c], R0 ;  /* 0x00008300b400ea24 */ /* 0x000fe200078e0200 */
[----:B------:R-:W-:Y:S04]  /*5d50*/  LDSM.16.M88.4 R32, [R191] ;  /* 0x00000000bf20783b */ /* 0x000fe80000000200 */
[----:B------:R-:W-:Y:S02]  /*5d60*/  @!P6 IADD3 R2, R5, R0, RZ ;  /* 0x000000000502e210 */ /* 0x000fe40007ffe0ff */
[C---:B------:R-:W-:Y:S02]  /*5d70*/  @!P6 SHF.L.U32 R0, R4.reuse, 0x6, RZ ;  /* 0x000000060400e819 */ /* 0x040fe400000006ff */
[----:B------:R-:W1:Y:S01]  /*5d80*/  LDSM.16.M88.4 R8, [R184] ;  /* 0x00000000b808783b */ /* 0x000e620000000200 */
[----:B------:R-:W-:Y:S02]  /*5d90*/  @!P6 SHF.L.U64.HI R2, R4, 0x6, R2 ;  /* 0x000000060402e819 */ /* 0x000fe40000010202 */
[----:B------:R-:W-:Y:S02]  /*5da0*/  @!P6 IADD3 R4, P0, R0, R222, RZ ;  /* 0x000000de0004e210 */ /* 0x000fe40007f1e0ff */
[----:B------:R-:W-:Y:S02]  /*5db0*/  @!P6 MOV R5, c[0x0][0x20c] ;  /* 0x000083000005ea02 */ /* 0x000fe40000000f00 */
[C---:B------:R-:W-:Y:S01]  /*5dc0*/  @!P6 LEA R12, P1, R6.reuse, R0, 0x5 ;  /* 0x00000000060ce211 */ /* 0x040fe200078228ff */
[----:B------:R-:W2:Y:S03]  /*5dd0*/  LDSM.16.M88.4 R16, [R184+0x800] ;  /* 0x00080000b810783b */ /* 0x000ea60000000200 */
[----:B------:R-:W-:Y:S02]  /*5de0*/  @!P6 LEA.HI.X R13, R6, R2, R5, 0x5, P1 ;  /* 0x00000002060de211 */ /* 0x000fe400008f2c05 */
[-C--:B------:R-:W-:Y:S02]  /*5df0*/  @!P6 IADD3.X R5, R2, R224.reuse, RZ, P0, !PT ;  /* 0x000000e00205e210 */ /* 0x080fe400007fe4ff */
[----:B------:R-:W-:Y:S01]  /*5e00*/  @!P6 LEA R162, P0, R4, c[0x0][0x1f8], 0x1 ;  /* 0x00007e0004a2ea11 */ /* 0x000fe200078008ff */
[----:B------:R-:W3:Y:S01]  /*5e10*/  LDSM.16.M88.4 R24, [R184+0x1000] ;  /* 0x00100000b818783b */ /* 0x000ee20000000200 */
[----:B------:R-:W-:Y:S02]  /*5e20*/  @!P6 IADD3 R14, P1, R222, 0x40, RZ ;  /* 0x00000040de0ee810 */ /* 0x000fe40007f3e0ff */
[----:B------:R-:W-:Y:S02]  /*5e30*/  @!P6 LEA.HI.X R163, R4, c[0x0][0x1fc], R5, 0x1, P0 ;  /* 0x00007f0004a3ea11 */ /* 0x000fe400000f0c05 */
[----:B------:R-:W-:Y:S02]  /*5e40*/  @!P6 IADD3.X R21, RZ, R224, RZ, P1, !PT ;  /* 0x000000e0ff15e210 */ /* 0x000fe40000ffe4ff */
[----:B------:R-:W-:Y:S01]  /*5e50*/  @!P6 IADD3 R15, P1, R0, R14, RZ ;  /* 0x0000000e000fe210 */ /* 0x000fe20007f3e0ff */
[----:B------:R-:W4:Y:S01]  /*5e60*/  LDSM.16.M88.4 R136, [R184+0x1800] ;  /* 0x00180000b888783b */ /* 0x000f220000000200 */
[----:B------:R-:W-:Y:S02]  /*5e70*/  @!P6 IADD3 R20, P0, R222, 0x80, RZ ;  /* 0x00000080de14e810 */ /* 0x000fe40007f1e0ff */
[----:B------:R-:W-:Y:S02]  /*5e80*/  @!P6 IADD3.X R28, R2, R21, RZ, P1, !PT ;  /* 0x00000015021ce210 */ /* 0x000fe40000ffe4ff */
[C---:B------:R-:W-:Y:S02]  /*5e90*/  @!P6 LEA R164, P1, R15.reuse, c[0x0][0x1f8], 0x1 ;  /* 0x00007e000fa4ea11 */ /* 0x040fe400078208ff */
[----:B------:R-:W-:Y:S01]  /*5ea0*/  @!P6 IADD3.X R23, RZ, R224, RZ, P0, !PT ;  /* 0x000000e0ff17e210 */ /* 0x000fe200007fe4ff */
[----:B------:R-:W-:Y:S01]  /*5eb0*/  LDSM.16.M88.4 R140, [R192] ;  /* 0x00000000c08c783b */ /* 0x000fe20000000200 */
[----:B------:R-:W-:Y:S02]  /*5ec0*/  @!P6 IADD3 R22, P0, R0, R20, RZ ;  /* 0x000000140016e210 */ /* 0x000fe40007f1e0ff */
[----:B------:R-:W-:Y:S02]  /*5ed0*/  @!P6 LEA.HI.X R165, R15, c[0x0][0x1fc], R28, 0x1, P1 ;  /* 0x00007f000fa5ea11 */ /* 0x000fe400008f0c1c */
[----:B------:R-:W-:Y:S02]  /*5ee0*/  @!P6 IADD3 R29, P1, R12, R14, RZ ;  /* 0x0000000e0c1de210 */ /* 0x000fe40007f3e0ff */
[----:B------:R-:W-:Y:S01]  /*5ef0*/  @!P6 IADD3.X R14, R2, R23, RZ, P0, !PT ;  /* 0x00000017020ee210 */ /* 0x000fe200007fe4ff */
[C---:B-1----:R-:W-:Y:S01]  /*5f00*/  HMMA.16816.F32.BF16 R4, R32.reuse, R8, RZ ;  /* 0x000000082004723c */ /* 0x042fe200000418ff */
[----:B------:R-:W1:Y:S02]  /*5f10*/  LDSM.16.M88.4 R144, [R195] ;  /* 0x00000000c390783b */ /* 0x000e640000000200 */
[----:B------:R-:W-:Y:S02]  /*5f20*/  @!P6 IADD3 R2, P0, R12, R20, RZ ;  /* 0x000000140c02e210 */ /* 0x000fe40007f1e0ff */
[C---:B------:R-:W-:Y:S02]  /*5f30*/  @!P6 IADD3.X R21, R13.reuse, R21, RZ, P1, !PT ;  /* 0x000000150d15e210 */ /* 0x040fe40000ffe4ff */
[C---:B------:R-:W-:Y:S01]  /*5f40*/  @!P6 IADD3.X R23, R13.reuse, R23, RZ, P0, !PT ;  /* 0x000000170d17e210 */ /* 0x040fe200007fe4ff */
[C---:B------:R-:W-:Y:S01]  /*5f50*/  HMMA.16816.F32.BF16 R8, R32.reuse, R10, RZ ;  /* 0x0000000a2008723c */ /* 0x040fe200000418ff */
[----:B------:R-:W5:Y:S03]  /*5f60*/  LDSM.16.M88.4 R148, [R206] ;  /* 0x00000000ce94783b */ /* 0x000f660000000200 */
[----:B------:R-:W-:Y:S02]  /*5f70*/  @!P6 LEA R160, P0, R22, c[0x0][0x1f8], 0x1 ;  /* 0x00007e0016a0ea11 */ /* 0x000fe400078008ff */
[----:B------:R-:W-:Y:S02]  /*5f80*/  @!P6 IADD3 R0, P1, R12, R222, RZ ;  /* 0x000000de0c00e210 */ /* 0x000fe40007f3e0ff */
[----:B------:R-:W-:Y:S01]  /*5f90*/  @!P6 LEA.HI.X R161, R22, c[0x0][0x1fc], R14, 0x1, P0 ;  /* 0x00007f0016a1ea11 */ /* 0x000fe200000f0c0e */
[----:B------:R-:W1:Y:S03]  /*5fa0*/  LDSM.16.M88.4 R152, [R205] ;  /* 0x00000000cd98783b */ /* 0x000e660000000200 */
[----:B------:R-:W-:Y:S02]  /*5fb0*/  @!P6 IADD3.X R13, R13, R224, RZ, P1, !PT ;  /* 0x000000e00d0de210 */ /* 0x000fe40000ffe4ff */
[----:B------:R-:W-:Y:S02]  /*5fc0*/  @!P6 LEA R100, P1, R0, c[0x0][0x1f8], 0x1 ;  /* 0x00007e000064ea11 */ /* 0x000fe400078208ff */
[----:B------:R-:W-:Y:S01]  /*5fd0*/  @!P6 LEA R28, P0, R2, c[0x0][0x1f8], 0x1 ;  /* 0x00007e00021cea11 */ /* 0x000fe200078008ff */
[----:B------:R-:W1:Y:S01]  /*5fe0*/  LDSM.16.M88.4 R156, [R204] ;  /* 0x00000000cc9c783b */ /* 0x000e620000000200 */
[----:B------:R-:W-:Y:S02]  /*5ff0*/  @!P6 LEA.HI.X R101, R0, c[0x0][0x1fc], R13, 0x1, P1 ;  /* 0x00007f000065ea11 */ /* 0x000fe400008f0c0d */
[C---:B--2---:R-:W-:Y:S01]  /*6000*/  HMMA.16816.F32.BF16 R12, R32.reuse, R16, RZ ;  /* 0x00000010200c723c */ /* 0x044fe200000418ff */
[C---:B------:R-:W-:Y:S04]  /*6010*/  @!P6 LEA R30, P1, R29.reuse, c[0x0][0x1f8], 0x1 ;  /* 0x00007e001d1eea11 */ /* 0x040fe800078208ff */
[----:B------:R-:W-:Y:S01]  /*6020*/  @!PT LDS RZ, [RZ] ;  /* 0x00000000fffff984 */ /* 0x000fe20000000800 */
[----:B------:R-:W-:Y:S01]  /*6030*/  @!PT LDS RZ, [RZ] ;  /* 0x00000000fffff984 */ /* 0x000fe20000000800 */
[----:B------:R-:W-:Y:S01]  /*6040*/  @!PT LDS RZ, [RZ] ;  /* 0x00000000fffff984 */ /* 0x000fe20000000800 */
[----:B------:R2:W-:Y:S01]  /*6050*/  @!P6 LDGSTS.E.BYPASS.LTC128B.128 [R207+0x100], [R162.64], !P5 ;  /* 0x00100000a2cfefae */ /* 0x0005e2000e901d46 */
[----:B------:R-:W-:Y:S02]  /*6060*/  @!P6 LEA.HI.X R31, R29, c[0x0][0x1fc], R21, 0x1, P1 ;  /* 0x00007f001d1fea11 */ /* 0x000fe400008f0c15 */
[C---:B------:R-:W-:Y:S01]  /*6070*/  HMMA.16816.F32.BF16 R16, R32.reuse, R18, RZ ;  /* 0x000000122010723c */ /* 0x040fe200000418ff */
[----:B------:R-:W-:Y:S04]  /*6080*/  @!P6 LEA.HI.X R29, R2, c[0x0][0x1fc], R23, 0x1, P0 ;  /* 0x00007f00021dea11 */ /* 0x000fe800000f0c17 */
[----:B------:R1:W-:Y:S03]  /*6090*/  @!P6 LDGSTS.E.BYPASS.LTC128B.128 [R207+0x2100], [R164.64], !P4 ;  /* 0x02100000a4cfefae */ /* 0x0003e6000e101d46 */
[C---:B---3--:R-:W-:Y:S05]  /*60a0*/  HMMA.16816.F32.BF16 R20, R32.reuse, R24, RZ ;  /* 0x000000182014723c */ /* 0x048fea00000418ff */
[----:B------:R2:W-:Y:S03]  /*60b0*/  @!P6 LDGSTS.E.BYPASS.LTC128B.128 [R207+0x4100], [R160.64], !P3 ;  /* 0x04100000a0cfefae */ /* 0x0005e6000d901d46 */
[C---:B------:R-:W-:Y:S05]  /*60c0*/  HMMA.16816.F32.BF16 R24, R32.reuse, R26, RZ ;  /* 0x0000001a2018723c */ /* 0x040fea00000418ff */
[----:B------:R3:W-:Y:S08]  /*60d0*/  @!P6 LDGSTS.E.BYPASS.LTC128B.128 [R207+0x1100], [R100.64], !P5 ;  /* 0x0110000064cfefae */ /* 0x0007f0000e901d46 */
[----:B------:R4:W-:Y:S08]  /*60e0*/  @!P6 LDGSTS.E.BYPASS.LTC128B.128 [R207+0x3100], [R30.64], !P4 ;  /* 0x031000001ecfefae */ /* 0x0009f0000e101d46 */
[----:B------:R4:W-:Y:S08]  /*60f0*/  @!P6 LDGSTS.E.BYPASS.LTC128B.128 [R207+0x5100], [R28.64], !P3 ;  /* 0x051000001ccfefae */ /* 0x0009f0000d901d46 */
[----:B--2---:R-:W-:Y:S08]  /*6100*/  LDSM.16.M88.4 R160, [R194] ;  /* 0x00000000c2a0783b */ /* 0x004ff00000000200 */
[----:B------:R-:W0:Y:S08]  /*6110*/  LDGDEPBAR ;  /* 0x00000000000079af */ /* 0x000e300000000000 */
[----:B-1----:R-:W1:Y:S01]  /*6120*/  LDSM.16.M88.4 R164, [R190] ;  /* 0x00000000bea4783b */ /* 0x002e620000000200 */
[C---:B----4-:R-:W-:Y:S07]  /*6130*/  HMMA.16816.F32.BF16 R28, R32.reuse, R136, RZ ;  /* 0x00000088201c723c */ /* 0x050fee00000418ff */
[----:B------:R-:W2:Y:S01]  /*6140*/  LDSM.16.M88.4 R168, [R190+0x800] ;  /* 0x00080000bea8783b */ /* 0x000ea20000000200 */
[----:B------:R-:W-:Y:S07]  /*6150*/  HMMA.16816.F32.BF16 R32, R32, R138, RZ ;  /* 0x0000008a2020723c */ /* 0x000fee00000418ff */
[----:B------:R-:W4:Y:S01]  /*6160*/  LDSM.16.M88.4 R136, [R190+0x1000] ;  /* 0x00100000be88783b */ /* 0x000f220000000200 */
[C---:B------:R-:W-:Y:S07]  /*6170*/  HMMA.16816.F32.BF16 R4, R140.reuse, R144, R4 ;  /* 0x000000908c04723c */ /* 0x040fee0000041804 */
[----:B------:R-:W-:Y:S01]  /*6180*/  LDSM.16.M88.4 R172, [R191+0x4000] ;  /* 0x00400000bfac783b */ /* 0x000fe20000000200 */
[C---:B------:R-:W-:Y:S07]  /*6190*/  HMMA.16816.F32.BF16 R8, R140.reuse, R146, R8 ;  /* 0x000000928c08723c */ /* 0x040fee0000041808 */
[----:B------:R-:W1:Y:S01]  /*61a0*/  LDSM.16.M88.4 R144, [R190+0x1800] ;  /* 0x00180000be90783b */ /* 0x000e620000000200 */
[C---:B-----5:R-:W-:Y:S07]  /*61b0*/  HMMA.16816.F32.BF16 R12, R140.reuse, R148, R12 ;  /* 0x000000948c0c723c */ /* 0x060fee000004180c */
[----:B------:R-:W-:Y:S01]  /*61c0*/  LDSM.16.M88.4 R176, [R184+0x2000] ;  /* 0x00200000b8b0783b */ /* 0x000fe20000000200 */
[C---:B------:R-:W-:Y:S07]  /*61d0*/  HMMA.16816.F32.BF16 R16, R140.reuse, R150, R16 ;  /* 0x000000968c10723c */ /* 0x040fee0000041810 */
[----:B------:R-:W-:Y:S01]  /*61e0*/  LDSM.16.M88.4 R148, [R193] ;  /* 0x00000000c194783b */ /* 0x000fe20000000200 */
[C---:B------:R-:W-:Y:S07]  /*61f0*/  HMMA.16816.F32.BF16 R20, R140.reuse, R152, R20 ;  /* 0x000000988c14723c */ /* 0x040fee0000041814 */
[----:B------:R-:W5:Y:S01]  /*6200*/  LDL R181, [R1+0x4] ;  /* 0x0000040001b57983 */ /* 0x000f620000100800 */
[C---:B------:R-:W-:Y:S03]  /*6210*/  HMMA.16816.F32.BF16 R24, R140.reuse, R154, R24 ;  /* 0x0000009a8c18723c */ /* 0x040fe60000041818 */
[----:B------:R-:W3:Y:S05]  /*6220*/  LDSM.16.M88.4 R152, [R187] ;  /* 0x00000000bb98783b */ /* 0x000eea0000000200 */
[C---:B------:R-:W-:Y:S08]  /*6230*/  HMMA.16816.F32.BF16 R28, R140.reuse, R156, R28 ;  /* 0x0000009c8c1c723c */ /* 0x040ff0000004181c */
[----:B------:R-:W-:Y:S01]  /*6240*/  HMMA.16816.F32.BF16 R32, R140, R158, R32 ;  /* 0x0000009e8c20723c */ /* 0x000fe20000041820 */
[----:B------:R-:W3:Y:S07]  /*6250*/  LDSM.16.M88.4 R140, [R187+0x800] ;  /* 0x00080000bb8c783b */ /* 0x000eee0000000200 */
[C---:B-1----:R-:W-:Y:S01]  /*6260*/  HMMA.16816.F32.BF16 R4, R160.reuse, R164, R4 ;  /* 0x000000a4a004723c */ /* 0x042fe20000041804 */
[----:B------:R-:W1:Y:S07]  /*6270*/  LDSM.16.M88.4 R156, [R187+0x1000] ;  /* 0x00100000bb9c783b */ /* 0x000e6e0000000200 */
[C---:B------:R-:W-:Y:S01]  /*6280*/  HMMA.16816.F32.BF16 R8, R160.reuse, R166, R8 ;  /* 0x000000a6a008723c */ /* 0x040fe20000041808 */
[----:B------:R-:W1:Y:S07]  /*6290*/  LDSM.16.M88.4 R164, [R187+0x1800] ;  /* 0x00180000bba4783b */ /* 0x000e6e0000000200 */
[C---:B--2---:R-:W-:Y:S08]  /*62a0*/  HMMA.16816.F32.BF16 R12, R160.reuse, R168, R12 ;  /* 0x000000a8a00c723c */ /* 0x044ff0000004180c */
[C---:B------:R-:W-:Y:S01]  /*62b0*/  HMMA.16816.F32.BF16 R16, R160.reuse, R170, R16 ;  /* 0x000000aaa010723c */ /* 0x040fe20000041810 */
[----:B------:R-:W-:Y:S07]  /*62c0*/  LDSM.16.M88.4 R168, [R191+0x8000] ;  /* 0x00800000bfa8783b */ /* 0x000fee0000000200 */
[C---:B----4-:R-:W-:Y:S08]  /*62d0*/  HMMA.16816.F32.BF16 R20, R160.reuse, R136, R20 ;  /* 0x00000088a014723c */ /* 0x050ff00000041814 */
[C---:B------:R-:W-:Y:S01]  /*62e0*/  HMMA.16816.F32.BF16 R24, R160.reuse, R138, R24 ;  /* 0x0000008aa018723c */ /* 0x040fe20000041818 */
[----:B------:R-:W2:Y:S07]  /*62f0*/  LDSM.16.M88.4 R136, [R184+0x2800] ;  /* 0x00280000b888783b */ /* 0x000eae0000000200 */
[C---:B------:R-:W-:Y:S08]  /*6300*/  HMMA.16816.F32.BF16 R28, R160.reuse, R144, R28 ;  /* 0x00000090a01c723c */ /* 0x040ff0000004181c */
[----:B------:R-:W-:Y:S01]  /*6310*/  HMMA.16816.F32.BF16 R32, R160, R146, R32 ;  /* 0x00000092a020723c */ /* 0x000fe20000041820 */
[----:B------:R-:W4:Y:S07]  /*6320*/  LDSM.16.M88.4 R144, [R184+0x3000] ;  /* 0x00300000b890783b */ /* 0x000f2e0000000200 */
[C---:B---3--:R-:W-:Y:S01]  /*6330*/  HMMA.16816.F32.BF16 R4, R148.reuse, R152, R4 ;  /* 0x000000989404723c */ /* 0x048fe20000041804 */
[----:B------:R-:W-:Y:S07]  /*6340*/  LDSM.16.M88.4 R160, [R201] ;  /* 0x00000000c9a0783b */ /* 0x000fee0000000200 */
[C---:B------:R-:W-:Y:S01]  /*6350*/  HMMA.16816.F32.BF16 R8, R148.reuse, R154, R8 ;  /* 0x0000009a9408723c */ /* 0x040fe20000041808 */
[----:B------:R-:W-:Y:S07]  /*6360*/  LDSM.16.M88.4 R152, [R203] ;  /* 0x00000000cb98783b */ /* 0x000fee0000000200 */
[C---:B------:R-:W-:Y:S08]  /*6370*/  HMMA.16816.F32.BF16 R12, R148.reuse, R140, R12 ;  /* 0x0000008c940c723c */ /* 0x040ff0000004180c */
[C---:B------:R-:W-:Y:S01]  /*6380*/  HMMA.16816.F32.BF16 R16, R148.reuse, R142, R16 ;  /* 0x0000008e9410723c */ /* 0x040fe20000041810 */
[----:B------:R-:W3:Y:S07]  /*6390*/  LDSM.16.M88.4 R140, [R184+0x3800] ;  /* 0x00380000b88c783b */ /* 0x000eee0000000200 */
[C---:B-1----:R-:W-:Y:S08]  /*63a0*/  HMMA.16816.F32.BF16 R20, R148.reuse, R156, R20 ;  /* 0x0000009c9414723c */ /* 0x042ff00000041814 */
[C---:B------:R-:W-:Y:S01]  /*63b0*/  HMMA.16816.F32.BF16 R24, R148.reuse, R158, R24 ;  /* 0x0000009e9418723c */ /* 0x040fe20000041818 */
[----:B------:R-:W-:Y:S07]  /*63c0*/  LDSM.16.M88.4 R156, [R202] ;  /* 0x00000000ca9c783b */ /* 0x000fee0000000200 */
[C---:B------:R-:W-:Y:S08]  /*63d0*/  HMMA.16816.F32.BF16 R28, R148.reuse, R164, R28 ;  /* 0x000000a4941c723c */ /* 0x040ff0000004181c */
[----:B------:R-:W-:Y:S01]  /*63e0*/  HMMA.16816.F32.BF16 R32, R148, R166, R32 ;  /* 0x000000a69420723c */ /* 0x000fe20000041820 */
[----:B------:R-:W1:Y:S07]  /*63f0*/  LDSM.16.M88.4 R148, [R192+0x4000] ;  /* 0x00400000c094783b */ /* 0x000e6e0000000200 */
[C---:B------:R-:W-:Y:S01]  /*6400*/  HMMA.16816.F32.BF16 R4, R172.reuse, R176, R4 ;  /* 0x000000b0ac04723c */ /* 0x040fe20000041804 */
[----:B------:R-:W-:Y:S07]  /*6410*/  LDSM.16.M88.4 R164, [R190+0x2000] ;  /* 0x00200000bea4783b */ /* 0x000fee0000000200 */
[C---:B------:R-:W-:Y:S01]  /*6420*/  HMMA.16816.F32.BF16 R8, R172.reuse, R178, R8 ;  /* 0x000000b2ac08723c */ /* 0x040fe20000041808 */
[----:B------:R-:W-:Y:S07]  /*6430*/  LDSM.16.M88.4 R176, [R184+0x4800] ;  /* 0x00480000b8b0783b */ /* 0x000fee0000000200 */
[C---:B--2---:R-:W-:Y:S08]  /*6440*/  HMMA.16816.F32.BF16 R12, R172.reuse, R136, R12 ;  /* 0x00000088ac0c723c */ /* 0x044ff0000004180c */
[C---:B------:R-:W-:Y:S01]  /*6450*/  HMMA.16816.F32.BF16 R16, R172.reuse, R138, R16 ;  /* 0x0000008aac10723c */ /* 0x040fe20000041810 */
[----:B------:R-:W2:Y:S07]  /*6460*/  LDSM.16.M88.4 R136, [R200] ;  /* 0x00000000c888783b */ /* 0x000eae0000000200 */
[C---:B----4-:R-:W-:Y:S08]  /*6470*/  HMMA.16816.F32.BF16 R20, R172.reuse, R144, R20 ;  /* 0x00000090ac14723c */ /* 0x050ff00000041814 */
[C---:B------:R-:W-:Y:S01]  /*6480*/  HMMA.16816.F32.BF16 R24, R172.reuse, R146, R24 ;  /* 0x00000092ac18723c */ /* 0x040fe20000041818 */
[----:B------:R-:W4:Y:S07]  /*6490*/  LDSM.16.M88.4 R144, [R194+0x4000] ;  /* 0x00400000c290783b */ /* 0x000f2e0000000200 */
[C---:B---3--:R-:W-:Y:S08]  /*64a0*/  HMMA.16816.F32.BF16 R28, R172.reuse, R140, R28 ;  /* 0x0000008cac1c723c */ /* 0x048ff0000004181c */
[----:B------:R-:W-:Y:S01]  /*64b0*/  HMMA.16816.F32.BF16 R32, R172, R142, R32 ;  /* 0x0000008eac20723c */ /* 0x000fe20000041820 */
[----:B------:R-:W3:Y:S07]  /*64c0*/  LDSM.16.M88.4 R140, [R190+0x2800] ;  /* 0x00280000be8c783b */ /* 0x000eee0000000200 */
[C---:B-1----:R-:W-:Y:S01]  /*64d0*/  HMMA.16816.F32.BF16 R4, R148.reuse, R152, R4 ;  /* 0x000000989404723c */ /* 0x042fe20000041804 */
[----:B------:R-:W-:Y:S07]  /*64e0*/  LDSM.16.M88.4 R172, [R184+0x4000] ;  /* 0x00400000b8ac783b */ /* 0x000fee0000000200 */
[C---:B------:R-:W-:Y:S01]  /*64f0*/  HMMA.16816.F32.BF16 R8, R148.reuse, R154, R8 ;  /* 0x0000009a9408723c */ /* 0x040fe20000041808 */
[----:B------:R-:W1:Y:S07]  /*6500*/  LDSM.16.M88.4 R152, [R190+0x3000] ;  /* 0x00300000be98783b */ /* 0x000e6e0000000200 */
[C---:B------:R-:W-:Y:S08]  /*6510*/  HMMA.16816.F32.BF16 R12, R148.reuse, R156, R12 ;  /* 0x0000009c940c723c */ /* 0x040ff0000004180c */
[C---:B------:R-:W-:Y:S01]  /*6520*/  HMMA.16816.F32.BF16 R16, R148.reuse, R158, R16 ;  /* 0x0000009e9410723c */ /* 0x040fe20000041810 */
[----:B------:R-:W-:Y:S07]  /*6530*/  LDSM.16.M88.4 R156, [R187+0x2000] ;  /* 0x00200000bb9c783b */ /* 0x000fee0000000200 */
[C---:B------:R-:W-:Y:S08]  /*6540*/  HMMA.16816.F32.BF16 R20, R148.reuse, R160, R20 ;  /* 0x000000a09414723c */ /* 0x040ff00000041814 */
[C---:B------:R-:W-:Y:S01]  /*6550*/  HMMA.16816.F32.BF16 R24, R148.reuse, R162, R24 ;  /* 0x000000a29418723c */ /* 0x040fe20000041818 */
[----:B------:R-:W-:Y:S07]  /*6560*/  LDSM.16.M88.4 R160, [R187+0x2800] ;  /* 0x00280000bba0783b */ /* 0x000fee0000000200 */
[C---:B--2---:R-:W-:Y:S08]  /*6570*/  HMMA.16816.F32.BF16 R28, R148.reuse, R136, R28 ;  /* 0x00000088941c723c */ /* 0x044ff0000004181c */
[----:B------:R-:W-:Y:S01]  /*6580*/  HMMA.16816.F32.BF16 R32, R148, R138, R32 ;  /* 0x0000008a9420723c */ /* 0x000fe20000041820 */
[----:B------:R-:W2:Y:S07]  /*6590*/  LDSM.16.M88.4 R136, [R190+0x3800] ;  /* 0x00380000be88783b */ /* 0x000eae0000000200 */
[C---:B----4-:R-:W-:Y:S01]  /*65a0*/  HMMA.16816.F32.BF16 R4, R144.reuse, R164, R4 ;  /* 0x000000a49004723c */ /* 0x050fe20000041804 */
[----:B------:R-:W4:Y:S07]  /*65b0*/  LDSM.16.M88.4 R148, [R193+0x4000] ;  /* 0x00400000c194783b */ /* 0x000f2e0000000200 */
[C---:B------:R-:W-:Y:S01]  /*65c0*/  HMMA.16816.F32.BF16 R8, R144.reuse, R166, R8 ;  /* 0x000000a69008723c */ /* 0x040fe20000041808 */
[----:B------:R-:W4:Y:S07]  /*65d0*/  LDSM.16.M88.4 R164, [R187+0x3000] ;  /* 0x00300000bba4783b */ /* 0x000f2e0000000200 */
[C---:B---3--:R-:W-:Y:S08]  /*65e0*/  HMMA.16816.F32.BF16 R12, R144.reuse, R140, R12 ;  /* 0x0000008c900c723c */ /* 0x048ff0000004180c */
[C---:B------:R-:W-:Y:S01]  /*65f0*/  HMMA.16816.F32.BF16 R16, R144.reuse, R142, R16 ;  /* 0x0000008e9010723c */ /* 0x040fe20000041810 */
[----:B------:R-:W3:Y:S07]  /*6600*/  LDSM.16.M88.4 R140, [R187+0x3800] ;  /* 0x00380000bb8c783b */ /* 0x000eee0000000200 */
[C---:B-1----:R-:W-:Y:S08]  /*6610*/  HMMA.16816.F32.BF16 R20, R144.reuse, R152, R20 ;  /* 0x000000989014723c */ /* 0x042ff00000041814 */
[C---:B------:R-:W-:Y:S01]  /*6620*/  HMMA.16816.F32.BF16 R24, R144.reuse, R154, R24 ;  /* 0x0000009a9018723c */ /* 0x040fe20000041818 */
[----:B------:R-:W-:Y:S07]  /*6630*/  LDSM.16.M88.4 R152, [R192+0x8000] ;  /* 0x00800000c098783b */ /* 0x000fee0000000200 */
[C---:B--2---:R-:W-:Y:S08]  /*6640*/  HMMA.16816.F32.BF16 R28, R144.reuse, R136, R28 ;  /* 0x00000088901c723c */ /* 0x044ff0000004181c */
[----:B------:R-:W-:Y:S01]  /*6650*/  HMMA.16816.F32.BF16 R32, R144, R138, R32 ;  /* 0x0000008a9020723c */ /* 0x000fe20000041820 */
[----:B------:R-:W1:Y:S07]  /*6660*/  LDSM.16.M88.4 R136, [R184+0x5000] ;  /* 0x00500000b888783b */ /* 0x000e6e0000000200 */
[C---:B----4-:R-:W-:Y:S01]  /*6670*/  HMMA.16816.F32.BF16 R4, R148.reuse, R156, R4 ;  /* 0x0000009c9404723c */ /* 0x050fe20000041804 */
[----:B------:R-:W2:Y:S07]  /*6680*/  LDSM.16.M88.4 R144, [R184+0x5800] ;  /* 0x00580000b890783b */ /* 0x000eae0000000200 */
[C---:B------:R-:W-:Y:S01]  /*6690*/  HMMA.16816.F32.BF16 R8, R148.reuse, R158, R8 ;  /* 0x0000009e9408723c */ /* 0x040fe20000041808 */
[----:B------:R-:W4:Y:S07]  /*66a0*/  LDSM.16.M88.4 R156, [R199] ;  /* 0x00000000c79c783b */ /* 0x000f2e0000000200 */
[C---:B------:R-:W-:Y:S08]  /*66b0*/  HMMA.16816.F32.BF16 R12, R148.reuse, R160, R12 ;  /* 0x000000a0940c723c */ /* 0x040ff0000004180c */
[C---:B------:R-:W-:Y:S01]  /*66c0*/  HMMA.16816.F32.BF16 R16, R148.reuse, R162, R16 ;  /* 0x000000a29410723c */ /* 0x040fe20000041810 */
[----:B------:R-:W1:Y:S07]  /*66d0*/  LDSM.16.M88.4 R160, [R198] ;  /* 0x00000000c6a0783b */ /* 0x000e6e0000000200 */
[C---:B------:R-:W-:Y:S08]  /*66e0*/  HMMA.16816.F32.BF16 R20, R148.reuse, R164, R20 ;  /* 0x000000a49414723c */ /* 0x040ff00000041814 */
[C---:B------:R-:W-:Y:S01]  /*66f0*/  HMMA.16816.F32.BF16 R24, R148.reuse, R166, R24 ;  /* 0x000000a69418723c */ /* 0x040fe20000041818 */
[----:B------:R-:W-:Y:S07]  /*6700*/  LDSM.16.M88.4 R164, [R194+0x8000] ;  /* 0x00800000c2a4783b */ /* 0x000fee0000000200 */
[C---:B---3--:R-:W-:Y:S08]  /*6710*/  HMMA.16816.F32.BF16 R28, R148.reuse, R140, R28 ;  /* 0x0000008c941c723c */ /* 0x048ff0000004181c */
[----:B------:R-:W-:Y:S01]  /*6720*/  HMMA.16816.F32.BF16 R32, R148, R142, R32 ;  /* 0x0000008e9420723c */ /* 0x000fe20000041820 */
[----:B------:R-:W3:Y:S07]  /*6730*/  LDSM.16.M88.4 R140, [R197] ;  /* 0x00000000c58c783b */ /* 0x000eee0000000200 */
[C---:B------:R-:W-:Y:S01]  /*6740*/  HMMA.16816.F32.BF16 R4, R168.reuse, R172, R4 ;  /* 0x000000aca804723c */ /* 0x040fe20000041804 */
[----:B------:R-:W2:Y:S07]  /*6750*/  LDSM.16.M88.4 R148, [R196] ;  /* 0x00000000c494783b */ /* 0x000eae0000000200 */
[C---:B------:R-:W-:Y:S01]  /*6760*/  HMMA.16816.F32.BF16 R8, R168.reuse, R174, R8 ;  /* 0x000000aea808723c */ /* 0x040fe20000041808 */
[----:B------:R-:W3:Y:S07]  /*6770*/  LDSM.16.M88.4 R172, [R190+0x4000] ;  /* 0x00400000beac783b */ /* 0x000eee0000000200 */
[C---:B------:R-:W-:Y:S08]  /*6780*/  HMMA.16816.F32.BF16 R12, R168.reuse, R176, R12 ;  /* 0x000000b0a80c723c */ /* 0x040ff0000004180c */
[C---:B------:R-:W-:Y:S01]  /*6790*/  HMMA.16816.F32.BF16 R16, R168.reuse, R178, R16 ;  /* 0x000000b2a810723c */ /* 0x040fe20000041810 */
[----:B------:R-:W-:Y:S07]  /*67a0*/  LDSM.16.M88.4 R176, [R187+0x4000] ;  /* 0x00400000bbb0783b */ /* 0x000fee0000000200 */
[C---:B-1----:R-:W-:Y:S08]  /*67b0*/  HMMA.16816.F32.BF16 R20, R168.reuse, R136, R20 ;  /* 0x00000088a814723c */ /* 0x042ff00000041814 */
[C---:B------:R-:W-:Y:S01]  /*67c0*/  HMMA.16816.F32.BF16 R24, R168.reuse, R138, R24 ;  /* 0x0000008aa818723c */ /* 0x040fe20000041818 */
[----:B------:R-:W1:Y:S07]  /*67d0*/  LDSM.16.M88.4 R136, [R190+0x4800] ;  /* 0x00480000be88783b */ /* 0x000e6e0000000200 */
[C---:B--2---:R-:W-:Y:S08]  /*67e0*/  HMMA.16816.F32.BF16 R28, R168.reuse, R144, R28 ;  /* 0x00000090a81c723c */ /* 0x044ff0000004181c */
[----:B------:R-:W-:Y:S01]  /*67f0*/  HMMA.16816.F32.BF16 R32, R168, R146, R32 ;  /* 0x00000092a820723c */ /* 0x000fe20000041820 */
[----:B------:R-:W2:Y:S07]  /*6800*/  LDSM.16.M88.4 R144, [R190+0x5000] ;  /* 0x00500000be90783b */ /* 0x000eae0000000200 */
[C---:B----4-:R-:W-:Y:S01]  /*6810*/  HMMA.16816.F32.BF16 R4, R152.reuse, R156, R4 ;  /* 0x0000009c9804723c */ /* 0x050fe20000041804 */
[----:B------:R-:W-:Y:S07]  /*6820*/  LDSM.16.M88.4 R168, [R193+0x8000] ;  /* 0x00800000c1a8783b */ /* 0x000fee0000000200 */
[C---:B------:R-:W-:Y:S01]  /*6830*/  HMMA.16816.F32.BF16 R8, R152.reuse, R158, R8 ;  /* 0x0000009e9808723c */ /* 0x040fe20000041808 */
[----:B------:R-:W4:Y:S07]  /*6840*/  LDSM.16.M88.4 R156, [R190+0x5800] ;  /* 0x00580000be9c783b */ /* 0x000f2e0000000200 */
[C---:B------:R-:W-:Y:S08]  /*6850*/  HMMA.16816.F32.BF16 R12, R152.reuse, R160, R12 ;  /* 0x000000a0980c723c */ /* 0x040ff0000004180c */
        /* <DEDUP_REMOVED lines=8> */
[C---:B------:R-:W-:Y:S01]  /*68e0*/  HMMA.16816.F32.BF16 R16, R164.reuse, R138, R16 ;  /* 0x0000008aa410723c */ /* 0x040fe20000041810 */
[----:B------:R-:W1:Y:S07]  /*68f0*/  LDSM.16.M88.4 R136, [R187+0x4800] ;  /* 0x00480000bb88783b */ /* 0x000e6e0000000200 */
[C---:B--2---:R-:W-:Y:S08]  /*6900*/  HMMA.16816.F32.BF16 R20, R164.reuse, R144, R20 ;  /* 0x00000090a414723c */ /* 0x044ff00000041814 */
[C---:B------:R-:W-:Y:S08]  /*6910*/  HMMA.16816.F32.BF16 R24, R164.reuse, R146, R24 ;  /* 0x00000092a418723c */ /* 0x040ff00000041818 */
[C---:B----4-:R-:W-:Y:S08]  /*6920*/  HMMA.16816.F32.BF16 R28, R164.reuse, R156, R28 ;  /* 0x0000009ca41c723c */ /* 0x050ff0000004181c */
[----:B------:R-:W-:Y:S08]  /*6930*/  HMMA.16816.F32.BF16 R32, R164, R158, R32 ;  /* 0x0000009ea420723c */ /* 0x000ff00000041820 */
[C---:B------:R-:W-:Y:S08]  /*6940*/  HMMA.16816.F32.BF16 R4, R168.reuse, R176, R4 ;  /* 0x000000b0a804723c */ /* 0x040ff00000041804 */
[C---:B------:R-:W-:Y:S08]  /*6950*/  HMMA.16816.F32.BF16 R8, R168.reuse, R178, R8 ;  /* 0x000000b2a808723c */ /* 0x040ff00000041808 */
[C---:B-1----:R-:W-:Y:S08]  /*6960*/  HMMA.16816.F32.BF16 R12, R168.reuse, R136, R12 ;  /* 0x00000088a80c723c */ /* 0x042ff0000004180c */
[C---:B------:R-:W-:Y:S04]  /*6970*/  HMMA.16816.F32.BF16 R16, R168.reuse, R138, R16 ;  /* 0x0000008aa810723c */ /* 0x040fe80000041810 */
[----:B------:R-:W-:Y:S04]  /*6980*/  FMUL.FTZ R0, R4, c[0x0][0x320] ;  /* 0x0000c80004007a20 */ /* 0x000fe80000410000 */
[----:B------:R1:W2:Y:S01]  /*6990*/  MUFU.TANH R147, R0 ;  /* 0x0000000000937308 */ /* 0x0002a20000002400 */
[----:B------:R-:W-:Y:S09]  /*69a0*/  FMUL.FTZ R2, R11, c[0x0][0x320] ;  /* 0x0000c8000b027a20 */ /* 0x000ff20000410000 */
[----:B------:R-:W-:Y:S01]  /*69b0*/  MUFU.TANH R140, R2 ;  /* 0x00000002008c7308 */ /* 0x000fe20000002400 */
[----:B-1----:R-:W-:Y:S09]  /*69c0*/  FMUL.FTZ R0, R5, c[0x0][0x320] ;  /* 0x0000c80005007a20 */ /* 0x002ff20000410000 */
[----:B------:R1:W3:Y:S02]  /*69d0*/  MUFU.TANH R146, R0 ;  /* 0x0000000000927308 */ /* 0x0002e40000002400 */
[----:B-1----:R-:W-:Y:S08]  /*69e0*/  FMUL.FTZ R0, R6, c[0x0][0x320] ;  /* 0x0000c80006007a20 */ /* 0x002ff00000410000 */
[----:B------:R1:W-:Y:S02]  /*69f0*/  MUFU.TANH R145, R0 ;  /* 0x0000000000917308 */ /* 0x0003e40000002400 */
[----:B-1----:R-:W-:Y:S02]  /*6a00*/  FMUL.FTZ R0, R7, c[0x0][0x320] ;  /* 0x0000c80007007a20 */ /* 0x002fe40000410000 */
[----:B------:R-:W1:Y:S06]  /*6a10*/  LDSM.16.M88.4 R4, [R187+0x5000] ;  /* 0x00500000bb04783b */ /* 0x000e6c0000000200 */
[----:B------:R4:W1:Y:S02]  /*6a20*/  MUFU.TANH R144, R0 ;  /* 0x0000000000907308 */ /* 0x0008640000002400 */
[----:B----4-:R-:W-:Y:S08]  /*6a30*/  FMUL.FTZ R0, R8, c[0x0][0x320] ;  /* 0x0000c80008007a20 */ /* 0x010ff00000410000 */
[----:B------:R4:W-:Y:S01]  /*6a40*/  MUFU.TANH R143, R0 ;  /* 0x00000000008f7308 */ /* 0x0009e20000002400 */
[C---:B-1----:R-:W-:Y:S07]  /*6a50*/  HMMA.16816.F32.BF16 R20, R168.reuse, R4, R20 ;  /* 0x00000004a814723c */ /* 0x042fee0000041814 */
[----:B------:R-:W-:Y:S01]  /*6a60*/  MOV R5, 0xffffffc0 ;  /* 0xffffffc000057802 */ /* 0x000fe20000000f00 */
[C---:B------:R-:W-:Y:S04]  /*6a70*/  HMMA.16816.F32.BF16 R24, R168.reuse, R6, R24 ;  /* 0x00000006a818723c */ /* 0x040fe80000041818 */
[----:B----4-:R-:W-:Y:S04]  /*6a80*/  FMUL.FTZ R0, R9, c[0x0][0x320] ;  /* 0x0000c80009007a20 */ /* 0x010fe80000410000 */
[----:B------:R1:W-:Y:S08]  /*6a90*/  MUFU.TANH R142, R0 ;  /* 0x00000000008e7308 */ /* 0x0003f00000002400 */
[----:B------:R-:W-:Y:S04]  /*6aa0*/  FMUL.FTZ R4, R21, c[0x0][0x320] ;  /* 0x0000c80015047a20 */ /* 0x000fe80000410000 */
[----:B------:R-:W-:Y:S01]  /*6ab0*/  MUFU.TANH R6, R4 ;  /* 0x0000000400067308 */ /* 0x000fe20000002400 */
[----:B-1----:R-:W-:Y:S02]  /*6ac0*/  FMUL.FTZ R0, R10, c[0x0][0x320] ;  /* 0x0000c8000a007a20 */ /* 0x002fe40000410000 */
[----:B------:R-:W1:Y:S01]  /*6ad0*/  LDSM.16.M88.4 R8, [R187+0x5800] ;  /* 0x00580000bb08783b */ /* 0x000e620000000200 */
[----:B------:R-:W-:Y:S06]  /*6ae0*/  DEPBAR.LE SB0, 0x0 ;  /* 0x000080000000791a */ /* 0x000fec0000000000 */
[----:B------:R4:W1:Y:S01]  /*6af0*/  MUFU.TANH R141, R0 ;  /* 0x00000000008d7308 */ /* 0x0008620000002400 */
[----:B------:R-:W-:Y:S01]  /*6b00*/  BAR.SYNC.DEFER_BLOCKING 0x0 ;  /* 0x0000000000007b1d */ /* 0x000fe20000010000 */
[----:B----4-:R-:W-:Y:S08]  /*6b10*/  FMUL.FTZ R0, R12, c[0x0][0x320] ;  /* 0x0000c8000c007a20 */ /* 0x010ff00000410000 */
[----:B------:R4:W-:Y:S01]  /*6b20*/  MUFU.TANH R137, R0 ;  /* 0x0000000000897308 */ /* 0x0009e20000002400 */
[C---:B-1----:R-:W-:Y:S08]  /*6b30*/  HMMA.16816.F32.BF16 R28, R168.reuse, R8, R28 ;  /* 0x00000008a81c723c */ /* 0x042ff0000004181c */
[----:B------:R-:W-:Y:S04]  /*6b40*/  HMMA.16816.F32.BF16 R32, R168, R10, R32 ;  /* 0x0000000aa820723c */ /* 0x000fe80000041820 */
[----:B----4-:R-:W-:Y:S04]  /*6b50*/  FMUL.FTZ R0, R13, c[0x0][0x320] ;  /* 0x0000c8000d007a20 */ /* 0x010fe80000410000 */
[----:B------:R1:W4:Y:S04]  /*6b60*/  MUFU.TANH R136, R0 ;  /* 0x0000000000887308 */ /* 0x0003280000002400 */
[----:B-1----:R-:W-:Y:S06]  /*6b70*/  FMUL.FTZ R0, R14, c[0x0][0x320] ;  /* 0x0000c8000e007a20 */ /* 0x002fec0000410000 */
[----:B------:R1:W-:Y:S02]  /*6b80*/  MUFU.TANH R103, R0 ;  /* 0x0000000000677308 */ /* 0x0003e40000002400 */
[----:B-1----:R-:W-:Y:S08]  /*6b90*/  FMUL.FTZ R0, R15, c[0x0][0x320] ;  /* 0x0000c8000f007a20 */ /* 0x002ff00000410000 */
[----:B------:R1:W-:Y:S02]  /*6ba0*/  MUFU.TANH R101, R0 ;  /* 0x0000000000657308 */ /* 0x0003e40000002400 */
[----:B-1----:R-:W-:Y:S08]  /*6bb0*/  FMUL.FTZ R0, R16, c[0x0][0x320] ;  /* 0x0000c80010007a20 */ /* 0x002ff00000410000 */
[----:B------:R1:W1:Y:S02]  /*6bc0*/  MUFU.TANH R13, R0 ;  /* 0x00000000000d7308 */ /* 0x0002640000002400 */
[----:B-1----:R-:W-:Y:S08]  /*6bd0*/  FMUL.FTZ R0, R17, c[0x0][0x320] ;  /* 0x0000c80011007a20 */ /* 0x002ff00000410000 */
[----:B------:R1:W-:Y:S02]  /*6be0*/  MUFU.TANH R100, R0 ;  /* 0x0000000000647308 */ /* 0x0003e40000002400 */
[----:B-1----:R-:W-:Y:S08]  /*6bf0*/  FMUL.FTZ R0, R18, c[0x0][0x320] ;  /* 0x0000c80012007a20 */ /* 0x002ff00000410000 */
[----:B------:R1:W-:Y:S02]  /*6c00*/  MUFU.TANH R17, R0 ;  /* 0x0000000000117308 */ /* 0x0003e40000002400 */
[----:B-1----:R-:W-:Y:S08]  /*6c10*/  FMUL.FTZ R0, R19, c[0x0][0x320] ;  /* 0x0000c80013007a20 */ /* 0x002ff00000410000 */
[----:B------:R1:W1:Y:S02]  /*6c20*/  MUFU.TANH R16, R0 ;  /* 0x0000000000107308 */ /* 0x0002640000002400 */
[----:B-1----:R-:W-:Y:S08]  /*6c30*/  FMUL.FTZ R0, R20, c[0x0][0x320] ;  /* 0x0000c80014007a20 */ /* 0x002ff00000410000 */
[----:B------:R5:W-:Y:S02]  /*6c40*/  MUFU.TANH R18, R0 ;  /* 0x0000000000127308 */ /* 0x000be40000002400 */
[----:B-----5:R-:W-:Y:S05]  /*6c50*/  IADD3 R0, R181, R233, RZ ;  /* 0x000000e9b5007210 */ /* 0x020fea0007ffe0ff */
[----:B------:R-:W-:Y:S05]  /*6c60*/  @P2 IMAD.HI.U32 R2, R0, c[0x0][0x2c8], RZ ;  /* 0x0000b20000022a27 */ /* 0x000fea00078e00ff */
[----:B------:R-:W-:Y:S01]  /*6c70*/  @P2 SHF.R.U32.HI R0, RZ, c[0x0][0x2cc], R2 ;  /* 0x0000b300ff002a19 */ /* 0x000fe20000011602 */
[----:B------:R-:W-:Y:S04]  /*6c80*/  FMUL.FTZ R2, R22, c[0x0][0x320] ;  /* 0x0000c80016027a20 */ /* 0x000fe80000410000 */
[----:B------:R1:W-:Y:S01]  /*6c90*/  MUFU.TANH R138, R2 ;  /* 0x00000002008a7308 */ /* 0x0003e20000002400 */
[----:B------:R-:W-:Y:S08]  /*6ca0*/  SHFL.IDX PT, R4, R0, 0x1, 0x1c1f ;  /* 0x003c1f0000047f89 */ /* 0x000ff000000e0000 */
[----:B-1----:R1:W5:Y:S02]  /*6cb0*/  SHFL.IDX PT, R2, R0, RZ, 0x1c1f ;  /* 0x001c1fff00027589 */ /* 0x00236400000e0000 */
[----:B-1----:R-:W-:Y:S04]  /*6cc0*/  FMUL.FTZ R0, R23, c[0x0][0x320] ;  /* 0x0000c80017007a20 */ /* 0x002fe80000410000 */
[----:B------:R1:W-:Y:S02]  /*6cd0*/  MUFU.TANH R19, R0 ;  /* 0x0000000000137308 */ /* 0x0003e40000002400 */
[----:B-1----:R-:W-:Y:S02]  /*6ce0*/  IMAD R0, R180, R5, 0x1 ;  /* 0x00000001b4007424 */ /* 0x002fe400078e0205 */
[----:B------:R-:W-:Y:S03]  /*6cf0*/  FMUL.FTZ R5, R24, c[0x0][0x320] ;  /* 0x0000c80018057a20 */ /* 0x000fe60000410000 */
[----:B------:R-:W-:Y:S03]  /*6d00*/  IADD3 R0, R230, R0, -R229 ;  /* 0x00000000e6007210 */ /* 0x000fe60007ffe8e5 */
[----:B------:R1:W1:Y:S01]  /*6d10*/  MUFU.TANH R12, R5 ;  /* 0x00000005000c7308 */ /* 0x0002620000002400 */
[----:B------:R-:W-:Y:S04]  /*6d20*/  IADD3 R0, R0, -R231, RZ ;  /* 0x800000e700007210 */ /* 0x000fe80007ffe0ff */
[C---:B-----5:R-:W-:Y:S02]  /*6d30*/  IADD3 R2, R0.reuse, R2, RZ ;  /* 0x0000000200027210 */ /* 0x060fe40007ffe0ff */
[----:B------:R-:W-:Y:S01]  /*6d40*/  IADD3 R0, R0, R4, RZ ;  /* 0x0000000400007210 */ /* 0x000fe20007ffe0ff */
[----:B------:R-:W-:Y:S01]  /*6d50*/  FMUL.FTZ R4, R26, c[0x0][0x320] ;  /* 0x0000c8001a047a20 */ /* 0x000fe20000410000 */
[C---:B------:R-:W-:Y:S02]  /*6d60*/  ISETP.GT.AND P6, PT, R2.reuse, RZ, PT ;  /* 0x000000ff0200720c */ /* 0x040fe40003fc4270 */
[----:B------:R-:W-:Y:S01]  /*6d70*/  ISETP.GT.AND P1, PT, R2, 0x1, PT ;  /* 0x000000010200780c */ /* 0x000fe20003f24270 */
[----:B------:R5:W-:Y:S01]  /*6d80*/  MUFU.TANH R15, R4 ;  /* 0x00000004000f7308 */ /* 0x000be20000002400 */
[----:B--2---:R-:W-:Y:S02]  /*6d90*/  FSEL R20, R147, -INF , P6 ;  /* 0xff80000093147808 */ /* 0x004fe40003000000 */
[C---:B------:R-:W-:Y:S02]  /*6da0*/  ISETP.GT.AND P6, PT, R0.reuse, 0x1, PT ;  /* 0x000000010000780c */ /* 0x040fe40003fc4270 */
[----:B------:R-:W-:Y:S02]  /*6db0*/  ISETP.GT.AND P0, PT, R0, RZ, PT ;  /* 0x000000ff0000720c */ /* 0x000fe40003f04270 */
[----:B---3--:R-:W-:Y:S02]  /*6dc0*/  FSEL R21, R146, -INF , P1 ;  /* 0xff80000092157808 */ /* 0x008fe40000800000 */
[----:B------:R-:W-:Y:S01]  /*6dd0*/  ISETP.GT.AND P1, PT, R2, 0x8, PT ;  /* 0x000000080200780c */ /* 0x000fe20003f24270 */
[----:B-1----:R-:W-:Y:S01]  /*6de0*/  FMUL.FTZ R5, R25, c[0x0][0x320] ;  /* 0x0000c80019057a20 */ /* 0x002fe20000410000 */
[----:B------:R-:W-:Y:S02]  /*6df0*/  FSEL R25, R144, -INF , P6 ;  /* 0xff80000090197808 */ /* 0x000fe40003000000 */
[----:B------:R-:W-:Y:S01]  /*6e00*/  ISETP.GT.AND P6, PT, R0, 0x8, PT ;  /* 0x000000080000780c */ /* 0x000fe20003fc4270 */
[----:B------:R1:W2:Y:S01]  /*6e10*/  MUFU.TANH R8, R5 ;  /* 0x0000000500087308 */ /* 0x0002a20000002400 */
[----:B------:R-:W-:Y:S02]  /*6e20*/  FSEL R24, R145, -INF , P0 ;  /* 0xff80000091187808 */ /* 0x000fe40000000000 */
[----:B------:R-:W-:Y:S02]  /*6e30*/  FSEL R26, R141, -INF , P6 ;  /* 0xff8000008d1a7808 */ /* 0x000fe40003000000 */
[C---:B------:R-:W-:Y:S02]  /*6e40*/  ISETP.GT.AND P6, PT, R2.reuse, 0x11, PT ;  /* 0x000000110200780c */ /* 0x040fe40003fc4270 */
[----:B------:R-:W-:Y:S02]  /*6e50*/  ISETP.GT.AND P0, PT, R2, 0x9, PT ;  /* 0x000000090200780c */ /* 0x000fe40003f04270 */
[----:B----4-:R-:W-:Y:S01]  /*6e60*/  FSEL R141, R136, -INF , P6 ;  /* 0xff800000888d7808 */ /* 0x010fe20003000000 */
[----:B-----5:R-:W-:Y:S01]  /*6e70*/  FMUL.FTZ R4, R28, c[0x0][0x320] ;  /* 0x0000c8001c047a20 */ /* 0x020fe20000410000 */
[----:B------:R-:W-:Y:S02]  /*6e80*/  ISETP.GT.AND P6, PT, R2, 0x18, PT ;  /* 0x000000180200780c */ /* 0x000fe40003fc4270 */
[----:B------:R-:W-:Y:S01]  /*6e90*/  FSEL R22, R143, -INF , P1 ;  /* 0xff8000008f167808 */ /* 0x000fe20000800000 */
[----:B------:R3:W4:Y:S01]  /*6ea0*/  MUFU.TANH R7, R4 ;  /* 0x0000000400077308 */ /* 0x0007220000002400 */
[----:B------:R-:W-:Y:S02]  /*6eb0*/  FSEL R23, R142, -INF , P0 ;  /* 0xff8000008e177808 */ /* 0x000fe40000000000 */
[----:B------:R-:W-:Y:S02]  /*6ec0*/  ISETP.GT.AND P1, PT, R0, 0x9, PT ;  /* 0x000000090000780c */ /* 0x000fe40003f24270 */
[----:B------:R-:W-:Y:S02]  /*6ed0*/  ISETP.GT.AND P0, PT, R2, 0x10, PT ;  /* 0x000000100200780c */ /* 0x000fe40003f04270 */
[----:B------:R-:W-:Y:S02]  /*6ee0*/  FSEL R142, R13, -INF , P6 ;  /* 0xff8000000d8e7808 */ /* 0x000fe40003000000 */
[----:B------:R-:W-:Y:S01]  /*6ef0*/  ISETP.GT.AND P6, PT, R0, 0x19, PT ;  /* 0x000000190000780c */ /* 0x000fe20003fc4270 */
[----:B-1----:R-:W-:Y:S01]  /*6f00*/  FMUL.FTZ R5, R27, c[0x0][0x320] ;  /* 0x0000c8001b057a20 */ /* 0x002fe20000410000 */
[----:B------:R-:W-:Y:S02]  /*6f10*/  FSEL R27, R140, -INF , P1 ;  /* 0xff8000008c1b7808 */ /* 0x000fe40000800000 */
[----:B------:R-:W-:Y:S01]  /*6f20*/  FSEL R140, R137, -INF , P0 ;  /* 0xff800000898c7808 */ /* 0x000fe20000000000 */
[----:B------:R1:W-:Y:S01]  /*6f30*/  MUFU.TANH R14, R5 ;  /* 0x00000005000e7308 */ /* 0x0003e20000002400 */
[C---:B------:R-:W-:Y:S02]  /*6f40*/  ISETP.GT.AND P0, PT, R0.reuse, 0x11, PT ;  /* 0x000000110000780c */ /* 0x040fe40003f04270 */
[C---:B------:R-:W-:Y:S02]  /*6f50*/  ISETP.GT.AND P1, PT, R0.reuse, 0x10, PT ;  /* 0x000000100000780c */ /* 0x040fe40003f24270 */
[----:B------:R-:W-:Y:S02]  /*6f60*/  FSEL R147, R101, -INF , P0 ;  /* 0xff80000065937808 */ /* 0x000fe40000000000 */
[----:B------:R-:W-:Y:S02]  /*6f70*/  ISETP.GT.AND P0, PT, R0, 0x18, PT ;  /* 0x000000180000780c */ /* 0x000fe40003f04270 */
[----:B------:R-:W-:Y:S02]  /*6f80*/  FSEL R149, R16, -INF , P6 ;  /* 0xff80000010957808 */ /* 0x000fe40003000000 */
[----:B------:R-:W-:Y:S02]  /*6f90*/  FSEL R148, R17, -INF , P0 ;  /* 0xff80000011947808 */ /* 0x000fe40000000000 */
[----:B------:R-:W-:Y:S02]  /*6fa0*/  ISETP.GT.AND P0, PT, R2, 0x21, PT ;  /* 0x000000210200780c */ /* 0x000fe40003f04270 */
[----:B---3--:R-:W-:Y:S02]  /*6fb0*/  FMNMX.FTZ R4, R20, R3, !PT ;  /* 0x0000000314047209 */ /* 0x008fe40007810000 */
[----:B------:R-:W-:Y:S01]  /*6fc0*/  FSEL R154, R6, -INF , P0 ;  /* 0xff800000069a7808 */ /* 0x000fe20000000000 */
[----:B------:R-:W-:Y:S01]  /*6fd0*/  FMUL.FTZ R6, R33, c[0x0][0x320] ;  /* 0x0000c80021067a20 */ /* 0x000fe20000410000 */
[----:B------:R-:W-:Y:S02]  /*6fe0*/  FMNMX.FTZ R4, R21, R4, !PT ;  /* 0x0000000415047209 */ /* 0x000fe40007810000 */
[----:B------:R-:W-:Y:S01]  /*6ff0*/  ISETP.GT.AND P6, PT, R2, 0x28, PT ;  /* 0x000000280200780c */ /* 0x000fe20003fc4270 */
[----:B------:R3:W-:Y:S01]  /*7000*/  MUFU.TANH R11, R6 ;  /* 0x00000006000b7308 */ /* 0x0007e20000002400 */
[----:B------:R-:W-:Y:S01]  /*7010*/  FMNMX.FTZ R4, R22, R4, !PT ;  /* 0x0000000416047209 */ /* 0x000fe20007810000 */
[----:B-1----:R-:W-:Y:S01]  /*7020*/  FMUL.FTZ R5, R29, c[0x0][0x320] ;  /* 0x0000c8001d057a20 */ /* 0x002fe20000410000 */
[----:B------:R-:W-:Y:S02]  /*7030*/  FSEL R146, R103, -INF , P1 ;  /* 0xff80000067927808 */ /* 0x000fe40000800000 */
[----:B------:R-:W-:Y:S02]  /*7040*/  FMNMX.FTZ R4, R23, R4, !PT ;  /* 0x0000000417047209 */ /* 0x000fe40007810000 */
[----:B------:R-:W-:Y:S02]  /*7050*/  ISETP.GT.AND P1, PT, R2, 0x19, PT ;  /* 0x000000190200780c */ /* 0x000fe40003f24270 */
[----:B------:R-:W-:Y:S01]  /*7060*/  FMNMX.FTZ R4, R140, R4, !PT ;  /* 0x000000048c047209 */ /* 0x000fe20007810000 */
[----:B------:R1:W5:Y:S01]  /*7070*/  MUFU.TANH R13, R5 ;  /* 0x00000005000d7308 */ /* 0x0003620000002400 */
[----:B------:R-:W-:Y:S02]  /*7080*/  FSEL R155, R12, -INF , P6 ;  /* 0xff8000000c9b7808 */ /* 0x000fe40003000000 */
[----:B------:R-:W-:Y:S02]  /*7090*/  FMNMX.FTZ R4, R141, R4, !PT ;  /* 0x000000048d047209 */ /* 0x000fe40007810000 */
[----:B------:R-:W-:Y:S02]  /*70a0*/  FSEL R143, R100, -INF , P1 ;  /* 0xff800000648f7808 */ /* 0x000fe40000800000 */
[----:B------:R-:W-:Y:S02]  /*70b0*/  FMNMX.FTZ R4, R142, R4, !PT ;  /* 0x000000048e047209 */ /* 0x000fe40007810000 */
[----:B------:R-:W-:Y:S02]  /*70c0*/  ISETP.GT.AND P1, PT, R2, 0x20, PT ;  /* 0x000000200200780c */ /* 0x000fe40003f24270 */
[----:B------:R-:W-:Y:S02]  /*70d0*/  FMNMX.FTZ R4, R143, R4, !PT ;  /* 0x000000048f047209 */ /* 0x000fe40007810000 */
[----:B------:R-:W-:Y:S01]  /*70e0*/  FSEL R150, R18, -INF , P1 ;  /* 0xff80000012967808 */ /* 0x000fe20000800000 */
[----:B---3--:R-:W-:Y:S01]  /*70f0*/  FMUL.FTZ R6, R30, c[0x0][0x320] ;  /* 0x0000c8001e067a20 */ /* 0x008fe20000410000 */
[----:B------:R-:W-:Y:S02]  /*7100*/  ISETP.GT.AND P1, PT, R2, 0x29, PT ;  /* 0x000000290200780c */ /* 0x000fe40003f24270 */
[----:B------:R-:W-:Y:S01]  /*7110*/  FMNMX.FTZ R4, R150, R4, !PT ;  /* 0x0000000496047209 */ /* 0x000fe20007810000 */
[----:B------:R3:W-:Y:S01]  /*7120*/  MUFU.TANH R12, R6 ;  /* 0x00000006000c7308 */ /* 0x0007e20000002400 */
[----:B------:R-:W-:Y:S02]  /*7130*/  ISETP.GT.AND P0, PT, R2, 0x30, PT ;  /* 0x000000300200780c */ /* 0x000fe40003f04270 */
[----:B--2---:R-:W-:Y:S01]  /*7140*/  FSEL R156, R8, -INF , P1 ;  /* 0xff800000089c7808 */ /* 0x004fe20000800000 */
[----:B------:R-:W-:Y:S01]  /*7150*/  FMUL.FTZ R8, R35, c[0x0][0x320] ;  /* 0x0000c80023087a20 */ /* 0x000fe20000410000 */
[----:B------:R-:W-:Y:S01]  /*7160*/  ISETP.GT.AND P1, PT, R2, 0x38, PT ;  /* 0x000000380200780c */ /* 0x000fe20003f24270 */
[----:B-1----:R-:W-:Y:S01]  /*7170*/  FMUL.FTZ R5, R32, c[0x0][0x320] ;  /* 0x0000c80020057a20 */ /* 0x002fe20000410000 */
[----:B------:R-:W-:Y:S02]  /*7180*/  FMNMX.FTZ R4, R154, R4, !PT ;  /* 0x000000049a047209 */ /* 0x000fe40007810000 */
[----:B----4-:R-:W-:Y:S01]  /*7190*/  FSEL R162, R7, -INF , P0 ;  /* 0xff80000007a27808 */ /* 0x010fe20000000000 */
[----:B------:R1:W2:Y:S01]  /*71a0*/  MUFU.TANH R9, R5 ;  /* 0x0000000500097308 */ /* 0x0002a20000002400 */
[----:B------:R-:W-:Y:S01]  /*71b0*/  FMUL.FTZ R7, R34, c[0x0][0x320] ;  /* 0x0000c80022077a20 */ /* 0x000fe20000410000 */
[C---:B------:R-:W-:Y:S02]  /*71c0*/  ISETP.GT.AND P6, PT, R2.reuse, 0x31, PT ;  /* 0x000000310200780c */ /* 0x040fe40003fc4270 */
[----:B------:R-:W-:Y:S02]  /*71d0*/  ISETP.GT.AND P0, PT, R2, 0x39, PT ;  /* 0x000000390200780c */ /* 0x000fe40003f04270 */
[----:B------:R-:W-:Y:S02]  /*71e0*/  FMNMX.FTZ R2, R155, R4, !PT ;  /* 0x000000049b027209 */ /* 0x000fe40007810000 */
[----:B-----5:R-:W-:Y:S02]  /*71f0*/  FSEL R158, R13, -INF , P6 ;  /* 0xff8000000d9e7808 */ /* 0x020fe40003000000 */
[----:B------:R-:W-:Y:S01]  /*7200*/  FMNMX.FTZ R2, R156, R2, !PT ;  /* 0x000000029c027209 */ /* 0x000fe20007810000 */
[----:B------:R-:W-:Y:S01]  /*7210*/  MUFU.TANH R8, R8 ;  /* 0x0000000800087308 */ /* 0x000fe20000002400 */
[----:B------:R-:W-:Y:S01]  /*7220*/  FSEL R161, R11, -INF , P0 ;  /* 0xff8000000ba17808 */ /* 0x000fe20000000000 */
[----:B---3--:R-:W-:Y:S01]  /*7230*/  FMUL.FTZ R6, R31, c[0x0][0x320] ;  /* 0x0000c8001f067a20 */ /* 0x008fe20000410000 */
[----:B------:R-:W-:Y:S02]  /*7240*/  FMNMX.FTZ R2, R162, R2, !PT ;  /* 0x00000002a2027209 */ /* 0x000fe40007810000 */
[----:B------:R-:W-:Y:S02]  /*7250*/  ISETP.GT.AND P0, PT, R0, 0x21, PT ;  /* 0x000000210000780c */ /* 0x000fe40003f04270 */
[----:B------:R-:W-:Y:S03]  /*7260*/  FMNMX.FTZ R2, R158, R2, !PT ;  /* 0x000000029e027209 */ /* 0x000fe60007810000 */
[----:B------:R-:W3:Y:S01]  /*7270*/  MUFU.TANH R10, R6 ;  /* 0x00000006000a7308 */ /* 0x000ee20000002400 */
[----:B------:R-:W-:Y:S02]  /*7280*/  ISETP.GT.AND P6, PT, R180, R225, PT ;  /* 0x000000e1b400720c */ /* 0x000fe40003fc4270 */
[----:B-1----:R-:W-:Y:S02]  /*7290*/  FMNMX.FTZ R5, R24, R102, !PT ;  /* 0x0000006618057209 */ /* 0x002fe40007810000 */
[----:B--2---:R-:W-:Y:S02]  /*72a0*/  FSEL R160, R9, -INF , P1 ;  /* 0xff80000009a07808 */ /* 0x004fe40000800000 */
[----:B------:R-:W-:Y:S02]  /*72b0*/  FMNMX.FTZ R5, R25, R5, !PT ;  /* 0x0000000519057209 */ /* 0x000fe40007810000 */
[----:B------:R-:W-:Y:S01]  /*72c0*/  ISETP.GT.AND P1, PT, R0, 0x20, PT ;  /* 0x000000200000780c */ /* 0x000fe20003f24270 */
[----:B------:R1:W2:Y:S01]  /*72d0*/  MUFU.TANH R9, R7 ;  /* 0x0000000700097308 */ /* 0x0002a20000002400 */
[----:B------:R-:W-:Y:S02]  /*72e0*/  FMNMX.FTZ R5, R26, R5, !PT ;  /* 0x000000051a057209 */ /* 0x000fe40007810000 */
[----:B------:R-:W-:Y:S02]  /*72f0*/  FMNMX.FTZ R2, R160, R2, !PT ;  /* 0x00000002a0027209 */ /* 0x000fe40007810000 */
[----:B------:R-:W-:Y:S02]  /*7300*/  FMNMX.FTZ R5, R27, R5, !PT ;  /* 0x000000051b057209 */ /* 0x000fe40007810000 */
[----:B------:R-:W-:Y:S02]  /*7310*/  FSEL R151, R138, -INF , P1 ;  /* 0xff8000008a977808 */ /* 0x000fe40000800000 */
[----:B------:R-:W-:Y:S02]  /*7320*/  FMNMX.FTZ R4, R146, R5, !PT ;  /* 0x0000000592047209 */ /* 0x000fe40007810000 */
[----:B------:R-:W-:Y:S02]  /*7330*/  FMNMX.FTZ R2, R161, R2, !PT ;  /* 0x00000002a1027209 */ /* 0x000fe40007810000 */
[----:B------:R-:W-:Y:S02]  /*7340*/  FMNMX.FTZ R4, R147, R4, !PT ;  /* 0x0000000493047209 */ /* 0x000fe40007810000 */
[----:B------:R-:W-:Y:S02]  /*7350*/  FSEL R152, R19, -INF , P0 ;  /* 0xff80000013987808 */ /* 0x000fe40000000000 */
[----:B------:R-:W-:Y:S02]  /*7360*/  FMNMX.FTZ R4, R148, R4, !PT ;  /* 0x0000000494047209 */ /* 0x000fe40007810000 */
[C---:B------:R-:W-:Y:S02]  /*7370*/  ISETP.GT.AND P1, PT, R0.reuse, 0x28, PT ;  /* 0x000000280000780c */ /* 0x040fe40003f24270 */
[----:B------:R-:W-:Y:S02]  /*7380*/  FMNMX.FTZ R4, R149, R4, !PT ;  /* 0x0000000495047209 */ /* 0x000fe40007810000 */
[----:B------:R-:W-:Y:S01]  /*7390*/  FSEL R153, R15, -INF , P1 ;  /* 0xff8000000f997808 */ /* 0x000fe20000800000 */
[----:B-1----:R-:W1:Y:S01]  /*73a0*/  SHFL.BFLY PT, R7, R2, 0x2, 0x1f ;  /* 0x0c401f0002077f89 */ /* 0x002e6200000e0000 */
[----:B------:R-:W-:Y:S02]  /*73b0*/  FMNMX.FTZ R4, R151, R4, !PT ;  /* 0x0000000497047209 */ /* 0x000fe40007810000 */
[----:B------:R-:W-:Y:S02]  /*73c0*/  ISETP.GT.AND P0, PT, R0, 0x29, PT ;  /* 0x000000290000780c */ /* 0x000fe40003f04270 */
[----:B------:R-:W-:Y:S02]  /*73d0*/  FMNMX.FTZ R4, R152, R4, !PT ;  /* 0x0000000498047209 */ /* 0x000fe40007810000 */
[----:B------:R-:W-:Y:S02]  /*73e0*/  FSEL R157, R14, -INF , P0 ;  /* 0xff8000000e9d7808 */ /* 0x000fe40000000000 */
[----:B------:R-:W-:Y:S02]  /*73f0*/  FMNMX.FTZ R4, R153, R4, !PT ;  /* 0x0000000499047209 */ /* 0x000fe40007810000 */
[----:B------:R-:W-:Y:S02]  /*7400*/  ISETP.GT.AND P1, PT, R0, 0x30, PT ;  /* 0x000000300000780c */ /* 0x000fe40003f24270 */
[----:B------:R-:W-:Y:S02]  /*7410*/  FMNMX.FTZ R4, R157, R4, !PT ;  /* 0x000000049d047209 */ /* 0x000fe40007810000 */
[----:B------:R-:W-:Y:S02]  /*7420*/  FSEL R159, R12, -INF , P1 ;  /* 0xff8000000c9f7808 */ /* 0x000fe40000800000 */
[C---:B------:R-:W-:Y:S02]  /*7430*/  ISETP.GT.AND P0, PT, R0.reuse, 0x31, PT ;  /* 0x000000310000780c */ /* 0x040fe40003f04270 */
[----:B------:R-:W-:Y:S02]  /*7440*/  @P6 SHF.R.S32.HI R6, RZ, 0x1f, R208 ;  /* 0x0000001fff066819 */ /* 0x000fe400000114d0 */
[----:B------:R-:W-:Y:S02]  /*7450*/  ISETP.GT.AND P1, PT, R0, 0x38, PT ;  /* 0x000000380000780c */ /* 0x000fe40003f24270 */
[----:B---3--:R-:W-:Y:S01]  /*7460*/  FSEL R209, R10, -INF , P0 ;  /* 0xff8000000ad17808 */ /* 0x008fe20000000000 */
[----:B------:R-:W-:Y:S01]  /*7470*/  @P6 IMAD R6, R6, c[0x0][0x1e0], RZ ;  /* 0x0000780006066a24 */ /* 0x000fe200078e02ff */
[----:B------:R-:W-:Y:S02]  /*7480*/  ISETP.GT.AND P0, PT, R0, 0x39, PT ;  /* 0x000000390000780c */ /* 0x000fe40003f04270 */
[----:B------:R-:W-:Y:S01]  /*7490*/  FMNMX.FTZ R0, R159, R4, !PT ;  /* 0x000000049f007209 */ /* 0x000fe20007810000 */
[C---:B------:R-:W-:Y:S01]  /*74a0*/  @P6 IMAD.WIDE.U32 R4, R208.reuse, c[0x0][0x1e0], RZ ;  /* 0x00007800d0046a25 */ /* 0x040fe200078e00ff */
[----:B--2---:R-:W-:Y:S02]  /*74b0*/  FSEL R210, R9, -INF , P1 ;  /* 0xff80000009d27808 */ /* 0x004fe40000800000 */
[----:B------:R-:W-:Y:S01]  /*74c0*/  FMNMX.FTZ R0, R209, R0, !PT ;  /* 0x00000000d1007209 */ /* 0x000fe20007810000 */
[----:B------:R-:W-:Y:S01]  /*74d0*/  @P6 IMAD R6, R208, c[0x0][0x1e4], R6 ;  /* 0x00007900d0066a24 */ /* 0x000fe200078e0206 */
[----:B------:R-:W-:Y:S02]  /*74e0*/  FSEL R103, R8, -INF , P0 ;  /* 0xff80000008677808 */ /* 0x000fe40000000000 */
[----:B------:R-:W-:Y:S02]  /*74f0*/  FMNMX.FTZ R0, R210, R0, !PT ;  /* 0x00000000d2007209 */ /* 0x000fe40007810000 */
[----:B-1----:R-:W-:Y:S02]  /*7500*/  FMNMX.FTZ R9, R2, R7, !PT ;  /* 0x0000000702097209 */ /* 0x002fe40007810000 */
[----:B------:R-:W-:Y:S02]  /*7510*/  @P6 IADD3 R2, R5, R6, RZ ;  /* 0x0000000605026210 */ /* 0x000fe40007ffe0ff */
[----:B------:R-:W-:Y:S01]  /*7520*/  FMNMX.FTZ R0, R103, R0, !PT ;  /* 0x0000000067007209 */ /* 0x000fe20007810000 */
[----:B------:R-:W-:Y:S01]  /*7530*/  SHFL.BFLY PT, R17, R9, 0x1, 0x1f ;  /* 0x0c201f0009117f89 */ /* 0x000fe200000e0000 */
[C---:B------:R-:W-:Y:S02]  /*7540*/  @P6 SHF.L.U32 R5, R4.reuse, 0x6, RZ ;  /* 0x0000000604056819 */ /* 0x040fe400000006ff */
[----:B------:R-:W-:Y:S02]  /*7550*/  @P6 SHF.L.U64.HI R4, R4, 0x6, R2 ;  /* 0x0000000604046819 */ /* 0x000fe40000010202 */
[C---:B------:R-:W-:Y:S02]  /*7560*/  @P6 IADD3 R8, P1, R5.reuse, R220, RZ ;  /* 0x000000dc05086210 */ /* 0x040fe40007f3e0ff */
[----:B------:R-:W-:Y:S01]  /*7570*/  @P6 MOV R6, c[0x0][0x1e0] ;  /* 0x0000780000066a02 */ /* 0x000fe20000000f00 */
[----:B------:R-:W1:Y:S01]  /*7580*/  SHFL.BFLY PT, R2, R0, 0x2, 0x1f ;  /* 0x0c401f0000027f89 */ /* 0x000e6200000e0000 */
[----:B------:R-:W-:Y:S02]  /*7590*/  @P6 IADD3.X R11, R4, R219, RZ, P1, !PT ;  /* 0x000000db040b6210 */ /* 0x000fe40000ffe4ff */
[----:B------:R-:W-:Y:S02]  /*75a0*/  @P6 LEA R18, P1, R8, c[0x0][0x1c8], 0x1 ;  /* 0x0000720008126a11 */ /* 0x000fe400078208ff */
[----:B------:R-:W-:Y:S02]  /*75b0*/  @P6 MOV R10, c[0x0][0x1e4] ;  /* 0x00007900000a6a02 */ /* 0x000fe40000000f00 */
[----:B------:R-:W-:Y:S02]  /*75c0*/  @P6 LEA R7, P0, R6, R5, 0x5 ;  /* 0x0000000506076211 */ /* 0x000fe400078028ff */
[----:B------:R-:W-:Y:S02]  /*75d0*/  @P6 LEA.HI.X R19, R8, c[0x0][0x1cc], R11, 0x1, P1 ;  /* 0x0000730008136a11 */ /* 0x000fe400008f0c0b */
[----:B------:R-:W-:Y:S02]  /*75e0*/  @P6 IADD3 R11, P1, R220, 0x80, RZ ;  /* 0x00000080dc0b6810 */ /* 0x000fe40007f3e0ff */
[----:B------:R-:W-:Y:S01]  /*75f0*/  @P6 LEA.HI.X R6, R6, R4, R10, 0x5, P0 ;  /* 0x0000000406066211 */ /* 0x000fe200000f2c0a */
[----:B------:R2:W-:Y:S01]  /*7600*/  @P6 LDGSTS.E.BYPASS.LTC128B.128 [R207+0x6100], [R18.64], !P5 ;  /* 0x0610000012cf6fae */ /* 0x0005e2000e901d46 */
[----:B------:R-:W-:Y:S02]  /*7610*/  @P6 IADD3 R10, P0, R220, 0x40, RZ ;  /* 0x00000040dc0a6810 */ /* 0x000fe40007f1e0ff */
[-C--:B------:R-:W-:Y:S02]  /*7620*/  @P6 IADD3.X R13, RZ, R219.reuse, RZ, P1, !PT ;  /* 0x000000dbff0d6210 */ /* 0x080fe40000ffe4ff */
[----:B------:R-:W-:Y:S02]  /*7630*/  @P6 IADD3.X R12, RZ, R219, RZ, P0, !PT ;  /* 0x000000dbff0c6210 */ /* 0x000fe400007fe4ff */
[C---:B------:R-:W-:Y:S02]  /*7640*/  @P6 IADD3 R8, P0, R5.reuse, R10, RZ ;  /* 0x0000000a05086210 */ /* 0x040fe40007f1e0ff */
[----:B------:R-:W-:Y:S02]  /*7650*/  @P6 IADD3 R5, P1, R5, R11, RZ ;  /* 0x0000000b05056210 */ /* 0x000fe40007f3e0ff */
[----:B-1----:R-:W-:Y:S02]  /*7660*/  FMNMX.FTZ R0, R0, R2, !PT ;  /* 0x0000000200007209 */ /* 0x002fe40007810000 */
[----:B------:R-:W-:Y:S02]  /*7670*/  @P6 IADD3.X R15, R4, R12, RZ, P0, !PT ;  /* 0x0000000c040f6210 */ /* 0x000fe400007fe4ff */
[----:B------:R-:W-:Y:S01]  /*7680*/  @P6 LEA R16, P0, R8, c[0x0][0x1c8], 0x1 ;  /* 0x0000720008106a11 */ /* 0x000fe200078008ff */
[----:B------:R-:W1:Y:S01]  /*7690*/  SHFL.BFLY PT, R2, R0, 0x1, 0x1f ;  /* 0x0c201f0000027f89 */ /* 0x000e6200000e0000 */
[----:B------:R-:W-:Y:S02]  /*76a0*/  @P6 IADD3.X R4, R4, R13, RZ, P1, !PT ;  /* 0x0000000d04046210 */ /* 0x000fe40000ffe4ff */
[----:B------:R-:W-:Y:S02]  /*76b0*/  @P6 LEA R14, P1, R5, c[0x0][0x1c8], 0x1 ;  /* 0x00007200050e6a11 */ /* 0x000fe400078208ff */
[----:B------:R-:W-:Y:S02]  /*76c0*/  FMNMX.FTZ R101, R9, R17, !PT ;  /* 0x0000001109657209 */ /* 0x000fe40007810000 */
[----:B------:R-:W-:Y:S02]  /*76d0*/  @P6 LEA.HI.X R17, R8, c[0x0][0x1cc], R15, 0x1, P0 ;  /* 0x0000730008116a11 */ /* 0x000fe400000f0c0f */
[----:B------:R-:W-:Y:S01]  /*76e0*/  @P6 LEA.HI.X R15, R5, c[0x0][0x1cc], R4, 0x1, P1 ;  /* 0x00007300050f6a11 */ /* 0x000fe200008f0c04 */
[----:B------:R-:W-:Y:S01]  /*76f0*/  FMUL.FTZ R8, R101, c[0x0][0x2d0] ;  /* 0x0000b40065087a20 */ /* 0x000fe20000410000 */
[----:B------:R-:W-:Y:S01]  /*7700*/  @P6 IADD3 R4, P0, R7, R10, RZ ;  /* 0x0000000a07046210 */ /* 0x000fe20007f1e0ff */
[----:B------:R3:W-:Y:S01]  /*7710*/  @P6 LDGSTS.E.BYPASS.LTC128B.128 [R207+0x8100], [R16.64], !P4 ;  /* 0x0810000010cf6fae */ /* 0x0007e2000e101d46 */
[----:B------:R-:W-:Y:S02]  /*7720*/  FSETP.NEU.FTZ.AND P1, PT, R101, -INF , PT ;  /* 0xff8000006500780b */ /* 0x000fe40003f3d000 */
[----:B------:R-:W-:Y:S02]  /*7730*/  @P6 IADD3.X R10, R6, R12, RZ, P0, !PT ;  /* 0x0000000c060a6210 */ /* 0x000fe400007fe4ff */
[C---:B------:R-:W-:Y:S02]  /*7740*/  @P6 IADD3 R5, P0, R7.reuse, R11, RZ ;  /* 0x0000000b07056210 */ /* 0x040fe40007f1e0ff */
[----:B------:R-:W-:Y:S01]  /*7750*/  FSEL R144, R8, RZ, P1 ;  /* 0x000000ff08907208 */ /* 0x000fe20000800000 */
[----:B------:R4:W-:Y:S01]  /*7760*/  @P6 LDGSTS.E.BYPASS.LTC128B.128 [R207+0xa100], [R14.64], !P3 ;  /* 0x0a1000000ecf6fae */ /* 0x0009e2000d901d46 */
[----:B------:R-:W-:Y:S02]  /*7770*/  @P6 IADD3.X R11, R6, R13, RZ, P0, !PT ;  /* 0x0000000d060b6210 */ /* 0x000fe400007fe4ff */
[----:B------:R-:W-:Y:S01]  /*7780*/  @P6 IADD3 R7, P0, R7, R220, RZ ;  /* 0x000000dc07076210 */ /* 0x000fe20007f1e0ff */
[--C-:B------:R-:W-:Y:S01]  /*7790*/  FFMA.FTZ R8, R20, c[0x0][0x2d0], -R144.reuse ;  /* 0x0000b40014087a23 */ /* 0x100fe20000010890 */
[----:B-1----:R-:W-:Y:S01]  /*77a0*/  FMNMX.FTZ R100, R0, R2, !PT ;  /* 0x0000000200647209 */ /* 0x002fe20007810000 */
[--C-:B------:R-:W-:Y:S01]  /*77b0*/  FFMA.FTZ R0, R22, c[0x0][0x2d0], -R144.reuse ;  /* 0x0000b40016007a23 */ /* 0x100fe20000010890 */
[----:B------:R-:W-:Y:S01]  /*77c0*/  @P6 IADD3.X R9, R6, R219, RZ, P0, !PT ;  /* 0x000000db06096210 */ /* 0x000fe200007fe4ff */
[----:B------:R1:W-:Y:S01]  /*77d0*/  MUFU.EX2 R217, R8 ;  /* 0x0000000800d97308 */ /* 0x0003e20000000800 */
[----:B------:R-:W-:Y:S01]  /*77e0*/  @P6 LEA R6, P0, R7, c[0x0][0x1c8], 0x1 ;  /* 0x0000720007066a11 */ /* 0x000fe200078008ff */
[--C-:B------:R-:W-:Y:S03]  /*77f0*/  FFMA.FTZ R2, R23, c[0x0][0x2d0], -R144.reuse ;  /* 0x0000b40017027a23 */ /* 0x100fe60000010890 */
[----:B------:R-:W-:Y:S01]  /*7800*/  @P6 LEA.HI.X R7, R7, c[0x0][0x1cc], R9, 0x1, P0 ;  /* 0x0000730007076a11 */ /* 0x000fe200000f0c09 */
[----:B------:R-:W-:Y:S04]  /*7810*/  FFMA.FTZ R9, R21, c[0x0][0x2d0], -R144 ;  /* 0x0000b40015097a23 */ /* 0x000fe80000010890 */
[----:B------:R5:W2:Y:S01]  /*7820*/  MUFU.EX2 R218, R9 ;  /* 0x0000000900da7308 */ /* 0x000aa20000000800 */
[----:B------:R2:W-:Y:S09]  /*7830*/  @P6 LDGSTS.E.BYPASS.LTC128B.128 [R207+0x7100], [R6.64], !P5 ;  /* 0x0710000006cf6fae */ /* 0x0005f2000e901d46 */
[----:B------:R3:W-:Y:S01]  /*7840*/  MUFU.EX2 R216, R0 ;  /* 0x0000000000d87308 */ /* 0x0007e20000000800 */
[C---:B-1----:R-:W-:Y:S09]  /*7850*/  @P6 LEA R8, P0, R4.reuse, c[0x0][0x1c8], 0x1 ;  /* 0x0000720004086a11 */ /* 0x042ff200078008ff */
[----:B------:R1:W1:Y:S01]  /*7860*/  MUFU.EX2 R215, R2 ;  /* 0x0000000200d77308 */ /* 0x0002620000000800 */
[----:B-----5:R-:W-:Y:S02]  /*7870*/  @P6 LEA.HI.X R9, R4, c[0x0][0x1cc], R10, 0x1, P0 ;  /* 0x0000730004096a11 */ /* 0x020fe400000f0c0a */
[C---:B------:R-:W-:Y:S02]  /*7880*/  @P6 LEA R4, P0, R5.reuse, c[0x0][0x1c8], 0x1 ;  /* 0x0000720005046a11 */ /* 0x040fe400078008ff */
[----:B--2---:R-:W-:Y:S01]  /*7890*/  F2FP.BF16.PACK_AB R136, R218, R217 ;  /* 0x000000d9da88723e */ /* 0x004fe200000010ff */
[----:B------:R2:W-:Y:S01]  /*78a0*/  @P6 LDGSTS.E.BYPASS.LTC128B.128 [R207+0x9100], [R8.64], !P4 ;  /* 0x0910000008cf6fae */ /* 0x0005e2000e101d46 */
[----:B------:R-:W-:Y:S02]  /*78b0*/  @P6 LEA.HI.X R5, R5, c[0x0][0x1cc], R11, 0x1, P0 ;  /* 0x0000730005056a11 */ /* 0x000fe400000f0c0b */
[C---:B------:R-:W-:Y:S01]  /*78c0*/  FSETP.NEU.FTZ.AND P0, PT, R100.reuse, -INF , PT ;  /* 0xff8000006400780b */ /* 0x040fe20003f1d000 */
[----:B---3--:R-:W-:Y:S04]  /*78d0*/  FMUL.FTZ R0, R100, c[0x0][0x2d0] ;  /* 0x0000b40064007a20 */ /* 0x008fe80000410000 */
[----:B------:R3:W-:Y:S01]  /*78e0*/  @P6 LDGSTS.E.BYPASS.LTC128B.128 [R207+0xb100], [R4.64], !P3 ;  /* 0x0b10000004cf6fae */ /* 0x0007e2000d901d46 */
[----:B------:R-:W-:Y:S05]  /*78f0*/  FSEL R145, R0, RZ, P0 ;  /* 0x000000ff00917208 */ /* 0x000fea0000000000 */
[--C-:B------:R-:W-:Y:S02]  /*7900*/  FFMA.FTZ R0, R24, c[0x0][0x2d0], -R145.reuse ;  /* 0x0000b40018007a23 */ /* 0x100fe40000010891 */
[----:B----4-:R-:W4:Y:S01]  /*7910*/  LDSM.16.MT88.4 R12, [R185] ;  /* 0x00000000b90c783b */ /* 0x010f220000004200 */
[--C-:B-1----:R-:W-:Y:S01]  /*7920*/  FFMA.FTZ R2, R27, c[0x0][0x2d0], -R145.reuse ;  /* 0x0000b4001b027a23 */ /* 0x102fe20000010891 */
[----:B------:R-:W-:Y:S01]  /*7930*/  F2FP.BF16.PACK_AB R138, R215, R216 ;  /* 0x000000d8d78a723e */ /* 0x000fe200000010ff */
[----:B------:R1:W-:Y:S05]  /*7940*/  MUFU.EX2 R212, R0 ;  /* 0x0000000000d47308 */ /* 0x0003ea0000000800 */
[----:B------:R-:W5:Y:S05]  /*7950*/  LDSM.16.MT88.4 R20, [R186] ;  /* 0x00000000ba14783b */ /* 0x000f6a0000004200 */
[----:B------:R2:W-:Y:S03]  /*7960*/  MUFU.EX2 R211, R2 ;  /* 0x0000000200d37308 */ /* 0x0005e60000000800 */
[----:B------:R-:W3:Y:S08]  /*7970*/  LDSM.16.MT88.4 R28, [R189] ;  /* 0x00000000bd1c783b */ /* 0x000ef00000004200 */
[----:B------:R-:W0:Y:S01]  /*7980*/  LDGDEPBAR ;  /* 0x00000000000079af */ /* 0x000e220000000000 */
[--C-:B-1----:R-:W-:Y:S04]  /*7990*/  FFMA.FTZ R0, R25, c[0x0][0x2d0], -R145.reuse ;  /* 0x0000b40019007a23 */ /* 0x102fe80000010891 */
[----:B------:R1:W1:Y:S01]  /*79a0*/  MUFU.EX2 R214, R0 ;  /* 0x0000000000d67308 */ /* 0x0002620000000800 */
[----:B--2---:R-:W-:Y:S02]  /*79b0*/  FSEL R2, R100, RZ, P0 ;  /* 0x000000ff64027208 */ /* 0x004fe40000000000 */
[----:B------:R-:W-:Y:S02]  /*79c0*/  ISETP.GT.AND P0, PT, R180, R228, PT ;  /* 0x000000e4b400720c */ /* 0x000fe40003f04270 */
[----:B------:R-:W-:Y:S01]  /*79d0*/  MOV R180, R208 ;  /* 0x000000d000b47202 */ /* 0x000fe20000000f00 */
[----:B-1----:R-:W-:Y:S01]  /*79e0*/  FFMA.FTZ R0, R26, c[0x0][0x2d0], -R145 ;  /* 0x0000b4001a007a23 */ /* 0x002fe20000010891 */
[----:B------:R-:W-:Y:S03]  /*79f0*/  F2FP.BF16.PACK_AB R137, R214, R212 ;  /* 0x000000d4d689723e */ /* 0x000fe600000010ff */
[----:B------:R1:W2:Y:S02]  /*7a00*/  MUFU.EX2 R213, R0 ;  /* 0x0000000000d57308 */ /* 0x0002a40000000800 */
[----:B-1----:R-:W-:Y:S02]  /*7a10*/  FSEL R0, R101, RZ, P1 ;  /* 0x000000ff65007208 */ /* 0x002fe40000800000 */
[----:B--2---:R-:W-:Y:S03]  /*7a20*/  F2FP.BF16.PACK_AB R139, R211, R213 ;  /* 0x000000d5d38b723e */ /* 0x004fe600000010ff */
[----:B------:R-:W-:Y:S04]  /*7a30*/  FADD.FTZ R0, -R0, R3 ;  /* 0x0000000300007221 */ /* 0x000fe80000010100 */
[----:B------:R-:W-:Y:S04]  /*7a40*/  FMUL.FTZ R0, R0, c[0x0][0x2d0] ;  /* 0x0000b40000007a20 */ /* 0x000fe80000410000 */
[----:B------:R1:W3:Y:S02]  /*7a50*/  MUFU.EX2 R3, R0 ;  /* 0x0000000000037308 */ /* 0x0002e40000000800 */
[----:B-1----:R-:W-:Y:S02]  /*7a60*/  FADD.FTZ R0, -R2, R102 ;  /* 0x0000006602007221 */ /* 0x002fe40000010100 */
[--C-:B------:R-:W-:Y:S02]  /*7a70*/  FFMA.FTZ R2, R140, c[0x0][0x2d0], -R144.reuse ;  /* 0x0000b4008c027a23 */ /* 0x100fe40000010890 */
[----:B------:R-:W-:Y:S04]  /*7a80*/  FMUL.FTZ R0, R0, c[0x0][0x2d0] ;  /* 0x0000b40000007a20 */ /* 0x000fe80000410000 */
[----:B------:R1:W-:Y:S01]  /*7a90*/  MUFU.EX2 R183, R2 ;  /* 0x0000000200b77308 */ /* 0x0003e20000000800 */
[C---:B---3--:R-:W-:Y:S02]  /*7aa0*/  FMUL.FTZ R4, R3.reuse, R104 ;  /* 0x0000006803047220 */ /* 0x048fe40000410000 */
        /* <DEDUP_REMOVED lines=11> */
[----:B------:R-:W-:Y:S02]  /*7b60*/  FMUL.FTZ R37, R3, R37 ;  /* 0x0000002503257220 */ /* 0x000fe40000410000 */
[--C-:B-1----:R-:W-:Y:S02]  /*7b70*/  FFMA.FTZ R2, R141, c[0x0][0x2d0], -R144.reuse ;  /* 0x0000b4008d027a23 */ /* 0x102fe40000010890 */
[C---:B------:R-:W-:Y:S02]  /*7b80*/  FMUL.FTZ R40, R3.reuse, R40 ;  /* 0x0000002803287220 */ /* 0x040fe40000410000 */
[----:B------:R1:W3:Y:S01]  /*7b90*/  MUFU.EX2 R182, R2 ;  /* 0x0000000200b67308 */ /* 0x0002e20000000800 */
[C---:B------:R-:W-:Y:S02]  /*7ba0*/  FMUL.FTZ R41, R3.reuse, R41 ;  /* 0x0000002903297220 */ /* 0x040fe40000410000 */
[C---:B------:R-:W-:Y:S02]  /*7bb0*/  FMUL.FTZ R44, R3.reuse, R44 ;  /* 0x0000002c032c7220 */ /* 0x040fe40000410000 */
[C---:B--2---:R-:W-:Y:S02]  /*7bc0*/  FMUL.FTZ R6, R0.reuse, R106 ;  /* 0x0000006a00067220 */ /* 0x044fe40000410000 */
[C---:B------:R-:W-:Y:S02]  /*7bd0*/  FMUL.FTZ R7, R0.reuse, R107 ;  /* 0x0000006b00077220 */ /* 0x040fe40000410000 */
[----:B------:R-:W2:Y:S01]  /*7be0*/  LDSM.16.MT88.4 R104, [R188] ;  /* 0x00000000bc68783b */ /* 0x000ea20000004200 */
[C---:B------:R-:W-:Y:S02]  /*7bf0*/  FMUL.FTZ R10, R0.reuse, R110 ;  /* 0x0000006e000a7220 */ /* 0x040fe40000410000 */
[C---:B------:R-:W-:Y:S02]  /*7c00*/  FMUL.FTZ R11, R0.reuse, R111 ;  /* 0x0000006f000b7220 */ /* 0x040fe40000410000 */
[C---:B----4-:R-:W-:Y:S03]  /*7c10*/  HMMA.16816.F32.BF16 R4, R136.reuse, R12, R4 ;  /* 0x0000000c8804723c */ /* 0x050fe60000041804 */
[----:B------:R-:W4:Y:S02]  /*7c20*/  LDSM.16.MT88.4 R108, [R185+0x2000] ;  /* 0x00200000b96c783b */ /* 0x000f240000004200 */
[----:B------:R-:W-:Y:S02]  /*7c30*/  FMUL.FTZ R18, R0, R118 ;  /* 0x0000007600127220 */ /* 0x000fe40000410000 */
[C---:B------:R-:W-:Y:S01]  /*7c40*/  FMUL.FTZ R12, R3.reuse, R112 ;  /* 0x00000070030c7220 */ /* 0x040fe20000410000 */
[C---:B------:R-:W-:Y:S04]  /*7c50*/  HMMA.16816.F32.BF16 R8, R136.reuse, R14, R8 ;  /* 0x0000000e8808723c */ /* 0x040fe80000041808 */
[--C-:B-1----:R-:W-:Y:S02]  /*7c60*/  FFMA.FTZ R2, R142, c[0x0][0x2d0], -R144.reuse ;  /* 0x0000b4008e027a23 */ /* 0x102fe40000010890 */
[C---:B------:R-:W-:Y:S02]  /*7c70*/  FMUL.FTZ R13, R3.reuse, R113 ;  /* 0x00000071030d7220 */ /* 0x040fe40000410000 */
[----:B------:R1:W-:Y:S01]  /*7c80*/  MUFU.EX2 R181, R2 ;  /* 0x0000000200b57308 */ /* 0x0003e20000000800 */
[C---:B------:R-:W-:Y:S03]  /*7c90*/  FMUL.FTZ R14, R0.reuse, R114 ;  /* 0x00000072000e7220 */ /* 0x040fe60000410000 */
[C---:B------:R-:W-:Y:S02]  /*7ca0*/  FMUL.FTZ R15, R0.reuse, R115 ;  /* 0x00000073000f7220 */ /* 0x040fe40000410000 */
[----:B------:R-:W2:Y:S01]  /*7cb0*/  LDSM.16.MT88.4 R112, [R186+0x2000] ;  /* 0x00200000ba70783b */ /* 0x000ea20000004200 */
[C---:B------:R-:W-:Y:S02]  /*7cc0*/  FMUL.FTZ R19, R0.reuse, R119 ;  /* 0x0000007700137220 */ /* 0x040fe40000410000 */
[C---:B------:R-:W-:Y:S02]  /*7cd0*/  FMUL.FTZ R26, R0.reuse, R126 ;  /* 0x0000007e001a7220 */ /* 0x040fe40000410000 */
[C---:B-----5:R-:W-:Y:S03]  /*7ce0*/  HMMA.16816.F32.BF16 R12, R136.reuse, R20, R12 ;  /* 0x00000014880c723c */ /* 0x060fe6000004180c */
[----:B------:R-:W-:Y:S01]  /*7cf0*/  LDSM.16.MT88.4 R116, [R185+0x800] ;  /* 0x00080000b974783b */ /* 0x000fe20000004200 */
[C---:B------:R-:W-:Y:S02]  /*7d00*/  FMUL.FTZ R27, R0.reuse, R127 ;  /* 0x0000007f001b7220 */ /* 0x040fe40000410000 */
[C---:B------:R-:W-:Y:S02]  /*7d10*/  FMUL.FTZ R34, R0.reuse, R134 ;  /* 0x0000008600227220 */ /* 0x040fe40000410000 */
        /* <DEDUP_REMOVED lines=13> */
[C---:B------:R-:W-:Y:S02]  /*7df0*/  FMUL.FTZ R39, R0.reuse, R39 ;  /* 0x0000002700277220 */ /* 0x040fe40000410000 */
[C---:B------:R-:W-:Y:S01]  /*7e00*/  FMUL.FTZ R28, R3.reuse, R128 ;  /* 0x00000080031c7220 */ /* 0x040fe20000410000 */
[C---:B------:R-:W-:Y:S04]  /*7e10*/  HMMA.16816.F32.BF16 R24, R136.reuse, R30, R24 ;  /* 0x0000001e8818723c */ /* 0x040fe80000041818 */
[C---:B------:R-:W-:Y:S01]  /*7e20*/  FMUL.FTZ R29, R3.reuse, R129 ;  /* 0x00000081031d7220 */ /* 0x040fe20000410000 */
[----:B------:R-:W-:Y:S01]  /*7e30*/  LDSM.16.MT88.4 R140, [R189+0x2800] ;  /* 0x00280000bd8c783b */ /* 0x000fe20000004200 */
        /* <DEDUP_REMOVED lines=8> */
[C---:B------:R-:W-:Y:S02]  /*7ec0*/  FMUL.FTZ R45, R3.reuse, R45 ;  /* 0x0000002d032d7220 */ /* 0x040fe40000410000 */
[C---:B------:R-:W-:Y:S02]  /*7ed0*/  FMUL.FTZ R46, R0.reuse, R46 ;  /* 0x0000002e002e7220 */ /* 0x040fe40000410000 */
[C---:B------:R-:W-:Y:S01]  /*7ee0*/  FMUL.FTZ R47, R0.reuse, R47 ;  /* 0x0000002f002f7220 */ /* 0x040fe20000410000 */
[C---:B------:R-:W-:Y:S01]  /*7ef0*/  HMMA.16816.F32.BF16 R32, R136.reuse, R106, R32 ;  /* 0x0000006a8820723c */ /* 0x040fe20000041820 */
[----:B------:R-:W2:Y:S03]  /*7f00*/  LDSM.16.MT88.4 R104, [R189+0x2000] ;  /* 0x00200000bd68783b */ /* 0x000ea60000004200 */
[C---:B------:R-:W-:Y:S02]  /*7f10*/  FMUL.FTZ R48, R3.reuse, R48 ;  /* 0x0000003003307220 */ /* 0x040fe40000410000 */
[----:B------:R-:W-:Y:S02]  /*7f20*/  FMUL.FTZ R49, R3, R49 ;  /* 0x0000003103317220 */ /* 0x000fe40000410000 */
[C---:B----4-:R-:W-:Y:S04]  /*7f30*/  HMMA.16816.F32.BF16 R36, R136.reuse, R108, R36 ;  /* 0x0000006c8824723c */ /* 0x050fe80000041824 */
[C---:B------:R-:W-:Y:S02]  /*7f40*/  FMUL.FTZ R50, R0.reuse, R50 ;  /* 0x0000003200327220 */ /* 0x040fe40000410000 */
[C---:B------:R-:W-:Y:S02]  /*7f50*/  FMUL.FTZ R51, R0.reuse, R51 ;  /* 0x0000003300337220 */ /* 0x040fe40000410000 */
[C---:B------:R-:W-:Y:S01]  /*7f60*/  HMMA.16816.F32.BF16 R40, R136.reuse, R110, R40 ;  /* 0x0000006e8828723c */ /* 0x040fe20000041828 */
[----:B------:R-:W4:Y:S03]  /*7f70*/  LDSM.16.MT88.4 R108, [R188+0x2000] ;  /* 0x00200000bc6c783b */ /* 0x000f260000004200 */
[--C-:B-1----:R-:W-:Y:S02]  /*7f80*/  FFMA.FTZ R2, R147, c[0x0][0x2d0], -R145.reuse ;  /* 0x0000b40093027a23 */ /* 0x102fe40000010891 */
[C---:B------:R-:W-:Y:S02]  /*7f90*/  FMUL.FTZ R52, R3.reuse, R52 ;  /* 0x0000003403347220 */ /* 0x040fe40000410000 */
[C---:B------:R-:W-:Y:S01]  /*7fa0*/  HMMA.16816.F32.BF16 R44, R136.reuse, R112, R44 ;  /* 0x00000070882c723c */ /* 0x040fe2000004182c */
[----:B------:R1:W5:Y:S03]  /*7fb0*/  MUFU.EX2 R177, R2 ;  /* 0x0000000200b17308 */ /* 0x0003660000000800 */
[C---:B------:R-:W-:Y:S02]  /*7fc0*/  FMUL.FTZ R53, R3.reuse, R53 ;  /* 0x0000003503357220 */ /* 0x040fe40000410000 */
[C---:B------:R-:W-:Y:S02]  /*7fd0*/  FMUL.FTZ R54, R0.reuse, R54 ;  /* 0x0000003600367220 */ /* 0x040fe40000410000 */
[C---:B------:R-:W-:Y:S01]  /*7fe0*/  HMMA.16816.F32.BF16 R48, R136.reuse, R114, R48 ;  /* 0x000000728830723c */ /* 0x040fe20000041830 */
[----:B------:R-:W3:Y:S03]  /*7ff0*/  LDSM.16.MT88.4 R112, [R185+0x4000] ;  /* 0x00400000b970783b */ /* 0x000ee60000004200 */
[C---:B------:R-:W-:Y:S02]  /*8000*/  FMUL.FTZ R55, R0.reuse, R55 ;  /* 0x0000003700377220 */ /* 0x040fe40000410000 */
[C---:B------:R-:W-:Y:S02]  /*8010*/  FMUL.FTZ R56, R3.reuse, R56 ;  /* 0x0000003803387220 */ /* 0x040fe40000410000 */
[C---:B------:R-:W-:Y:S03]  /*8020*/  FMUL.FTZ R57, R3.reuse, R57 ;  /* 0x0000003903397220 */ /* 0x040fe60000410000 */
[C---:B--2---:R-:W-:Y:S03]  /*8030*/  HMMA.16816.F32.BF16 R52, R136.reuse, R104, R52 ;  /* 0x000000688834723c */ /* 0x044fe60000041834 */
[C---:B------:R-:W-:Y:S02]  /*8040*/  FMUL.FTZ R58, R0.reuse, R58 ;  /* 0x0000003a003a7220 */ /* 0x040fe40000410000 */
[----:B------:R-:W-:Y:S02]  /*8050*/  FMUL.FTZ R59, R0, R59 ;  /* 0x0000003b003b7220 */ /* 0x000fe40000410000 */
[--C-:B-1----:R-:W-:Y:S02]  /*8060*/  FFMA.FTZ R2, R148, c[0x0][0x2d0], -R145.reuse ;  /* 0x0000b40094027a23 */ /* 0x102fe40000010891 */
[C---:B------:R-:W-:Y:S02]  /*8070*/  FMUL.FTZ R60, R3.reuse, R60 ;  /* 0x0000003c033c7220 */ /* 0x040fe40000410000 */
[----:B------:R1:W-:Y:S01]  /*8080*/  MUFU.EX2 R176, R2 ;  /* 0x0000000200b07308 */ /* 0x0003e20000000800 */
[C---:B------:R-:W-:Y:S01]  /*8090*/  HMMA.16816.F32.BF16 R56, R136.reuse, R106, R56 ;  /* 0x0000006a8838723c */ /* 0x040fe20000041838 */
[----:B------:R-:W2:Y:S02]  /*80a0*/  LDSM.16.MT88.4 R104, [R186+0x4000] ;  /* 0x00400000ba68783b */ /* 0x000ea40000004200 */
[C---:B------:R-:W-:Y:S02]  /*80b0*/  FMUL.FTZ R61, R3.reuse, R61 ;  /* 0x0000003d033d7220 */ /* 0x040fe40000410000 */
[C---:B------:R-:W-:Y:S02]  /*80c0*/  FMUL.FTZ R62, R0.reuse, R62 ;  /* 0x0000003e003e7220 */ /* 0x040fe40000410000 */
[C---:B------:R-:W-:Y:S02]  /*80d0*/  FMUL.FTZ R63, R0.reuse, R63 ;  /* 0x0000003f003f7220 */ /* 0x040fe40000410000 */
[C---:B------:R-:W-:Y:S03]  /*80e0*/  FMUL.FTZ R64, R3.reuse, R64 ;  /* 0x0000004003407220 */ /* 0x040fe60000410000 */
[C---:B------:R-:W-:Y:S02]  /*80f0*/  FMUL.FTZ R65, R3.reuse, R65 ;  /* 0x0000004103417220 */ /* 0x040fe40000410000 */
[C---:B----4-:R-:W-:Y:S03]  /*8100*/  HMMA.16816.F32.BF16 R60, R136.reuse, R108, R60 ;  /* 0x0000006c883c723c */ /* 0x050fe6000004183c */
[C---:B------:R-:W-:Y:S02]  /*8110*/  FMUL.FTZ R66, R0.reuse, R66 ;  /* 0x0000004200427220 */ /* 0x040fe40000410000 */
[C---:B------:R-:W-:Y:S02]  /*8120*/  FMUL.FTZ R67, R0.reuse, R67 ;  /* 0x0000004300437220 */ /* 0x040fe40000410000 */
[----:B------:R-:W-:Y:S02]  /*8130*/  FMUL.FTZ R68, R3, R68 ;  /* 0x0000004403447220 */ /* 0x000fe40000410000 */
[--C-:B-1----:R-:W-:Y:S03]  /*8140*/  FFMA.FTZ R2, R149, c[0x0][0x2d0], -R145.reuse ;  /* 0x0000b40095027a23 */ /* 0x102fe60000010891 */
[C---:B------:R-:W-:Y:S01]  /*8150*/  HMMA.16816.F32.BF16 R64, R136.reuse, R110, R64 ;  /* 0x0000006e8840723c */ /* 0x040fe20000041840 */
[----:B------:R-:W1:Y:S01]  /*8160*/  LDSM.16.MT88.4 R108, [R189+0x4000] ;  /* 0x00400000bd6c783b */ /* 0x000e620000004200 */
[----:B------:R4:W1:Y:S01]  /*8170*/  MUFU.EX2 R175, R2 ;  /* 0x0000000200af7308 */ /* 0x0008620000000800 */
[C---:B------:R-:W-:Y:S02]  /*8180*/  FMUL.FTZ R69, R3.reuse, R69 ;  /* 0x0000004503457220 */ /* 0x040fe40000410000 */
[C---:B------:R-:W-:Y:S02]  /*8190*/  FMUL.FTZ R70, R0.reuse, R70 ;  /* 0x0000004600467220 */ /* 0x040fe40000410000 */
[C---:B------:R-:W-:Y:S02]  /*81a0*/  FMUL.FTZ R71, R0.reuse, R71 ;  /* 0x0000004700477220 */ /* 0x040fe40000410000 */
[C---:B------:R-:W-:Y:S03]  /*81b0*/  FMUL.FTZ R72, R3.reuse, R72 ;  /* 0x0000004803487220 */ /* 0x040fe60000410000 */
[C---:B------:R-:W-:Y:S02]  /*81c0*/  FMUL.FTZ R73, R3.reuse, R73 ;  /* 0x0000004903497220 */ /* 0x040fe40000410000 */
[C---:B---3--:R-:W-:Y:S03]  /*81d0*/  HMMA.16816.F32.BF16 R68, R136.reuse, R112, R68 ;  /* 0x000000708844723c */ /* 0x048fe60000041844 */
[C---:B------:R-:W-:Y:S02]  /*81e0*/  FMUL.FTZ R74, R0.reuse, R74 ;  /* 0x0000004a004a7220 */ /* 0x040fe40000410000 */
[C---:B------:R-:W-:Y:S02]  /*81f0*/  FMUL.FTZ R75, R0.reuse, R75 ;  /* 0x0000004b004b7220 */ /* 0x040fe40000410000 */
[C---:B------:R-:W-:Y:S02]  /*8200*/  FMUL.FTZ R76, R3.reuse, R76 ;  /* 0x0000004c034c7220 */ /* 0x040fe40000410000 */
[C---:B------:R-:W-:Y:S03]  /*8210*/  FMUL.FTZ R77, R3.reuse, R77 ;  /* 0x0000004d034d7220 */ /* 0x040fe60000410000 */
[C---:B------:R-:W-:Y:S01]  /*8220*/  HMMA.16816.F32.BF16 R72, R136.reuse, R114, R72 ;  /* 0x000000728848723c */ /* 0x040fe20000041848 */
[----:B------:R-:W3:Y:S02]  /*8230*/  LDSM.16.MT88.4 R112, [R188+0x4000] ;  /* 0x00400000bc70783b */ /* 0x000ee40000004200 */
[C---:B------:R-:W-:Y:S02]  /*8240*/  FMUL.FTZ R78, R0.reuse, R78 ;  /* 0x0000004e004e7220 */ /* 0x040fe40000410000 */
[----:B------:R-:W-:Y:S02]  /*8250*/  FMUL.FTZ R79, R0, R79 ;  /* 0x0000004f004f7220 */ /* 0x000fe40000410000 */
[--C-:B----4-:R-:W-:Y:S02]  /*8260*/  FFMA.FTZ R2, R150, c[0x0][0x2d0], -R144.reuse ;  /* 0x0000b40096027a23 */ /* 0x110fe40000010890 */
[C---:B------:R-:W-:Y:S02]  /*8270*/  FMUL.FTZ R80, R3.reuse, R80 ;  /* 0x0000005003507220 */ /* 0x040fe40000410000 */
[----:B------:R4:W-:Y:S01]  /*8280*/  MUFU.EX2 R174, R2 ;  /* 0x0000000200ae7308 */ /* 0x0009e20000000800 */
[C---:B--2---:R-:W-:Y:S03]  /*8290*/  HMMA.16816.F32.BF16 R76, R136.reuse, R104, R76 ;  /* 0x00000068884c723c */ /* 0x044fe6000004184c */
[C---:B------:R-:W-:Y:S02]  /*82a0*/  FMUL.FTZ R81, R3.reuse, R81 ;  /* 0x0000005103517220 */ /* 0x040fe40000410000 */
[C---:B------:R-:W-:Y:S02]  /*82b0*/  FMUL.FTZ R82, R0.reuse, R82 ;  /* 0x0000005200527220 */ /* 0x040fe40000410000 */
[----:B------:R-:W-:Y:S01]  /*82c0*/  FMUL.FTZ R83, R0, R83 ;  /* 0x0000005300537220 */ /* 0x000fe20000410000 */
[----:B------:R-:W-:Y:S01]  /*82d0*/  F2FP.BF16.PACK_AB R104, R182, R183 ;  /* 0x000000b7b668723e */ /* 0x000fe200000010ff */
[C---:B------:R-:W-:Y:S03]  /*82e0*/  FMUL.FTZ R84, R3.reuse, R84 ;  /* 0x0000005403547220 */ /* 0x040fe60000410000 */
[----:B------:R-:W-:Y:S01]  /*82f0*/  FMUL.FTZ R85, R3, R85 ;  /* 0x0000005503557220 */ /* 0x000fe20000410000 */
[----:B-----5:R-:W-:Y:S01]  /*8300*/  F2FP.BF16.PACK_AB R105, R177, R178 ;  /* 0x000000b2b169723e */ /* 0x020fe200000010ff */
[C---:B------:R-:W-:Y:S03]  /*8310*/  HMMA.16816.F32.BF16 R80, R136.reuse, R106, R80 ;  /* 0x0000006a8850723c */ /* 0x040fe60000041850 */
[C---:B------:R-:W-:Y:S02]  /*8320*/  FMUL.FTZ R86, R0.reuse, R86 ;  /* 0x0000005600567220 */ /* 0x040fe40000410000 */
[----:B------:R-:W-:Y:S02]  /*8330*/  FMUL.FTZ R87, R0, R87 ;  /* 0x0000005700577220 */ /* 0x000fe40000410000 */
[----:B------:R-:W-:Y:S01]  /*8340*/  FMUL.FTZ R88, R3, R88 ;  /* 0x0000005803587220 */ /* 0x000fe20000410000 */
[----:B------:R-:W-:Y:S01]  /*8350*/  F2FP.BF16.PACK_AB R106, R179, R181 ;  /* 0x000000b5b36a723e */ /* 0x000fe200000010ff */
[--C-:B----4-:R-:W-:Y:S03]  /*8360*/  FFMA.FTZ R2, R154, c[0x0][0x2d0], -R144.reuse ;  /* 0x0000b4009a027a23 */ /* 0x110fe60000010890 */
[C---:B-1----:R-:W-:Y:S01]  /*8370*/  HMMA.16816.F32.BF16 R84, R136.reuse, R108, R84 ;  /* 0x0000006c8854723c */ /* 0x042fe20000041854 */
[----:B------:R1:W-:Y:S02]  /*8380*/  MUFU.EX2 R173, R2 ;  /* 0x0000000200ad7308 */ /* 0x0003e40000000800 */
[----:B------:R-:W-:Y:S01]  /*8390*/  FMUL.FTZ R89, R3, R89 ;  /* 0x0000005903597220 */ /* 0x000fe20000410000 */
[----:B------:R-:W-:Y:S01]  /*83a0*/  F2FP.BF16.PACK_AB R107, R175, R176 ;  /* 0x000000b0af6b723e */ /* 0x000fe200000010ff */
[C---:B------:R-:W-:Y:S02]  /*83b0*/  FMUL.FTZ R90, R0.reuse, R90 ;  /* 0x0000005a005a7220 */ /* 0x040fe40000410000 */
[C---:B------:R-:W-:Y:S02]  /*83c0*/  FMUL.FTZ R91, R0.reuse, R91 ;  /* 0x0000005b005b7220 */ /* 0x040fe40000410000 */
[C---:B------:R-:W-:Y:S03]  /*83d0*/  FMUL.FTZ R92, R3.reuse, R92 ;  /* 0x0000005c035c7220 */ /* 0x040fe60000410000 */
[C---:B------:R-:W-:Y:S02]  /*83e0*/  FMUL.FTZ R93, R3.reuse, R93 ;  /* 0x0000005d035d7220 */ /* 0x040fe40000410000 */
[C---:B------:R-:W-:Y:S01]  /*83f0*/  HMMA.16816.F32.BF16 R88, R136.reuse, R110, R88 ;  /* 0x0000006e8858723c */ /* 0x040fe20000041858 */
[----:B------:R-:W2:Y:S02]  /*8400*/  LDSM.16.MT88.4 R108, [R189+0x800] ;  /* 0x00080000bd6c783b */ /* 0x000ea40000004200 */
[C---:B------:R-:W-:Y:S02]  /*8410*/  FMUL.FTZ R94, R0.reuse, R94 ;  /* 0x0000005e005e7220 */ /* 0x040fe40000410000 */
[C---:B------:R-:W-:Y:S02]  /*8420*/  FMUL.FTZ R95, R0.reuse, R95 ;  /* 0x0000005f005f7220 */ /* 0x040fe40000410000 */
[C---:B------:R-:W-:Y:S02]  /*8430*/  FMUL.FTZ R96, R3.reuse, R96 ;  /* 0x0000006003607220 */ /* 0x040fe40000410000 */
[----:B------:R-:W-:Y:S03]  /*8440*/  FMUL.FTZ R97, R3, R97 ;  /* 0x0000006103617220 */ /* 0x000fe60000410000 */
[C---:B---3--:R-:W-:Y:S03]  /*8450*/  HMMA.16816.F32.BF16 R92, R136.reuse, R112, R92 ;  /* 0x00000070885c723c */ /* 0x048fe6000004185c */
[C---:B------:R-:W-:Y:S02]  /*8460*/  FMUL.FTZ R98, R0.reuse, R98 ;  /* 0x0000006200627220 */ /* 0x040fe40000410000 */
[C---:B------:R-:W-:Y:S02]  /*8470*/  FMUL.FTZ R99, R0.reuse, R99 ;  /* 0x0000006300637220 */ /* 0x040fe40000410000 */
[----:B-1----:R-:W-:Y:S02]  /*8480*/  FFMA.FTZ R2, R155, c[0x0][0x2d0], -R144 ;  /* 0x0000b4009b027a23 */ /* 0x002fe40000010890 */
[----:B------:R-:W-:Y:S02]  /*8490*/  FFMA.FTZ R0, R0, R227, R212 ;  /* 0x000000e300007223 */ /* 0x000fe400000100d4 */
[----:B------:R1:W-:Y:S01]  /*84a0*/  MUFU.EX2 R172, R2 ;  /* 0x0000000200ac7308 */ /* 0x0003e20000000800 */
[----:B------:R-:W-:Y:S01]  /*84b0*/  HMMA.16816.F32.BF16 R96, R136, R114, R96 ;  /* 0x000000728860723c */ /* 0x000fe20000041860 */
[----:B------:R-:W3:Y:S02]  /*84c0*/  LDSM.16.MT88.4 R112, [R188+0x2800] ;  /* 0x00280000bc70783b */ /* 0x000ee40000004200 */
[----:B------:R-:W-:Y:S04]  /*84d0*/  FADD.FTZ R0, R214, R0 ;  /* 0x00000000d6007221 */ /* 0x000fe80000010000 */
[----:B------:R-:W-:Y:S01]  /*84e0*/  FADD.FTZ R0, R213, R0 ;  /* 0x00000000d5007221 */ /* 0x000fe20000010000 */
[C---:B------:R-:W-:Y:S01]  /*84f0*/  HMMA.16816.F32.BF16 R4, R104.reuse, R116, R4 ;  /* 0x000000746804723c */ /* 0x040fe20000041804 */
[----:B------:R-:W-:Y:S04]  /*8500*/  LDSM.16.MT88.4 R136, [R189+0x3000] ;  /* 0x00300000bd88783b */ /* 0x000fe80000004200 */
[----:B------:R-:W-:Y:S03]  /*8510*/  FADD.FTZ R0, R211, R0 ;  /* 0x00000000d3007221 */ /* 0x000fe60000010000 */
[C---:B------:R-:W-:Y:S01]  /*8520*/  HMMA.16816.F32.BF16 R8, R104.reuse, R118, R8 ;  /* 0x000000766808723c */ /* 0x040fe20000041808 */
[----:B------:R-:W-:Y:S03]  /*8530*/  LDSM.16.MT88.4 R116, [R186+0x4800] ;  /* 0x00480000ba74783b */ /* 0x000fe60000004200 */
[----:B------:R-:W-:Y:S02]  /*8540*/  FADD.FTZ R0, R178, R0 ;  /* 0x00000000b2007221 */ /* 0x000fe40000010000 */
[----:B-1----:R-:W-:Y:S02]  /*8550*/  FFMA.FTZ R2, R156, c[0x0][0x2d0], -R144 ;  /* 0x0000b4009c027a23 */ /* 0x002fe40000010890 */
[C---:B------:R-:W-:Y:S02]  /*8560*/  HMMA.16816.F32.BF16 R12, R104.reuse, R120, R12 ;  /* 0x00000078680c723c */ /* 0x040fe4000004180c */
[----:B------:R1:W-:Y:S02]  /*8570*/  MUFU.EX2 R171, R2 ;  /* 0x0000000200ab7308 */ /* 0x0003e40000000800 */
[----:B------:R-:W-:Y:S04]  /*8580*/  FADD.FTZ R0, R177, R0 ;  /* 0x00000000b1007221 */ /* 0x000fe80000010000 */
[C---:B------:R-:W-:Y:S01]  /*8590*/  HMMA.16816.F32.BF16 R16, R104.reuse, R122, R16 ;  /* 0x0000007a6810723c */ /* 0x040fe20000041810 */
[----:B------:R-:W-:Y:S03]  /*85a0*/  LDSM.16.MT88.4 R120, [R189+0x4800] ;  /* 0x00480000bd78783b */ /* 0x000fe60000004200 */
[----:B------:R-:W-:Y:S04]  /*85b0*/  FADD.FTZ R0, R176, R0 ;  /* 0x00000000b0007221 */ /* 0x000fe80000010000 */
[C---:B--2---:R-:W-:Y:S04]  /*85c0*/  HMMA.16816.F32.BF16 R20, R104.reuse, R108, R20 ;  /* 0x0000006c6814723c */ /* 0x044fe80000041814 */
[----:B------:R-:W-:Y:S04]  /*85d0*/  FADD.FTZ R0, R175, R0 ;  /* 0x00000000af007221 */ /* 0x000fe80000010000 */
[C---:B------:R-:W-:Y:S01]  /*85e0*/  HMMA.16816.F32.BF16 R24, R104.reuse, R110, R24 ;  /* 0x0000006e6818723c */ /* 0x040fe20000041818 */
[----:B------:R-:W2:Y:S03]  /*85f0*/  LDSM.16.MT88.4 R108, [R185+0x4800] ;  /* 0x00480000b96c783b */ /* 0x000ea60000004200 */
[--C-:B-1----:R-:W-:Y:S04]  /*8600*/  FFMA.FTZ R2, R151, c[0x0][0x2d0], -R145.reuse ;  /* 0x0000b40097027a23 */ /* 0x102fe80000010891 */
[C---:B------:R-:W-:Y:S01]  /*8610*/  HMMA.16816.F32.BF16 R28, R104.reuse, R124, R28 ;  /* 0x0000007c681c723c */ /* 0x040fe2000004181c */
[----:B------:R-:W-:Y:S01]  /*8620*/  LDSM.16.MT88.4 R148, [R189+0x3800] ;  /* 0x00380000bd94783b */ /* 0x000fe20000004200 */
[----:B------:R1:W4:Y:S06]  /*8630*/  MUFU.EX2 R170, R2 ;  /* 0x0000000200aa7308 */ /* 0x00032c0000000800 */
[C---:B------:R-:W-:Y:S01]  /*8640*/  HMMA.16816.F32.BF16 R32, R104.reuse, R126, R32 ;  /* 0x0000007e6820723c */ /* 0x040fe20000041820 */
[----:B------:R-:W-:Y:S07]  /*8650*/  LDSM.16.MT88.4 R124, [R186+0x1000] ;  /* 0x00100000ba7c783b */ /* 0x000fee0000004200 */
[C---:B------:R-:W-:Y:S08]  /*8660*/  HMMA.16816.F32.BF16 R36, R104.reuse, R128, R36 ;  /* 0x000000806824723c */ /* 0x040ff00000041824 */
[C---:B------:R-:W-:Y:S01]  /*8670*/  HMMA.16816.F32.BF16 R40, R104.reuse, R130, R40 ;  /* 0x000000826828723c */ /* 0x040fe20000041828 */
[----:B------:R-:W-:Y:S03]  /*8680*/  LDSM.16.MT88.4 R128, [R188+0x1000] ;  /* 0x00100000bc80783b */ /* 0x000fe60000004200 */
[--C-:B-1----:R-:W-:Y:S02]  /*8690*/  FFMA.FTZ R2, R152, c[0x0][0x2d0], -R145.reuse ;  /* 0x0000b40098027a23 */ /* 0x102fe40000010891 */
[----:B----4-:R-:W-:Y:S02]  /*86a0*/  FADD.FTZ R0, R170, R0 ;  /* 0x00000000aa007221 */ /* 0x010fe40000010000 */
[C---:B------:R-:W-:Y:S01]  /*86b0*/  HMMA.16816.F32.BF16 R44, R104.reuse, R132, R44 ;  /* 0x00000084682c723c */ /* 0x040fe2000004182c */
[----:B------:R1:W4:Y:S07]  /*86c0*/  MUFU.EX2 R169, R2 ;  /* 0x0000000200a97308 */ /* 0x00032e0000000800 */
[C---:B------:R-:W-:Y:S01]  /*86d0*/  HMMA.16816.F32.BF16 R48, R104.reuse, R134, R48 ;  /* 0x000000866830723c */ /* 0x040fe20000041830 */
[----:B------:R-:W-:Y:S07]  /*86e0*/  LDSM.16.MT88.4 R132, [R186+0x3000] ;  /* 0x00300000ba84783b */ /* 0x000fee0000004200 */
[C---:B------:R-:W-:Y:S08]  /*86f0*/  HMMA.16816.F32.BF16 R52, R104.reuse, R140, R52 ;  /* 0x0000008c6834723c */ /* 0x040ff00000041834 */
[C---:B------:R-:W-:Y:S01]  /*8700*/  HMMA.16816.F32.BF16 R56, R104.reuse, R142, R56 ;  /* 0x0000008e6838723c */ /* 0x040fe20000041838 */
[----:B------:R-:W-:Y:S03]  /*8710*/  LDSM.16.MT88.4 R140, [R185+0x3800] ;  /* 0x00380000b98c783b */ /* 0x000fe60000004200 */
[--C-:B-1----:R-:W-:Y:S02]  /*8720*/  FFMA.FTZ R2, R153, c[0x0][0x2d0], -R145.reuse ;  /* 0x0000b40099027a23 */ /* 0x102fe40000010891 */
[----:B----4-:R-:W-:Y:S02]  /*8730*/  FADD.FTZ R0, R169, R0 ;  /* 0x00000000a9007221 */ /* 0x010fe40000010000 */
[C---:B---3--:R-:W-:Y:S01]  /*8740*/  HMMA.16816.F32.BF16 R60, R104.reuse, R112, R60 ;  /* 0x00000070683c723c */ /* 0x048fe2000004183c */
[----:B------:R-:W-:Y:S01]  /*8750*/  LDSM.16.MT88.4 R152, [R188+0x3800] ;  /* 0x00380000bc98783b */ /* 0x000fe20000004200 */
[----:B------:R1:W3:Y:S06]  /*8760*/  MUFU.EX2 R168, R2 ;  /* 0x0000000200a87308 */ /* 0x0002ec0000000800 */
[C---:B------:R-:W-:Y:S01]  /*8770*/  HMMA.16816.F32.BF16 R64, R104.reuse, R114, R64 ;  /* 0x000000726840723c */ /* 0x040fe20000041840 */
[----:B------:R-:W4:Y:S07]  /*8780*/  LDSM.16.MT88.4 R112, [R188+0x4800] ;  /* 0x00480000bc70783b */ /* 0x000f2e0000004200 */
[C---:B--2---:R-:W-:Y:S08]  /*8790*/  HMMA.16816.F32.BF16 R68, R104.reuse, R108, R68 ;  /* 0x0000006c6844723c */ /* 0x044ff00000041844 */
[C---:B------:R-:W-:Y:S01]  /*87a0*/  HMMA.16816.F32.BF16 R72, R104.reuse, R110, R72 ;  /* 0x0000006e6848723c */ /* 0x040fe20000041848 */
[----:B------:R-:W2:Y:S03]  /*87b0*/  LDSM.16.MT88.4 R108, [R185+0x1000] ;  /* 0x00100000b96c783b */ /* 0x000ea60000004200 */
[--C-:B-1----:R-:W-:Y:S02]  /*87c0*/  FFMA.FTZ R2, R157, c[0x0][0x2d0], -R145.reuse ;  /* 0x0000b4009d027a23 */ /* 0x102fe40000010891 */
[----:B---3--:R-:W-:Y:S02]  /*87d0*/  FADD.FTZ R0, R168, R0 ;  /* 0x00000000a8007221 */ /* 0x008fe40000010000 */
[C---:B------:R-:W-:Y:S01]  /*87e0*/  HMMA.16816.F32.BF16 R76, R104.reuse, R116, R76 ;  /* 0x00000074684c723c */ /* 0x040fe2000004184c */
[----:B------:R1:W3:Y:S07]  /*87f0*/  MUFU.EX2 R167, R2 ;  /* 0x0000000200a77308 */ /* 0x0002ee0000000800 */
[C---:B------:R-:W-:Y:S01]  /*8800*/  HMMA.16816.F32.BF16 R80, R104.reuse, R118, R80 ;  /* 0x000000766850723c */ /* 0x040fe20000041850 */
[----:B------:R-:W5:Y:S07]  /*8810*/  LDSM.16.MT88.4 R116, [R189+0x1000] ;  /* 0x00100000bd74783b */ /* 0x000f6e0000004200 */
[C---:B------:R-:W-:Y:S08]  /*8820*/  HMMA.16816.F32.BF16 R84, R104.reuse, R120, R84 ;  /* 0x000000786854723c */ /* 0x040ff00000041854 */
[C---:B------:R-:W-:Y:S01]  /*8830*/  HMMA.16816.F32.BF16 R88, R104.reuse, R122, R88 ;  /* 0x0000007a6858723c */ /* 0x040fe20000041858 */
[----:B------:R-:W5:Y:S03]  /*8840*/  LDSM.16.MT88.4 R120, [R185+0x3000] ;  /* 0x00300000b978783b */ /* 0x000f660000004200 */
[----:B-1----:R-:W-:Y:S02]  /*8850*/  FFMA.FTZ R2, R162, c[0x0][0x2d0], -R144 ;  /* 0x0000b400a2027a23 */ /* 0x002fe40000010890 */
[----:B---3--:R-:W-:Y:S02]  /*8860*/  FADD.FTZ R0, R167, R0 ;  /* 0x00000000a7007221 */ /* 0x008fe40000010000 */
[C---:B----4-:R-:W-:Y:S01]  /*8870*/  HMMA.16816.F32.BF16 R92, R104.reuse, R112, R92 ;  /* 0x00000070685c723c */ /* 0x050fe2000004185c */
[----:B------:R1:W-:Y:S07]  /*8880*/  MUFU.EX2 R166, R2 ;  /* 0x0000000200a67308 */ /* 0x0003ee0000000800 */
[----:B------:R-:W-:Y:S01]  /*8890*/  HMMA.16816.F32.BF16 R96, R104, R114, R96 ;  /* 0x000000726860723c */ /* 0x000fe20000041860 */
[----:B------:R-:W-:Y:S06]  /*88a0*/  LDSM.16.MT88.4 R112, [R185+0x5000] ;  /* 0x00500000b970783b */ /* 0x000fec0000004200 */
[----:B------:R-:W-:Y:S02]  /*88b0*/  F2FP.BF16.PACK_AB R104, R173, R174 ;  /* 0x000000aead68723e */ /* 0x000fe400000010ff */
[----:B------:R-:W-:Y:S03]  /*88c0*/  F2FP.BF16.PACK_AB R106, R171, R172 ;  /* 0x000000acab6a723e */ /* 0x000fe600000010ff */
[----:B------:R-:W-:Y:S02]  /*88d0*/  F2FP.BF16.PACK_AB R105, R169, R170 ;  /* 0x000000aaa969723e */ /* 0x000fe400000010ff */
[----:B------:R-:W-:Y:S01]  /*88e0*/  F2FP.BF16.PACK_AB R107, R167, R168 ;  /* 0x000000a8a76b723e */ /* 0x000fe200000010ff */
[--C-:B-1----:R-:W-:Y:S06]  /*88f0*/  FFMA.FTZ R2, R158, c[0x0][0x2d0], -R144.reuse ;  /* 0x0000b4009e027a23 */ /* 0x102fec0000010890 */
[C---:B--2---:R-:W-:Y:S01]  /*8900*/  HMMA.16816.F32.BF16 R4, R104.reuse, R108, R4 ;  /* 0x0000006c6804723c */ /* 0x044fe20000041804 */
[----:B------:R1:W2:Y:S07]  /*8910*/  MUFU.EX2 R165, R2 ;  /* 0x0000000200a57308 */ /* 0x0002ae0000000800 */
[C---:B------:R-:W-:Y:S01]  /*8920*/  HMMA.16816.F32.BF16 R8, R104.reuse, R110, R8 ;  /* 0x0000006e6808723c */ /* 0x040fe20000041808 */
[----:B------:R-:W3:Y:S07]  /*8930*/  LDSM.16.MT88.4 R108, [R188+0x3000] ;  /* 0x00300000bc6c783b */ /* 0x000eee0000004200 */
[C---:B------:R-:W-:Y:S08]  /*8940*/  HMMA.16816.F32.BF16 R12, R104.reuse, R124, R12 ;  /* 0x0000007c680c723c */ /* 0x040ff0000004180c */
[C---:B------:R-:W-:Y:S01]  /*8950*/  HMMA.16816.F32.BF16 R16, R104.reuse, R126, R16 ;  /* 0x0000007e6810723c */ /* 0x040fe20000041810 */
[----:B------:R-:W-:Y:S03]  /*8960*/  LDSM.16.MT88.4 R124, [R189+0x1800] ;  /* 0x00180000bd7c783b */ /* 0x000fe60000004200 */
[--C-:B-1----:R-:W-:Y:S02]  /*8970*/  FFMA.FTZ R2, R160, c[0x0][0x2d0], -R144.reuse ;  /* 0x0000b400a0027a23 */ /* 0x102fe40000010890 */
[----:B------:R-:W-:Y:S02]  /*8980*/  FFMA.FTZ R144, R161, c[0x0][0x2d0], -R144 ;  /* 0x0000b400a1907a23 */ /* 0x000fe40000010890 */
[C---:B-----5:R-:W-:Y:S01]  /*8990*/  HMMA.16816.F32.BF16 R20, R104.reuse, R116, R20 ;  /* 0x000000746814723c */ /* 0x060fe20000041814 */
[----:B------:R1:W-:Y:S07]  /*89a0*/  MUFU.EX2 R164, R2 ;  /* 0x0000000200a47308 */ /* 0x0003ee0000000800 */
[C---:B------:R-:W-:Y:S01]  /*89b0*/  HMMA.16816.F32.BF16 R24, R104.reuse, R118, R24 ;  /* 0x000000766818723c */ /* 0x040fe20000041818 */
[----:B------:R-:W4:Y:S02]  /*89c0*/  LDSM.16.MT88.4 R116, [R186+0x5000] ;  /* 0x00500000ba74783b */ /* 0x000f240000004200 */
[----:B------:R-:W5:Y:S05]  /*89d0*/  MUFU.EX2 R163, R144 ;  /* 0x0000009000a37308 */ /* 0x000f6a0000000800 */
[C---:B------:R-:W-:Y:S08]  /*89e0*/  HMMA.16816.F32.BF16 R28, R104.reuse, R128, R28 ;  /* 0x00000080681c723c */ /* 0x040ff0000004181c */
[C---:B------:R-:W-:Y:S04]  /*89f0*/  HMMA.16816.F32.BF16 R32, R104.reuse, R130, R32 ;  /* 0x000000826820723c */ /* 0x040fe80000041820 */
[--C-:B-1----:R-:W-:Y:S02]  /*8a00*/  FFMA.FTZ R2, R159, c[0x0][0x2d0], -R145.reuse ;  /* 0x0000b4009f027a23 */ /* 0x102fe40000010891 */
[----:B------:R-:W-:Y:S02]  /*8a10*/  LDSM.16.MT88.4 R156, [R185+0x5800] ;  /* 0x00580000b99c783b */ /* 0x000fe40000004200 */
[C---:B------:R-:W-:Y:S01]  /*8a20*/  HMMA.16816.F32.BF16 R36, R104.reuse, R120, R36 ;  /* 0x000000786824723c */ /* 0x040fe20000041824 */
[----:B------:R1:W-:Y:S07]  /*8a30*/  MUFU.EX2 R162, R2 ;  /* 0x0000000200a27308 */ /* 0x0003ee0000000800 */
[C---:B------:R-:W-:Y:S01]  /*8a40*/  HMMA.16816.F32.BF16 R40, R104.reuse, R122, R40 ;  /* 0x0000007a6828723c */ /* 0x040fe20000041828 */
[----:B------:R-:W4:Y:S07]  /*8a50*/  LDSM.16.MT88.4 R120, [R189+0x5000] ;  /* 0x00500000bd78783b */ /* 0x000f2e0000004200 */
[C---:B------:R-:W-:Y:S08]  /*8a60*/  HMMA.16816.F32.BF16 R44, R104.reuse, R132, R44 ;  /* 0x00000084682c723c */ /* 0x040ff0000004182c */
[C---:B------:R-:W-:Y:S01]  /*8a70*/  HMMA.16816.F32.BF16 R48, R104.reuse, R134, R48 ;  /* 0x000000866830723c */ /* 0x040fe20000041830 */
[----:B------:R-:W-:Y:S03]  /*8a80*/  LDSM.16.MT88.4 R132, [R188+0x1800] ;  /* 0x00180000bc84783b */ /* 0x000fe60000004200 */
[--C-:B-1----:R-:W-:Y:S04]  /*8a90*/  FFMA.FTZ R2, R209, c[0x0][0x2d0], -R145.reuse ;  /* 0x0000b400d1027a23 */ /* 0x102fe80000010891 */
[C---:B------:R-:W-:Y:S01]  /*8aa0*/  HMMA.16816.F32.BF16 R52, R104.reuse, R136, R52 ;  /* 0x000000886834723c */ /* 0x040fe20000041834 */
[----:B------:R1:W1:Y:S06]  /*8ab0*/  MUFU.EX2 R161, R2 ;  /* 0x0000000200a17308 */ /* 0x00026c0000000800 */
[----:B--2---:R-:W-:Y:S01]  /*8ac0*/  F2FP.BF16.PACK_AB R136, R165, R166 ;  /* 0x000000a6a588723e */ /* 0x004fe200000010ff */
[C---:B------:R-:W-:Y:S07]  /*8ad0*/  HMMA.16816.F32.BF16 R56, R104.reuse, R138, R56 ;  /* 0x0000008a6838723c */ /* 0x040fee0000041838 */
[----:B-----5:R-:W-:Y:S01]  /*8ae0*/  F2FP.BF16.PACK_AB R138, R163, R164 ;  /* 0x000000a4a38a723e */ /* 0x020fe200000010ff */
[C---:B---3--:R-:W-:Y:S08]  /*8af0*/  HMMA.16816.F32.BF16 R60, R104.reuse, R108, R60 ;  /* 0x0000006c683c723c */ /* 0x048ff0000004183c */
[C---:B------:R-:W-:Y:S01]  /*8b00*/  HMMA.16816.F32.BF16 R64, R104.reuse, R110, R64 ;  /* 0x0000006e6840723c */ /* 0x040fe20000041840 */
[----:B------:R-:W2:Y:S03]  /*8b10*/  LDSM.16.MT88.4 R108, [R188+0x5000] ;  /* 0x00500000bc6c783b */ /* 0x000ea60000004200 */
[--C-:B-1----:R-:W-:Y:S01]  /*8b20*/  FFMA.FTZ R2, R210, c[0x0][0x2d0], -R145.reuse ;  /* 0x0000b400d2027a23 */ /* 0x102fe20000010891 */
[----:B------:R-:W-:Y:S01]  /*8b30*/  F2FP.BF16.PACK_AB R137, R161, R162 ;  /* 0x000000a2a189723e */ /* 0x000fe200000010ff */
[----:B------:R-:W-:Y:S02]  /*8b40*/  FFMA.FTZ R145, R103, c[0x0][0x2d0], -R145 ;  /* 0x0000b40067917a23 */ /* 0x000fe40000010891 */
[C---:B------:R-:W-:Y:S01]  /*8b50*/  HMMA.16816.F32.BF16 R68, R104.reuse, R112, R68 ;  /* 0x000000706844723c */ /* 0x040fe20000041844 */
[----:B------:R1:W-:Y:S07]  /*8b60*/  MUFU.EX2 R160, R2 ;  /* 0x0000000200a07308 */ /* 0x0003ee0000000800 */
[C---:B------:R-:W-:Y:S01]  /*8b70*/  HMMA.16816.F32.BF16 R72, R104.reuse, R114, R72 ;  /* 0x000000726848723c */ /* 0x040fe20000041848 */
[----:B------:R-:W3:Y:S02]  /*8b80*/  LDSM.16.MT88.4 R112, [R185+0x1800] ;  /* 0x00180000b970783b */ /* 0x000ee40000004200 */
[----:B------:R5:W2:Y:S05]  /*8b90*/  MUFU.EX2 R102, R145 ;  /* 0x0000009100667308 */ /* 0x000aaa0000000800 */
[C---:B----4-:R-:W-:Y:S08]  /*8ba0*/  HMMA.16816.F32.BF16 R76, R104.reuse, R116, R76 ;  /* 0x00000074684c723c */ /* 0x050ff0000004184c */
[C---:B------:R-:W-:Y:S01]  /*8bb0*/  HMMA.16816.F32.BF16 R80, R104.reuse, R118, R80 ;  /* 0x000000766850723c */ /* 0x040fe20000041850 */
[----:B------:R-:W4:Y:S03]  /*8bc0*/  LDSM.16.MT88.4 R116, [R186+0x1800] ;  /* 0x00180000ba74783b */ /* 0x000f260000004200 */
[----:B-1----:R-:W-:Y:S02]  /*8bd0*/  FFMA.FTZ R2, R3, R226, R217 ;  /* 0x000000e203027223 */ /* 0x002fe400000100d9 */
[----:B------:R-:W-:Y:S02]  /*8be0*/  FADD.FTZ R3, R162, R0 ;  /* 0x00000000a2037221 */ /* 0x000fe40000010000 */
[C---:B------:R-:W-:Y:S01]  /*8bf0*/  HMMA.16816.F32.BF16 R84, R104.reuse, R120, R84 ;  /* 0x000000786854723c */ /* 0x040fe20000041854 */
[----:B-----5:R-:W1:Y:S03]  /*8c00*/  LDSM.16.MT88.4 R144, [R186+0x3800] ;  /* 0x00380000ba90783b */ /* 0x020e660000004200 */
[----:B--2---:R-:W-:Y:S01]  /*8c10*/  F2FP.BF16.PACK_AB R139, R102, R160 ;  /* 0x000000a0668b723e */ /* 0x004fe200000010ff */
[----:B------:R-:W-:Y:S02]  /*8c20*/  FADD.FTZ R2, R218, R2 ;  /* 0x00000002da027221 */ /* 0x000fe40000010000 */
[----:B------:R-:W-:Y:S01]  /*8c30*/  FADD.FTZ R3, R161, R3 ;  /* 0x00000003a1037221 */ /* 0x000fe20000010000 */
[C---:B------:R-:W-:Y:S04]  /*8c40*/  HMMA.16816.F32.BF16 R88, R104.reuse, R122, R88 ;  /* 0x0000007a6858723c */ /* 0x040fe80000041858 */
[----:B------:R-:W-:Y:S04]  /*8c50*/  FADD.FTZ R2, R216, R2 ;  /* 0x00000002d8027221 */ /* 0x000fe80000010000 */
[C---:B------:R-:W-:Y:S04]  /*8c60*/  HMMA.16816.F32.BF16 R92, R104.reuse, R108, R92 ;  /* 0x0000006c685c723c */ /* 0x040fe8000004185c */
[----:B------:R-:W-:Y:S04]  /*8c70*/  FADD.FTZ R2, R215, R2 ;  /* 0x00000002d7027221 */ /* 0x000fe80000010000 */
[----:B------:R-:W-:Y:S04]  /*8c80*/  HMMA.16816.F32.BF16 R96, R104, R110, R96 ;  /* 0x0000006e6860723c */ /* 0x000fe80000041860 */
[----:B------:R-:W-:Y:S04]  /*8c90*/  FADD.FTZ R2, R183, R2 ;  /* 0x00000002b7027221 */ /* 0x000fe80000010000 */
[C---:B---3--:R-:W-:Y:S01]  /*8ca0*/  HMMA.16816.F32.BF16 R104, R136.reuse, R112, R4 ;  /* 0x000000708868723c */ /* 0x048fe20000041804 */
[----:B------:R-:W2:Y:S04]  /*8cb0*/  LDSM.16.MT88.4 R4, [R186+0x5800] ;  /* 0x00580000ba04783b */ /* 0x000ea80000004200 */
[----:B------:R-:W-:Y:S03]  /*8cc0*/  FADD.FTZ R2, R182, R2 ;  /* 0x00000002b6027221 */ /* 0x000fe60000010000 */
[C---:B------:R-:W-:Y:S01]  /*8cd0*/  HMMA.16816.F32.BF16 R108, R136.reuse, R114, R8 ;  /* 0x00000072886c723c */ /* 0x040fe20000041808 */
[----:B------:R-:W3:Y:S03]  /*8ce0*/  LDSM.16.MT88.4 R8, [R189+0x5800] ;  /* 0x00580000bd08783b */ /* 0x000ee60000004200 */
[----:B------:R-:W-:Y:S04]  /*8cf0*/  FADD.FTZ R2, R181, R2 ;  /* 0x00000002b5027221 */ /* 0x000fe80000010000 */
[C---:B----4-:R-:W-:Y:S01]  /*8d00*/  HMMA.16816.F32.BF16 R112, R136.reuse, R116, R12 ;  /* 0x000000748870723c */ /* 0x050fe2000004180c */
[----:B------:R-:W4:Y:S03]  /*8d10*/  LDSM.16.MT88.4 R12, [R188+0x5800] ;  /* 0x00580000bc0c783b */ /* 0x000f260000004200 */
[----:B------:R-:W-:Y:S04]  /*8d20*/  FADD.FTZ R2, R179, R2 ;  /* 0x00000002b3027221 */ /* 0x000fe80000010000 */
[C---:B------:R-:W-:Y:S04]  /*8d30*/  HMMA.16816.F32.BF16 R116, R136.reuse, R118, R16 ;  /* 0x000000768874723c */ /* 0x040fe80000041810 */
        /* <DEDUP_REMOVED lines=12> */
[----:B------:R-:W-:Y:S02]  /*8e00*/  FADD.FTZ R2, R164, R0 ;  /* 0x00000000a4027221 */ /* 0x000fe40000010000 */
[----:B------:R-:W-:Y:S01]  /*8e10*/  FADD.FTZ R0, R160, R3 ;  /* 0x00000003a0007221 */ /* 0x000fe20000010000 */
[----:B------:R-:W-:Y:S01]  /*8e20*/  MOV R3, R101 ;  /* 0x0000006500037202 */ /* 0x000fe20000000f00 */
[C---:B-1----:R-:W-:Y:S04]  /*8e30*/  HMMA.16816.F32.BF16 R44, R136.reuse, R144, R44 ;  /* 0x00000090882c723c */ /* 0x042fe8000004182c */
[----:B------:R-:W-:Y:S02]  /*8e40*/  FADD.FTZ R226, R163, R2 ;  /* 0x00000002a3e27221 */ /* 0x000fe40000010000 */
[----:B------:R-:W-:Y:S01]  /*8e50*/  FADD.FTZ R227, R102, R0 ;  /* 0x0000000066e37221 */ /* 0x000fe20000010000 */
[----:B------:R-:W-:Y:S01]  /*8e60*/  MOV R102, R100 ;  /* 0x0000006400667202 */ /* 0x000fe20000000f00 */
        /* <DEDUP_REMOVED lines=11> */
[C---:B----4-:R-:W-:Y:S08]  /*8f20*/  HMMA.16816.F32.BF16 R92, R136.reuse, R12, R92 ;  /* 0x0000000c885c723c */ /* 0x050ff0000004185c */
[----:B------:R-:W-:Y:S01]  /*8f30*/  HMMA.16816.F32.BF16 R96, R136, R14, R96 ;  /* 0x0000000e8860723c */ /* 0x000fe20000041860 */
[----:B------:R-:W-:-:S07]  /*8f40*/  @P0 BRA `(.L_x_897) ;  /* 0xffffcd6000000947 */ /* 0x000fce000383ffff */
.L_x_896:
[----:B------:R-:W-:-:S13]  /*8f50*/  ISETP.GE.AND P0, PT, R208, R225, PT ;  /* 0x000000e1d000720c */ /* 0x000fda0003f06270 */
[----:B------:R-:W-:Y:S05]  /*8f60*/  @!P0 BRA `(.L_x_898) ;  /* 0x00002d7000008947 */ /* 0x000fea0003800000 */
[----:B------:R-:W-:Y:S02]  /*8f70*/  MOV R103, R100 ;  /* 0x0000006400677202 */ /* 0x000fe40000000f00 */
[----:B------:R-:W-:Y:S02]  /*8f80*/  MOV R102, R101 ;  /* 0x0000006500667202 */ /* 0x000fe40000000f00 */
.L_x_899:
[----:B------:R-:W-:Y:S04]  /*8f90*/  DEPBAR.LE SB0, 0x0 ;  /* 0x000080000000791a */ /* 0x000fe80000000000 */
[----:B------:R-:W-:Y:S01]  /*8fa0*/  WARPSYNC 0xffffffff ;  /* 0xffffffff00007948 */ /* 0x000fe20003800000 */
[----:B------:R-:W-:Y:S01]  /*8fb0*/  BAR.SYNC.DEFER_BLOCKING 0x0 ;  /* 0x0000000000007b1d */ /* 0x000fe20000010000 */
[----:B------:R-:W-:Y:S01]  /*8fc0*/  SHF.R.S32.HI R0, RZ, 0x1f, R208 ;  /* 0x0000001fff007819 */ /* 0x000fe200000114d0 */
[----:B------:R-:W-:Y:S01]  /*8fd0*/  IMAD.WIDE.U32 R2, R208, c[0x0][0x208], RZ ;  /* 0x00008200d0027a25 */ /* 0x000fe200078e00ff */
[----:B------:R-:W-:Y:S02]  /*8fe0*/  MOV R16, c[0x0][0x20c] ;  /* 0x0000830000107a02 */ /* 0x000fe40000000f00 */
        /* <DEDUP_REMOVED lines=8> */
[----:B------:R-:W-:Y:S02]  /*9070*/  MOV R3, c[0x0][0x208] ;  /* 0x0000820000037a02 */ /* 0x000fe40000000f00 */
[----:B------:R-:W-:Y:S02]  /*9080*/  SHF.L.U64.HI R0, R2, 0x6, R0 ;  /* 0x0000000602007819 */ /* 0x000fe40000010200 */
[----:B------:R-:W-:Y:S02]  /*9090*/  LEA R2, P1, R3, R4, 0x5 ;  /* 0x0000000403027211 */ /* 0x000fe400078228ff */
[----:B------:R-:W-:Y:S01]  /*90a0*/  LEA R30, P6, R7, c[0x0][0x1f8], 0x1 ;  /* 0x00007e00071e7a11 */ /* 0x000fe200078c08ff */
[----:B------:R-:W-:Y:S01]  /*90b0*/  LDSM.16.M88.4 R32, [R191] ;  /* 0x00000000bf20783b */ /* 0x000fe20000000200 */
[----:B------:R-:W-:Y:S02]  /*90c0*/  LEA.HI.X R3, R3, R0, R16, 0x5, P1 ;  /* 0x0000000003037211 */ /* 0x000fe400008f2c10 */
[----:B------:R-:W-:Y:S02]  /*90d0*/  IADD3.X R14, R0, R224, RZ, P2, !PT ;  /* 0x000000e0000e7210 */ /* 0x000fe400017fe4ff */
[----:B------:R-:W-:Y:S02]  /*90e0*/  LEA R28, P2, R12, c[0x0][0x1f8], 0x1 ;  /* 0x00007e000c1c7a11 */ /* 0x000fe400078408ff */
[----:B------:R-:W-:Y:S01]  /*90f0*/  LEA.HI.X R31, R7, c[0x0][0x1fc], R14, 0x1, P6 ;  /* 0x00007f00071f7a11 */ /* 0x000fe200030f0c0e */
[----:B------:R-:W1:Y:S01]  /*9100*/  LDSM.16.M88.4 R8, [R184] ;  /* 0x00000000b808783b */ /* 0x000e620000000200 */
[----:B------:R-:W-:Y:S02]  /*9110*/  IADD3.X R15, R0, R13, RZ, P0, !PT ;  /* 0x0000000d000f7210 */ /* 0x000fe400007fe4ff */
[----:B------:R-:W-:Y:S02]  /*9120*/  IADD3 R6, P0, R222, 0x80, RZ ;  /* 0x00000080de067810 */ /* 0x000fe40007f1e0ff */
[----:B------:R-:W-:Y:S02]  /*9130*/  LEA.HI.X R29, R12, c[0x0][0x1fc], R15, 0x1, P2 ;  /* 0x00007f000c1d7a11 */ /* 0x000fe400010f0c0f */
[----:B------:R-:W-:Y:S01]  /*9140*/  IADD3 R4, P6, R4, R6, RZ ;  /* 0x0000000604047210 */ /* 0x000fe20007fde0ff */
[----:B------:R-:W2:Y:S01]  /*9150*/  LDSM.16.M88.4 R16, [R184+0x800] ;  /* 0x00080000b810783b */ /* 0x000ea20000000200 */
[----:B------:R-:W-:Y:S02]  /*9160*/  IADD3.X R7, RZ, R224, RZ, P0, !PT ;  /* 0x000000e0ff077210 */ /* 0x000fe400007fe4ff */
[----:B------:R-:W-:Y:S02]  /*9170*/  IADD3 R5, P2, R2, R5, RZ ;  /* 0x0000000502057210 */ /* 0x000fe40007f5e0ff */
[----:B------:R-:W-:Y:S02]  /*9180*/  IADD3.X R21, R0, R7, RZ, P6, !PT ;  /* 0x0000000700157210 */ /* 0x000fe400037fe4ff */
[----:B------:R-:W-:Y:S01]  /*9190*/  LEA R12, P6, R4, c[0x0][0x1f8], 0x1 ;  /* 0x00007e00040c7a11 */ /* 0x000fe200078c08ff */
[----:B------:R-:W3:Y:S01]  /*91a0*/  LDSM.16.M88.4 R24, [R184+0x1000] ;  /* 0x00100000b818783b */ /* 0x000ee20000000200 */
[C---:B------:R-:W-:Y:S02]  /*91b0*/  IADD3 R6, P0, R2.reuse, R6, RZ ;  /* 0x0000000602067210 */ /* 0x040fe40007f1e0ff */
[----:B------:R-:W-:Y:S02]  /*91c0*/  IADD3 R2, P1, R2, R222, RZ ;  /* 0x000000de02027210 */ /* 0x000fe40007f3e0ff */
[C---:B------:R-:W-:Y:S02]  /*91d0*/  IADD3.X R15, R3.reuse, R13, RZ, P2, !PT ;  /* 0x0000000d030f7210 */ /* 0x040fe400017fe4ff */
[----:B------:R-:W-:Y:S01]  /*91e0*/  LEA.HI.X R13, R4, c[0x0][0x1fc], R21, 0x1, P6 ;  /* 0x00007f00040d7a11 */ /* 0x000fe200030f0c15 */
[----:B------:R-:W4:Y:S01]  /*91f0*/  LDSM.16.M88.4 R136, [R184+0x1800] ;  /* 0x00180000b888783b */ /* 0x000f220000000200 */
[C---:B------:R-:W-:Y:S02]  /*9200*/  LEA R22, P2, R2.reuse, c[0x0][0x1f8], 0x1 ;  /* 0x00007e0002167a11 */ /* 0x040fe400078408ff */
[C---:B------:R-:W-:Y:S02]  /*9210*/  IADD3.X R0, R3.reuse, R7, RZ, P0, !PT ;  /* 0x0000000703007210 */ /* 0x040fe400007fe4ff */
[----:B------:R-:W-:Y:S02]  /*9220*/  IADD3.X R3, R3, R224, RZ, P1, !PT ;  /* 0x000000e003037210 */ /* 0x000fe40000ffe4ff */
[C---:B------:R-:W-:Y:S01]  /*9230*/  LEA R20, P1, R5.reuse, c[0x0][0x1f8], 0x1 ;  /* 0x00007e0005147a11 */ /* 0x040fe200078208ff */
[----:B------:R-:W-:Y:S01]  /*9240*/  LDSM.16.M88.4 R140, [R192] ;  /* 0x00000000c08c783b */ /* 0x000fe20000000200 */
[----:B------:R-:W-:Y:S02]  /*9250*/  LEA.HI.X R23, R2, c[0x0][0x1fc], R3, 0x1, P2 ;  /* 0x00007f0002177a11 */ /* 0x000fe400010f0c03 */
[----:B------:R-:W-:Y:S02]  /*9260*/  LEA.HI.X R21, R5, c[0x0][0x1fc], R15, 0x1, P1 ;  /* 0x00007f0005157a11 */ /* 0x000fe400008f0c0f */
[C---:B------:R-:W-:Y:S03]  /*9270*/  LEA R14, P0, R6.reuse, c[0x0][0x1f8], 0x1 ;  /* 0x00007e00060e7a11 */ /* 0x040fe600078008ff */
[----:B------:R-:W5:Y:S01]  /*9280*/  LDSM.16.M88.4 R144, [R195] ;  /* 0x00000000c390783b */ /* 0x000f620000000200 */
[----:B------:R-:W-:Y:S02]  /*9290*/  LEA.HI.X R15, R6, c[0x0][0x1fc], R0, 0x1, P0 ;  /* 0x00007f00060f7a11 */ /* 0x000fe400000f0c00 */
[C---:B-1----:R-:W-:Y:S03]  /*92a0*/  HMMA.16816.F32.BF16 R4, R32.reuse, R8, RZ ;  /* 0x000000082004723c */ /* 0x042fe600000418ff */
[C---:B------:R-:W-:Y:S02]  /*92b0*/  ISETP.GT.AND P0, PT, R208.reuse, R225, PT ;  /* 0x000000e1d000720c */ /* 0x040fe40003f04270 */
[----:B------:R-:W1:Y:S01]  /*92c0*/  LDSM.16.M88.4 R148, [R206] ;  /* 0x00000000ce94783b */ /* 0x000e620000000200 */
[----:B------:R-:W-:Y:S02]  /*92d0*/  IADD3 R208, R208, -0x1, RZ ;  /* 0xffffffffd0d07810 */ /* 0x000fe40007ffe0ff */
[C---:B------:R-:W-:Y:S05]  /*92e0*/  HMMA.16816.F32.BF16 R8, R32.reuse, R10, RZ ;  /* 0x0000000a2008723c */ /* 0x040fea00000418ff */
[----:B------:R-:W1:Y:S08]  /*92f0*/  LDSM.16.M88.4 R152, [R205] ;  /* 0x00000000cd98783b */ /* 0x000e700000000200 */
[----:B------:R-:W1:Y:S08]  /*9300*/  LDSM.16.M88.4 R156, [R204] ;  /* 0x00000000cc9c783b */ /* 0x000e700000000200 */
[----:B------:R-:W-:Y:S01]  /*9310*/  @!PT LDS RZ, [RZ] ;  /* 0x00000000fffff984 */ /* 0x000fe20000000800 */
[----:B------:R-:W-:Y:S01]  /*9320*/  @!PT LDS RZ, [RZ] ;  /* 0x00000000fffff984 */ /* 0x000fe20000000800 */
[----:B------:R-:W-:Y:S01]  /*9330*/  @!PT LDS RZ, [RZ] ;  /* 0x00000000fffff984 */ /* 0x000fe20000000800 */
[----:B------:R4:W-:Y:S08]  /*9340*/  LDGSTS.E.BYPASS.LTC128B.128 [R207+0x100], [R30.64], !P5 ;  /* 0x001000001ecf7fae */ /* 0x0009f0000e901d46 */
[----:B------:R4:W-:Y:S08]  /*9350*/  LDGSTS.E.BYPASS.LTC128B.128 [R207+0x2100], [R28.64], !P4 ;  /* 0x021000001ccf7fae */ /* 0x0009f0000e101d46 */
[----:B------:R2:W-:Y:S08]  /*9360*/  LDGSTS.E.BYPASS.LTC128B.128 [R207+0x4100], [R12.64], !P3 ;  /* 0x041000000ccf7fae */ /* 0x0005f0000d901d46 */
[----:B------:R3:W-:Y:S08]  /*9370*/  LDGSTS.E.BYPASS.LTC128B.128 [R207+0x1100], [R22.64], !P5 ;  /* 0x0110000016cf7fae */ /* 0x0007f0000e901d46 */
[----:B------:R3:W-:Y:S08]  /*9380*/  LDGSTS.E.BYPASS.LTC128B.128 [R207+0x3100], [R20.64], !P4 ;  /* 0x0310000014cf7fae */ /* 0x0007f0000e101d46 */
[----:B------:R2:W-:Y:S08]  /*9390*/  LDGSTS.E.BYPASS.LTC128B.128 [R207+0x5100], [R14.64], !P3 ;  /* 0x051000000ecf7fae */ /* 0x0005f0000d901d46 */
[----:B------:R-:W-:Y:S08]  /*93a0*/  LDSM.16.M88.4 R160, [R194] ;  /* 0x00000000c2a0783b */ /* 0x000ff00000000200 */
[----:B------:R-:W0:Y:S08]  /*93b0*/  LDGDEPBAR ;  /* 0x00000000000079af */ /* 0x000e300000000000 */
[----:B------:R-:W1:Y:S01]  /*93c0*/  LDSM.16.M88.4 R164, [R190] ;  /* 0x00000000bea4783b */ /* 0x000e620000000200 */
[C---:B--2---:R-:W-:Y:S07]  /*93d0*/  HMMA.16816.F32.BF16 R12, R32.reuse, R16, RZ ;  /* 0x00000010200c723c */ /* 0x044fee00000418ff */
[----:B------:R-:W-:Y:S01]  /*93e0*/  LDSM.16.M88.4 R168, [R190+0x1000] ;  /* 0x00100000bea8783b */ /* 0x000fe20000000200 */
[C---:B------:R-:W-:Y:S07]  /*93f0*/  HMMA.16816.F32.BF16 R16, R32.reuse, R18, RZ ;  /* 0x000000122010723c */ /* 0x040fee00000418ff */
[----:B------:R-:W-:Y:S01]  /*9400*/  LDSM.16.M88.4 R172, [R190+0x1800] ;  /* 0x00180000beac783b */ /* 0x000fe20000000200 */
[C---:B---3--:R-:W-:Y:S07]  /*9410*/  HMMA.16816.F32.BF16 R20, R32.reuse, R24, RZ ;  /* 0x000000182014723c */ /* 0x048fee00000418ff */
[----:B------:R-:W-:Y:S01]  /*9420*/  LDSM.16.M88.4 R176, [R193] ;  /* 0x00000000c1b0783b */ /* 0x000fe20000000200 */
[C---:B------:R-:W-:Y:S07]  /*9430*/  HMMA.16816.F32.BF16 R24, R32.reuse, R26, RZ ;  /* 0x0000001a2018723c */ /* 0x040fee00000418ff */
[----:B------:R-:W-:Y:S01]  /*9440*/  LDSM.16.M88.4 R180, [R187] ;  /* 0x00000000bbb4783b */ /* 0x000fe20000000200 */
[C---:B----4-:R-:W-:Y:S08]  /*9450*/  HMMA.16816.F32.BF16 R28, R32.reuse, R136, RZ ;  /* 0x00000088201c723c */ /* 0x050ff000000418ff */
[----:B------:R-:W-:Y:S01]  /*9460*/  HMMA.16816.F32.BF16 R32, R32, R138, RZ ;  /* 0x0000008a2020723c */ /* 0x000fe200000418ff */
[----:B------:R-:W2:Y:S07]  /*9470*/  LDSM.16.M88.4 R136, [R190+0x800] ;  /* 0x00080000be88783b */ /* 0x000eae0000000200 */
[C---:B-----5:R-:W-:Y:S08]  /*9480*/  HMMA.16816.F32.BF16 R4, R140.reuse, R144, R4 ;  /* 0x000000908c04723c */ /* 0x060ff00000041804 */
[C---:B------:R-:W-:Y:S01]  /*9490*/  HMMA.16816.F32.BF16 R8, R140.reuse, R146, R8 ;  /* 0x000000928c08723c */ /* 0x040fe20000041808 */
[----:B------:R-:W-:Y:S07]  /*94a0*/  LDSM.16.M88.4 R144, [R187+0x1000] ;  /* 0x00100000bb90783b */ /* 0x000fee0000000200 */
        /* <DEDUP_REMOVED lines=10> */
[----:B------:R-:W3:Y:S07]  /*9550*/  LDSM.16.M88.4 R156, [R184+0x2000] ;  /* 0x00200000b89c783b */ /* 0x000eee0000000200 */
        /* <DEDUP_REMOVED lines=62> */
[----:B------:R-:W2:Y:S07]  /*9940*/  LDSM.16.M88.4 R156, [R184+0x5800] ;  /* 0x00580000b89c783b */ /* 0x000eae0000000200 */
[C---:B-----5:R-:W-:Y:S01]  /*9950*/  HMMA.16816.F32.BF16 R4, R160.reuse, R164, R4 ;  /* 0x000000a4a004723c */ /* 0x060fe20000041804 */
[----:B------:R-:W5:Y:S07]  /*9960*/  LDSM.16.M88.4 R176, [R192+0x8000] ;  /* 0x00800000c0b0783b */ /* 0x000f6e0000000200 */
        /* <DEDUP_REMOVED lines=64> */
[----:B------:R-:W-:Y:S01]  /*9d70*/  @P0 IMAD.WIDE.U32 R6, R208, c[0x0][0x1e0], RZ ;  /* 0x00007800d0060a25 */ /* 0x000fe200078e00ff */
[----:B------:R1:W-:Y:S04]  /*9d80*/  MUFU.TANH R142, R0 ;  /* 0x00000000008e7308 */ /* 0x0003e80000002400 */
        /* <DEDUP_REMOVED lines=92> */
[----:B--2---:R-:W-:Y:S02]  /*a350*/  FMNMX.FTZ R101, R4, R5, !PT ;  /* 0x0000000504657209 */ /* 0x004fe40007810000 */
[----:B------:R-:W-:Y:S02]  /*a360*/  @P0 SHF.R.S32.HI R4, RZ, 0x1f, R208 ;  /* 0x0000001fff040819 */ /* 0x000fe400000114d0 */
[----:B------:R-:W-:Y:S01]  /*a370*/  @P0 MOV R5, c[0x0][0x1e0] ;  /* 0x0000780000050a02 */ /* 0x000fe20000000f00 */
[----:B------:R-:W-:Y:S01]  /*a380*/  FADD.FTZ R2, -R101, R102 ;  /* 0x0000006665027221 */ /* 0x000fe20000010100 */
[----:B-1----:R-:W-:Y:S03]  /*a390*/  FMNMX.FTZ R100, R0, R3, !PT ;  /* 0x0000000300647209 */ /* 0x002fe60007810000 */
[----:B------:R-:W-:Y:S02]  /*a3a0*/  FMUL.FTZ R0, R2, c[0x0][0x2d0] ;  /* 0x0000b40002007a20 */ /* 0x000fe40000410000 */
[----:B------:R-:W-:Y:S01]  /*a3b0*/  @P0 IMAD R3, R4, c[0x0][0x1e0], RZ ;  /* 0x0000780004030a24 */ /* 0x000fe200078e02ff */
[----:B------:R-:W-:Y:S01]  /*a3c0*/  @P0 SHF.L.U32 R4, R6, 0x6, RZ ;  /* 0x0000000606040819 */ /* 0x000fe200000006ff */
[----:B------:R1:W2:Y:S02]  /*a3d0*/  MUFU.EX2 R2, R0 ;  /* 0x0000000000027308 */ /* 0x0002a40000000800 */
[----:B------:R-:W-:Y:S05]  /*a3e0*/  @P0 IMAD R3, R208, c[0x0][0x1e4], R3 ;  /* 0x00007900d0030a24 */ /* 0x000fea00078e0203 */
[----:B------:R-:W-:Y:S02]  /*a3f0*/  @P0 IADD3 R3, R7, R3, RZ ;  /* 0x0000000307030210 */ /* 0x000fe40007ffe0ff */
[----:B------:R-:W-:Y:S02]  /*a400*/  @P0 IADD3 R7, P6, R4, R220, RZ ;  /* 0x000000dc04070210 */ /* 0x000fe40007fde0ff */
[----:B------:R-:W-:Y:S02]  /*a410*/  @P0 SHF.L.U64.HI R3, R6, 0x6, R3 ;  /* 0x0000000606030819 */ /* 0x000fe40000010203 */
[----:B------:R-:W-:Y:S02]  /*a420*/  @P0 LEA R6, P1, R5, R4, 0x5 ;  /* 0x0000000405060211 */ /* 0x000fe400078228ff */
[----:B------:R-:W-:Y:S02]  /*a430*/  @P0 LEA R18, P2, R7, c[0x0][0x1c8], 0x1 ;  /* 0x0000720007120a11 */ /* 0x000fe400078408ff */
[----:B------:R-:W-:Y:S02]  /*a440*/  @P0 LEA.HI.X R5, R5, R3, R8, 0x5, P1 ;  /* 0x0000000305050211 */ /* 0x000fe400008f2c08 */
[----:B------:R-:W-:Y:S01]  /*a450*/  @P0 IADD3 R10, P1, R220, 0x40, RZ ;  /* 0x00000040dc0a0810 */ /* 0x000fe20007f3e0ff */
[----:B-1----:R-:W-:Y:S02]  /*a460*/  FADD.FTZ R0, -R100, R103 ;  /* 0x0000006764007221 */ /* 0x002fe40000010100 */
[----:B------:R-:W-:Y:S02]  /*a470*/  FMUL.FTZ R103, R101, c[0x0][0x2d0] ;  /* 0x0000b40065677a20 */ /* 0x000fe40000410000 */
[----:B------:R-:W-:Y:S02]  /*a480*/  FMUL.FTZ R0, R0, c[0x0][0x2d0] ;  /* 0x0000b40000007a20 */ /* 0x000fe40000410000 */
[--C-:B------:R-:W-:Y:S02]  /*a490*/  FFMA.FTZ R9, R140, c[0x0][0x2d0], -R103.reuse ;  /* 0x0000b4008c097a23 */ /* 0x100fe40000010867 */
[--C-:B------:R-:W-:Y:S02]  /*a4a0*/  FFMA.FTZ R11, R141, c[0x0][0x2d0], -R103.reuse ;  /* 0x0000b4008d0b7a23 */ /* 0x100fe40000010867 */
[----:B------:R1:W-:Y:S01]  /*a4b0*/  MUFU.EX2 R214, R9 ;  /* 0x0000000900d67308 */ /* 0x0003e20000000800 */
[--C-:B------:R-:W-:Y:S02]  /*a4c0*/  FFMA.FTZ R15, R143, c[0x0][0x2d0], -R103.reuse ;  /* 0x0000b4008f0f7a23 */ /* 0x100fe40000010867 */
[----:B------:R-:W-:Y:S02]  /*a4d0*/  FFMA.FTZ R102, R138, c[0x0][0x2d0], -R103 ;  /* 0x0000b4008a667a23 */ /* 0x000fe40000010867 */
[C---:B--2---:R-:W-:Y:S02]  /*a4e0*/  FMUL.FTZ R24, R2.reuse, R124 ;  /* 0x0000007c02187220 */ /* 0x044fe40000410000 */
        /* <DEDUP_REMOVED lines=8> */
[----:B------:R3:W-:Y:S01]  /*a570*/  MUFU.EX2 R212, R15 ;  /* 0x0000000f00d47308 */ /* 0x0007e20000000800 */
[C---:B------:R-:W-:Y:S02]  /*a580*/  FMUL.FTZ R44, R2.reuse, R44 ;  /* 0x0000002c022c7220 */ /* 0x040fe40000410000 */
[C---:B------:R-:W-:Y:S01]  /*a590*/  FMUL.FTZ R45, R2.reuse, R45 ;  /* 0x0000002d022d7220 */ /* 0x040fe20000410000 */
[----:B-1----:R-:W-:Y:S01]  /*a5a0*/  @P0 IADD3.X R9, R3, R219, RZ, P6, !PT ;  /* 0x000000db03090210 */ /* 0x002fe200037fe4ff */
[C---:B------:R-:W-:Y:S02]  /*a5b0*/  FMUL.FTZ R48, R2.reuse, R48 ;  /* 0x0000003002307220 */ /* 0x040fe40000410000 */
[C---:B------:R-:W-:Y:S01]  /*a5c0*/  FMUL.FTZ R49, R2.reuse, R49 ;  /* 0x0000003102317220 */ /* 0x040fe20000410000 */
[----:B------:R-:W-:Y:S01]  /*a5d0*/  @P0 LEA.HI.X R19, R7, c[0x0][0x1cc], R9, 0x1, P2 ;  /* 0x0000730007130a11 */ /* 0x000fe200010f0c09 */
[----:B------:R-:W-:Y:S01]  /*a5e0*/  FMUL.FTZ R52, R2, R52 ;  /* 0x0000003402347220 */ /* 0x000fe20000410000 */
[----:B------:R-:W-:Y:S01]  /*a5f0*/  @P0 IADD3 R8, P2, R220, 0x80, RZ ;  /* 0x00000080dc080810 */ /* 0x000fe20007f5e0ff */
[----:B------:R1:W-:Y:S01]  /*a600*/  MUFU.EX2 R210, R102 ;  /* 0x0000006600d27308 */ /* 0x0003e20000000800 */
[----:B------:R-:W-:Y:S01]  /*a610*/  @P0 IADD3 R9, P6, R4, R10, RZ ;  /* 0x0000000a04090210 */ /* 0x000fe20007fde0ff */
[----:B------:R4:W-:Y:S01]  /*a620*/  @P0 LDGSTS.E.BYPASS.LTC128B.128 [R207+0x6100], [R18.64], !P5 ;  /* 0x0610000012cf0fae */ /* 0x0009e2000e901d46 */
[----:B------:R-:W-:Y:S01]  /*a630*/  @P0 IADD3.X R7, RZ, R219, RZ, P1, !PT ;  /* 0x000000dbff070210 */ /* 0x000fe20000ffe4ff */
[C---:B------:R-:W-:Y:S01]  /*a640*/  FMUL.FTZ R53, R2.reuse, R53 ;  /* 0x0000003502357220 */ /* 0x040fe20000410000 */
[----:B--2---:R-:W-:Y:S01]  /*a650*/  @P0 IADD3.X R11, RZ, R219, RZ, P2, !PT ;  /* 0x000000dbff0b0210 */ /* 0x004fe200017fe4ff */
[C---:B------:R-:W-:Y:S01]  /*a660*/  FMUL.FTZ R56, R2.reuse, R56 ;  /* 0x0000003802387220 */ /* 0x040fe20000410000 */
[----:B------:R-:W-:Y:S01]  /*a670*/  @P0 LEA R14, P2, R9, c[0x0][0x1c8], 0x1 ;  /* 0x00007200090e0a11 */ /* 0x000fe200078408ff */
[----:B------:R-:W-:Y:S01]  /*a680*/  FMUL.FTZ R57, R2, R57 ;  /* 0x0000003902397220 */ /* 0x000fe20000410000 */
[----:B------:R-:W-:Y:S01]  /*a690*/  @P0 IADD3.X R13, R3, R7, RZ, P6, !PT ;  /* 0x00000007030d0210 */ /* 0x000fe200037fe4ff */
[----:B------:R-:W4:Y:S01]  /*a6a0*/  MUFU.EX2 R0, R0 ;  /* 0x0000000000007308 */ /* 0x000f220000000800 */
[----:B------:R-:W-:Y:S01]  /*a6b0*/  @P0 IADD3 R4, P1, R4, R8, RZ ;  /* 0x0000000804040210 */ /* 0x000fe20007f3e0ff */
[C---:B------:R-:W-:Y:S01]  /*a6c0*/  FMUL.FTZ R60, R2.reuse, R60 ;  /* 0x0000003c023c7220 */ /* 0x040fe20000410000 */
[----:B---3--:R-:W-:Y:S01]  /*a6d0*/  @P0 LEA.HI.X R15, R9, c[0x0][0x1cc], R13, 0x1, P2 ;  /* 0x00007300090f0a11 */ /* 0x008fe200010f0c0d */
[----:B------:R-:W-:Y:S01]  /*a6e0*/  FMUL.FTZ R61, R2, R61 ;  /* 0x0000003d023d7220 */ /* 0x000fe20000410000 */
[----:B------:R-:W-:Y:S01]  /*a6f0*/  @P0 LEA R12, P6, R4, c[0x0][0x1c8], 0x1 ;  /* 0x00007200040c0a11 */ /* 0x000fe200078c08ff */
[----:B------:R-:W-:Y:S01]  /*a700*/  FMUL.FTZ R64, R2, R64 ;  /* 0x0000004002407220 */ /* 0x000fe20000410000 */
[----:B------:R-:W-:Y:S01]  /*a710*/  @P0 IADD3.X R3, R3, R11, RZ, P1, !PT ;  /* 0x0000000b03030210 */ /* 0x000fe20000ffe4ff */
[----:B------:R2:W-:Y:S01]  /*a720*/  @P0 LDGSTS.E.BYPASS.LTC128B.128 [R207+0x8100], [R14.64], !P4 ;  /* 0x081000000ecf0fae */ /* 0x0005e2000e101d46 */
[----:B------:R-:W-:Y:S01]  /*a730*/  @P0 IADD3 R9, P2, R6, R220, RZ ;  /* 0x000000dc06090210 */ /* 0x000fe20007f5e0ff */
[----:B------:R-:W-:Y:S01]  /*a740*/  FMUL.FTZ R65, R2, R65 ;  /* 0x0000004102417220 */ /* 0x000fe20000410000 */
[----:B------:R-:W-:Y:S01]  /*a750*/  @P0 LEA.HI.X R13, R4, c[0x0][0x1cc], R3, 0x1, P6 ;  /* 0x00007300040d0a11 */ /* 0x000fe200030f0c03 */
[--C-:B------:R-:W-:Y:S01]  /*a760*/  FFMA.FTZ R3, R142, c[0x0][0x2d0], -R103.reuse ;  /* 0x0000b4008e037a23 */ /* 0x100fe20000010867 */
[C---:B------:R-:W-:Y:S01]  /*a770*/  @P0 IADD3 R16, P6, R6.reuse, R10, RZ ;  /* 0x0000000a06100210 */ /* 0x040fe20007fde0ff */
[----:B-1----:R-:W-:Y:S01]  /*a780*/  FFMA.FTZ R102, R139, c[0x0][0x2d0], -R103 ;  /* 0x0000b4008b667a23 */ /* 0x002fe20000010867 */
[----:B------:R-:W-:Y:S01]  /*a790*/  @P0 IADD3 R10, P1, R6, R8, RZ ;  /* 0x00000008060a0210 */ /* 0x000fe20007f3e0ff */
[----:B------:R2:W-:Y:S01]  /*a7a0*/  @P0 LDGSTS.E.BYPASS.LTC128B.128 [R207+0xa100], [R12.64], !P3 ;  /* 0x0a1000000ccf0fae */ /* 0x0005e2000d901d46 */
[----:B------:R-:W-:Y:S01]  /*a7b0*/  @P0 IADD3.X R7, R5, R7, RZ, P6, !PT ;  /* 0x0000000705070210 */ /* 0x000fe200037fe4ff */
[----:B------:R1:W3:Y:S01]  /*a7c0*/  MUFU.EX2 R211, R3 ;  /* 0x0000000300d37308 */ /* 0x0002e20000000800 */
[----:B------:R-:W-:Y:S01]  /*a7d0*/  @P0 LEA R8, P6, R9, c[0x0][0x1c8], 0x1 ;  /* 0x0000720009080a11 */ /* 0x000fe200078c08ff */
[C---:B------:R-:W-:Y:S01]  /*a7e0*/  FMUL.FTZ R68, R2.reuse, R68 ;  /* 0x0000004402447220 */ /* 0x040fe20000410000 */
[C---:B------:R-:W-:Y:S01]  /*a7f0*/  @P0 IADD3.X R17, R5.reuse, R11, RZ, P1, !PT ;  /* 0x0000000b05110210 */ /* 0x040fe20000ffe4ff */
[----:B------:R-:W-:Y:S01]  /*a800*/  FMUL.FTZ R69, R2, R69 ;  /* 0x0000004502457220 */ /* 0x000fe20000410000 */
[----:B------:R-:W-:Y:S01]  /*a810*/  @P0 IADD3.X R5, R5, R219, RZ, P2, !PT ;  /* 0x000000db05050210 */ /* 0x000fe200017fe4ff */
[----:B----4-:R-:W-:Y:S01]  /*a820*/  FMUL.FTZ R18, R0, R118 ;  /* 0x0000007600127220 */ /* 0x010fe20000410000 */
[----:B------:R-:W-:Y:S01]  /*a830*/  @P0 LEA R6, P2, R16, c[0x0][0x1c8], 0x1 ;  /* 0x0000720010060a11 */ /* 0x000fe200078408ff */
[----:B------:R-:W-:Y:S01]  /*a840*/  FMUL.FTZ R19, R0, R119 ;  /* 0x0000007700137220 */ /* 0x000fe20000410000 */
[----:B------:R-:W-:Y:S01]  /*a850*/  @P0 LEA.HI.X R9, R9, c[0x0][0x1cc], R5, 0x1, P6 ;  /* 0x0000730009090a11 */ /* 0x000fe200030f0c05 */
[----:B------:R4:W-:Y:S01]  /*a860*/  MUFU.EX2 R209, R102 ;  /* 0x0000006600d17308 */ /* 0x0009e20000000800 */
[----:B------:R-:W-:Y:S01]  /*a870*/  @P0 LEA.HI.X R7, R16, c[0x0][0x1cc], R7, 0x1, P2 ;  /* 0x0000730010070a11 */ /* 0x000fe200010f0c07 */
[----:B------:R-:W-:Y:S01]  /*a880*/  FMUL.FTZ R16, R2, R116 ;  /* 0x0000007402107220 */ /* 0x000fe20000410000 */
[----:B------:R-:W-:Y:S01]  /*a890*/  @P0 LEA R4, P1, R10, c[0x0][0x1c8], 0x1 ;  /* 0x000072000a040a11 */ /* 0x000fe200078208ff */
[----:B------:R5:W-:Y:S01]  /*a8a0*/  @P0 LDGSTS.E.BYPASS.LTC128B.128 [R207+0x7100], [R8.64], !P5 ;  /* 0x0710000008cf0fae */ /* 0x000be2000e901d46 */
[----:B------:R-:W-:Y:S02]  /*a8b0*/  FMUL.FTZ R26, R0, R126 ;  /* 0x0000007e001a7220 */ /* 0x000fe40000410000 */
[----:B------:R-:W-:Y:S01]  /*a8c0*/  @P0 LEA.HI.X R5, R10, c[0x0][0x1cc], R17, 0x1, P1 ;  /* 0x000073000a050a11 */ /* 0x000fe200008f0c11 */
[----:B------:R-:W-:Y:S02]  /*a8d0*/  FMUL.FTZ R17, R2, R117 ;  /* 0x0000007502117220 */ /* 0x000fe40000410000 */
[C---:B------:R-:W-:Y:S02]  /*a8e0*/  FMUL.FTZ R27, R0.reuse, R127 ;  /* 0x0000007f001b7220 */ /* 0x040fe40000410000 */
[----:B------:R3:W-:Y:S01]  /*a8f0*/  @P0 LDGSTS.E.BYPASS.LTC128B.128 [R207+0x9100], [R6.64], !P4 ;  /* 0x0910000006cf0fae */ /* 0x0007e2000e101d46 */
[----:B------:R-:W-:Y:S02]  /*a900*/  FMUL.FTZ R34, R0, R134 ;  /* 0x0000008600227220 */ /* 0x000fe40000410000 */
[----:B-1----:R-:W-:Y:S02]  /*a910*/  FMUL.FTZ R3, R100, c[0x0][0x2d0] ;  /* 0x0000b40064037a20 */ /* 0x002fe40000410000 */
[----:B------:R-:W-:Y:S02]  /*a920*/  FMUL.FTZ R35, R0, R135 ;  /* 0x0000008700237220 */ /* 0x000fe40000410000 */
[--C-:B------:R-:W-:Y:S01]  /*a930*/  FFMA.FTZ R11, R147, c[0x0][0x2d0], -R3.reuse ;  /* 0x0000b400930b7a23 */ /* 0x100fe20000010803 */
[----:B------:R1:W-:Y:S01]  /*a940*/  @P0 LDGSTS.E.BYPASS.LTC128B.128 [R207+0xb100], [R4.64], !P3 ;  /* 0x0b10000004cf0fae */ /* 0x0003e2000d901d46 */
[--C-:B------:R-:W-:Y:S02]  /*a950*/  FFMA.FTZ R10, R146, c[0x0][0x2d0], -R3.reuse ;  /* 0x0000b400920a7a23 */ /* 0x100fe40000010803 */
[----:B------:R1:W-:Y:S01]  /*a960*/  MUFU.EX2 R177, R11 ;  /* 0x0000000b00b17308 */ /* 0x0003e20000000800 */
[--C-:B----4-:R-:W-:Y:S02]  /*a970*/  FFMA.FTZ R102, R148, c[0x0][0x2d0], -R3.reuse ;  /* 0x0000b40094667a23 */ /* 0x110fe40000010803 */
[C---:B------:R-:W-:Y:S02]  /*a980*/  FMUL.FTZ R38, R0.reuse, R38 ;  /* 0x0000002600267220 */ /* 0x040fe40000410000 */
[----:B--2---:R-:W2:Y:S01]  /*a990*/  LDSM.16.MT88.4 R12, [R185] ;  /* 0x00000000b90c783b */ /* 0x004ea20000004200 */
[----:B------:R-:W-:Y:S02]  /*a9a0*/  FMUL.FTZ R39, R0, R39 ;  /* 0x0000002700277220 */ /* 0x000fe40000410000 */
[--C-:B-----5:R-:W-:Y:S02]  /*a9b0*/  FFMA.FTZ R8, R144, c[0x0][0x2d0], -R3.reuse ;  /* 0x0000b40090087a23 */ /* 0x120fe40000010803 */
[----:B------:R-:W4:Y:S01]  /*a9c0*/  MUFU.EX2 R176, R10 ;  /* 0x0000000a00b07308 */ /* 0x000f220000000800 */
[----:B------:R-:W-:Y:S02]  /*a9d0*/  FMUL.FTZ R9, R2, R109 ;  /* 0x0000006d02097220 */ /* 0x000fe40000410000 */
[----:B------:R-:W5:Y:S01]  /*a9e0*/  LDSM.16.MT88.4 R20, [R186] ;  /* 0x00000000ba14783b */ /* 0x000f620000004200 */
[C---:B------:R-:W-:Y:S02]  /*a9f0*/  FMUL.FTZ R42, R0.reuse, R42 ;  /* 0x0000002a002a7220 */ /* 0x040fe40000410000 */
[C---:B---3--:R-:W-:Y:S01]  /*aa00*/  FMUL.FTZ R6, R0.reuse, R106 ;  /* 0x0000006a00067220 */ /* 0x048fe20000410000 */
[----:B------:R-:W-:Y:S01]  /*aa10*/  F2FP.BF16.PACK_AB R106, R211, R212 ;  /* 0x000000d4d36a723e */ /* 0x000fe200000010ff */
[C---:B------:R-:W-:Y:S02]  /*aa20*/  FMUL.FTZ R7, R0.reuse, R107 ;  /* 0x0000006b00077220 */ /* 0x040fe40000410000 */
[----:B------:R3:W-:Y:S01]  /*aa30*/  MUFU.EX2 R175, R8 ;  /* 0x0000000800af7308 */ /* 0x0007e20000000800 */
[----:B------:R-:W2:Y:S01]  /*aa40*/  LDSM.16.MT88.4 R28, [R189] ;  /* 0x00000000bd1c783b */ /* 0x000ea20000004200 */
[----:B------:R-:W-:Y:S02]  /*aa50*/  FMUL.FTZ R43, R0, R43 ;  /* 0x0000002b002b7220 */ /* 0x000fe40000410000 */
[--C-:B-1----:R-:W-:Y:S02]  /*aa60*/  FFMA.FTZ R4, R145, c[0x0][0x2d0], -R3.reuse ;  /* 0x0000b40091047a23 */ /* 0x102fe40000010803 */
[----:B------:R-:W-:Y:S02]  /*aa70*/  FMUL.FTZ R5, R2, R105 ;  /* 0x0000006902057220 */ /* 0x000fe40000410000 */
[C---:B------:R-:W-:Y:S01]  /*aa80*/  FMUL.FTZ R11, R0.reuse, R111 ;  /* 0x0000006f000b7220 */ /* 0x040fe20000410000 */
[----:B------:R-:W-:Y:S01]  /*aa90*/  LDSM.16.MT88.4 R116, [R186+0x2000] ;  /* 0x00200000ba74783b */ /* 0x000fe20000004200 */
[----:B------:R-:W1:Y:S01]  /*aaa0*/  MUFU.EX2 R174, R4 ;  /* 0x0000000400ae7308 */ /* 0x000e620000000800 */
[C---:B------:R-:W-:Y:S02]  /*aab0*/  FMUL.FTZ R46, R0.reuse, R46 ;  /* 0x0000002e002e7220 */ /* 0x040fe40000410000 */
[----:B------:R-:W-:Y:S01]  /*aac0*/  FMUL.FTZ R47, R0, R47 ;  /* 0x0000002f002f7220 */ /* 0x000fe20000410000 */
[----:B----4-:R-:W-:Y:S01]  /*aad0*/  F2FP.BF16.PACK_AB R105, R176, R177 ;  /* 0x000000b1b069723e */ /* 0x010fe200000010ff */
[C---:B------:R-:W-:Y:S02]  /*aae0*/  FMUL.FTZ R10, R0.reuse, R110 ;  /* 0x0000006e000a7220 */ /* 0x040fe40000410000 */
[----:B------:R-:W-:Y:S01]  /*aaf0*/  LDSM.16.MT88.4 R124, [R188+0x800] ;  /* 0x00080000bc7c783b */ /* 0x000fe20000004200 */
[C---:B------:R-:W-:Y:S02]  /*ab00*/  FMUL.FTZ R50, R0.reuse, R50 ;  /* 0x0000003200327220 */ /* 0x040fe40000410000 */
[----:B------:R4:W4:Y:S01]  /*ab10*/  MUFU.EX2 R173, R102 ;  /* 0x0000006600ad7308 */ /* 0x0009220000000800 */
[C---:B------:R-:W-:Y:S02]  /*ab20*/  FMUL.FTZ R51, R0.reuse, R51 ;  /* 0x0000003300337220 */ /* 0x040fe40000410000 */
[----:B------:R-:W-:Y:S02]  /*ab30*/  FMUL.FTZ R54, R0, R54 ;  /* 0x0000003600367220 */ /* 0x000fe40000410000 */
[----:B---3--:R-:W-:Y:S01]  /*ab40*/  FMUL.FTZ R8, R2, R108 ;  /* 0x0000006c02087220 */ /* 0x008fe20000410000 */
[----:B------:R-:W-:Y:S01]  /*ab50*/  LDSM.16.MT88.4 R132, [R186+0x2800] ;  /* 0x00280000ba84783b */ /* 0x000fe20000004200 */
[C---:B------:R-:W-:Y:S02]  /*ab60*/  FMUL.FTZ R55, R0.reuse, R55 ;  /* 0x0000003700377220 */ /* 0x040fe40000410000 */
[C---:B------:R-:W-:Y:S02]  /*ab70*/  FMUL.FTZ R58, R0.reuse, R58 ;  /* 0x0000003a003a7220 */ /* 0x040fe40000410000 */
[C---:B------:R-:W-:Y:S02]  /*ab80*/  FMUL.FTZ R59, R0.reuse, R59 ;  /* 0x0000003b003b7220 */ /* 0x040fe40000410000 */
[----:B------:R-:W-:Y:S01]  /*ab90*/  FMUL.FTZ R62, R0, R62 ;  /* 0x0000003e003e7220 */ /* 0x000fe20000410000 */
[----:B-1----:R-:W-:Y:S01]  /*aba0*/  F2FP.BF16.PACK_AB R107, R174, R175 ;  /* 0x000000afae6b723e */ /* 0x002fe200000010ff */
[----:B------:R-:W-:Y:S01]  /*abb0*/  FMUL.FTZ R4, R2, R104 ;  /* 0x0000006802047220 */ /* 0x000fe20000410000 */
[----:B------:R-:W-:Y:S01]  /*abc0*/  F2FP.BF16.PACK_AB R104, R213, R214 ;  /* 0x000000d6d568723e */ /* 0x000fe200000010ff */
[----:B------:R-:W1:Y:S01]  /*abd0*/  LDSM.16.MT88.4 R108, [R188] ;  /* 0x00000000bc6c783b */ /* 0x000e620000004200 */
[C---:B------:R-:W-:Y:S02]  /*abe0*/  FMUL.FTZ R63, R0.reuse, R63 ;  /* 0x0000003f003f7220 */ /* 0x040fe40000410000 */
[C---:B------:R-:W-:Y:S02]  /*abf0*/  FMUL.FTZ R66, R0.reuse, R66 ;  /* 0x0000004200427220 */ /* 0x040fe40000410000 */
[----:B------:R-:W-:Y:S01]  /*ac00*/  FMUL.FTZ R67, R0, R67 ;  /* 0x0000004300437220 */ /* 0x000fe20000410000 */
[C---:B--2---:R-:W-:Y:S02]  /*ac10*/  HMMA.16816.F32.BF16 R4, R104.reuse, R12, R4 ;  /* 0x0000000c6804723c */ /* 0x044fe40000041804 */
[----:B------:R-:W-:Y:S03]  /*ac20*/  LDSM.16.MT88.4 R140, [R189+0x2800] ;  /* 0x00280000bd8c783b */ /* 0x000fe60000004200 */
[----:B----4-:R-:W-:Y:S02]  /*ac30*/  FFMA.FTZ R102, R149, c[0x0][0x2d0], -R3 ;  /* 0x0000b40095667a23 */ /* 0x010fe40000010803 */
[C---:B------:R-:W-:Y:S01]  /*ac40*/  FMUL.FTZ R12, R2.reuse, R112 ;  /* 0x00000070020c7220 */ /* 0x040fe20000410000 */
[C---:B------:R-:W-:Y:S01]  /*ac50*/  HMMA.16816.F32.BF16 R8, R104.reuse, R14, R8 ;  /* 0x0000000e6808723c */ /* 0x040fe20000041808 */
[----:B------:R2:W3:Y:S01]  /*ac60*/  MUFU.EX2 R172, R102 ;  /* 0x0000006600ac7308 */ /* 0x0004e20000000800 */
[----:B------:R-:W-:Y:S02]  /*ac70*/  LDSM.16.MT88.4 R144, [R186+0x3800] ;  /* 0x00380000ba90783b */ /* 0x000fe40000004200 */
[----:B------:R-:W-:Y:S02]  /*ac80*/  FMUL.FTZ R13, R2, R113 ;  /* 0x00000071020d7220 */ /* 0x000fe40000410000 */
[C---:B------:R-:W-:Y:S02]  /*ac90*/  FMUL.FTZ R70, R0.reuse, R70 ;  /* 0x0000004600467220 */ /* 0x040fe40000410000 */
[C---:B------:R-:W-:Y:S02]  /*aca0*/  FMUL.FTZ R14, R0.reuse, R114 ;  /* 0x00000072000e7220 */ /* 0x040fe40000410000 */
[----:B------:R-:W0:Y:S02]  /*acb0*/  LDGDEPBAR ;  /* 0x00000000000079af */ /* 0x000e240000000000 */
[C---:B------:R-:W-:Y:S02]  /*acc0*/  FMUL.FTZ R15, R0.reuse, R115 ;  /* 0x00000073000f7220 */ /* 0x040fe40000410000 */
[----:B------:R-:W-:Y:S02]  /*acd0*/  FMUL.FTZ R71, R0, R71 ;  /* 0x0000004700477220 */ /* 0x000fe40000410000 */
[C---:B------:R-:W-:Y:S02]  /*ace0*/  FMUL.FTZ R72, R2.reuse, R72 ;  /* 0x0000004802487220 */ /* 0x040fe40000410000 */
[----:B------:R-:W4:Y:S01]  /*acf0*/  LDSM.16.MT88.4 R112, [R185+0x2000] ;  /* 0x00200000b970783b */ /* 0x000f220000004200 */
[C---:B-----5:R-:W-:Y:S03]  /*ad00*/  HMMA.16816.F32.BF16 R12, R104.reuse, R20, R12 ;  /* 0x00000014680c723c */ /* 0x060fe6000004180c */
[----:B------:R-:W-:Y:S02]  /*ad10*/  FMUL.FTZ R73, R2, R73 ;  /* 0x0000004902497220 */ /* 0x000fe40000410000 */
[----:B------:R-:W-:Y:S02]  /*ad20*/  FMUL.FTZ R74, R0, R74 ;  /* 0x0000004a004a7220 */ /* 0x000fe40000410000 */
[C---:B------:R-:W-:Y:S01]  /*ad30*/  FMUL.FTZ R20, R2.reuse, R120 ;  /* 0x0000007802147220 */ /* 0x040fe20000410000 */
[C---:B------:R-:W-:Y:S04]  /*ad40*/  HMMA.16816.F32.BF16 R16, R104.reuse, R22, R16 ;  /* 0x000000166810723c */ /* 0x040fe80000041810 */
[----:B------:R-:W-:Y:S02]  /*ad50*/  FMUL.FTZ R21, R2, R121 ;  /* 0x0000007902157220 */ /* 0x000fe40000410000 */
[--C-:B--2---:R-:W-:Y:S02]  /*ad60*/  FFMA.FTZ R102, R150, c[0x0][0x2d0], -R103.reuse ;  /* 0x0000b40096667a23 */ /* 0x104fe40000010867 */
[C---:B------:R-:W-:Y:S02]  /*ad70*/  FMUL.FTZ R22, R0.reuse, R122 ;  /* 0x0000007a00167220 */ /* 0x040fe40000410000 */
[----:B------:R2:W5:Y:S02]  /*ad80*/  MUFU.EX2 R183, R102 ;  /* 0x0000006600b77308 */ /* 0x0005640000000800 */
[C---:B------:R-:W-:Y:S02]  /*ad90*/  FMUL.FTZ R23, R0.reuse, R123 ;  /* 0x0000007b00177220 */ /* 0x040fe40000410000 */
[----:B------:R-:W-:Y:S01]  /*ada0*/  LDSM.16.MT88.4 R120, [R189+0x800] ;  /* 0x00080000bd78783b */ /* 0x000fe20000004200 */
[----:B------:R-:W-:Y:S02]  /*adb0*/  FMUL.FTZ R75, R0, R75 ;  /* 0x0000004b004b7220 */ /* 0x000fe40000410000 */
[C---:B------:R-:W-:Y:S02]  /*adc0*/  FMUL.FTZ R76, R2.reuse, R76 ;  /* 0x0000004c024c7220 */ /* 0x040fe40000410000 */
[C---:B------:R-:W-:Y:S03]  /*add0*/  HMMA.16816.F32.BF16 R20, R104.reuse, R28, R20 ;  /* 0x0000001c6814723c */ /* 0x040fe60000041814 */
[----:B------:R-:W-:Y:S02]  /*ade0*/  FMUL.FTZ R77, R2, R77 ;  /* 0x0000004d024d7220 */ /* 0x000fe40000410000 */
        /* <DEDUP_REMOVED lines=8> */
[----:B--2---:R-:W-:Y:S02]  /*ae70*/  FFMA.FTZ R102, R151, c[0x0][0x2d0], -R103 ;  /* 0x0000b40097667a23 */ /* 0x004fe40000010867 */
[C---:B------:R-:W-:Y:S02]  /*ae80*/  FMUL.FTZ R80, R2.reuse, R80 ;  /* 0x0000005002507220 */ /* 0x040fe40000410000 */
[C---:B-1----:R-:W-:Y:S01]  /*ae90*/  HMMA.16816.F32.BF16 R28, R104.reuse, R108, R28 ;  /* 0x0000006c681c723c */ /* 0x042fe2000004181c */
[----:B------:R1:W-:Y:S02]  /*aea0*/  MUFU.EX2 R182, R102 ;  /* 0x0000006600b67308 */ /* 0x0003e40000000800 */
[----:B------:R-:W-:Y:S01]  /*aeb0*/  LDSM.16.MT88.4 R148, [R189+0x3800] ;  /* 0x00380000bd94783b */ /* 0x000fe20000004200 */
[----:B------:R-:W-:Y:S02]  /*aec0*/  FMUL.FTZ R81, R2, R81 ;  /* 0x0000005102517220 */ /* 0x000fe40000410000 */
[C---:B------:R-:W-:Y:S02]  /*aed0*/  FMUL.FTZ R82, R0.reuse, R82 ;  /* 0x0000005200527220 */ /* 0x040fe40000410000 */
[C---:B------:R-:W-:Y:S03]  /*aee0*/  HMMA.16816.F32.BF16 R32, R104.reuse, R110, R32 ;  /* 0x0000006e6820723c */ /* 0x040fe60000041820 */
[----:B------:R-:W2:Y:S01]  /*aef0*/  LDSM.16.MT88.4 R108, [R189+0x2000] ;  /* 0x00200000bd6c783b */ /* 0x000ea20000004200 */
[----:B------:R-:W-:Y:S02]  /*af00*/  FMUL.FTZ R83, R0, R83 ;  /* 0x0000005300537220 */ /* 0x000fe40000410000 */
[C---:B------:R-:W-:Y:S02]  /*af10*/  FMUL.FTZ R84, R2.reuse, R84 ;  /* 0x0000005402547220 */ /* 0x040fe40000410000 */
[C---:B----4-:R-:W-:Y:S04]  /*af20*/  HMMA.16816.F32.BF16 R36, R104.reuse, R112, R36 ;  /* 0x000000706824723c */ /* 0x050fe80000041824 */
[----:B------:R-:W-:Y:S02]  /*af30*/  FMUL.FTZ R85, R2, R85 ;  /* 0x0000005502557220 */ /* 0x000fe40000410000 */
[----:B------:R-:W-:Y:S02]  /*af40*/  FMUL.FTZ R86, R0, R86 ;  /* 0x0000005600567220 */ /* 0x000fe40000410000 */
[C---:B------:R-:W-:Y:S01]  /*af50*/  HMMA.16816.F32.BF16 R40, R104.reuse, R114, R40 ;  /* 0x000000726828723c */ /* 0x040fe20000041828 */
[----:B------:R-:W4:Y:S03]  /*af60*/  LDSM.16.MT88.4 R112, [R188+0x2000] ;  /* 0x00200000bc70783b */ /* 0x000f260000004200 */
[--C-:B-1----:R-:W-:Y:S02]  /*af70*/  FFMA.FTZ R102, R152, c[0x0][0x2d0], -R3.reuse ;  /* 0x0000b40098667a23 */ /* 0x102fe40000010803 */
[----:B------:R-:W-:Y:S02]  /*af80*/  FMUL.FTZ R87, R0, R87 ;  /* 0x0000005700577220 */ /* 0x000fe40000410000 */
[C---:B------:R-:W-:Y:S01]  /*af90*/  HMMA.16816.F32.BF16 R44, R104.reuse, R116, R44 ;  /* 0x00000074682c723c */ /* 0x040fe2000004182c */
[----:B------:R1:W1:Y:S03]  /*afa0*/  MUFU.EX2 R171, R102 ;  /* 0x0000006600ab7308 */ /* 0x0002660000000800 */
[C---:B------:R-:W-:Y:S02]  /*afb0*/  FMUL.FTZ R88, R2.reuse, R88 ;  /* 0x0000005802587220 */ /* 0x040fe40000410000 */
[----:B------:R-:W-:Y:S02]  /*afc0*/  FMUL.FTZ R89, R2, R89 ;  /* 0x0000005902597220 */ /* 0x000fe40000410000 */
[C---:B------:R-:W-:Y:S01]  /*afd0*/  HMMA.16816.F32.BF16 R48, R104.reuse, R118, R48 ;  /* 0x000000766830723c */ /* 0x040fe20000041830 */
[----:B------:R-:W3:Y:S03]  /*afe0*/  LDSM.16.MT88.4 R116, [R185+0x4000] ;  /* 0x00400000b974783b */ /* 0x000ee60000004200 */
[C---:B------:R-:W-:Y:S02]  /*aff0*/  FMUL.FTZ R90, R0.reuse, R90 ;  /* 0x0000005a005a7220 */ /* 0x040fe40000410000 */
[----:B------:R-:W-:Y:S02]  /*b000*/  FMUL.FTZ R91, R0, R91 ;  /* 0x0000005b005b7220 */ /* 0x000fe40000410000 */
[C---:B------:R-:W-:Y:S01]  /*b010*/  FMUL.FTZ R92, R2.reuse, R92 ;  /* 0x0000005c025c7220 */ /* 0x040fe20000410000 */
[C---:B--2---:R-:W-:Y:S03]  /*b020*/  HMMA.16816.F32.BF16 R52, R104.reuse, R108, R52 ;  /* 0x0000006c6834723c */ /* 0x044fe60000041834 */
[----:B------:R-:W-:Y:S02]  /*b030*/  FMUL.FTZ R93, R2, R93 ;  /* 0x0000005d025d7220 */ /* 0x000fe40000410000 */
[C---:B------:R-:W-:Y:S02]  /*b040*/  FMUL.FTZ R94, R0.reuse, R94 ;  /* 0x0000005e005e7220 */ /* 0x040fe40000410000 */
[----:B-1----:R-:W-:Y:S01]  /*b050*/  FFMA.FTZ R102, R153, c[0x0][0x2d0], -R3 ;  /* 0x0000b40099667a23 */ /* 0x002fe20000010803 */
[C---:B------:R-:W-:Y:S01]  /*b060*/  HMMA.16816.F32.BF16 R56, R104.reuse, R110, R56 ;  /* 0x0000006e6838723c */ /* 0x040fe20000041838 */
[----:B------:R-:W1:Y:S02]  /*b070*/  LDSM.16.MT88.4 R108, [R186+0x4000] ;  /* 0x00400000ba6c783b */ /* 0x000e640000004200 */
[----:B------:R2:W1:Y:S01]  /*b080*/  MUFU.EX2 R170, R102 ;  /* 0x0000006600aa7308 */ /* 0x0004620000000800 */
[----:B------:R-:W-:Y:S02]  /*b090*/  FMUL.FTZ R95, R0, R95 ;  /* 0x0000005f005f7220 */ /* 0x000fe40000410000 */
[C---:B------:R-:W-:Y:S02]  /*b0a0*/  FMUL.FTZ R96, R2.reuse, R96 ;  /* 0x0000006002607220 */ /* 0x040fe40000410000 */
[C---:B----4-:R-:W-:Y:S04]  /*b0b0*/  HMMA.16816.F32.BF16 R60, R104.reuse, R112, R60 ;  /* 0x00000070683c723c */ /* 0x050fe8000004183c */
[----:B------:R-:W-:Y:S02]  /*b0c0*/  FMUL.FTZ R97, R2, R97 ;  /* 0x0000006102617220 */ /* 0x000fe40000410000 */
[C---:B------:R-:W-:Y:S02]  /*b0d0*/  FMUL.FTZ R98, R0.reuse, R98 ;  /* 0x0000006200627220 */ /* 0x040fe40000410000 */
[C---:B------:R-:W-:Y:S01]  /*b0e0*/  HMMA.16816.F32.BF16 R64, R104.reuse, R114, R64 ;  /* 0x000000726840723c */ /* 0x040fe20000041840 */
[----:B------:R-:W4:Y:S03]  /*b0f0*/  LDSM.16.MT88.4 R112, [R189+0x4000] ;  /* 0x00400000bd70783b */ /* 0x000f260000004200 */
[----:B------:R-:W-:Y:S02]  /*b100*/  FMUL.FTZ R99, R0, R99 ;  /* 0x0000006300637220 */ /* 0x000fe40000410000 */
[----:B------:R-:W-:Y:S02]  /*b110*/  FFMA.FTZ R2, R2, R226, R214 ;  /* 0x000000e202027223 */ /* 0x000fe400000100d6 */
[C---:B---3--:R-:W-:Y:S04]  /*b120*/  HMMA.16816.F32.BF16 R68, R104.reuse, R116, R68 ;  /* 0x000000746844723c */ /* 0x048fe80000041844 */
[----:B--2---:R-:W-:Y:S02]  /*b130*/  FFMA.FTZ R102, R154, c[0x0][0x2d0], -R103 ;  /* 0x0000b4009a667a23 */ /* 0x004fe40000010867 */
[----:B------:R-:W-:Y:S02]  /*b140*/  FFMA.FTZ R0, R0, R227, R177 ;  /* 0x000000e300007223 */ /* 0x000fe400000100b1 */
[C---:B------:R-:W-:Y:S01]  /*b150*/  HMMA.16816.F32.BF16 R72, R104.reuse, R118, R72 ;  /* 0x000000766848723c */ /* 0x040fe20000041848 */
[----:B------:R-:W2:Y:S01]  /*b160*/  LDSM.16.MT88.4 R116, [R188+0x4000] ;  /* 0x00400000bc74783b */ /* 0x000ea20000004200 */
[----:B------:R3:W2:Y:S02]  /*b170*/  MUFU.EX2 R181, R102 ;  /* 0x0000006600b57308 */ /* 0x0006a40000000800 */
[----:B------:R-:W-:Y:S02]  /*b180*/  FADD.FTZ R2, R213, R2 ;  /* 0x00000002d5027221 */ /* 0x000fe40000010000 */
[----:B------:R-:W-:Y:S02]  /*b190*/  FADD.FTZ R0, R176, R0 ;  /* 0x00000000b0007221 */ /* 0x000fe40000010000 */
[----:B------:R-:W-:Y:S01]  /*b1a0*/  FADD.FTZ R2, R212, R2 ;  /* 0x00000002d4027221 */ /* 0x000fe20000010000 */
[C---:B-1----:R-:W-:Y:S03]  /*b1b0*/  HMMA.16816.F32.BF16 R76, R104.reuse, R108, R76 ;  /* 0x0000006c684c723c */ /* 0x042fe6000004184c */
[----:B------:R-:W-:Y:S02]  /*b1c0*/  FADD.FTZ R0, R175, R0 ;  /* 0x00000000af007221 */ /* 0x000fe40000010000 */
[----:B------:R-:W-:Y:S02]  /*b1d0*/  FADD.FTZ R2, R211, R2 ;  /* 0x00000002d3027221 */ /* 0x000fe40000010000 */
[----:B------:R-:W-:Y:S01]  /*b1e0*/  FADD.FTZ R0, R174, R0 ;  /* 0x00000000ae007221 */ /* 0x000fe20000010000 */
[C---:B------:R-:W-:Y:S01]  /*b1f0*/  HMMA.16816.F32.BF16 R80, R104.reuse, R110, R80 ;  /* 0x0000006e6850723c */ /* 0x040fe20000041850 */
[----:B------:R-:W1:Y:S03]  /*b200*/  LDSM.16.MT88.4 R108, [R185+0x800] ;  /* 0x00080000b96c783b */ /* 0x000e660000004200 */
[----:B------:R-:W-:Y:S02]  /*b210*/  FADD.FTZ R2, R210, R2 ;  /* 0x00000002d2027221 */ /* 0x000fe40000010000 */
[----:B------:R-:W-:Y:S02]  /*b220*/  FADD.FTZ R0, R173, R0 ;  /* 0x00000000ad007221 */ /* 0x000fe40000010000 */
[C---:B----4-:R-:W-:Y:S04]  /*b230*/  HMMA.16816.F32.BF16 R84, R104.reuse, R112, R84 ;  /* 0x000000706854723c */ /* 0x050fe80000041854 */
[----:B---3--:R-:W-:Y:S02]  /*b240*/  FFMA.FTZ R102, R155, c[0x0][0x2d0], -R103 ;  /* 0x0000b4009b667a23 */ /* 0x008fe40000010867 */
[----:B------:R-:W-:Y:S01]  /*b250*/  LDSM.16.MT88.4 R152, [R188+0x3800] ;  /* 0x00380000bc98783b */ /* 0x000fe20000004200 */
[----:B------:R-:W-:Y:S01]  /*b260*/  FADD.FTZ R2, R209, R2 ;  /* 0x00000002d1027221 */ /* 0x000fe20000010000 */
[C---:B------:R-:W-:Y:S01]  /*b270*/  HMMA.16816.F32.BF16 R88, R104.reuse, R114, R88 ;  /* 0x000000726858723c */ /* 0x040fe20000041858 */
[----:B------:R3:W4:Y:S03]  /*b280*/  MUFU.EX2 R180, R102 ;  /* 0x0000006600b47308 */ /* 0x0007260000000800 */
[----:B------:R-:W-:Y:S02]  /*b290*/  FADD.FTZ R0, R172, R0 ;  /* 0x00000000ac007221 */ /* 0x000fe40000010000 */
[----:B------:R-:W1:Y:S01]  /*b2a0*/  LDSM.16.MT88.4 R112, [R186+0x800] ;  /* 0x00080000ba70783b */ /* 0x000e620000004200 */
[----:B-----5:R-:W-:Y:S01]  /*b2b0*/  FADD.FTZ R2, R183, R2 ;  /* 0x00000002b7027221 */ /* 0x020fe20000010000 */
[C---:B--2---:R-:W-:Y:S04]  /*b2c0*/  HMMA.16816.F32.BF16 R92, R104.reuse, R116, R92 ;  /* 0x00000074685c723c */ /* 0x044fe8000004185c */
[----:B------:R-:W-:Y:S02]  /*b2d0*/  FADD.FTZ R0, R171, R0 ;  /* 0x00000000ab007221 */ /* 0x000fe40000010000 */
[----:B------:R-:W-:Y:S02]  /*b2e0*/  FADD.FTZ R2, R182, R2 ;  /* 0x00000002b6027221 */ /* 0x000fe40000010000 */
[----:B------:R-:W-:Y:S01]  /*b2f0*/  HMMA.16816.F32.BF16 R96, R104, R118, R96 ;  /* 0x000000766860723c */ /* 0x000fe20000041860 */
[----:B------:R-:W2:Y:S03]  /*b300*/  LDSM.16.MT88.4 R116, [R188+0x2800] ;  /* 0x00280000bc74783b */ /* 0x000ea60000004200 */
[----:B------:R-:W-:Y:S02]  /*b310*/  FADD.FTZ R0, R170, R0 ;  /* 0x00000000aa007221 */ /* 0x000fe40000010000 */
[----:B------:R-:W-:Y:S01]  /*b320*/  FADD.FTZ R2, R181, R2 ;  /* 0x00000002b5027221 */ /* 0x000fe20000010000 */
[----:B------:R-:W-:Y:S02]  /*b330*/  F2FP.BF16.PACK_AB R104, R209, R210 ;  /* 0x000000d2d168723e */ /* 0x000fe400000010ff */
[----:B------:R-:W-:Y:S03]  /*b340*/  F2FP.BF16.PACK_AB R105, R172, R173 ;  /* 0x000000adac69723e */ /* 0x000fe600000010ff */
[----:B------:R-:W-:Y:S01]  /*b350*/  F2FP.BF16.PACK_AB R106, R182, R183 ;  /* 0x000000b7b66a723e */ /* 0x000fe200000010ff */
[--C-:B---3--:R-:W-:Y:S01]  /*b360*/  FFMA.FTZ R102, R156, c[0x0][0x2d0], -R3.reuse ;  /* 0x0000b4009c667a23 */ /* 0x108fe20000010803 */
[----:B------:R-:W-:Y:S01]  /*b370*/  F2FP.BF16.PACK_AB R107, R170, R171 ;  /* 0x000000abaa6b723e */ /* 0x000fe200000010ff */
[----:B----4-:R-:W-:Y:S02]  /*b380*/  FADD.FTZ R2, R180, R2 ;  /* 0x00000002b4027221 */ /* 0x010fe40000010000 */
[----:B------:R3:W4:Y:S04]  /*b390*/  MUFU.EX2 R165, R102 ;  /* 0x0000006600a57308 */ /* 0x0007280000000800 */
[C---:B-1----:R-:W-:Y:S08]  /*b3a0*/  HMMA.16816.F32.BF16 R4, R104.reuse, R108, R4 ;  /* 0x0000006c6804723c */ /* 0x042ff00000041804 */
[C---:B------:R-:W-:Y:S01]  /*b3b0*/  HMMA.16816.F32.BF16 R8, R104.reuse, R110, R8 ;  /* 0x0000006e6808723c */ /* 0x040fe20000041808 */
[----:B------:R-:W1:Y:S07]  /*b3c0*/  LDSM.16.MT88.4 R108, [R185+0x4800] ;  /* 0x00480000b96c783b */ /* 0x000e6e0000004200 */
[C---:B------:R-:W-:Y:S04]  /*b3d0*/  HMMA.16816.F32.BF16 R12, R104.reuse, R112, R12 ;  /* 0x00000070680c723c */ /* 0x040fe8000004180c */
[----:B---3--:R-:W-:Y:S02]  /*b3e0*/  FFMA.FTZ R102, R157, c[0x0][0x2d0], -R3 ;  /* 0x0000b4009d667a23 */ /* 0x008fe40000010803 */
[----:B----4-:R-:W-:Y:S02]  /*b3f0*/  FADD.FTZ R0, R165, R0 ;  /* 0x00000000a5007221 */ /* 0x010fe40000010000 */
[C---:B------:R-:W-:Y:S01]  /*b400*/  HMMA.16816.F32.BF16 R16, R104.reuse, R114, R16 ;  /* 0x000000726810723c */ /* 0x040fe20000041810 */
[----:B------:R-:W3:Y:S01]  /*b410*/  LDSM.16.MT88.4 R112, [R186+0x4800] ;  /* 0x00480000ba70783b */ /* 0x000ee20000004200 */
[----:B------:R4:W5:Y:S06]  /*b420*/  MUFU.EX2 R164, R102 ;  /* 0x0000006600a47308 */ /* 0x00096c0000000800 */
[C---:B------:R-:W-:Y:S08]  /*b430*/  HMMA.16816.F32.BF16 R20, R104.reuse, R120, R20 ;  /* 0x000000786814723c */ /* 0x040ff00000041814 */
[C---:B------:R-:W-:Y:S01]  /*b440*/  HMMA.16816.F32.BF16 R24, R104.reuse, R122, R24 ;  /* 0x0000007a6818723c */ /* 0x040fe20000041818 */
[----:B------:R-:W-:Y:S07]  /*b450*/  LDSM.16.MT88.4 R120, [R188+0x4800] ;  /* 0x00480000bc78783b */ /* 0x000fee0000004200 */
[C---:B------:R-:W-:Y:S04]  /*b460*/  HMMA.16816.F32.BF16 R28, R104.reuse, R124, R28 ;  /* 0x0000007c681c723c */ /* 0x040fe8000004181c */
[--C-:B----4-:R-:W-:Y:S02]  /*b470*/  FFMA.FTZ R102, R158, c[0x0][0x2d0], -R103.reuse ;  /* 0x0000b4009e667a23 */ /* 0x110fe40000010867 */
[----:B-----5:R-:W-:Y:S02]  /*b480*/  FADD.FTZ R0, R164, R0 ;  /* 0x00000000a4007221 */ /* 0x020fe40000010000 */
[C---:B------:R-:W-:Y:S01]  /*b490*/  HMMA.16816.F32.BF16 R32, R104.reuse, R126, R32 ;  /* 0x0000007e6820723c */ /* 0x040fe20000041820 */
[----:B------:R-:W-:Y:S01]  /*b4a0*/  LDSM.16.MT88.4 R124, [R186+0x1000] ;  /* 0x00100000ba7c783b */ /* 0x000fe20000004200 */
[----:B------:R4:W5:Y:S06]  /*b4b0*/  MUFU.EX2 R179, R102 ;  /* 0x0000006600b37308 */ /* 0x00096c0000000800 */
[C---:B------:R-:W-:Y:S08]  /*b4c0*/  HMMA.16816.F32.BF16 R36, R104.reuse, R128, R36 ;  /* 0x000000806824723c */ /* 0x040ff00000041824 */
[C---:B------:R-:W-:Y:S01]  /*b4d0*/  HMMA.16816.F32.BF16 R40, R104.reuse, R130, R40 ;  /* 0x000000826828723c */ /* 0x040fe20000041828 */
[----:B------:R-:W-:Y:S07]  /*b4e0*/  LDSM.16.MT88.4 R128, [R188+0x1000] ;  /* 0x00100000bc80783b */ /* 0x000fee0000004200 */
[C---:B------:R-:W-:Y:S04]  /*b4f0*/  HMMA.16816.F32.BF16 R44, R104.reuse, R132, R44 ;  /* 0x00000084682c723c */ /* 0x040fe8000004182c */
[----:B----4-:R-:W-:Y:S02]  /*b500*/  FFMA.FTZ R102, R159, c[0x0][0x2d0], -R103 ;  /* 0x0000b4009f667a23 */ /* 0x010fe40000010867 */
[----:B------:R-:W-:Y:S01]  /*b510*/  LDSM.16.MT88.4 R156, [R185+0x5800] ;  /* 0x00580000b99c783b */ /* 0x000fe20000004200 */
[----:B-----5:R-:W-:Y:S01]  /*b520*/  FADD.FTZ R2, R179, R2 ;  /* 0x00000002b3027221 */ /* 0x020fe20000010000 */
[C---:B------:R-:W-:Y:S01]  /*b530*/  HMMA.16816.F32.BF16 R48, R104.reuse, R134, R48 ;  /* 0x000000866830723c */ /* 0x040fe20000041830 */
[----:B------:R4:W5:Y:S05]  /*b540*/  MUFU.EX2 R178, R102 ;  /* 0x0000006600b27308 */ /* 0x00096a0000000800 */
[----:B------:R-:W-:Y:S02]  /*b550*/  LDSM.16.MT88.4 R132, [R188+0x1800] ;  /* 0x00180000bc84783b */ /* 0x000fe40000004200 */
[C---:B------:R-:W-:Y:S08]  /*b560*/  HMMA.16816.F32.BF16 R52, R104.reuse, R140, R52 ;  /* 0x0000008c6834723c */ /* 0x040ff00000041834 */
[C---:B------:R-:W-:Y:S01]  /*b570*/  HMMA.16816.F32.BF16 R56, R104.reuse, R142, R56 ;  /* 0x0000008e6838723c */ /* 0x040fe20000041838 */
[----:B------:R-:W-:Y:S07]  /*b580*/  LDSM.16.MT88.4 R140, [R185+0x3800] ;  /* 0x00380000b98c783b */ /* 0x000fee0000004200 */
[C---:B--2---:R-:W-:Y:S04]  /*b590*/  HMMA.16816.F32.BF16 R60, R104.reuse, R116, R60 ;  /* 0x00000074683c723c */ /* 0x044fe8000004183c */
[--C-:B----4-:R-:W-:Y:S02]  /*b5a0*/  FFMA.FTZ R102, R160, c[0x0][0x2d0], -R3.reuse ;  /* 0x0000b400a0667a23 */ /* 0x110fe40000010803 */
[----:B-----5:R-:W-:Y:S02]  /*b5b0*/  FADD.FTZ R2, R178, R2 ;  /* 0x00000002b2027221 */ /* 0x020fe40000010000 */
[C---:B------:R-:W-:Y:S01]  /*b5c0*/  HMMA.16816.F32.BF16 R64, R104.reuse, R118, R64 ;  /* 0x000000766840723c */ /* 0x040fe20000041840 */
[----:B------:R-:W2:Y:S01]  /*b5d0*/  LDSM.16.MT88.4 R116, [R189+0x4800] ;  /* 0x00480000bd74783b */ /* 0x000ea20000004200 */
[----:B------:R4:W5:Y:S06]  /*b5e0*/  MUFU.EX2 R163, R102 ;  /* 0x0000006600a37308 */ /* 0x00096c0000000800 */
[C---:B-1----:R-:W-:Y:S08]  /*b5f0*/  HMMA.16816.F32.BF16 R68, R104.reuse, R108, R68 ;  /* 0x0000006c6844723c */ /* 0x042ff00000041844 */
[C---:B------:R-:W-:Y:S01]  /*b600*/  HMMA.16816.F32.BF16 R72, R104.reuse, R110, R72 ;  /* 0x0000006e6848723c */ /* 0x040fe20000041848 */
[----:B------:R-:W1:Y:S07]  /*b610*/  LDSM.16.MT88.4 R108, [R185+0x1000] ;  /* 0x00100000b96c783b */ /* 0x000e6e0000004200 */
[C---:B---3--:R-:W-:Y:S04]  /*b620*/  HMMA.16816.F32.BF16 R76, R104.reuse, R112, R76 ;  /* 0x00000070684c723c */ /* 0x048fe8000004184c */
[----:B----4-:R-:W-:Y:S02]  /*b630*/  FFMA.FTZ R102, R161, c[0x0][0x2d0], -R3 ;  /* 0x0000b400a1667a23 */ /* 0x010fe40000010803 */
[----:B-----5:R-:W-:Y:S02]  /*b640*/  FADD.FTZ R0, R163, R0 ;  /* 0x00000000a3007221 */ /* 0x020fe40000010000 */
[C---:B------:R-:W-:Y:S01]  /*b650*/  HMMA.16816.F32.BF16 R80, R104.reuse, R114, R80 ;  /* 0x000000726850723c */ /* 0x040fe20000041850 */
[----:B------:R-:W3:Y:S01]  /*b660*/  LDSM.16.MT88.4 R112, [R189+0x1000] ;  /* 0x00100000bd70783b */ /* 0x000ee20000004200 */
[----:B------:R4:W5:Y:S06]  /*b670*/  MUFU.EX2 R162, R102 ;  /* 0x0000006600a27308 */ /* 0x00096c0000000800 */
[C---:B--2---:R-:W-:Y:S08]  /*b680*/  HMMA.16816.F32.BF16 R84, R104.reuse, R116, R84 ;  /* 0x000000746854723c */ /* 0x044ff00000041854 */
[C---:B------:R-:W-:Y:S01]  /*b690*/  HMMA.16816.F32.BF16 R88, R104.reuse, R118, R88 ;  /* 0x000000766858723c */ /* 0x040fe20000041858 */
[----:B------:R-:W2:Y:S07]  /*b6a0*/  LDSM.16.MT88.4 R116, [R185+0x3000] ;  /* 0x00300000b974783b */ /* 0x000eae0000004200 */
[C---:B------:R-:W-:Y:S04]  /*b6b0*/  HMMA.16816.F32.BF16 R92, R104.reuse, R120, R92 ;  /* 0x00000078685c723c */ /* 0x040fe8000004185c */
[--C-:B----4-:R-:W-:Y:S04]  /*b6c0*/  FFMA.FTZ R102, R166, c[0x0][0x2d0], -R103.reuse ;  /* 0x0000b400a6667a23 */ /* 0x110fe80000010867 */
[----:B------:R-:W-:Y:S01]  /*b6d0*/  HMMA.16816.F32.BF16 R96, R104, R122, R96 ;  /* 0x0000007a6860723c */ /* 0x000fe20000041860 */
[----:B------:R4:W-:Y:S01]  /*b6e0*/  MUFU.EX2 R169, R102 ;  /* 0x0000006600a97308 */ /* 0x0009e20000000800 */
[----:B------:R-:W2:Y:S05]  /*b6f0*/  LDSM.16.MT88.4 R120, [R186+0x3000] ;  /* 0x00300000ba78783b */ /* 0x000eaa0000004200 */
[----:B------:R-:W-:Y:S02]  /*b700*/  F2FP.BF16.PACK_AB R104, R180, R181 ;  /* 0x000000b5b468723e */ /* 0x000fe400000010ff */
[----:B------:R-:W-:Y:S03]  /*b710*/  F2FP.BF16.PACK_AB R105, R164, R165 ;  /* 0x000000a5a469723e */ /* 0x000fe600000010ff */
[----:B------:R-:W-:Y:S02]  /*b720*/  F2FP.BF16.PACK_AB R106, R178, R179 ;  /* 0x000000b3b26a723e */ /* 0x000fe400000010ff */
[----:B-----5:R-:W-:Y:S07]  /*b730*/  F2FP.BF16.PACK_AB R107, R162, R163 ;  /* 0x000000a3a26b723e */ /* 0x020fee00000010ff */
[C---:B-1----:R-:W-:Y:S03]  /*b740*/  HMMA.16816.F32.BF16 R4, R104.reuse, R108, R4 ;  /* 0x0000006c6804723c */ /* 0x042fe60000041804 */
[----:B----4-:R-:W-:Y:S05]  /*b750*/  FFMA.FTZ R102, R167, c[0x0][0x2d0], -R103 ;  /* 0x0000b400a7667a23 */ /* 0x010fea0000010867 */
[C---:B------:R-:W-:Y:S01]  /*b760*/  HMMA.16816.F32.BF16 R8, R104.reuse, R110, R8 ;  /* 0x0000006e6808723c */ /* 0x040fe20000041808 */
[----:B------:R-:W1:Y:S01]  /*b770*/  LDSM.16.MT88.4 R108, [R189+0x3000] ;  /* 0x00300000bd6c783b */ /* 0x000e620000004200 */
[----:B------:R4:W5:Y:S06]  /*b780*/  MUFU.EX2 R168, R102 ;  /* 0x0000006600a87308 */ /* 0x00096c0000000800 */
[C---:B------:R-:W-:Y:S08]  /*b790*/  HMMA.16816.F32.BF16 R12, R104.reuse, R124, R12 ;  /* 0x0000007c680c723c */ /* 0x040ff0000004180c */
[C---:B------:R-:W-:Y:S01]  /*b7a0*/  HMMA.16816.F32.BF16 R16, R104.reuse, R126, R16 ;  /* 0x0000007e6810723c */ /* 0x040fe20000041810 */
[----:B------:R-:W-:Y:S07]  /*b7b0*/  LDSM.16.MT88.4 R124, [R189+0x1800] ;  /* 0x00180000bd7c783b */ /* 0x000fee0000004200 */
[C---:B---3--:R-:W-:Y:S04]  /*b7c0*/  HMMA.16816.F32.BF16 R20, R104.reuse, R112, R20 ;  /* 0x000000706814723c */ /* 0x048fe80000041814 */
[--C-:B----4-:R-:W-:Y:S04]  /*b7d0*/  FFMA.FTZ R102, R215, c[0x0][0x2d0], -R3.reuse ;  /* 0x0000b400d7667a23 */ /* 0x110fe80000010803 */
[C---:B------:R-:W-:Y:S01]  /*b7e0*/  HMMA.16816.F32.BF16 R24, R104.reuse, R114, R24 ;  /* 0x000000726818723c */ /* 0x040fe20000041818 */
[----:B------:R3:W-:Y:S01]  /*b7f0*/  MUFU.EX2 R161, R102 ;  /* 0x0000006600a17308 */ /* 0x0007e20000000800 */
[----:B------:R-:W4:Y:S06]  /*b800*/  LDSM.16.MT88.4 R112, [R188+0x3000] ;  /* 0x00300000bc70783b */ /* 0x000f2c0000004200 */
[C---:B------:R-:W-:Y:S08]  /*b810*/  HMMA.16816.F32.BF16 R28, R104.reuse, R128, R28 ;  /* 0x00000080681c723c */ /* 0x040ff0000004181c */
[C---:B------:R-:W-:Y:S08]  /*b820*/  HMMA.16816.F32.BF16 R32, R104.reuse, R130, R32 ;  /* 0x000000826820723c */ /* 0x040ff00000041820 */
[C---:B--2---:R-:W-:Y:S04]  /*b830*/  HMMA.16816.F32.BF16 R36, R104.reuse, R116, R36 ;  /* 0x000000746824723c */ /* 0x044fe80000041824 */
[----:B---3--:R-:W-:Y:S04]  /*b840*/  FFMA.FTZ R102, R216, c[0x0][0x2d0], -R3 ;  /* 0x0000b400d8667a23 */ /* 0x008fe80000010803 */
[C---:B------:R-:W-:Y:S01]  /*b850*/  HMMA.16816.F32.BF16 R40, R104.reuse, R118, R40 ;  /* 0x000000766828723c */ /* 0x040fe20000041828 */
[----:B------:R2:W3:Y:S01]  /*b860*/  MUFU.EX2 R160, R102 ;  /* 0x0000006600a07308 */ /* 0x0004e20000000800 */
[----:B------:R-:W3:Y:S06]  /*b870*/  LDSM.16.MT88.4 R116, [R185+0x5000] ;  /* 0x00500000b974783b */ /* 0x000eec0000004200 */
[C---:B------:R-:W-:Y:S08]  /*b880*/  HMMA.16816.F32.BF16 R44, R104.reuse, R120, R44 ;  /* 0x00000078682c723c */ /* 0x040ff0000004182c */
[C---:B------:R-:W-:Y:S01]  /*b890*/  HMMA.16816.F32.BF16 R48, R104.reuse, R122, R48 ;  /* 0x0000007a6830723c */ /* 0x040fe20000041830 */
[----:B------:R-:W5:Y:S07]  /*b8a0*/  LDSM.16.MT88.4 R120, [R186+0x5000] ;  /* 0x00500000ba78783b */ /* 0x000f6e0000004200 */
[C---:B-1----:R-:W-:Y:S04]  /*b8b0*/  HMMA.16816.F32.BF16 R52, R104.reuse, R108, R52 ;  /* 0x0000006c6834723c */ /* 0x042fe80000041834 */
[--C-:B--2---:R-:W-:Y:S04]  /*b8c0*/  FFMA.FTZ R102, R217, c[0x0][0x2d0], -R103.reuse ;  /* 0x0000b400d9667a23 */ /* 0x104fe80000010867 */
[C---:B------:R-:W-:Y:S01]  /*b8d0*/  HMMA.16816.F32.BF16 R56, R104.reuse, R110, R56 ;  /* 0x0000006e6838723c */ /* 0x040fe20000041838 */
[----:B------:R1:W-:Y:S01]  /*b8e0*/  MUFU.EX2 R167, R102 ;  /* 0x0000006600a77308 */ /* 0x0003e20000000800 */
[----:B------:R-:W2:Y:S06]  /*b8f0*/  LDSM.16.MT88.4 R108, [R189+0x5000] ;  /* 0x00500000bd6c783b */ /* 0x000eac0000004200 */
[C---:B----4-:R-:W-:Y:S08]  /*b900*/  HMMA.16816.F32.BF16 R60, R104.reuse, R112, R60 ;  /* 0x00000070683c723c */ /* 0x050ff0000004183c */
[C---:B------:R-:W-:Y:S01]  /*b910*/  HMMA.16816.F32.BF16 R64, R104.reuse, R114, R64 ;  /* 0x000000726840723c */ /* 0x040fe20000041840 */
[----:B------:R-:W4:Y:S07]  /*b920*/  LDSM.16.MT88.4 R112, [R188+0x5000] ;  /* 0x00500000bc70783b */ /* 0x000f2e0000004200 */
[C---:B---3--:R-:W-:Y:S04]  /*b930*/  HMMA.16816.F32.BF16 R68, R104.reuse, R116, R68 ;  /* 0x000000746844723c */ /* 0x048fe80000041844 */
[----:B-1----:R-:W-:Y:S04]  /*b940*/  FFMA.FTZ R102, R218, c[0x0][0x2d0], -R103 ;  /* 0x0000b400da667a23 */ /* 0x002fe80000010867 */
[C---:B------:R-:W-:Y:S01]  /*b950*/  HMMA.16816.F32.BF16 R72, R104.reuse, R118, R72 ;  /* 0x000000766848723c */ /* 0x040fe20000041848 */
[----:B------:R1:W3:Y:S01]  /*b960*/  MUFU.EX2 R166, R102 ;  /* 0x0000006600a67308 */ /* 0x0002e20000000800 */
[----:B------:R-:W4:Y:S06]  /*b970*/  LDSM.16.MT88.4 R116, [R185+0x1800] ;  /* 0x00180000b974783b */ /* 0x000f2c0000004200 */
[C---:B-----5:R-:W-:Y:S08]  /*b980*/  HMMA.16816.F32.BF16 R76, R104.reuse, R120, R76 ;  /* 0x00000078684c723c */ /* 0x060ff0000004184c */
[C---:B------:R-:W-:Y:S01]  /*b990*/  HMMA.16816.F32.BF16 R80, R104.reuse, R122, R80 ;  /* 0x0000007a6850723c */ /* 0x040fe20000041850 */
[----:B------:R-:W5:Y:S07]  /*b9a0*/  LDSM.16.MT88.4 R120, [R186+0x1800] ;  /* 0x00180000ba78783b */ /* 0x000f6e0000004200 */
[C---:B--2---:R-:W-:Y:S04]  /*b9b0*/  HMMA.16816.F32.BF16 R84, R104.reuse, R108, R84 ;  /* 0x0000006c6854723c */ /* 0x044fe80000041854 */
[--C-:B-1----:R-:W-:Y:S01]  /*b9c0*/  FFMA.FTZ R102, R136, c[0x0][0x2d0], -R3.reuse ;  /* 0x0000b40088667a23 */ /* 0x102fe20000010803 */
[----:B------:R-:W-:Y:S01]  /*b9d0*/  F2FP.BF16.PACK_AB R136, R168, R169 ;  /* 0x000000a9a888723e */ /* 0x000fe200000010ff */
[----:B------:R-:W-:Y:S01]  /*b9e0*/  FFMA.FTZ R3, R137, c[0x0][0x2d0], -R3 ;  /* 0x0000b40089037a23 */ /* 0x000fe20000010803 */
[----:B------:R-:W-:Y:S01]  /*b9f0*/  F2FP.BF16.PACK_AB R137, R160, R161 ;  /* 0x000000a1a089723e */ /* 0x000fe200000010ff */
[C---:B------:R-:W-:Y:S01]  /*ba00*/  HMMA.16816.F32.BF16 R88, R104.reuse, R110, R88 ;  /* 0x0000006e6858723c */ /* 0x040fe20000041858 */
[----:B------:R-:W-:Y:S03]  /*ba10*/  MUFU.EX2 R103, R102 ;  /* 0x0000006600677308 */ /* 0x000fe60000000800 */
[----:B---3--:R-:W-:Y:S04]  /*ba20*/  F2FP.BF16.PACK_AB R138, R166, R167 ;  /* 0x000000a7a68a723e */ /* 0x008fe800000010ff */
[C---:B----4-:R-:W-:Y:S03]  /*ba30*/  HMMA.16816.F32.BF16 R92, R104.reuse, R112, R92 ;  /* 0x00000070685c723c */ /* 0x050fe6000004185c */
[----:B------:R-:W1:Y:S05]  /*ba40*/  MUFU.EX2 R102, R3 ;  /* 0x0000000300667308 */ /* 0x000e6a0000000800 */
[----:B------:R-:W-:Y:S04]  /*ba50*/  HMMA.16816.F32.BF16 R96, R104, R114, R96 ;  /* 0x000000726860723c */ /* 0x000fe80000041860 */
[----:B-1----:R-:W-:Y:S01]  /*ba60*/  F2FP.BF16.PACK_AB R139, R102, R103 ;  /* 0x00000067668b723e */ /* 0x002fe200000010ff */
[----:B------:R-:W-:Y:S02]  /*ba70*/  FADD.FTZ R3, R162, R0 ;  /* 0x00000000a2037221 */ /* 0x000fe40000010000 */
[----:B------:R-:W-:Y:S02]  /*ba80*/  FADD.FTZ R0, R169, R2 ;  /* 0x00000002a9007221 */ /* 0x000fe40000010000 */
[----:B------:R-:W-:Y:S02]  /*ba90*/  FADD.FTZ R3, R161, R3 ;  /* 0x00000003a1037221 */ /* 0x000fe40000010000 */
[C---:B------:R-:W-:Y:S01]  /*baa0*/  HMMA.16816.F32.BF16 R104, R136.reuse, R116, R4 ;  /* 0x000000748868723c */ /* 0x040fe20000041804 */
[----:B------:R-:W1:Y:S04]  /*bab0*/  LDSM.16.MT88.4 R4, [R186+0x5800] ;  /* 0x00580000ba04783b */ /* 0x000e680000004200 */
[----:B------:R-:W-:Y:S02]  /*bac0*/  FADD.FTZ R0, R168, R0 ;  /* 0x00000000a8007221 */ /* 0x000fe40000010000 */
[----:B------:R-:W-:Y:S01]  /*bad0*/  FADD.FTZ R3, R160, R3 ;  /* 0x00000003a0037221 */ /* 0x000fe20000010000 */
[C---:B------:R-:W-:Y:S01]  /*bae0*/  HMMA.16816.F32.BF16 R108, R136.reuse, R118, R8 ;  /* 0x00000076886c723c */ /* 0x040fe20000041808 */
[----:B------:R-:W2:Y:S03]  /*baf0*/  LDSM.16.MT88.4 R8, [R189+0x5800] ;  /* 0x00580000bd08783b */ /* 0x000ea60000004200 */
[----:B------:R-:W-:Y:S02]  /*bb00*/  FADD.FTZ R2, R167, R0 ;  /* 0x00000000a7027221 */ /* 0x000fe40000010000 */
[----:B------:R-:W-:Y:S01]  /*bb10*/  FADD.FTZ R0, R103, R3 ;  /* 0x0000000367007221 */ /* 0x000fe20000010000 */
[----:B------:R-:W-:Y:S01]  /*bb20*/  MOV R103, R100 ;  /* 0x0000006400677202 */ /* 0x000fe20000000f00 */
[C---:B-----5:R-:W-:Y:S01]  /*bb30*/  HMMA.16816.F32.BF16 R112, R136.reuse, R120, R12 ;  /* 0x000000788870723c */ /* 0x060fe2000004180c */
[----:B------:R-:W3:Y:S03]  /*bb40*/  LDSM.16.MT88.4 R12, [R188+0x5800] ;  /* 0x00580000bc0c783b */ /* 0x000ee60000004200 */
        /* <DEDUP_REMOVED lines=23> */
[----:B------:R-:W-:Y:S01]  /*bcc0*/  HMMA.16816.F32.BF16 R96, R136, R14, R96 ;  /* 0x0000000e8860723c */ /* 0x000fe20000041860 */
[----:B------:R-:W-:-:S07]  /*bcd0*/  @P0 BRA `(.L_x_899) ;  /* 0xffffd2b000000947 */ /* 0x000fce000383ffff */
.L_x_898:
[----:B------:R-:W-:Y:S07]  /*bce0*/  @!UPT UIADD3 URZ, URZ, URZ, URZ ;  /* 0x0000003f3f3ff290 */ /* 0x000fee000fffe03f */
[----:B------:R-:W-:Y:S02]  /*bcf0*/  MOV R7, 0x1f ;  /* 0x0000001f00077802 */ /* 0x000fe40000000f00 */
[----:B------:R-:W-:Y:S01]  /*bd00*/  MOV R6, 0xffffffff ;  /* 0xffffffff00067802 */ /* 0x000fe20000000f00 */
[----:B------:R-:W-:Y:S06]  /*bd10*/  BRA.DIV ~URZ, `(.L_x_900) ;  /* 0x000054627f007947 */ /* 0x000fec000b800000 */
[----:B------:R1:W2:Y:S02]  /*bd20*/  SHFL.BFLY PT, R0, R226, 0x2, 0x1f ;  /* 0x0c401f00e2007f89 */ /* 0x0002a400000e0000 */
.L_x_973:
[----:B--2---:R-:W-:Y:S01]  /*bd30*/  FADD.FTZ R0, R0, R226 ;  /* 0x000000e200007221 */ /* 0x004fe20000010000 */
[----:B------:R-:W-:Y:S05]  /*bd40*/  BRA.DIV ~URZ, `(.L_x_901) ;  /* 0x000054927f007947 */ /* 0x000fea000b800000 */
[----:B------:R-:W2:Y:S04]  /*bd50*/  SHFL.BFLY PT, R2, R227, 0x2, 0x1f ;  /* 0x0c401f00e3027f89 */ /* 0x000ea800000e0000 */
[----:B------:R-:W3:Y:S01]  /*bd60*/  SHFL.BFLY PT, R5, R0, 0x1, 0x1f ;  /* 0x0c201f0000057f89 */ /* 0x000ee200000e0000 */
[----:B--2---:R-:W-:-:S02]  /*bd70*/  FADD.FTZ R4, R2, R227 ;  /* 0x000000e302047221 */ /* 0x004fc40000010000 */
[----:B---3--:R-:W-:-:S03]  /*bd80*/  FADD.FTZ R0, R0, R5 ;  /* 0x0000000500007221 */ /* 0x008fc60000010000 */
[----:B------:R2:W3:Y:S04]  /*bd90*/  SHFL.BFLY PT, R3, R4, 0x1, 0x1f ;  /* 0x0c201f0004037f89 */ /* 0x0004e800000e0000 */
.L_x_974:
[----:B------:R-:W-:Y:S01]  /*bda0*/  FSETP.NE.FTZ.AND P1, PT, R0, RZ, PT ;  /* 0x000000ff0000720b */ /* 0x000fe20003f35000 */
[----:B---3--:R-:W-:Y:S01]  /*bdb0*/  FADD.FTZ R3, R3, R4 ;  /* 0x0000000403037221 */ /* 0x008fe20000010000 */
[----:B------:R-:W-:Y:S02]  /*bdc0*/  MOV R2, RZ ;  /* 0x000000ff00027202 */ /* 0x000fe40000000f00 */
[----:B------:R-:W-:Y:S02]  /*bdd0*/  MOV R21, 0xff800000 ;  /* 0xff80000000157802 */ /* 0x000fe40000000f00 */
[----:B------:R-:W-:Y:S02]  /*bde0*/  FSETP.NE.FTZ.AND P0, PT, R3, RZ, PT ;  /* 0x000000ff0300720b */ /* 0x000fe40003f15000 */
[----:B------:R-:W-:-:S05]  /*bdf0*/  MOV R20, 0xff800000 ;  /* 0xff80000000147802 */ /* 0x000fca0000000f00 */
[----:B------:R-:W3:Y:S01]  /*be00*/  @P1 MUFU.RCP R2, R0 ;  /* 0x0000000000021308 */ /* 0x000ee20000001000 */
[----:B--2---:R-:W-:-:S05]  /*be10*/  @P1 MOV R4, 0x3f317218 ;  /* 0x3f31721800041802 */ /* 0x004fca0000000f00 */
[----:B------:R-:W-:Y:S02]  /*be20*/  @P1 FMUL.FTZ R4, R4, c[0x0][0x2d0] ;  /* 0x0000b40004041a20 */ /* 0x000fe40000410000 */
[----:B------:R2:W4:Y:S01]  /*be30*/  @P1 MUFU.LG2 R5, R0 ;  /* 0x0000000000051308 */ /* 0x0005220000000c00 */
[C---:B---3--:R-:W-:Y:S02]  /*be40*/  FMUL.FTZ R144, R2.reuse, R104 ;  /* 0x0000006802907220 */ /* 0x048fe40000410000 */
[C---:B------:R-:W-:Y:S02]  /*be50*/  FMUL.FTZ R145, R2.reuse, R105 ;  /* 0x0000006902917220 */ /* 0x040fe40000410000 */
[C---:B------:R-:W-:Y:S02]  /*be60*/  FMUL.FTZ R102, R2.reuse, R108 ;  /* 0x0000006c02667220 */ /* 0x040fe40000410000 */
[C---:B------:R-:W-:Y:S01]  /*be70*/  FMUL.FTZ R103, R2.reuse, R109 ;  /* 0x0000006d02677220 */ /* 0x040fe20000410000 */
[----:B--2---:R-:W-:Y:S01]  /*be80*/  MOV R0, RZ ;  /* 0x000000ff00007202 */ /* 0x004fe20000000f00 */
[----:B------:R-:W-:-:S02]  /*be90*/  FMUL.FTZ R146, R2, R68 ;  /* 0x0000004402927220 */ /* 0x000fc40000410000 */
[C---:B------:R-:W-:Y:S02]  /*bea0*/  FMUL.FTZ R147, R2.reuse, R69 ;  /* 0x0000004502937220 */ /* 0x040fe40000410000 */
[C---:B------:R-:W-:Y:S01]  /*beb0*/  FMUL.FTZ R104, R2.reuse, R112 ;  /* 0x0000007002687220 */ /* 0x040fe20000410000 */
[----:B------:R-:W2:Y:S01]  /*bec0*/  @P0 MUFU.RCP R0, R3 ;  /* 0x0000000300000308 */ /* 0x000ea20000001000 */
        /* <DEDUP_REMOVED lines=41> */
[----:B------:R3:W5:Y:S01]  /*c160*/  @P0 MUFU.LG2 R2, R3 ;  /* 0x0000000300020308 */ /* 0x0007620000000c00 */
[----:B----4-:R-:W-:Y:S02]  /*c170*/  @P1 FMUL.FTZ R5, R5, 0.69314718246459960938 ;  /* 0x3f31721805051820 */ /* 0x010fe40000410000 */
[----:B--2---:R-:W-:Y:S02]  /*c180*/  FMUL.FTZ R92, R0, R122 ;  /* 0x0000007a005c7220 */ /* 0x004fe40000410000 */
[----:B------:R-:W-:Y:S01]  /*c190*/  @P1 FFMA.FTZ R21, R4, R101, R5 ;  /* 0x0000006504151223 */ /* 0x000fe20000010005 */
[----:B------:R-:W-:Y:S01]  /*c1a0*/  MOV R4, 0x1 ;  /* 0x0000000100047802 */ /* 0x000fe20000000f00 */
[C---:B------:R-:W-:Y:S02]  /*c1b0*/  FMUL.FTZ R93, R0.reuse, R123 ;  /* 0x0000007b005d7220 */ /* 0x040fe40000410000 */
[----:B------:R-:W-:-:S02]  /*c1c0*/  FMUL.FTZ R160, R0, R106 ;  /* 0x0000006a00a07220 */ /* 0x000fc40000410000 */
[C---:B------:R-:W-:Y:S02]  /*c1d0*/  FMUL.FTZ R161, R0.reuse, R107 ;  /* 0x0000006b00a17220 */ /* 0x040fe40000410000 */
[C---:B------:R-:W-:Y:S02]  /*c1e0*/  FMUL.FTZ R84, R0.reuse, R126 ;  /* 0x0000007e00547220 */ /* 0x040fe40000410000 */
[C---:B------:R-:W-:Y:S01]  /*c1f0*/  FMUL.FTZ R85, R0.reuse, R127 ;  /* 0x0000007f00557220 */ /* 0x040fe20000410000 */
[----:B---3--:R-:W-:Y:S01]  /*c200*/  @P0 MOV R3, 0x3f317218 ;  /* 0x3f31721800030802 */ /* 0x008fe20000000f00 */
[C---:B------:R-:W-:Y:S02]  /*c210*/  FMUL.FTZ R122, R0.reuse, R66 ;  /* 0x00000042007a7220 */ /* 0x040fe40000410000 */
[----:B------:R-:W-:Y:S02]  /*c220*/  FMUL.FTZ R123, R0, R67 ;  /* 0x00000043007b7220 */ /* 0x000fe40000410000 */
[----:B-----5:R-:W-:-:S02]  /*c230*/  @P0 FMUL.FTZ R2, R2, 0.69314718246459960938 ;  /* 0x3f31721802020820 */ /* 0x020fc40000410000 */
        /* <DEDUP_REMOVED lines=43> */
.L_x_881:
        /* <DEDUP_REMOVED lines=17> */
.L_x_903:
[----:B------:R-:W-:Y:S05]  /*c600*/  BSYNC B0 ;  /* 0x0000000000007941 */ /* 0x000fea0003800000 */
.L_x_902:
        /* <DEDUP_REMOVED lines=18> */
[----:B------:R-:W-:Y:S01]  /*c730*/  F2FP.BF16.PACK_AB R4, R153, R152 ;  /* 0x000000989904723e */ /* 0x000fe200000010ff */
        /* <DEDUP_REMOVED lines=67> */
[----:B----4-:R-:W2:Y:S01]  /*cb70*/  LDL R8, [R1+0xc] ;  /* 0x00000c0001087983 */ /* 0x010ea20000100800 */
[----:B------:R-:W-:-:S03]  /*cb80*/  F2FP.BF16.PACK_AB R2, R71, R70 ;  /* 0x000000464702723e */ /* 0x000fc600000010ff */
[----:B------:R1:W-:Y:S04]  /*cb90*/  STS [R12+0x8000], R0 ;  /* 0x008000000c007388 */ /* 0x0003e80000000800 */
[----:B------:R3:W-:Y:S04]  /*cba0*/  STS [R12+0x8400], R4 ;  /* 0x008400040c007388 */ /* 0x0007e80000000800 */
[----:B------:R4:W-:Y:S04]  /*cbb0*/  STS [R9+0x8000], R3 ;  /* 0x0080000309007388 */ /* 0x0009e80000000800 */
[----:B------:R4:W-:Y:S01]  /*cbc0*/  STS [R9+0x8400], R2 ;  /* 0x0084000209007388 */ /* 0x0009e20000000800 */
[----:B-1----:R-:W-:-:S02]  /*cbd0*/  F2FP.BF16.PACK_AB R0, R77, R76 ;  /* 0x0000004c4d00723e */ /* 0x002fc400000010ff */
[----:B---3--:R-:W-:-:S03]  /*cbe0*/  F2FP.BF16.PACK_AB R4, R83, R82 ;  /* 0x000000525304723e */ /* 0x008fc600000010ff */
[----:B------:R1:W-:Y:S01]  /*cbf0*/  STS [R11+0x8000], R0 ;  /* 0x008000000b007388 */ /* 0x0003e20000000800 */
[----:B----4-:R-:W-:-:S03]  /*cc00*/  F2FP.BF16.PACK_AB R3, R149, R148 ;  /* 0x000000949503723e */ /* 0x010fc600000010ff */
[----:B------:R3:W-:Y:S01]  /*cc10*/  STS [R11+0x8400], R4 ;  /* 0x008400040b007388 */ /* 0x0007e20000000800 */
[----:B------:R-:W-:-:S03]  /*cc20*/  F2FP.BF16.PACK_AB R2, R79, R78 ;  /* 0x0000004e4f02723e */ /* 0x000fc600000010ff */
[----:B------:R4:W-:Y:S04]  /*cc30*/  STS [R7+0x8000], R3 ;  /* 0x0080000307007388 */ /* 0x0009e80000000800 */
[----:B------:R4:W-:Y:S01]  /*cc40*/  STS [R7+0x8400], R2 ;  /* 0x0084000207007388 */ /* 0x0009e20000000800 */
[----:B------:R-:W-:Y:S02]  /*cc50*/  ISETP.NE.U32.AND P2, PT, RZ, c[0x0][0x508], PT ;  /* 0x00014200ff007a0c */ /* 0x000fe40003f45070 */
[----:B------:R-:W-:Y:S01]  /*cc60*/  ISETP.NE.U32.AND P1, PT, RZ, c[0x0][0x500], PT ;  /* 0x00014000ff007a0c */ /* 0x000fe20003f25070 */
[----:B------:R-:W2:Y:S01]  /*cc70*/  LDL.LU R9, [R1+0x18] ;  /* 0x0000180001097983 */ /* 0x000ea20000300800 */
[----:B------:R-:W-:Y:S01]  /*cc80*/  ISETP.NE.AND.EX P2, PT, RZ, c[0x0][0x50c], PT, P2 ;  /* 0x00014300ff007a0c */ /* 0x000fe20003f45320 */
[----:B------:R-:W-:Y:S01]  /*cc90*/  IMAD.MOV.U32 R12, RZ, RZ, c[0x0][0x388] ;  /* 0x0000e200ff0c7624 */ /* 0x000fe200078e00ff */
[----:B------:R-:W-:-:S02]  /*cca0*/  ISETP.NE.AND.EX P1, PT, RZ, c[0x0][0x504], PT, P1 ;  /* 0x00014100ff007a0c */ /* 0x000fc40003f25310 */
[----:B-1----:R-:W-:-:S05]  /*ccb0*/  F2FP.BF16.PACK_AB R0, R89, R88 ;  /* 0x000000585900723e */ /* 0x002fca00000010ff */
[----:B------:R1:W-:Y:S04]  /*ccc0*/  STS [R6+0x8000], R0 ;  /* 0x0080000006007388 */ /* 0x0003e80000000800 */
[----:B---3--:R-:W-:Y:S02]  /*ccd0*/  @P2 LEA R4, P0, R243, c[0x0][0x508], 0x2 ;  /* 0x00014200f3042a11 */ /* 0x008fe400078010ff */
[----:B----4-:R-:W-:Y:S02]  /*cce0*/  F2FP.BF16.PACK_AB R3, R75, R74 ;  /* 0x0000004a4b03723e */ /* 0x010fe400000010ff */
[----:B------:R-:W-:-:S03]  /*ccf0*/  F2FP.BF16.PACK_AB R2, R81, R80 ;  /* 0x000000505102723e */ /* 0x000fc600000010ff */
[----:B------:R3:W-:Y:S04]  /*cd00*/  STS [R6+0x8400], R3 ;  /* 0x0084000306007388 */ /* 0x0007e80000000800 */
[----:B------:R4:W-:Y:S01]  /*cd10*/  STS [R5+0x8000], R2 ;  /* 0x0080000205007388 */ /* 0x0009e20000000800 */
[----:B-1----:R-:W-:-:S05]  /*cd20*/  F2FP.BF16.PACK_AB R0, R63, R62 ;  /* 0x0000003e3f00723e */ /* 0x002fca00000010ff */
[----:B------:R1:W-:Y:S01]  /*cd30*/  STS [R5+0x8400], R0 ;  /* 0x0084000005007388 */ /* 0x0003e20000000800 */
[----:B---3--:R-:W-:Y:S01]  /*cd40*/  F2FP.BF16.PACK_AB R3, R57, R56 ;  /* 0x000000383903723e */ /* 0x008fe200000010ff */
[----:B------:R-:W-:Y:S02]  /*cd50*/  IMAD.MOV.U32 R6, RZ, RZ, 0x4 ;  /* 0x00000004ff067424 */ /* 0x000fe400078e00ff */
[----:B----4-:R-:W-:Y:S02]  /*cd60*/  IMAD.MOV.U32 R2, RZ, RZ, RZ ;  /* 0x000000ffff027224 */ /* 0x010fe400078e00ff */
[----:B------:R-:W-:Y:S01]  /*cd70*/  STS [R10+0x8000], R3 ;  /* 0x008000030a007388 */ /* 0x000fe20000000800 */
[----:B------:R-:W-:Y:S01]  /*cd80*/  IMAD.WIDE R6, R243, R6, c[0x0][0x500] ;  /* 0x00014000f3067625 */ /* 0x000fe200078e0206 */
[----:B-1----:R-:W-:-:S05]  /*cd90*/  F2FP.BF16.PACK_AB R0, R59, R58 ;  /* 0x0000003a3b00723e */ /* 0x002fca00000010ff */
[----:B------:R1:W-:Y:S04]  /*cda0*/  STS [R10+0x8400], R0 ;  /* 0x008400000a007388 */ /* 0x0003e80000000800 */
[----:B------:R-:W-:Y:S06]  /*cdb0*/  BAR.SYNC.DEFER_BLOCKING 0x1, 0x100 ;  /* 0x0044000000007b1d */ /* 0x000fec0000010000 */
[----:B------:R3:W5:Y:S01]  /*cdc0*/  @P1 LDG.E R2, [R6.64] ;  /* 0x0000000606021981 */ /* 0x000762000c1e1900 */
[----:B--2---:R-:W-:-:S05]  /*cdd0*/  @P2 LEA.HI.X R5, R243, c[0x0][0x50c], R8, 0x2, P0 ;  /* 0x00014300f3052a11 */ /* 0x004fca00000f1408 */
[----:B------:R3:W5:Y:S01]  /*cde0*/  @P2 LDG.E R12, [R4.64] ;  /* 0x00000006040c2981 */ /* 0x000762000c1e1900 */
[----:B------:R-:W-:-:S04]  /*cdf0*/  ISETP.NE.AND P0, PT, R9, RZ, PT ;  /* 0x000000ff0900720c */ /* 0x000fc80003f05270 */
[----:B-1----:R-:W-:Y:S01]  /*ce00*/  SEL R0, R9, c[0x0][0x3d4], P0 ;  /* 0x0000f50009007a07 */ /* 0x002fe20000000000 */
[----:B------:R-:W-:Y:S05]  /*ce10*/  @P2 BRA `(.L_x_906) ;  /* 0x0000004000002947 */ /* 0x000fea0003800000 */
[----:B---3--:R-:W-:Y:S05]  /*ce20*/  @!P1 BRA `(.L_x_906) ;  /* 0x0000003000009947 */ /* 0x008fea0003800000 */
[----:B-----5:R1:W2:Y:S04]  /*ce30*/  LDG.E R12, [R6.64] ;  /* 0x00000006060c7981 */ /* 0x0202a8000c1e1900 */
[----:B-1----:R-:W2:Y:S02]  /*ce40*/  LDG.E R6, [R6.64+0x4] ;  /* 0x0000040606067981 */ /* 0x002ea4000c1e1900 */
[----:B--2---:R-:W-:Y:S02]  /*ce50*/  IADD3 R12, -R12, R6, RZ ;  /* 0x000000060c0c7210 */ /* 0x004fe40007ffe1ff */
.L_x_906:
[----:B---3--:R-:W2:Y:S04]  /*ce60*/  LDL R3, [R1+0x4] ;  /* 0x0000040001037983 */ /* 0x008ea80000100800 */
[----:B------:R-:W3:Y:S04]  /*ce70*/  LDL R22, [R1] ;  /* 0x0000000001167983 */ /* 0x000ee80000100800 */
[----:B------:R-:W4:Y:S04]  /*ce80*/  LDL R13, [R1+0x1c] ;  /* 0x00001c00010d7983 */ /* 0x000f280000100800 */
[----:B------:R-:W4:Y:S01]  /*ce90*/  LDL R23, [R1+0x48] ;  /* 0x0000480001177983 */ /* 0x000f220000100800 */
[----:B------:R-:W-:Y:S01]  /*cea0*/  IMAD.MOV.U32 R10, RZ, RZ, 0x368 ;  /* 0x00000368ff0a7424 */ /* 0x000fe200078e00ff */
[----:B------:R-:W-:-:S04]  /*ceb0*/  ISETP.GT.AND P3, PT, R0, 0x1, PT ;  /* 0x000000010000780c */ /* 0x000fc80003f64270 */
[----:B------:R-:W-:-:S04]  /*cec0*/  SEL R10, R10, 0x328, P3 ;  /* 0x000003280a0a7807 */ /* 0x000fc80001800000 */
[----:B------:R-:W1:Y:S08]  /*ced0*/  LDC.64 R6, c[0x0][R10+0x170] ;  /* 0x00005c000a067b82 */ /* 0x000e700000000a00 */
[----:B------:R-:W3:Y:S08]  /*cee0*/  LDC.64 R14, c[0x0][R10+0x168] ;  /* 0x00005a000a0e7b82 */ /* 0x000ef00000000a00 */
[----:B------:R1:W2:Y:S08]  /*cef0*/  LDC.64 R18, c[0x0][R10+0x178] ;  /* 0x00005e000a127b82 */ /* 0x0002b00000000a00 */
[----:B------:R1:W2:Y:S01]  /*cf00*/  LDC.64 R16, c[0x0][R10+0x160] ;  /* 0x000058000a107b82 */ /* 0x0002a20000000a00 */
[----:B------:R-:W-:Y:S01]  /*cf10*/  ISETP.NE.U32.AND P0, PT, RZ, c[0x0][0x500], PT ;  /* 0x00014000ff007a0c */ /* 0x000fe20003f05070 */
[----:B------:R-:W-:-:S03]  /*cf20*/  IMAD.MOV.U32 R0, RZ, RZ, c[0x0][0x4e8] ;  /* 0x00013a00ff007624 */ /* 0x000fc600078e00ff */
[----:B------:R-:W-:Y:S02]  /*cf30*/  ISETP.NE.AND.EX P0, PT, RZ, c[0x0][0x504], PT, P0 ;  /* 0x00014100ff007a0c */ /* 0x000fe40003f05300 */
[----:B------:R-:W-:Y:S02]  /*cf40*/  ISETP.NE.AND P2, PT, R0, 0x1, PT ;  /* 0x000000010000780c */ /* 0x000fe40003f45270 */
[----:B------:R-:W-:Y:S02]  /*cf50*/  SEL R0, R243, RZ, !P0 ;  /* 0x000000fff3007207 */ /* 0x000fe40004000000 */
[----:B------:R-:W-:Y:S01]  /*cf60*/  SEL R5, R8, RZ, !P0 ;  /* 0x000000ff08057207 */ /* 0x000fe20004000000 */
[----:B------:R-:W2:Y:S02]  /*cf70*/  S2R R24, SR_TID.X ;  /* 0x0000000000187919 */ /* 0x000ea40000002100 */
[----:B-1----:R-:W-:-:S04]  /*cf80*/  IMAD R4, R7, R0, RZ ;  /* 0x0000000007047224 */ /* 0x002fc800078e02ff */
[C---:B------:R-:W-:Y:S02]  /*cf90*/  IMAD R11, R6.reuse, R5, R4 ;  /* 0x00000005060b7224 */ /* 0x040fe400078e0204 */
[----:B------:R-:W-:-:S04]  /*cfa0*/  IMAD.WIDE.U32 R6, R6, R0, RZ ;  /* 0x0000000006067225 */ /* 0x000fc800078e00ff */
[----:B--2---:R-:W-:-:S04]  /*cfb0*/  IMAD.IADD R3, R3, 0x1, R233 ;  /* 0x0000000103037824 */ /* 0x004fc800078e02e9 */
[----:B------:R-:W-:-:S04]  /*cfc0*/  @P2 IMAD.HI.U32 R5, R3, c[0x0][0x4ec], RZ ;  /* 0x00013b0003052a27 */ /* 0x000fc800078e00ff */
[----:B------:R-:W-:Y:S01]  /*cfd0*/  IMAD.MOV.U32 R4, RZ, RZ, R3 ;  /* 0x000000ffff047224 */ /* 0x000fe200078e0003 */
[----:B------:R-:W-:Y:S01]  /*cfe0*/  @P2 SHF.R.U32.HI R4, RZ, c[0x0][0x4f0], R5 ;  /* 0x00013c00ff042a19 */ /* 0x000fe20000011605 */
[----:B---3--:R-:W-:Y:S01]  /*cff0*/  IMAD.WIDE.U32 R8, R14, R22, RZ ;  /* 0x000000160e087225 */ /* 0x008fe200078e00ff */
[----:B----4-:R-:W-:-:S03]  /*d000*/  SEL R5, R13, RZ, P3 ;  /* 0x000000ff0d057207 */ /* 0x010fc60001800000 */
[----:B------:R-:W-:Y:S02]  /*d010*/  IMAD R10, R15, R22, RZ ;  /* 0x000000160f0a7224 */ /* 0x000fe400078e02ff */
        /* <DEDUP_REMOVED lines=20> */
[----:B------:R-:W-:Y:S01]  /*d160*/  SHF.R.S32.HI R15, RZ, 0x1f, R24 ;  /* 0x0000001fff0f7819 */ /* 0x000fe20000011418 */
[----:B------:R-:W-:Y:S01]  /*d170*/  IMAD.IADD R5, R5, 0x1, R7 ;  /* 0x0000000105057824 */ /* 0x000fe200078e0207 */
[C---:B------:R-:W-:Y:S02]  /*d180*/  LEA R8, P0, R4.reuse, R8, 0x2 ;  /* 0x0000000804087211 */ /* 0x040fe400078010ff */
[----:B------:R-:W-:Y:S02]  /*d190*/  SEL R9, R9, c[0x0][0x454], P3 ;  /* 0x0001150009097a07 */ /* 0x000fe40001800000 */
[----:B------:R-:W-:Y:S02]  /*d1a0*/  LEA.HI R15, R15, R24, RZ, 0x5 ;  /* 0x000000180f0f7211 */ /* 0x000fe400078f28ff */
[----:B------:R-:W-:Y:S02]  /*d1b0*/  LEA.HI.X R4, R4, R9, R5, 0x2, P0 ;  /* 0x0000000904047211 */ /* 0x000fe400000f1405 */
[----:B------:R-:W-:Y:S01]  /*d1c0*/  LOP3.LUT R15, R15, 0xffffffe0, RZ, 0xc0, !PT ;  /* 0xffffffe00f0f7812 */ /* 0x000fe200078ec0ff */
[----:B------:R-:W-:Y:S01]  /*d1d0*/  SHFL.IDX PT, R10, R8, RZ, 0x1c1f ;  /* 0x001c1fff080a7589 */ /* 0x000fe200000e0000 */
[----:B------:R-:W-:-:S03]  /*d1e0*/  IMAD.IADD R5, R23, 0x1, R233 ;  /* 0x0000000117057824 */ /* 0x000fc600078e02e9 */
[----:B------:R-:W1:Y:S01]  /*d1f0*/  SHFL.IDX PT, R11, R4, RZ, 0x1c1f ;  /* 0x001c1fff040b7589 */ /* 0x000e6200000e0000 */
[----:B------:R-:W-:-:S03]  /*d200*/  IMAD.IADD R15, R24, 0x1, -R15 ;  /* 0x00000001180f7824 */ /* 0x000fc600078e0a0f */
        /* <DEDUP_REMOVED lines=62> */
.L_x_975:
[----:B------:R-:W-:Y:S05]  /*d5f0*/  BRA.DIV ~URZ, `(.L_x_909) ;  /* 0x00003d527f007947 */ /* 0x000fea000b800000 */
[----:B------:R3:W4:Y:S02]  /*d600*/  SHFL.IDX PT, R0, R13, RZ, 0x181f ;  /* 0x00181fff0d007589 */ /* 0x00072400000e0000 */
.L_x_976:
[----:B------:R-:W-:Y:S01]  /*d610*/  ISETP.GE.AND P0, PT, R11, R4, PT ;  /* 0x000000040b00720c */ /* 0x000fe20003f06270 */
[----:B------:R-:W-:-:S12]  /*d620*/  BSSY B0, `(.L_x_910) ;  /* 0x0000010000007945 */ /* 0x000fd80003800000 */
[----:B------:R-:W-:Y:S05]  /*d630*/  @P0 BRA `(.L_x_911) ;  /* 0x000000e000000947 */ /* 0x000fea0003800000 */
[----:B------:R-:W5:Y:S04]  /*d640*/  LDL R14, [R1+0x14] ;  /* 0x00001400010e7983 */ /* 0x000f680000100800 */
[----:B---3--:R-:W3:Y:S01]  /*d650*/  LDL R5, [R1+0x10] ;  /* 0x0000100001057983 */ /* 0x008ee20000100800 */
        /* <DEDUP_REMOVED lines=12> */
.L_x_911:
[----:B------:R-:W-:Y:S05]  /*d720*/  BSYNC B0 ;  /* 0x0000000000007941 */ /* 0x000fea0003800000 */
.L_x_910:
[----:B------:R-:W-:Y:S05]  /*d730*/  BRA.DIV ~URZ, `(.L_x_912) ;  /* 0x00003c727f007947 */ /* 0x000fea000b800000 */
[----:B--2---:R2:W1:Y:S04]  /*d740*/  SHFL.IDX PT, R10, R12, 0x1, 0x181f ;  /* 0x00381f000c0a7f89 */ /* 0x00446800000e0000 */
[----:B----4-:R2:W4:Y:S02]  /*d750*/  SHFL.IDX PT, R0, R13, 0x1, 0x181f ;  /* 0x00381f000d007f89 */ /* 0x01052400000e0000 */
.L_x_977:
[----:B------:R-:W-:Y:S01]  /*d760*/  IADD3 R2, R11, 0x20, RZ ;  /* 0x000000200b027810 */ /* 0x000fe20007ffe0ff */
[----:B------:R-:W-:Y:S03]  /*d770*/  BSSY B0, `(.L_x_913) ;  /* 0x0000011000007945 */ /* 0x000fe60003800000 */
[----:B------:R-:W-:-:S13]  /*d780*/  ISETP.GE.AND P0, PT, R2, R4, PT ;  /* 0x000000040200720c */ /* 0x000fda0003f06270 */
[----:B------:R-:W-:Y:S05]  /*d790*/  @P0 BRA `(.L_x_914) ;  /* 0x000000e000000947 */ /* 0x000fea0003800000 */
[----:B------:R-:W5:Y:S04]  /*d7a0*/  LDL R14, [R1+0x14] ;  /* 0x00001400010e7983 */ /* 0x000f680000100800 */
[----:B--2---:R-:W2:Y:S01]  /*d7b0*/  LDL R5, [R1+0x10] ;  /* 0x0000100001057983 */ /* 0x004ea20000100800 */
        /* <DEDUP_REMOVED lines=12> */
.L_x_914:
[----:B------:R-:W-:Y:S05]  /*d880*/  BSYNC B0 ;  /* 0x0000000000007941 */ /* 0x000fea0003800000 */
.L_x_913:
[----:B------:R-:W-:Y:S05]  /*d890*/  BRA.DIV ~URZ, `(.L_x_915) ;  /* 0x00003bd27f007947 */ /* 0x000fea000b800000 */
[----:B-1----:R1:W2:Y:S02]  /*d8a0*/  SHFL.IDX PT, R10, R12, 0x2, 0x181f ;  /* 0x00581f000c0a7f89 */ /* 0x0022a400000e0000 */
.L_x_978:
[----:B------:R-:W-:Y:S05]  /*d8b0*/  BRA.DIV ~URZ, `(.L_x_916) ;  /* 0x00003c227f007947 */ /* 0x000fea000b800000 */
[----:B----4-:R4:W1:Y:S02]  /*d8c0*/  SHFL.IDX PT, R0, R13, 0x2, 0x181f ;  /* 0x00581f000d007f89 */ /* 0x01086400000e0000 */
.L_x_979:
[----:B------:R-:W-:Y:S01]  /*d8d0*/  IADD3 R2, R11, 0x40, RZ ;  /* 0x000000400b027810 */ /* 0x000fe20007ffe0ff */
[----:B------:R-:W-:Y:S03]  /*d8e0*/  BSSY B0, `(.L_x_917) ;  /* 0x0000011000007945 */ /* 0x000fe60003800000 */
[----:B------:R-:W-:-:S13]  /*d8f0*/  ISETP.GE.AND P0, PT, R2, R4, PT ;  /* 0x000000040200720c */ /* 0x000fda0003f06270 */
[----:B------:R-:W-:Y:S05]  /*d900*/  @P0 BRA `(.L_x_918) ;  /* 0x000000e000000947 */ /* 0x000fea0003800000 */
[----:B------:R-:W5:Y:S04]  /*d910*/  LDL R14, [R1+0x14] ;  /* 0x00001400010e7983 */ /* 0x000f680000100800 */
[----:B---3--:R-:W3:Y:S01]  /*d920*/  LDL R5, [R1+0x10] ;  /* 0x0000100001057983 */ /* 0x008ee20000100800 */
        /* <DEDUP_REMOVED lines=12> */
.L_x_918:
[----:B------:R-:W-:Y:S05]  /*d9f0*/  BSYNC B0 ;  /* 0x0000000000007941 */ /* 0x000fea0003800000 */
.L_x_917:
[----:B------:R-:W-:Y:S05]  /*da00*/  BRA.DIV ~URZ, `(.L_x_919) ;  /* 0x00003b327f007947 */ /* 0x000fea000b800000 */
[----:B-1----:R1:W3:Y:S04]  /*da10*/  SHFL.IDX PT, R6, R12, 0x3, 0x181f ;  /* 0x00781f000c067f89 */ /* 0x0022e800000e0000 */
[----:B------:R1:W4:Y:S02]  /*da20*/  SHFL.IDX PT, R0, R13, 0x3, 0x181f ;  /* 0x00781f000d007f89 */ /* 0x00032400000e0000 */
.L_x_980:
        /* <DEDUP_REMOVED lines=14> */
[----:B------:R-:W4:Y:S01]  /*db10*/  LDL R7, [R1+0x10] ;  /* 0x0000100001077983 */ /* 0x000f220000100800 */
[----:B---3--:R-:W-:-:S04]  /*db20*/  LEA R2, P0, R239, R0, 0x1 ;  /* 0x00000000ef027211 */ /* 0x008fc800078008ff */
[----:B----4-:R-:W-:-:S05]  /*db30*/  LEA.HI.X R3, R239, R6, R7, 0x1, P0 ;  /* 0x00000006ef037211 */ /* 0x010fca00000f0c07 */
[----:B------:R3:W-:Y:S01]  /*db40*/  ST.E.128 [R2.64], R60 ;  /* 0x0000003c02007985 */ /* 0x0007e2000c101d06 */
[----:B------:R-:W-:Y:S05]  /*db50*/  BRA `(.L_x_920) ;  /* 0x00001f4000007947 */ /* 0x000fea0003800000 */
.L_x_907:
        /* <DEDUP_REMOVED lines=34> */
.L_x_981:
[----:B------:R-:W-:Y:S05]  /*dd80*/  BRA.DIV ~URZ, `(.L_x_922) ;  /* 0x000038e27f007947 */ /* 0x000fea000b800000 */
[----:B------:R3:W4:Y:S02]  /*dd90*/  SHFL.IDX PT, R0, R33, RZ, 0x1c1f ;  /* 0x001c1fff21007589 */ /* 0x00072400000e0000 */
.L_x_982:
        /* <DEDUP_REMOVED lines=48> */
[----:B------:R-:W-:Y:S02]  /*e0a0*/  ISETP.GE.AND P6, PT, R16, c[0x0][0x3c8], PT ;  /* 0x0000f20010007a0c */ /* 0x000fe40003fc6270 */
[C---:B------:R-:W-:Y:S02]  /*e0b0*/  IADD3 R87, R229.reuse, 0xb0, RZ ;  /* 0x000000b0e5577810 */ /* 0x040fe40007ffe0ff */
[C---:B------:R-:W-:Y:S01]  /*e0c0*/  IADD3 R5, R229.reuse, 0xb8, RZ ;  /* 0x000000b8e5057810 */ /* 0x040fe20007ffe0ff */
[----:B----4-:R-:W-:Y:S01]  /*e0d0*/  @!P4 IMAD.MOV.U32 R6, RZ, RZ, R0 ;  /* 0x000000ffff06c224 */ /* 0x010fe200078e0000 */
[----:B------:R-:W-:Y:S01]  /*e0e0*/  IADD3 R90, R229, 0xb0, RZ ;  /* 0x000000b0e55a7810 */ /* 0x000fe20007ffe0ff */
[----:B--2---:R-:W-:Y:S01]  /*e0f0*/  @!P4 IMAD.MOV.U32 R7, RZ, RZ, R4 ;  /* 0x000000ffff07c224 */ /* 0x004fe200078e0004 */
[----:B------:R-:W-:-:S02]  /*e100*/  @!P2 LEA R2, P3, R13, R0, 0x2 ;  /* 0x000000000d02a211 */ /* 0x000fc400078610ff */
[C---:B------:R-:W-:Y:S01]  /*e110*/  IADD3 R55, R229.reuse, 0xb8, RZ ;  /* 0x000000b8e5377810 */ /* 0x040fe20007ffe0ff */
[----:B------:R-:W-:Y:S01]  /*e120*/  @!P4 IMAD.WIDE R6, R229, 0x4, R6 ;  /* 0x00000004e506c825 */ /* 0x000fe200078e0206 */
[----:B------:R-:W-:Y:S02]  /*e130*/  @!P2 LEA.HI.X R3, R13, R4, R35, 0x2, P3 ;  /* 0x000000040d03a211 */ /* 0x000fe400018f1423 */
[----:B------:R-:W-:Y:S02]  /*e140*/  SHF.R.S32.HI R90, RZ, 0x1f, R90 ;  /* 0x0000001fff5a7819 */ /* 0x000fe4000001145a */
[----:B------:R2:W-:Y:S01]  /*e150*/  @!P4 ST.E.64 [R6.64], R144 ;  /* 0x000000900600c985 */ /* 0x0005e2000c101b06 */
[----:B------:R-:W-:-:S03]  /*e160*/  SHF.R.S32.HI R55, RZ, 0x1f, R55 ;  /* 0x0000001fff377819 */ /* 0x000fc60000011437 */
        /* <DEDUP_REMOVED lines=45> */
[----:B------:R-:W-:Y:S02]  /*e440*/  @!P2 LEA.HI.X R3, R25, R4, R46, 0x2, P3 ;  /* 0x000000041903a211 */ /* 0x000fe400018f142e */
[----:B------:R-:W-:Y:S01]  /*e450*/  ISETP.GE.AND P4, PT, R28, c[0x0][0x3c8], PT ;  /* 0x0000f2001c007a0c */ /* 0x000fe20003f86270 */
[----:B------:R2:W-:Y:S01]  /*e460*/  @!P6 ST.E.64 [R6.64], R140 ;  /* 0x0000008c0600e985 */ /* 0x0005e2000c101b06 */
[----:B------:R-:W-:-:S03]  /*e470*/  ISETP.GE.AND P6, PT, R29, c[0x0][0x3c8], PT ;  /* 0x0000f2001d007a0c */ /* 0x000fc60003fc6270 */
[----:B------:R4:W-:Y:S01]  /*e480*/  @!P2 ST.E.64 [R2.64], R142 ;  /* 0x0000008e0200a985 */ /* 0x0009e2000c101b06 */
[CC--:B--2---:R-:W-:Y:S02]  /*e490*/  @!P5 LEA R6, P3, R26.reuse, R0.reuse, 0x2 ;  /* 0x000000001a06d211 */ /* 0x0c4fe400078610ff */
[C---:B----4-:R-:W-:Y:S02]  /*e4a0*/  @!P1 LEA R2, P2, R27.reuse, R0, 0x2 ;  /* 0x000000001b029211 */ /* 0x050fe400078410ff */
[-C--:B------:R-:W-:Y:S02]  /*e4b0*/  @!P5 LEA.HI.X R7, R26, R4.reuse, R47, 0x2, P3 ;  /* 0x000000041a07d211 */ /* 0x080fe400018f142f */
[----:B------:R-:W-:Y:S02]  /*e4c0*/  ISETP.GE.AND P3, PT, R30, c[0x0][0x3c8], PT ;  /* 0x0000f2001e007a0c */ /* 0x000fe40003f66270 */
[----:B------:R-:W-:Y:S01]  /*e4d0*/  @!P1 LEA.HI.X R3, R27, R4, R48, 0x2, P2 ;  /* 0x000000041b039211 */ /* 0x000fe200010f1430 */
[----:B------:R2:W-:Y:S01]  /*e4e0*/  @!P5 ST.E.64 [R6.64], R60 ;  /* 0x0000003c0600d985 */ /* 0x0005e2000c101b06 */
[----:B------:R-:W-:-:S03]  /*e4f0*/  @!P6 LEA R8, P2, R29, R0, 0x2 ;  /* 0x000000001d08e211 */ /* 0x000fc600078410ff */
[----:B------:R4:W-:Y:S01]  /*e500*/  @!P1 ST.E.64 [R2.64], R64 ;  /* 0x0000004002009985 */ /* 0x0009e2000c101b06 */
[----:B------:R-:W-:Y:S02]  /*e510*/  ISETP.GE.AND P1, PT, R31, c[0x0][0x3c8], PT ;  /* 0x0000f2001f007a0c */ /* 0x000fe40003f26270 */
[----:B------:R-:W-:-:S05]  /*e520*/  @!P6 LEA.HI.X R9, R29, R4, R50, 0x2, P2 ;  /* 0x000000041d09e211 */ /* 0x000fca00010f1432 */
[----:B------:R-:W-:Y:S01]  /*e530*/  @!P6 ST.E.64 [R8.64], R146 ;  /* 0x000000920800e985 */ /* 0x000fe2000c101b06 */
[----:B------:R-:W-:Y:S02]  /*e540*/  ISETP.GE.AND P6, PT, R32, c[0x0][0x3c8], PT ;  /* 0x0000f20020007a0c */ /* 0x000fe40003fc6270 */
[-C--:B--2---:R-:W-:Y:S02]  /*e550*/  @!P3 LEA R6, P2, R30, R0.reuse, 0x2 ;  /* 0x000000001e06b211 */ /* 0x084fe400078410ff */
[----:B----4-:R-:W-:Y:S02]  /*e560*/  @!P4 LEA R2, P5, R28, R0, 0x2 ;  /* 0x000000001c02c211 */ /* 0x010fe400078a10ff */
[-C--:B------:R-:W-:Y:S02]  /*e570*/  @!P3 LEA.HI.X R7, R30, R4.reuse, R51, 0x2, P2 ;  /* 0x000000041e07b211 */ /* 0x080fe400010f1433 */
[----:B------:R-:W-:Y:S02]  /*e580*/  @!P4 LEA.HI.X R3, R28, R4, R49, 0x2, P5 ;  /* 0x000000041c03c211 */ /* 0x000fe400028f1431 */
[----:B------:R-:W-:-:S03]  /*e590*/  ISETP.GE.AND P5, PT, R91, c[0x0][0x3c8], PT ;  /* 0x0000f2005b007a0c */ /* 0x000fc60003fa6270 */
[----:B------:R2:W-:Y:S01]  /*e5a0*/  @!P4 ST.E.64 [R2.64], R68 ;  /* 0x000000440200c985 */ /* 0x0005e2000c101b06 */
[----:B------:R-:W-:-:S03]  /*e5b0*/  ISETP.GE.AND P4, PT, R87, c[0x0][0x3c8], PT ;  /* 0x0000f20057007a0c */ /* 0x000fc60003f86270 */
[----:B------:R4:W-:Y:S01]  /*e5c0*/  @!P3 ST.E.64 [R6.64], R72 ;  /* 0x000000480600b985 */ /* 0x0009e2000c101b06 */
[----:B------:R-:W-:Y:S02]  /*e5d0*/  ISETP.GE.AND P3, PT, R5, c[0x0][0x3c8], PT ;  /* 0x0000f20005007a0c */ /* 0x000fe40003f66270 */
[----:B--2---:R-:W-:-:S04]  /*e5e0*/  @!P1 LEA R2, P2, R31, R0, 0x2 ;  /* 0x000000001f029211 */ /* 0x004fc800078410ff */
[----:B------:R-:W-:Y:S02]  /*e5f0*/  @!P1 LEA.HI.X R3, R31, R4, R52, 0x2, P2 ;  /* 0x000000041f039211 */ /* 0x000fe400010f1434 */
[----:B------:R-:W-:-:S03]  /*e600*/  @!P6 LEA R10, P2, R32, R0, 0x2 ;  /* 0x00000000200ae211 */ /* 0x000fc600078410ff */
[----:B------:R2:W-:Y:S01]  /*e610*/  @!P1 ST.E.64 [R2.64], R76 ;  /* 0x0000004c02009985 */ /* 0x0005e2000c101b06 */
[----:B------:R-:W-:Y:S02]  /*e620*/  @!P5 LEA R8, P1, R91, R0, 0x2 ;  /* 0x000000005b08d211 */ /* 0x000fe400078210ff */
[----:B------:R-:W-:Y:S02]  /*e630*/  @!P6 LEA.HI.X R11, R32, R4, R54, 0x2, P2 ;  /* 0x00000004200be211 */ /* 0x000fe400010f1436 */
[----:B----4-:R-:W-:Y:S02]  /*e640*/  @!P4 LEA R6, P2, R87, R0, 0x2 ;  /* 0x000000005706c211 */ /* 0x010fe400078410ff */
        /* <DEDUP_REMOVED lines=8> */
.L_x_924:
[----:B------:R-:W-:Y:S05]  /*e6d0*/  BSYNC B0 ;  /* 0x0000000000007941 */ /* 0x000fea0003800000 */
.L_x_923:
[----:B------:R-:W-:Y:S05]  /*e6e0*/  BRA.DIV ~URZ, `(.L_x_925) ;  /* 0x00002fe27f007947 */ /* 0x000fea000b800000 */
[----:B--2---:R2:W1:Y:S04]  /*e6f0*/  SHFL.IDX PT, R4, R12, 0x1, 0x1c1f ;  /* 0x003c1f000c047f89 */ /* 0x00446800000e0000 */
[----:B----4-:R2:W4:Y:S02]  /*e700*/  SHFL.IDX PT, R0, R33, 0x1, 0x1c1f ;  /* 0x003c1f0021007f89 */ /* 0x01052400000e0000 */
.L_x_983:
        /* <DEDUP_REMOVED lines=8> */
[CC--:B----4-:R-:W-:Y:S02]  /*e790*/  @!P2 LEA R10, P6, R14.reuse, R0.reuse, 0x2 ;  /* 0x000000000e0aa211 */ /* 0x0d0fe400078c10ff */
[----:B-12---:R-:W-:Y:S02]  /*e7a0*/  @!P3 LEA R12, P0, R13, R0, 0x2 ;  /* 0x000000000d0cb211 */ /* 0x006fe400078010ff */
[----:B------:R-:W-:Y:S01]  /*e7b0*/  @!P2 LEA.HI.X R11, R14, R4, R34, 0x2, P6 ;  /* 0x000000040e0ba211 */ /* 0x000fe200030f1422 */
[----:B------:R-:W-:Y:S01]  /*e7c0*/  @!P4 IMAD.MOV.U32 R14, RZ, RZ, R0 ;  /* 0x000000ffff0ec224 */ /* 0x000fe200078e0000 */
[----:B------:R-:W-:-:S02]  /*e7d0*/  @!P1 LEA R8, P6, R15, R0, 0x2 ;  /* 0x000000000f089211 */ /* 0x000fc400078c10ff */
[-C--:B------:R-:W-:Y:S02]  /*e7e0*/  @!P3 LEA.HI.X R13, R13, R4.reuse, R35, 0x2, P0 ;  /* 0x000000040d0db211 */ /* 0x080fe400000f1423 */
[----:B------:R-:W-:Y:S01]  /*e7f0*/  @!P1 LEA.HI.X R9, R15, R4, R36, 0x2, P6 ;  /* 0x000000040f099211 */ /* 0x000fe200030f1424 */
[----:B------:R-:W-:Y:S01]  /*e800*/  @!P4 IMAD.MOV.U32 R15, RZ, RZ, R4 ;  /* 0x000000ffff0fc224 */ /* 0x000fe200078e0004 */
[----:B------:R-:W-:Y:S02]  /*e810*/  ISETP.GE.AND P0, PT, R17, c[0x0][0x3c8], PT ;  /* 0x0000f20011007a0c */ /* 0x000fe40003f06270 */
[C---:B------:R-:W-:Y:S01]  /*e820*/  @!P5 LEA R6, P6, R16.reuse, R0, 0x2 ;  /* 0x000000001006d211 */ /* 0x040fe200078c10ff */
[C---:B------:R-:W-:Y:S01]  /*e830*/  @!P4 IMAD.WIDE R14, R229.reuse, 0x4, R14 ;  /* 0x00000004e50ec825 */ /* 0x040fe200078e020e */
[----:B---3--:R-:W-:Y:S02]  /*e840*/  IADD3 R33, R229, 0xb0, RZ ;  /* 0x000000b0e5217810 */ /* 0x008fe40007ffe0ff */
[----:B------:R-:W-:-:S02]  /*e850*/  @!P5 LEA.HI.X R7, R16, R4, R37, 0x2, P6 ;  /* 0x000000041007d211 */ /* 0x000fc400030f1425 */
[----:B------:R-:W-:Y:S01]  /*e860*/  @!P4 ST.E.64 [R14.64], R160 ;  /* 0x000000a00e00c985 */ /* 0x000fe2000c101b06 */
[----:B------:R-:W-:Y:S02]  /*e870*/  ISETP.GE.AND P4, PT, R18, c[0x0][0x3c8], PT ;  /* 0x0000f20012007a0c */ /* 0x000fe40003f86270 */
[----:B------:R-:W-:Y:S01]  /*e880*/  SHF.R.S32.HI R33, RZ, 0x1f, R33 ;  /* 0x0000001fff217819 */ /* 0x000fe20000011421 */
[----:B------:R-:W-:Y:S01]  /*e890*/  @!P3 ST.E.64 [R12.64], R154 ;  /* 0x0000009a0c00b985 */ /* 0x000fe2000c101b06 */
[----:B------:R-:W-:Y:S02]  /*e8a0*/  @!P0 LEA R2, P6, R17, R0, 0x2 ;  /* 0x0000000011028211 */ /* 0x000fe400078c10ff */
[----:B------:R-:W-:Y:S01]  /*e8b0*/  ISETP.GE.AND P3, PT, R19, c[0x0][0x3c8], PT ;  /* 0x0000f20013007a0c */ /* 0x000fe20003f66270 */
[----:B------:R-:W-:Y:S01]  /*e8c0*/  @!P2 ST.E.64 [R10.64], R150 ;  /* 0x000000960a00a985 */ /* 0x000fe2000c101b06 */
[----:B------:R-:W-:Y:S02]  /*e8d0*/  ISETP.GE.AND P2, PT, R21, c[0x0][0x3c8], PT ;  /* 0x0000f20015007a0c */ /* 0x000fe40003f46270 */
[----:B------:R-:W-:Y:S01]  /*e8e0*/  @!P0 LEA.HI.X R3, R17, R4, R38, 0x2, P6 ;  /* 0x0000000411038211 */ /* 0x000fe200030f1426 */
[----:B------:R-:W-:Y:S01]  /*e8f0*/  @!P1 ST.E.64 [R8.64], R106 ;  /* 0x0000006a08009985 */ /* 0x000fe2000c101b06 */
[----:B------:R-:W-:-:S03]  /*e900*/  ISETP.GE.AND P1, PT, R20, c[0x0][0x3c8], PT ;  /* 0x0000f20014007a0c */ /* 0x000fc60003f26270 */
[----:B------:R1:W-:Y:S01]  /*e910*/  @!P5 ST.E.64 [R6.64], R92 ;  /* 0x0000005c0600d985 */ /* 0x0003e2000c101b06 */
[----:B------:R-:W-:-:S03]  /*e920*/  ISETP.GE.AND P5, PT, R22, c[0x0][0x3c8], PT ;  /* 0x0000f20016007a0c */ /* 0x000fc60003fa6270 */
[----:B------:R2:W-:Y:S01]  /*e930*/  @!P0 ST.E.64 [R2.64], R84 ;  /* 0x0000005402008985 */ /* 0x0005e2000c101b06 */
        /* <DEDUP_REMOVED lines=72> */
.L_x_905:
[----:B------:R-:W2:Y:S04]  /*edc0*/  LDL.LU R7, [R1+0x18] ;  /* 0x0000180001077983 */ /* 0x000ea80000300800 */
[----:B------:R-:W3:Y:S01]  /*edd0*/  LDL R6, [R1+0xc] ;  /* 0x00000c0001067983 */ /* 0x000ee20000100800 */
[----:B------:R-:W-:Y:S01]  /*ede0*/  ISETP.NE.U32.AND P1, PT, RZ, c[0x0][0x508], PT ;  /* 0x00014200ff007a0c */ /* 0x000fe20003f25070 */
[----:B------:R-:W-:Y:S01]  /*edf0*/  IMAD.MOV.U32 R4, RZ, RZ, 0x4 ;  /* 0x00000004ff047424 */ /* 0x000fe200078e00ff */
[----:B------:R-:W-:Y:S01]  /*ee00*/  ISETP.NE.U32.AND P2, PT, RZ, c[0x0][0x500], PT ;  /* 0x00014000ff007a0c */ /* 0x000fe20003f45070 */
[----:B------:R-:W-:Y:S01]  /*ee10*/  IMAD.MOV.U32 R0, RZ, RZ, RZ ;  /* 0x000000ffff007224 */ /* 0x000fe200078e00ff */
[----:B------:R-:W-:Y:S01]  /*ee20*/  ISETP.NE.AND.EX P1, PT, RZ, c[0x0][0x50c], PT, P1 ;  /* 0x00014300ff007a0c */ /* 0x000fe20003f25310 */
[----:B------:R-:W-:Y:S01]  /*ee30*/  IMAD.MOV.U32 R18, RZ, RZ, c[0x0][0x388] ;  /* 0x0000e200ff127624 */ /* 0x000fe200078e00ff */
[----:B------:R-:W-:Y:S01]  /*ee40*/  ISETP.NE.AND.EX P2, PT, RZ, c[0x0][0x504], PT, P2 ;  /* 0x00014100ff007a0c */ /* 0x000fe20003f45320 */
[----:B-1----:R-:W-:-:S10]  /*ee50*/  IMAD.WIDE R4, R243, R4, c[0x0][0x500] ;  /* 0x00014000f3047625 */ /* 0x002fd400078e0204 */
[C---:B------:R-:W-:Y:S02]  /*ee60*/  @P1 LEA R2, P0, R243.reuse, c[0x0][0x508], 0x2 ;  /* 0x00014200f3021a11 */ /* 0x040fe400078010ff */
[----:B------:R1:W5:Y:S02]  /*ee70*/  @P2 LDG.E R0, [R4.64] ;  /* 0x0000000604002981 */ /* 0x000364000c1e1900 */
[----:B---3--:R-:W-:-:S05]  /*ee80*/  @P1 LEA.HI.X R3, R243, c[0x0][0x50c], R6, 0x2, P0 ;  /* 0x00014300f3031a11 */ /* 0x008fca00000f1406 */
[----:B------:R1:W5:Y:S01]  /*ee90*/  @P1 LDG.E R18, [R2.64] ;  /* 0x0000000602121981 */ /* 0x000362000c1e1900 */
[----:B--2---:R-:W-:-:S04]  /*eea0*/  ISETP.NE.AND P0, PT, R7, RZ, PT ;  /* 0x000000ff0700720c */ /* 0x004fc80003f05270 */
[----:B------:R-:W-:Y:S01]  /*eeb0*/  SEL R17, R7, c[0x0][0x3d4], P0 ;  /* 0x0000f50007117a07 */ /* 0x000fe20000000000 */
[----:B------:R-:W-:Y:S05]  /*eec0*/  @P1 BRA `(.L_x_926) ;  /* 0x0000004000001947 */ /* 0x000fea0003800000 */
[----:B------:R-:W-:Y:S05]  /*eed0*/  @!P2 BRA `(.L_x_926) ;  /* 0x000000300000a947 */ /* 0x000fea0003800000 */
[----:B-1----:R1:W2:Y:S04]  /*eee0*/  LDG.E R2, [R4.64] ;  /* 0x0000000604027981 */ /* 0x0022a8000c1e1900 */
[----:B-1----:R-:W2:Y:S02]  /*eef0*/  LDG.E R4, [R4.64+0x4] ;  /* 0x0000040604047981 */ /* 0x002ea4000c1e1900 */
[----:B--2--5:R-:W-:Y:S02]  /*ef00*/  IADD3 R18, -R2, R4, RZ ;  /* 0x0000000402127210 */ /* 0x024fe40007ffe1ff */
.L_x_926:
        /* <DEDUP_REMOVED lines=8> */
[----:B------:R-:W-:-:S04]  /*ef90*/  IADD3 R9, R233, R3, RZ ;  /* 0x00000003e9097210 */ /* 0x000fc80007ffe0ff */
[----:B------:R-:W-:-:S13]  /*efa0*/  ISETP.GE.AND P0, PT, R9, R2, PT ;  /* 0x000000020900720c */ /* 0x000fda0003f06270 */
[----:B------:R-:W-:Y:S05]  /*efb0*/  @P0 BRA `(.L_x_928) ;  /* 0x000002d000000947 */ /* 0x000fea0003800000 */
[----:B------:R-:W2:Y:S04]  /*efc0*/  LDL R4, [R1] ;  /* 0x0000000001047983 */ /* 0x000ea80000100800 */
[----:B------:R-:W3:Y:S01]  /*efd0*/  LDL.LU R21, [R1+0x1c] ;  /* 0x00001c0001157983 */ /* 0x000ee20000300800 */
[----:B------:R-:W-:Y:S01]  /*efe0*/  IMAD.MOV.U32 R2, RZ, RZ, 0x368 ;  /* 0x00000368ff027424 */ /* 0x000fe200078e00ff */
[----:B------:R-:W-:-:S04]  /*eff0*/  ISETP.GT.AND P2, PT, R17, 0x1, PT ;  /* 0x000000011100780c */ /* 0x000fc80003f44270 */
[----:B------:R-:W-:-:S04]  /*f000*/  SEL R2, R2, 0x328, P2 ;  /* 0x0000032802027807 */ /* 0x000fc80001000000 */
[----:B------:R1:W4:Y:S08]  /*f010*/  LDC.64 R10, c[0x0][R2+0x170] ;  /* 0x00005c00020a7b82 */ /* 0x0003300000000a00 */
[----:B------:R1:W2:Y:S08]  /*f020*/  LDC.64 R6, c[0x0][R2+0x168] ;  /* 0x00005a0002067b82 */ /* 0x0002b00000000a00 */
[----:B------:R1:W5:Y:S08]  /*f030*/  LDC.64 R14, c[0x0][R2+0x178] ;  /* 0x00005e00020e7b82 */ /* 0x0003700000000a00 */
[----:B------:R1:W2:Y:S02]  /*f040*/  LDC.64 R12, c[0x0][R2+0x160] ;  /* 0x00005800020c7b82 */ /* 0x0002a40000000a00 */
[----:B-1----:R-:W-:-:S02]  /*f050*/  IMAD.MOV.U32 R2, RZ, RZ, c[0x0][0x4e8] ;  /* 0x00013a00ff027624 */ /* 0x002fc400078e00ff */
[----:B----4-:R-:W-:-:S03]  /*f060*/  IMAD R3, R11, R8, RZ ;  /* 0x000000080b037224 */ /* 0x010fc600078e02ff */
[----:B------:R-:W-:Y:S02]  /*f070*/  ISETP.NE.AND P0, PT, R2, 0x1, PT ;  /* 0x000000010200780c */ /* 0x000fe40003f05270 */
[----:B------:R-:W-:-:S11]  /*f080*/  MOV R2, R9 ;  /* 0x0000000900027202 */ /* 0x000fd60000000f00 */
[----:B------:R-:W-:-:S05]  /*f090*/  @P0 IMAD.HI.U32 R19, R9, c[0x0][0x4ec], RZ ;  /* 0x00013b0009130a27 */ /* 0x000fca00078e00ff */
[----:B------:R-:W-:Y:S01]  /*f0a0*/  @P0 SHF.R.U32.HI R2, RZ, c[0x0][0x4f0], R19 ;  /* 0x00013c00ff020a19 */ /* 0x000fe20000011613 */
[-C--:B--2---:R-:W-:Y:S02]  /*f0b0*/  IMAD R11, R7, R4.reuse, RZ ;  /* 0x00000004070b7224 */ /* 0x084fe400078e02ff */
[----:B------:R-:W-:-:S04]  /*f0c0*/  IMAD.WIDE.U32 R6, R6, R4, RZ ;  /* 0x0000000406067225 */ /* 0x000fc800078e00ff */
[----:B------:R-:W-:-:S04]  /*f0d0*/  IMAD.WIDE.U32 R4, R10, R8, RZ ;  /* 0x000000080a047225 */ /* 0x000fc800078e00ff */
[----:B------:R-:W-:Y:S01]  /*f0e0*/  IMAD R10, R10, R20, R3 ;  /* 0x000000140a0a7224 */ /* 0x000fe200078e0203 */
[----:B---3--:R-:W-:Y:S01]  /*f0f0*/  SEL R3, R21, RZ, P2 ;  /* 0x000000ff15037207 */ /* 0x008fe20001000000 */
[----:B------:R-:W-:Y:S01]  /*f100*/  IMAD.IADD R11, R7, 0x1, R11 ;  /* 0x00000001070b7824 */ /* 0x000fe200078e020b */
[----:B------:R-:W-:Y:S01]  /*f110*/  IADD3 R19, P1, P0, R4, R6, R0 ;  /* 0x0000000604137210 */ /* 0x000fe2000783e000 */
[----:B------:R-:W-:Y:S01]  /*f120*/  IMAD.MOV R6, RZ, RZ, -R2 ;  /* 0x000000ffff067224 */ /* 0x000fe200078e0a02 */
[----:B------:R-:W-:Y:S01]  /*f130*/  IADD3 R7, R5, R10, RZ ;  /* 0x0000000a05077210 */ /* 0x000fe20007ffe0ff */
        /* <DEDUP_REMOVED lines=21> */
.L_x_928:
[----:B------:R-:W-:Y:S05]  /*f290*/  BSYNC B0 ;  /* 0x0000000000007941 */ /* 0x000fea0003800000 */
.L_x_927:
[----:B------:R-:W-:-:S13]  /*f2a0*/  ISETP.GT.AND P0, PT, R17, 0x1, PT ;  /* 0x000000011100780c */ /* 0x000fda0003f04270 */
[----:B------:R-:W-:Y:S05]  /*f2b0*/  @P0 BRA `(.L_x_920) ;  /* 0x000007e000000947 */ /* 0x000fea0003800000 */
[----:B-1----:R-:W2:Y:S04]  /*f2c0*/  LDL.LU R2, [R1] ;  /* 0x0000000001027983 */ /* 0x002ea80000300800 */
[----:B------:R-:W3:Y:S01]  /*f2d0*/  LDL R5, [R1+0x40] ;  /* 0x0000400001057983 */ /* 0x000ee20000100800 */
[----:B------:R-:W-:-:S03]  /*f2e0*/  IMAD R4, R16, c[0x0][0x3a0], RZ ;  /* 0x0000e80010047a24 */ /* 0x000fc600078e02ff */
[----:B------:R-:W1:Y:S02]  /*f2f0*/  S2R R10, SR_TID.X ;  /* 0x00000000000a7919 */ /* 0x000e640000002100 */
[----:B-1----:R-:W-:-:S04]  /*f300*/  SHF.R.S32.HI R9, RZ, 0x1f, R10 ;  /* 0x0000001fff097819 */ /* 0x002fc8000001140a */
[----:B------:R-:W-:-:S04]  /*f310*/  LEA.HI R9, R9, R10, RZ, 0x3 ;  /* 0x0000000a09097211 */ /* 0x000fc800078f18ff */
[----:B------:R-:W-:-:S04]  /*f320*/  SHF.R.S32.HI R9, RZ, 0x3, R9 ;  /* 0x00000003ff097819 */ /* 0x000fc80000011409 */
[----:B------:R-:W-:Y:S02]  /*f330*/  IADD3 R11, R9, R233, RZ ;  /* 0x000000e9090b7210 */ /* 0x000fe40007ffe0ff */
[----:B--2---:R-:W-:Y:S02]  /*f340*/  MOV R7, R2 ;  /* 0x0000000200077202 */ /* 0x004fe40000000f00 */
[----:B------:R-:W-:-:S04]  /*f350*/  MOV R2, c[0x0][0x4e8] ;  /* 0x00013a0000027a02 */ /* 0x000fc80000000f00 */
[----:B------:R-:W-:Y:S01]  /*f360*/  ISETP.NE.AND P0, PT, R2, 0x1, PT ;  /* 0x000000010200780c */ /* 0x000fe20003f05270 */
[----:B------:R-:W-:-:S04]  /*f370*/  IMAD.WIDE.U32 R2, R0, c[0x0][0x3a0], RZ ;  /* 0x0000e80000027a25 */ /* 0x000fc800078e00ff */
[----:B------:R-:W-:Y:S01]  /*f380*/  IMAD R0, R0, c[0x0][0x3a4], R4 ;  /* 0x0000e90000007a24 */ /* 0x000fe200078e0204 */
[----:B---3--:R-:W-:Y:S01]  /*f390*/  IADD3 R4, R5, R233, RZ ;  /* 0x000000e905047210 */ /* 0x008fe20007ffe0ff */
[----:B------:R-:W-:-:S03]  /*f3a0*/  IMAD R5, R20, c[0x0][0x3f0], RZ ;  /* 0x0000fc0014057a24 */ /* 0x000fc600078e02ff */
[----:B------:R-:W-:Y:S02]  /*f3b0*/  IADD3 R3, R3, R0, RZ ;  /* 0x0000000003037210 */ /* 0x000fe40007ffe0ff */
[----:B------:R-:W-:Y:S01]  /*f3c0*/  MOV R0, R4 ;  /* 0x0000000400007202 */ /* 0x000fe20000000f00 */
[----:B------:R-:W-:-:S04]  /*f3d0*/  @P0 IMAD.HI.U32 R6, R4, c[0x0][0x4ec], RZ ;  /* 0x00013b0004060a27 */ /* 0x000fc800078e00ff */
[----:B------:R-:W-:Y:S01]  /*f3e0*/  IMAD.WIDE.U32 R2, R7, c[0x0][0x3e8], R2 ;  /* 0x0000fa0007027a25 */ /* 0x000fe200078e0002 */
[----:B------:R-:W-:-:S03]  /*f3f0*/  @P0 SHF.R.U32.HI R0, RZ, c[0x0][0x4f0], R6 ;  /* 0x00013c00ff000a19 */ /* 0x000fc60000011606 */
[----:B------:R-:W-:Y:S01]  /*f400*/  IMAD R3, R7, c[0x0][0x3ec], R3 ;  /* 0x0000fb0007037a24 */ /* 0x000fe200078e0203 */
[----:B------:R-:W-:Y:S01]  /*f410*/  SHF.R.S32.HI R6, RZ, 0x1f, R0 ;  /* 0x0000001fff067819 */ /* 0x000fe20000011400 */
[----:B------:R-:W-:Y:S01]  /*f420*/  IMAD R7, R8, c[0x0][0x3f4], R5 ;  /* 0x0000fd0008077a24 */ /* 0x000fe200078e0205 */
[----:B------:R-:W-:Y:S01]  /*f430*/  IADD3 R5, -R0, RZ, RZ ;  /* 0x000000ff00057210 */ /* 0x000fe20007ffe1ff */
[----:B------:R-:W-:-:S04]  /*f440*/  IMAD.WIDE.U32 R2, R8, c[0x0][0x3f0], R2 ;  /* 0x0000fc0008027a25 */ /* 0x000fc800078e0002 */
[----:B------:R-:W-:Y:S01]  /*f450*/  IMAD R6, R6, c[0x0][0x3e0], RZ ;  /* 0x0000f80006067a24 */ /* 0x000fe200078e02ff */
[----:B------:R-:W-:Y:S01]  /*f460*/  IADD3 R3, R3, R7, RZ ;  /* 0x0000000703037210 */ /* 0x000fe20007ffe0ff */
        /* <DEDUP_REMOVED lines=13> */
.L_x_984:
[----:B------:R-:W-:Y:S05]  /*f540*/  BRA.DIV ~URZ, `(.L_x_930) ;  /* 0x000022b27f007947 */ /* 0x000fea000b800000 */
[----:B------:R3:W4:Y:S02]  /*f550*/  SHFL.IDX PT, R0, R12, RZ, 0x181f ;  /* 0x00181fff0c007589 */ /* 0x00072400000e0000 */
.L_x_985:
[----:B------:R-:W-:Y:S01]  /*f560*/  IMAD R10, R18, c[0x0][0x4e8], RZ ;  /* 0x00013a00120a7a24 */ /* 0x000fe200078e02ff */
[----:B------:R-:W-:Y:S04]  /*f570*/  BSSY B0, `(.L_x_931) ;  /* 0x0000011000007945 */ /* 0x000fe80003800000 */
[----:B------:R-:W-:-:S13]  /*f580*/  ISETP.GE.AND P0, PT, R11, R10, PT ;  /* 0x0000000a0b00720c */ /* 0x000fda0003f06270 */
        /* <DEDUP_REMOVED lines=15> */
.L_x_932:
[----:B------:R-:W-:Y:S05]  /*f680*/  BSYNC B0 ;  /* 0x0000000000007941 */ /* 0x000fea0003800000 */
.L_x_931:
[----:B------:R-:W-:Y:S05]  /*f690*/  BRA.DIV ~URZ, `(.L_x_933) ;  /* 0x000021c27f007947 */ /* 0x000fea000b800000 */
[----:B--2---:R2:W1:Y:S04]  /*f6a0*/  SHFL.IDX PT, R8, R9, 0x1, 0x181f ;  /* 0x00381f0009087f89 */ /* 0x00446800000e0000 */
[----:B----4-:R2:W4:Y:S02]  /*f6b0*/  SHFL.IDX PT, R0, R12, 0x1, 0x181f ;  /* 0x00381f000c007f89 */ /* 0x01052400000e0000 */
.L_x_986:
        /* <DEDUP_REMOVED lines=18> */
.L_x_935:
[----:B------:R-:W-:Y:S05]  /*f7e0*/  BSYNC B0 ;  /* 0x0000000000007941 */ /* 0x000fea0003800000 */
.L_x_934:
[----:B------:R-:W-:Y:S05]  /*f7f0*/  BRA.DIV ~URZ, `(.L_x_936) ;  /* 0x000021227f007947 */ /* 0x000fea000b800000 */
[----:B-1----:R1:W2:Y:S02]  /*f800*/  SHFL.IDX PT, R8, R9, 0x2, 0x181f ;  /* 0x00581f0009087f89 */ /* 0x0022a400000e0000 */
.L_x_987:
[----:B------:R-:W-:Y:S05]  /*f810*/  BRA.DIV ~URZ, `(.L_x_937) ;  /* 0x000021727f007947 */ /* 0x000fea000b800000 */
[----:B----4-:R4:W1:Y:S02]  /*f820*/  SHFL.IDX PT, R0, R12, 0x2, 0x181f ;  /* 0x00581f000c007f89 */ /* 0x01086400000e0000 */
.L_x_988:
        /* <DEDUP_REMOVED lines=18> */
.L_x_939:
[----:B------:R-:W-:Y:S05]  /*f950*/  BSYNC B0 ;  /* 0x0000000000007941 */ /* 0x000fea0003800000 */
.L_x_938:
[----:B------:R-:W-:Y:S05]  /*f960*/  BRA.DIV ~URZ, `(.L_x_940) ;  /* 0x000020827f007947 */ /* 0x000fea000b800000 */
[----:B--2---:R2:W3:Y:S04]  /*f970*/  SHFL.IDX PT, R8, R9, 0x3, 0x181f ;  /* 0x00781f0009087f89 */ /* 0x0044e800000e0000 */
[----:B-1----:R2:W1:Y:S02]  /*f980*/  SHFL.IDX PT, R0, R12, 0x3, 0x181f ;  /* 0x00781f000c007f89 */ /* 0x00246400000e0000 */
.L_x_989:
[----:B------:R-:W-:-:S04]  /*f990*/  IADD3 R11, R11, 0x60, RZ ;  /* 0x000000600b0b7810 */ /* 0x000fc80007ffe0ff */
[----:B------:R-:W-:-:S13]  /*f9a0*/  ISETP.GE.AND P0, PT, R11, R10, PT ;  /* 0x0000000a0b00720c */ /* 0x000fda0003f06270 */
[----:B------:R-:W-:Y:S05]  /*f9b0*/  @P0 BRA `(.L_x_920) ;  /* 0x000000e000000947 */ /* 0x000fea0003800000 */
[----:B--234-:R-:W2:Y:S04]  /*f9c0*/  LDL R12, [R1+0x14] ;  /* 0x00001400010c7983 */ /* 0x01cea80000100800 */
[----:B------:R-:W3:Y:S01]  /*f9d0*/  LDL R9, [R1+0x10] ;  /* 0x0000100001097983 */ /* 0x000ee20000100800 */
        /* <DEDUP_REMOVED lines=12> */
.L_x_920:
[----:B------:R-:W-:Y:S05]  /*faa0*/  BSYNC B1 ;  /* 0x0000000000017941 */ /* 0x000fea0003800000 */
.L_x_904:
        /* <DEDUP_REMOVED lines=8> */
[----:B--2---:R-:W-:Y:S01]  /*fb30*/  IMAD.MOV.U32 R7, RZ, RZ, RZ ;  /* 0x000000ffff077224 */ /* 0x004fe200078e00ff */
[----:B----4-:R-:W-:-:S04]  /*fb40*/  LOP3.LUT R14, R0, 0x1f, RZ, 0xc0, !PT ;  /* 0x0000001f000e7812 */ /* 0x010fc800078ec0ff */
[----:B------:R-:W-:Y:S01]  /*fb50*/  ISETP.NE.AND P5, PT, R14, 0x1f, PT ;  /* 0x0000001f0e00780c */ /* 0x000fe20003fa5270 */
[----:B------:R-:W-:Y:S10]  /*fb60*/  BRA.DIV ~URZ, `(.L_x_942) ;  /* 0x00001f427f007947 */ /* 0x000ff4000b800000 */
[----:B------:R2:W4:Y:S02]  /*fb70*/  SHFL.IDX PT, R9, R86, RZ, 0x1f ;  /* 0x00001fff56097589 */ /* 0x00052400000e0000 */
.L_x_990:
[----:B------:R-:W-:Y:S05]  /*fb80*/  BRA.DIV ~URZ, `(.L_x_943) ;  /* 0x00001f927f007947 */ /* 0x000fea000b800000 */
[----:B---3--:R3:W2:Y:S02]  /*fb90*/  SHFL.IDX PT, R8, R86, 0x1, 0x1f ;  /* 0x00201f0056087f89 */ /* 0x0086a400000e0000 */
.L_x_991:
        /* <DEDUP_REMOVED lines=18> */
.L_x_992:
        /* <DEDUP_REMOVED lines=16> */
.L_x_993:
[----:B---3--:R-:W-:Y:S01]  /*fdc0*/  IMAD R0, R0, c[0x0][0x538], RZ ;  /* 0x00014e0000007a24 */ /* 0x008fe200078e02ff */
[----:B------:R-:W-:Y:S04]  /*fdd0*/  BSSY B1, `(.L_x_946) ;  /* 0x00000c5000017945 */ /* 0x000fe80003800000 */
[----:B--2---:R-:W-:-:S04]  /*fde0*/  IADD3 R8, R0, R8, RZ ;  /* 0x0000000800087210 */ /* 0x004fc80007ffe0ff */
[----:B----4-:R-:W-:-:S13]  /*fdf0*/  ISETP.GT.AND P6, PT, R8, R9, PT ;  /* 0x000000090800720c */ /* 0x010fda0003fc4270 */
[----:B------:R-:W-:Y:S05]  /*fe00*/  @P6 BRA `(.L_x_947) ;  /* 0x0000024000006947 */ /* 0x000fea0003800000 */
.L_x_951:
        /* <DEDUP_REMOVED lines=16> */
.L_x_994:
        /* <DEDUP_REMOVED lines=16> */
.L_x_995:
[----:B--2---:R-:W-:-:S05]  /*10010*/  IMAD R0, R0, c[0x0][0x538], RZ ;  /* 0x00014e0000007a24 */ /* 0x004fca00078e02ff */
[----:B------:R-:W-:-:S04]  /*10020*/  IADD3 R8, R0, R8, RZ ;  /* 0x0000000800087210 */ /* 0x000fc80007ffe0ff */
[----:B------:R-:W-:-:S13]  /*10030*/  ISETP.GT.AND P6, PT, R8, R9, PT ;  /* 0x000000090800720c */ /* 0x000fda0003fc4270 */
[----:B-1----:R-:W-:Y:S05]  /*10040*/  @!P6 BRA `(.L_x_951) ;  /* 0xfffffdc00000e947 */ /* 0x002fea000383ffff */
.L_x_947:
[----:B------:R-:W-:-:S05]  /*10050*/  IADD3 R11, -R0, R8, RZ ;  /* 0x00000008000b7210 */ /* 0x000fca0007ffe1ff */
[----:B------:R-:W-:-:S05]  /*10060*/  IMAD R0, R4, c[0x0][0x538], R11 ;  /* 0x00014e0004007a24 */ /* 0x000fca00078e020b */
[----:B------:R-:W-:Y:S01]  /*10070*/  ISETP.GT.AND P0, PT, R0, R9, PT ;  /* 0x000000090000720c */ /* 0x000fe20003f04270 */
[----:B------:R-:W-:-:S12]  /*10080*/  BRA.DIV ~URZ, `(.L_x_952) ;  /* 0x00001ed27f007947 */ /* 0x000fd8000b800000 */
[----:B------:R-:W-:-:S04]  /*10090*/  VOTE.ANY R12, PT, !P0 ;  /* 0x00000000000c7806 */ /* 0x000fc800040e0100 */
.L_x_996:
[----:B------:R-:W2:Y:S02]  /*100a0*/  POPC R8, R12 ;  /* 0x0000000c00087309 */ /* 0x000ea40000000000 */
[----:B--2---:R-:W-:Y:S01]  /*100b0*/  IADD3 R235, R8, R235, RZ ;  /* 0x000000eb08eb7210 */ /* 0x004fe20007ffe0ff */
[----:B------:R-:W-:Y:S05]  /*100c0*/  BRA.DIV ~URZ, `(.L_x_953) ;  /* 0x00001ee27f007947 */ /* 0x000fea000b800000 */
[----:B------:R2:W3:Y:S04]  /*100d0*/  SHFL.IDX PT, R10, R6, R8, 0x1f ;  /* 0x00001f08060a7589 */ /* 0x0004e800000e0000 */
[----:B------:R2:W4:Y:S02]  /*100e0*/  SHFL.IDX PT, R7, R7, R8, 0x1f ;  /* 0x00001f0807077589 */ /* 0x00052400000e0000 */
.L_x_997:
[----:B------:R-:W-:Y:S01]  /*100f0*/  ISETP.NE.AND P0, PT, R12, RZ, PT ;  /* 0x000000ff0c00720c */ /* 0x000fe20003f05270 */
[----:B------:R-:W-:-:S12]  /*10100*/  BSSY B0, `(.L_x_954) ;  /* 0x0000005000007945 */ /* 0x000fd80003800000 */
[----:B------:R-:W-:Y:S05]  /*10110*/  @!P0 BRA `(.L_x_955) ;  /* 0x0000003000008947 */ /* 0x000fea0003800000 */
[----:B------:R-:W-:Y:S01]  /*10120*/  IADD3 R3, R8, -0x1, RZ ;  /* 0xffffffff08037810 */ /* 0x000fe20007ffe0ff */
[----:B------:R-:W-:Y:S05]  /*10130*/  BRA.DIV ~URZ, `(.L_x_956) ;  /* 0x00001f427f007947 */ /* 0x000fea000b800000 */
[----:B------:R1:W2:Y:S02]  /*10140*/  SHFL.IDX PT, R13, R4, R3, 0x1f ;  /* 0x00001f03040d7589 */ /* 0x0002a400000e0000 */
.L_x_955:
[----:B------:R-:W-:Y:S05]  /*10150*/  BSYNC B0 ;  /* 0x0000000000007941 */ /* 0x000fea0003800000 */
.L_x_954:
        /* <DEDUP_REMOVED lines=66> */
.L_x_958:
        /* <DEDUP_REMOVED lines=66> */
.L_x_959:
[----:B------:R-:W-:Y:S05]  /*109a0*/  BSYNC B0 ;  /* 0x0000000000007941 */ /* 0x000fea0003800000 */
.L_x_957:
[----:B------:R-:W-:-:S04]  /*109b0*/  LOP3.LUT R2, RZ, R2, RZ, 0x33, !PT ;  /* 0x00000002ff027212 */ /* 0x000fc800078e33ff */
[----:B------:R-:W-:Y:S01]  /*109c0*/  IADD3 R233, R2, R10, RZ ;  /* 0x0000000a02e97210 */ /* 0x000fe20007ffe0ff */
[----:B------:R-:W-:Y:S05]  /*109d0*/  BRA `(.L_x_960) ;  /* 0x0000004000007947 */ /* 0x000fea0003800000 */
.L_x_948:
[----:B------:R-:W-:Y:S01]  /*109e0*/  IMAD.MOV.U32 R232, RZ, RZ, R9 ;  /* 0x000000ffffe87224 */ /* 0x000fe200078e0009 */
[----:B------:R-:W-:Y:S01]  /*109f0*/  MOV R234, RZ ;  /* 0x000000ff00ea7202 */ /* 0x000fe20000000f00 */
[----:B------:R-:W-:Y:S01]  /*10a00*/  IMAD.MOV.U32 R233, RZ, RZ, RZ ;  /* 0x000000ffffe97224 */ /* 0x000fe200078e00ff */
[----:B------:R-:W-:Y:S02]  /*10a10*/  MOV R235, c[0x0][0x53c] ;  /* 0x00014f0000eb7a02 */ /* 0x000fe40000000f00 */
.L_x_960:
[----:B------:R-:W-:Y:S05]  /*10a20*/  BSYNC B1 ;  /* 0x0000000000017941 */ /* 0x000fea0003800000 */
.L_x_946:
[----:B------:R-:W-:Y:S01]  /*10a30*/  WARPSYNC 0xffffffff ;  /* 0xffffffff00007948 */ /* 0x000fe20003800000 */
[----:B------:R-:W-:Y:S01]  /*10a40*/  BAR.SYNC.DEFER_BLOCKING 0x4, 0x100 ;  /* 0x0104000000007b1d */ /* 0x000fe20000010000 */
[----:B------:R-:W-:-:S13]  /*10a50*/  ISETP.NE.AND P0, PT, R14, RZ, PT ;  /* 0x000000ff0e00720c */ /* 0x000fda0003f05270 */
[----:B------:R2:W-:Y:S04]  /*10a60*/  @!P0 STS.128 [0x18100], R232 ;  /* 0x018100e8ff008388 */ /* 0x0005e80000000c00 */
[----:B------:R-:W-:Y:S06]  /*10a70*/  BAR.ARV 0x5, 0x100 ;  /* 0x0144000000007b1d */ /* 0x000fec0000002000 */
.L_x_941:
[----:B-1----:R-:W-:-:S13]  /*10a80*/  ISETP.GE.AND P0, PT, R235, c[0x0][0x53c], PT ;  /* 0x00014f00eb007a0c */ /* 0x002fda0003f06270 */
[----:B--23--:R-:W-:Y:S01]  /*10a90*/  @P0 CALL.REL.NOINC `(.L_x_961) ;  /* 0x0000001000000944 */ /* 0x00cfe20003c00000 */
[----:B------:R-:W-:Y:S05]  /*10aa0*/  BRA `(.L_x_962) ;  /* 0xffff0e7000007947 */ /* 0x000fea000383ffff */
.L_x_961:
[----:B------:R-:W-:Y:S05]  /*10ab0*/  EXIT ;  /* 0x000000000000794d */ /* 0x000fea0003800000 */
.L_x_864:
[----:B------:R-:W-:Y:S01]  /*10ac0*/  IMAD.MOV.U32 R0, RZ, RZ, R5 ;  /* 0x000000ffff007224 */ /* 0x000fe200078e0005 */
[----:B------:R-:W-:Y:S02]  /*10ad0*/  MOV R2, 0x1 ;  /* 0x0000000100027802 */ /* 0x000fe40000000f00 */
[----:B------:R-:W-:Y:S02]  /*10ae0*/  MOV R3, 0x10b00 ;  /* 0x00010b0000037802 */ /* 0x000fe40000000f00 */
[----:B--2---:R-:W-:Y:S05]  /*10af0*/  CALL.REL.NOINC `($__internal_20_$__cuda_sm70_shflsync_up_p) ;  /* 0x0000168000007944 */ /* 0x004fea0003c00000 */
[----:B------:R-:W-:Y:S01]  /*10b00*/  MOV R0, R4 ;  /* 0x0000000400007202 */ /* 0x000fe20000000f00 */
[----:B------:R-:W-:Y:S05]  /*10b10*/  BRA `(.L_x_963) ;  /* 0xfffef92000007947 */ /* 0x000fea000383ffff */
.L_x_865:
[----:B------:R-:W-:Y:S01]  /*10b20*/  IMAD.MOV.U32 R0, RZ, RZ, R5 ;  /* 0x000000ffff007224 */ /* 0x000fe200078e0005 */
[----:B------:R-:W-:Y:S02]  /*10b30*/  MOV R2, 0x2 ;  /* 0x0000000200027802 */ /* 0x000fe40000000f00 */
[----:B------:R-:W-:Y:S02]  /*10b40*/  MOV R3, 0x10b60 ;  /* 0x00010b6000037802 */ /* 0x000fe40000000f00 */
[----:B--2---:R-:W-:Y:S05]  /*10b50*/  CALL.REL.NOINC `($__internal_20_$__cuda_sm70_shflsync_up_p) ;  /* 0x0000162000007944 */ /* 0x004fea0003c00000 */
[----:B------:R-:W-:Y:S01]  /*10b60*/  SEL R0, R4, RZ, P4 ;  /* 0x000000ff04007207 */ /* 0x000fe20002000000 */
[----:B------:R-:W-:Y:S01]  /*10b70*/  IMAD.MOV.U32 R2, RZ, RZ, 0x4 ;  /* 0x00000004ff027424 */ /* 0x000fe200078e00ff */
[----:B------:R-:W-:-:S03]  /*10b80*/  MOV R3, 0x10bb0 ;  /* 0x00010bb000037802 */ /* 0x000fc60000000f00 */
[----:B------:R-:W-:Y:S02]  /*10b90*/  IMAD.IADD R0, R5, 0x1, R0 ;  /* 0x0000000105007824 */ /* 0x000fe400078e0200 */
[----:B------:R-:W-:Y:S05]  /*10ba0*/  CALL.REL.NOINC `($__internal_20_$__cuda_sm70_shflsync_up_p) ;  /* 0x000015d000007944 */ /* 0x000fea0003c00000 */
        /* <DEDUP_REMOVED lines=13> */
[----:B------:R-:W-:Y:S01]  /*10c80*/  IMAD.IADD R4, R0, 0x1, R4 ;  /* 0x0000000100047824 */ /* 0x000fe200078e0204 */
[----:B------:R-:W-:-:S03]  /*10c90*/  MOV R0, 0x1f ;  /* 0x0000001f00007802 */ /* 0x000fc60000000f00 */
[----:B------:R-:W-:Y:S02]  /*10ca0*/  IMAD.MOV.U32 R5, RZ, RZ, R4 ;  /* 0x000000ffff057224 */ /* 0x000fe400078e0004 */
[----:B------:R-:W-:Y:S05]  /*10cb0*/  CALL.REL.NOINC `($__internal_19_$__cuda_sm70_shflsync_idx_p) ;  /* 0x0000147000007944 */ /* 0x000fea0003c00000 */
[----:B------:R-:W-:Y:S05]  /*10cc0*/  BRA `(.L_x_964) ;  /* 0xfffef87000007947 */ /* 0x000fea000383ffff */
.L_x_867:
[----:B------:R-:W-:Y:S02]  /*10cd0*/  SEL R0, RZ, 0x1, P0 ;  /* 0x00000001ff007807 */ /* 0x000fe40000000000 */
[----:B------:R-:W-:Y:S02]  /*10ce0*/  MOV R2, 0x10d00 ;  /* 0x00010d0000027802 */ /* 0x000fe40000000f00 */
[----:B------:R-:W-:Y:S05]  /*10cf0*/  CALL.REL.NOINC `($__internal_21_$__cuda_sm70_votesync_ballot) ;  /* 0x000014f000007944 */ /* 0x000fea0003c00000 */
[----:B------:R-:W-:Y:S01]  /*10d00*/  MOV R10, R0 ;  /* 0x00000000000a7202 */ /* 0x000fe20000000f00 */
[----:B------:R-:W-:Y:S05]  /*10d10*/  BRA `(.L_x_965) ;  /* 0xfffef8b000007947 */ /* 0x000fea000383ffff */
.L_x_868:
[----:B------:R-:W-:Y:S01]  /*10d20*/  IMAD.MOV.U32 R5, RZ, RZ, R9 ;  /* 0x000000ffff057224 */ /* 0x000fe200078e0009 */
[----:B------:R-:W-:Y:S01]  /*10d30*/  MOV R3, R7 ;  /* 0x0000000700037202 */ /* 0x000fe20000000f00 */
[----:B------:R-:W-:Y:S01]  /*10d40*/  IMAD.MOV.U32 R0, RZ, RZ, 0x1f ;  /* 0x0000001fff007424 */ /* 0x000fe200078e00ff */
[----:B------:R-:W-:Y:S02]  /*10d50*/  MOV R2, 0x10d70 ;  /* 0x00010d7000027802 */ /* 0x000fe40000000f00 */
[----:B------:R-:W-:Y:S05]  /*10d60*/  CALL.REL.NOINC `($__internal_19_$__cuda_sm70_shflsync_idx_p) ;  /* 0x000013c000007944 */ /* 0x000fea0003c00000 */
[----:B------:R-:W-:Y:S01]  /*10d70*/  IMAD.MOV.U32 R233, RZ, RZ, R0 ;  /* 0x000000ffffe97224 */ /* 0x000fe200078e0000 */
[----:B------:R-:W-:Y:S01]  /*10d80*/  MOV R5, R8 ;  /* 0x0000000800057202 */ /* 0x000fe20000000f00 */
[----:B------:R-:W-:Y:S01]  /*10d90*/  IMAD.MOV.U32 R6, RZ, RZ, RZ ;  /* 0x000000ffff067224 */ /* 0x000fe200078e00ff */
[----:B------:R-:W-:Y:S01]  /*10da0*/  MOV R3, R7 ;  /* 0x0000000700037202 */ /* 0x000fe20000000f00 */
[----:B------:R-:W-:Y:S01]  /*10db0*/  IMAD.MOV.U32 R0, RZ, RZ, 0x1f ;  /* 0x0000001fff007424 */ /* 0x000fe200078e00ff */
[----:B------:R-:W-:-:S02]  /*10dc0*/  MOV R2, 0x10de0 ;  /* 0x00010de000027802 */ /* 0x000fc40000000f00 */
[----:B------:R-:W-:Y:S05]  /*10dd0*/  CALL.REL.NOINC `($__internal_19_$__cuda_sm70_shflsync_idx_p) ;  /* 0x0000135000007944 */ /* 0x000fea0003c00000 */
[----:B------:R-:W-:Y:S01]  /*10de0*/  MOV R9, R0 ;  /* 0x0000000000097202 */ /* 0x000fe20000000f00 */
[----:B------:R-:W-:Y:S05]  /*10df0*/  BRA `(.L_x_966) ;  /* 0xfffef83000007947 */ /* 0x000fea000383ffff */
.L_x_871:
[----:B------:R-:W-:Y:S01]  /*10e00*/  IMAD.MOV.U32 R5, RZ, RZ, R4 ;  /* 0x000000ffff057224 */ /* 0x000fe200078e0004 */
[----:B------:R-:W-:-:S02]  /*10e10*/  MOV R0, 0x1f ;  /* 0x0000001f00007802 */ /* 0x000fc40000000f00 */
[----:B------:R-:W-:Y:S02]  /*10e20*/  MOV R2, 0x10e40 ;  /* 0x00010e4000027802 */ /* 0x000fe40000000f00 */
[----:B-123--:R-:W-:Y:S05]  /*10e30*/  CALL.REL.NOINC `($__internal_19_$__cuda_sm70_shflsync_idx_p) ;  /* 0x000012f000007944 */ /* 0x00efea0003c00000 */
[----:B------:R-:W-:Y:S01]  /*10e40*/  MOV R6, R0 ;  /* 0x0000000000067202 */ /* 0x000fe20000000f00 */
[----:B------:R-:W-:Y:S05]  /*10e50*/  BRA `(.L_x_870) ;  /* 0xfffef83000007947 */ /* 0x000fea000383ffff */
.L_x_882:
[----:B------:R-:W-:Y:S01]  /*10e60*/  IMAD.MOV.U32 R5, RZ, RZ, R11 ;  /* 0x000000ffff057224 */ /* 0x000fe200078e000b */
[----:B------:R-:W-:Y:S01]  /*10e70*/  MOV R3, RZ ;  /* 0x000000ff00037202 */ /* 0x000fe20000000f00 */
[----:B------:R-:W-:Y:S01]  /*10e80*/  IMAD.MOV.U32 R0, RZ, RZ, 0x181f ;  /* 0x0000181fff007424 */ /* 0x000fe200078e00ff */
[----:B------:R-:W-:Y:S02]  /*10e90*/  MOV R2, 0x10eb0 ;  /* 0x00010eb000027802 */ /* 0x000fe40000000f00 */
[----:B------:R-:W-:Y:S05]  /*10ea0*/  CALL.REL.NOINC `($__internal_19_$__cuda_sm70_shflsync_idx_p) ;  /* 0x0000128000007944 */ /* 0x000fea0003c00000 */
[----:B------:R-:W-:Y:S01]  /*10eb0*/  MOV R8, R0 ;  /* 0x0000000000087202 */ /* 0x000fe20000000f00 */
[----:B------:R-:W-:Y:S05]  /*10ec0*/  BRA `(.L_x_967) ;  /* 0xffff1a4000007947 */ /* 0x000fea000383ffff */
.L_x_883:
[----:B------:R-:W-:Y:S01]  /*10ed0*/  IMAD.MOV.U32 R5, RZ, RZ, R14 ;  /* 0x000000ffff057224 */ /* 0x000fe200078e000e */
[----:B------:R-:W-:Y:S01]  /*10ee0*/  MOV R3, RZ ;  /* 0x000000ff00037202 */ /* 0x000fe20000000f00 */
[----:B------:R-:W-:Y:S01]  /*10ef0*/  IMAD.MOV.U32 R0, RZ, RZ, 0x181f ;  /* 0x0000181fff007424 */ /* 0x000fe200078e00ff */
[----:B------:R-:W-:Y:S02]  /*10f00*/  MOV R2, 0x10f20 ;  /* 0x00010f2000027802 */ /* 0x000fe40000000f00 */
[----:B-12---:R-:W-:Y:S05]  /*10f10*/  CALL.REL.NOINC `($__internal_19_$__cuda_sm70_shflsync_idx_p) ;  /* 0x0000121000007944 */ /* 0x006fea0003c00000 */
[----:B------:R-:W-:Y:S05]  /*10f20*/  BRA `(.L_x_968) ;  /* 0xffff1a0000007947 */ /* 0x000fea000383ffff */
.L_x_886:
[----:B--2---:R-:W-:Y:S01]  /*10f30*/  IMAD.MOV.U32 R5, RZ, RZ, R11 ;  /* 0x000000ffff057224 */ /* 0x004fe200078e000b */
[----:B------:R-:W-:Y:S01]  /*10f40*/  MOV R3, 0x1 ;  /* 0x0000000100037802 */ /* 0x000fe20000000f00 */
[----:B----4-:R-:W-:Y:S01]  /*10f50*/  IMAD.MOV.U32 R0, RZ, RZ, 0x181f ;  /* 0x0000181fff007424 */ /* 0x010fe200078e00ff */
[----:B------:R-:W-:-:S02]  /*10f60*/  MOV R2, 0x10f80 ;  /* 0x00010f8000027802 */ /* 0x000fc40000000f00 */
[----:B-1-3--:R-:W-:Y:S05]  /*10f70*/  CALL.REL.NOINC `($__internal_19_$__cuda_sm70_shflsync_idx_p) ;  /* 0x000011b000007944 */ /* 0x00afea0003c00000 */
[----:B------:R-:W-:Y:S01]  /*10f80*/  IMAD.MOV.U32 R8, RZ, RZ, R0 ;  /* 0x000000ffff087224 */ /* 0x000fe200078e0000 */
[----:B------:R-:W-:Y:S01]  /*10f90*/  MOV R3, 0x1 ;  /* 0x0000000100037802 */ /* 0x000fe20000000f00 */
[----:B------:R-:W-:Y:S01]  /*10fa0*/  IMAD.MOV.U32 R5, RZ, RZ, R14 ;  /* 0x000000ffff057224 */ /* 0x000fe200078e000e */
[----:B------:R-:W-:-:S02]  /*10fb0*/  MOV R0, 0x181f ;  /* 0x0000181f00007802 */ /* 0x000fc40000000f00 */
[----:B------:R-:W-:Y:S02]  /*10fc0*/  MOV R2, 0x10fe0 ;  /* 0x00010fe000027802 */ /* 0x000fe40000000f00 */
[----:B------:R-:W-:Y:S05]  /*10fd0*/  CALL.REL.NOINC `($__internal_19_$__cuda_sm70_shflsync_idx_p) ;  /* 0x0000115000007944 */ /* 0x000fea0003c00000 */
[----:B------:R-:W-:Y:S05]  /*10fe0*/  BRA `(.L_x_969) ;  /* 0xffff1ac000007947 */ /* 0x000fea000383ffff */
.L_x_889:
[----:B-1----:R-:W-:Y:S01]  /*10ff0*/  IMAD.MOV.U32 R5, RZ, RZ, R11 ;  /* 0x000000ffff057224 */ /* 0x002fe200078e000b */
[----:B------:R-:W-:Y:S01]  /*11000*/  MOV R3, 0x2 ;  /* 0x0000000200037802 */ /* 0x000fe20000000f00 */
[----:B----4-:R-:W-:Y:S01]  /*11010*/  IMAD.MOV.U32 R0, RZ, RZ, 0x181f ;  /* 0x0000181fff007424 */ /* 0x010fe200078e00ff */
[----:B------:R-:W-:Y:S02]  /*11020*/  MOV R2, 0x11040 ;  /* 0x0001104000027802 */ /* 0x000fe40000000f00 */
[----:B--23--:R-:W-:Y:S05]  /*11030*/  CALL.REL.NOINC `($__internal_19_$__cuda_sm70_shflsync_idx_p) ;  /* 0x000010f000007944 */ /* 0x00cfea0003c00000 */
[----:B------:R-:W-:Y:S01]  /*11040*/  MOV R8, R0 ;  /* 0x0000000000087202 */ /* 0x000fe20000000f00 */
[----:B------:R-:W-:Y:S05]  /*11050*/  BRA `(.L_x_970) ;  /* 0xffff1bc000007947 */ /* 0x000fea000383ffff */
.L_x_890:
[----:B------:R-:W-:Y:S01]  /*11060*/  IMAD.MOV.U32 R5, RZ, RZ, R14 ;  /* 0x000000ffff057224 */ /* 0x000fe200078e000e */
[----:B------:R-:W-:Y:S01]  /*11070*/  MOV R3, 0x2 ;  /* 0x0000000200037802 */ /* 0x000fe20000000f00 */
[----:B----4-:R-:W-:Y:S01]  /*11080*/  IMAD.MOV.U32 R0, RZ, RZ, 0x181f ;  /* 0x0000181fff007424 */ /* 0x010fe200078e00ff */
[----:B------:R-:W-:Y:S02]  /*11090*/  MOV R2, 0x110b0 ;  /* 0x000110b000027802 */ /* 0x000fe40000000f00 */
[----:B-123--:R-:W-:Y:S05]  /*110a0*/  CALL.REL.NOINC `($__internal_19_$__cuda_sm70_shflsync_idx_p) ;  /* 0x0000108000007944 */ /* 0x00efea0003c00000 */
[----:B------:R-:W-:Y:S05]  /*110b0*/  BRA `(.L_x_971) ;  /* 0xffff1b8000007947 */ /* 0x000fea000383ffff */
.L_x_893:
[----:B-1----:R-:W-:Y:S01]  /*110c0*/  IMAD.MOV.U32 R5, RZ, RZ, R11 ;  /* 0x000000ffff057224 */ /* 0x002fe200078e000b */
[----:B------:R-:W-:Y:S01]  /*110d0*/  MOV R3, 0x3 ;  /* 0x0000000300037802 */ /* 0x000fe20000000f00 */
[----:B------:R-:W-:Y:S01]  /*110e0*/  IMAD.MOV.U32 R0, RZ, RZ, 0x181f ;  /* 0x0000181fff007424 */ /* 0x000fe200078e00ff */
[----:B------:R-:W-:-:S02]  /*110f0*/  MOV R2, 0x11110 ;  /* 0x0001111000027802 */ /* 0x000fc40000000f00 */
[----:B--234-:R-:W-:Y:S05]  /*11100*/  CALL.REL.NOINC `($__internal_19_$__cuda_sm70_shflsync_idx_p) ;  /* 0x0000102000007944 */ /* 0x01cfea0003c00000 */
[----:B------:R-:W-:Y:S01]  /*11110*/  IMAD.MOV.U32 R6, RZ, RZ, R0 ;  /* 0x000000ffff067224 */ /* 0x000fe200078e0000 */
[----:B------:R-:W-:Y:S01]  /*11120*/  MOV R3, 0x3 ;  /* 0x0000000300037802 */ /* 0x000fe20000000f00 */
[----:B------:R-:W-:Y:S01]  /*11130*/  IMAD.MOV.U32 R5, RZ, RZ, R14 ;  /* 0x000000ffff057224 */ /* 0x000fe200078e000e */
[----:B------:R-:W-:-:S02]  /*11140*/  MOV R0, 0x181f ;  /* 0x0000181f00007802 */ /* 0x000fc40000000f00 */
[----:B------:R-:W-:Y:S02]  /*11150*/  MOV R2, 0x11170 ;  /* 0x0001117000027802 */ /* 0x000fe40000000f00 */
[----:B------:R-:W-:Y:S05]  /*11160*/  CALL.REL.NOINC `($__internal_19_$__cuda_sm70_shflsync_idx_p) ;  /* 0x00000fc000007944 */ /* 0x000fea0003c00000 */
[----:B------:R-:W-:Y:S05]  /*11170*/  BRA `(.L_x_972) ;  /* 0xffff1c4000007947 */ /* 0x000fea000383ffff */
.L_x_900:
[----:B------:R-:W-:Y:S01]  /*11180*/  IMAD.MOV.U32 R2, RZ, RZ, R226 ;  /* 0x000000ffff027224 */ /* 0x000fe200078e00e2 */
[----:B------:R-:W-:Y:S02]  /*11190*/  MOV R5, 0x2 ;  /* 0x0000000200057802 */ /* 0x000fe40000000f00 */
[----:B------:R-:W-:Y:S02]  /*111a0*/  MOV R3, 0x111c0 ;  /* 0x000111c000037802 */ /* 0x000fe40000000f00 */
[----:B------:R-:W-:Y:S05]  /*111b0*/  CALL.REL.NOINC `($__internal_18_$__cuda_sm70_shflsync_bfly_p) ;  /* 0x00000f2000007944 */ /* 0x000fea0003c00000 */
[----:B------:R-:W-:Y:S01]  /*111c0*/  MOV R0, R5 ;  /* 0x0000000500007202 */ /* 0x000fe20000000f00 */
[----:B------:R-:W-:Y:S05]  /*111d0*/  BRA `(.L_x_973) ;  /* 0xffffab5000007947 */ /* 0x000fea000383ffff */
.L_x_901:
[----:B------:R-:W-:Y:S01]  /*111e0*/  IMAD.MOV.U32 R2, RZ, RZ, R0 ;  /* 0x000000ffff027224 */ /* 0x000fe200078e0000 */
[----:B------:R-:W-:Y:S02]  /*111f0*/  MOV R5, 0x1 ;  /* 0x0000000100057802 */ /* 0x000fe40000000f00 */
[----:B------:R-:W-:Y:S02]  /*11200*/  MOV R3, 0x11220 ;  /* 0x0001122000037802 */ /* 0x000fe40000000f00 */
[----:B-1----:R-:W-:Y:S05]  /*11210*/  CALL.REL.NOINC `($__internal_18_$__cuda_sm70_shflsync_bfly_p) ;  /* 0x00000ec000007944 */ /* 0x002fea0003c00000 */
[----:B------:R-:W-:Y:S01]  /*11220*/  FADD.FTZ R0, R0, R5 ;  /* 0x0000000500007221 */ /* 0x000fe20000010000 */
[----:B------:R-:W-:Y:S02]  /*11230*/  MOV R2, R227 ;  /* 0x000000e300027202 */ /* 0x000fe40000000f00 */
[----:B------:R-:W-:-:S02]  /*11240*/  MOV R5, 0x2 ;  /* 0x0000000200057802 */ /* 0x000fc40000000f00 */
[----:B------:R-:W-:Y:S02]  /*11250*/  MOV R3, 0x11270 ;  /* 0x0001127000037802 */ /* 0x000fe40000000f00 */
[----:B------:R-:W-:Y:S05]  /*11260*/  CALL.REL.NOINC `($__internal_18_$__cuda_sm70_shflsync_bfly_p) ;  /* 0x00000e7000007944 */ /* 0x000fea0003c00000 */
[----:B------:R-:W-:Y:S01]  /*11270*/  FADD.FTZ R4, R227, R5 ;  /* 0x00000005e3047221 */ /* 0x000fe20000010000 */
[----:B------:R-:W-:Y:S02]  /*11280*/  MOV R5, 0x1 ;  /* 0x0000000100057802 */ /* 0x000fe40000000f00 */
[----:B------:R-:W-:Y:S02]  /*11290*/  MOV R3, 0x112c0 ;  /* 0x000112c000037802 */ /* 0x000fe40000000f00 */
[----:B------:R-:W-:Y:S02]  /*112a0*/  MOV R2, R4 ;  /* 0x0000000400027202 */ /* 0x000fe40000000f00 */
[----:B------:R-:W-:Y:S05]  /*112b0*/  CALL.REL.NOINC `($__internal_18_$__cuda_sm70_shflsync_bfly_p) ;  /* 0x00000e2000007944 */ /* 0x000fea0003c00000 */
[----:B------:R-:W-:Y:S01]  /*112c0*/  MOV R3, R5 ;  /* 0x0000000500037202 */ /* 0x000fe20000000f00 */
[----:B------:R-:W-:Y:S05]  /*112d0*/  BRA `(.L_x_974) ;  /* 0xffffaac000007947 */ /* 0x000fea000383ffff */
.L_x_908:
[----:B-1-34-:R-:W-:Y:S01]  /*112e0*/  IMAD.MOV.U32 R5, RZ, RZ, R12 ;  /* 0x000000ffff057224 */ /* 0x01afe200078e000c */
[----:B------:R-:W-:Y:S01]  /*112f0*/  MOV R3, RZ ;  /* 0x000000ff00037202 */ /* 0x000fe20000000f00 */
[----:B------:R-:W-:Y:S01]  /*11300*/  IMAD.MOV.U32 R0, RZ, RZ, 0x181f ;  /* 0x0000181fff007424 */ /* 0x000fe200078e00ff */
[----:B------:R-:W-:Y:S02]  /*11310*/  MOV R2, 0x11330 ;  /* 0x0001133000027802 */ /* 0x000fe40000000f00 */
[----:B------:R-:W-:Y:S05]  /*11320*/  CALL.REL.NOINC `($__internal_19_$__cuda_sm70_shflsync_idx_p) ;  /* 0x00000e0000007944 */ /* 0x000fea0003c00000 */
[----:B------:R-:W-:Y:S01]  /*11330*/  MOV R10, R0 ;  /* 0x00000000000a7202 */ /* 0x000fe20000000f00 */
[----:B------:R-:W-:Y:S05]  /*11340*/  BRA `(.L_x_975) ;  /* 0xffffc2a000007947 */ /* 0x000fea000383ffff */
.L_x_909:
[----:B------:R-:W-:Y:S01]  /*11350*/  IMAD.MOV.U32 R5, RZ, RZ, R13 ;  /* 0x000000ffff057224 */ /* 0x000fe200078e000d */
[----:B------:R-:W-:Y:S01]  /*11360*/  MOV R3, RZ ;  /* 0x000000ff00037202 */ /* 0x000fe20000000f00 */
[----:B------:R-:W-:Y:S01]  /*11370*/  IMAD.MOV.U32 R0, RZ, RZ, 0x181f ;  /* 0x0000181fff007424 */ /* 0x000fe200078e00ff */
[----:B------:R-:W-:-:S02]  /*11380*/  MOV R2, 0x113a0 ;  /* 0x000113a000027802 */ /* 0x000fc40000000f00 */
[----:B-12---:R-:W-:Y:S05]  /*11390*/  CALL.REL.NOINC `($__internal_19_$__cuda_sm70_shflsync_idx_p) ;  /* 0x00000d9000007944 */ /* 0x006fea0003c00000 */
[----:B------:R-:W-:Y:S05]  /*113a0*/  BRA `(.L_x_976) ;  /* 0xffffc26000007947 */ /* 0x000fea000383ffff */
.L_x_912:
[----:B------:R-:W-:Y:S01]  /*113b0*/  IMAD.MOV.U32 R5, RZ, RZ, R12 ;  /* 0x000000ffff057224 */ /* 0x000fe200078e000c */
[----:B--2---:R-:W-:Y:S01]  /*113c0*/  MOV R3, 0x1 ;  /* 0x0000000100037802 */ /* 0x004fe20000000f00 */
        /* <DEDUP_REMOVED lines=10> */
.L_x_915:
[----:B------:R-:W-:Y:S01]  /*11470*/  IMAD.MOV.U32 R5, RZ, RZ, R12 ;  /* 0x000000ffff057224 */ /* 0x000fe200078e000c */
[----:B-1----:R-:W-:Y:S01]  /*11480*/  MOV R3, 0x2 ;  /* 0x0000000200037802 */ /* 0x002fe20000000f00 */
[----:B----4-:R-:W-:Y:S01]  /*11490*/  IMAD.MOV.U32 R0, RZ, RZ, 0x181f ;  /* 0x0000181fff007424 */ /* 0x010fe200078e00ff */
[----:B------:R-:W-:Y:S02]  /*114a0*/  MOV R2, 0x114c0 ;  /* 0x000114c000027802 */ /* 0x000fe40000000f00 */
[----:B--23--:R-:W-:Y:S05]  /*114b0*/  CALL.REL.NOINC `($__internal_19_$__cuda_sm70_shflsync_idx_p) ;  /* 0x00000c7000007944 */ /* 0x00cfea0003c00000 */
[----:B------:R-:W-:Y:S01]  /*114c0*/  MOV R10, R0 ;  /* 0x00000000000a7202 */ /* 0x000fe20000000f00 */
[----:B------:R-:W-:Y:S05]  /*114d0*/  BRA `(.L_x_978) ;  /* 0xffffc3d000007947 */ /* 0x000fea000383ffff */
.L_x_916:
[----:B------:R-:W-:Y:S01]  /*114e0*/  IMAD.MOV.U32 R5, RZ, RZ, R13 ;  /* 0x000000ffff057224 */ /* 0x000fe200078e000d */
[----:B------:R-:W-:Y:S01]  /*114f0*/  MOV R3, 0x2 ;  /* 0x0000000200037802 */ /* 0x000fe20000000f00 */
[----:B----4-:R-:W-:Y:S01]  /*11500*/  IMAD.MOV.U32 R0, RZ, RZ, 0x181f ;  /* 0x0000181fff007424 */ /* 0x010fe200078e00ff */
[----:B------:R-:W-:Y:S02]  /*11510*/  MOV R2, 0x11530 ;  /* 0x0001153000027802 */ /* 0x000fe40000000f00 */
[----:B-123--:R-:W-:Y:S05]  /*11520*/  CALL.REL.NOINC `($__internal_19_$__cuda_sm70_shflsync_idx_p) ;  /* 0x00000c0000007944 */ /* 0x00efea0003c00000 */
[----:B------:R-:W-:Y:S05]  /*11530*/  BRA `(.L_x_979) ;  /* 0xffffc39000007947 */ /* 0x000fea000383ffff */
.L_x_919:
[----:B------:R-:W-:Y:S01]  /*11540*/  IMAD.MOV.U32 R5, RZ, RZ, R12 ;  /* 0x000000ffff057224 */ /* 0x000fe200078e000c */
[----:B-1----:R-:W-:Y:S01]  /*11550*/  MOV R3, 0x3 ;  /* 0x0000000300037802 */ /* 0x002fe20000000f00 */
        /* <DEDUP_REMOVED lines=10> */
.L_x_921:
[----:B------:R-:W-:Y:S01]  /*11600*/  IMAD.MOV.U32 R5, RZ, RZ, R12 ;  /* 0x000000ffff057224 */ /* 0x000fe200078e000c */
[----:B------:R-:W-:Y:S01]  /*11610*/  MOV R3, RZ ;  /* 0x000000ff00037202 */ /* 0x000fe20000000f00 */
[----:B------:R-:W-:Y:S01]  /*11620*/  IMAD.MOV.U32 R0, RZ, RZ, 0x1c1f ;  /* 0x00001c1fff007424 */ /* 0x000fe200078e00ff */
[----:B------:R-:W-:Y:S02]  /*11630*/  MOV R2, 0x11650 ;  /* 0x0001165000027802 */ /* 0x000fe40000000f00 */
[----:B------:R-:W-:Y:S05]  /*11640*/  CALL.REL.NOINC `($__internal_19_$__cuda_sm70_shflsync_idx_p) ;  /* 0x00000ae000007944 */ /* 0x000fea0003c00000 */
[----:B------:R-:W-:Y:S01]  /*11650*/  MOV R4, R0 ;  /* 0x0000000000047202 */ /* 0x000fe20000000f00 */
[----:B------:R-:W-:Y:S05]  /*11660*/  BRA `(.L_x_981) ;  /* 0xffffc71000007947 */ /* 0x000fea000383ffff */
.L_x_922:
[----:B------:R-:W-:Y:S01]  /*11670*/  IMAD.MOV.U32 R5, RZ, RZ, R33 ;  /* 0x000000ffff057224 */ /* 0x000fe200078e0021 */
[----:B------:R-:W-:Y:S01]  /*11680*/  MOV R3, RZ ;  /* 0x000000ff00037202 */ /* 0x000fe20000000f00 */
[----:B------:R-:W-:Y:S01]  /*11690*/  IMAD.MOV.U32 R0, RZ, RZ, 0x1c1f ;  /* 0x00001c1fff007424 */ /* 0x000fe200078e00ff */
[----:B------:R-:W-:Y:S02]  /*116a0*/  MOV R2, 0x116c0 ;  /* 0x000116c000027802 */ /* 0x000fe40000000f00 */
[----:B-12---:R-:W-:Y:S05]  /*116b0*/  CALL.REL.NOINC `($__internal_19_$__cuda_sm70_shflsync_idx_p) ;  /* 0x00000a7000007944 */ /* 0x006fea0003c00000 */
[----:B------:R-:W-:Y:S05]  /*116c0*/  BRA `(.L_x_982) ;  /* 0xffffc6d000007947 */ /* 0x000fea000383ffff */
.L_x_925:
[----:B------:R-:W-:Y:S01]  /*116d0*/  IMAD.MOV.U32 R5, RZ, RZ, R12 ;  /* 0x000000ffff057224 */ /* 0x000fe200078e000c */
[----:B----4-:R-:W-:Y:S01]  /*116e0*/  MOV R3, 0x1 ;  /* 0x0000000100037802 */ /* 0x010fe20000000f00 */
[----:B------:R-:W-:Y:S01]  /*116f0*/  IMAD.MOV.U32 R0, RZ, RZ, 0x1c1f ;  /* 0x00001c1fff007424 */ /* 0x000fe200078e00ff */
[----:B------:R-:W-:-:S02]  /*11700*/  MOV R2, 0x11720 ;  /* 0x0001172000027802 */ /* 0x000fc40000000f00 */
[----:B-123--:R-:W-:Y:S05]  /*11710*/  CALL.REL.NOINC `($__internal_19_$__cuda_sm70_shflsync_idx_p) ;  /* 0x00000a1000007944 */ /* 0x00efea0003c00000 */
[----:B------:R-:W-:Y:S01]  /*11720*/  IMAD.MOV.U32 R4, RZ, RZ, R0 ;  /* 0x000000ffff047224 */ /* 0x000fe200078e0000 */
[----:B------:R-:W-:Y:S01]  /*11730*/  MOV R3, 0x1 ;  /* 0x0000000100037802 */ /* 0x000fe20000000f00 */
[----:B------:R-:W-:Y:S01]  /*11740*/  IMAD.MOV.U32 R5, RZ, RZ, R33 ;  /* 0x000000ffff057224 */ /* 0x000fe200078e0021 */
[----:B------:R-:W-:-:S02]  /*11750*/  MOV R0, 0x1c1f ;  /* 0x00001c1f00007802 */ /* 0x000fc40000000f00 */
[----:B------:R-:W-:Y:S02]  /*11760*/  MOV R2, 0x11780 ;  /* 0x0001178000027802 */ /* 0x000fe40000000f00 */
[----:B------:R-:W-:Y:S05]  /*11770*/  CALL.REL.NOINC `($__internal_19_$__cuda_sm70_shflsync_idx_p) ;  /* 0x000009b000007944 */ /* 0x000fea0003c00000 */
[----:B------:R-:W-:Y:S05]  /*11780*/  BRA `(.L_x_983) ;  /* 0xffffcf8000007947 */ /* 0x000fea000383ffff */
.L_x_929:
[----:B------:R-:W-:Y:S01]  /*11790*/  IMAD.MOV.U32 R5, RZ, RZ, R9 ;  /* 0x000000ffff057224 */ /* 0x000fe200078e0009 */
[----:B------:R-:W-:Y:S01]  /*117a0*/  MOV R3, RZ ;  /* 0x000000ff00037202 */ /* 0x000fe20000000f00 */
[----:B------:R-:W-:Y:S01]  /*117b0*/  IMAD.MOV.U32 R0, RZ, RZ, 0x181f ;  /* 0x0000181fff007424 */ /* 0x000fe200078e00ff */
[----:B------:R-:W-:Y:S02]  /*117c0*/  MOV R2, 0x117e0 ;  /* 0x000117e000027802 */ /* 0x000fe40000000f00 */
[----:B------:R-:W-:Y:S05]  /*117d0*/  CALL.REL.NOINC `($__internal_19_$__cuda_sm70_shflsync_idx_p) ;  /* 0x0000095000007944 */ /* 0x000fea0003c00000 */
[----:B------:R-:W-:Y:S01]  /*117e0*/  MOV R8, R0 ;  /* 0x0000000000087202 */ /* 0x000fe20000000f00 */
[----:B------:R-:W-:Y:S05]  /*117f0*/  BRA `(.L_x_984) ;  /* 0xffffdd4000007947 */ /* 0x000fea000383ffff */
.L_x_930:
[----:B------:R-:W-:Y:S01]  /*11800*/  IMAD.MOV.U32 R5, RZ, RZ, R12 ;  /* 0x000000ffff057224 */ /* 0x000fe200078e000c */
[----:B------:R-:W-:Y:S01]  /*11810*/  MOV R3, RZ ;  /* 0x000000ff00037202 */ /* 0x000fe20000000f00 */
[----:B------:R-:W-:Y:S01]  /*11820*/  IMAD.MOV.U32 R0, RZ, RZ, 0x181f ;  /* 0x0000181fff007424 */ /* 0x000fe200078e00ff */
[----:B------:R-:W-:Y:S02]  /*11830*/  MOV R2, 0x11850 ;  /* 0x0001185000027802 */ /* 0x000fe40000000f00 */
[----:B-12---:R-:W-:Y:S05]  /*11840*/  CALL.REL.NOINC `($__internal_19_$__cuda_sm70_shflsync_idx_p) ;  /* 0x000008e000007944 */ /* 0x006fea0003c00000 */
[----:B------:R-:W-:Y:S05]  /*11850*/  BRA `(.L_x_985) ;  /* 0xffffdd0000007947 */ /* 0x000fea000383ffff */
.L_x_933:
        /* <DEDUP_REMOVED lines=12> */
.L_x_936:
[----:B-1----:R-:W-:Y:S01]  /*11920*/  IMAD.MOV.U32 R5, RZ, RZ, R9 ;  /* 0x000000ffff057224 */ /* 0x002fe200078e0009 */
[----:B------:R-:W-:Y:S01]  /*11930*/  MOV R3, 0x2 ;  /* 0x0000000200037802 */ /* 0x000fe20000000f00 */
[----:B----4-:R-:W-:Y:S01]  /*11940*/  IMAD.MOV.U32 R0, RZ, RZ, 0x181f ;  /* 0x0000181fff007424 */ /* 0x010fe200078e00ff */
[----:B------:R-:W-:Y:S02]  /*11950*/  MOV R2, 0x11970 ;  /* 0x0001197000027802 */ /* 0x000fe40000000f00 */
[----:B--23--:R-:W-:Y:S05]  /*11960*/  CALL.REL.NOINC `($__internal_19_$__cuda_sm70_shflsync_idx_p) ;  /* 0x000007c000007944 */ /* 0x00cfea0003c00000 */
[----:B------:R-:W-:Y:S01]  /*11970*/  MOV R8, R0 ;  /* 0x0000000000087202 */ /* 0x000fe20000000f00 */
[----:B------:R-:W-:Y:S05]  /*11980*/  BRA `(.L_x_987) ;  /* 0xffffde8000007947 */ /* 0x000fea000383ffff */
.L_x_937:
[----:B------:R-:W-:Y:S01]  /*11990*/  IMAD.MOV.U32 R5, RZ, RZ, R12 ;  /* 0x000000ffff057224 */ /* 0x000fe200078e000c */
[----:B------:R-:W-:Y:S01]  /*119a0*/  MOV R3, 0x2 ;  /* 0x0000000200037802 */ /* 0x000fe20000000f00 */
[----:B----4-:R-:W-:Y:S01]  /*119b0*/  IMAD.MOV.U32 R0, RZ, RZ, 0x181f ;  /* 0x0000181fff007424 */ /* 0x010fe200078e00ff */
[----:B------:R-:W-:Y:S02]  /*119c0*/  MOV R2, 0x119e0 ;  /* 0x000119e000027802 */ /* 0x000fe40000000f00 */
[----:B-123--:R-:W-:Y:S05]  /*119d0*/  CALL.REL.NOINC `($__internal_19_$__cuda_sm70_shflsync_idx_p) ;  /* 0x0000075000007944 */ /* 0x00efea0003c00000 */
[----:B------:R-:W-:Y:S05]  /*119e0*/  BRA `(.L_x_988) ;  /* 0xffffde4000007947 */ /* 0x000fea000383ffff */
.L_x_940:
        /* <DEDUP_REMOVED lines=12> */
.L_x_942:
[----:B---3--:R-:W-:Y:S01]  /*11ab0*/  IMAD.MOV.U32 R5, RZ, RZ, R86 ;  /* 0x000000ffff057224 */ /* 0x008fe200078e0056 */
[----:B------:R-:W-:Y:S01]  /*11ac0*/  MOV R3, RZ ;  /* 0x000000ff00037202 */ /* 0x000fe20000000f00 */
[----:B------:R-:W-:Y:S01]  /*11ad0*/  IMAD.MOV.U32 R0, RZ, RZ, 0x1f ;  /* 0x0000001fff007424 */ /* 0x000fe200078e00ff */
[----:B------:R-:W-:Y:S02]  /*11ae0*/  MOV R2, 0x11b00 ;  /* 0x00011b0000027802 */ /* 0x000fe40000000f00 */
[----:B-1----:R-:W-:Y:S05]  /*11af0*/  CALL.REL.NOINC `($__internal_19_$__cuda_sm70_shflsync_idx_p) ;  /* 0x0000063000007944 */ /* 0x002fea0003c00000 */
[----:B------:R-:W-:Y:S01]  /*11b00*/  MOV R9, R0 ;  /* 0x0000000000097202 */ /* 0x000fe20000000f00 */
[----:B------:R-:W-:Y:S05]  /*11b10*/  BRA `(.L_x_990) ;  /* 0xffffe06000007947 */ /* 0x000fea000383ffff */
.L_x_943:
[----:B---3--:R-:W-:Y:S01]  /*11b20*/  IMAD.MOV.U32 R5, RZ, RZ, R86 ;  /* 0x000000ffff057224 */ /* 0x008fe200078e0056 */
[----:B------:R-:W-:Y:S01]  /*11b30*/  MOV R3, 0x1 ;  /* 0x0000000100037802 */ /* 0x000fe20000000f00 */
[----:B------:R-:W-:Y:S01]  /*11b40*/  IMAD.MOV.U32 R0, RZ, RZ, 0x1f ;  /* 0x0000001fff007424 */ /* 0x000fe200078e00ff */
[----:B------:R-:W-:Y:S02]  /*11b50*/  MOV R2, 0x11b70 ;  /* 0x00011b7000027802 */ /* 0x000fe40000000f00 */
[----:B-12-4-:R-:W-:Y:S05]  /*11b60*/  CALL.REL.NOINC `($__internal_19_$__cuda_sm70_shflsync_idx_p) ;  /* 0x000005c000007944 */ /* 0x016fea0003c00000 */
[----:B------:R-:W-:Y:S01]  /*11b70*/  MOV R8, R0 ;  /* 0x0000000000087202 */ /* 0x000fe20000000f00 */
[----:B------:R-:W-:Y:S05]  /*11b80*/  BRA `(.L_x_991) ;  /* 0xffffe01000007947 */ /* 0x000fea000383ffff */
.L_x_944:
[----:B------:R-:W-:Y:S02]  /*11b90*/  MOV R2, 0x1 ;  /* 0x0000000100027802 */ /* 0x000fe40000000f00 */
[----:B------:R-:W-:-:S02]  /*11ba0*/  MOV R3, 0x11bc0 ;  /* 0x00011bc000037802 */ /* 0x000fc40000000f00 */
[----:B--234-:R-:W-:Y:S05]  /*11bb0*/  CALL.REL.NOINC `($__internal_20_$__cuda_sm70_shflsync_up_p) ;  /* 0x000005c000007944 */ /* 0x01cfea0003c00000 */
[----:B------:R-:W-:Y:S05]  /*11bc0*/  BRA `(.L_x_992) ;  /* 0xffffe0f000007947 */ /* 0x000fea000383ffff */
.L_x_945:
[----:B------:R-:W-:Y:S02]  /*11bd0*/  MOV R2, 0x2 ;  /* 0x0000000200027802 */ /* 0x000fe40000000f00 */
[----:B------:R-:W-:-:S02]  /*11be0*/  MOV R3, 0x11c00 ;  /* 0x00011c0000037802 */ /* 0x000fc40000000f00 */
[----:B--2-4-:R-:W-:Y:S05]  /*11bf0*/  CALL.REL.NOINC `($__internal_20_$__cuda_sm70_shflsync_up_p) ;  /* 0x0000058000007944 */ /* 0x014fea0003c00000 */
[----:B------:R-:W-:Y:S01]  /*11c00*/  SEL R3, R4, RZ, P1 ;  /* 0x000000ff04037207 */ /* 0x000fe20000800000 */
[----:B------:R-:W-:-:S04]  /*11c10*/  IMAD.MOV.U32 R2, RZ, RZ, 0x4 ;  /* 0x00000004ff027424 */ /* 0x000fc800078e00ff */
[----:B------:R-:W-:Y:S01]  /*11c20*/  IMAD.IADD R0, R0, 0x1, R3 ;  /* 0x0000000100007824 */ /* 0x000fe200078e0203 */
[----:B------:R-:W-:Y:S02]  /*11c30*/  MOV R3, 0x11c50 ;  /* 0x00011c5000037802 */ /* 0x000fe40000000f00 */
        /* <DEDUP_REMOVED lines=19> */
.L_x_949:
[----:B------:R-:W-:Y:S02]  /*11d70*/  MOV R2, 0x1 ;  /* 0x0000000100027802 */ /* 0x000fe40000000f00 */
[----:B------:R-:W-:Y:S02]  /*11d80*/  MOV R3, 0x11da0 ;  /* 0x00011da000037802 */ /* 0x000fe40000000f00 */
[----:B------:R-:W-:Y:S05]  /*11d90*/  CALL.REL.NOINC `($__internal_20_$__cuda_sm70_shflsync_up_p) ;  /* 0x000003e000007944 */ /* 0x000fea0003c00000 */
[----:B------:R-:W-:Y:S01]  /*11da0*/  MOV R2, R4 ;  /* 0x0000000400027202 */ /* 0x000fe20000000f00 */
[----:B------:R-:W-:Y:S05]  /*11db0*/  BRA `(.L_x_994) ;  /* 0xffffe15000007947 */ /* 0x000fea000383ffff */
.L_x_950:
[----:B------:R-:W-:Y:S02]  /*11dc0*/  MOV R2, 0x2 ;  /* 0x0000000200027802 */ /* 0x000fe40000000f00 */
        /* <DEDUP_REMOVED lines=25> */
.L_x_952:
[----:B------:R-:W-:Y:S02]  /*11f60*/  SEL R0, RZ, 0x1, P0 ;  /* 0x00000001ff007807 */ /* 0x000fe40000000000 */
[----:B------:R-:W-:Y:S02]  /*11f70*/  MOV R2, 0x11f90 ;  /* 0x00011f9000027802 */ /* 0x000fe40000000f00 */
[----:B-1----:R-:W-:Y:S05]  /*11f80*/  CALL.REL.NOINC `($__internal_21_$__cuda_sm70_votesync_ballot) ;  /* 0x0000026000007944 */ /* 0x002fea0003c00000 */
[----:B------:R-:W-:Y:S01]  /*11f90*/  MOV R12, R0 ;  /* 0x00000000000c7202 */ /* 0x000fe20000000f00 */
[----:B------:R-:W-:Y:S05]  /*11fa0*/  BRA `(.L_x_996) ;  /* 0xffffe0f000007947 */ /* 0x000fea000383ffff */
.L_x_953:
[----:B------:R-:W-:Y:S01]  /*11fb0*/  IMAD.MOV.U32 R5, RZ, RZ, R6 ;  /* 0x000000ffff057224 */ /* 0x000fe200078e0006 */
[----:B------:R-:W-:Y:S01]  /*11fc0*/  MOV R3, R8 ;  /* 0x0000000800037202 */ /* 0x000fe20000000f00 */
[----:B------:R-:W-:Y:S01]  /*11fd0*/  IMAD.MOV.U32 R0, RZ, RZ, 0x1f ;  /* 0x0000001fff007424 */ /* 0x000fe200078e00ff */
[----:B------:R-:W-:Y:S02]  /*11fe0*/  MOV R2, 0x12000 ;  /* 0x0001200000027802 */ /* 0x000fe40000000f00 */
[----:B-1----:R-:W-:Y:S05]  /*11ff0*/  CALL.REL.NOINC `($__internal_19_$__cuda_sm70_shflsync_idx_p) ;  /* 0x0000013000007944 */ /* 0x002fea0003c00000 */
[----:B------:R-:W-:Y:S01]  /*12000*/  IMAD.MOV.U32 R10, RZ, RZ, R0 ;  /* 0x000000ffff0a7224 */ /* 0x000fe200078e0000 */
[----:B------:R-:W-:Y:S01]  /*12010*/  MOV R3, R8 ;  /* 0x0000000800037202 */ /* 0x000fe20000000f00 */
[----:B------:R-:W-:Y:S01]  /*12020*/  IMAD.MOV.U32 R5, RZ, RZ, R7 ;  /* 0x000000ffff057224 */ /* 0x000fe200078e0007 */
[----:B------:R-:W-:Y:S02]  /*12030*/  MOV R0, 0x1f ;  /* 0x0000001f00007802 */ /* 0x000fe40000000f00 */
[----:B------:R-:W-:-:S02]  /*12040*/  MOV R2, 0x12060 ;  /* 0x0001206000027802 */ /* 0x000fc40000000f00 */
[----:B------:R-:W-:Y:S05]  /*12050*/  CALL.REL.NOINC `($__internal_19_$__cuda_sm70_shflsync_idx_p) ;  /* 0x000000d000007944 */ /* 0x000fea0003c00000 */
[----:B------:R-:W-:Y:S01]  /*12060*/  MOV R7, R0 ;  /* 0x0000000000077202 */ /* 0x000fe20000000f00 */
[----:B------:R-:W-:Y:S05]  /*12070*/  BRA `(.L_x_997) ;  /* 0xffffe07000007947 */ /* 0x000fea000383ffff */
.L_x_956:
[----:B------:R-:W-:Y:S01]  /*12080*/  IMAD.MOV.U32 R5, RZ, RZ, R4 ;  /* 0x000000ffff057224 */ /* 0x000fe200078e0004 */
[----:B------:R-:W-:-:S02]  /*12090*/  MOV R0, 0x1f ;  /* 0x0000001f00007802 */ /* 0x000fc40000000f00 */
[----:B------:R-:W-:Y:S02]  /*120a0*/  MOV R2, 0x120c0 ;  /* 0x000120c000027802 */ /* 0x000fe40000000f00 */
[----:B-1234-:R-:W-:Y:S05]  /*120b0*/  CALL.REL.NOINC `($__internal_19_$__cuda_sm70_shflsync_idx_p) ;  /* 0x0000007000007944 */ /* 0x01efea0003c00000 */
[----:B------:R-:W-:Y:S01]  /*120c0*/  MOV R13, R0 ;  /* 0x00000000000d7202 */ /* 0x000fe20000000f00 */
[----:B------:R-:W-:Y:S05]  /*120d0*/  BRA `(.L_x_955) ;  /* 0xffffe07000007947 */ /* 0x000fea000383ffff */
        .weak           $__internal_18_$__cuda_sm70_shflsync_bfly_p
        .type           $__internal_18_$__cuda_sm70_shflsync_bfly_p,@function
        .size           $__internal_18_$__cuda_sm70_shflsync_bfly_p,($__internal_19_$__cuda_sm70_shflsync_idx_p - $__internal_18_$__cuda_sm70_shflsync_bfly_p)
$__internal_18_$__cuda_sm70_shflsync_bfly_p:
[----:B------:R-:W-:Y:S04]  /*120e0*/  WARPSYNC R6 ;  /* 0x0000000600007348 */ /* 0x000fe80003800000 */
[----:B------:R1:W2:Y:S02]  /*120f0*/  SHFL.BFLY PT, R5, R2, R5, R7 ;  /* 0x0c00000502057389 */ /* 0x0002a400000e0007 */
[----:B-1----:R-:W-:Y:S02]  /*12100*/  MOV R2, R3 ;  /* 0x0000000300027202 */ /* 0x002fe40000000f00 */
[----:B------:R-:W-:-:S04]  /*12110*/  MOV R3, 0x0 ;  /* 0x0000000000037802 */ /* 0x000fc80000000f00 */
[----:B--2---:R-:W-:Y:S05]  /*12120*/  RET.REL.NODEC R2 `(_ZN7cutlass13device_kernelIN5flash19enable_sm80_to_sm89INS1_16FlashAttnFwdSm80INS1_25CollectiveMainloopFwdSm80ILi8ELi1ELb0EN4cute5tupleIJNS5_1CILi128EEENS7_ILi64EEENS7_ILi192EEEEEELi192ENS_10bfloat16_tEfNS_4arch4Sm80ELb1ELb0ELb1ELb1ELb0ELb0ELb1ELb1EEENS1_21CollectiveEpilogueFwdINS6_IJS8_SA_S9_EEENS6_IJNS7_ILi1EEESI_SI_EEESC_SE_Li256ELb1ELb1ELb1ELb0EEENS1_36VarlenDynamicPersistentTileSchedulerILi128ELi64ELi256ELi256ELb1ELb1ELb0ELb1ELb1ELb1EEEEEEEEEvNT_6ParamsE) ;  /* 0xfffeded002007950 */ /* 0x004fea0003c3ffff */
        .weak           $__internal_19_$__cuda_sm70_shflsync_idx_p
        .type           $__internal_19_$__cuda_sm70_shflsync_idx_p,@function
        .size           $__internal_19_$__cuda_sm70_shflsync_idx_p,($__internal_20_$__cuda_sm70_shflsync_up_p - $__internal_19_$__cuda_sm70_shflsync_idx_p)
$__internal_19_$__cuda_sm70_shflsync_idx_p:
[----:B------:R-:W-:-:S04]  /*12130*/  MOV R87, 0xffffffff ;  /* 0xffffffff00577802 */ /* 0x000fc80000000f00 */
[----:B------:R-:W-:Y:S04]  /*12140*/  WARPSYNC R87 ;  /* 0x0000005700007348 */ /* 0x000fe80003800000 */
[----:B------:R1:W2:Y:S02]  /*12150*/  SHFL.IDX PT, R0, R5, R3, R0 ;  /* 0x0000000305007389 */ /* 0x0002a400000e0000 */
[----:B-1----:R-:W-:-:S04]  /*12160*/  MOV R3, 0x0 ;  /* 0x0000000000037802 */ /* 0x002fc80000000f00 */
[----:B--2---:R-:W-:Y:S05]  /*12170*/  RET.REL.NODEC R2 `(_ZN7cutlass13device_kernelIN5flash19enable_sm80_to_sm89INS1_16FlashAttnFwdSm80INS1_25CollectiveMainloopFwdSm80ILi8ELi1ELb0EN4cute5tupleIJNS5_1CILi128EEENS7_ILi64EEENS7_ILi192EEEEEELi192ENS_10bfloat16_tEfNS_4arch4Sm80ELb1ELb0ELb1ELb1ELb0ELb0ELb1ELb1EEENS1_21CollectiveEpilogueFwdINS6_IJS8_SA_S9_EEENS6_IJNS7_ILi1EEESI_SI_EEESC_SE_Li256ELb1ELb1ELb1ELb0EEENS1_36VarlenDynamicPersistentTileSchedulerILi128ELi64ELi256ELi256ELb1ELb1ELb0ELb1ELb1ELb1EEEEEEEEEvNT_6ParamsE) ;  /* 0xfffede8002007950 */ /* 0x004fea0003c3ffff */
        .weak           $__internal_20_$__cuda_sm70_shflsync_up_p
        .type           $__internal_20_$__cuda_sm70_shflsync_up_p,@function
        .size           $__internal_20_$__cuda_sm70_shflsync_up_p,($__internal_21_$__cuda_sm70_votesync_ballot - $__internal_20_$__cuda_sm70_shflsync_up_p)
$__internal_20_$__cuda_sm70_shflsync_up_p:
[----:B------:R-:W-:Y:S02]  /*12180*/  IMAD.MOV.U32 R4, RZ, RZ, RZ ;  /* 0x000000ffff047224 */ /* 0x000fe400078e00ff */
[----:B------:R-:W-:-:S04]  /*12190*/  IMAD.MOV.U32 R10, RZ, RZ, -0x1 ;  /* 0xffffffffff0a7424 */ /* 0x000fc800078e00ff */
[----:B------:R-:W-:Y:S04]  /*121a0*/  WARPSYNC R10 ;  /* 0x0000000a00007348 */ /* 0x000fe80003800000 */
[----:B------:R1:W2:Y:S02]  /*121b0*/  SHFL.UP PT, R4, R0, R2, R4 ;  /* 0x0400000200047389 */ /* 0x0002a400000e0004 */
[----:B-1----:R-:W-:Y:S02]  /*121c0*/  MOV R2, R3 ;  /* 0x0000000300027202 */ /* 0x002fe40000000f00 */
[----:B------:R-:W-:-:S04]  /*121d0*/  MOV R3, 0x0 ;  /* 0x0000000000037802 */ /* 0x000fc80000000f00 */
[----:B--2---:R-:W-:Y:S05]  /*121e0*/  RET.REL.NODEC R2 `(_ZN7cutlass13device_kernelIN5flash19enable_sm80_to_sm89INS1_16FlashAttnFwdSm80INS1_25CollectiveMainloopFwdSm80ILi8ELi1ELb0EN4cute5tupleIJNS5_1CILi128EEENS7_ILi64EEENS7_ILi192EEEEEELi192ENS_10bfloat16_tEfNS_4arch4Sm80ELb1ELb0ELb1ELb1ELb0ELb0ELb1ELb1EEENS1_21CollectiveEpilogueFwdINS6_IJS8_SA_S9_EEENS6_IJNS7_ILi1EEESI_SI_EEESC_SE_Li256ELb1ELb1ELb1ELb0EEENS1_36VarlenDynamicPersistentTileSchedulerILi128ELi64ELi256ELi256ELb1ELb1ELb0ELb1ELb1ELb1EEEEEEEEEvNT_6ParamsE) ;  /* 0xfffede1002007950 */ /* 0x004fea0003c3ffff */
        .weak           $__internal_21_$__cuda_sm70_votesync_ballot
        .type           $__internal_21_$__cuda_sm70_votesync_ballot,@function
        .size           $__internal_21_$__cuda_sm70_votesync_ballot,(.L_x_2492 - $__internal_21_$__cuda_sm70_votesync_ballot)
$__internal_21_$__cuda_sm70_votesync_ballot:
[----:B------:R-:W-:Y:S01]  /*121f0*/  ISETP.NE.U32.AND P0, PT, R0, 0x1, PT ;  /* 0x000000010000780c */ /* 0x000fe20003f05070 */
[----:B------:R-:W-:-:S04]  /*12200*/  IMAD.MOV.U32 R3, RZ, RZ, -0x1 ;  /* 0xffffffffff037424 */ /* 0x000fc800078e00ff */
[----:B------:R-:W-:Y:S08]  /*12210*/  WARPSYNC R3 ;  /* 0x0000000300007348 */ /* 0x000ff00003800000 */
[----:B------:R-:W-:-:S04]  /*12220*/  VOTE.ANY R0, PT, !P0 ;  /* 0x0000000000007806 */ /* 0x000fc800040e0100 */
[----:B------:R-:W-:Y:S01]  /*12230*/  LOP3.LUT R0, R0, R3, RZ, 0xc0, !PT ;  /* 0x0000000300007212 */ /* 0x000fe200078ec0ff */
[----:B------:R-:W-:-:S04]  /*12240*/  IMAD.MOV.U32 R3, RZ, RZ, 0x0 ;  /* 0x00000000ff037424 */ /* 0x000fc800078e00ff */
[----:B------:R-:W-:Y:S05]  /*12250*/  RET.REL.NODEC R2 `(_ZN7cutlass13device_kernelIN5flash19enable_sm80_to_sm89INS1_16FlashAttnFwdSm80INS1_25CollectiveMainloopFwdSm80ILi8ELi1ELb0EN4cute5tupleIJNS5_1CILi128EEENS7_ILi64EEENS7_ILi192EEEEEELi192ENS_10bfloat16_tEfNS_4arch4Sm80ELb1ELb0ELb1ELb1ELb0ELb0ELb1ELb1EEENS1_21CollectiveEpilogueFwdINS6_IJS8_SA_S9_EEENS6_IJNS7_ILi1EEESI_SI_EEESC_SE_Li256ELb1ELb1ELb1ELb0EEENS1_36VarlenDynamicPersistentTileSchedulerILi128ELi64ELi256ELi256ELb1ELb1ELb0ELb1ELb1ELb1EEEEEEEEEvNT_6ParamsE) ;  /* 0xfffedda002007950 */ /* 0x000fea0003c3ffff */
.L_x_998:
        /* <DEDUP_REMOVED lines=10> */
.L_x_2492:


//--------------------- .text._ZN7cutlass13device_kernelIN5flash19enable_sm80_to_sm89INS1_16FlashAttnFwdSm80INS1_25CollectiveMainloopFwdSm80ILi8ELi1ELb0EN4cute5tupleIJNS5_1CILi128EEENS7_ILi64EEENS7_ILi192EEEEEELi192ENS_10bfloat16_tEfNS_4arch4Sm80ELb1ELb0ELb1ELb1ELb0ELb1ELb1ELb1EEENS1_21CollectiveEpilogueFwdINS6_IJS8_SA_S9_EEENS6_IJNS7_ILi1EEESI_SI_EEESC_SE_Li256ELb1ELb1ELb1ELb0EEENS1_36VarlenDynamicPersistentTileSchedulerILi128ELi64ELi256ELi256ELb1ELb1ELb0ELb1ELb1ELb1EEEEEEEEEvNT_6ParamsE --------------------------
	.section	.text._ZN7cutlass13device_kernelIN5flash19enable_sm80_to_sm89INS1_16FlashAttnFwdSm80INS1_25CollectiveMainloopFwdSm80ILi8ELi1ELb0EN4cute5tupleIJNS5_1CILi128EEENS7_ILi64EEENS7_ILi192EEEEEELi192ENS_10bfloat16_tEfNS_4arch4Sm80ELb1ELb0ELb1ELb1ELb0ELb1ELb1ELb1EEENS1_21CollectiveEpilogueFwdINS6_IJS8_SA_S9_EEENS6_IJNS7_ILi1EEESI_SI_EEESC_SE_Li256ELb1ELb1ELb1ELb0EEENS1_36VarlenDynamicPersistentTileSchedulerILi128ELi64ELi256ELi256ELb1ELb1ELb0ELb1ELb1ELb1EEEEEEEEEvNT_6ParamsE,"ax",@progbits
	.sectioninfo	@"SHI_REGISTERS=255"
	.align	128
.text._ZN7cutlass13device_kernelIN5flash19enable_sm80_to_sm89INS1_16FlashAttnFwdSm80INS1_25CollectiveMainloopFwdSm80ILi8ELi1ELb0EN4cute5tupleIJNS5_1CILi128EEENS7_ILi64EEENS7_ILi192EEEEEELi192ENS_10bfloat16_tEfNS_4arch4Sm80ELb1ELb0ELb1ELb1ELb0ELb1ELb1ELb1EEENS1_21CollectiveEpilogueFwdINS6_IJS8_SA_S9_EEENS6_IJNS7_ILi1EEESI_SI_EEESC_SE_Li256ELb1ELb1ELb1ELb0EEENS1_36VarlenDynamicPersistentTileSchedulerILi128ELi64ELi256ELi256ELb1ELb1ELb0ELb1ELb1ELb1EEEEEEEEEvNT_6ParamsE:
        .type           _ZN7cutlass13device_kernelIN5flash19enable_sm80_to_sm89INS1_16FlashAttnFwdSm80INS1_25CollectiveMainloopFwdSm80ILi8ELi1ELb0EN4cute5tupleIJNS5_1CILi128EEENS7_ILi64EEENS7_ILi192EEEEEELi192ENS_10bfloat16_tEfNS_4arch4Sm80ELb1ELb0ELb1ELb1ELb0ELb1ELb1ELb1EEENS1_21CollectiveEpilogueFwdINS6_IJS8_SA_S9_EEENS6_IJNS7_ILi1EEESI_SI_EEESC_SE_Li256ELb1ELb1ELb1ELb0EEENS1_36VarlenDynamicPersistentTileSchedulerILi128ELi64ELi256ELi256ELb1ELb1ELb0ELb1ELb1ELb1EEEEEEEEEvNT_6ParamsE,@function
        .size           _ZN7cutlass13device_kernelIN5flash19enable_sm80_to_sm89INS1_16FlashAttnFwdSm80INS1_25CollectiveMainloopFwdSm80ILi8ELi1ELb0EN4cute5tupleIJNS5_1CILi128EEENS7_ILi64EEENS7_ILi192EEEEEELi192ENS_10bfloat16_tEfNS_4arch4Sm80ELb1ELb0ELb1ELb1ELb0ELb1ELb1ELb1EEENS1_21CollectiveEpilogueFwdINS6_IJS8_SA_S9_EEENS6_IJNS7_ILi1EEESI_SI_EEESC_SE_Li256ELb1ELb1ELb1ELb0EEENS1_36VarlenDynamicPersistentTileSchedulerILi128ELi64ELi256ELi256ELb1ELb1ELb0ELb1ELb1ELb1EEEEEEEEEvNT_6ParamsE,(.L_x_2497 - _ZN7cutlass13device_kernelIN5flash19enable_sm80_to_sm89INS1_16FlashAttnFwdSm80INS1_25CollectiveMainloopFwdSm80ILi8ELi1ELb0EN4cute5tupleIJNS5_1CILi128EEENS7_ILi64EEENS7_ILi192EEEEEELi192ENS_10bfloat16_tEfNS_4arch4Sm80ELb1ELb0ELb1ELb1ELb0ELb1ELb1ELb1EEENS1_21CollectiveEpilogueFwdINS6_IJS8_SA_S9_EEENS6_IJNS7_ILi1EEESI_SI_EEESC_SE_Li256ELb1ELb1ELb1ELb0EEENS1_36VarlenDynamicPersistentTileSchedulerILi128ELi64ELi256ELi256ELb1ELb1ELb0ELb1ELb1ELb1EEEEEEEEEvNT_6ParamsE)
        .other          _ZN7cutlass13device_kernelIN5flash19enable_sm80_to_sm89INS1_16FlashAttnFwdSm80INS1_25CollectiveMainloopFwdSm80ILi8ELi1ELb0EN4cute5tupleIJNS5_1CILi128EEENS7_ILi64EEENS7_ILi192EEEEEELi192ENS_10bfloat16_tEfNS_4arch4Sm80ELb1ELb0ELb1ELb1ELb0ELb1ELb1ELb1EEENS1_21CollectiveEpilogueFwdINS6_IJS8_SA_S9_EEENS6_IJNS7_ILi1EEESI_SI_EEESC_SE_Li256ELb1ELb1ELb1ELb0EEENS1_36VarlenDynamicPersistentTileSchedulerILi128ELi64ELi256ELi256ELb1ELb1ELb0ELb1ELb1ELb1EEEEEEEEEvNT_6ParamsE,@"STO_CUDA_ENTRY STV_DEFAULT"
_ZN7cutlass13device_kernelIN5flash19enable_sm80_to_sm89INS1_16FlashAttnFwdSm80INS1_25CollectiveMainloopFwdSm80ILi8ELi1ELb0EN4cute5tupleIJNS5_1CILi128EEENS7_ILi64EEENS7_ILi192EEEEEELi192ENS_10bfloat16_tEfNS_4arch4Sm80ELb1ELb0ELb1ELb1ELb0ELb1ELb1ELb1EEENS1_21CollectiveEpilogueFwdINS6_IJS8_SA_S9_EEENS6_IJNS7_ILi1EEESI_SI_EEESC_SE_Li256ELb1ELb1ELb1ELb0EEENS1_36VarlenDynamicPersistentTileSchedulerILi128ELi64ELi256ELi256ELb1ELb1ELb0ELb1ELb1ELb1EEEEEEEEEvNT_6ParamsE:
        /* <DEDUP_REMOVED lines=53> */
.L_x_1004:
        /* <DEDUP_REMOVED lines=17> */
.L_x_1173:
        /* <DEDUP_REMOVED lines=16> */
.L_x_1174:
[----:B---3--:R-:W-:-:S05]  /*0560*/  IMAD R0, R0, c[0x0][0x538], RZ ;  /* 0x00014e0000007a24 */ /* 0x008fca00078e02ff */
[----:B------:R-:W-:-:S04]  /*0570*/  IADD3 R7, R0, R7, RZ ;  /* 0x0000000700077210 */ /* 0x000fc80007ffe0ff */
[----:B------:R-:W-:-:S13]  /*0580*/  ISETP.GT.AND P0, PT, R7, UR4, PT ;  /* 0x0000000407007c0c */ /* 0x000fda000bf04270 */
[----:B-12---:R-:W-:Y:S05]  /*0590*/  @!P0 BRA `(.L_x_1004) ;  /* 0xfffffdb000008947 */ /* 0x006fea000383ffff */
.L_x_1000:
[----:B------:R-:W-:-:S05]  /*05a0*/  IADD3 R11, -R0, R7, RZ ;  /* 0x00000007000b7210 */ /* 0x000fca0007ffe1ff */
[----:B------:R-:W-:-:S05]  /*05b0*/  IMAD R0, R4, c[0x0][0x538], R11 ;  /* 0x00014e0004007a24 */ /* 0x000fca00078e020b */
[----:B------:R-:W-:Y:S01]  /*05c0*/  ISETP.GT.AND P0, PT, R0, UR4, PT ;  /* 0x0000000400007c0c */ /* 0x000fe2000bf04270 */
[----:B------:R-:W-:-:S12]  /*05d0*/  BRA.DIV ~URZ, `(.L_x_1005) ;  /* 0x0001ce627f007947 */ /* 0x000fd8000b800000 */
[----:B------:R-:W-:-:S04]  /*05e0*/  VOTE.ANY R7, PT, !P0 ;  /* 0x0000000000077806 */ /* 0x000fc800040e0100 */
.L_x_1175:
[----:B------:R-:W1:Y:S02]  /*05f0*/  POPC R0, R7 ;  /* 0x0000000700007309 */ /* 0x000e640000000000 */
[----:B-12---:R-:W-:Y:S01]  /*0600*/  IADD3 R251, R0, R6, RZ ;  /* 0x0000000600fb7210 */ /* 0x006fe20007ffe0ff */
[----:B------:R-:W-:Y:S05]  /*0610*/  BRA.DIV ~URZ, `(.L_x_1006) ;  /* 0x0001ce727f007947 */ /* 0x000fea000b800000 */
[----:B------:R1:W2:Y:S01]  /*0620*/  SHFL.IDX PT, R12, R10, R0, 0x1f ;  /* 0x00001f000a0c7589 */ /* 0x0002a200000e0000 */
[----:B------:R-:W-:-:S03]  /*0630*/  MOV R6, RZ ;  /* 0x000000ff00067202 */ /* 0x000fc60000000f00 */
[----:B------:R1:W3:Y:S04]  /*0640*/  SHFL.IDX PT, R10, R8, R0, 0x1f ;  /* 0x00001f00080a7589 */ /* 0x0002e800000e0000 */
.L_x_1176:
[----:B------:R-:W-:Y:S01]  /*0650*/  ISETP.NE.AND P0, PT, R7, RZ, PT ;  /* 0x000000ff0700720c */ /* 0x000fe20003f05270 */
[----:B------:R-:W-:-:S12]  /*0660*/  BSSY B0, `(.L_x_1007) ;  /* 0x0000005000007945 */ /* 0x000fd80003800000 */
[----:B------:R-:W-:Y:S05]  /*0670*/  @!P0 BRA `(.L_x_1008) ;  /* 0x0000003000008947 */ /* 0x000fea0003800000 */
[----:B------:R-:W-:Y:S01]  /*0680*/  IADD3 R5, R0, -0x1, RZ ;  /* 0xffffffff00057810 */ /* 0x000fe20007ffe0ff */
[----:B------:R-:W-:Y:S05]  /*0690*/  BRA.DIV ~URZ, `(.L_x_1009) ;  /* 0x0001ced27f007947 */ /* 0x000fea000b800000 */
[----:B------:R4:W1:Y:S02]  /*06a0*/  SHFL.IDX PT, R6, R4, R5, 0x1f ;  /* 0x00001f0504067589 */ /* 0x00086400000e0000 */
.L_x_1008:
[----:B------:R-:W-:Y:S05]  /*06b0*/  BSYNC B0 ;  /* 0x0000000000007941 */ /* 0x000fea0003800000 */
.L_x_1007:
[----:B---3--:R-:W-:Y:S01]  /*06c0*/  ISETP.NE.AND P0, PT, R10, 0x1, PT ;  /* 0x000000010a00780c */ /* 0x008fe20003f05270 */
[----:B-1----:R-:W-:Y:S01]  /*06d0*/  IMAD R248, R6, c[0x0][0x538], R11 ;  /* 0x00014e0006f87a24 */ /* 0x002fe200078e020b */
[----:B------:R-:W-:Y:S04]  /*06e0*/  BSSY B0, `(.L_x_1010) ;  /* 0x0000085000007945 */ /* 0x000fe80003800000 */
[----:B------:R-:W-:-:S07]  /*06f0*/  IADD3 R9, -R248, UR4, RZ ;  /* 0x00000004f8097c10 */ /* 0x000fce000fffe1ff */
[----:B------:R-:W-:Y:S05]  /*0700*/  @!P0 BRA `(.L_x_1011) ;  /* 0x000003e000008947 */ /* 0x000fea0003800000 */
[-C--:B--2---:R-:W-:Y:S02]  /*0710*/  IABS R0, R12.reuse ;  /* 0x0000000c00007213 */ /* 0x084fe40000000000 */
[----:B------:R-:W-:-:S03]  /*0720*/  IABS R6, R12 ;  /* 0x0000000c00067213 */ /* 0x000fc60000000000 */
[----:B----4-:R-:W-:Y:S01]  /*0730*/  IMAD.MOV.U32 R5, RZ, RZ, R0 ;  /* 0x000000ffff057224 */ /* 0x010fe200078e0000 */
        /* <DEDUP_REMOVED lines=59> */
.L_x_1011:
[----:B------:R-:W-:-:S04]  /*0af0*/  IMAD.MOV.U32 R2, RZ, RZ, 0x4 ;  /* 0x00000004ff027424 */ /* 0x000fc800078e00ff */
[----:B------:R-:W-:-:S05]  /*0b00*/  IMAD.WIDE R2, R251, R2, c[0x0][0x590] ;  /* 0x00016400fb027625 */ /* 0x000fca00078e0202 */
        /* <DEDUP_REMOVED lines=12> */
[----:B----4-:R-:W-:Y:S01]  /*0bd0*/  IMAD R4, R2, R6, RZ ;  /* 0x0000000602047224 */ /* 0x010fe200078e02ff */
        /* <DEDUP_REMOVED lines=53> */
.L_x_1012:
[----:B------:R-:W-:Y:S05]  /*0f30*/  BSYNC B0 ;  /* 0x0000000000007941 */ /* 0x000fea0003800000 */
.L_x_1010:
[----:B------:R-:W-:-:S04]  /*0f40*/  LOP3.LUT R0, RZ, R0, RZ, 0x33, !PT ;  /* 0x00000000ff007212 */ /* 0x000fc800078e33ff */
[----:B------:R-:W-:Y:S01]  /*0f50*/  IADD3 R249, R0, R12, RZ ;  /* 0x0000000c00f97210 */ /* 0x000fe20007ffe0ff */
[----:B------:R-:W-:Y:S05]  /*0f60*/  BRA `(.L_x_1013) ;  /* 0x0000004000007947 */ /* 0x000fea0003800000 */
.L_x_1001:
[----:B--2---:R-:W-:Y:S01]  /*0f70*/  IMAD.MOV.U32 R249, RZ, RZ, RZ ;  /* 0x000000fffff97224 */ /* 0x004fe200078e00ff */
[----:B------:R-:W-:Y:S01]  /*0f80*/  MOV R250, RZ ;  /* 0x000000ff00fa7202 */ /* 0x000fe20000000f00 */
[----:B------:R-:W-:Y:S01]  /*0f90*/  IMAD.U32 R248, RZ, RZ, UR4 ;  /* 0x00000004fff87e24 */ /* 0x000fe2000f8e00ff */
[----:B------:R-:W-:Y:S02]  /*0fa0*/  MOV R251, c[0x0][0x53c] ;  /* 0x00014f0000fb7a02 */ /* 0x000fe40000000f00 */
.L_x_1013:
[----:B------:R-:W-:Y:S01]  /*0fb0*/  ISETP.NE.AND P0, PT, R13, RZ, PT ;  /* 0x000000ff0d00720c */ /* 0x000fe20003f05270 */
[----:B------:R-:W-:-:S12]  /*0fc0*/  WARPSYNC 0xffffffff ;  /* 0xffffffff00007948 */ /* 0x000fd80003800000 */
[----:B------:R1:W-:Y:S04]  /*0fd0*/  @!P0 STS.128 [0x18100], R248 ;  /* 0x018100f8ff008388 */ /* 0x0003e80000000c00 */
[----:B------:R-:W-:Y:S06]  /*0fe0*/  BAR.ARV 0x5, 0x100 ;  /* 0x0144000000007b1d */ /* 0x000fec0000002000 */
.L_x_999:
[----:B-12---:R-:W-:-:S13]  /*0ff0*/  ISETP.GE.AND P0, PT, R251, c[0x0][0x53c], PT ;  /* 0x00014f00fb007a0c */ /* 0x006fda0003f06270 */
[----:B------:R-:W-:Y:S05]  /*1000*/  @P0 EXIT ;  /* 0x000000000000094d */ /* 0x000fea0003800000 */
[----:B------:R-:W1:Y:S02]  /*1010*/  S2R R18, SR_TID.X ;  /* 0x0000000000127919 */ /* 0x000e640000002100 */
[----:B-1----:R-:W-:-:S04]  /*1020*/  SHF.R.S32.HI R13, RZ, 0x1f, R18 ;  /* 0x0000001fff0d7819 */ /* 0x002fc80000011412 */
[CC--:B------:R-:W-:Y:S02]  /*1030*/  LEA.HI R0, R13.reuse, R18.reuse, RZ, 0x4 ;  /* 0x000000120d007211 */ /* 0x0c0fe400078f20ff */
[-C--:B------:R-:W-:Y:S02]  /*1040*/  LEA.HI R10, R13, R18.reuse, RZ, 0x3 ;  /* 0x000000120d0a7211 */ /* 0x080fe400078f18ff */
[----:B------:R-:W-:Y:S02]  /*1050*/  LOP3.LUT R2, R0, 0xfffffff0, RZ, 0xc0, !PT ;  /* 0xfffffff000027812 */ /* 0x000fe400078ec0ff */
[----:B------:R-:W-:Y:S02]  /*1060*/  SHF.R.S32.HI R19, RZ, 0x3, R10 ;  /* 0x00000003ff137819 */ /* 0x000fe4000001140a */
[----:B------:R-:W-:Y:S01]  /*1070*/  LOP3.LUT R3, R10, 0xfffffff8, RZ, 0xc0, !PT ;  /* 0xfffffff80a037812 */ /* 0x000fe200078ec0ff */
[C---:B------:R-:W-:Y:S01]  /*1080*/  IMAD.IADD R2, R18.reuse, 0x1, -R2 ;  /* 0x0000000112027824 */ /* 0x040fe200078e0a02 */
[----:B------:R-:W-:Y:S01]  /*1090*/  SHF.R.S32.HI R4, RZ, 0x4, R0 ;  /* 0x00000004ff047819 */ /* 0x000fe20000011400 */
[----:B------:R-:W-:Y:S01]  /*10a0*/  IMAD.SHL.U32 R5, R19, 0x40, RZ ;  /* 0x0000004013057824 */ /* 0x000fe200078e00ff */
[----:B------:R-:W-:Y:S01]  /*10b0*/  LEA.HI R14, R13, R18, RZ, 0x2 ;  /* 0x000000120d0e7211 */ /* 0x000fe200078f10ff */
[----:B------:R-:W-:Y:S01]  /*10c0*/  IMAD.IADD R9, R18, 0x1, -R3 ;  /* 0x0000000112097824 */ /* 0x000fe200078e0a03 */
[----:B------:R-:W-:-:S02]  /*10d0*/  LEA.HI R0, R0, R4, RZ, 0x1 ;  /* 0x0000000400007211 */ /* 0x000fc400078f08ff */
[----:B------:R-:W-:Y:S01]  /*10e0*/  SHF.R.S32.HI R6, RZ, 0x1f, R2 ;  /* 0x0000001fff067819 */ /* 0x000fe20000011402 */
[C---:B------:R-:W-:Y:S01]  /*10f0*/  IMAD.SHL.U32 R242, R9.reuse, 0x8, RZ ;  /* 0x0000000809f27824 */ /* 0x040fe200078e00ff */
[----:B------:R-:W-:Y:S01]  /*1100*/  LOP3.LUT R3, R0, 0xfffffffe, RZ, 0xc0, !PT ;  /* 0xfffffffe00037812 */ /* 0x000fe200078ec0ff */
[----:B------:R-:W-:Y:S01]  /*1110*/  IMAD.SHL.U32 R8, R9, 0x40, RZ ;  /* 0x0000004009087824 */ /* 0x000fe200078e00ff */
[----:B------:R-:W-:Y:S02]  /*1120*/  LOP3.LUT R0, R5, 0x1c0, RZ, 0xc0, !PT ;  /* 0x000001c005007812 */ /* 0x000fe400078ec0ff */
[----:B------:R-:W-:Y:S01]  /*1130*/  LEA.HI R11, R6, R2, RZ, 0x3 ;  /* 0x00000002060b7211 */ /* 0x000fe200078f18ff */
[----:B------:R-:W-:Y:S01]  /*1140*/  IMAD.IADD R12, R4, 0x1, -R3 ;  /* 0x00000001040c7824 */ /* 0x000fe200078e0a03 */
[----:B------:R-:W-:Y:S02]  /*1150*/  SHF.R.U32.HI R7, RZ, 0x3, R0 ;  /* 0x00000003ff077819 */ /* 0x000fe40000011600 */
[----:B------:R-:W-:-:S02]  /*1160*/  LOP3.LUT R6, R0, 0x38, R242, 0xf8, !PT ;  /* 0x0000003800067812 */ /* 0x000fc400078ef8f2 */
[----:B------:R-:W-:Y:S02]  /*1170*/  LOP3.LUT R5, R11, 0xfffffff8, RZ, 0xc0, !PT ;  /* 0xfffffff80b057812 */ /* 0x000fe400078ec0ff */
[----:B------:R-:W-:Y:S02]  /*1180*/  LOP3.LUT R0, R8, 0x1c0, RZ, 0xc0, !PT ;  /* 0x000001c008007812 */ /* 0x000fe400078ec0ff */
[----:B------:R-:W-:Y:S01]  /*1190*/  LOP3.LUT R8, R6, R7, RZ, 0x3c, !PT ;  /* 0x0000000706087212 */ /* 0x000fe200078e3cff */
[----:B------:R-:W-:Y:S01]  /*11a0*/  IMAD.IADD R6, R2, 0x1, -R5 ;  /* 0x0000000102067824 */ /* 0x000fe200078e0a05 */
[----:B------:R-:W-:Y:S02]  /*11b0*/  LOP3.LUT R2, R0, 0x8, R10, 0xf8, !PT ;  /* 0x0000000800027812 */ /* 0x000fe400078ef80a */
[----:B------:R-:W-:Y:S02]  /*11c0*/  SHF.R.U32.HI R0, RZ, 0x3, R0 ;  /* 0x00000003ff007819 */ /* 0x000fe40000011600 */
[----:B------:R-:W-:-:S02]  /*11d0*/  LEA.HI R3, R13, R18, RZ, 0x5 ;  /* 0x000000120d037211 */ /* 0x000fc400078f28ff */
[--C-:B------:R-:W-:Y:S02]  /*11e0*/  SHF.R.S32.HI R239, RZ, 0x2, R14.reuse ;  /* 0x00000002ffef7819 */ /* 0x100fe4000001140e */
[----:B------:R-:W-:Y:S02]  /*11f0*/  SHF.R.S32.HI R4, RZ, 0x1f, R14 ;  /* 0x0000001fff047819 */ /* 0x000fe4000001140e */
[----:B------:R-:W-:Y:S02]  /*1200*/  LOP3.LUT R15, R2, R0, RZ, 0x3c, !PT ;  /* 0x00000000020f7212 */ /* 0x000fe400078e3cff */
[----:B------:R-:W-:Y:S02]  /*1210*/  LOP3.LUT R0, R3, 0xffffffe0, RZ, 0xc0, !PT ;  /* 0xffffffe003007812 */ /* 0x000fe400078ec0ff */
[--C-:B------:R-:W-:Y:S02]  /*1220*/  SHF.R.S32.HI R7, RZ, 0x5, R3.reuse ;  /* 0x00000005ff077819 */ /* 0x100fe40000011403 */
[----:B------:R-:W-:Y:S01]  /*1230*/  LEA.HI R2, R4, R239, RZ, 0x3 ;  /* 0x000000ef04027211 */ /* 0x000fe200078f18ff */
[----:B------:R-:W-:Y:S01]  /*1240*/  IMAD.IADD R17, R18, 0x1, -R0 ;  /* 0x0000000112117824 */ /* 0x000fe200078e0a00 */
[----:B------:R-:W-:-:S02]  /*1250*/  SHF.R.S32.HI R3, RZ, 0x1f, R3 ;  /* 0x0000001fff037819 */ /* 0x000fc40000011403 */
[----:B------:R-:W-:Y:S01]  /*1260*/  LEA.HI R4, R13, R18, RZ, 0x6 ;  /* 0x000000120d047211 */ /* 0x000fe200078f30ff */
[----:B------:R-:W-:Y:S01]  /*1270*/  IMAD.MOV.U32 R13, RZ, RZ, 0x20 ;  /* 0x00000020ff0d7424 */ /* 0x000fe200078e00ff */
[----:B------:R-:W-:Y:S02]  /*1280*/  LOP3.LUT R2, R2, 0xfffffff8, RZ, 0xc0, !PT ;  /* 0xfffffff802027812 */ /* 0x000fe400078ec0ff */
[----:B------:R-:W-:Y:S01]  /*1290*/  LEA.HI R0, R3, R7, RZ, 0x3 ;  /* 0x0000000703007211 */ /* 0x000fe200078f18ff */
[----:B------:R-:W-:Y:S01]  /*12a0*/  IMAD.SHL.U32 R4, R4, 0x8, RZ ;  /* 0x0000000804047824 */ /* 0x000fe200078e00ff */
[----:B------:R-:W-:Y:S01]  /*12b0*/  SHF.R.S32.HI R10, RZ, 0x1f, R17 ;  /* 0x0000001fff0a7819 */ /* 0x000fe20000011411 */
[----:B------:R-:W-:Y:S01]  /*12c0*/  IMAD.IADD R3, R239, 0x1, -R2 ;  /* 0x00000001ef037824 */ /* 0x000fe200078e0a02 */
[----:B------:R-:W-:Y:S02]  /*12d0*/  LOP3.LUT R0, R0, 0xffffff8, RZ, 0xc0, !PT ;  /* 0x0ffffff800007812 */ /* 0x000fe400078ec0ff */
[----:B------:R-:W-:-:S02]  /*12e0*/  LEA.HI R10, R10, R17, RZ, 0x2 ;  /* 0x000000110a0a7211 */ /* 0x000fc400078f10ff */
[----:B------:R-:W-:Y:S01]  /*12f0*/  LOP3.LUT R212, R8, 0x7ffffe00, R4, 0xf8, !PT ;  /* 0x7ffffe0008d47812 */ /* 0x000fe200078ef804 */
[----:B------:R-:W-:Y:S01]  /*1300*/  IMAD.IADD R5, R7, 0x1, -R0 ;  /* 0x0000000107057824 */ /* 0x000fe200078e0a00 */
[----:B------:R-:W-:Y:S01]  /*1310*/  LOP3.LUT R2, R3, 0x1, RZ, 0xc0, !PT ;  /* 0x0000000103027812 */ /* 0x000fe200078ec0ff */
[----:B------:R-:W-:Y:S01]  /*1320*/  IMAD.SHL.U32 R0, R6, 0x40, RZ ;  /* 0x0000004006007824 */ /* 0x000fe200078e00ff */
[----:B------:R-:W-:Y:S01]  /*1330*/  SHF.R.S32.HI R4, RZ, 0x2, R10 ;  /* 0x00000002ff047819 */ /* 0x000fe2000001140a */
[----:B------:R-:W-:Y:S01]  /*1340*/  IMAD.SHL.U32 R212, R212, 0x2, RZ ;  /* 0x00000002d4d47824 */ /* 0x000fe200078e00ff */
[----:B------:R-:W-:Y:S01]  /*1350*/  ISETP.NE.U32.AND P0, PT, R2, 0x1, PT ;  /* 0x000000010200780c */ /* 0x000fe20003f05070 */
[----:B------:R-:W-:Y:S01]  /*1360*/  IMAD.SHL.U32 R2, R12, 0x8, RZ ;  /* 0x000000080c027824 */ /* 0x000fe200078e00ff */
[----:B------:R-:W-:Y:S01]  /*1370*/  LOP3.LUT R0, R0, 0x1c0, RZ, 0xc0, !PT ;  /* 0x000001c000007812 */ /* 0x000fe200078ec0ff */
[----:B------:R-:W-:Y:S01]  /*1380*/  IMAD R16, R5, 0x10, R4 ;  /* 0x0000001005107824 */ /* 0x000fe200078e0204 */
[----:B------:R-:W-:-:S02]  /*1390*/  LOP3.LUT R5, R14, 0xfffffffc, RZ, 0xc0, !PT ;  /* 0xfffffffc0e057812 */ /* 0x000fc400078ec0ff */
[----:B------:R-:W-:Y:S02]  /*13a0*/  LOP3.LUT R4, R0, 0x8, R2, 0xf8, !PT ;  /* 0x0000000800047812 */ /* 0x000fe400078ef802 */
[----:B------:R-:W-:Y:S01]  /*13b0*/  SHF.R.U32.HI R2, RZ, 0x3, R0 ;  /* 0x00000003ff027819 */ /* 0x000fe20000011600 */
[C---:B------:R-:W-:Y:S01]  /*13c0*/  IMAD.SHL.U32 R0, R3.reuse, 0x40, RZ ;  /* 0x0000004003007824 */ /* 0x040fe200078e00ff */
[----:B------:R-:W-:Y:S01]  /*13d0*/  R2P PR, R3, 0x6 ;  /* 0x0000000603007804 */ /* 0x000fe20000000000 */
[----:B------:R-:W-:Y:S01]  /*13e0*/  IMAD.IADD R18, R18, 0x1, -R5 ;  /* 0x0000000112127824 */ /* 0x000fe200078e0a05 */
[C---:B------:R-:W-:Y:S01]  /*13f0*/  LOP3.LUT P6, RZ, R6.reuse, 0x2, RZ, 0xc0, !PT ;  /* 0x0000000206ff7812 */ /* 0x040fe200078cc0ff */
[----:B------:R-:W-:Y:S01]  /*1400*/  STL [R1+0x4c], R16 ;  /* 0x00004c1001007387 */ /* 0x000fe20000100800 */
[----:B------:R-:W-:Y:S01]  /*1410*/  LOP3.LUT P5, RZ, R6, 0x4, RZ, 0xc0, !PT ;  /* 0x0000000406ff7812 */ /* 0x000fe200078ac0ff */
[----:B------:R-:W-:Y:S01]  /*1420*/  IMAD.SHL.U32 R102, R18, 0x8, RZ ;  /* 0x0000000812667824 */ /* 0x000fe200078e00ff */
[----:B------:R-:W-:Y:S01]  /*1430*/  LOP3.LUT R6, R4, R2, RZ, 0x3c, !PT ;  /* 0x0000000204067212 */ /* 0x000fe200078e3cff */
[----:B------:R-:W-:Y:S01]  /*1440*/  IMAD.SHL.U32 R2, R11, 0x40, RZ ;  /* 0x000000400b027824 */ /* 0x000fe200078e00ff */
[----:B------:R-:W-:Y:S01]  /*1450*/  LOP3.LUT R8, R0, 0x1c0, RZ, 0xc0, !PT ;  /* 0x000001c000087812 */ /* 0x000fe200078ec0ff */
[----:B------:R-:W-:Y:S01]  /*1460*/  IMAD.SHL.U32 R0, R7, 0x400, RZ ;  /* 0x0000040007007824 */ /* 0x000fe200078e00ff */
[----:B------:R-:W-:Y:S01]  /*1470*/  IADD3 R14, R239, 0x40, RZ ;  /* 0x00000040ef0e7810 */ /* 0x000fe20007ffe0ff */
[----:B------:R-:W-:Y:S01]  /*1480*/  IMAD.SHL.U32 R7, R7, 0x200, RZ ;  /* 0x0000020007077824 */ /* 0x000fe200078e00ff */
[----:B------:R-:W-:Y:S01]  /*1490*/  SHF.R.U32.HI R3, RZ, 0x3, R8 ;  /* 0x00000003ff037819 */ /* 0x000fe20000011608 */
[----:B------:R-:W-:Y:S01]  /*14a0*/  IMAD R11, R18, 0x2, R0 ;  /* 0x00000002120b7824 */ /* 0x000fe200078e0200 */
[----:B------:R-:W-:Y:S01]  /*14b0*/  LOP3.LUT R4, R8, 0x18, R102, 0xf8, !PT ;  /* 0x0000001808047812 */ /* 0x000fe200078ef866 */
[----:B------:R1:W-:Y:S01]  /*14c0*/  STL [R1+0x14], R8 ;  /* 0x0000140801007387 */ /* 0x0003e20000100800 */
[----:B------:R-:W-:Y:S01]  /*14d0*/  LOP3.LUT R5, R2, 0xfffffe00, RZ, 0xc0, !PT ;  /* 0xfffffe0002057812 */ /* 0x000fe200078ec0ff */
[----:B------:R-:W-:Y:S01]  /*14e0*/  IMAD R2, R12, 0x200, R15 ;  /* 0x000002000c027824 */ /* 0x000fe200078e020f */
[----:B------:R-:W-:Y:S01]  /*14f0*/  LOP3.LUT R234, R7, R4, R3, 0xf6, !PT ;  /* 0x0000000407ea7212 */ /* 0x000fe200078ef603 */
[----:B------:R-:W-:Y:S01]  /*1500*/  IMAD.MOV.U32 R12, RZ, RZ, 0x40 ;  /* 0x00000040ff0c7424 */ /* 0x000fe200078e00ff */
[-C--:B------:R-:W-:Y:S01]  /*1510*/  IADD3 R4, R6, R5.reuse, R0 ;  /* 0x0000000506047210 */ /* 0x080fe20007ffe000 */
[C---:B------:R-:W-:Y:S01]  /*1520*/  IMAD R0, R9.reuse, 0x20, R19 ;  /* 0x0000002009007824 */ /* 0x040fe200078e0213 */
[----:B------:R-:W-:Y:S01]  /*1530*/  LOP3.LUT P4, RZ, R9, 0x2, RZ, 0xc0, !PT ;  /* 0x0000000209ff7812 */ /* 0x000fe2000788c0ff */
[----:B------:R-:W-:Y:S01]  /*1540*/  IMAD.SHL.U32 R142, R18, 0x4, RZ ;  /* 0x00000004128e7824 */ /* 0x000fe200078e00ff */
[----:B------:R-:W-:-:S02]  /*1550*/  LOP3.LUT R5, R6, R5, RZ, 0xfc, !PT ;  /* 0x0000000506057212 */ /* 0x000fc400078efcff */
[----:B------:R2:W-:Y:S01]  /*1560*/  STL [R1+0x44], R0 ;  /* 0x0000440001007387 */ /* 0x0005e20000100800 */
[----:B------:R-:W-:Y:S02]  /*1570*/  SHF.R.S32.HI R7, RZ, 0x1f, R14 ;  /* 0x0000001fff077819 */ /* 0x000fe4000001140e */
[----:B------:R-:W-:Y:S02]  /*1580*/  LEA R149, R2, 0x6100, 0x1 ;  /* 0x0000610002957811 */ /* 0x000fe400078e08ff */
[----:B------:R-:W-:Y:S02]  /*1590*/  LOP3.LUT P3, RZ, R9, 0x4, RZ, 0xc0, !PT ;  /* 0x0000000409ff7812 */ /* 0x000fe4000786c0ff */
[C---:B------:R-:W-:Y:S02]  /*15a0*/  IADD3 R200, R149.reuse, 0x20, RZ ;  /* 0x0000002095c87810 */ /* 0x040fe40007ffe0ff */
[----:B------:R-:W-:Y:S02]  /*15b0*/  @P4 IADD3 R200, R149, -0x20, RZ ;  /* 0xffffffe095c84810 */ /* 0x000fe40007ffe0ff */
[----:B------:R-:W-:-:S02]  /*15c0*/  LEA R196, R4, 0xc100, 0x1 ;  /* 0x0000c10004c47811 */ /* 0x000fc400078e08ff */
[----:B------:R-:W-:Y:S02]  /*15d0*/  LEA R150, R5, 0x100, 0x1 ;  /* 0x0000010005967811 */ /* 0x000fe400078e08ff */
[----:B-1----:R-:W-:Y:S02]  /*15e0*/  LOP3.LUT R8, R3, R8, RZ, 0xfc, !PT ;  /* 0x0000000803087212 */ /* 0x002fe400078efcff */
[----:B------:R-:W-:Y:S02]  /*15f0*/  LEA.HI R3, R18, R18, RZ, 0x1 ;  /* 0x0000001212037211 */ /* 0x000fe400078f08ff */
[C---:B------:R-:W-:Y:S01]  /*1600*/  IADD3 R145, R142.reuse, 0x20, RZ ;  /* 0x000000208e917810 */ /* 0x040fe20007ffe0ff */
[----:B------:R-:W-:Y:S01]  /*1610*/  IMAD.IADD R11, R11, 0x1, R8 ;  /* 0x000000010b0b7824 */ /* 0x000fe200078e0208 */
[----:B------:R-:W-:Y:S02]  /*1620*/  LOP3.LUT R6, R3, 0x1ffffffe, RZ, 0xc0, !PT ;  /* 0x1ffffffe03067812 */ /* 0x000fe400078ec0ff */
[----:B------:R-:W-:Y:S01]  /*1630*/  LEA.HI R3, R7, R14, RZ, 0x3 ;  /* 0x0000000e07037211 */ /* 0x000fe200078f18ff */
[----:B------:R-:W-:Y:S01]  /*1640*/  IMAD.IADD R107, R142, 0x1, R145 ;  /* 0x000000018e6b7824 */ /* 0x000fe200078e0291 */
[----:B------:R-:W-:Y:S01]  /*1650*/  LOP3.LUT R7, R10, 0x7ffffffc, RZ, 0xc0, !PT ;  /* 0x7ffffffc0a077812 */ /* 0x000fe200078ec0ff */
[----:B--2---:R-:W-:Y:S01]  /*1660*/  IMAD.SHL.U32 R0, R14, 0x40, RZ ;  /* 0x000000400e007824 */ /* 0x004fe200078e00ff */
[----:B------:R-:W-:Y:S01]  /*1670*/  IADD3 R144, R142, 0x40, RZ ;  /* 0x000000408e907810 */ /* 0x000fe20007ffe0ff */
[----:B------:R-:W-:Y:S01]  /*1680*/  IMAD.IADD R6, R18, 0x1, -R6 ;  /* 0x0000000112067824 */ /* 0x000fe200078e0a06 */
[----:B------:R-:W-:Y:S01]  /*1690*/  LEA R234, R234, 0x100, 0x1 ;  /* 0x00000100eaea7811 */ /* 0x000fe200078e08ff */
[----:B------:R-:W-:Y:S01]  /*16a0*/  IMAD.SHL.U32 R3, R3, 0x40, RZ ;  /* 0x0000004003037824 */ /* 0x000fe200078e00ff */
[----:B------:R-:W-:Y:S01]  /*16b0*/  LOP3.LUT R8, R0, 0x1c0, RZ, 0xc0, !PT ;  /* 0x000001c000087812 */ /* 0x000fe200078ec0ff */
[----:B------:R-:W-:Y:S01]  /*16c0*/  IMAD R2, R6, 0x8, R16 ;  /* 0x0000000806027824 */ /* 0x000fe200078e0210 */
[----:B------:R-:W-:Y:S01]  /*16d0*/  SEL R0, R12, 0xffffffc0, !P3 ;  /* 0xffffffc00c007807 */ /* 0x000fe20005800000 */
[----:B------:R-:W-:Y:S01]  /*16e0*/  IMAD.IADD R241, R17, 0x1, -R7 ;  /* 0x0000000111f17824 */ /* 0x000fe200078e0a07 */
[----:B------:R-:W-:Y:S01]  /*16f0*/  SHF.R.U32.HI R8, RZ, 0x3, R8 ;  /* 0x00000003ff087819 */ /* 0x000fe20000011608 */
[----:B------:R-:W-:Y:S01]  /*1700*/  IMAD.IADD R106, R142, 0x1, R144 ;  /* 0x000000018e6a7824 */ /* 0x000fe200078e0290 */
[----:B------:R-:W-:Y:S01]  /*1710*/  SEL R8, R13, 0xffffffe0, !P1 ;  /* 0xffffffe00d087807 */ /* 0x000fe20004800000 */
[----:B------:R-:W-:Y:S01]  /*1720*/  IMAD.IADD R195, R149, 0x1, R0 ;  /* 0x0000000195c37824 */ /* 0x000fe200078e0200 */
[----:B------:R-:W-:Y:S01]  /*1730*/  LEA R6, R11, 0x80, 0x1 ;  /* 0x000000800b067811 */ /* 0x000fe200078e08ff */
[----:B------:R-:W-:Y:S01]  /*1740*/  IMAD.IADD R192, R0, 0x1, R200 ;  /* 0x0000000100c07824 */ /* 0x000fe200078e02c8 */
[----:B------:R-:W-:Y:S01]  /*1750*/  SEL R7, R12, 0xffffffc0, !P2 ;  /* 0xffffffc00c077807 */ /* 0x000fe20005000000 */
[----:B------:R-:W-:Y:S01]  /*1760*/  IMAD.SHL.U32 R241, R241, 0x2, RZ ;  /* 0x00000002f1f17824 */ /* 0x000fe200078e00ff */
[----:B------:R-:W-:Y:S01]  /*1770*/  LOP3.LUT R3, R3, 0xfffffe00, RZ, 0xc0, !PT ;  /* 0xfffffe0003037812 */ /* 0x000fe200078ec0ff */
[C---:B------:R-:W-:Y:S01]  /*1780*/  IMAD.IADD R10, R6.reuse, 0x1, R8 ;  /* 0x00000001060a7824 */ /* 0x040fe200078e0208 */
[C---:B------:R-:W-:Y:S01]  /*1790*/  IADD3 R9, R6.reuse, -0x10, RZ ;  /* 0xfffffff006097810 */ /* 0x040fe20007ffe0ff */
[C-C-:B------:R-:W-:Y:S01]  /*17a0*/  IMAD.IADD R0, R6.reuse, 0x1, R7.reuse ;  /* 0x0000000106007824 */ /* 0x140fe200078e0207 */
[----:B------:R-:W-:Y:S01]  /*17b0*/  @P0 IADD3 R9, R6, 0x10, RZ ;  /* 0x0000001006090810 */ /* 0x000fe20007ffe0ff */
[----:B------:R1:W-:Y:S01]  /*17c0*/  STL [R1+0x40], R3 ;  /* 0x0000400301007387 */ /* 0x0003e20000100800 */
[----:B------:R-:W-:Y:S01]  /*17d0*/  IADD3 R148, R142, 0x10, RZ ;  /* 0x000000108e947810 */ /* 0x000fe20007ffe0ff */
[----:B------:R-:W-:Y:S01]  /*17e0*/  IMAD.IADD R235, R234, 0x1, R7 ;  /* 0x00000001eaeb7824 */ /* 0x000fe200078e0207 */
[C---:B------:R-:W-:Y:S01]  /*17f0*/  IADD3 R147, R142.reuse, 0x30, RZ ;  /* 0x000000308e937810 */ /* 0x040fe20007ffe0ff */
[----:B------:R2:W-:Y:S01]  /*1800*/  STL [R1+0x10], R2 ;  /* 0x0000100201007387 */ /* 0x0005e20000100800 */
[----:B------:R-:W-:-:S02]  /*1810*/  IADD3 R146, R142, 0x50, RZ ;  /* 0x000000508e927810 */ /* 0x000fc40007ffe0ff */
[C---:B------:R-:W-:Y:S01]  /*1820*/  IADD3 R211, R200.reuse, 0x800, RZ ;  /* 0x00000800c8d37810 */ /* 0x040fe20007ffe0ff */
        /* <DEDUP_REMOVED lines=8> */
[C---:B------:R-:W-:Y:S02]  /*18b0*/  IADD3 R205, R200.reuse, 0x3800, RZ ;  /* 0x00003800c8cd7810 */ /* 0x040fe40007ffe0ff */
[C---:B------:R-:W-:Y:S02]  /*18c0*/  IADD3 R204, R200.reuse, 0x4000, RZ ;  /* 0x00004000c8cc7810 */ /* 0x040fe40007ffe0ff */
[C---:B------:R-:W-:Y:S02]  /*18d0*/  IADD3 R203, R200.reuse, 0x4800, RZ ;  /* 0x00004800c8cb7810 */ /* 0x040fe40007ffe0ff */
[----:B-1----:R-:W-:Y:S02]  /*18e0*/  SEL R3, R13, 0xffffffe0, !P6 ;  /* 0xffffffe00d037807 */ /* 0x002fe40007000000 */
[----:B------:R-:W-:Y:S02]  /*18f0*/  IADD3 R202, R200, 0x5000, RZ ;  /* 0x00005000c8ca7810 */ /* 0x000fe40007ffe0ff */
[----:B--2---:R-:W-:Y:S01]  /*1900*/  SEL R2, R12, 0xffffffc0, !P5 ;  /* 0xffffffc00c027807 */ /* 0x004fe20006800000 */
[----:B------:R-:W-:Y:S01]  /*1910*/  IMAD.IADD R197, R196, 0x1, R3 ;  /* 0x00000001c4c57824 */ /* 0x000fe200078e0203 */
[----:B------:R-:W-:Y:S01]  /*1920*/  IADD3 R201, R200, 0x5800, RZ ;  /* 0x00005800c8c97810 */ /* 0x000fe20007ffe0ff */
[----:B------:R-:W-:-:S02]  /*1930*/  IMAD.IADD R151, R3, 0x1, R150 ;  /* 0x0000000103977824 */ /* 0x000fc400078e0296 */
[C---:B------:R-:W-:Y:S02]  /*1940*/  IMAD.IADD R3, R7.reuse, 0x1, R9 ;  /* 0x0000000107037824 */ /* 0x040fe400078e0209 */
[----:B------:R-:W-:Y:S02]  /*1950*/  IMAD.IADD R199, R196, 0x1, R2 ;  /* 0x00000001c4c77824 */ /* 0x000fe400078e0202 */
[----:B---3--:R-:W-:Y:S02]  /*1960*/  IMAD.IADD R0, R7, 0x1, R10 ;  /* 0x0000000107007824 */ /* 0x008fe400078e020a */
[C---:B------:R-:W-:Y:S02]  /*1970*/  IMAD.IADD R194, R2.reuse, 0x1, R150 ;  /* 0x0000000102c27824 */ /* 0x040fe400078e0296 */
[----:B------:R-:W-:Y:S01]  /*1980*/  IMAD.IADD R198, R197, 0x1, R2 ;  /* 0x00000001c5c67824 */ /* 0x000fe200078e0202 */
[----:B------:R1:W-:Y:S01]  /*1990*/  STL [R1+0x38], R0 ;  /* 0x0000380001007387 */ /* 0x0003e20000100800 */
[----:B------:R-:W-:-:S02]  /*19a0*/  IMAD.IADD R193, R2, 0x1, R151 ;  /* 0x0000000102c17824 */ /* 0x000fc400078e0297 */
[----:B-1----:R-:W-:-:S05]  /*19b0*/  IMAD.IADD R0, R8, 0x1, R9 ;  /* 0x0000000108007824 */ /* 0x002fca00078e0209 */
[----:B------:R1:W-:Y:S04]  /*19c0*/  STL [R1+0x28], R0 ;  /* 0x0000280001007387 */ /* 0x0003e80000100800 */
[----:B------:R2:W-:Y:S01]  /*19d0*/  STL [R1+0x34], R3 ;  /* 0x0000340301007387 */ /* 0x0005e20000100800 */
[----:B-1----:R-:W-:-:S05]  /*19e0*/  IMAD.IADD R0, R7, 0x1, R0 ;  /* 0x0000000107007824 */ /* 0x002fca00078e0200 */
[----:B------:R2:W-:Y:S02]  /*19f0*/  STL [R1+0x30], R0 ;  /* 0x0000300001007387 */ /* 0x0005e40000100800 */
.L_x_1172:
[----:B------:R-:W-:-:S04]  /*1a00*/  IMAD.MOV.U32 R13, RZ, RZ, 0x4 ;  /* 0x00000004ff0d7424 */ /* 0x000fc800078e00ff */
[----:B--2---:R-:W-:-:S05]  /*1a10*/  IMAD.WIDE R2, R251, R13, c[0x0][0x588] ;  /* 0x00016200fb027625 */ /* 0x004fca00078e020d */
[----:B------:R-:W2:Y:S01]  /*1a20*/  LDG.E R14, [R2.64] ;  /* 0x00000006020e7981 */ /* 0x000ea2000c1e1900 */
[----:B------:R-:W-:Y:S01]  /*1a30*/  ISETP.NE.U32.AND P4, PT, RZ, c[0x0][0x360], PT ;  /* 0x0000d800ff007a0c */ /* 0x000fe20003f85070 */
[----:B------:R-:W-:Y:S01]  /*1a40*/  CS2R R132, SRZ ;  /* 0x0000000000847805 */ /* 0x000fe2000001ff00 */
        /* <DEDUP_REMOVED lines=8> */
[----:B------:R-:W-:Y:S01]  /*1ad0*/  IMAD.MOV.U32 R12, RZ, RZ, RZ ;  /* 0x000000ffff0c7224 */ /* 0x000fe200078e00ff */
[----:B--2---:R-:W-:Y:S01]  /*1ae0*/  SHF.R.S32.HI R168, RZ, 0x1f, R14 ;  /* 0x0000001fffa87819 */ /* 0x004fe2000001140e */
[----:B------:R1:W-:Y:S01]  /*1af0*/  STL [R1], R14 ;  /* 0x0000000e01007387 */ /* 0x0003e20000100800 */
[C---:B------:R-:W-:Y:S02]  /*1b00*/  @P4 LEA R2, P0, R14.reuse, c[0x0][0x360], 0x2 ;  /* 0x0000d8000e024a11 */ /* 0x040fe400078010ff */
[----:B------:R-:W-:-:S02]  /*1b10*/  @P2 LEA R4, P1, R14, c[0x0][0x370], 0x2 ;  /* 0x0000dc000e042a11 */ /* 0x000fc400078210ff */
[C-C-:B------:R-:W-:Y:S02]  /*1b20*/  @P4 LEA.HI.X R3, R14.reuse, c[0x0][0x364], R168.reuse, 0x2, P0 ;  /* 0x0000d9000e034a11 */ /* 0x140fe400000f14a8 */
[----:B------:R-:W-:-:S03]  /*1b30*/  @P2 LEA.HI.X R5, R14, c[0x0][0x374], R168, 0x2, P1 ;  /* 0x0000dd000e052a11 */ /* 0x000fc600008f14a8 */
[----:B------:R2:W3:Y:S01]  /*1b40*/  @P4 LDG.E R0, [R2.64] ;  /* 0x0000000602004981 */ /* 0x0004e2000c1e1900 */
[----:B------:R-:W-:-:S03]  /*1b50*/  ISETP.NE.U32.AND P0, PT, RZ, c[0x0][0x350], PT ;  /* 0x0000d400ff007a0c */ /* 0x000fc60003f05070 */
[----:B------:R4:W5:Y:S01]  /*1b60*/  @P2 LDG.E R133, [R4.64] ;  /* 0x0000000604852981 */ /* 0x000962000c1e1900 */
[----:B------:R-:W-:Y:S02]  /*1b70*/  ISETP.NE.AND.EX P6, PT, RZ, c[0x0][0x354], PT, P0 ;  /* 0x0000d500ff007a0c */ /* 0x000fe40003fc5300 */
[----:B------:R-:W-:-:S04]  /*1b80*/  LEA R6, P2, R14, c[0x0][0x348], 0x2 ;  /* 0x0000d2000e067a11 */ /* 0x000fc800078410ff */
[----:B------:R-:W-:-:S05]  /*1b90*/  LEA.HI.X R7, R14, c[0x0][0x34c], R168, 0x2, P2 ;  /* 0x0000d3000e077a11 */ /* 0x000fca00010f14a8 */
[----:B------:R1:W5:Y:S01]  /*1ba0*/  @P3 LDG.E R185, [R6.64] ;  /* 0x0000000606b93981 */ /* 0x000362000c1e1900 */
[C---:B--2---:R-:W-:Y:S02]  /*1bb0*/  LEA R2, P0, R14.reuse, c[0x0][0x358], 0x2 ;  /* 0x0000d6000e027a11 */ /* 0x044fe400078010ff */
[C---:B----4-:R-:W-:Y:S02]  /*1bc0*/  LEA R4, P1, R14.reuse, c[0x0][0x350], 0x2 ;  /* 0x0000d4000e047a11 */ /* 0x050fe400078210ff */
[C-C-:B------:R-:W-:Y:S02]  /*1bd0*/  LEA.HI.X R3, R14.reuse, c[0x0][0x35c], R168.reuse, 0x2, P0 ;  /* 0x0000d7000e037a11 */ /* 0x140fe400000f14a8 */
[----:B------:R-:W-:-:S03]  /*1be0*/  LEA.HI.X R5, R14, c[0x0][0x354], R168, 0x2, P1 ;  /* 0x0000d5000e057a11 */ /* 0x000fc600008f14a8 */
[----:B------:R1:W5:Y:S04]  /*1bf0*/  @P5 LDG.E R12, [R2.64] ;  /* 0x00000006020c5981 */ /* 0x000368000c1e1900 */
[----:B------:R1:W5:Y:S01]  /*1c00*/  @P6 LDG.E R132, [R4.64] ;  /* 0x0000000604846981 */ /* 0x000362000c1e1900 */
[----:B------:R-:W-:-:S05]  /*1c10*/  LOP3.LUT R20, R250, 0xffff, RZ, 0xc0, !PT ;  /* 0x0000fffffa147812 */ /* 0x000fca00078ec0ff */
[----:B------:R1:W-:Y:S01]  /*1c20*/  STL [R1+0xc], R20 ;  /* 0x00000c1401007387 */ /* 0x0003e20000100800 */
[----:B------:R-:W-:Y:S03]  /*1c30*/  YIELD ;  /* 0x0000000000007946 */ /* 0x000fe60003800000 */
[----:B---3--:R1:W-:Y:S01]  /*1c40*/  @P4 STL [R1+0x8], R0 ;  /* 0x0000080001004387 */ /* 0x0083e20000100800 */
[----:B------:R-:W-:Y:S05]  /*1c50*/  @P4 BRA `(.L_x_1014) ;  /* 0x0000007000004947 */ /* 0x000fea0003800000 */
[----:B-1----:R-:W-:-:S05]  /*1c60*/  MOV R0, c[0x0][0x168] ;  /* 0x00005a0000007a02 */ /* 0x002fca0000000f00 */
[----:B------:R1:W-:Y:S01]  /*1c70*/  STL [R1+0x8], R0 ;  /* 0x0000080001007387 */ /* 0x0003e20000100800 */
[----:B------:R-:W-:Y:S05]  /*1c80*/  @!P3 BRA `(.L_x_1014) ;  /* 0x000000400000b947 */ /* 0x000fea0003800000 */
[----:B------:R-:W2:Y:S04]  /*1c90*/  LDG.E R8, [R6.64] ;  /* 0x0000000606087981 */ /* 0x000ea8000c1e1900 */
[----:B-1----:R-:W2:Y:S02]  /*1ca0*/  LDG.E R0, [R6.64+0x4] ;  /* 0x0000040606007981 */ /* 0x002ea4000c1e1900 */
[----:B--2---:R-:W-:-:S05]  /*1cb0*/  IADD3 R0, -R8, R0, RZ ;  /* 0x0000000008007210 */ /* 0x004fca0007ffe1ff */
[----:B------:R1:W-:Y:S02]  /*1cc0*/  STL [R1+0x8], R0 ;  /* 0x0000080001007387 */ /* 0x0003e40000100800 */
.L_x_1014:
[----:B------:R-:W-:-:S04]  /*1cd0*/  ISETP.NE.U32.AND P0, PT, RZ, c[0x0][0x368], PT ;  /* 0x0000da00ff007a0c */ /* 0x000fc80003f05070 */
[----:B------:R-:W-:-:S13]  /*1ce0*/  ISETP.NE.AND.EX P0, PT, RZ, c[0x0][0x36c], PT, P0 ;  /* 0x0000db00ff007a0c */ /* 0x000fda0003f05300 */
[----:B------:R-:W-:Y:S05]  /*1cf0*/  @!P0 BRA `(.L_x_1015) ;  /* 0x0000004000008947 */ /* 0x000fea0003800000 */
[----:B-1----:R-:W-:-:S04]  /*1d00*/  LEA R6, P0, R14, c[0x0][0x368], 0x2 ;  /* 0x0000da000e067a11 */ /* 0x002fc800078010ff */
[----:B------:R-:W-:-:S05]  /*1d10*/  LEA.HI.X R7, R14, c[0x0][0x36c], R168, 0x2, P0 ;  /* 0x0000db000e077a11 */ /* 0x000fca00000f14a8 */
[----:B------:R1:W5:Y:S01]  /*1d20*/  LDG.E R6, [R6.64] ;  /* 0x0000000606067981 */ /* 0x000362000c1e1900 */
[----:B------:R-:W-:Y:S05]  /*1d30*/  BRA `(.L_x_1016) ;  /* 0x0000005000007947 */ /* 0x000fea0003800000 */
.L_x_1015:
[----:B-1----:R-:W-:Y:S01]  /*1d40*/  MOV R6, c[0x0][0x1d0] ;  /* 0x0000740000067a02 */ /* 0x002fe20000000f00 */
[----:B------:R-:W-:Y:S05]  /*1d50*/  @!P6 BRA `(.L_x_1016) ;  /* 0x000000300000e947 */ /* 0x000fea0003800000 */
[----:B------:R-:W2:Y:S04]  /*1d60*/  LDG.E R6, [R4.64] ;  /* 0x0000000604067981 */ /* 0x000ea8000c1e1900 */
[----:B------:R-:W2:Y:S02]  /*1d70*/  LDG.E R0, [R4.64+0x4] ;  /* 0x0000040604007981 */ /* 0x000ea4000c1e1900 */
[----:B--2---:R-:W-:Y:S02]  /*1d80*/  IADD3 R6, -R6, R0, RZ ;  /* 0x0000000006067210 */ /* 0x004fe40007ffe1ff */
.L_x_1016:
[----:B------:R2:W3:Y:S04]  /*1d90*/  @P5 LDG.E R5, [R2.64] ;  /* 0x0000000602055981 */ /* 0x0004e8000c1e1900 */
[----:B------:R2:W3:Y:S04]  /*1da0*/  @P5 LDG.E R4, [R2.64+0x4] ;  /* 0x0000040602045981 */ /* 0x0004e8000c1e1900 */
[----:B-1----:R-:W4:Y:S01]  /*1db0*/  LDL R7, [R1+0x8] ;  /* 0x0000080001077983 */ /* 0x002f220000100800 */
[----:B------:R-:W-:-:S04]  /*1dc0*/  ISETP.NE.U32.AND P0, PT, RZ, c[0x0][0x378], PT ;  /* 0x0000de00ff007a0c */ /* 0x000fc80003f05070 */
[----:B------:R-:W-:Y:S01]  /*1dd0*/  ISETP.NE.AND.EX P1, PT, RZ, c[0x0][0x37c], PT, P0 ;  /* 0x0000df00ff007a0c */ /* 0x000fe20003f25300 */
[----:B------:R-:W-:Y:S02]  /*1de0*/  IMAD.MOV.U32 R0, RZ, RZ, c[0x0][0x2c4] ;  /* 0x0000b100ff007624 */ /* 0x000fe400078e00ff */
[----:B------:R-:W-:Y:S02]  /*1df0*/  IMAD.SHL.U32 R249, R249, 0x80, RZ ;  /* 0x00000080f9f97824 */ /* 0x000fe400078e00ff */
[----:B-----5:R-:W-:-:S08]  /*1e00*/  IMAD.MOV.U32 R131, RZ, RZ, R6 ;  /* 0x000000ffff837224 */ /* 0x020fd000078e0006 */
[----:B--2---:R-:W-:-:S04]  /*1e10*/  @P1 LEA R2, P0, R14, c[0x0][0x378], 0x2 ;  /* 0x0000de000e021a11 */ /* 0x004fc800078010ff */
[----:B------:R-:W-:Y:S02]  /*1e20*/  @P1 LEA.HI.X R3, R14, c[0x0][0x37c], R168, 0x2, P0 ;  /* 0x0000df000e031a11 */ /* 0x000fe400000f14a8 */
[----:B------:R-:W-:Y:S01]  /*1e30*/  ISETP.NE.AND P0, PT, R0, 0x1, PT ;  /* 0x000000010000780c */ /* 0x000fe20003f05270 */
[----:B------:R-:W-:Y:S01]  /*1e40*/  IMAD.MOV.U32 R76, RZ, RZ, c[0x0][0x228] ;  /* 0x00008a00ff4c7624 */ /* 0x000fe200078e00ff */
[----:B------:R-:W-:Y:S01]  /*1e50*/  IADD3 R0, R249, 0x7f, RZ ;  /* 0x0000007ff9007810 */ /* 0x000fe20007ffe0ff */
[----:B------:R-:W-:Y:S01]  /*1e60*/  IMAD.IADD R8, R6, 0x1, -R133 ;  /* 0x0000000106087824 */ /* 0x000fe200078e0a85 */
[----:B------:R1:W5:Y:S09]  /*1e70*/  @P1 LDG.E R131, [R2.64] ;  /* 0x0000000602831981 */ /* 0x000372000c1e1900 */
[----:B-1----:R-:W-:-:S05]  /*1e80*/  @P0 IMAD.HI.U32 R2, R0, c[0x0][0x2c8], RZ ;  /* 0x0000b20000020a27 */ /* 0x002fca00078e00ff */
[----:B------:R-:W-:Y:S01]  /*1e90*/  @P0 SHF.R.U32.HI R0, RZ, c[0x0][0x2cc], R2 ;  /* 0x0000b300ff000a19 */ /* 0x000fe20000011602 */
[----:B------:R-:W-:Y:S01]  /*1ea0*/  BSSY B0, `(.L_x_1017) ;  /* 0x0000037000007945 */ /* 0x000fe20003800000 */
[----:B---3--:R-:W-:-:S04]  /*1eb0*/  @P5 IMAD.IADD R76, R4, 0x1, -R5 ;  /* 0x00000001044c5824 */ /* 0x008fc800078e0a05 */
[----:B------:R-:W-:-:S05]  /*1ec0*/  IMAD.IADD R3, R8, 0x1, R76 ;  /* 0x0000000108037824 */ /* 0x000fca00078e024c */
[C---:B----4-:R-:W-:Y:S01]  /*1ed0*/  IADD3 R140, R3.reuse, 0x40, -R7 ;  /* 0x00000040038c7810 */ /* 0x050fe20007ffe807 */
[----:B------:R1:W-:Y:S01]  /*1ee0*/  STL [R1+0x4], R3 ;  /* 0x0000040301007387 */ /* 0x0003e20000100800 */
[----:B------:R-:W-:-:S03]  /*1ef0*/  IADD3 R2, R3, 0x3f, RZ ;  /* 0x0000003f03027810 */ /* 0x000fc60007ffe0ff */
[----:B------:R-:W-:Y:S01]  /*1f00*/  IMAD.IADD R0, R140, 0x1, R0 ;  /* 0x000000018c007824 */ /* 0x000fe200078e0200 */
[----:B------:R-:W-:Y:S02]  /*1f10*/  LOP3.LUT R7, R250, 0xff0000, RZ, 0xc0, !PT ;  /* 0x00ff0000fa077812 */ /* 0x000fe400078ec0ff */
[----:B------:R-:W-:Y:S02]  /*1f20*/  SHF.R.S32.HI R4, RZ, 0x1f, R2 ;  /* 0x0000001fff047819 */ /* 0x000fe40000011402 */
[----:B------:R-:W-:Y:S02]  /*1f30*/  SHF.R.S32.HI R5, RZ, 0x1f, R0 ;  /* 0x0000001fff057819 */ /* 0x000fe40000011400 */
[----:B------:R-:W-:Y:S02]  /*1f40*/  LEA.HI R2, R4, R2, RZ, 0x6 ;  /* 0x0000000204027211 */ /* 0x000fe400078f30ff */
[----:B------:R-:W-:Y:S02]  /*1f50*/  LEA.HI R0, R5, R0, RZ, 0x6 ;  /* 0x0000000005007211 */ /* 0x000fe400078f30ff */
[----:B-1----:R-:W-:-:S04]  /*1f60*/  LOP3.LUT R3, R250, 0xff000000, RZ, 0xc0, !PT ;  /* 0xff000000fa037812 */ /* 0x002fc800078ec0ff */
[----:B------:R-:W-:-:S04]  /*1f70*/  SHF.R.U32.HI R3, RZ, 0x8, R3 ;  /* 0x00000008ff037819 */ /* 0x000fc80000011603 */
[----:B------:R-:W-:-:S04]  /*1f80*/  LEA.HI R3, R7, R3, RZ, 0x10 ;  /* 0x0000000307037211 */ /* 0x000fc800078f80ff */
[----:B------:R-:W-:Y:S02]  /*1f90*/  SHF.R.U32.HI R9, RZ, 0x10, R3 ;  /* 0x00000010ff097819 */ /* 0x000fe40000011603 */
[----:B------:R-:W-:Y:S02]  /*1fa0*/  LOP3.LUT R15, R3, 0xff, RZ, 0xc0, !PT ;  /* 0x000000ff030f7812 */ /* 0x000fe400078ec0ff */
[----:B------:R-:W-:Y:S02]  /*1fb0*/  SHF.R.S32.HI R139, RZ, 0x6, R2 ;  /* 0x00000006ff8b7819 */ /* 0x000fe40000011402 */
[----:B------:R-:W-:Y:S01]  /*1fc0*/  SHF.R.S32.HI R0, RZ, 0x6, R0 ;  /* 0x00000006ff007819 */ /* 0x000fe20000011400 */
[----:B------:R1:W-:Y:S03]  /*1fd0*/  STL [R1+0x1c], R9 ;  /* 0x00001c0901007387 */ /* 0x0003e60000100800 */
[----:B------:R-:W-:Y:S01]  /*1fe0*/  IMNMX R7, R139, R0, PT ;  /* 0x000000008b077217 */ /* 0x000fe20003800200 */
[----:B------:R1:W-:Y:S03]  /*1ff0*/  STL [R1+0x20], R15 ;  /* 0x0000200f01007387 */ /* 0x0003e60000100800 */
[----:B------:R-:W-:-:S02]  /*2000*/  ISETP.GE.AND P0, PT, R7, 0x1, PT ;  /* 0x000000010700780c */ /* 0x000fc40003f06270 */
[----:B------:R-:W-:Y:S01]  /*2010*/  ISETP.NE.AND P1, PT, R9, RZ, PT ;  /* 0x000000ff0900720c */ /* 0x000fe20003f25270 */
[----:B------:R-:W-:-:S03]  /*2020*/  IMAD.MOV.U32 R0, RZ, RZ, RZ ;  /* 0x000000ffff007224 */ /* 0x000fc600078e00ff */
[----:B------:R-:W-:-:S07]  /*2030*/  SEL R130, R9, c[0x0][0x338], P1 ;  /* 0x0000ce0009827a07 */ /* 0x000fce0000800000 */
[----:B------:R-:W-:Y:S05]  /*2040*/  @!P0 BRA `(.L_x_1018) ;  /* 0x000001c000008947 */ /* 0x000fea0003800000 */
[----:B------:R-:W-:Y:S01]  /*2050*/  IABS R2, R130 ;  /* 0x0000008200027213 */ /* 0x000fe20000000000 */
[----:B------:R-:W-:Y:S01]  /*2060*/  IMAD.MOV.U32 R4, RZ, RZ, RZ ;  /* 0x000000ffff047224 */ /* 0x000fe200078e00ff */
[----:B-1----:R-:W-:Y:S02]  /*2070*/  IADD3 R9, R130, -0x1, R7 ;  /* 0xffffffff82097810 */ /* 0x002fe40007ffe007 */
        /* <DEDUP_REMOVED lines=25> */
.L_x_1018:
[----:B------:R-:W-:Y:S05]  /*2210*/  BSYNC B0 ;  /* 0x0000000000007941 */ /* 0x000fea0003800000 */
.L_x_1017:
[----:B------:R-:W2:Y:S01]  /*2220*/  LDL R27, [R1+0x14] ;  /* 0x00001400011b7983 */ /* 0x000ea20000100800 */
[----:B------:R-:W-:Y:S01]  /*2230*/  IMAD R2, R15, R0, RZ ;  /* 0x000000000f027224 */ /* 0x000fe200078e02ff */
[----:B------:R-:W-:Y:S02]  /*2240*/  IADD3 R134, R242, 0x40, RZ ;  /* 0x00000040f2867810 */ /* 0x000fe40007ffe0ff */
[----:B------:R-:W3:Y:S01]  /*2250*/  S2R R4, SR_TID.X ;  /* 0x0000000000047919 */ /* 0x000ee20000002100 */
[----:B------:R-:W-:Y:S01]  /*2260*/  IMAD.IADD R0, R2, 0x1, R0 ;  /* 0x0000000102007824 */ /* 0x000fe200078e0200 */
[----:B------:R-:W-:Y:S01]  /*2270*/  IADD3 R135, R242, 0x80, RZ ;  /* 0x00000080f2877810 */ /* 0x000fe20007ffe0ff */
        /* <DEDUP_REMOVED lines=11> */
[----:B---3--:R-:W-:Y:S02]  /*2330*/  SHF.R.S32.HI R3, RZ, 0x1f, R4 ;  /* 0x0000001fff037819 */ /* 0x008fe40000011404 */
[----:B------:R-:W-:Y:S02]  /*2340*/  @P0 SHF.R.S32.HI R0, RZ, 0x6, R2 ;  /* 0x00000006ff000819 */ /* 0x000fe40000011402 */
[----:B------:R-:W-:Y:S02]  /*2350*/  LEA.HI R2, R3, R4, RZ, 0x5 ;  /* 0x0000000403027211 */ /* 0x000fe400078f28ff */
[----:B------:R-:W-:Y:S02]  /*2360*/  ISETP.GT.AND P0, PT, R0, R125, PT ;  /* 0x0000007d0000720c */ /* 0x000fe40003f04270 */
[----:B------:R-:W-:-:S05]  /*2370*/  SHF.R.S32.HI R2, RZ, 0x5, R2 ;  /* 0x00000005ff027819 */ /* 0x000fca0000011402 */
[----:B------:R-:W-:Y:S01]  /*2380*/  IMAD.SHL.U32 R184, R2, 0x200, RZ ;  /* 0x0000020002b87824 */ /* 0x000fe200078e00ff */
[----:B--2---:R-:W-:-:S05]  /*2390*/  SHF.R.U32.HI R169, RZ, 0x3, R27 ;  /* 0x00000003ffa97819 */ /* 0x004fca000001161b */
[----:B------:R-:W-:Y:S05]  /*23a0*/  @!P0 BRA `(.L_x_1019) ;  /* 0x00004e8000008947 */ /* 0x000fea0003800000 */
[----:B------:R-:W-:Y:S02]  /*23b0*/  ISETP.NE.U32.AND P0, PT, RZ, c[0x0][0x340], PT ;  /* 0x0000d000ff007a0c */ /* 0x000fe40003f05070 */
[----:B------:R-:W-:Y:S02]  /*23c0*/  SHF.R.S32.HI R5, RZ, 0x1f, R4 ;  /* 0x0000001fff057819 */ /* 0x000fe40000011404 */
[----:B------:R-:W-:Y:S02]  /*23d0*/  ISETP.NE.AND.EX P2, PT, RZ, c[0x0][0x344], PT, P0 ;  /* 0x0000d100ff007a0c */ /* 0x000fe40003f45300 */
[----:B------:R-:W-:-:S04]  /*23e0*/  LEA.HI R5, R5, R4, RZ, 0x3 ;  /* 0x0000000405057211 */ /* 0x000fc800078f18ff */
[----:B------:R-:W-:-:S07]  /*23f0*/  SHF.R.S32.HI R5, RZ, 0x3, R5 ;  /* 0x00000003ff057819 */ /* 0x000fce0000011405 */
[----:B------:R-:W-:-:S05]  /*2400*/  @P2 IMAD.WIDE R2, R14, R13, c[0x0][0x340] ;  /* 0x0000d0000e022625 */ /* 0x000fca00078e020d */
[----:B------:R2:W3:Y:S01]  /*2410*/  @P2 LDG.E R8, [R2.64] ;  /* 0x0000000602082981 */ /* 0x0004e2000c1e1900 */
[----:B------:R-:W-:Y:S01]  /*2420*/  IADD3 R124, P0, R5, R12, RZ ;  /* 0x0000000c057c7210 */ /* 0x000fe20007f1e0ff */
[----:B------:R-:W-:Y:S01]  /*2430*/  IMAD.MOV.U32 R13, RZ, RZ, c[0x0][0x238] ;  /* 0x00008e00ff0d7624 */ /* 0x000fe200078e00ff */
[----:B------:R-:W-:Y:S01]  /*2440*/  SHF.R.S32.HI R243, RZ, 0x1f, R242 ;  /* 0x0000001ffff37819 */ /* 0x000fe200000114f2 */
[----:B------:R-:W-:Y:S01]  /*2450*/  IMAD.MOV.U32 R138, RZ, RZ, 0x6 ;  /* 0x00000006ff8a7424 */ /* 0x000fe200078e00ff */
[----:B------:R-:W-:Y:S01]  /*2460*/  IADD3 R57, R0, -0x1, RZ ;  /* 0xffffffff00397810 */ /* 0x000fe20007ffe0ff */
[----:B------:R-:W-:Y:S01]  /*2470*/  IMAD.SHL.U32 R156, R13, 0x40, RZ ;  /* 0x000000400d9c7824 */ /* 0x000fe200078e00ff */
[----:B------:R-:W-:Y:S01]  /*2480*/  IADD3 R100, -R5, R76, RZ ;  /* 0x0000004c05647210 */ /* 0x000fe20007ffe1ff */
[----:B------:R-:W-:Y:S01]  /*2490*/  IMAD.SHL.U32 R157, R13, 0x20, RZ ;  /* 0x000000200d9d7824 */ /* 0x000fe200078e00ff */
[----:B------:R-:W-:Y:S01]  /*24a0*/  SEL R10, R168, RZ, !P5 ;  /* 0x000000ffa80a7207 */ /* 0x000fe20006800000 */
[----:B------:R-:W-:Y:S01]  /*24b0*/  IMAD.WIDE.U32 R158, R239, c[0x0][0x1e0], RZ ;  /* 0x00007800ef9e7a25 */ /* 0x000fe200078e00ff */
[----:B------:R-:W-:-:S02]  /*24c0*/  SEL R11, R14, RZ, !P5 ;  /* 0x000000ff0e0b7207 */ /* 0x000fc40006800000 */
[----:B------:R-:W-:Y:S01]  /*24d0*/  SHF.L.U64.HI R152, R13, R138, c[0x0][0x23c] ;  /* 0x00008f000d987619 */ /* 0x000fe2000001028a */
[----:B------:R-:W-:Y:S01]  /*24e0*/  IMAD R7, R57, -0x40, R100 ;  /* 0xffffffc039077824 */ /* 0x000fe200078e0264 */
[----:B------:R-:W-:Y:S01]  /*24f0*/  ISETP.GE.AND P5, PT, R242, c[0x0][0x1d4], PT ;  /* 0x00007500f2007a0c */ /* 0x000fe20003fa6270 */
[----:B------:R-:W-:Y:S01]  /*2500*/  IMAD R0, R10, c[0x0][0x248], RZ ;  /* 0x000092000a007a24 */ /* 0x000fe200078e02ff */
[----:B------:R-:W-:Y:S01]  /*2510*/  ISETP.GE.AND P4, PT, R134, c[0x0][0x1d4], PT ;  /* 0x0000750086007a0c */ /* 0x000fe20003f86270 */
[----:B------:R-:W-:Y:S01]  /*2520*/  IMAD.MOV.U32 R160, RZ, RZ, c[0x0][0x27c] ;  /* 0x00009f00ffa07624 */ /* 0x000fe200078e00ff */
[----:B------:R-:W-:Y:S02]  /*2530*/  ISETP.GE.AND P1, PT, R7, 0x1, PT ;  /* 0x000000010700780c */ /* 0x000fe40003f26270 */
[----:B------:R-:W-:Y:S02]  /*2540*/  ISETP.GE.AND P3, PT, R135, c[0x0][0x1d4], PT ;  /* 0x0000750087007a0c */ /* 0x000fe40003f66270 */
[----:B------:R-:W-:-:S02]  /*2550*/  MOV R141, 0x5 ;  /* 0x00000005008d7802 */ /* 0x000fc40000000f00 */
[----:B--2---:R-:W-:Y:S02]  /*2560*/  SHF.R.S32.HI R2, RZ, 0x1f, R5 ;  /* 0x0000001fff027819 */ /* 0x004fe40000011405 */
[----:B------:R-:W-:Y:S02]  /*2570*/  SHF.L.U64.HI R141, R13, R141, c[0x0][0x23c] ;  /* 0x00008f000d8d7619 */ /* 0x000fe4000001028d */
[----:B------:R-:W-:Y:S01]  /*2580*/  LEA.HI.X.SX32 R127, R12, R2, 0x1, P0 ;  /* 0x000000020c7f7211 */ /* 0x000fe200000f0eff */
[----:B------:R-:W-:Y:S01]  /*2590*/  IMAD.WIDE.U32 R2, R124, c[0x0][0x238], R242 ;  /* 0x00008e007c027a25 */ /* 0x000fe200078e00f2 */
[----:B------:R-:W-:Y:S02]  /*25a0*/  SHF.R.S32.HI R103, RZ, 0x1f, R102 ;  /* 0x0000001fff677819 */ /* 0x000fe40000011466 */
[----:B------:R-:W-:Y:S01]  /*25b0*/  SHF.R.S32.HI R143, RZ, 0x1f, R142 ;  /* 0x0000001fff8f7819 */ /* 0x000fe2000001148e */
[----:B------:R-:W-:Y:S01]  /*25c0*/  IMAD R4, R127, c[0x0][0x238], RZ ;  /* 0x00008e007f047a24 */ /* 0x000fe200078e02ff */
[----:B-----5:R-:W-:-:S03]  /*25d0*/  SHF.R.S32.HI R23, RZ, 0x1f, R131 ;  /* 0x0000001fff177819 */ /* 0x020fc60000011483 */
[----:B------:R-:W-:-:S04]  /*25e0*/  IMAD R4, R124, c[0x0][0x23c], R4 ;  /* 0x00008f007c047a24 */ /* 0x000fc800078e0204 */
[----:B------:R-:W-:Y:S02]  /*25f0*/  IMAD.IADD R3, R3, 0x1, R4 ;  /* 0x0000000103037824 */ /* 0x000fe400078e0204 */
[----:B------:R-:W-:Y:S02]  /*2600*/  IMAD R4, R11, c[0x0][0x24c], R0 ;  /* 0x000093000b047a24 */ /* 0x000fe400078e0200 */
[----:B------:R-:W-:-:S04]  /*2610*/  IMAD.WIDE.U32 R2, R20, c[0x0][0x240], R2 ;  /* 0x0000900014027a25 */ /* 0x000fc800078e0002 */
[----:B------:R-:W-:Y:S02]  /*2620*/  IMAD R3, R20, c[0x0][0x244], R3 ;  /* 0x0000910014037a24 */ /* 0x000fe400078e0203 */
[----:B------:R-:W-:Y:S02]  /*2630*/  IMAD R0, R152, R57, RZ ;  /* 0x0000003998007224 */ /* 0x000fe400078e02ff */
[----:B------:R-:W-:Y:S01]  /*2640*/  IMAD.WIDE.U32 R94, R11, c[0x0][0x248], R2 ;  /* 0x000092000b5e7a25 */ /* 0x000fe200078e0002 */
[----:B------:R-:W-:-:S03]  /*2650*/  SHF.R.S32.HI R2, RZ, 0x1f, R57 ;  /* 0x0000001fff027819 */ /* 0x000fc60000011439 */
[----:B------:R-:W-:Y:S02]  /*2660*/  IMAD.IADD R85, R95, 0x1, R4 ;  /* 0x000000015f557824 */ /* 0x000fe400078e0204 */
[----:B------:R-:W-:Y:S02]  /*2670*/  IMAD.MOV.U32 R84, RZ, RZ, R94 ;  /* 0x000000ffff547224 */ /* 0x000fe400078e005e */
[----:B------:R-:W-:Y:S01]  /*2680*/  IMAD R2, R2, R156, R0 ;  /* 0x0000009c02027224 */ /* 0x000fe200078e0200 */
[----:B------:R-:W-:Y:S01]  /*2690*/  IADD3 R0, R6, R132, RZ ;  /* 0x0000008406007210 */ /* 0x000fe20007ffe0ff */
[----:B------:R-:W-:-:S03]  /*26a0*/  IMAD.WIDE.U32 R4, R57, R156, R84 ;  /* 0x0000009c39047225 */ /* 0x000fc600078e0054 */
[----:B------:R-:W-:Y:S01]  /*26b0*/  SHF.R.S32.HI R12, RZ, 0x1f, R0 ;  /* 0x0000001fff0c7819 */ /* 0x000fe20000011400 */
[----:B-1----:R-:W-:Y:S01]  /*26c0*/  IMAD.IADD R9, R5, 0x1, R2 ;  /* 0x0000000105097824 */ /* 0x002fe200078e0202 */
[----:B------:R-:W-:-:S03]  /*26d0*/  @P1 LEA R2, P0, R4, c[0x0][0x220], 0x1 ;  /* 0x0000880004021a11 */ /* 0x000fc600078008ff */
[----:B------:R-:W-:Y:S01]  /*26e0*/  IMAD R5, R12, c[0x0][0x1e0], RZ ;  /* 0x000078000c057a24 */ /* 0x000fe200078e02ff */
[----:B------:R-:W-:Y:S02]  /*26f0*/  @P1 LEA.HI.X R3, R4, c[0x0][0x224], R9, 0x1, P0 ;  /* 0x0000890004031a11 */ /* 0x000fe400000f0c09 */
[----:B------:R-:W-:Y:S01]  /*2700*/  ISETP.GT.AND P0, PT, R7, 0x20, PT ;  /* 0x000000200700780c */ /* 0x000fe20003f04270 */
[C---:B------:R-:W-:Y:S02]  /*2710*/  IMAD.WIDE.U32 R6, R0.reuse, c[0x0][0x1e0], RZ ;  /* 0x0000780000067a25 */ /* 0x040fe400078e00ff */
[----:B------:R-:W-:Y:S01]  /*2720*/  @!PT LDS RZ, [RZ] ;  /* 0x00000000fffff984 */ /* 0x000fe20000000800 */
[----:B------:R-:W-:Y:S01]  /*2730*/  @!PT LDS RZ, [RZ] ;  /* 0x00000000fffff984 */ /* 0x000fe20000000800 */
[----:B------:R-:W-:Y:S01]  /*2740*/  @!PT LDS RZ, [RZ] ;  /* 0x00000000fffff984 */ /* 0x000fe20000000800 */
[----:B------:R1:W-:Y:S02]  /*2750*/  @P1 LDGSTS.E.BYPASS.LTC128B.128 [R212+0x6100], [R2.64], !P5 ;  /* 0x0610000002d41fae */ /* 0x0003e4000e901d46 */
[----:B------:R-:W-:Y:S02]  /*2760*/  IMAD R5, R0, c[0x0][0x1e4], R5 ;  /* 0x0000790000057a24 */ /* 0x000fe400078e0205 */
[----:B------:R1:W-:Y:S02]  /*2770*/  @P1 LDGSTS.E.BYPASS.LTC128B.128 [R212+0x8100], [R2.64+0x80], !P4 ;  /* 0x0810008002d41fae */ /* 0x0003e4000e101d46 */
[----:B------:R-:W-:Y:S01]  /*2780*/  IMAD.IADD R5, R7, 0x1, R5 ;  /* 0x0000000107057824 */ /* 0x000fe200078e0205 */
[----:B------:R-:W-:Y:S01]  /*2790*/  SHF.R.S32.HI R7, RZ, 0x1f, R239 ;  /* 0x0000001fff077819 */ /* 0x000fe200000114ef */
[----:B------:R1:W-:Y:S02]  /*27a0*/  @P1 LDGSTS.E.BYPASS.LTC128B.128 [R212+0xa100], [R2.64+0x100], !P3 ;  /* 0x0a10010002d41fae */ /* 0x0003e4000d901d46 */
[----:B-1----:R-:W-:-:S02]  /*27b0*/  @P0 IADD3 R3, P1, R157, R4, RZ ;  /* 0x000000049d030210 */ /* 0x002fc40007f3e0ff */
[----:B------:R-:W-:-:S03]  /*27c0*/  MOV R4, R6 ;  /* 0x0000000600047202 */ /* 0x000fc60000000f00 */
[----:B------:R-:W-:Y:S01]  /*27d0*/  @P0 IMAD.X R6, R9, 0x1, R141, P1 ;  /* 0x0000000109060824 */ /* 0x000fe200008e068d */
[----:B------:R-:W-:Y:S01]  /*27e0*/  @P0 LEA R2, P1, R3, c[0x0][0x220], 0x1 ;  /* 0x0000880003020a11 */ /* 0x000fe200078208ff */
[----:B------:R-:W-:-:S03]  /*27f0*/  IMAD.WIDE.U32 R4, R20, c[0x0][0x1e8], R4 ;  /* 0x00007a0014047a25 */ /* 0x000fc600078e0004 */
[----:B------:R-:W-:Y:S01]  /*2800*/  @P0 LEA.HI.X R3, R3, c[0x0][0x224], R6, 0x1, P1 ;  /* 0x0000890003030a11 */ /* 0x000fe200008f0c06 */
[----:B------:R-:W-:-:S04]  /*2810*/  IMAD R5, R20, c[0x0][0x1ec], R5 ;  /* 0x00007b0014057a24 */ /* 0x000fc800078e0205 */
[----:B------:R1:W-:Y:S04]  /*2820*/  @P0 LDGSTS.E.BYPASS.LTC128B.128 [R212+0x7100], [R2.64], !P5 ;  /* 0x0710000002d40fae */ /* 0x0003e8000e901d46 */
[----:B------:R1:W-:Y:S04]  /*2830*/  @P0 LDGSTS.E.BYPASS.LTC128B.128 [R212+0x9100], [R2.64+0x80], !P4 ;  /* 0x0910008002d40fae */ /* 0x0003e8000e101d46 */
[----:B------:R1:W-:Y:S04]  /*2840*/  @P0 LDGSTS.E.BYPASS.LTC128B.128 [R212+0xb100], [R2.64+0x100], !P3 ;  /* 0x0b10010002d40fae */ /* 0x0003e8000d901d46 */
[----:B------:R-:W0:Y:S01]  /*2850*/  LDGDEPBAR ;  /* 0x00000000000079af */ /* 0x000e220000000000 */
[----:B------:R-:W-:Y:S01]  /*2860*/  WARPSYNC 0xffffffff ;  /* 0xffffffff00007948 */ /* 0x000fe20003800000 */
[----:B-1----:R-:W-:-:S04]  /*2870*/  IMAD R2, R7, c[0x0][0x1e0], RZ ;  /* 0x0000780007027a24 */ /* 0x002fc800078e02ff */
[----:B------:R-:W-:-:S05]  /*2880*/  IMAD R2, R239, c[0x0][0x1e4], R2 ;  /* 0x00007900ef027a24 */ /* 0x000fca00078e0202 */
[----:B------:R-:W-:Y:S02]  /*2890*/  IADD3 R126, R159, R2, RZ ;  /* 0x000000029f7e7210 */ /* 0x000fe40007ffe0ff */
[----:B---3--:R-:W-:Y:S01]  /*28a0*/  @P2 SHF.R.S32.HI R6, RZ, 0x1f, R8 ;  /* 0x0000001fff062819 */ /* 0x008fe20000011408 */
[----:B------:R-:W-:Y:S01]  /*28b0*/  @!P2 IMAD.MOV.U32 R6, RZ, RZ, R168 ;  /* 0x000000ffff06a224 */ /* 0x000fe200078e00a8 */
[----:B------:R-:W-:Y:S02]  /*28c0*/  @!P2 MOV R8, R14 ;  /* 0x0000000e0008a202 */ /* 0x000fe40000000f00 */
[----:B------:R-:W-:Y:S02]  /*28d0*/  ISETP.GE.AND P2, PT, R102, c[0x0][0x27c], PT ;  /* 0x00009f0066007a0c */ /* 0x000fe40003f46270 */
[----:B------:R-:W-:Y:S02]  /*28e0*/  SEL R19, R6, RZ, !P6 ;  /* 0x000000ff06137207 */ /* 0x000fe40007000000 */
[----:B------:R-:W-:-:S03]  /*28f0*/  SEL R18, R8, RZ, !P6 ;  /* 0x000000ff08127207 */ /* 0x000fc60007000000 */
[----:B------:R-:W-:Y:S02]  /*2900*/  IMAD R3, R19, c[0x0][0x1f0], RZ ;  /* 0x00007c0013037a24 */ /* 0x000fe400078e02ff */
[----:B------:R-:W-:-:S04]  /*2910*/  IMAD.WIDE.U32 R72, R18, c[0x0][0x1f0], R4 ;  /* 0x00007c0012487a25 */ /* 0x000fc800078e0004 */
[----:B------:R-:W-:Y:S02]  /*2920*/  IMAD R3, R18, c[0x0][0x1f4], R3 ;  /* 0x00007d0012037a24 */ /* 0x000fe400078e0203 */
[----:B------:R-:W-:Y:S02]  /*2930*/  IMAD.SHL.U32 R4, R160, 0x2, RZ ;  /* 0x00000002a0047824 */ /* 0x000fe400078e00ff */
[----:B------:R-:W-:Y:S02]  /*2940*/  IMAD.IADD R74, R73, 0x1, R3 ;  /* 0x00000001494a7824 */ /* 0x000fe400078e0203 */
[----:B------:R-:W-:Y:S01]  /*2950*/  IADD3 R129, P0, R239, R0, RZ ;  /* 0x00000000ef817210 */ /* 0x000fe20007f1e0ff */
[----:B------:R-:W-:Y:S01]  /*2960*/  IMAD.WIDE.U32 R2, R20, c[0x0][0x260], R242 ;  /* 0x0000980014027a25 */ /* 0x000fe200078e00f2 */
[----:B------:R-:W-:Y:S01]  /*2970*/  ISETP.GE.AND P1, PT, R160, 0x1, PT ;  /* 0x00000001a000780c */ /* 0x000fe20003f26270 */
[----:B------:R-:W-:Y:S01]  /*2980*/  BAR.SYNC.DEFER_BLOCKING 0x0 ;  /* 0x0000000000007b1d */ /* 0x000fe20000010000 */
[----:B------:R-:W-:Y:S01]  /*2990*/  ISETP.GE.AND P1, PT, R107, c[0x0][0x27c], PT ;  /* 0x00009f006b007a0c */ /* 0x000fe20003f26270 */
[----:B------:R-:W-:Y:S01]  /*29a0*/  IMAD R0, R10, c[0x0][0x268], RZ ;  /* 0x00009a000a007a24 */ /* 0x000fe200078e02ff */
[----:B------:R-:W-:Y:S01]  /*29b0*/  IADD3 R17, -R4, c[0x0][0x1d4], RZ ;  /* 0x0000750004117a10 */ /* 0x000fe20007ffe1ff */
[----:B------:R-:W-:Y:S01]  /*29c0*/  IMAD.X R128, R12, 0x1, R7, P0 ;  /* 0x000000010c807824 */ /* 0x000fe200000e0607 */
[----:B------:R-:W-:Y:S01]  /*29d0*/  ISETP.GE.AND P0, PT, R106, c[0x0][0x27c], PT ;  /* 0x00009f006a007a0c */ /* 0x000fe20003f06270 */
[----:B------:R-:W-:Y:S01]  /*29e0*/  IMAD R3, R20, c[0x0][0x264], R3 ;  /* 0x0000990014037a24 */ /* 0x000fe200078e0203 */
[CC--:B------:R-:W-:Y:S01]  /*29f0*/  SEL R16, R4.reuse, R17.reuse, !P2 ;  /* 0x0000001104107207 */ /* 0x0c0fe20005000000 */
[----:B------:R-:W-:Y:S01]  /*2a00*/  IMAD R26, R11, c[0x0][0x26c], R0 ;  /* 0x00009b000b1a7a24 */ /* 0x000fe200078e0200 */
[CC--:B------:R-:W-:Y:S01]  /*2a10*/  SEL R14, R4.reuse, R17.reuse, !P1 ;  /* 0x00000011040e7207 */ /* 0x0c0fe20004800000 */
[----:B------:R-:W-:Y:S01]  /*2a20*/  IMAD R0, R7, c[0x0][0x280], RZ ;  /* 0x0000a00007007a24 */ /* 0x000fe200078e02ff */
[----:B------:R-:W-:Y:S01]  /*2a30*/  SEL R17, R4, R17, !P0 ;  /* 0x0000001104117207 */ /* 0x000fe20004000000 */
[----:B------:R-:W-:Y:S01]  /*2a40*/  IMAD.WIDE.U32 R78, R11, c[0x0][0x268], R2 ;  /* 0x00009a000b4e7a25 */ /* 0x000fe200078e0002 */
[----:B------:R-:W-:Y:S01]  /*2a50*/  SEL R15, RZ, c[0x0][0x27c], !P2 ;  /* 0x00009f00ff0f7a07 */ /* 0x000fe20005000000 */
[----:B------:R-:W-:-:S02]  /*2a60*/  ULDC.U8 UR4, c[0x0][0x298] ;  /* 0x0000a60000047ab9 */ /* 0x000fc40000000000 */
[----:B------:R-:W-:Y:S01]  /*2a70*/  IMAD.WIDE.U32 R2, R20, c[0x0][0x210], R102 ;  /* 0x0000840014027a25 */ /* 0x000fe200078e0066 */
[----:B------:R-:W-:-:S03]  /*2a80*/  ISETP.NE.AND P6, PT, RZ, UR4, PT ;  /* 0x00000004ff007c0c */ /* 0x000fc6000bfc5270 */
[----:B------:R-:W-:Y:S02]  /*2a90*/  IMAD R8, R7, c[0x0][0x290], RZ ;  /* 0x0000a40007087a24 */ /* 0x000fe400078e02ff */
[----:B------:R-:W-:-:S04]  /*2aa0*/  IMAD.WIDE.U32 R4, R239, c[0x0][0x280], R142 ;  /* 0x0000a000ef047a25 */ /* 0x000fc800078e008e */
[C---:B------:R-:W-:Y:S02]  /*2ab0*/  IMAD R0, R239.reuse, c[0x0][0x284], R0 ;  /* 0x0000a100ef007a24 */ /* 0x040fe400078e0200 */
[----:B------:R-:W-:-:S04]  /*2ac0*/  IMAD.WIDE.U32 R12, R239, c[0x0][0x280], R102 ;  /* 0x0000a000ef0c7a25 */ /* 0x000fc800078e0066 */
[----:B------:R-:W-:Y:S01]  /*2ad0*/  IMAD R11, R20, c[0x0][0x214], R3 ;  /* 0x00008500140b7a24 */ /* 0x000fe200078e0203 */
[----:B------:R-:W-:Y:S01]  /*2ae0*/  SHF.R.S32.HI R20, RZ, 0x1f, R16 ;  /* 0x0000001fff147819 */ /* 0x000fe20000011410 */
[----:B------:R-:W-:Y:S02]  /*2af0*/  IMAD.MOV.U32 R10, RZ, RZ, R2 ;  /* 0x000000ffff0a7224 */ /* 0x000fe400078e0002 */
[----:B------:R-:W-:Y:S01]  /*2b00*/  IMAD.WIDE.U32 R6, R239, c[0x0][0x290], R142 ;  /* 0x0000a400ef067a25 */ /* 0x000fe200078e008e */
[----:B------:R-:W-:-:S03]  /*2b10*/  LEA.HI R22, R20, R16, RZ, 0x4 ;  /* 0x0000001014167211 */ /* 0x000fc600078f20ff */
[C---:B------:R-:W-:Y:S02]  /*2b20*/  IMAD R8, R239.reuse, c[0x0][0x294], R8 ;  /* 0x0000a500ef087a24 */ /* 0x040fe400078e0208 */
[----:B------:R-:W-:-:S04]  /*2b30*/  IMAD.WIDE.U32 R2, R239, c[0x0][0x290], R102 ;  /* 0x0000a400ef027a25 */ /* 0x000fc800078e0066 */
[----:B------:R-:W-:Y:S02]  /*2b40*/  IMAD.IADD R9, R5, 0x1, R0 ;  /* 0x0000000105097824 */ /* 0x000fe400078e0200 */
[----:B------:R-:W-:Y:S01]  /*2b50*/  IMAD.IADD R5, R0, 0x1, R13 ;  /* 0x0000000100057824 */ /* 0x000fe200078e020d */
[----:B------:R-:W-:Y:S01]  /*2b60*/  SHF.R.S32.HI R13, RZ, 0x1f, R14 ;  /* 0x0000001fff0d7819 */ /* 0x000fe2000001140e */
[----:B------:R-:W-:Y:S02]  /*2b70*/  IMAD.IADD R0, R102, 0x1, R15 ;  /* 0x0000000166007824 */ /* 0x000fe400078e020f */
[----:B------:R-:W-:Y:S01]  /*2b80*/  IMAD.IADD R7, R7, 0x1, R8 ;  /* 0x0000000107077824 */ /* 0x000fe200078e0208 */
[----:B------:R-:W-:Y:S01]  /*2b90*/  LEA.HI R20, R13, R14, RZ, 0x4 ;  /* 0x0000000e0d147211 */ /* 0x000fe200078f20ff */
[----:B------:R-:W-:Y:S01]  /*2ba0*/  IMAD.IADD R3, R8, 0x1, R3 ;  /* 0x0000000108037824 */ /* 0x000fe200078e0203 */
[----:B------:R-:W-:Y:S01]  /*2bb0*/  SEL R13, RZ, c[0x0][0x27c], !P0 ;  /* 0x00009f00ff0d7a07 */ /* 0x000fe20004000000 */
[----:B------:R-:W-:-:S02]  /*2bc0*/  IMAD.MOV.U32 R8, RZ, RZ, R4 ;  /* 0x000000ffff087224 */ /* 0x000fc400078e0004 */
[----:B------:R-:W-:Y:S01]  /*2bd0*/  IMAD.MOV.U32 R4, RZ, RZ, R12 ;  /* 0x000000ffff047224 */ /* 0x000fe200078e000c */
[----:B------:R-:W-:Y:S01]  /*2be0*/  SHF.R.S32.HI R12, RZ, 0x1f, R0 ;  /* 0x0000001fff0c7819 */ /* 0x000fe20000011400 */
[----:B------:R-:W-:Y:S02]  /*2bf0*/  IMAD R14, R19, c[0x0][0x218], RZ ;  /* 0x00008600130e7a24 */ /* 0x000fe400078e02ff */
[----:B------:R-:W-:Y:S01]  /*2c00*/  IMAD.IADD R13, R106, 0x1, R13 ;  /* 0x000000016a0d7824 */ /* 0x000fe200078e020d */
[-C--:B------:R-:W-:Y:S01]  /*2c10*/  LEA.HI R15, R12, R0.reuse, RZ, 0x3 ;  /* 0x000000000c0f7211 */ /* 0x080fe200078f18ff */
[----:B------:R-:W-:Y:S01]  /*2c20*/  IMAD R25, R18, c[0x0][0x21c], R14 ;  /* 0x0000870012197a24 */ /* 0x000fe200078e020e */
[----:B------:R-:W-:Y:S01]  /*2c30*/  LEA.HI R21, R12, R0, RZ, 0x6 ;  /* 0x000000000c157211 */ /* 0x000fe200078f30ff */
[----:B------:R-:W-:Y:S01]  /*2c40*/  IMAD.WIDE.U32 R96, R18, c[0x0][0x218], R10 ;  /* 0x0000860012607a25 */ /* 0x000fe200078e000a */
[----:B------:R-:W-:Y:S02]  /*2c50*/  SEL R0, RZ, c[0x0][0x27c], !P1 ;  /* 0x00009f00ff007a07 */ /* 0x000fe40004800000 */
[----:B------:R-:W-:Y:S01]  /*2c60*/  SHF.R.S32.HI R12, RZ, 0x1f, R17 ;  /* 0x0000001fff0c7819 */ /* 0x000fe20000011411 */
[----:B------:R-:W-:Y:S01]  /*2c70*/  IMAD.SHL.U32 R11, R21, 0x40, RZ ;  /* 0x00000040150b7824 */ /* 0x000fe200078e00ff */
[----:B------:R-:W-:Y:S01]  /*2c80*/  SHF.R.S32.HI R10, RZ, 0x1f, R13 ;  /* 0x0000001fff0a7819 */ /* 0x000fe2000001140d */
[----:B------:R-:W-:Y:S01]  /*2c90*/  IMAD.IADD R0, R107, 0x1, R0 ;  /* 0x000000016b007824 */ /* 0x000fe200078e0200 */
[----:B------:R-:W-:Y:S01]  /*2ca0*/  LEA.HI R19, R12, R17, RZ, 0x4 ;  /* 0x000000110c137211 */ /* 0x000fe200078f20ff */
[----:B------:R-:W-:Y:S01]  /*2cb0*/  IMAD.MOV.U32 R153, RZ, RZ, c[0x0][0x1e0] ;  /* 0x00007800ff997624 */ /* 0x000fe200078e00ff */
[----:B------:R-:W-:Y:S01]  /*2cc0*/  LOP3.LUT R17, R11, 0x7ffff000, RZ, 0xc0, !PT ;  /* 0x7ffff0000b117812 */ /* 0x000fe200078ec0ff */
[----:B------:R-:W-:Y:S01]  /*2cd0*/  IMAD.MOV.U32 R154, RZ, RZ, c[0x0][0x280] ;  /* 0x0000a000ff9a7624 */ /* 0x000fe200078e00ff */
[----:B------:R-:W-:Y:S01]  /*2ce0*/  SHF.R.S32.HI R12, RZ, 0x1f, R0 ;  /* 0x0000001fff0c7819 */ /* 0x000fe20000011400 */
[----:B------:R-:W-:Y:S01]  /*2cf0*/  IMAD.MOV.U32 R155, RZ, RZ, c[0x0][0x290] ;  /* 0x0000a400ff9b7624 */ /* 0x000fe200078e00ff */
[----:B------:R-:W-:Y:S01]  /*2d00*/  LEA.HI R18, R10, R13, RZ, 0x6 ;  /* 0x0000000d0a127211 */ /* 0x000fe200078f30ff */
[----:B------:R-:W-:Y:S01]  /*2d10*/  IMAD.WIDE.U32 R92, R131, c[0x0][0x280], R8 ;  /* 0x0000a000835c7a25 */ /* 0x000fe200078e0008 */
[----:B------:R-:W-:-:S02]  /*2d20*/  LEA.HI R14, R12, R0, RZ, 0x3 ;  /* 0x000000000c0e7211 */ /* 0x000fc400078f18ff */
[----:B------:R-:W-:Y:S01]  /*2d30*/  LEA.HI R0, R12, R0, RZ, 0x6 ;  /* 0x000000000c007211 */ /* 0x000fe200078f30ff */
[----:B------:R-:W-:Y:S01]  /*2d40*/  IMAD.WIDE.U32 R90, R131, c[0x0][0x290], R6 ;  /* 0x0000a400835a7a25 */ /* 0x000fe200078e0006 */
[C---:B------:R-:W-:Y:S02]  /*2d50*/  LOP3.LUT R11, R27.reuse, 0x38, R14, 0xf8, !PT ;  /* 0x000000381b0b7812 */ /* 0x040fe400078ef80e */
[----:B------:R-:W-:Y:S01]  /*2d60*/  LEA.HI R12, R10, R13, RZ, 0x3 ;  /* 0x0000000d0a0c7211 */ /* 0x000fe200078f18ff */
[----:B------:R-:W-:Y:S01]  /*2d70*/  IMAD.SHL.U32 R0, R0, 0x40, RZ ;  /* 0x0000004000007824 */ /* 0x000fe200078e00ff */
[----:B------:R-:W-:Y:S01]  /*2d80*/  LOP3.LUT R16, R27, 0x38, R15, 0xf8, !PT ;  /* 0x000000381b107812 */ /* 0x000fe200078ef80f */
[C---:B------:R-:W-:Y:S01]  /*2d90*/  IMAD.WIDE.U32 R88, R131.reuse, c[0x0][0x280], R4 ;  /* 0x0000a00083587a25 */ /* 0x040fe200078e0004 */
[----:B------:R-:W-:Y:S02]  /*2da0*/  SHF.R.S32.HI R13, RZ, 0x4, R20 ;  /* 0x00000004ff0d7819 */ /* 0x000fe40000011414 */
[----:B------:R-:W-:Y:S01]  /*2db0*/  LOP3.LUT R10, R0, 0x7ffff000, RZ, 0xc0, !PT ;  /* 0x7ffff000000a7812 */ /* 0x000fe200078ec0ff */
[----:B------:R-:W-:Y:S01]  /*2dc0*/  IMAD.WIDE.U32 R86, R131, c[0x0][0x290], R2 ;  /* 0x0000a40083567a25 */ /* 0x000fe200078e0002 */
[----:B------:R-:W-:-:S02]  /*2dd0*/  LOP3.LUT R0, R11, R169, RZ, 0x3c, !PT ;  /* 0x000000a90b007212 */ /* 0x000fc400078e3cff */
[----:B------:R-:W-:Y:S01]  /*2de0*/  SHF.R.S32.HI R11, RZ, 0x4, R22 ;  /* 0x00000004ff0b7819 */ /* 0x000fe20000011416 */
[----:B------:R-:W-:Y:S01]  /*2df0*/  IMAD.IADD R82, R79, 0x1, R26 ;  /* 0x000000014f527824 */ /* 0x000fe200078e021a */
[----:B------:R-:W-:Y:S01]  /*2e00*/  LOP3.LUT R16, R16, R169, RZ, 0x3c, !PT ;  /* 0x000000a910107212 */ /* 0x000fe200078e3cff */
[----:B------:R-:W-:Y:S01]  /*2e10*/  IMAD.IADD R121, R97, 0x1, R25 ;  /* 0x0000000161797824 */ /* 0x000fe200078e0219 */
[--C-:B------:R-:W-:Y:S02]  /*2e20*/  IADD3 R22, R0, R10, R184.reuse ;  /* 0x0000000a00167210 */ /* 0x100fe40007ffe0b8 */
[----:B------:R-:W-:Y:S02]  /*2e30*/  SHF.R.S32.HI R0, RZ, 0x4, R19 ;  /* 0x00000004ff007819 */ /* 0x000fe40000011413 */
[----:B------:R-:W-:Y:S01]  /*2e40*/  IADD3 R24, R16, R17, R184 ;  /* 0x0000001110187210 */ /* 0x000fe20007ffe0b8 */
[----:B------:R-:W-:Y:S01]  /*2e50*/  IMAD.SHL.U32 R16, R18, 0x40, RZ ;  /* 0x0000004012107824 */ /* 0x000fe200078e00ff */
[----:B------:R-:W-:Y:S01]  /*2e60*/  LEA.HI.SX32 R11, R15, R11, 0x1d ;  /* 0x0000000b0f0b7211 */ /* 0x000fe200078feaff */
[----:B------:R-:W-:Y:S01]  /*2e70*/  IMAD.SHL.U32 R116, R22, 0x2, RZ ;  /* 0x0000000216747824 */ /* 0x000fe200078e00ff */
[----:B------:R-:W-:Y:S01]  /*2e80*/  LEA.HI.SX32 R10, R14, R13, 0x1d ;  /* 0x0000000d0e0a7211 */ /* 0x000fe200078feaff */
[----:B------:R-:W-:Y:S01]  /*2e90*/  IMAD.SHL.U32 R117, R24, 0x2, RZ ;  /* 0x0000000218757824 */ /* 0x000fe200078e00ff */
[----:B------:R-:W-:Y:S01]  /*2ea0*/  LEA.HI.SX32 R0, R12, R0, 0x1d ;  /* 0x000000000c007211 */ /* 0x000fe200078feaff */
[----:B------:R-:W-:Y:S01]  /*2eb0*/  IMAD.SHL.U32 R80, R11, 0x8, RZ ;  /* 0x000000080b507824 */ /* 0x000fe200078e00ff */
[----:B------:R-:W-:Y:S01]  /*2ec0*/  SHF.R.S32.HI R13, RZ, 0x1f, R11 ;  /* 0x0000001fff0d7819 */ /* 0x000fe2000001140b */
[----:B------:R-:W-:Y:S01]  /*2ed0*/  IMAD.SHL.U32 R77, R10, 0x8, RZ ;  /* 0x000000080a4d7824 */ /* 0x000fe200078e00ff */
[----:B------:R-:W-:Y:S01]  /*2ee0*/  SHF.R.S32.HI R17, RZ, 0x1f, R0 ;  /* 0x0000001fff117819 */ /* 0x000fe20000011400 */
[----:B------:R-:W-:Y:S01]  /*2ef0*/  IMAD.SHL.U32 R81, R0, 0x8, RZ ;  /* 0x0000000800517824 */ /* 0x000fe200078e00ff */
[----:B------:R-:W-:-:S02]  /*2f00*/  LOP3.LUT R21, R16, 0x7ffff000, RZ, 0xc0, !PT ;  /* 0x7ffff00010157812 */ /* 0x000fc400078ec0ff */
[----:B------:R-:W-:Y:S02]  /*2f10*/  SHF.R.S32.HI R16, RZ, 0x1f, R10 ;  /* 0x0000001fff107819 */ /* 0x000fe4000001140a */
[----:B------:R-:W-:Y:S02]  /*2f20*/  LEA.HI R19, R13, R11, RZ, 0x3 ;  /* 0x0000000b0d137211 */ /* 0x000fe400078f18ff */
[----:B------:R-:W-:Y:S02]  /*2f30*/  LOP3.LUT R18, R27, 0x38, R12, 0xf8, !PT ;  /* 0x000000381b127812 */ /* 0x000fe400078ef80c */
[----:B------:R-:W-:Y:S02]  /*2f40*/  LEA.HI R11, R17, R0, RZ, 0x3 ;  /* 0x00000000110b7211 */ /* 0x000fe400078f18ff */
[----:B------:R-:W-:Y:S02]  /*2f50*/  LOP3.LUT R0, R27, 0x38, R77, 0xf8, !PT ;  /* 0x000000381b007812 */ /* 0x000fe400078ef84d */
[----:B------:R-:W-:-:S02]  /*2f60*/  LEA.HI R16, R16, R10, RZ, 0x3 ;  /* 0x0000000a10107211 */ /* 0x000fc400078f18ff */
[-C--:B------:R-:W-:Y:S01]  /*2f70*/  LOP3.LUT R20, R18, R169.reuse, RZ, 0x3c, !PT ;  /* 0x000000a912147212 */ /* 0x080fe200078e3cff */
[----:B------:R-:W-:Y:S01]  /*2f80*/  IMAD.SHL.U32 R18, R19, 0x200, RZ ;  /* 0x0000020013127824 */ /* 0x000fe200078e00ff */
[C---:B------:R-:W-:Y:S01]  /*2f90*/  LOP3.LUT R10, R27.reuse, 0x38, R80, 0xf8, !PT ;  /* 0x000000381b0a7812 */ /* 0x040fe200078ef850 */
[----:B------:R-:W-:Y:S01]  /*2fa0*/  IMAD.SHL.U32 R16, R16, 0x200, RZ ;  /* 0x0000020010107824 */ /* 0x000fe200078e00ff */
[----:B------:R-:W-:Y:S02]  /*2fb0*/  LOP3.LUT R13, R27, 0x38, R81, 0xf8, !PT ;  /* 0x000000381b0d7812 */ /* 0x000fe400078ef851 */
[-C--:B------:R-:W-:Y:S01]  /*2fc0*/  LOP3.LUT R17, R0, R169.reuse, RZ, 0x3c, !PT ;  /* 0x000000a900117212 */ /* 0x080fe200078e3cff */
[----:B------:R-:W-:Y:S01]  /*2fd0*/  IMAD.SHL.U32 R0, R11, 0x200, RZ ;  /* 0x000002000b007824 */ /* 0x000fe200078e00ff */
[-C--:B------:R-:W-:Y:S02]  /*2fe0*/  LOP3.LUT R19, R10, R169.reuse, RZ, 0x3c, !PT ;  /* 0x000000a90a137212 */ /* 0x080fe400078e3cff */
        /* <DEDUP_REMOVED lines=10> */
[C---:B------:R-:W-:Y:S01]  /*3090*/  IMAD R10, R131.reuse, c[0x0][0x284], R0 ;  /* 0x0000a100830a7a24 */ /* 0x040fe200078e0200 */
[----:B------:R-:W-:Y:S01]  /*30a0*/  IADD3 R123, P1, P0, R72, R158, R102 ;  /* 0x0000009e487b7210 */ /* 0x000fe2000783e066 */
[----:B------:R-:W-:Y:S01]  /*30b0*/  IMAD R0, R131, c[0x0][0x294], R11 ;  /* 0x0000a50083007a24 */ /* 0x000fe200078e020b */
[----:B------:R-:W-:Y:S01]  /*30c0*/  LOP3.LUT R99, R15, 0xfffffff8, RZ, 0xc0, !PT ;  /* 0xfffffff80f637812 */ /* 0x000fe200078ec0ff */
[----:B------:R-:W-:Y:S01]  /*30d0*/  IMAD.IADD R120, R93, 0x1, R10 ;  /* 0x000000015d787824 */ /* 0x000fe200078e020a */
[----:B------:R-:W-:Y:S01]  /*30e0*/  LOP3.LUT R98, R14, 0xfffffff8, RZ, 0xc0, !PT ;  /* 0xfffffff80e627812 */ /* 0x000fe200078ec0ff */
[----:B------:R-:W-:Y:S01]  /*30f0*/  IMAD.IADD R118, R10, 0x1, R89 ;  /* 0x000000010a767824 */ /* 0x000fe200078e0259 */
[----:B------:R-:W-:Y:S01]  /*3100*/  LOP3.LUT R83, R12, 0xfffffff8, RZ, 0xc0, !PT ;  /* 0xfffffff80c537812 */ /* 0x000fe200078ec0ff */
[----:B------:R-:W-:Y:S01]  /*3110*/  IMAD.IADD R119, R91, 0x1, R0 ;  /* 0x000000015b777824 */ /* 0x000fe200078e0200 */
[CC--:B------:R-:W-:Y:S01]  /*3120*/  SHF.L.U64.HI R136, R153.reuse, R138.reuse, c[0x0][0x1e4] ;  /* 0x0000790099887619 */ /* 0x0c0fe2000001028a */
[----:B------:R-:W-:Y:S01]  /*3130*/  IMAD.SHL.U32 R153, R153, 0x40, RZ ;  /* 0x0000004099997824 */ /* 0x000fe200078e00ff */
[CC--:B------:R-:W-:Y:S01]  /*3140*/  SHF.L.U64.HI R137, R154.reuse, R138.reuse, c[0x0][0x284] ;  /* 0x0000a1009a897619 */ /* 0x0c0fe2000001028a */
[----:B------:R-:W-:Y:S01]  /*3150*/  IMAD.SHL.U32 R154, R154, 0x40, RZ ;  /* 0x000000409a9a7824 */ /* 0x000fe200078e00ff */
[C---:B------:R-:W-:Y:S01]  /*3160*/  SHF.L.U64.HI R138, R155.reuse, R138, c[0x0][0x294] ;  /* 0x0000a5009b8a7619 */ /* 0x040fe2000001028a */
[----:B------:R-:W-:Y:S01]  /*3170*/  IMAD.SHL.U32 R155, R155, 0x40, RZ ;  /* 0x000000409b9b7824 */ /* 0x000fe200078e00ff */
[----:B------:R-:W-:Y:S01]  /*3180*/  IADD3.X R122, R74, R126, R103, P1, P0 ;  /* 0x0000007e4a7a7210 */ /* 0x000fe20000fe0467 */
[----:B------:R-:W-:Y:S01]  /*3190*/  IMAD.IADD R109, R0, 0x1, R87 ;  /* 0x00000001006d7824 */ /* 0x000fe200078e0257 */
[----:B------:R-:W-:Y:S01]  /*31a0*/  SHF.R.S32.HI R115, RZ, 0x1f, R99 ;  /* 0x0000001fff737819 */ /* 0x000fe20000011463 */
[----:B------:R-:W-:Y:S01]  /*31b0*/  IMAD.SHL.U32 R108, R20, 0x2, RZ ;  /* 0x00000002146c7824 */ /* 0x000fe200078e00ff */
[----:B------:R-:W-:Y:S01]  /*31c0*/  SHF.R.S32.HI R114, RZ, 0x1f, R98 ;  /* 0x0000001fff727819 */ /* 0x000fe20000011462 */
[----:B------:R-:W-:Y:S01]  /*31d0*/  IMAD.SHL.U32 R105, R18, 0x2, RZ ;  /* 0x0000000212697824 */ /* 0x000fe200078e00ff */
[----:B------:R-:W-:Y:S01]  /*31e0*/  SHF.R.S32.HI R113, RZ, 0x1f, R83 ;  /* 0x0000001fff717819 */ /* 0x000fe20000011453 */
[----:B------:R-:W-:Y:S01]  /*31f0*/  IMAD.SHL.U32 R104, R16, 0x2, RZ ;  /* 0x0000000210687824 */ /* 0x000fe200078e00ff */
[----:B------:R-:W-:Y:S01]  /*3200*/  SHF.R.S32.HI R112, RZ, 0x1f, R80 ;  /* 0x0000001fff707819 */ /* 0x000fe20000011450 */
[----:B------:R-:W-:Y:S01]  /*3210*/  IMAD.SHL.U32 R101, R13, 0x2, RZ ;  /* 0x000000020d657824 */ /* 0x000fe200078e00ff */
[----:B------:R-:W-:-:S02]  /*3220*/  SHF.R.S32.HI R111, RZ, 0x1f, R77 ;  /* 0x0000001fff6f7819 */ /* 0x000fc4000001144d */
[----:B------:R-:W-:Y:S02]  /*3230*/  SHF.R.S32.HI R110, RZ, 0x1f, R81 ;  /* 0x0000001fff6e7819 */ /* 0x000fe40000011451 */
.L_x_1044:
        /* <DEDUP_REMOVED lines=85> */
.L_x_1024:
[----:B------:R-:W-:Y:S05]  /*3790*/  BSYNC B0 ;  /* 0x0000000000007941 */ /* 0x000fea0003800000 */
.L_x_1023:
        /* <DEDUP_REMOVED lines=89> */
.L_x_1027:
[----:B------:R-:W-:Y:S05]  /*3d30*/  BSYNC B0 ;  /* 0x0000000000007941 */ /* 0x000fea0003800000 */
.L_x_1026:
        /* <DEDUP_REMOVED lines=56> */
.L_x_1029:
[----:B------:R-:W-:Y:S05]  /*40c0*/  BSYNC B0 ;  /* 0x0000000000007941 */ /* 0x000fea0003800000 */
.L_x_1028:
        /* <DEDUP_REMOVED lines=56> */
.L_x_1031:
[----:B------:R-:W-:Y:S05]  /*4450*/  BSYNC B0 ;  /* 0x0000000000007941 */ /* 0x000fea0003800000 */
.L_x_1030:
        /* <DEDUP_REMOVED lines=57> */
.L_x_1033:
[----:B------:R-:W-:Y:S05]  /*47f0*/  BSYNC B0 ;  /* 0x0000000000007941 */ /* 0x000fea0003800000 */
.L_x_1032:
        /* <DEDUP_REMOVED lines=57> */
.L_x_1035:
[----:B------:R-:W-:Y:S05]  /*4b90*/  BSYNC B0 ;  /* 0x0000000000007941 */ /* 0x000fea0003800000 */
.L_x_1034:
        /* <DEDUP_REMOVED lines=57> */
.L_x_1022:
        /* <DEDUP_REMOVED lines=47> */
.L_x_1037:
[----:B------:R-:W-:Y:S05]  /*5220*/  BSYNC B0 ;  /* 0x0000000000007941 */ /* 0x000fea0003800000 */
.L_x_1036:
        /* <DEDUP_REMOVED lines=149> */
.L_x_1039:
[----:B------:R-:W-:Y:S05]  /*5b80*/  BSYNC B0 ;  /* 0x0000000000007941 */ /* 0x000fea0003800000 */
.L_x_1038:
        /* <DEDUP_REMOVED lines=115> */
.L_x_1041:
[----:B------:R-:W-:Y:S05]  /*62c0*/  BSYNC B0 ;  /* 0x0000000000007941 */ /* 0x000fea0003800000 */
.L_x_1040:
[----:B------:R-:W-:Y:S11]  /*62d0*/  ISETP.GE.AND P0, PT, R106, c[0x0][0x1d4], PT ;  /* 0x000075006a007a0c */ /* 0x000ff60003f06270 */
[----:B------:R-:W-:Y:S02]  /*62e0*/  @!UPT UIADD3 URZ, URZ, URZ, URZ ;  /* 0x0000003f3f3ff290 */ /* 0x000fe4000fffe03f */
[----:B------:R-:W-:-:S05]  /*62f0*/  @P0 BRA `(.L_x_1025) ;  /* 0x000008a000000947 */ /* 0x000fca0003800000 */
[----:B------:R-:W-:Y:S01]  /*6300*/  IADD3 R9, P1, P0, R72, R65, R83 ;  /* 0x0000004148097210 */ /* 0x000fe2000783e053 */
[----:B-1----:R-:W1:Y:S03]  /*6310*/  LDS.128 R12, [R101+0x6100] ;  /* 0x00610000650c7984 */ /* 0x002e660000000c00 */
[----:B------:R-:W-:Y:S02]  /*6320*/  IADD3.X R10, R74, R64, R113, P1, P0 ;  /* 0x000000404a0a7210 */ /* 0x000fe40000fe0471 */
[----:B------:R-:W-:Y:S02]  /*6330*/  ISETP.GE.AND P0, PT, R106, c[0x0][0x27c], PT ;  /* 0x00009f006a007a0c */ /* 0x000fe40003f06270 */
[C---:B------:R-:W-:Y:S01]  /*6340*/  LEA R44, P1, R9.reuse, c[0x0][0x1c8], 0x1 ;  /* 0x00007200092c7a11 */ /* 0x040fe200078208ff */
[----:B------:R-:W2:Y:S03]  /*6350*/  LDS.128 R36, [R108+0x6100] ;  /* 0x006100006c247984 */ /* 0x000ea60000000c00 */
        /* <DEDUP_REMOVED lines=10> */
[--C-:B------:R-:W-:Y:S02]  /*6400*/  @!P0 SHF.R.U32.HI R3, RZ, 0x10, R53.reuse ;  /* 0x00000010ff038819 */ /* 0x100fe40000011635 */
[----:B------:R-:W-:Y:S02]  /*6410*/  @!P0 SHF.R.U64 R6, R52, 0x10, R53 ;  /* 0x0000001034068819 */ /* 0x000fe40000001235 */
[C---:B------:R-:W-:Y:S02]  /*6420*/  @!P0 PRMT R24, R43.reuse, 0x5410, R3 ;  /* 0x000054102b188816 */ /* 0x040fe40000000003 */
[----:B------:R-:W-:Y:S01]  /*6430*/  @!P0 PRMT R6, R43, 0x5432, R6 ;  /* 0x000054322b068816 */ /* 0x000fe20000000006 */
[----:B-1----:R-:W-:Y:S01]  /*6440*/  @!P0 IMAD.U32 R3, R13, 0x10000, RZ ;  /* 0x000100000d038824 */ /* 0x002fe200078e00ff */
[----:B------:R-:W-:Y:S01]  /*6450*/  @!P0 SHF.R.U32.HI R7, RZ, 0x10, R55 ;  /* 0x00000010ff078819 */ /* 0x000fe20000011637 */
[----:B------:R-:W-:Y:S01]  /*6460*/  @!P0 IMAD.U32 R22, R24, 0x10000, RZ ;  /* 0x0001000018168824 */ /* 0x000fe200078e00ff */
[C---:B------:R-:W-:Y:S01]  /*6470*/  @!P0 LOP3.LUT R20, R6.reuse, 0xffff0000, RZ, 0xc0, !PT ;  /* 0xffff000006148812 */ /* 0x040fe200078ec0ff */
[----:B------:R-:W-:Y:S01]  /*6480*/  @!P0 IMAD.U32 R18, R6, 0x10000, RZ ;  /* 0x0001000006128824 */ /* 0x000fe200078e00ff */
[----:B------:R-:W-:Y:S01]  /*6490*/  @!P0 PRMT R16, R56, 0x5410, R7 ;  /* 0x0000541038108816 */ /* 0x000fe20000000007 */
[----:B------:R-:W-:Y:S01]  /*64a0*/  @!P0 FMUL.FTZ R7, R3, R22 ;  /* 0x0000001603078220 */ /* 0x000fe20000410000 */
[----:B------:R-:W-:Y:S01]  /*64b0*/  @!P0 PRMT R10, R26, 0x5410, R5 ;  /* 0x000054101a0a8816 */ /* 0x000fe20000000005 */
[----:B--2---:R-:W-:Y:S01]  /*64c0*/  @!P0 IMAD.U32 R23, R37, 0x10000, RZ ;  /* 0x0001000025178824 */ /* 0x004fe200078e00ff */
[C---:B------:R-:W-:Y:S01]  /*64d0*/  @!P0 SHF.L.U32 R19, R36.reuse, 0x10, RZ ;  /* 0x0000001024138819 */ /* 0x040fe200000006ff */
[-C--:B------:R-:W-:Y:S01]  /*64e0*/  @!P0 FMUL.FTZ R3, R3, R0.reuse ;  /* 0x0000000003038220 */ /* 0x080fe20000410000 */
[----:B------:R-:W-:Y:S01]  /*64f0*/  @!P0 LOP3.LUT R21, R36, 0xffff0000, RZ, 0xc0, !PT ;  /* 0xffff000024158812 */ /* 0x000fe200078ec0ff */
[----:B------:R-:W-:Y:S01]  /*6500*/  @!P0 FFMA.FTZ R49, R23, R0, -R7 ;  /* 0x0000000017318223 */ /* 0x000fe20000010807 */
[----:B------:R-:W-:Y:S01]  /*6510*/  @!P0 LOP3.LUT R25, R37, 0xffff0000, RZ, 0xc0, !PT ;  /* 0xffff000025198812 */ /* 0x000fe200078ec0ff */
[----:B------:R-:W-:Y:S01]  /*6520*/  @!P0 IMAD.U32 R0, R12, 0x10000, RZ ;  /* 0x000100000c008824 */ /* 0x000fe200078e00ff */
[----:B------:R-:W-:Y:S01]  /*6530*/  @!P0 LOP3.LUT R29, R38, 0xffff0000, RZ, 0xc0, !PT ;  /* 0xffff0000261d8812 */ /* 0x000fe200078ec0ff */
[----:B------:R-:W-:Y:S01]  /*6540*/  @!P0 IMAD.U32 R6, R2, 0x10000, RZ ;  /* 0x0001000002068824 */ /* 0x000fe200078e00ff */
[C---:B------:R-:W-:Y:S01]  /*6550*/  @!P0 SHF.L.U32 R31, R39.reuse, 0x10, RZ ;  /* 0x00000010271f8819 */ /* 0x040fe200000006ff */
[----:B------:R-:W-:Y:S01]  /*6560*/  @!P0 IMAD.U32 R27, R38, 0x10000, RZ ;  /* 0x00010000261b8824 */ /* 0x000fe200078e00ff */
[----:B------:R-:W-:Y:S02]  /*6570*/  @!P0 LOP3.LUT R33, R39, 0xffff0000, RZ, 0xc0, !PT ;  /* 0xffff000027218812 */ /* 0x000fe400078ec0ff */
[----:B------:R-:W-:Y:S01]  /*6580*/  @!P0 LOP3.LUT R5, R2, 0xffff0000, RZ, 0xc0, !PT ;  /* 0xffff000002058812 */ /* 0x000fe200078ec0ff */
[----:B------:R-:W-:Y:S01]  /*6590*/  @!P0 FMUL.FTZ R2, R0, R18 ;  /* 0x0000001200028220 */ /* 0x000fe20000410000 */
[----:B------:R-:W-:Y:S01]  /*65a0*/  @!P0 SHF.L.U32 R30, R16, 0x10, RZ ;  /* 0x00000010101e8819 */ /* 0x000fe200000006ff */
[-C--:B------:R-:W-:Y:S01]  /*65b0*/  @!P0 FMUL.FTZ R0, R0, R6.reuse ;  /* 0x0000000600008220 */ /* 0x080fe20000410000 */
[----:B------:R-:W-:Y:S01]  /*65c0*/  @!P0 LOP3.LUT R24, R24, 0xffff0000, RZ, 0xc0, !PT ;  /* 0xffff000018188812 */ /* 0x000fe200078ec0ff */
[----:B------:R-:W-:Y:S01]  /*65d0*/  @!P0 FFMA.FTZ R48, R19, R6, -R2 ;  /* 0x0000000613308223 */ /* 0x000fe20000010802 */
[----:B------:R-:W-:Y:S01]  /*65e0*/  @!P0 LOP3.LUT R6, R14, 0xffff0000, RZ, 0xc0, !PT ;  /* 0xffff00000e068812 */ /* 0x000fe200078ec0ff */
[----:B------:R-:W-:Y:S01]  /*65f0*/  @!P0 FFMA.FTZ R0, R18, R19, R0 ;  /* 0x0000001312008223 */ /* 0x000fe20000010000 */
[----:B------:R-:W-:Y:S02]  /*6600*/  @!P0 LOP3.LUT R9, R15, 0xffff0000, RZ, 0xc0, !PT ;  /* 0xffff00000f098812 */ /* 0x000fe400078ec0ff */
[----:B------:R-:W-:Y:S02]  /*6610*/  @!P0 LOP3.LUT R32, R16, 0xffff0000, RZ, 0xc0, !PT ;  /* 0xffff000010208812 */ /* 0x000fe400078ec0ff */
[----:B------:R-:W-:Y:S02]  /*6620*/  @!P0 LOP3.LUT R16, R10, 0xffff0000, RZ, 0xc0, !PT ;  /* 0xffff00000a108812 */ /* 0x000fe400078ec0ff */
[----:B------:R-:W-:Y:S01]  /*6630*/  @!P0 SHF.R.U64 R8, R54, 0x10, R55 ;  /* 0x0000001036088819 */ /* 0x000fe20000001237 */
[----:B------:R-:W-:Y:S03]  /*6640*/  @!P0 FMUL.FTZ R34, R9, R32 ;  /* 0x0000002009228220 */ /* 0x000fe60000410000 */
[----:B------:R-:W-:Y:S01]  /*6650*/  @!P0 PRMT R17, R56, 0x5432, R8 ;  /* 0x0000543238118816 */ /* 0x000fe20000000008 */
[----:B------:R-:W-:Y:S01]  /*6660*/  @!P0 FFMA.FTZ R34, R33, R16, -R34 ;  /* 0x0000001021228223 */ /* 0x000fe20000010822 */
[----:B------:R-:W-:Y:S02]  /*6670*/  @!P0 PRMT R8, R26, 0x5432, R4 ;  /* 0x000054321a088816 */ /* 0x000fe40000000004 */
[C---:B------:R-:W-:Y:S01]  /*6680*/  @!P0 LOP3.LUT R28, R17.reuse, 0xffff0000, RZ, 0xc0, !PT ;  /* 0xffff0000111c8812 */ /* 0x040fe200078ec0ff */
[----:B------:R-:W-:Y:S01]  /*6690*/  @!P0 IMAD.U32 R26, R17, 0x10000, RZ ;  /* 0x00010000111a8824 */ /* 0x000fe200078e00ff */
[----:B------:R-:W-:Y:S01]  /*66a0*/  @!P0 LOP3.LUT R4, R12, 0xffff0000, RZ, 0xc0, !PT ;  /* 0xffff00000c048812 */ /* 0x000fe200078ec0ff */
[----:B------:R-:W-:Y:S02]  /*66b0*/  @!P0 IMAD.U32 R17, R10, 0x10000, RZ ;  /* 0x000100000a118824 */ /* 0x000fe400078e00ff */
[C---:B------:R-:W-:Y:S01]  /*66c0*/  @!P0 IMAD.U32 R10, R8.reuse, 0x10000, RZ ;  /* 0x00010000080a8824 */ /* 0x040fe200078e00ff */
[----:B------:R-:W-:Y:S01]  /*66d0*/  @!P0 LOP3.LUT R8, R8, 0xffff0000, RZ, 0xc0, !PT ;  /* 0xffff000008088812 */ /* 0x000fe200078ec0ff */
[C---:B------:R-:W-:Y:S02]  /*66e0*/  @!P0 FMUL.FTZ R7, R4.reuse, R20 ;  /* 0x0000001404078220 */ /* 0x040fe40000410000 */
[-C--:B------:R-:W-:Y:S01]  /*66f0*/  @!P0 FMUL.FTZ R2, R4, R5.reuse ;  /* 0x0000000504028220 */ /* 0x080fe20000410000 */
[----:B------:R-:W-:Y:S01]  /*6700*/  @!P0 LOP3.LUT R4, R13, 0xffff0000, RZ, 0xc0, !PT ;  /* 0xffff00000d048812 */ /* 0x000fe200078ec0ff */
[----:B------:R-:W-:Y:S02]  /*6710*/  @!P0 FFMA.FTZ R47, R21, R5, -R7 ;  /* 0x00000005152f8223 */ /* 0x000fe40000010807 */
[----:B------:R-:W-:Y:S02]  /*6720*/  @!P0 IMAD.U32 R5, R14, 0x10000, RZ ;  /* 0x000100000e058824 */ /* 0x000fe400078e00ff */
[----:B------:R-:W-:Y:S02]  /*6730*/  @!P0 IMAD.U32 R7, R15, 0x10000, RZ ;  /* 0x000100000f078824 */ /* 0x000fe400078e00ff */
        /* <DEDUP_REMOVED lines=18> */
[----:B------:R-:W-:Y:S02]  /*6860*/  @!P0 FMUL.FTZ R5, R5, R10 ;  /* 0x0000000a05058220 */ /* 0x000fe40000410000 */
[----:B------:R-:W-:Y:S02]  /*6870*/  @!P0 FFMA.FTZ R3, R22, R23, R3 ;  /* 0x0000001716038223 */ /* 0x000fe40000010003 */
[----:B------:R-:W-:Y:S01]  /*6880*/  @!P0 FMUL.FTZ R6, R6, R8 ;  /* 0x0000000806068220 */ /* 0x000fe20000410000 */
[----:B------:R1:W-:Y:S01]  /*6890*/  STG.E.128 [R44.64], R36 ;  /* 0x000000242c007986 */ /* 0x0003e2000c101d06 */
        /* <DEDUP_REMOVED lines=22> */
.L_x_1021:
[----:B------:R-:W-:Y:S05]  /*6a00*/  IMAD R0, R57, -0x40, R76 ;  /* 0xffffffc039007824 */ /* 0x000fea00078e024c */
[----:B------:R-:W-:Y:S04]  /*6a10*/  IMNMX R0, R0, 0x40, PT ;  /* 0x0000004000007817 */ /* 0x000fe80003800200 */
[----:B------:R-:W-:Y:S11]  /*6a20*/  ISETP.GE.AND P0, PT, R239, R0, PT ;  /* 0x00000000ef00720c */ /* 0x000ff60003f06270 */
[----:B------:R-:W-:Y:S02]  /*6a30*/  @!UPT UIADD3 URZ, URZ, URZ, URZ ;  /* 0x0000003f3f3ff290 */ /* 0x000fe4000fffe03f */
[----:B------:R-:W-:-:S05]  /*6a40*/  @P0 BRA `(.L_x_1025) ;  /* 0x0000015000000947 */ /* 0x000fca0003800000 */
[C---:B------:R-:W-:Y:S02]  /*6a50*/  ISETP.GE.AND P0, PT, R102.reuse, c[0x0][0x1d4], PT ;  /* 0x0000750066007a0c */ /* 0x040fe40003f06270 */
        /* <DEDUP_REMOVED lines=20> */
.L_x_1025:
[----:B------:R-:W-:Y:S05]  /*6ba0*/  BSYNC B1 ;  /* 0x0000000000017941 */ /* 0x000fea0003800000 */
.L_x_1020:
        /* <DEDUP_REMOVED lines=77> */
.L_x_1043:
[----:B-1----:R-:W-:Y:S05]  /*7080*/  BSYNC B0 ;  /* 0x0000000000007941 */ /* 0x002fea0003800000 */
.L_x_1042:
        /* <DEDUP_REMOVED lines=26> */
.L_x_1019:
[----:B------:R-:W-:Y:S01]  /*7230*/  IMAD.MOV.U32 R0, RZ, RZ, c[0x0][0x2c4] ;  /* 0x0000b100ff007624 */ /* 0x000fe200078e00ff */
[----:B------:R-:W-:Y:S01]  /*7240*/  LOP3.LUT R240, R240, 0xfffffffd, RZ, 0xc0, !PT ;  /* 0xfffffffdf0f07812 */ /* 0x000fe200078ec0ff */
[----:B------:R-:W-:Y:S01]  /*7250*/  BSSY B0, `(.L_x_1045) ;  /* 0x000002b000007945 */ /* 0x000fe20003800000 */
[----:B------:R-:W-:-:S02]  /*7260*/  IMAD.IADD R10, R132, 0x1, R133 ;  /* 0x00000001840a7824 */ /* 0x000fc400078e0285 */
[----:B------:R-:W-:Y:S02]  /*7270*/  ISETP.NE.AND P3, PT, R0, 0x1, PT ;  /* 0x000000010000780c */ /* 0x000fe40003f65270 */
[----:B------:R-:W-:-:S11]  /*7280*/  IADD3 R0, R249, 0x7f, RZ ;  /* 0x0000007ff9007810 */ /* 0x000fd60007ffe0ff */
[----:B-1----:R-:W-:Y:S01]  /*7290*/  @P3 IMAD.HI.U32 R2, R0, c[0x0][0x2c8], RZ ;  /* 0x0000b20000023a27 */ /* 0x002fe200078e00ff */
[----:B------:R-:W-:-:S04]  /*72a0*/  @P3 LOP3.LUT R240, R240, 0x2, RZ, 0xfc, !PT ;  /* 0x00000002f0f03812 */ /* 0x000fc800078efcff */
[----:B------:R-:W-:-:S05]  /*72b0*/  @P3 SHF.R.U32.HI R0, RZ, c[0x0][0x2cc], R2 ;  /* 0x0000b300ff003a19 */ /* 0x000fca0000011602 */
[----:B------:R-:W-:-:S05]  /*72c0*/  IMAD.IADD R0, R140, 0x1, R0 ;  /* 0x000000018c007824 */ /* 0x000fca00078e0200 */
[----:B------:R-:W-:-:S04]  /*72d0*/  SHF.R.S32.HI R2, RZ, 0x1f, R0 ;  /* 0x0000001fff027819 */ /* 0x000fc80000011400 */
[----:B------:R-:W-:-:S04]  /*72e0*/  LEA.HI R0, R2, R0, RZ, 0x6 ;  /* 0x0000000002007211 */ /* 0x000fc800078f30ff */
[----:B------:R-:W-:-:S04]  /*72f0*/  SHF.R.S32.HI R0, RZ, 0x6, R0 ;  /* 0x00000006ff007819 */ /* 0x000fc80000011400 */
[----:B------:R-:W-:Y:S01]  /*7300*/  IMNMX R6, R139, R0, PT ;  /* 0x000000008b067217 */ /* 0x000fe20003800200 */
[----:B------:R-:W-:-:S03]  /*7310*/  IMAD.MOV.U32 R0, RZ, RZ, RZ ;  /* 0x000000ffff007224 */ /* 0x000fc600078e00ff */
[----:B------:R-:W-:-:S13]  /*7320*/  ISETP.GE.AND P0, PT, R6, 0x1, PT ;  /* 0x000000010600780c */ /* 0x000fda0003f06270 */
[----:B------:R-:W-:Y:S05]  /*7330*/  @!P0 BRA `(.L_x_1046) ;  /* 0x000001c000008947 */ /* 0x000fea0003800000 */
[----:B------:R-:W-:Y:S01]  /*7340*/  IABS R2, R130 ;  /* 0x0000008200027213 */ /* 0x000fe20000000000 */
        /* <DEDUP_REMOVED lines=27> */
.L_x_1046:
[----:B------:R-:W-:Y:S05]  /*7500*/  BSYNC B0 ;  /* 0x0000000000007941 */ /* 0x000fea0003800000 */
.L_x_1045:
        /* <DEDUP_REMOVED lines=53> */
[----:B------:R-:W-:-:S04]  /*7860*/  IMNMX R18, R6, R2, PT ;  /* 0x0000000206127217 */ /* 0x000fc80003800200 */
[----:B------:R-:W-:Y:S01]  /*7870*/  ISETP.GT.AND P0, PT, R18, R238, PT ;  /* 0x000000ee1200720c */ /* 0x000fe20003f04270 */
[----:B------:R1:W-:-:S12]  /*7880*/  STL [R1+0x18], R18 ;  /* 0x0000181201007387 */ /* 0x0003d80000100800 */
[----:B------:R-:W-:Y:S05]  /*7890*/  @!P0 BRA `(.L_x_1047) ;  /* 0x000113a000008947 */ /* 0x000fea0003800000 */
[----:B------:R-:W2:Y:S04]  /*78a0*/  LDL R19, [R1] ;  /* 0x0000000001137983 */ /* 0x000ea80000100800 */
[----:B------:R-:W3:Y:S04]  /*78b0*/  LDL R7, [R1+0x44] ;  /* 0x0000440001077983 */ /* 0x000ee80000100800 */
[----:B------:R-:W4:Y:S01]  /*78c0*/  LDL R20, [R1+0xc] ;  /* 0x00000c0001147983 */ /* 0x000f220000100800 */
[----:B------:R-:W-:-:S04]  /*78d0*/  ISETP.NE.U32.AND P0, PT, RZ, c[0x0][0x340], PT ;  /* 0x0000d000ff007a0c */ /* 0x000fc80003f05070 */
[----:B------:R-:W-:-:S13]  /*78e0*/  ISETP.NE.AND.EX P1, PT, RZ, c[0x0][0x344], PT, P0 ;  /* 0x0000d100ff007a0c */ /* 0x000fda0003f25300 */
[----:B------:R-:W-:Y:S01]  /*78f0*/  @P1 IMAD.MOV.U32 R2, RZ, RZ, 0x4 ;  /* 0x00000004ff021424 */ /* 0x000fe200078e00ff */
[----:B------:R-:W1:Y:S01]  /*7900*/  S2R R4, SR_TID.X ;  /* 0x0000000000047919 */ /* 0x000e620000002100 */
[----:B------:R-:W-:Y:S02]  /*7910*/  SHF.R.S32.HI R0, RZ, 0x1f, R185 ;  /* 0x0000001fff007819 */ /* 0x000fe400000114b9 */
[----:B------:R-:W-:-:S03]  /*7920*/  ISETP.NE.U32.AND P2, PT, RZ, c[0x0][0x348], PT ;  /* 0x0000d200ff007a0c */ /* 0x000fc60003f45070 */
[----:B------:R-:W-:-:S04]  /*7930*/  IMAD R0, R0, c[0x0][0x178], RZ ;  /* 0x00005e0000007a24 */ /* 0x000fc800078e02ff */
[----:B------:R-:W-:Y:S01]  /*7940*/  IMAD R0, R185, c[0x0][0x17c], R0 ;  /* 0x00005f00b9007a24 */ /* 0x000fe200078e0200 */
[----:B-1----:R-:W-:-:S04]  /*7950*/  SHF.R.S32.HI R17, RZ, 0x1f, R4 ;  /* 0x0000001fff117819 */ /* 0x002fc80000011404 */
[----:B------:R-:W-:Y:S01]  /*7960*/  LEA.HI R17, R17, R4, RZ, 0x3 ;  /* 0x0000000411117211 */ /* 0x000fe200078f18ff */
[----:B--2---:R-:W-:-:S05]  /*7970*/  @P1 IMAD.WIDE R2, R19, R2, c[0x0][0x340] ;  /* 0x0000d00013021625 */ /* 0x004fca00078e0202 */
[----:B------:R1:W2:Y:S01]  /*7980*/  @P1 LDG.E R14, [R2.64] ;  /* 0x00000006020e1981 */ /* 0x0002a2000c1e1900 */
[----:B------:R-:W-:Y:S01]  /*7990*/  SHF.R.S32.HI R17, RZ, 0x3, R17 ;  /* 0x00000003ff117819 */ /* 0x000fe20000011411 */
[----:B------:R-:W-:Y:S01]  /*79a0*/  IMAD.WIDE.U32 R4, R185, c[0x0][0x178], RZ ;  /* 0x00005e00b9047a25 */ /* 0x000fe200078e00ff */
[----:B---3--:R-:W-:-:S03]  /*79b0*/  IADD3 R12, R7, R249, RZ ;  /* 0x000000f9070c7210 */ /* 0x008fc60007ffe0ff */
[----:B------:R-:W-:Y:S02]  /*79c0*/  IMAD.IADD R5, R5, 0x1, R0 ;  /* 0x0000000105057824 */ /* 0x000fe400078e0200 */
[----:B------:R-:W-:-:S04]  /*79d0*/  @P3 IMAD.HI.U32 R9, R12, c[0x0][0x2c8], RZ ;  /* 0x0000b2000c093a27 */ /* 0x000fc800078e00ff */
[----:B----4-:R-:W-:Y:S01]  /*79e0*/  IMAD.WIDE.U32 R4, R20, c[0x0][0x1b8], R4 ;  /* 0x00006e0014047a25 */ /* 0x010fe200078e0004 */
[----:B-1----:R-:W-:Y:S02]  /*79f0*/  SHF.R.S32.HI R3, RZ, 0x1f, R17 ;  /* 0x0000001fff037819 */ /* 0x002fe40000011411 */
[----:B------:R-:W-:-:S04]  /*7a00*/  IADD3 R2, P0, R17, R10, RZ ;  /* 0x0000000a11027210 */ /* 0x000fc80007f1e0ff */
[----:B------:R-:W-:Y:S02]  /*7a10*/  LEA.HI.X.SX32 R8, R10, R3, 0x1, P0 ;  /* 0x000000030a087211 */ /* 0x000fe400000f0eff */
[----:B------:R-:W-:-:S04]  /*7a20*/  ISETP.NE.AND.EX P0, PT, RZ, c[0x0][0x34c], PT, P2 ;  /* 0x0000d300ff007a0c */ /* 0x000fc80003f05320 */
[----:B------:R-:W-:Y:S01]  /*7a30*/  SEL R6, R168, RZ, !P0 ;  /* 0x000000ffa8067207 */ /* 0x000fe20004000000 */
[----:B------:R-:W-:Y:S01]  /*7a40*/  IMAD R5, R20, c[0x0][0x1bc], R5 ;  /* 0x00006f0014057a24 */ /* 0x000fe200078e0205 */
[----:B------:R-:W-:Y:S01]  /*7a50*/  SEL R3, R19, RZ, !P0 ;  /* 0x000000ff13037207 */ /* 0x000fe20004000000 */
[----:B------:R-:W-:Y:S02]  /*7a60*/  IMAD.MOV.U32 R0, RZ, RZ, R12 ;  /* 0x000000ffff007224 */ /* 0x000fe400078e000c */
[----:B------:R-:W-:Y:S01]  /*7a70*/  IMAD R6, R6, c[0x0][0x1c0], RZ ;  /* 0x0000700006067a24 */ /* 0x000fe200078e02ff */
[----:B------:R-:W-:Y:S01]  /*7a80*/  @P3 SHF.R.U32.HI R0, RZ, c[0x0][0x2cc], R9 ;  /* 0x0000b300ff003a19 */ /* 0x000fe20000011609 */
[----:B------:R-:W-:Y:S01]  /*7a90*/  IMAD.WIDE.U32 R4, R3, c[0x0][0x1c0], R4 ;  /* 0x0000700003047a25 */ /* 0x000fe200078e0004 */
[----:B------:R-:W-:-:S03]  /*7aa0*/  SHF.R.S32.HI R7, RZ, 0x1f, R242 ;  /* 0x0000001fff077819 */ /* 0x000fc600000114f2 */
[----:B------:R-:W-:Y:S01]  /*7ab0*/  IMAD R10, R3, c[0x0][0x1c4], R6 ;  /* 0x00007100030a7a24 */ /* 0x000fe200078e0206 */
[----:B------:R-:W-:Y:S01]  /*7ac0*/  SHF.R.S32.HI R13, RZ, 0x1f, R0 ;  /* 0x0000001fff0d7819 */ /* 0x000fe20000011400 */
[----:B------:R-:W-:Y:S02]  /*7ad0*/  IMAD.MOV.U32 R6, RZ, RZ, R242 ;  /* 0x000000ffff067224 */ /* 0x000fe400078e00f2 */
[C---:B------:R-:W-:Y:S02]  /*7ae0*/  IMAD R16, R8.reuse, c[0x0][0x1e0], RZ ;  /* 0x0000780008107a24 */ /* 0x040fe400078e02ff */
[----:B------:R-:W-:Y:S01]  /*7af0*/  IMAD R15, R8, c[0x0][0x208], RZ ;  /* 0x00008200080f7a24 */ /* 0x000fe200078e02ff */
[----:B------:R-:W-:Y:S01]  /*7b00*/  IADD3 R3, R5, R10, RZ ;  /* 0x0000000a05037210 */ /* 0x000fe20007ffe0ff */
[----:B------:R-:W-:-:S04]  /*7b10*/  IMAD.WIDE.U32 R8, R2, c[0x0][0x1e0], R6 ;  /* 0x0000780002087a25 */ /* 0x000fc800078e0006 */
[----:B------:R-:W-:-:S04]  /*7b20*/  IMAD.WIDE.U32 R10, R2, c[0x0][0x208], R6 ;  /* 0x00008200020a7a25 */ /* 0x000fc800078e0006 */
[C---:B------:R-:W-:Y:S02]  /*7b30*/  IMAD R16, R2.reuse, c[0x0][0x1e4], R16 ;  /* 0x0000790002107a24 */ /* 0x040fe400078e0210 */
[----:B------:R-:W-:Y:S02]  /*7b40*/  IMAD R15, R2, c[0x0][0x20c], R15 ;  /* 0x00008300020f7a24 */ /* 0x000fe400078e020f */
[----:B------:R-:W-:Y:S01]  /*7b50*/  IMAD.MOV.U32 R2, RZ, RZ, R4 ;  /* 0x000000ffff027224 */ /* 0x000fe200078e0004 */
[C---:B------:R-:W-:Y:S01]  /*7b60*/  IADD3 R4, -R0.reuse, RZ, RZ ;  /* 0x000000ff00047210 */ /* 0x040fe20007ffe1ff */
[----:B------:R-:W-:Y:S02]  /*7b70*/  IMAD R5, R13, c[0x0][0x1b0], RZ ;  /* 0x00006c000d057a24 */ /* 0x000fe400078e02ff */
[----:B------:R-:W-:-:S04]  /*7b80*/  IMAD.WIDE.U32 R2, R0, c[0x0][0x1b0], R2 ;  /* 0x00006c0000027a25 */ /* 0x000fc800078e0002 */
[----:B------:R-:W-:Y:S02]  /*7b90*/  IMAD R13, R0, c[0x0][0x1b4], R5 ;  /* 0x00006d00000d7a24 */ /* 0x000fe400078e0205 */
[----:B------:R-:W-:Y:S02]  /*7ba0*/  IMAD R0, R4, c[0x0][0x2c4], R12 ;  /* 0x0000b10004007a24 */ /* 0x000fe400078e020c */
[----:B------:R-:W-:Y:S01]  /*7bb0*/  IMAD.IADD R5, R9, 0x1, R16 ;  /* 0x0000000109057824 */ /* 0x000fe200078e0210 */
[----:B------:R-:W-:Y:S02]  /*7bc0*/  IADD3 R9, R11, R15, RZ ;  /* 0x0000000f0b097210 */ /* 0x000fe40007ffe0ff */
[----:B------:R-:W-:Y:S02]  /*7bd0*/  SHF.R.S32.HI R11, RZ, 0x1f, R0 ;  /* 0x0000001fff0b7819 */ /* 0x000fe40000011400 */
[----:B------:R-:W-:Y:S02]  /*7be0*/  ISETP.GE.AND P0, PT, R242, c[0x0][0x1d4], PT ;  /* 0x00007500f2007a0c */ /* 0x000fe40003f06270 */
[----:B------:R-:W-:Y:S01]  /*7bf0*/  ISETP.GE.AND P6, PT, R134, c[0x0][0x1d4], PT ;  /* 0x0000750086007a0c */ /* 0x000fe20003fc6270 */
[----:B------:R-:W-:Y:S01]  /*7c00*/  IMAD.IADD R3, R3, 0x1, R13 ;  /* 0x0000000103037824 */ /* 0x000fe200078e020d */
[----:B------:R-:W-:Y:S01]  /*7c10*/  MOV R4, R8 ;  /* 0x0000000800047202 */ /* 0x000fe20000000f00 */
[----:B------:R-:W-:Y:S01]  /*7c20*/  IMAD R12, R11, c[0x0][0x1a8], RZ ;  /* 0x00006a000b0c7a24 */ /* 0x000fe200078e02ff */
[----:B------:R-:W-:Y:S01]  /*7c30*/  SEL R13, RZ, 0xffffffff, P6 ;  /* 0xffffffffff0d7807 */ /* 0x000fe20003000000 */
[----:B------:R-:W-:Y:S01]  /*7c40*/  IMAD.MOV.U32 R8, RZ, RZ, R10 ;  /* 0x000000ffff087224 */ /* 0x000fe200078e000a */
[----:B------:R-:W-:Y:S01]  /*7c50*/  LOP3.LUT R240, R240, 0xfffffffe, RZ, 0xc0, !PT ;  /* 0xfffffffef0f07812 */ /* 0x000fe200078ec0ff */
[C---:B------:R-:W-:Y:S01]  /*7c60*/  IMAD R12, R0.reuse, c[0x0][0x1ac], R12 ;  /* 0x00006b00000c7a24 */ /* 0x040fe200078e020c */
[----:B------:R-:W-:Y:S01]  /*7c70*/  SEL R15, RZ, 0x1, P0 ;  /* 0x00000001ff0f7807 */ /* 0x000fe20000000000 */
[----:B------:R-:W-:Y:S01]  /*7c80*/  IMAD.WIDE.U32 R2, R0, c[0x0][0x1a8], R2 ;  /* 0x00006a0000027a25 */ /* 0x000fe200078e0002 */
[----:B------:R-:W-:-:S03]  /*7c90*/  SHF.L.U32 R13, R13, 0x1, RZ ;  /* 0x000000010d0d7819 */ /* 0x000fc600000006ff */
[----:B------:R-:W-:Y:S01]  /*7ca0*/  IMAD.WIDE.U32 R10, R20, c[0x0][0x1e8], R4 ;  /* 0x00007a00140a7a25 */ /* 0x000fe200078e0004 */
[----:B------:R-:W-:-:S03]  /*7cb0*/  @P0 LOP3.LUT R240, R240, 0x1, RZ, 0xfc, !PT ;  /* 0x00000001f0f00812 */ /* 0x000fc600078efcff */
[----:B------:R-:W-:Y:S01]  /*7cc0*/  IMAD.WIDE.U32 R4, R20, c[0x0][0x210], R8 ;  /* 0x0000840014047a25 */ /* 0x000fe200078e0008 */
[----:B------:R-:W-:Y:S02]  /*7cd0*/  LOP3.LUT R8, R13, 0x2, R15, 0xe2, !PT ;  /* 0x000000020d087812 */ /* 0x000fe400078ee20f */
[----:B------:R-:W-:Y:S01]  /*7ce0*/  LEA R15, P0, R2, c[0x0][0x160], 0x1 ;  /* 0x00005800020f7a11 */ /* 0x000fe200078008ff */
[----:B------:R-:W-:Y:S01]  /*7cf0*/  IMAD.IADD R3, R3, 0x1, R12 ;  /* 0x0000000103037824 */ /* 0x000fe200078e020c */
[----:B------:R-:W-:-:S04]  /*7d00*/  ISETP.NE.U32.AND P2, PT, RZ, c[0x0][0x350], PT ;  /* 0x0000d400ff007a0c */ /* 0x000fc80003f45070 */
[----:B------:R-:W-:Y:S02]  /*7d10*/  LEA.HI.X R13, R2, c[0x0][0x164], R3, 0x1, P0 ;  /* 0x00005900020d7a11 */ /* 0x000fe400000f0c03 */
[----:B------:R-:W-:Y:S01]  /*7d20*/  ISETP.NE.AND.EX P0, PT, RZ, c[0x0][0x354], PT, P2 ;  /* 0x0000d500ff007a0c */ /* 0x000fe20003f05320 */
[C---:B------:R-:W-:Y:S02]  /*7d30*/  IMAD R11, R20.reuse, c[0x0][0x1ec], R11 ;  /* 0x00007b00140b7a24 */ /* 0x040fe400078e020b */
[----:B------:R-:W-:Y:S01]  /*7d40*/  IMAD R5, R20, c[0x0][0x214], R5 ;  /* 0x0000850014057a24 */ /* 0x000fe200078e0205 */
[----:B------:R-:W-:-:S04]  /*7d50*/  ISETP.GE.AND P5, PT, R135, c[0x0][0x1d4], PT ;  /* 0x0000750087007a0c */ /* 0x000fc80003fa6270 */
[----:B------:R-:W-:Y:S02]  /*7d60*/  SEL R3, RZ, 0x4, P5 ;  /* 0x00000004ff037807 */ /* 0x000fe40002800000 */
[----:B------:R-:W-:Y:S02]  /*7d70*/  ISETP.GE.AND P3, PT, R242, c[0x0][0x198], PT ;  /* 0x00006600f2007a0c */ /* 0x000fe40003f66270 */
[----:B------:R-:W-:Y:S02]  /*7d80*/  ISETP.GE.AND P2, PT, R134, c[0x0][0x198], PT ;  /* 0x0000660086007a0c */ /* 0x000fe40003f46270 */
[----:B------:R-:W-:Y:S02]  /*7d90*/  ISETP.GE.AND P4, PT, R135, c[0x0][0x198], PT ;  /* 0x0000660087007a0c */ /* 0x000fe40003f86270 */
[----:B------:R-:W-:Y:S02]  /*7da0*/  LOP3.LUT R105, R8, R3, RZ, 0xfc, !PT ;  /* 0x0000000308697212 */ /* 0x000fe400078efcff */
[----:B------:R-:W-:-:S02]  /*7db0*/  IADD3 R101, R18, -0x1, RZ ;  /* 0xffffffff12657810 */ /* 0x000fc40007ffe0ff */
[----:B--2---:R-:W-:Y:S02]  /*7dc0*/  @P1 SHF.R.S32.HI R0, RZ, 0x1f, R14 ;  /* 0x0000001fff001819 */ /* 0x004fe4000001140e */
[----:B------:R-:W-:Y:S01]  /*7dd0*/  @!P1 MOV R0, R168 ;  /* 0x000000a800009202 */ /* 0x000fe20000000f00 */
[----:B------:R-:W-:-:S03]  /*7de0*/  @!P1 IMAD.MOV.U32 R14, RZ, RZ, R19 ;  /* 0x000000ffff0e9224 */ /* 0x000fc600078e0013 */
[----:B------:R-:W-:Y:S02]  /*7df0*/  SEL R2, R0, RZ, !P0 ;  /* 0x000000ff00027207 */ /* 0x000fe40004000000 */
[----:B------:R-:W-:-:S03]  /*7e00*/  SEL R0, R14, RZ, !P0 ;  /* 0x000000ff0e007207 */ /* 0x000fc60004000000 */
[C---:B------:R-:W-:Y:S02]  /*7e10*/  IMAD R12, R2.reuse, c[0x0][0x1f0], RZ ;  /* 0x00007c00020c7a24 */ /* 0x040fe400078e02ff */
[----:B------:R-:W-:Y:S02]  /*7e20*/  IMAD R9, R2, c[0x0][0x218], RZ ;  /* 0x0000860002097a24 */ /* 0x000fe400078e02ff */
[----:B------:R-:W-:-:S04]  /*7e30*/  IMAD.WIDE.U32 R226, R0, c[0x0][0x1f0], R10 ;  /* 0x00007c0000e27a25 */ /* 0x000fc800078e000a */
[----:B------:R-:W-:-:S04]  /*7e40*/  IMAD.WIDE.U32 R230, R0, c[0x0][0x218], R4 ;  /* 0x0000860000e67a25 */ /* 0x000fc800078e0004 */
[C---:B------:R-:W-:Y:S02]  /*7e50*/  IMAD R2, R0.reuse, c[0x0][0x1f4], R12 ;  /* 0x00007d0000027a24 */ /* 0x040fe400078e020c */
[----:B------:R-:W-:Y:S01]  /*7e60*/  IMAD R0, R0, c[0x0][0x21c], R9 ;  /* 0x0000870000007a24 */ /* 0x000fe200078e0209 */
[----:B------:R-:W-:Y:S01]  /*7e70*/  IADD3 R11, R17, R249, RZ ;  /* 0x000000f9110b7210 */ /* 0x000fe20007ffe0ff */
[----:B------:R-:W-:-:S03]  /*7e80*/  IMAD.IADD R232, R227, 0x1, R2 ;  /* 0x00000001e3e87824 */ /* 0x000fc600078e0202 */
[----:B------:R-:W-:Y:S01]  /*7e90*/  IADD3 R233, R231, R0, RZ ;  /* 0x00000000e7e97210 */ /* 0x000fe20007ffe0ff */
[----:B------:R-:W-:Y:S05]  /*7ea0*/  BRA.DIV ~URZ, `(.L_x_1048) ;  /* 0x000157227f007947 */ /* 0x000fea000b800000 */
[----:B------:R1:W2:Y:S02]  /*7eb0*/  SHFL.IDX PT, R10, R13, RZ, 0x181f ;  /* 0x00181fff0d0a7589 */ /* 0x0002a400000e0000 */
.L_x_1177:
[----:B------:R-:W-:Y:S05]  /*7ec0*/  BRA.DIV ~URZ, `(.L_x_1049) ;  /* 0x000157727f007947 */ /* 0x000fea000b800000 */
[----:B------:R3:W4:Y:S02]  /*7ed0*/  SHFL.IDX PT, R0, R15, RZ, 0x181f ;  /* 0x00181fff0f007589 */ /* 0x00072400000e0000 */
.L_x_1178:
[----:B---3--:R-:W3:Y:S01]  /*7ee0*/  LDL R2, [R1+0x8] ;  /* 0x0000080001027983 */ /* 0x008ee20000100800 */
[----:B------:R-:W-:Y:S01]  /*7ef0*/  BSSY B0, `(.L_x_1050) ;  /* 0x0000012000007945 */ /* 0x000fe20003800000 */
[----:B------:R-:W-:Y:S02]  /*7f00*/  SHF.R.S32.HI R12, RZ, 0x1f, R134 ;  /* 0x0000001fff0c7819 */ /* 0x000fe40000011486 */
[----:B------:R-:W-:Y:S01]  /*7f10*/  SHF.R.S32.HI R14, RZ, 0x1f, R135 ;  /* 0x0000001fff0e7819 */ /* 0x000fe20000011487 */
[----:B---3--:R-:W-:-:S05]  /*7f20*/  IMAD R30, R2, c[0x0][0x2c4], RZ ;  /* 0x0000b100021e7a24 */ /* 0x008fca00078e02ff */
        /* <DEDUP_REMOVED lines=14> */
.L_x_1051:
[----:B------:R-:W-:Y:S05]  /*8010*/  BSYNC B0 ;  /* 0x0000000000007941 */ /* 0x000fea0003800000 */
.L_x_1050:
[----:B------:R-:W-:Y:S05]  /*8020*/  BRA.DIV ~URZ, `(.L_x_1052) ;  /* 0x000156827f007947 */ /* 0x000fea000b800000 */
[----:B--2---:R2:W3:Y:S04]  /*8030*/  SHFL.IDX PT, R10, R13, 0x1, 0x181f ;  /* 0x00381f000d0a7f89 */ /* 0x0044e800000e0000 */
[----:B----4-:R2:W4:Y:S02]  /*8040*/  SHFL.IDX PT, R0, R15, 0x1, 0x181f ;  /* 0x00381f000f007f89 */ /* 0x01052400000e0000 */
.L_x_1179:
[----:B------:R-:W-:Y:S01]  /*8050*/  IADD3 R2, R11, 0x20, RZ ;  /* 0x000000200b027810 */ /* 0x000fe20007ffe0ff */
[----:B------:R-:W-:Y:S03]  /*8060*/  BSSY B0, `(.L_x_1053) ;  /* 0x000000f000007945 */ /* 0x000fe60003800000 */
[----:B------:R-:W-:-:S13]  /*8070*/  ISETP.GE.AND P0, PT, R2, R30, PT ;  /* 0x0000001e0200720c */ /* 0x000fda0003f06270 */
[----:B------:R-:W-:Y:S05]  /*8080*/  @P0 BRA `(.L_x_1054) ;  /* 0x000000c000000947 */ /* 0x000fea0003800000 */
[----:B----4-:R-:W-:-:S04]  /*8090*/  LEA R8, P0, R242, R0, 0x1 ;  /* 0x00000000f2087211 */ /* 0x010fc800078008ff */
[----:B---3--:R-:W-:Y:S02]  /*80a0*/  LEA.HI.X R9, R242, R10, R7, 0x1, P0 ;  /* 0x0000000af2097211 */ /* 0x008fe400000f0c07 */
        /* <DEDUP_REMOVED lines=10> */
.L_x_1054:
[----:B------:R-:W-:Y:S05]  /*8150*/  BSYNC B0 ;  /* 0x0000000000007941 */ /* 0x000fea0003800000 */
.L_x_1053:
[----:B------:R-:W-:Y:S05]  /*8160*/  BRA.DIV ~URZ, `(.L_x_1055) ;  /* 0x000156127f007947 */ /* 0x000fea000b800000 */
[----:B---3--:R3:W1:Y:S02]  /*8170*/  SHFL.IDX PT, R10, R13, 0x2, 0x181f ;  /* 0x00581f000d0a7f89 */ /* 0x00866400000e0000 */
.L_x_1180:
[----:B------:R-:W-:Y:S05]  /*8180*/  BRA.DIV ~URZ, `(.L_x_1056) ;  /* 0x000156627f007947 */ /* 0x000fea000b800000 */
[----:B----4-:R4:W2:Y:S02]  /*8190*/  SHFL.IDX PT, R0, R15, 0x2, 0x181f ;  /* 0x00581f000f007f89 */ /* 0x0108a400000e0000 */
.L_x_1181:
[----:B------:R-:W-:Y:S01]  /*81a0*/  IADD3 R2, R11, 0x40, RZ ;  /* 0x000000400b027810 */ /* 0x000fe20007ffe0ff */
[----:B------:R-:W-:Y:S03]  /*81b0*/  BSSY B0, `(.L_x_1057) ;  /* 0x000000f000007945 */ /* 0x000fe60003800000 */
[----:B------:R-:W-:-:S13]  /*81c0*/  ISETP.GE.AND P0, PT, R2, R30, PT ;  /* 0x0000001e0200720c */ /* 0x000fda0003f06270 */
[----:B------:R-:W-:Y:S05]  /*81d0*/  @P0 BRA `(.L_x_1058) ;  /* 0x000000c000000947 */ /* 0x000fea0003800000 */
[----:B--2---:R-:W-:-:S04]  /*81e0*/  LEA R8, P0, R242, R0, 0x1 ;  /* 0x00000000f2087211 */ /* 0x004fc800078008ff */
        /* <DEDUP_REMOVED lines=11> */
.L_x_1058:
[----:B------:R-:W-:Y:S05]  /*82a0*/  BSYNC B0 ;  /* 0x0000000000007941 */ /* 0x000fea0003800000 */
.L_x_1057:
[----:B------:R-:W-:Y:S05]  /*82b0*/  BRA.DIV ~URZ, `(.L_x_1059) ;  /* 0x000155a27f007947 */ /* 0x000fea000b800000 */
[----:B-1----:R1:W3:Y:S04]  /*82c0*/  SHFL.IDX PT, R8, R13, 0x3, 0x181f ;  /* 0x00781f000d087f89 */ /* 0x0022e800000e0000 */
[----:B--2---:R1:W2:Y:S02]  /*82d0*/  SHFL.IDX PT, R0, R15, 0x3, 0x181f ;  /* 0x00781f000f007f89 */ /* 0x0042a400000e0000 */
.L_x_1182:
[----:B----4-:R-:W4:Y:S01]  /*82e0*/  LDL R126, [R1+0x4] ;  /* 0x00000400017e7983 */ /* 0x010f220000100800 */
[----:B------:R-:W-:Y:S01]  /*82f0*/  IADD3 R2, R11, 0x60, RZ ;  /* 0x000000600b027810 */ /* 0x000fe20007ffe0ff */
[----:B------:R-:W-:Y:S01]  /*8300*/  IMAD.MOV.U32 R10, RZ, RZ, c[0x0][0x2c4] ;  /* 0x0000b100ff0a7624 */ /* 0x000fe200078e00ff */
[----:B------:R-:W-:Y:S01]  /*8310*/  SHF.R.S32.HI R108, RZ, 0x1f, R101 ;  /* 0x0000001fff6c7819 */ /* 0x000fe20000011465 */
[----:B------:R-:W1:Y:S01]  /*8320*/  S2R R9, SR_TID.X ;  /* 0x0000000000097919 */ /* 0x000e620000002100 */
[----:B------:R-:W-:-:S03]  /*8330*/  ISETP.GE.AND P0, PT, R2, R30, PT ;  /* 0x0000001e0200720c */ /* 0x000fc60003f06270 */
[----:B------:R-:W-:-:S04]  /*8340*/  IMAD R6, R108, c[0x0][0x1e0], RZ ;  /* 0x000078006c067a24 */ /* 0x000fc800078e02ff */
[----:B------:R-:W-:-:S06]  /*8350*/  IMAD R6, R101, c[0x0][0x1e4], R6 ;  /* 0x0000790065067a24 */ /* 0x000fcc00078e0206 */
[----:B--2---:R-:W-:-:S04]  /*8360*/  @!P0 LEA R4, P1, R242, R0, 0x1 ;  /* 0x00000000f2048211 */ /* 0x004fc800078208ff */
[----:B---3--:R-:W-:Y:S02]  /*8370*/  @!P0 LEA.HI.X R5, R242, R8, R7, 0x1, P1 ;  /* 0x00000008f2058211 */ /* 0x008fe400008f0c07 */
[----:B------:R-:W-:-:S03]  /*8380*/  @!P0 LEA R2, P1, R134, R0, 0x1 ;  /* 0x0000000086028211 */ /* 0x000fc600078208ff */
[----:B------:R-:W-:Y:S01]  /*8390*/  @!PT LDS RZ, [RZ] ;  /* 0x00000000fffff984 */ /* 0x000fe20000000800 */
[----:B------:R-:W-:Y:S01]  /*83a0*/  @!PT LDS RZ, [RZ] ;  /* 0x00000000fffff984 */ /* 0x000fe20000000800 */
[----:B------:R-:W-:Y:S01]  /*83b0*/  @!PT LDS RZ, [RZ] ;  /* 0x00000000fffff984 */ /* 0x000fe20000000800 */
[----:B------:R4:W-:Y:S01]  /*83c0*/  @!P0 LDGSTS.E.BYPASS.LTC128B.128 [R212+0xf100], [R4.64], !P3 ;  /* 0x0f10000004d48fae */ /* 0x0009e2000d901d46 */
[----:B-1----:R-:W-:Y:S02]  /*83d0*/  SHF.R.S32.HI R109, RZ, 0x1f, R9 ;  /* 0x0000001fff6d7819 */ /* 0x002fe40000011409 */
[----:B------:R-:W-:Y:S02]  /*83e0*/  @!P0 LEA.HI.X R3, R134, R8, R12, 0x1, P1 ;  /* 0x0000000886038211 */ /* 0x000fe400008f0c0c */
[----:B------:R-:W-:Y:S02]  /*83f0*/  LEA.HI R109, R109, R9, RZ, 0x3 ;  /* 0x000000096d6d7211 */ /* 0x000fe400078f18ff */
[----:B------:R-:W-:Y:S01]  /*8400*/  LOP3.LUT P3, RZ, R240, 0x1, RZ, 0xc0, !PT ;  /* 0x00000001f0ff7812 */ /* 0x000fe2000786c0ff */
[----:B------:R1:W-:Y:S01]  /*8410*/  @!P0 LDGSTS.E.BYPASS.LTC128B.128 [R212+0x13100], [R2.64], !P2 ;  /* 0x1310000002d48fae */ /* 0x0003e2000d101d46 */
[----:B------:R-:W-:Y:S02]  /*8420*/  SHF.R.S32.HI R109, RZ, 0x3, R109 ;  /* 0x00000003ff6d7819 */ /* 0x000fe4000001146d */
[----:B-1----:R-:W-:-:S04]  /*8430*/  @!P0 LEA R2, P1, R135, R0, 0x1 ;  /* 0x0000000087028211 */ /* 0x002fc800078208ff */
[----:B------:R-:W-:-:S05]  /*8440*/  @!P0 LEA.HI.X R3, R135, R8, R14, 0x1, P1 ;  /* 0x0000000887038211 */ /* 0x000fca00008f0c0e */
[----:B------:R1:W-:Y:S01]  /*8450*/  @!P0 LDGSTS.E.BYPASS.LTC128B.128 [R212+0x17100], [R2.64], !P4 ;  /* 0x1710000002d48fae */ /* 0x0003e2000e101d46 */
[----:B------:R-:W-:-:S03]  /*8460*/  ISETP.NE.AND P4, PT, R10, 0x1, PT ;  /* 0x000000010a00780c */ /* 0x000fc60003f85270 */
[----:B------:R-:W0:Y:S01]  /*8470*/  LDGDEPBAR ;  /* 0x00000000000079af */ /* 0x000e220000000000 */
[----:B------:R-:W-:Y:S01]  /*8480*/  WARPSYNC 0xffffffff ;  /* 0xffffffff00007948 */ /* 0x000fe20003800000 */
[----:B-1----:R-:W-:Y:S02]  /*8490*/  IMAD.MOV.U32 R3, RZ, RZ, 0x20 ;  /* 0x00000020ff037424 */ /* 0x002fe400078e00ff */
[----:B------:R-:W-:Y:S01]  /*84a0*/  BAR.SYNC.DEFER_BLOCKING 0x0 ;  /* 0x0000000000007b1d */ /* 0x000fe20000010000 */
[----:B----4-:R-:W-:-:S04]  /*84b0*/  IMAD.IADD R4, R126, 0x1, -R109 ;  /* 0x000000017e047824 */ /* 0x010fc800078e0a6d */
[C---:B------:R-:W-:Y:S02]  /*84c0*/  IMAD R0, R101.reuse, -0x40, R4 ;  /* 0xffffffc065007824 */ /* 0x040fe400078e0204 */
[----:B------:R-:W-:-:S03]  /*84d0*/  IMAD.WIDE.U32 R4, R101, c[0x0][0x1e0], RZ ;  /* 0x0000780065047a25 */ /* 0x000fc600078e00ff */
[C---:B------:R-:W-:Y:S01]  /*84e0*/  ISETP.GE.AND P1, PT, R0.reuse, 0x1, PT ;  /* 0x000000010000780c */ /* 0x040fe20003f26270 */
[----:B------:R-:W-:Y:S01]  /*84f0*/  IMAD.IADD R2, R5, 0x1, R6 ;  /* 0x0000000105027824 */ /* 0x000fe200078e0206 */
[----:B------:R-:W-:Y:S01]  /*8500*/  ISETP.GE.AND P0, PT, R0, 0x21, PT ;  /* 0x000000210000780c */ /* 0x000fe20003f06270 */
[----:B------:R-:W-:Y:S01]  /*8510*/  IMAD.WIDE.U32 R6, R3, c[0x0][0x1e0], RZ ;  /* 0x0000780003067a25 */ /* 0x000fe200078e00ff */
[----:B------:R-:W-:-:S03]  /*8520*/  LEA R0, P2, R4, R226, 0x6 ;  /* 0x000000e204007211 */ /* 0x000fc600078430ff */
[----:B------:R-:W-:Y:S01]  /*8530*/  IMAD R3, R3, c[0x0][0x1e4], RZ ;  /* 0x0000790003037a24 */ /* 0x000fe200078e02ff */
[----:B------:R-:W-:-:S05]  /*8540*/  LEA.HI.X R2, R4, R232, R2, 0x6, P2 ;  /* 0x000000e804027211 */ /* 0x000fca00010f3402 */
[----:B------:R-:W-:-:S04]  /*8550*/  @P1 LEA R4, P2, R0, c[0x0][0x1c8], 0x1 ;  /* 0x0000720000041a11 */ /* 0x000fc800078408ff */
        /* <DEDUP_REMOVED lines=19> */
.L_x_1060:
        /* <DEDUP_REMOVED lines=8> */
[----:B------:R-:W-:Y:S01]  /*8710*/  IMAD R2, R0, c[0x0][0x280], RZ ;  /* 0x0000a00000027a24 */ /* 0x000fe200078e02ff */
[----:B------:R-:W-:Y:S01]  /*8720*/  LOP3.LUT R110, R110, 0xfffffffc, RZ, 0xc0, !PT ;  /* 0xfffffffc6e6e7812 */ /* 0x000fe200078ec0ff */
[----:B------:R-:W-:-:S02]  /*8730*/  IMAD R0, R0, c[0x0][0x290], RZ ;  /* 0x0000a40000007a24 */ /* 0x000fc400078e02ff */
[C---:B------:R-:W-:Y:S01]  /*8740*/  IMAD R7, R131.reuse, c[0x0][0x284], R2 ;  /* 0x0000a10083077a24 */ /* 0x040fe200078e0202 */
[----:B------:R-:W-:Y:S01]  /*8750*/  IADD3 R110, -R110, R9, RZ ;  /* 0x000000096e6e7210 */ /* 0x000fe20007ffe1ff */
[C---:B------:R-:W-:Y:S02]  /*8760*/  IMAD R6, R131.reuse, c[0x0][0x294], R0 ;  /* 0x0000a50083067a24 */ /* 0x040fe400078e0200 */
[----:B------:R-:W-:Y:S01]  /*8770*/  IMAD.WIDE.U32 R2, R131, c[0x0][0x290], RZ ;  /* 0x0000a40083027a25 */ /* 0x000fe200078e00ff */
[----:B------:R-:W-:-:S03]  /*8780*/  IADD3 R7, R7, R5, RZ ;  /* 0x0000000507077210 */ /* 0x000fc60007ffe0ff */
[----:B------:R-:W-:Y:S02]  /*8790*/  IMAD R0, R110, 0x40, R26 ;  /* 0x000000406e007824 */ /* 0x000fe400078e021a */
[----:B------:R-:W-:Y:S01]  /*87a0*/  IMAD.IADD R6, R6, 0x1, R3 ;  /* 0x0000000106067824 */ /* 0x000fe200078e0203 */
[----:B------:R-:W-:Y:S05]  /*87b0*/  @!P0 BRA `(.L_x_1062) ;  /* 0x0000368000008947 */ /* 0x000fea0003800000 */
[----:B------:R-:W-:Y:S01]  /*87c0*/  @P4 IMAD.HI.U32 R3, R0, c[0x0][0x2c8], RZ ;  /* 0x0000b20000034a27 */ /* 0x000fe200078e00ff */
[----:B------:R-:W-:Y:S01]  /*87d0*/  BSSY B0, `(.L_x_1063) ;  /* 0x0000068000007945 */ /* 0x000fe20003800000 */
[----:B------:R-:W-:Y:S01]  /*87e0*/  SHF.R.S32.HI R46, RZ, 0x1f, R145 ;  /* 0x0000001fff2e7819 */ /* 0x000fe20000011491 */
[----:B------:R-:W-:Y:S01]  /*87f0*/  CS2R R66, SRZ ;  /* 0x0000000000427805 */ /* 0x000fe2000001ff00 */
[----:B------:R-:W-:Y:S01]  /*8800*/  IMAD.MOV.U32 R5, RZ, RZ, R7 ;  /* 0x000000ffff057224 */ /* 0x000fe200078e0007 */
[----:B------:R-:W-:Y:S01]  /*8810*/  @P4 SHF.R.U32.HI R0, RZ, c[0x0][0x2cc], R3 ;  /* 0x0000b300ff004a19 */ /* 0x000fe20000011603 */
[----:B------:R-:W-:Y:S01]  /*8820*/  IMAD.MOV.U32 R7, RZ, RZ, R6 ;  /* 0x000000ffff077224 */ /* 0x000fe200078e0006 */
[----:B------:R-:W-:Y:S01]  /*8830*/  SHF.R.S32.HI R47, RZ, 0x1f, R147 ;  /* 0x0000001fff2f7819 */ /* 0x000fe20000011493 */
[----:B------:R-:W-:Y:S01]  /*8840*/  IMAD.MOV.U32 R6, RZ, RZ, R2 ;  /* 0x000000ffff067224 */ /* 0x000fe200078e0002 */
[----:B------:R-:W-:Y:S01]  /*8850*/  SHF.R.S32.HI R3, RZ, 0x1f, R0 ;  /* 0x0000001fff037819 */ /* 0x000fe20000011400 */
[----:B------:R-:W-:Y:S01]  /*8860*/  IMAD.WIDE.U32 R4, R0, c[0x0][0x280], R4 ;  /* 0x0000a00000047a25 */ /* 0x000fe200078e0004 */
[----:B------:R-:W-:Y:S01]  /*8870*/  SHF.R.S32.HI R52, RZ, 0x1f, R144 ;  /* 0x0000001fff347819 */ /* 0x000fe20000011490 */
[----:B------:R-:W-:Y:S01]  /*8880*/  CS2R R42, SRZ ;  /* 0x00000000002a7805 */ /* 0x000fe2000001ff00 */
[----:B------:R-:W-:Y:S01]  /*8890*/  SHF.R.S32.HI R53, RZ, 0x1f, R146 ;  /* 0x0000001fff357819 */ /* 0x000fe20000011492 */
[C---:B------:R-:W-:Y:S01]  /*88a0*/  IMAD R8, R3.reuse, c[0x0][0x280], RZ ;  /* 0x0000a00003087a24 */ /* 0x040fe200078e02ff */
[----:B------:R-:W-:Y:S01]  /*88b0*/  LEA R39, P0, R4, c[0x0][0x270], 0x1 ;  /* 0x00009c0004277a11 */ /* 0x000fe200078008ff */
[----:B------:R-:W-:Y:S01]  /*88c0*/  IMAD R9, R3, c[0x0][0x290], RZ ;  /* 0x0000a40003097a24 */ /* 0x000fe200078e02ff */
[----:B------:R-:W-:Y:S01]  /*88d0*/  SHF.R.S32.HI R38, RZ, 0x1f, R148 ;  /* 0x0000001fff267819 */ /* 0x000fe20000011494 */
[C---:B------:R-:W-:Y:S01]  /*88e0*/  IMAD R8, R0.reuse, c[0x0][0x284], R8 ;  /* 0x0000a10000087a24 */ /* 0x040fe200078e0208 */
[----:B------:R-:W-:Y:S01]  /*88f0*/  CS2R R34, SRZ ;  /* 0x0000000000227805 */ /* 0x000fe2000001ff00 */
[----:B------:R-:W-:Y:S01]  /*8900*/  IMAD.WIDE.U32 R2, R0, c[0x0][0x290], R6 ;  /* 0x0000a40000027a25 */ /* 0x000fe200078e0006 */
[----:B------:R-:W-:Y:S01]  /*8910*/  CS2R R28, SRZ ;  /* 0x00000000001c7805 */ /* 0x000fe2000001ff00 */
[----:B------:R-:W-:Y:S01]  /*8920*/  CS2R R22, SRZ ;  /* 0x0000000000167805 */ /* 0x000fe2000001ff00 */
[----:B------:R-:W-:Y:S01]  /*8930*/  CS2R R12, SRZ ;  /* 0x00000000000c7805 */ /* 0x000fe2000001ff00 */
[----:B------:R-:W-:Y:S01]  /*8940*/  IMAD.IADD R5, R5, 0x1, R8 ;  /* 0x0000000105057824 */ /* 0x000fe200078e0208 */
[----:B------:R-:W-:Y:S01]  /*8950*/  LEA R40, P1, R2, c[0x0][0x288], 0x1 ;  /* 0x0000a20002287a11 */ /* 0x000fe200078208ff */
[----:B------:R-:W-:Y:S01]  /*8960*/  IMAD R0, R0, c[0x0][0x294], R9 ;  /* 0x0000a50000007a24 */ /* 0x000fe200078e0209 */
[----:B------:R-:W-:Y:S01]  /*8970*/  CS2R R10, SRZ ;  /* 0x00000000000a7805 */ /* 0x000fe2000001ff00 */
[----:B------:R-:W-:Y:S01]  /*8980*/  CS2R R44, SRZ ;  /* 0x00000000002c7805 */ /* 0x000fe2000001ff00 */
[----:B------:R-:W-:Y:S01]  /*8990*/  LEA.HI.X R31, R4, c[0x0][0x274], R5, 0x1, P0 ;  /* 0x00009d00041f7a11 */ /* 0x000fe200000f0c05 */
[----:B------:R-:W-:Y:S01]  /*89a0*/  IMAD.IADD R0, R3, 0x1, R0 ;  /* 0x0000000103007824 */ /* 0x000fe200078e0200 */
[----:B------:R-:W-:Y:S01]  /*89b0*/  ISETP.GE.AND P0, PT, R26, R30, PT ;  /* 0x0000001e1a00720c */ /* 0x000fe20003f06270 */
[----:B------:R1:W2:Y:S01]  /*89c0*/  SHFL.IDX PT, R4, R39, RZ, 0x1c1f ;  /* 0x001c1fff27047589 */ /* 0x0002a200000e0000 */
[----:B------:R-:W-:Y:S01]  /*89d0*/  CS2R R36, SRZ ;  /* 0x0000000000247805 */ /* 0x000fe2000001ff00 */
[----:B------:R-:W-:Y:S01]  /*89e0*/  CS2R R32, SRZ ;  /* 0x0000000000207805 */ /* 0x000fe2000001ff00 */
[----:B------:R-:W-:Y:S01]  /*89f0*/  LEA.HI.X R27, R2, c[0x0][0x28c], R0, 0x1, P1 ;  /* 0x0000a300021b7a11 */ /* 0x000fe200008f0c00 */
[----:B------:R1:W3:Y:S01]  /*8a00*/  SHFL.IDX PT, R5, R31, RZ, 0x1c1f ;  /* 0x001c1fff1f057589 */ /* 0x0002e200000e0000 */
[----:B------:R-:W-:Y:S01]  /*8a10*/  CS2R R24, SRZ ;  /* 0x0000000000187805 */ /* 0x000fe2000001ff00 */
[----:B------:R-:W-:Y:S01]  /*8a20*/  CS2R R8, SRZ ;  /* 0x0000000000087805 */ /* 0x000fe2000001ff00 */
[----:B------:R-:W-:Y:S01]  /*8a30*/  CS2R R6, SRZ ;  /* 0x0000000000067805 */ /* 0x000fe2000001ff00 */
[----:B------:R1:W4:Y:S04]  /*8a40*/  SHFL.IDX PT, R2, R40, RZ, 0x1c1f ;  /* 0x001c1fff28027589 */ /* 0x00032800000e0000 */
[----:B------:R1:W1:Y:S01]  /*8a50*/  SHFL.IDX PT, R3, R27, RZ, 0x1c1f ;  /* 0x001c1fff1b037589 */ /* 0x00026200000e0000 */
[----:B------:R-:W-:Y:S05]  /*8a60*/  @P0 BRA `(.L_x_1064) ;  /* 0x000003e000000947 */ /* 0x000fea0003800000 */
[----:B------:R-:W-:Y:S01]  /*8a70*/  ISETP.GE.AND P0, PT, R148, c[0x0][0x27c], PT ;  /* 0x00009f0094007a0c */ /* 0x000fe20003f06270 */
[----:B------:R-:W-:Y:S01]  /*8a80*/  CS2R R12, SRZ ;  /* 0x00000000000c7805 */ /* 0x000fe2000001ff00 */
[----:B------:R-:W-:Y:S01]  /*8a90*/  ISETP.GE.AND P2, PT, R145, c[0x0][0x27c], PT ;  /* 0x00009f0091007a0c */ /* 0x000fe20003f46270 */
[----:B------:R-:W-:-:S10]  /*8aa0*/  CS2R R8, SRZ ;  /* 0x0000000000087805 */ /* 0x000fd4000001ff00 */
[C---:B------:R-:W-:Y:S01]  /*8ab0*/  @!P0 IMAD.SHL.U32 R0, R148.reuse, 0x2, RZ ;  /* 0x0000000294008824 */ /* 0x040fe200078e00ff */
[----:B------:R-:W-:-:S04]  /*8ac0*/  @!P0 SHF.L.U64.HI R7, R148, 0x1, R38 ;  /* 0x0000000194078819 */ /* 0x000fc80000010226 */
[----:B--2---:R-:W-:-:S05]  /*8ad0*/  @!P0 IADD3 R10, P1, R4, R0, RZ ;  /* 0x00000000040a8210 */ /* 0x004fca0007f3e0ff */
[----:B---3--:R-:W-:Y:S01]  /*8ae0*/  @!P0 IMAD.X R11, R5, 0x1, R7, P1 ;  /* 0x00000001050b8824 */ /* 0x008fe200008e0607 */
[----:B----4-:R-:W-:Y:S01]  /*8af0*/  @!P0 IADD3 R6, P1, R2, R0, RZ ;  /* 0x0000000002068210 */ /* 0x010fe20007f3e0ff */
[----:B------:R-:W-:-:S03]  /*8b00*/  @!P2 IMAD.SHL.U32 R14, R145, 0x2, RZ ;  /* 0x00000002910ea824 */ /* 0x000fc600078e00ff */
[----:B------:R2:W5:Y:S01]  /*8b10*/  @!P0 LD.E.64 R12, [R10.64] ;  /* 0x000000060a0c8980 */ /* 0x000562000c101b00 */
[----:B-1----:R-:W-:Y:S01]  /*8b20*/  @!P0 IMAD.X R7, R3, 0x1, R7, P1 ;  /* 0x0000000103078824 */ /* 0x002fe200008e0607 */
[----:B------:R-:W-:-:S04]  /*8b30*/  @!P2 SHF.L.U64.HI R0, R145, 0x1, R46 ;  /* 0x000000019100a819 */ /* 0x000fc8000001022e */
[----:B------:R1:W5:Y:S01]  /*8b40*/  @!P0 LD.E.64 R8, [R6.64] ;  /* 0x0000000606088980 */ /* 0x000362000c101b00 */
[----:B------:R-:W-:Y:S01]  /*8b50*/  ISETP.GE.AND P0, PT, R147, c[0x0][0x27c], PT ;  /* 0x00009f0093007a0c */ /* 0x000fe20003f06270 */
[----:B------:R-:W-:Y:S01]  /*8b60*/  CS2R R22, SRZ ;  /* 0x0000000000167805 */ /* 0x000fe2000001ff00 */
[----:B------:R-:W-:Y:S01]  /*8b70*/  CS2R R24, SRZ ;  /* 0x0000000000187805 */ /* 0x000fe2000001ff00 */
[----:B--2---:R-:W-:-:S05]  /*8b80*/  @!P2 IADD3 R10, P1, R4, R14, RZ ;  /* 0x0000000e040aa210 */ /* 0x004fca0007f3e0ff */
[----:B------:R-:W-:Y:S01]  /*8b90*/  @!P2 IMAD.X R11, R5, 0x1, R0, P1 ;  /* 0x00000001050ba824 */ /* 0x000fe200008e0600 */
[----:B-1----:R-:W-:-:S04]  /*8ba0*/  @!P2 IADD3 R6, P1, R2, R14, RZ ;  /* 0x0000000e0206a210 */ /* 0x002fc80007f3e0ff */
[----:B------:R-:W-:Y:S01]  /*8bb0*/  @!P0 IMAD.SHL.U32 R14, R147, 0x2, RZ ;  /* 0x00000002930e8824 */ /* 0x000fe200078e00ff */
[----:B------:R1:W5:Y:S01]  /*8bc0*/  @!P2 LD.E.64 R22, [R10.64] ;  /* 0x000000060a16a980 */ /* 0x000362000c101b00 */
[----:B------:R-:W-:Y:S01]  /*8bd0*/  @!P2 IMAD.X R7, R3, 0x1, R0, P1 ;  /* 0x000000010307a824 */ /* 0x000fe200008e0600 */
[----:B------:R-:W-:Y:S02]  /*8be0*/  ISETP.GE.AND P1, PT, R144, c[0x0][0x27c], PT ;  /* 0x00009f0090007a0c */ /* 0x000fe40003f26270 */
[----:B------:R-:W-:Y:S02]  /*8bf0*/  @!P0 SHF.L.U64.HI R0, R147, 0x1, R47 ;  /* 0x0000000193008819 */ /* 0x000fe4000001022f */
[----:B------:R2:W5:Y:S01]  /*8c00*/  @!P2 LD.E.64 R24, [R6.64] ;  /* 0x000000060618a980 */ /* 0x000562000c101b00 */
[----:B------:R-:W-:Y:S01]  /*8c10*/  CS2R R28, SRZ ;  /* 0x00000000001c7805 */ /* 0x000fe2000001ff00 */
[----:B------:R-:W-:Y:S01]  /*8c20*/  CS2R R32, SRZ ;  /* 0x0000000000207805 */ /* 0x000fe2000001ff00 */
[----:B-1----:R-:W-:-:S05]  /*8c30*/  @!P0 IADD3 R10, P2, R4, R14, RZ ;  /* 0x0000000e040a8210 */ /* 0x002fca0007f5e0ff */
[----:B------:R-:W-:Y:S01]  /*8c40*/  @!P0 IMAD.X R11, R5, 0x1, R0, P2 ;  /* 0x00000001050b8824 */ /* 0x000fe200010e0600 */
[----:B--2---:R-:W-:Y:S01]  /*8c50*/  @!P0 IADD3 R6, P2, R2, R14, RZ ;  /* 0x0000000e02068210 */ /* 0x004fe20007f5e0ff */
[----:B------:R-:W-:-:S03]  /*8c60*/  @!P1 IMAD.SHL.U32 R14, R144, 0x2, RZ ;  /* 0x00000002900e9824 */ /* 0x000fc600078e00ff */
[----:B------:R1:W5:Y:S01]  /*8c70*/  @!P0 LD.E.64 R28, [R10.64] ;  /* 0x000000060a1c8980 */ /* 0x000362000c101b00 */
[----:B------:R-:W-:Y:S01]  /*8c80*/  @!P0 IMAD.X R7, R3, 0x1, R0, P2 ;  /* 0x0000000103078824 */ /* 0x000fe200010e0600 */
[-C--:B------:R-:W-:Y:S02]  /*8c90*/  @!P1 IADD3 R16, P3, R4, R14.reuse, RZ ;  /* 0x0000000e04109210 */ /* 0x080fe40007f7e0ff */
[----:B------:R-:W-:Y:S02]  /*8ca0*/  @!P1 SHF.L.U64.HI R0, R144, 0x1, R52 ;  /* 0x0000000190009819 */ /* 0x000fe40000010234 */
[----:B------:R2:W5:Y:S01]  /*8cb0*/  @!P0 LD.E.64 R32, [R6.64] ;  /* 0x0000000606208980 */ /* 0x000562000c101b00 */
[----:B------:R-:W-:Y:S02]  /*8cc0*/  @!P1 IADD3 R14, P0, R2, R14, RZ ;  /* 0x0000000e020e9210 */ /* 0x000fe40007f1e0ff */
[----:B------:R-:W-:-:S03]  /*8cd0*/  ISETP.GE.AND P2, PT, R142, c[0x0][0x27c], PT ;  /* 0x00009f008e007a0c */ /* 0x000fc60003f46270 */
[--C-:B------:R-:W-:Y:S01]  /*8ce0*/  @!P1 IMAD.X R15, R3, 0x1, R0.reuse, P0 ;  /* 0x00000001030f9824 */ /* 0x100fe200000e0600 */
[----:B------:R-:W-:Y:S01]  /*8cf0*/  ISETP.GE.AND P0, PT, R146, c[0x0][0x27c], PT ;  /* 0x00009f0092007a0c */ /* 0x000fe20003f06270 */
[----:B------:R-:W-:-:S08]  /*8d00*/  @!P1 IMAD.X R17, R5, 0x1, R0, P3 ;  /* 0x0000000105119824 */ /* 0x000fd000018e0600 */
[----:B------:R-:W-:Y:S01]  /*8d10*/  @!P2 IMAD.WIDE R20, R142, 0x2, R4 ;  /* 0x000000028e14a825 */ /* 0x000fe200078e0204 */
[----:B-1----:R-:W-:-:S03]  /*8d20*/  CS2R R10, SRZ ;  /* 0x00000000000a7805 */ /* 0x002fc6000001ff00 */
[----:B------:R-:W-:Y:S01]  /*8d30*/  @!P2 IMAD.WIDE R18, R142, 0x2, R2 ;  /* 0x000000028e12a825 */ /* 0x000fe200078e0202 */
[----:B--2---:R-:W-:-:S03]  /*8d40*/  CS2R R6, SRZ ;  /* 0x0000000000067805 */ /* 0x004fc6000001ff00 */
[----:B------:R-:W-:Y:S01]  /*8d50*/  @!P0 IMAD.SHL.U32 R0, R146, 0x2, RZ ;  /* 0x0000000292008824 */ /* 0x000fe200078e00ff */
[----:B------:R1:W5:Y:S04]  /*8d60*/  @!P2 LD.E.64 R10, [R20.64] ;  /* 0x00000006140aa980 */ /* 0x000368000c101b00 */
[----:B------:R2:W5:Y:S01]  /*8d70*/  @!P2 LD.E.64 R6, [R18.64] ;  /* 0x000000061206a980 */ /* 0x000562000c101b00 */
[----:B------:R-:W-:Y:S01]  /*8d80*/  @!P0 IADD3 R4, P2, R4, R0, RZ ;  /* 0x0000000004048210 */ /* 0x000fe20007f5e0ff */
[----:B------:R-:W-:Y:S01]  /*8d90*/  CS2R R34, SRZ ;  /* 0x0000000000227805 */ /* 0x000fe2000001ff00 */
[----:B------:R-:W-:Y:S01]  /*8da0*/  CS2R R36, SRZ ;  /* 0x0000000000247805 */ /* 0x000fe2000001ff00 */
[----:B------:R-:W-:Y:S01]  /*8db0*/  CS2R R42, SRZ ;  /* 0x00000000002a7805 */ /* 0x000fe2000001ff00 */
[----:B------:R-:W-:-:S03]  /*8dc0*/  CS2R R44, SRZ ;  /* 0x00000000002c7805 */ /* 0x000fc6000001ff00 */
[----:B------:R1:W5:Y:S04]  /*8dd0*/  @!P1 LD.E.64 R34, [R16.64] ;  /* 0x0000000610229980 */ /* 0x000368000c101b00 */
[----:B------:R1:W5:Y:S01]  /*8de0*/  @!P1 LD.E.64 R36, [R14.64] ;  /* 0x000000060e249980 */ /* 0x000362000c101b00 */
[----:B--2---:R-:W-:-:S05]  /*8df0*/  @!P0 SHF.L.U64.HI R18, R146, 0x1, R53 ;  /* 0x0000000192128819 */ /* 0x004fca0000010235 */
[----:B------:R-:W-:Y:S01]  /*8e00*/  @!P0 IMAD.X R5, R5, 0x1, R18, P2 ;  /* 0x0000000105058824 */ /* 0x000fe200010e0612 */
[----:B------:R-:W-:-:S04]  /*8e10*/  @!P0 IADD3 R2, P2, R2, R0, RZ ;  /* 0x0000000002028210 */ /* 0x000fc80007f5e0ff */
[----:B------:R1:W5:Y:S01]  /*8e20*/  @!P0 LD.E.64 R42, [R4.64] ;  /* 0x00000006042a8980 */ /* 0x000362000c101b00 */
[----:B------:R-:W-:-:S05]  /*8e30*/  @!P0 IMAD.X R3, R3, 0x1, R18, P2 ;  /* 0x0000000103038824 */ /* 0x000fca00010e0612 */
[----:B------:R1:W5:Y:S03]  /*8e40*/  @!P0 LD.E.64 R44, [R2.64] ;  /* 0x00000006022c8980 */ /* 0x000366000c101b00 */
.L_x_1064:
[----:B------:R-:W-:Y:S05]  /*8e50*/  BSYNC B0 ;  /* 0x0000000000007941 */ /* 0x000fea0003800000 */
.L_x_1063:
[----:B------:R-:W-:Y:S01]  /*8e60*/  IADD3 R0, R26, 0x40, RZ ;  /* 0x000000401a007810 */ /* 0x000fe20007ffe0ff */
[----:B-1--45:R-:W-:Y:S01]  /*8e70*/  IMAD.MOV.U32 R2, RZ, RZ, R34 ;  /* 0x000000ffff027224 */ /* 0x032fe200078e0022 */
[----:B------:R-:W-:Y:S01]  /*8e80*/  MOV R14, R6 ;  /* 0x00000006000e7202 */ /* 0x000fe20000000f00 */
[----:B--2---:R-:W-:Y:S01]  /*8e90*/  IMAD.MOV.U32 R4, RZ, RZ, R42 ;  /* 0x000000ffff047224 */ /* 0x004fe200078e002a */
[----:B------:R-:W-:Y:S01]  /*8ea0*/  ISETP.GE.AND P0, PT, R0, R30, PT ;  /* 0x0000001e0000720c */ /* 0x000fe20003f06270 */
[----:B------:R-:W-:Y:S01]  /*8eb0*/  IMAD.MOV.U32 R0, RZ, RZ, R35 ;  /* 0x000000ffff007224 */ /* 0x000fe200078e0023 */
[----:B---3--:R1:W2:Y:S01]  /*8ec0*/  SHFL.IDX PT, R5, R31, 0x1, 0x1c1f ;  /* 0x003c1f001f057f89 */ /* 0x0082a200000e0000 */
        /* <DEDUP_REMOVED lines=38> */
[----:B------:R3:W4:Y:S01]  /*9130*/  SHFL.IDX PT, R2, R40, 0x1, 0x1c1f ;  /* 0x003c1f0028027f89 */ /* 0x00072200000e0000 */
[----:B------:R-:W-:Y:S01]  /*9140*/  CS2R R56, SRZ ;  /* 0x0000000000387805 */ /* 0x000fe2000001ff00 */
[----:B------:R-:W-:Y:S01]  /*9150*/  CS2R R50, SRZ ;  /* 0x0000000000327805 */ /* 0x000fe2000001ff00 */
[----:B-1----:R-:W-:Y:S01]  /*9160*/  PRMT R31, R0, 0x5410, R14 ;  /* 0x00005410001f7816 */ /* 0x002fe2000000000e */
[----:B------:R1:W2:Y:S04]  /*9170*/  SHFL.IDX PT, R4, R39, 0x1, 0x1c1f ;  /* 0x003c1f0027047f89 */ /* 0x0002a800000e0000 */
[----:B------:R2:W4:Y:S01]  /*9180*/  SHFL.IDX PT, R3, R27, 0x1, 0x1c1f ;  /* 0x003c1f001b037f89 */ /* 0x00052200000e0000 */
[----:B---3--:R-:W-:Y:S01]  /*9190*/  CS2R R40, SRZ ;  /* 0x0000000000287805 */ /* 0x008fe2000001ff00 */
[----:B-1----:R-:W-:Y:S01]  /*91a0*/  PRMT R39, R15, 0x5410, R16 ;  /* 0x000054100f277816 */ /* 0x002fe20000000010 */
[----:B--2---:R-:W-:Y:S01]  /*91b0*/  CS2R R26, SRZ ;  /* 0x00000000001a7805 */ /* 0x004fe2000001ff00 */
[----:B------:R-:W-:Y:S05]  /*91c0*/  @P0 BRA `(.L_x_1066) ;  /* 0x000003e000000947 */ /* 0x000fea0003800000 */
[----:B----4-:R-:W-:Y:S01]  /*91d0*/  ISETP.GE.AND P0, PT, R148, c[0x0][0x27c], PT ;  /* 0x00009f0094007a0c */ /* 0x010fe20003f06270 */
[----:B------:R-:W-:Y:S01]  /*91e0*/  CS2R R48, SRZ ;  /* 0x0000000000307805 */ /* 0x000fe2000001ff00 */
[----:B------:R-:W-:Y:S01]  /*91f0*/  ISETP.GE.AND P2, PT, R145, c[0x0][0x27c], PT ;  /* 0x00009f0091007a0c */ /* 0x000fe20003f46270 */
[----:B------:R-:W-:-:S10]  /*9200*/  CS2R R50, SRZ ;  /* 0x0000000000327805 */ /* 0x000fd4000001ff00 */
[C---:B------:R-:W-:Y:S01]  /*9210*/  @!P0 IMAD.SHL.U32 R0, R148.reuse, 0x2, RZ ;  /* 0x0000000294008824 */ /* 0x040fe200078e00ff */
[----:B------:R-:W-:-:S04]  /*9220*/  @!P0 SHF.L.U64.HI R15, R148, 0x1, R38 ;  /* 0x00000001940f8819 */ /* 0x000fc80000010226 */
[----:B------:R-:W-:-:S05]  /*9230*/  @!P0 IADD3 R16, P1, R4, R0, RZ ;  /* 0x0000000004108210 */ /* 0x000fca0007f3e0ff */
        /* <DEDUP_REMOVED lines=8> */
[----:B------:R-:W-:Y:S01]  /*92c0*/  CS2R R56, SRZ ;  /* 0x0000000000387805 */ /* 0x000fe2000001ff00 */
[----:B-1----:R-:W-:Y:S02]  /*92d0*/  @!P2 IADD3 R16, P1, R4, R0, RZ ;  /* 0x000000000410a210 */ /* 0x002fe40007f3e0ff */
[----:B--2---:R-:W-:-:S05]  /*92e0*/  @!P2 SHF.L.U64.HI R15, R145, 0x1, R46 ;  /* 0x00000001910fa819 */ /* 0x004fca000001022e */
[--C-:B------:R-:W-:Y:S01]  /*92f0*/  @!P2 IMAD.X R17, R5, 0x1, R15.reuse, P1 ;  /* 0x000000010511a824 */ /* 0x100fe200008e060f */
[----:B------:R-:W-:Y:S02]  /*9300*/  @!P2 IADD3 R14, P1, R2, R0, RZ ;  /* 0x00000000020ea210 */ /* 0x000fe40007f3e0ff */
[----:B------:R-:W-:Y:S02]  /*9310*/  @!P0 IMAD.SHL.U32 R0, R147, 0x2, RZ ;  /* 0x0000000293008824 */ /* 0x000fe400078e00ff */
[----:B------:R1:W5:Y:S01]  /*9320*/  @!P2 LD.E.64 R54, [R16.64] ;  /* 0x000000061036a980 */ /* 0x000362000c101b00 */
[----:B------:R-:W-:Y:S01]  /*9330*/  @!P2 IMAD.X R15, R3, 0x1, R15, P1 ;  /* 0x00000001030fa824 */ /* 0x000fe200008e060f */
[----:B------:R-:W-:-:S04]  /*9340*/  ISETP.GE.AND P1, PT, R144, c[0x0][0x27c], PT ;  /* 0x00009f0090007a0c */ /* 0x000fc80003f26270 */
[----:B------:R2:W5:Y:S01]  /*9350*/  @!P2 LD.E.64 R56, [R14.64] ;  /* 0x000000060e38a980 */ /* 0x000562000c101b00 */
[----:B------:R-:W-:Y:S01]  /*9360*/  CS2R R58, SRZ ;  /* 0x00000000003a7805 */ /* 0x000fe2000001ff00 */
[----:B------:R-:W-:Y:S01]  /*9370*/  CS2R R60, SRZ ;  /* 0x00000000003c7805 */ /* 0x000fe2000001ff00 */
[----:B-1----:R-:W-:Y:S02]  /*9380*/  @!P0 IADD3 R16, P2, R4, R0, RZ ;  /* 0x0000000004108210 */ /* 0x002fe40007f5e0ff */
[----:B--2---:R-:W-:-:S05]  /*9390*/  @!P0 SHF.L.U64.HI R15, R147, 0x1, R47 ;  /* 0x00000001930f8819 */ /* 0x004fca000001022f */
[----:B------:R-:W-:Y:S01]  /*93a0*/  @!P0 IMAD.X R17, R5, 0x1, R15, P2 ;  /* 0x0000000105118824 */ /* 0x000fe200010e060f */
[----:B------:R-:W-:Y:S01]  /*93b0*/  @!P0 IADD3 R14, P2, R2, R0, RZ ;  /* 0x00000000020e8210 */ /* 0x000fe20007f5e0ff */
        /* <DEDUP_REMOVED lines=8> */
[----:B--2---:R-:W-:-:S05]  /*9440*/  @!P1 IADD3 R14, P0, R2, R18, RZ ;  /* 0x00000012020e9210 */ /* 0x004fca0007f1e0ff */
[----:B------:R-:W-:Y:S01]  /*9450*/  @!P1 IMAD.X R15, R3, 0x1, R0, P0 ;  /* 0x00000001030f9824 */ /* 0x000fe200000e0600 */
[----:B------:R-:W-:Y:S02]  /*9460*/  ISETP.GE.AND P0, PT, R146, c[0x0][0x27c], PT ;  /* 0x00009f0092007a0c */ /* 0x000fe40003f06270 */
[----:B-1----:R-:W-:Y:S02]  /*9470*/  @!P1 IADD3 R16, P3, R4, R18, RZ ;  /* 0x0000001204109210 */ /* 0x002fe40007f7e0ff */
[----:B------:R-:W-:-:S04]  /*9480*/  @!P2 IMAD.WIDE R20, R142, 0x2, R4 ;  /* 0x000000028e14a825 */ /* 0x000fc800078e0204 */
[----:B------:R-:W-:Y:S01]  /*9490*/  @!P1 IMAD.X R17, R5, 0x1, R0, P3 ;  /* 0x0000000105119824 */ /* 0x000fe200018e0600 */
[----:B------:R1:W5:Y:S01]  /*94a0*/  @!P2 LD.E.64 R26, [R20.64] ;  /* 0x00000006141aa980 */ /* 0x000362000c101b00 */
[----:B------:R-:W-:-:S04]  /*94b0*/  @!P2 IMAD.WIDE R18, R142, 0x2, R2 ;  /* 0x000000028e12a825 */ /* 0x000fc800078e0202 */
[----:B------:R-:W-:Y:S01]  /*94c0*/  @!P0 IMAD.SHL.U32 R0, R146, 0x2, RZ ;  /* 0x0000000292008824 */ /* 0x000fe200078e00ff */
[----:B------:R2:W5:Y:S04]  /*94d0*/  @!P2 LD.E.64 R40, [R18.64] ;  /* 0x000000061228a980 */ /* 0x000568000c101b00 */
[----:B------:R-:W-:Y:S01]  /*94e0*/  @!P0 IADD3 R4, P2, R4, R0, RZ ;  /* 0x0000000004048210 */ /* 0x000fe20007f5e0ff */
[----:B------:R-:W-:Y:S01]  /*94f0*/  CS2R R62, SRZ ;  /* 0x00000000003e7805 */ /* 0x000fe2000001ff00 */
[----:B------:R-:W-:Y:S01]  /*9500*/  CS2R R66, SRZ ;  /* 0x0000000000427805 */ /* 0x000fe2000001ff00 */
[----:B------:R-:W-:-:S04]  /*9510*/  CS2R R64, SRZ ;  /* 0x0000000000407805 */ /* 0x000fc8000001ff00 */
[----:B------:R3:W5:Y:S01]  /*9520*/  @!P1 LD.E.64 R62, [R14.64] ;  /* 0x000000060e3e9980 */ /* 0x000762000c101b00 */
[----:B--2---:R-:W-:-:S05]  /*9530*/  @!P0 SHF.L.U64.HI R18, R146, 0x1, R53 ;  /* 0x0000000192128819 */ /* 0x004fca0000010235 */
[----:B------:R-:W-:Y:S01]  /*9540*/  @!P0 IMAD.X R5, R5, 0x1, R18, P2 ;  /* 0x0000000105058824 */ /* 0x000fe200010e0612 */
[----:B------:R-:W-:Y:S01]  /*9550*/  @!P0 IADD3 R2, P2, R2, R0, RZ ;  /* 0x0000000002028210 */ /* 0x000fe20007f5e0ff */
[----:B-1----:R-:W-:-:S03]  /*9560*/  CS2R R20, SRZ ;  /* 0x0000000000147805 */ /* 0x002fc6000001ff00 */
[----:B------:R3:W5:Y:S01]  /*9570*/  @!P0 LD.E.64 R66, [R4.64] ;  /* 0x0000000604428980 */ /* 0x000762000c101b00 */
[----:B------:R-:W-:-:S03]  /*9580*/  @!P0 IMAD.X R3, R3, 0x1, R18, P2 ;  /* 0x0000000103038824 */ /* 0x000fc600010e0612 */
[----:B------:R3:W5:Y:S04]  /*9590*/  @!P1 LD.E.64 R20, [R16.64] ;  /* 0x0000000610149980 */ /* 0x000768000c101b00 */
[----:B------:R3:W5:Y:S02]  /*95a0*/  @!P0 LD.E.64 R64, [R2.64] ;  /* 0x0000000602408980 */ /* 0x000764000c101b00 */
.L_x_1066:
[----:B----4-:R-:W-:Y:S05]  /*95b0*/  BSYNC B0 ;  /* 0x0000000000007941 */ /* 0x010fea0003800000 */
.L_x_1065:
[----:B-----5:R-:W-:Y:S01]  /*95c0*/  IMAD.MOV.U32 R0, RZ, RZ, R66 ;  /* 0x000000ffff007224 */ /* 0x020fe200078e0042 */
[----:B------:R-:W-:-:S04]  /*95d0*/  DEPBAR.LE SB0, 0x1 ;  /* 0x000080400000791a */ /* 0x000fc80000000000 */
[----:B---3--:R-:W-:Y:S01]  /*95e0*/  IMAD.MOV.U32 R4, RZ, RZ, R67 ;  /* 0x000000ffff047224 */ /* 0x008fe200078e0043 */
        /* <DEDUP_REMOVED lines=54> */
[----:B------:R-:W-:Y:S02]  /*9950*/  PRMT R10, R31, 0x5432, R4 ;  /* 0x000054321f0a7816 */ /* 0x000fe40000000004 */
[----:B------:R-:W-:Y:S02]  /*9960*/  LOP3.LUT R31, R0, 0xffff0000, RZ, 0xc0, !PT ;  /* 0xffff0000001f7812 */ /* 0x000fe400078ec0ff */
        /* <DEDUP_REMOVED lines=37> */
.L_x_1070:
[----:B------:R-:W-:Y:S05]  /*9bc0*/  BSYNC B0 ;  /* 0x0000000000007941 */ /* 0x000fea0003800000 */
.L_x_1069:
        /* <DEDUP_REMOVED lines=8> */
[C---:B------:R-:W-:Y:S02]  /*9c50*/  PRMT R0, R39.reuse, 0x5410, R2 ;  /* 0x0000541027007816 */ /* 0x040fe40000000002 */
        /* <DEDUP_REMOVED lines=40> */
.L_x_1072:
[----:B------:R-:W-:Y:S05]  /*9ee0*/  BSYNC B0 ;  /* 0x0000000000007941 */ /* 0x000fea0003800000 */
.L_x_1071:
        /* <DEDUP_REMOVED lines=49> */
.L_x_1074:
[----:B------:R-:W-:Y:S05]  /*a200*/  BSYNC B0 ;  /* 0x0000000000007941 */ /* 0x000fea0003800000 */
.L_x_1073:
        /* <DEDUP_REMOVED lines=49> */
.L_x_1076:
[----:B------:R-:W-:Y:S05]  /*a520*/  BSYNC B0 ;  /* 0x0000000000007941 */ /* 0x000fea0003800000 */
.L_x_1075:
        /* <DEDUP_REMOVED lines=49> */
.L_x_1078:
[----:B------:R-:W-:Y:S05]  /*a840*/  BSYNC B0 ;  /* 0x0000000000007941 */ /* 0x000fea0003800000 */
.L_x_1077:
        /* <DEDUP_REMOVED lines=48> */
.L_x_1068:
[----:B------:R-:W-:Y:S05]  /*ab50*/  BSYNC B1 ;  /* 0x0000000000017941 */ /* 0x000fea0003800000 */
.L_x_1067:
[----:B------:R-:W-:-:S04]  /*ab60*/  IADD3 R0, R239, 0x40, RZ ;  /* 0x00000040ef007810 */ /* 0x000fc80007ffe0ff */
        /* <DEDUP_REMOVED lines=51> */
.L_x_1081:
[----:B------:R-:W-:Y:S05]  /*aea0*/  BSYNC B0 ;  /* 0x0000000000007941 */ /* 0x000fea0003800000 */
.L_x_1080:
        /* <DEDUP_REMOVED lines=49> */
.L_x_1083:
[----:B------:R-:W-:Y:S05]  /*b1c0*/  BSYNC B0 ;  /* 0x0000000000007941 */ /* 0x000fea0003800000 */
.L_x_1082:
        /* <DEDUP_REMOVED lines=49> */
.L_x_1085:
[----:B------:R-:W-:Y:S05]  /*b4e0*/  BSYNC B0 ;  /* 0x0000000000007941 */ /* 0x000fea0003800000 */
.L_x_1084:
        /* <DEDUP_REMOVED lines=49> */
.L_x_1087:
[----:B------:R-:W-:Y:S05]  /*b800*/  BSYNC B0 ;  /* 0x0000000000007941 */ /* 0x000fea0003800000 */
.L_x_1086:
        /* <DEDUP_REMOVED lines=49> */
.L_x_1089:
[----:B------:R-:W-:Y:S05]  /*bb20*/  BSYNC B0 ;  /* 0x0000000000007941 */ /* 0x000fea0003800000 */
.L_x_1088:
        /* <DEDUP_REMOVED lines=49> */
.L_x_1062:
[----:B------:R-:W-:Y:S01]  /*be40*/  @P4 IMAD.HI.U32 R3, R0, c[0x0][0x2c8], RZ ;  /* 0x0000b20000034a27 */ /* 0x000fe200078e00ff */
[----:B------:R-:W-:Y:S01]  /*be50*/  SHF.R.S32.HI R84, RZ, 0x1f, R106 ;  /* 0x0000001fff547819 */ /* 0x000fe2000001146a */
[----:B------:R-:W-:Y:S01]  /*be60*/  BSSY B0, `(.L_x_1090) ;  /* 0x000004c000007945 */ /* 0x000fe20003800000 */
[----:B------:R-:W-:Y:S01]  /*be70*/  SHF.R.S32.HI R80, RZ, 0x1f, R107 ;  /* 0x0000001fff507819 */ /* 0x000fe2000001146b */
[----:B------:R-:W-:Y:S01]  /*be80*/  IMAD.MOV.U32 R5, RZ, RZ, R7 ;  /* 0x000000ffff057224 */ /* 0x000fe200078e0007 */
[----:B------:R-:W-:Y:S01]  /*be90*/  @P4 SHF.R.U32.HI R0, RZ, c[0x0][0x2cc], R3 ;  /* 0x0000b300ff004a19 */ /* 0x000fe20000011603 */
[----:B------:R-:W-:Y:S01]  /*bea0*/  IMAD.MOV.U32 R7, RZ, RZ, R6 ;  /* 0x000000ffff077224 */ /* 0x000fe200078e0006 */
[----:B------:R-:W-:Y:S01]  /*beb0*/  LEA.HI R85, R84, R106, RZ, 0x3 ;  /* 0x0000006a54557211 */ /* 0x000fe200078f18ff */
[----:B------:R-:W-:Y:S01]  /*bec0*/  IMAD.MOV.U32 R6, RZ, RZ, R2 ;  /* 0x000000ffff067224 */ /* 0x000fe200078e0002 */
[----:B------:R-:W-:Y:S01]  /*bed0*/  SHF.R.S32.HI R3, RZ, 0x1f, R0 ;  /* 0x0000001fff037819 */ /* 0x000fe20000011400 */
[----:B------:R-:W-:Y:S01]  /*bee0*/  IMAD.WIDE.U32 R4, R0, c[0x0][0x280], R4 ;  /* 0x0000a00000047a25 */ /* 0x000fe200078e0004 */
[----:B------:R-:W-:Y:S01]  /*bef0*/  LEA.HI R81, R80, R107, RZ, 0x3 ;  /* 0x0000006b50517211 */ /* 0x000fe200078f18ff */
[----:B------:R-:W-:Y:S01]  /*bf00*/  CS2R R74, SRZ ;  /* 0x00000000004a7805 */ /* 0x000fe2000001ff00 */
[----:B------:R-:W-:Y:S01]  /*bf10*/  SHF.R.S32.HI R29, RZ, 0x1f, R102 ;  /* 0x0000001fff1d7819 */ /* 0x000fe20000011466 */
[C---:B------:R-:W-:Y:S01]  /*bf20*/  IMAD R8, R3.reuse, c[0x0][0x280], RZ ;  /* 0x0000a00003087a24 */ /* 0x040fe200078e02ff */
[----:B------:R-:W-:Y:S01]  /*bf30*/  LEA R31, P0, R4, c[0x0][0x270], 0x1 ;  /* 0x00009c00041f7a11 */ /* 0x000fe200078008ff */
[----:B------:R-:W-:Y:S01]  /*bf40*/  IMAD R9, R3, c[0x0][0x290], RZ ;  /* 0x0000a40003097a24 */ /* 0x000fe200078e02ff */
[----:B------:R-:W-:Y:S01]  /*bf50*/  CS2R R46, SRZ ;  /* 0x00000000002e7805 */ /* 0x000fe2000001ff00 */
[C---:B------:R-:W-:Y:S01]  /*bf60*/  IMAD R8, R0.reuse, c[0x0][0x284], R8 ;  /* 0x0000a10000087a24 */ /* 0x040fe200078e0208 */
[----:B------:R-:W-:Y:S01]  /*bf70*/  CS2R R44, SRZ ;  /* 0x00000000002c7805 */ /* 0x000fe2000001ff00 */
[----:B------:R-:W-:Y:S01]  /*bf80*/  IMAD.WIDE.U32 R2, R0, c[0x0][0x290], R6 ;  /* 0x0000a40000027a25 */ /* 0x000fe200078e0006 */
[----:B------:R1:W2:Y:S01]  /*bf90*/  SHFL.IDX PT, R20, R31, RZ, 0x1c1f ;  /* 0x001c1fff1f147589 */ /* 0x0002a200000e0000 */
        /* <DEDUP_REMOVED lines=10> */
[----:B------:R-:W-:Y:S01]  /*c040*/  CS2R R42, SRZ ;  /* 0x00000000002a7805 */ /* 0x000fe2000001ff00 */
[----:B------:R-:W-:Y:S01]  /*c050*/  CS2R R40, SRZ ;  /* 0x0000000000287805 */ /* 0x000fe2000001ff00 */
[----:B------:R1:W3:Y:S01]  /*c060*/  SHFL.IDX PT, R21, R28, RZ, 0x1c1f ;  /* 0x001c1fff1c157589 */ /* 0x0002e200000e0000 */
[----:B------:R-:W-:Y:S01]  /*c070*/  LEA.HI.X R27, R2, c[0x0][0x28c], R0, 0x1, P1 ;  /* 0x0000a300021b7a11 */ /* 0x000fe200008f0c00 */
[----:B------:R-:W-:Y:S01]  /*c080*/  CS2R R10, SRZ ;  /* 0x00000000000a7805 */ /* 0x000fe2000001ff00 */
[----:B------:R-:W-:Y:S01]  /*c090*/  CS2R R8, SRZ ;  /* 0x0000000000087805 */ /* 0x000fe2000001ff00 */
[----:B------:R1:W4:Y:S01]  /*c0a0*/  SHFL.IDX PT, R2, R32, RZ, 0x1c1f ;  /* 0x001c1fff20027589 */ /* 0x00032200000e0000 */
[----:B------:R-:W-:Y:S01]  /*c0b0*/  CS2R R6, SRZ ;  /* 0x0000000000067805 */ /* 0x000fe2000001ff00 */
[----:B------:R-:W-:Y:S01]  /*c0c0*/  CS2R R4, SRZ ;  /* 0x0000000000047805 */ /* 0x000fe2000001ff00 */
[----:B------:R-:W-:Y:S01]  /*c0d0*/  SHF.R.S32.HI R77, RZ, 0x3, R85 ;  /* 0x00000003ff4d7819 */ /* 0x000fe20000011455 */
[----:B------:R1:W1:Y:S01]  /*c0e0*/  SHFL.IDX PT, R3, R27, RZ, 0x1c1f ;  /* 0x001c1fff1b037589 */ /* 0x00026200000e0000 */
[----:B------:R-:W-:Y:S01]  /*c0f0*/  SHF.R.S32.HI R59, RZ, 0x3, R81 ;  /* 0x00000003ff3b7819 */ /* 0x000fe20000011451 */
[----:B------:R-:W-:Y:S05]  /*c100*/  @P0 BRA `(.L_x_1091) ;  /* 0x0000021000000947 */ /* 0x000fea0003800000 */
[----:B------:R-:W-:Y:S01]  /*c110*/  ISETP.GE.AND P0, PT, R102, c[0x0][0x27c], PT ;  /* 0x00009f0066007a0c */ /* 0x000fe20003f06270 */
[----:B------:R-:W-:Y:S01]  /*c120*/  CS2R R18, SRZ ;  /* 0x0000000000127805 */ /* 0x000fe2000001ff00 */
[----:B------:R-:W-:Y:S01]  /*c130*/  ISETP.GE.AND P2, PT, R107, c[0x0][0x27c], PT ;  /* 0x00009f006b007a0c */ /* 0x000fe20003f46270 */
[----:B------:R-:W-:Y:S01]  /*c140*/  CS2R R16, SRZ ;  /* 0x0000000000107805 */ /* 0x000fe2000001ff00 */
[----:B------:R-:W-:Y:S01]  /*c150*/  CS2R R10, SRZ ;  /* 0x00000000000a7805 */ /* 0x000fe2000001ff00 */
[----:B------:R-:W-:Y:S01]  /*c160*/  CS2R R8, SRZ ;  /* 0x0000000000087805 */ /* 0x000fe2000001ff00 */
[----:B------:R-:W-:Y:S01]  /*c170*/  CS2R R46, SRZ ;  /* 0x00000000002e7805 */ /* 0x000fe2000001ff00 */
[----:B------:R-:W-:-:S06]  /*c180*/  CS2R R44, SRZ ;  /* 0x00000000002c7805 */ /* 0x000fcc000001ff00 */
[C---:B------:R-:W-:Y:S01]  /*c190*/  @!P0 IMAD.SHL.U32 R4, R102.reuse, 0x2, RZ ;  /* 0x0000000266048824 */ /* 0x040fe200078e00ff */
[----:B------:R-:W-:-:S04]  /*c1a0*/  @!P0 SHF.L.U64.HI R0, R102, 0x1, R29 ;  /* 0x0000000166008819 */ /* 0x000fc8000001021d */
[-C--:B--2---:R-:W-:Y:S02]  /*c1b0*/  @!P0 IADD3 R24, P1, R20, R4.reuse, RZ ;  /* 0x0000000414188210 */ /* 0x084fe40007f3e0ff */
[----:B----4-:R-:W-:Y:S02]  /*c1c0*/  @!P0 IADD3 R22, P3, R2, R4, RZ ;  /* 0x0000000402168210 */ /* 0x010fe40007f7e0ff */
[----:B---3--:R-:W-:Y:S02]  /*c1d0*/  @!P0 IADD3.X R25, R21, R0, RZ, P1, !PT ;  /* 0x0000000015198210 */ /* 0x008fe40000ffe4ff */
[----:B------:R-:W-:Y:S01]  /*c1e0*/  ISETP.GE.AND P1, PT, R106, c[0x0][0x27c], PT ;  /* 0x00009f006a007a0c */ /* 0x000fe20003f26270 */
[----:B-1----:R-:W-:Y:S01]  /*c1f0*/  @!P0 IMAD.X R23, R3, 0x1, R0, P3 ;  /* 0x0000000103178824 */ /* 0x002fe200018e0600 */
[----:B------:R-:W-:-:S05]  /*c200*/  @!P2 SHF.L.U32 R4, R59, 0x3, RZ ;  /* 0x000000033b04a819 */ /* 0x000fca00000006ff */
[----:B------:R-:W-:-:S04]  /*c210*/  @!P2 IMAD.WIDE R12, R4, 0x2, R20 ;  /* 0x00000002040ca825 */ /* 0x000fc800078e0214 */
[----:B------:R-:W-:Y:S01]  /*c220*/  @!P2 IMAD.WIDE R6, R4, 0x2, R2 ;  /* 0x000000020406a825 */ /* 0x000fe200078e0202 */
[----:B------:R1:W5:Y:S03]  /*c230*/  @!P2 LD.E.128 R16, [R12.64] ;  /* 0x000000060c10a980 */ /* 0x000366000c101d00 */
[----:B------:R-:W-:Y:S01]  /*c240*/  @!P1 IMAD.SHL.U32 R0, R77, 0x8, RZ ;  /* 0x000000084d009824 */ /* 0x000fe200078e00ff */
[----:B------:R2:W5:Y:S03]  /*c250*/  @!P2 LD.E.128 R8, [R6.64] ;  /* 0x000000060608a980 */ /* 0x000566000c101d00 */
[C---:B------:R-:W-:Y:S01]  /*c260*/  @!P1 IMAD.WIDE R4, R0.reuse, 0x2, R20 ;  /* 0x0000000200049825 */ /* 0x040fe200078e0214 */
[----:B------:R-:W-:Y:S01]  /*c270*/  CS2R R42, SRZ ;  /* 0x00000000002a7805 */ /* 0x000fe2000001ff00 */
[----:B------:R-:W-:Y:S01]  /*c280*/  CS2R R40, SRZ ;  /* 0x0000000000287805 */ /* 0x000fe2000001ff00 */
[----:B------:R-:W-:Y:S01]  /*c290*/  CS2R R14, SRZ ;  /* 0x00000000000e7805 */ /* 0x000fe2000001ff00 */
[----:B------:R-:W-:Y:S01]  /*c2a0*/  @!P1 IMAD.WIDE R2, R0, 0x2, R2 ;  /* 0x0000000200029825 */ /* 0x000fe200078e0202 */
[----:B------:R3:W5:Y:S04]  /*c2b0*/  @!P1 LD.E.128 R44, [R4.64] ;  /* 0x00000006042c9980 */ /* 0x000768000c101d00 */
[----:B------:R4:W5:Y:S01]  /*c2c0*/  @!P1 LD.E.128 R40, [R2.64] ;  /* 0x0000000602289980 */ /* 0x000962000c101d00 */
[----:B-1----:R-:W-:Y:S01]  /*c2d0*/  CS2R R12, SRZ ;  /* 0x00000000000c7805 */ /* 0x002fe2000001ff00 */
[----:B--2---:R-:W-:-:S05]  /*c2e0*/  CS2R R6, SRZ ;  /* 0x0000000000067805 */ /* 0x004fca000001ff00 */
[----:B------:R4:W5:Y:S01]  /*c2f0*/  @!P0 LD.E.128 R12, [R24.64] ;  /* 0x00000006180c8980 */ /* 0x000962000c101d00 */
[----:B---3--:R-:W-:-:S06]  /*c300*/  CS2R R4, SRZ ;  /* 0x0000000000047805 */ /* 0x008fcc000001ff00 */
[----:B------:R4:W5:Y:S02]  /*c310*/  @!P0 LD.E.128 R4, [R22.64] ;  /* 0x0000000616048980 */ /* 0x000964000c101d00 */
.L_x_1091:
[----:B------:R-:W-:Y:S05]  /*c320*/  BSYNC B0 ;  /* 0x0000000000007941 */ /* 0x000fea0003800000 */
.L_x_1090:
[----:B------:R-:W-:Y:S01]  /*c330*/  IADD3 R0, R26, 0x40, RZ ;  /* 0x000000401a007810 */ /* 0x000fe20007ffe0ff */
[----:B----45:R-:W-:Y:S01]  /*c340*/  IMAD.MOV.U32 R2, RZ, RZ, R44 ;  /* 0x000000ffff027224 */ /* 0x030fe200078e002c */
[----:B------:R-:W-:Y:S01]  /*c350*/  MOV R23, R7 ;  /* 0x0000000700177202 */ /* 0x000fe20000000f00 */
[----:B--2---:R-:W-:Y:S01]  /*c360*/  IMAD.MOV.U32 R20, RZ, RZ, R46 ;  /* 0x000000ffff147224 */ /* 0x004fe200078e002e */
[----:B------:R-:W-:Y:S01]  /*c370*/  ISETP.GE.AND P0, PT, R0, R30, PT ;  /* 0x0000001e0000720c */ /* 0x000fe20003f06270 */
[----:B------:R-:W-:Y:S01]  /*c380*/  IMAD.MOV.U32 R0, RZ, RZ, R45 ;  /* 0x000000ffff007224 */ /* 0x000fe200078e002d */
[----:B---3--:R-:W2:Y:S01]  /*c390*/  SHFL.IDX PT, R21, R28, 0x1, 0x1c1f ;  /* 0x003c1f001c157f89 */ /* 0x008ea200000e0000 */
[----:B-1----:R-:W-:Y:S01]  /*c3a0*/  IMAD.MOV.U32 R3, RZ, RZ, R47 ;  /* 0x000000ffff037224 */ /* 0x002fe200078e002f */
        /* <DEDUP_REMOVED lines=37> */
[----:B------:R-:W1:Y:S01]  /*c600*/  SHFL.IDX PT, R2, R32, 0x1, 0x1c1f ;  /* 0x003c1f0020027f89 */ /* 0x000e6200000e0000 */
        /* <DEDUP_REMOVED lines=21> */
[----:B------:R-:W-:Y:S02]  /*c760*/  @!P0 SHF.L.U64.HI R23, R102, 0x1, R29 ;  /* 0x0000000166178819 */ /* 0x000fe4000001021d */
[----:B------:R-:W-:Y:S02]  /*c770*/  @!P2 SHF.L.U32 R26, R59, 0x3, RZ ;  /* 0x000000033b1aa819 */ /* 0x000fe400000006ff */
[-C--:B------:R-:W-:Y:S02]  /*c780*/  @!P0 IADD3 R24, P1, R20, R0.reuse, RZ ;  /* 0x0000000014188210 */ /* 0x080fe40007f3e0ff */
[----:B-1----:R-:W-:Y:S01]  /*c790*/  @!P0 IADD3 R22, P3, R2, R0, RZ ;  /* 0x0000000002168210 */ /* 0x002fe20007f7e0ff */
[----:B------:R-:W-:Y:S01]  /*c7a0*/  @!P2 IMAD.WIDE R28, R26, 0x2, R20 ;  /* 0x000000021a1ca825 */ /* 0x000fe200078e0214 */
[----:B------:R-:W-:Y:S02]  /*c7b0*/  @!P0 IADD3.X R25, R21, R23, RZ, P1, !PT ;  /* 0x0000001715198210 */ /* 0x000fe40000ffe4ff */
[----:B------:R-:W-:Y:S01]  /*c7c0*/  ISETP.GE.AND P1, PT, R106, c[0x0][0x27c], PT ;  /* 0x00009f006a007a0c */ /* 0x000fe20003f26270 */
[----:B------:R-:W-:Y:S01]  /*c7d0*/  @!P0 IMAD.X R23, R3, 0x1, R23, P3 ;  /* 0x0000000103178824 */ /* 0x000fe200018e0617 */
[----:B------:R-:W-:Y:S01]  /*c7e0*/  CS2R R70, SRZ ;  /* 0x0000000000467805 */ /* 0x000fe2000001ff00 */
[----:B------:R-:W-:Y:S01]  /*c7f0*/  @!P2 IMAD.WIDE R26, R26, 0x2, R2 ;  /* 0x000000021a1aa825 */ /* 0x000fe200078e0202 */
[----:B------:R-:W-:Y:S01]  /*c800*/  CS2R R68, SRZ ;  /* 0x0000000000447805 */ /* 0x000fe2000001ff00 */
[----:B------:R-:W-:Y:S01]  /*c810*/  CS2R R50, SRZ ;  /* 0x0000000000327805 */ /* 0x000fe2000001ff00 */
[----:B------:R-:W-:Y:S01]  /*c820*/  CS2R R48, SRZ ;  /* 0x0000000000307805 */ /* 0x000fe2000001ff00 */
[----:B------:R-:W-:Y:S01]  /*c830*/  CS2R R54, SRZ ;  /* 0x0000000000367805 */ /* 0x000fe2000001ff00 */
[----:B------:R-:W-:Y:S01]  /*c840*/  CS2R R52, SRZ ;  /* 0x0000000000347805 */ /* 0x000fe2000001ff00 */
[----:B------:R1:W5:Y:S04]  /*c850*/  @!P2 LD.E.128 R60, [R28.64] ;  /* 0x000000061c3ca980 */ /* 0x000368000c101d00 */
[----:B------:R-:W-:Y:S01]  /*c860*/  @!P1 IMAD.SHL.U32 R0, R77, 0x8, RZ ;  /* 0x000000084d009824 */ /* 0x000fe200078e00ff */
[----:B------:R1:W5:Y:S03]  /*c870*/  @!P2 LD.E.128 R64, [R26.64] ;  /* 0x000000061a40a980 */ /* 0x000366000c101d00 */
[C---:B------:R-:W-:Y:S01]  /*c880*/  @!P1 IMAD.WIDE R20, R0.reuse, 0x2, R20 ;  /* 0x0000000200149825 */ /* 0x040fe200078e0214 */
[----:B------:R1:W5:Y:S03]  /*c890*/  @!P0 LD.E.128 R48, [R24.64] ;  /* 0x0000000618308980 */ /* 0x000366000c101d00 */
[----:B------:R-:W-:Y:S01]  /*c8a0*/  @!P1 IMAD.WIDE R2, R0, 0x2, R2 ;  /* 0x0000000200029825 */ /* 0x000fe200078e0202 */
[----:B------:R1:W5:Y:S04]  /*c8b0*/  @!P1 LD.E.128 R72, [R20.64] ;  /* 0x0000000614489980 */ /* 0x000368000c101d00 */
[----:B------:R1:W5:Y:S04]  /*c8c0*/  @!P1 LD.E.128 R68, [R2.64] ;  /* 0x0000000602449980 */ /* 0x000368000c101d00 */
[----:B------:R1:W5:Y:S02]  /*c8d0*/  @!P0 LD.E.128 R52, [R22.64] ;  /* 0x0000000616348980 */ /* 0x000364000c101d00 */
.L_x_1093:
[----:B--2-4-:R-:W-:Y:S05]  /*c8e0*/  BSYNC B0 ;  /* 0x0000000000007941 */ /* 0x014fea0003800000 */
.L_x_1092:
        /* <DEDUP_REMOVED lines=157> */
.L_x_1097:
[----:B------:R-:W-:Y:S05]  /*d2c0*/  BSYNC B0 ;  /* 0x0000000000007941 */ /* 0x000fea0003800000 */
.L_x_1096:
        /* <DEDUP_REMOVED lines=113> */
.L_x_1099:
[----:B------:R-:W-:Y:S05]  /*d9e0*/  BSYNC B0 ;  /* 0x0000000000007941 */ /* 0x000fea0003800000 */
.L_x_1098:
[----:B------:R-:W-:-:S13]  /*d9f0*/  ISETP.GE.AND P0, PT, R106, c[0x0][0x27c], PT ;  /* 0x00009f006a007a0c */ /* 0x000fda0003f06270 */
        /* <DEDUP_REMOVED lines=111> */
.L_x_1095:
[----:B------:R-:W-:Y:S05]  /*e0f0*/  BSYNC B1 ;  /* 0x0000000000017941 */ /* 0x000fea0003800000 */
.L_x_1094:
[----:B------:R-:W-:-:S04]  /*e100*/  IADD3 R0, R239, 0x40, RZ ;  /* 0x00000040ef007810 */ /* 0x000fc80007ffe0ff */
[----:B------:R-:W-:-:S13]  /*e110*/  ISETP.GE.AND P0, PT, R0, R76, PT ;  /* 0x0000004c0000720c */ /* 0x000fda0003f06270 */
[----:B------:R-:W-:Y:S05]  /*e120*/  @P0 BRA `(.L_x_1079) ;  /* 0x0000158000000947 */ /* 0x000fea0003800000 */
[----:B------:R3:W5:Y:S01]  /*e130*/  LDL R35, [R1+0x40] ;  /* 0x0000400001237983 */ /* 0x0007620000100800 */
[----:B------:R-:W-:Y:S01]  /*e140*/  ISETP.GE.AND P0, PT, R102, c[0x0][0x27c], PT ;  /* 0x00009f0066007a0c */ /* 0x000fe20003f06270 */
[----:B------:R-:W-:Y:S01]  /*e150*/  BSSY B0, `(.L_x_1100) ;  /* 0x0000073000007945 */ /* 0x000fe20003800000 */
[C---:B------:R-:W-:Y:S02]  /*e160*/  IADD3 R36, R239.reuse, 0x40, RZ ;  /* 0x00000040ef247810 */ /* 0x040fe40007ffe0ff */
[----:B------:R-:W-:-:S03]  /*e170*/  IADD3 R37, R239, 0x40, RZ ;  /* 0x00000040ef257810 */ /* 0x000fc60007ffe0ff */
[----:B------:R-:W-:Y:S02]  /*e180*/  IMAD.SHL.U32 R36, R36, 0x40, RZ ;  /* 0x0000004024247824 */ /* 0x000fe400078e00ff */
[----:B------:R-:W-:-:S03]  /*e190*/  IMAD.SHL.U32 R37, R37, 0x40, RZ ;  /* 0x0000004025257824 */ /* 0x000fc600078e00ff */
[----:B------:R-:W-:Y:S02]  /*e1a0*/  LOP3.LUT R36, R36, 0x1c0, RZ, 0xc0, !PT ;  /* 0x000001c024247812 */ /* 0x000fe400078ec0ff */
[----:B------:R-:W-:Y:S02]  /*e1b0*/  LOP3.LUT R37, R37, 0x1c0, RZ, 0xc0, !PT ;  /* 0x000001c025257812 */ /* 0x000fe400078ec0ff */
[----:B------:R-:W-:Y:S01]  /*e1c0*/  SHF.R.U32.HI R36, RZ, 0x3, R36 ;  /* 0x00000003ff247819 */ /* 0x000fe20000011624 */
[----:B------:R-:W-:Y:S05]  /*e1d0*/  @P0 BRA `(.L_x_1101) ;  /* 0x000006a000000947 */ /* 0x000fea0003800000 */
[----:B------:R-:W-:Y:S01]  /*e1e0*/  IMAD.MOV.U32 R3, RZ, RZ, c[0x0][0x27c] ;  /* 0x00009f00ff037624 */ /* 0x000fe200078e00ff */
[----:B------:R-:W-:Y:S02]  /*e1f0*/  LOP3.LUT R0, R37, 0x38, R102, 0xf8, !PT ;  /* 0x0000003825007812 */ /* 0x000fe400078ef866 */
[----:B--2---:R-:W-:Y:S02]  /*e200*/  SHF.R.U64 R13, R52, 0x10, R53 ;  /* 0x00000010340d7819 */ /* 0x004fe40000001235 */
[----:B------:R-:W-:-:S02]  /*e210*/  LEA.HI R3, R3, R110, RZ, 0x1d ;  /* 0x0000006e03037211 */ /* 0x000fc400078fe8ff */
[----:B-----5:R-:W-:Y:S02]  /*e220*/  LOP3.LUT R0, R35, R0, R36, 0xf6, !PT ;  /* 0x0000000023007212 */ /* 0x020fe400078ef624 */
[----:B------:R-:W-:Y:S01]  /*e230*/  SHF.R.S32.HI R4, RZ, 0x1f, R3 ;  /* 0x0000001fff047819 */ /* 0x000fe20000011403 */
[----:B------:R-:W-:Y:S01]  /*e240*/  IMAD.SHL.U32 R2, R3, 0x8, RZ ;  /* 0x0000000803027824 */ /* 0x000fe200078e00ff */
[----:B------:R-:W-:Y:S02]  /*e250*/  LEA R29, R0, 0xc100, 0x1 ;  /* 0x0000c100001d7811 */ /* 0x000fe400078e08ff */
[----:B------:R-:W-:Y:S02]  /*e260*/  LEA.HI R3, R4, R3, RZ, 0x3 ;  /* 0x0000000304037211 */ /* 0x000fe400078f18ff */
[----:B------:R-:W-:Y:S01]  /*e270*/  LOP3.LUT R2, R37, 0x38, R2, 0xf8, !PT ;  /* 0x0000003825027812 */ /* 0x000fe200078ef802 */
[----:B------:R-:W2:Y:S01]  /*e280*/  LDS.128 R8, [R29] ;  /* 0x000000001d087984 */ /* 0x000ea20000000c00 */
[----:B------:R-:W-:Y:S01]  /*e290*/  PRMT R16, R90, 0x5432, R13 ;  /* 0x000054325a107816 */ /* 0x000fe2000000000d */
[----:B------:R-:W-:Y:S01]  /*e2a0*/  IMAD.SHL.U32 R3, R3, 0x400, RZ ;  /* 0x0000040003037824 */ /* 0x000fe200078e00ff */
[----:B------:R-:W-:-:S02]  /*e2b0*/  LOP3.LUT R2, R2, R36, RZ, 0x3c, !PT ;  /* 0x0000002402027212 */ /* 0x000fc400078e3cff */
[--C-:B------:R-:W-:Y:S02]  /*e2c0*/  SHF.R.U64 R14, R54, 0x10, R55.reuse ;  /* 0x00000010360e7819 */ /* 0x100fe40000001237 */
[----:B------:R-:W-:Y:S02]  /*e2d0*/  LOP3.LUT R0, R3, 0x7fffe000, RZ, 0xc0, !PT ;  /* 0x7fffe00003007812 */ /* 0x000fe400078ec0ff */
[----:B------:R-:W-:Y:S02]  /*e2e0*/  SHF.R.U32.HI R19, RZ, 0x10, R55 ;  /* 0x00000010ff137819 */ /* 0x000fe40000011637 */
[----:B------:R-:W-:Y:S02]  /*e2f0*/  IADD3 R0, R2, R0, R35 ;  /* 0x0000000002007210 */ /* 0x000fe40007ffe023 */
[----:B------:R-:W-:Y:S02]  /*e300*/  SHF.R.U64 R3, R50, 0x10, R51 ;  /* 0x0000001032037819 */ /* 0x000fe40000001233 */
[----:B------:R-:W-:Y:S01]  /*e310*/  SHF.R.U32.HI R15, RZ, 0x10, R53 ;  /* 0x00000010ff0f7819 */ /* 0x000fe20000011635 */
[----:B------:R-:W-:Y:S01]  /*e320*/  IMAD.SHL.U32 R28, R0, 0x2, RZ ;  /* 0x00000002001c7824 */ /* 0x000fe200078e00ff */
[----:B------:R-:W-:-:S02]  /*e330*/  SHF.R.U64 R0, R48, 0x10, R49 ;  /* 0x0000001030007819 */ /* 0x000fc40000001231 */
[----:B------:R-:W-:Y:S02]  /*e340*/  SHF.L.U32 R30, R16, 0x10, RZ ;  /* 0x00000010101e7819 */ /* 0x000fe400000006ff */
[----:B------:R-:W4:Y:S01]  /*e350*/  LDS.128 R4, [R28+0xc100] ;  /* 0x00c100001c047984 */ /* 0x000f220000000c00 */
[----:B------:R-:W-:Y:S02]  /*e360*/  PRMT R18, R92, 0x5432, R0 ;  /* 0x000054325c127816 */ /* 0x000fe40000000000 */
[----:B------:R-:W-:Y:S02]  /*e370*/  SHF.R.U32.HI R2, RZ, 0x10, R49 ;  /* 0x00000010ff027819 */ /* 0x000fe40000011631 */
[----:B------:R-:W-:Y:S01]  /*e380*/  SHF.R.U32.HI R12, RZ, 0x10, R51 ;  /* 0x00000010ff0c7819 */ /* 0x000fe20000011633 */
[----:B------:R-:W-:Y:S01]  /*e390*/  IMAD.U32 R31, R18, 0x10000, RZ ;  /* 0x00010000121f7824 */ /* 0x000fe200078e00ff */
[C---:B------:R-:W-:Y:S02]  /*e3a0*/  PRMT R23, R91.reuse, 0x5432, R14 ;  /* 0x000054325b177816 */ /* 0x040fe4000000000e */
[----:B------:R-:W-:-:S02]  /*e3b0*/  PRMT R22, R91, 0x5410, R19 ;  /* 0x000054105b167816 */ /* 0x000fc40000000013 */
[C---:B------:R-:W-:Y:S02]  /*e3c0*/  PRMT R25, R93.reuse, 0x5432, R3 ;  /* 0x000054325d197816 */ /* 0x040fe40000000003 */
        /* <DEDUP_REMOVED lines=10> */
[----:B------:R-:W-:Y:S01]  /*e470*/  SHF.L.U32 R32, R22, 0x10, RZ ;  /* 0x0000001016207819 */ /* 0x000fe200000006ff */
[----:B------:R-:W-:Y:S01]  /*e480*/  IMAD.U32 R12, R11, 0x10000, RZ ;  /* 0x000100000b0c7824 */ /* 0x000fe200078e00ff */
[----:B------:R-:W-:-:S02]  /*e490*/  LOP3.LUT R34, R16, 0xffff0000, RZ, 0xc0, !PT ;  /* 0xffff000010227812 */ /* 0x000fc400078ec0ff */
[----:B------:R-:W-:Y:S02]  /*e4a0*/  LOP3.LUT R15, R15, 0xffff0000, RZ, 0xc0, !PT ;  /* 0xffff00000f0f7812 */ /* 0x000fe400078ec0ff */
[----:B------:R-:W-:Y:S01]  /*e4b0*/  LOP3.LUT R11, R11, 0xffff0000, RZ, 0xc0, !PT ;  /* 0xffff00000b0b7812 */ /* 0x000fe200078ec0ff */
[C---:B----4-:R-:W-:Y:S01]  /*e4c0*/  IMAD.U32 R10, R4.reuse, 0x10000, RZ ;  /* 0x00010000040a7824 */ /* 0x050fe200078e00ff */
[----:B------:R-:W-:Y:S01]  /*e4d0*/  LOP3.LUT R9, R4, 0xffff0000, RZ, 0xc0, !PT ;  /* 0xffff000004097812 */ /* 0x000fe200078ec0ff */
[C---:B------:R-:W-:Y:S01]  /*e4e0*/  IMAD.U32 R4, R6.reuse, 0x10000, RZ ;  /* 0x0001000006047824 */ /* 0x040fe200078e00ff */
[----:B------:R-:W-:Y:S01]  /*e4f0*/  LOP3.LUT R3, R6, 0xffff0000, RZ, 0xc0, !PT ;  /* 0xffff000006037812 */ /* 0x000fe200078ec0ff */
[C---:B------:R-:W-:Y:S01]  /*e500*/  FMUL.FTZ R27, R10.reuse, R30 ;  /* 0x0000001e0a1b7220 */ /* 0x040fe20000410000 */
[----:B------:R-:W-:Y:S01]  /*e510*/  LOP3.LUT R0, R7, 0xffff0000, RZ, 0xc0, !PT ;  /* 0xffff000007007812 */ /* 0x000fe200078ec0ff */
[-C--:B------:R-:W-:Y:S02]  /*e520*/  FMUL.FTZ R6, R10, R31.reuse ;  /* 0x0000001f0a067220 */ /* 0x080fe40000410000 */
[C---:B------:R-:W-:Y:S01]  /*e530*/  IMAD.U32 R8, R5.reuse, 0x10000, RZ ;  /* 0x0001000005087824 */ /* 0x040fe200078e00ff */
[----:B------:R-:W-:Y:S01]  /*e540*/  LOP3.LUT R5, R5, 0xffff0000, RZ, 0xc0, !PT ;  /* 0xffff000005057812 */ /* 0x000fe200078ec0ff */
[----:B------:R-:W-:-:S02]  /*e550*/  FFMA.FTZ R31, R21, R31, -R27 ;  /* 0x0000001f151f7223 */ /* 0x000fc4000001081b */
[----:B------:R-:W-:Y:S02]  /*e560*/  IMAD.U32 R2, R7, 0x10000, RZ ;  /* 0x0001000007027824 */ /* 0x000fe400078e00ff */
[C---:B------:R-:W-:Y:S01]  /*e570*/  IMAD.U32 R27, R17.reuse, 0x10000, RZ ;  /* 0x00010000111b7824 */ /* 0x040fe200078e00ff */
[----:B------:R-:W-:Y:S01]  /*e580*/  LOP3.LUT R17, R17, 0xffff0000, RZ, 0xc0, !PT ;  /* 0xffff000011117812 */ /* 0x000fe200078ec0ff */
[----:B------:R-:W-:Y:S02]  /*e590*/  FFMA.FTZ R30, R21, R30, R6 ;  /* 0x0000001e151e7223 */ /* 0x000fe40000010006 */
[----:B------:R-:W-:Y:S02]  /*e5a0*/  IMAD.U32 R21, R24, 0x10000, RZ ;  /* 0x0001000018157824 */ /* 0x000fe400078e00ff */
[C---:B------:R-:W-:Y:S02]  /*e5b0*/  FMUL.FTZ R10, R8.reuse, R33 ;  /* 0x00000021080a7220 */ /* 0x040fe40000410000 */
[----:B------:R-:W-:-:S02]  /*e5c0*/  FMUL.FTZ R7, R8, R27 ;  /* 0x0000001b08077220 */ /* 0x000fc40000410000 */
[CC--:B------:R-:W-:Y:S02]  /*e5d0*/  FMUL.FTZ R6, R2.reuse, R32.reuse ;  /* 0x0000002002067220 */ /* 0x0c0fe40000410000 */
[----:B------:R-:W-:Y:S02]  /*e5e0*/  FMUL.FTZ R2, R2, R21 ;  /* 0x0000001502027220 */ /* 0x000fe40000410000 */
[C---:B------:R-:W-:Y:S02]  /*e5f0*/  FFMA.FTZ R27, R19.reuse, R27, -R10 ;  /* 0x0000001b131b7223 */ /* 0x040fe4000001080a */
[----:B------:R-:W-:Y:S01]  /*e600*/  FFMA.FTZ R19, R19, R33, R7 ;  /* 0x0000002113137223 */ /* 0x000fe20000010007 */
[----:B------:R-:W-:Y:S01]  /*e610*/  LOP3.LUT R7, R18, 0xffff0000, RZ, 0xc0, !PT ;  /* 0xffff000012077812 */ /* 0x000fe200078ec0ff */
[----:B------:R-:W-:Y:S02]  /*e620*/  FFMA.FTZ R16, R12, R32, R2 ;  /* 0x000000200c107223 */ /* 0x000fe40000010002 */
[----:B------:R-:W-:-:S02]  /*e630*/  FMUL.FTZ R2, R9, R34 ;  /* 0x0000002209027220 */ /* 0x000fc40000410000 */
        /* <DEDUP_REMOVED lines=36> */
.L_x_1101:
[----:B------:R-:W-:Y:S05]  /*e880*/  BSYNC B0 ;  /* 0x0000000000007941 */ /* 0x000fea0003800000 */
.L_x_1100:
[----:B------:R-:W-:Y:S01]  /*e890*/  ISETP.GE.AND P0, PT, R107, c[0x0][0x27c], PT ;  /* 0x00009f006b007a0c */ /* 0x000fe20003f06270 */
[----:B------:R-:W-:-:S12]  /*e8a0*/  BSSY B0, `(.L_x_1102) ;  /* 0x0000070000007945 */ /* 0x000fd80003800000 */
[----:B------:R-:W-:Y:S05]  /*e8b0*/  @P0 BRA `(.L_x_1103) ;  /* 0x000006e000000947 */ /* 0x000fea0003800000 */
[----:B------:R-:W-:Y:S01]  /*e8c0*/  IMAD.MOV.U32 R0, RZ, RZ, c[0x0][0x27c] ;  /* 0x00009f00ff007624 */ /* 0x000fe200078e00ff */
[----:B------:R-:W-:Y:S02]  /*e8d0*/  LEA.HI R3, R80, R107, RZ, 0x6 ;  /* 0x0000006b50037211 */ /* 0x000fe400078f30ff */
[----:B------:R-:W-:Y:S02]  /*e8e0*/  LOP3.LUT R2, R37, 0x38, R81, 0xf8, !PT ;  /* 0x0000003825027812 */ /* 0x000fe400078ef851 */
[----:B------:R-:W-:Y:S01]  /*e8f0*/  LEA.HI R0, R0, R59, RZ, 0x1d ;  /* 0x0000003b00007211 */ /* 0x000fe200078fe8ff */
[----:B--2---:R-:W-:Y:S01]  /*e900*/  IMAD.SHL.U32 R5, R3, 0x80, RZ ;  /* 0x0000008003057824 */ /* 0x004fe200078e00ff */
[----:B------:R-:W-:Y:S02]  /*e910*/  LOP3.LUT R2, R2, R36, RZ, 0x3c, !PT ;  /* 0x0000002402027212 */ /* 0x000fe400078e3cff */
[----:B------:R-:W-:Y:S01]  /*e920*/  SHF.R.S32.HI R3, RZ, 0x1f, R0 ;  /* 0x0000001fff037819 */ /* 0x000fe20000011400 */
[----:B------:R-:W-:Y:S01]  /*e930*/  IMAD.SHL.U32 R4, R0, 0x8, RZ ;  /* 0x0000000800047824 */ /* 0x000fe200078e00ff */
[----:B------:R-:W-:-:S02]  /*e940*/  LOP3.LUT R5, R5, 0xffffe000, RZ, 0xc0, !PT ;  /* 0xffffe00005057812 */ /* 0x000fc400078ec0ff */
[----:B------:R-:W-:Y:S02]  /*e950*/  LEA.HI R3, R3, R0, RZ, 0x3 ;  /* 0x0000000003037211 */ /* 0x000fe400078f18ff */
[----:B-----5:R-:W-:Y:S02]  /*e960*/  IADD3 R0, R2, R5, R35 ;  /* 0x0000000502007210 */ /* 0x020fe40007ffe023 */
        /* <DEDUP_REMOVED lines=14> */
[----:B------:R-:W4:Y:S01]  /*ea50*/  LDS.128 R4, [R28+0xc100] ;  /* 0x00c100001c047984 */ /* 0x000f220000000c00 */
[----:B------:R-:W-:-:S02]  /*ea60*/  PRMT R18, R96, 0x5432, R0 ;  /* 0x0000543260127816 */ /* 0x000fc40000000000 */
[----:B------:R-:W-:Y:S02]  /*ea70*/  SHF.R.U64 R3, R62, 0x10, R63 ;  /* 0x000000103e037819 */ /* 0x000fe4000000123f */
[----:B------:R-:W-:Y:S01]  /*ea80*/  SHF.R.U32.HI R15, RZ, 0x10, R65 ;  /* 0x00000010ff0f7819 */ /* 0x000fe20000011641 */
[----:B------:R-:W-:Y:S01]  /*ea90*/  IMAD.U32 R31, R18, 0x10000, RZ ;  /* 0x00010000121f7824 */ /* 0x000fe200078e00ff */
[----:B------:R-:W-:Y:S02]  /*eaa0*/  SHF.R.U32.HI R2, RZ, 0x10, R61 ;  /* 0x00000010ff027819 */ /* 0x000fe4000001163d */
[----:B------:R-:W-:Y:S02]  /*eab0*/  SHF.R.U32.HI R12, RZ, 0x10, R63 ;  /* 0x00000010ff0c7819 */ /* 0x000fe4000001163f */
[C---:B------:R-:W-:Y:S02]  /*eac0*/  PRMT R23, R95.reuse, 0x5432, R14 ;  /* 0x000054325f177816 */ /* 0x040fe4000000000e */
[----:B------:R-:W-:-:S02]  /*ead0*/  PRMT R22, R95, 0x5410, R19 ;  /* 0x000054105f167816 */ /* 0x000fc40000000013 */
[C---:B------:R-:W-:Y:S02]  /*eae0*/  PRMT R25, R97.reuse, 0x5432, R3 ;  /* 0x0000543261197816 */ /* 0x040fe40000000003 */
[----:B------:R-:W-:Y:S01]  /*eaf0*/  PRMT R15, R94, 0x5410, R15 ;  /* 0x000054105e0f7816 */ /* 0x000fe2000000000f */
[----:B------:R-:W-:Y:S01]  /*eb00*/  IMAD.U32 R32, R22, 0x10000, RZ ;  /* 0x0001000016207824 */ /* 0x000fe200078e00ff */
[----:B------:R-:W-:Y:S02]  /*eb10*/  PRMT R17, R96, 0x5410, R2 ;  /* 0x0000541060117816 */ /* 0x000fe40000000002 */
[----:B------:R-:W-:Y:S01]  /*eb20*/  PRMT R24, R97, 0x5410, R12 ;  /* 0x0000541061187816 */ /* 0x000fe2000000000c */
[C---:B------:R-:W-:Y:S01]  /*eb30*/  IMAD.U32 R33, R15.reuse, 0x10000, RZ ;  /* 0x000100000f217824 */ /* 0x040fe200078e00ff */
[----:B------:R-:W-:Y:S02]  /*eb40*/  LOP3.LUT R34, R16, 0xffff0000, RZ, 0xc0, !PT ;  /* 0xffff000010227812 */ /* 0x000fe400078ec0ff */
        /* <DEDUP_REMOVED lines=9> */
[C---:B----4-:R-:W-:Y:S01]  /*ebe0*/  IMAD.U32 R10, R4.reuse, 0x10000, RZ ;  /* 0x00010000040a7824 */ /* 0x050fe200078e00ff */
        /* <DEDUP_REMOVED lines=59> */
.L_x_1103:
[----:B------:R-:W-:Y:S05]  /*efa0*/  BSYNC B0 ;  /* 0x0000000000007941 */ /* 0x000fea0003800000 */
.L_x_1102:
[----:B------:R-:W-:-:S13]  /*efb0*/  ISETP.GE.AND P0, PT, R106, c[0x0][0x27c], PT ;  /* 0x00009f006a007a0c */ /* 0x000fda0003f06270 */
        /* <DEDUP_REMOVED lines=35> */
[----:B------:R-:W-:Y:S02]  /*f1f0*/  PRMT R25, R104, 0x5432, R3 ;  /* 0x0000543268197816 */ /* 0x000fe40000000003 */
        /* <DEDUP_REMOVED lines=75> */
.L_x_1079:
[----:B------:R-:W-:Y:S05]  /*f6b0*/  BSYNC B2 ;  /* 0x0000000000027941 */ /* 0x000fea0003800000 */
.L_x_1061:
[----:B------:R-:W-:Y:S01]  /*f6c0*/  IMAD R0, R108, c[0x0][0x208], RZ ;  /* 0x000082006c007a24 */ /* 0x000fe200078e02ff */
[----:B------:R-:W-:-:S04]  /*f6d0*/  DEPBAR.LE SB0, 0x0 ;  /* 0x000080000000791a */ /* 0x000fc80000000000 */
[C---:B-12---:R-:W-:Y:S01]  /*f6e0*/  IMAD.WIDE.U32 R4, R101.reuse, c[0x0][0x208], RZ ;  /* 0x0000820065047a25 */ /* 0x046fe200078e00ff */
[----:B------:R-:W-:Y:S03]  /*f6f0*/  BAR.SYNC.DEFER_BLOCKING 0x0 ;  /* 0x0000000000007b1d */ /* 0x000fe60000010000 */
[C---:B------:R-:W-:Y:S01]  /*f700*/  IMAD R2, R101.reuse, c[0x0][0x20c], R0 ;  /* 0x0000830065027a24 */ /* 0x040fe200078e0200 */
[----:B------:R-:W-:Y:S01]  /*f710*/  LEA R0, P1, R4, R230, 0x6 ;  /* 0x000000e604007211 */ /* 0x000fe200078230ff */
[----:B------:R-:W-:Y:S01]  /*f720*/  IMAD R100, R101, -0x40, R126 ;  /* 0xffffffc065647824 */ /* 0x000fe200078e027e */
        /* <DEDUP_REMOVED lines=14> */
[C---:B------:R-:W-:Y:S02]  /*f810*/  ISETP.LT.OR P0, PT, R0.reuse, 0x1, P2 ;  /* 0x000000010000780c */ /* 0x040fe40001701670 */
[----:B------:R-:W-:Y:S01]  /*f820*/  LOP3.LUT P1, RZ, R105, 0x2, RZ, 0xc0, !PT ;  /* 0x0000000269ff7812 */ /* 0x000fe2000782c0ff */
[----:B------:R-:W4:Y:S04]  /*f830*/  LDSM.16.M88.4 R16, [R149+0x800] ;  /* 0x000800009510783b */ /* 0x000f280000000200 */
[----:B------:R-:W3:Y:S04]  /*f840*/  LDSM.16.M88.4 R24, [R149+0x1000] ;  /* 0x001000009518783b */ /* 0x000ee80000000200 */
[----:B-----5:R-:W1:Y:S04]  /*f850*/  LDSM.16.M88.4 R32, [R149+0x1800] ;  /* 0x001800009520783b */ /* 0x020e680000000200 */
        /* <DEDUP_REMOVED lines=17> */
[C---:B----4-:R-:W-:Y:S02]  /*f970*/  HMMA.16816.F32.BF16 R40, R8.reuse, R16, RZ ;  /* 0x000000100828723c */ /* 0x050fe400000418ff */
[----:B------:R2:W-:Y:S04]  /*f980*/  LDGSTS.E.BYPASS.LTC128B.128 [R212+0x4100], [R2.64+0x100], !P3 ;  /* 0x0410010002d47fae */ /* 0x0005e8000d901d46 */
[----:B------:R4:W-:Y:S02]  /*f990*/  LDGSTS.E.BYPASS.LTC128B.128 [R212+0x1100], [R12.64], !P2 ;  /* 0x011000000cd47fae */ /* 0x0009e4000d101d46 */
[C---:B------:R-:W-:Y:S02]  /*f9a0*/  HMMA.16816.F32.BF16 R36, R8.reuse, R22, RZ ;  /* 0x000000160824723c */ /* 0x040fe400000418ff */
[----:B------:R4:W-:Y:S04]  /*f9b0*/  LDGSTS.E.BYPASS.LTC128B.128 [R212+0x3100], [R12.64+0x80], !P1 ;  /* 0x031000800cd47fae */ /* 0x0009e8000c901d46 */
[----:B------:R4:W-:Y:S02]  /*f9c0*/  LDGSTS.E.BYPASS.LTC128B.128 [R212+0x5100], [R12.64+0x100], !P0 ;  /* 0x051001000cd47fae */ /* 0x0009e4000c101d46 */
[C---:B---3--:R-:W-:Y:S02]  /*f9d0*/  HMMA.16816.F32.BF16 R48, R8.reuse, R24, RZ ;  /* 0x000000180830723c */ /* 0x048fe400000418ff */
[----:B------:R-:W-:Y:S04]  /*f9e0*/  LDSM.16.M88.4 R20, [R199] ;  /* 0x00000000c714783b */ /* 0x000fe80000000200 */
[----:B------:R-:W3:Y:S02]  /*f9f0*/  LDSM.16.M88.4 R64, [R195] ;  /* 0x00000000c340783b */ /* 0x000ee40000000200 */
        /* <DEDUP_REMOVED lines=9> */
[----:B----4-:R-:W-:Y:S08]  /*fa90*/  HMMA.16816.F32.BF16 R12, R8, R34, RZ ;  /* 0x00000022080c723c */ /* 0x010ff000000418ff */
[C---:B------:R-:W-:Y:S08]  /*faa0*/  HMMA.16816.F32.BF16 R8, R4.reuse, R44, R28 ;  /* 0x0000002c0408723c */ /* 0x040ff0000004181c */
[C---:B------:R-:W-:Y:S08]  /*fab0*/  HMMA.16816.F32.BF16 R32, R4.reuse, R56, R40 ;  /* 0x000000380420723c */ /* 0x040ff00000041828 */
[C---:B------:R-:W-:Y:S08]  /*fac0*/  HMMA.16816.F32.BF16 R28, R4.reuse, R46, R36 ;  /* 0x0000002e041c723c */ /* 0x040ff00000041824 */
[C---:B------:R-:W-:Y:S01]  /*fad0*/  HMMA.16816.F32.BF16 R40, R4.reuse, R60, R48 ;  /* 0x0000003c0428723c */ /* 0x040fe20000041830 */
[----:B------:R-:W1:Y:S07]  /*fae0*/  LDSM.16.M88.4 R48, [R195+0x1800] ;  /* 0x00180000c330783b */ /* 0x000e6e0000000200 */
[C---:B------:R-:W-:Y:S01]  /*faf0*/  HMMA.16816.F32.BF16 R36, R4.reuse, R58, R16 ;  /* 0x0000003a0424723c */ /* 0x040fe20000041810 */
[----:B------:R-:W-:Y:S04]  /*fb00*/  LDSM.16.M88.4 R16, [R198] ;  /* 0x00000000c610783b */ /* 0x000fe80000000200 */
[----:B------:R-:W4:Y:S03]  /*fb10*/  LDSM.16.M88.4 R56, [R192] ;  /* 0x00000000c038783b */ /* 0x000f260000000200 */
[C---:B------:R-:W-:Y:S01]  /*fb20*/  HMMA.16816.F32.BF16 R44, R4.reuse, R62, R24 ;  /* 0x0000003e042c723c */ /* 0x040fe20000041818 */
[----:B------:R-:W1:Y:S07]  /*fb30*/  LDSM.16.M88.4 R60, [R192+0x1800] ;  /* 0x00180000c03c783b */ /* 0x000e6e0000000200 */
[C---:B------:R-:W-:Y:S08]  /*fb40*/  HMMA.16816.F32.BF16 R52, R4.reuse, R68, R52 ;  /* 0x000000440434723c */ /* 0x040ff00000041834 */
[----:B------:R-:W-:Y:S01]  /*fb50*/  HMMA.16816.F32.BF16 R24, R4, R70, R12 ;  /* 0x000000460418723c */ /* 0x000fe2000004180c */
[----:B------:R-:W-:Y:S04]  /*fb60*/  LDSM.16.M88.4 R12, [R196+0x4000] ;  /* 0x00400000c40c783b */ /* 0x000fe80000000200 */
[----:B------:R-:W1:Y:S03]  /*fb70*/  LDSM.16.M88.4 R68, [R149+0x2000] ;  /* 0x002000009544783b */ /* 0x000e660000000200 */
[C---:B---3--:R-:W-:Y:S08]  /*fb80*/  HMMA.16816.F32.BF16 R8, R20.reuse, R64, R8 ;  /* 0x000000401408723c */ /* 0x048ff00000041808 */
        /* <DEDUP_REMOVED lines=10> */
[C---:B----4-:R-:W-:Y:S01]  /*fc30*/  HMMA.16816.F32.BF16 R24, R16.reuse, R56, R8 ;  /* 0x000000381018723c */ /* 0x050fe20000041808 */
        /* <DEDUP_REMOVED lines=198> */
.L_x_1105:
[----:B--234-:R-:W-:Y:S05]  /*108a0*/  BSYNC B0 ;  /* 0x0000000000007941 */ /* 0x01cfea0003800000 */
.L_x_1104:
[----:B-1----:R-:W2:Y:S04]  /*108b0*/  LDL R0, [R1+0x10] ;  /* 0x0000100001007983 */ /* 0x002ea80000100800 */
[----:B------:R-:W3:Y:S01]  /*108c0*/  LDL R188, [R1+0x8] ;  /* 0x0000080001bc7983 */ /* 0x000ee20000100800 */
[----:B------:R-:W-:-:S03]  /*108d0*/  IMAD.IADD R3, R100, 0x1, -R241 ;  /* 0x0000000164037824 */ /* 0x000fc600078e0af1 */
[----:B------:R-:W-:Y:S04]  /*108e0*/  LDSM.16.MT88.4 R28, [R150] ;  /* 0x00000000961c783b */ /* 0x000fe80000004200 */
[----:B------:R-:W-:Y:S04]  /*108f0*/  LDSM.16.MT88.4 R32, [R194+0x2000] ;  /* 0x00200000c220783b */ /* 0x000fe80000004200 */
[----:B------:R-:W-:Y:S04]  /*10900*/  LDSM.16.MT88.4 R36, [R193+0x2000] ;  /* 0x00200000c124783b */ /* 0x000fe80000004200 */
[----:B------:R-:W0:Y:S01]  /*10910*/  LDGDEPBAR ;  /* 0x00000000000079af */ /* 0x000e220000000000 */
[----:B--2---:R-:W-:-:S04]  /*10920*/  IMAD.IADD R0, R0, 0x1, R249 ;  /* 0x0000000100007824 */ /* 0x004fc800078e02f9 */
[----:B------:R-:W-:-:S05]  /*10930*/  @P4 IMAD.HI.U32 R2, R0, c[0x0][0x2c8], RZ ;  /* 0x0000b20000024a27 */ /* 0x000fca00078e00ff */
[----:B------:R-:W-:-:S05]  /*10940*/  @P4 SHF.R.U32.HI R0, RZ, c[0x0][0x2cc], R2 ;  /* 0x0000b300ff004a19 */ /* 0x000fca0000011602 */
[----:B------:R-:W1:Y:S04]  /*10950*/  SHFL.IDX PT, R2, R0, RZ, 0x1c1f ;  /* 0x001c1fff00027589 */ /* 0x000e6800000e0000 */
[----:B------:R2:W4:Y:S02]  /*10960*/  SHFL.IDX PT, R4, R0, 0x1, 0x1c1f ;  /* 0x003c1f0000047f89 */ /* 0x00052400000e0000 */
[----:B--2---:R-:W-:-:S04]  /*10970*/  IMAD.MOV.U32 R0, RZ, RZ, -0x40 ;  /* 0xffffffc0ff007424 */ /* 0x004fc800078e00ff */
[----:B------:R-:W-:-:S05]  /*10980*/  IMAD R0, R101, R0, 0x1 ;  /* 0x0000000165007424 */ /* 0x000fca00078e0200 */
[----:B------:R-:W-:-:S05]  /*10990*/  IADD3 R0, -R241, R0, R126 ;  /* 0x00000000f1007210 */ /* 0x000fca0007ffe17e */
[----:B---3--:R-:W-:-:S04]  /*109a0*/  IMAD.IADD R0, R0, 0x1, -R188 ;  /* 0x0000000100007824 */ /* 0x008fc800078e0abc */
[C---:B-1----:R-:W-:Y:S02]  /*109b0*/  IMAD.IADD R2, R0.reuse, 0x1, R2 ;  /* 0x0000000100027824 */ /* 0x042fe400078e0202 */
[----:B----4-:R-:W-:-:S03]  /*109c0*/  IMAD.IADD R0, R0, 0x1, R4 ;  /* 0x0000000100007824 */ /* 0x010fc600078e0204 */
[C---:B------:R-:W-:Y:S02]  /*109d0*/  IMNMX R2, R3.reuse, R2, PT ;  /* 0x0000000203027217 */ /* 0x040fe40003800200 */
[----:B------:R-:W-:Y:S02]  /*109e0*/  IMNMX R0, R3, R0, PT ;  /* 0x0000000003007217 */ /* 0x000fe40003800200 */
[C---:B------:R-:W-:Y:S02]  /*109f0*/  ISETP.GT.AND P0, PT, R2.reuse, RZ, PT ;  /* 0x000000ff0200720c */ /* 0x040fe40003f04270 */
[C---:B------:R-:W-:Y:S02]  /*10a00*/  ISETP.GT.AND P1, PT, R2.reuse, 0x1, PT ;  /* 0x000000010200780c */ /* 0x040fe40003f24270 */
[----:B------:R-:W-:Y:S02]  /*10a10*/  FSEL R6, R81, -INF , P0 ;  /* 0xff80000051067808 */ /* 0x000fe40000000000 */
[----:B------:R-:W-:-:S02]  /*10a20*/  ISETP.GT.AND P0, PT, R2, 0x9, PT ;  /* 0x000000090200780c */ /* 0x000fc40003f04270 */
        /* <DEDUP_REMOVED lines=16> */
[----:B------:R-:W-:Y:S02]  /*10b30*/  ISETP.GT.AND P2, PT, R2, 0x28, PT ;  /* 0x000000280200780c */ /* 0x000fe40003f44270 */
[----:B------:R-:W-:-:S02]  /*10b40*/  FSEL R116, R24, -INF , P0 ;  /* 0xff80000018747808 */ /* 0x000fc40000000000 */
[C---:B------:R-:W-:Y:S02]  /*10b50*/  ISETP.GT.AND P1, PT, R2.reuse, 0x30, PT ;  /* 0x000000300200780c */ /* 0x040fe40003f24270 */
[----:B------:R-:W-:Y:S02]  /*10b60*/  ISETP.GT.AND P0, PT, R2, 0x31, PT ;  /* 0x000000310200780c */ /* 0x000fe40003f04270 */
[----:B------:R-:W-:Y:S02]  /*10b70*/  FMNMX.FTZ R3, R12, R3, !PT ;  /* 0x000000030c037209 */ /* 0x000fe40007810000 */
[----:B------:R-:W-:Y:S02]  /*10b80*/  FSEL R104, R25, -INF , P3 ;  /* 0xff80000019687808 */ /* 0x000fe40001800000 */
[----:B------:R-:W-:Y:S02]  /*10b90*/  ISETP.GT.AND P3, PT, R2, 0x29, PT ;  /* 0x000000290200780c */ /* 0x000fe40003f64270 */
[----:B------:R-:W-:-:S02]  /*10ba0*/  FSEL R124, R18, -INF , P2 ;  /* 0xff800000127c7808 */ /* 0x000fc40001000000 */
[----:B------:R-:W-:Y:S02]  /*10bb0*/  FSEL R236, R16, -INF , P1 ;  /* 0xff80000010ec7808 */ /* 0x000fe40000800000 */
[----:B------:R-:W-:Y:S02]  /*10bc0*/  ISETP.GT.AND P2, PT, R2, 0x39, PT ;  /* 0x000000390200780c */ /* 0x000fe40003f44270 */
[----:B------:R-:W-:Y:S02]  /*10bd0*/  FSEL R244, R10, -INF , P0 ;  /* 0xff8000000af47808 */ /* 0x000fe40000000000 */
[C---:B------:R-:W-:Y:S02]  /*10be0*/  ISETP.GT.AND P1, PT, R0.reuse, RZ, PT ;  /* 0x000000ff0000720c */ /* 0x040fe40003f24270 */
[----:B------:R-:W-:Y:S02]  /*10bf0*/  ISETP.GT.AND P0, PT, R0, 0x1, PT ;  /* 0x000000010000780c */ /* 0x000fe40003f04270 */
[----:B------:R-:W-:-:S02]  /*10c00*/  FMNMX.FTZ R3, R41, R3, !PT ;  /* 0x0000000329037209 */ /* 0x000fc40007810000 */
[----:B------:R-:W-:Y:S02]  /*10c10*/  FSEL R125, R17, -INF , P3 ;  /* 0xff800000117d7808 */ /* 0x000fe40001800000 */
[----:B------:R-:W-:Y:S02]  /*10c20*/  ISETP.GT.AND P3, PT, R2, 0x38, PT ;  /* 0x000000380200780c */ /* 0x000fe40003f64270 */
[----:B------:R-:W-:Y:S02]  /*10c30*/  FSEL R246, R8, -INF , P2 ;  /* 0xff80000008f67808 */ /* 0x000fe40001000000 */
[----:B------:R-:W-:Y:S02]  /*10c40*/  ISETP.GT.AND P2, PT, R0, 0x8, PT ;  /* 0x000000080000780c */ /* 0x000fe40003f44270 */
[----:B------:R-:W-:Y:S02]  /*10c50*/  FSEL R8, R80, -INF , P1 ;  /* 0xff80000050087808 */ /* 0x000fe40000800000 */
[----:B------:R-:W-:-:S02]  /*10c60*/  FSEL R10, R72, -INF , P0 ;  /* 0xff800000480a7808 */ /* 0x000fc40000000000 */
[----:B------:R-:W-:Y:S02]  /*10c70*/  FMNMX.FTZ R3, R42, R3, !PT ;  /* 0x000000032a037209 */ /* 0x000fe40007810000 */
[----:B------:R-:W-:Y:S02]  /*10c80*/  FSEL R245, R9, -INF , P3 ;  /* 0xff80000009f57808 */ /* 0x000fe40001800000 */
        /* <DEDUP_REMOVED lines=45> */
[C---:B------:R-:W-:Y:S01]  /*10f60*/  ISETP.GT.AND P1, PT, R0.reuse, 0x38, PT ;  /* 0x000000380000780c */ /* 0x040fe20003f24270 */
        /* <DEDUP_REMOVED lines=59> */
[----:B------:R-:W5:Y:S07]  /*11320*/  LDSM.16.MT88.4 R8, [R193+0x4000] ;  /* 0x00400000c108783b */ /* 0x000f6e0000004200 */
[----:B------:R-:W-:Y:S01]  /*11330*/  HMMA.16816.F32.BF16 R112, R4, R16, RZ ;  /* 0x000000100470723c */ /* 0x000fe200000418ff */
[----:B-1----:R-:W-:-:S07]  /*11340*/  FFMA.FTZ R3, R47, c[0x0][0x2d0], -R2 ;  /* 0x0000b4002f037a23 */ /* 0x002fce0000010802 */
        /* <DEDUP_REMOVED lines=10> */
[----:B------:R-:W-:Y:S01]  /*113f0*/  LDSM.16.MT88.4 R28, [R194+0x800] ;  /* 0x00080000c21c783b */ /* 0x000fe20000004200 */
[----:B--2---:R-:W-:-:S06]  /*11400*/  FFMA.FTZ R3, R43, c[0x0][0x2d0], -R0 ;  /* 0x0000b4002b037a23 */ /* 0x004fcc0000010800 */
[C---:B------:R-:W-:Y:S01]  /*11410*/  HMMA.16816.F32.BF16 R56, R4.reuse, R32, RZ ;  /* 0x000000200438723c */ /* 0x040fe200000418ff */
[----:B------:R2:W1:Y:S07]  /*11420*/  MUFU.EX2 R252, R3 ;  /* 0x0000000300fc7308 */ /* 0x00046e0000000800 */
[C---:B------:R-:W-:Y:S01]  /*11430*/  HMMA.16816.F32.BF16 R52, R4.reuse, R34, RZ ;  /* 0x000000220434723c */ /* 0x040fe200000418ff */
[----:B------:R-:W1:Y:S07]  /*11440*/  LDSM.16.MT88.4 R32, [R151+0x800] ;  /* 0x000800009720783b */ /* 0x000e6e0000004200 */
[----:B---3--:R-:W-:Y:S01]  /*11450*/  HMMA.16816.F32.BF16 R96, R4, R20, RZ ;  /* 0x000000140460723c */ /* 0x008fe200000418ff */
[----:B--2---:R-:W-:-:S04]  /*11460*/  FFMA.FTZ R3, R45, c[0x0][0x2d0], -R0 ;  /* 0x0000b4002d037a23 */ /* 0x004fc80000010800 */
[----:B------:R2:W-:Y:S03]  /*11470*/  MUFU.EX2 R250, R3 ;  /* 0x0000000300fa7308 */ /* 0x0005e60000000800 */
[C---:B------:R-:W-:Y:S01]  /*11480*/  HMMA.16816.F32.BF16 R128, R4.reuse, R22, RZ ;  /* 0x000000160480723c */ /* 0x040fe200000418ff */
[----:B------:R-:W3:Y:S07]  /*11490*/  LDSM.16.MT88.4 R20, [R193+0x800] ;  /* 0x00080000c114783b */ /* 0x000eee0000004200 */
[----:B----4-:R-:W-:Y:S01]  /*114a0*/  HMMA.16816.F32.BF16 R136, R4, R12, RZ ;  /* 0x0000000c0488723c */ /* 0x010fe200000418ff */
[----:B--2---:R-:W-:-:S07]  /*114b0*/  FFMA.FTZ R3, R44, c[0x0][0x2d0], -R0 ;  /* 0x0000b4002c037a23 */ /* 0x004fce0000010800 */
[C---:B------:R-:W-:Y:S01]  /*114c0*/  HMMA.16816.F32.BF16 R156, R4.reuse, R14, RZ ;  /* 0x0000000e049c723c */ /* 0x040fe200000418ff */
[----:B------:R-:W2:Y:S01]  /*114d0*/  LDSM.16.MT88.4 R12, [R151+0x2800] ;  /* 0x00280000970c783b */ /* 0x000ea20000004200 */
[----:B------:R4:W1:Y:S06]  /*114e0*/  MUFU.EX2 R189, R3 ;  /* 0x0000000300bd7308 */ /* 0x00086c0000000800 */
[C---:B-----5:R-:W-:Y:S08]  /*114f0*/  HMMA.16816.F32.BF16 R160, R4.reuse, R8, RZ ;  /* 0x0000000804a0723c */ /* 0x060ff000000418ff */
[----:B------:R-:W-:Y:S01]  /*11500*/  HMMA.16816.F32.BF16 R152, R4, R10, RZ ;  /* 0x0000000a0498723c */ /* 0x000fe200000418ff */
[----:B------:R-:W5:Y:S01]  /*11510*/  LDSM.16.MT88.4 R8, [R194+0x2800] ;  /* 0x00280000c208783b */ /* 0x000f620000004200 */
[----:B----4-:R-:W-:-:S04]  /*11520*/  FFMA.FTZ R3, R104, c[0x0][0x2d0], -R2 ;  /* 0x0000b40068037a23 */ /* 0x010fc80000010802 */
[----:B------:R4:W-:Y:S02]  /*11530*/  MUFU.EX2 R224, R3 ;  /* 0x0000000300e07308 */ /* 0x0009e40000000800 */
[C---:B------:R-:W-:Y:S08]  /*11540*/  HMMA.16816.F32.BF16 R48, R4.reuse, R36, RZ ;  /* 0x000000240430723c */ /* 0x040ff000000418ff */
[----:B------:R-:W-:Y:S01]  /*11550*/  HMMA.16816.F32.BF16 R36, R4, R38, RZ ;  /* 0x000000260424723c */ /* 0x000fe200000418ff */
[----:B----4-:R-:W-:-:S07]  /*11560*/  FFMA.FTZ R3, R116, c[0x0][0x2d0], -R2 ;  /* 0x0000b40074037a23 */ /* 0x010fce0000010802 */
[C---:B-1----:R-:W-:Y:S01]  /*11570*/  HMMA.16816.F32.BF16 R40, R4.reuse, R16, RZ ;  /* 0x000000100428723c */ /* 0x042fe200000418ff */
[----:B------:R1:W4:Y:S07]  /*11580*/  MUFU.EX2 R215, R3 ;  /* 0x0000000300d77308 */ /* 0x00032e0000000800 */
        /* <DEDUP_REMOVED lines=10> */
[----:B------:R-:W2:Y:S01]  /*11630*/  LDSM.16.MT88.4 R24, [R193+0x2800] ;  /* 0x00280000c118783b */ /* 0x000ea20000004200 */
[----:B-1----:R-:W-:-:S04]  /*11640*/  FFMA.FTZ R3, R125, c[0x0][0x2d0], -R2 ;  /* 0x0000b4007d037a23 */ /* 0x002fc80000010802 */
[----:B------:R1:W-:Y:S01]  /*11650*/  MUFU.EX2 R213, R3 ;  /* 0x0000000300d57308 */ /* 0x0003e20000000800 */
[----:B------:R-:W-:Y:S01]  /*11660*/  IMAD.MOV.U32 R71, RZ, RZ, R167 ;  /* 0x000000ffff477224 */ /* 0x000fe200078e00a7 */
[----:B------:R-:W-:Y:S01]  /*11670*/  HMMA.16816.F32.BF16 R180, R4, R34, R92 ;  /* 0x0000002204b4723c */ /* 0x000fe2000004185c */
[----:B------:R-:W-:Y:S02]  /*11680*/  IMAD.MOV.U32 R70, RZ, RZ, R166 ;  /* 0x000000ffff467224 */ /* 0x000fe400078e00a6 */
[----:B------:R-:W-:Y:S02]  /*11690*/  IMAD.MOV.U32 R69, RZ, RZ, R165 ;  /* 0x000000ffff457224 */ /* 0x000fe400078e00a5 */
[----:B------:R-:W-:-:S03]  /*116a0*/  IMAD.MOV.U32 R68, RZ, RZ, R164 ;  /* 0x000000ffff447224 */ /* 0x000fc600078e00a4 */
[----:B------:R-:W-:Y:S01]  /*116b0*/  HMMA.16816.F32.BF16 R120, R4, R28, R120 ;  /* 0x0000001c0478723c */ /* 0x000fe20000041878 */
[----:B-1----:R-:W-:-:S07]  /*116c0*/  FFMA.FTZ R3, R105, c[0x0][0x2d0], -R0 ;  /* 0x0000b40069037a23 */ /* 0x002fce0000010800 */
        /* <DEDUP_REMOVED lines=8> */
[C---:B-----5:R-:W-:Y:S08]  /*11750*/  HMMA.16816.F32.BF16 R84, R4.reuse, R8, R56 ;  /* 0x000000080454723c */ /* 0x060ff00000041838 */
[C---:B------:R-:W-:Y:S01]  /*11760*/  HMMA.16816.F32.BF16 R64, R4.reuse, R10, R52 ;  /* 0x0000000a0440723c */ /* 0x040fe20000041834 */
[----:B------:R-:W5:Y:S07]  /*11770*/  LDSM.16.MT88.4 R8, [R193+0x4800] ;  /* 0x00480000c108783b */ /* 0x000f6e0000004200 */
[C---:B------:R-:W-:Y:S08]  /*11780*/  HMMA.16816.F32.BF16 R52, R4.reuse, R24, R48 ;  /* 0x000000180434723c */ /* 0x040ff00000041830 */
[C---:B------:R-:W-:Y:S01]  /*11790*/  HMMA.16816.F32.BF16 R56, R4.reuse, R26, R36 ;  /* 0x0000001a0438723c */ /* 0x040fe20000041824 */
[----:B------:R-:W4:Y:S07]  /*117a0*/  LDSM.16.MT88.4 R24, [R194+0x1000] ;  /* 0x00100000c218783b */ /* 0x000f2e0000004200 */
[C---:B-1----:R-:W-:Y:S07]  /*117b0*/  HMMA.16816.F32.BF16 R36, R4.reuse, R30, R128 ;  /* 0x0000001e0424723c */ /* 0x042fee0000041880 */
[----:B------:R-:W-:Y:S01]  /*117c0*/  IMAD.MOV.U32 R129, RZ, RZ, R141 ;  /* 0x000000ffff817224 */ /* 0x000fe200078e008d */
[----:B---3--:R-:W-:Y:S01]  /*117d0*/  HMMA.16816.F32.BF16 R44, R4, R20, R40 ;  /* 0x00000014042c723c */ /* 0x008fe20000041828 */
[----:B------:R1:W-:Y:S01]  /*117e0*/  MUFU.EX2 R141, R3 ;  /* 0x00000003008d7308 */ /* 0x0003e20000000800 */
[----:B------:R-:W-:-:S02]  /*117f0*/  IMAD.MOV.U32 R128, RZ, RZ, R140 ;  /* 0x000000ffff807224 */ /* 0x000fc400078e008c */
[----:B------:R-:W-:Y:S02]  /*11800*/  IMAD.MOV.U32 R130, RZ, RZ, R127 ;  /* 0x000000ffff827224 */ /* 0x000fe400078e007f */
[----:B------:R-:W-:Y:S02]  /*11810*/  IMAD.MOV.U32 R131, RZ, RZ, R190 ;  /* 0x000000ffff837224 */ /* 0x000fe400078e00be */
[C---:B------:R-:W-:Y:S01]  /*11820*/  HMMA.16816.F32.BF16 R48, R4.reuse, R28, R96 ;  /* 0x0000001c0430723c */ /* 0x040fe20000041860 */
[----:B------:R-:W-:Y:S06]  /*11830*/  LDSM.16.MT88.4 R28, [R151+0x1000] ;  /* 0x00100000971c783b */ /* 0x000fec0000004200 */
[----:B------:R-:W-:Y:S01]  /*11840*/  IMAD.MOV.U32 R99, RZ, RZ, R70 ;  /* 0x000000ffff637224 */ /* 0x000fe200078e0046 */
[----:B--2---:R-:W-:Y:S01]  /*11850*/  HMMA.16816.F32.BF16 R40, R4, R12, R136 ;  /* 0x0000000c0428723c */ /* 0x004fe20000041888 */
[----:B-1----:R-:W-:-:S02]  /*11860*/  FFMA.FTZ R3, R117, c[0x0][0x2d0], -R0 ;  /* 0x0000b40075037a23 */ /* 0x002fc40000010800 */
[----:B------:R-:W-:Y:S02]  /*11870*/  IMAD.MOV.U32 R97, RZ, RZ, R223 ;  /* 0x000000ffff617224 */ /* 0x000fe400078e00df */
[----:B------:R1:W2:Y:S01]  /*11880*/  MUFU.EX2 R140, R3 ;  /* 0x00000003008c7308 */ /* 0x0002a20000000800 */
[----:B------:R-:W-:Y:S02]  /*11890*/  IMAD.MOV.U32 R98, RZ, RZ, R222 ;  /* 0x000000ffff627224 */ /* 0x000fe400078e00de */
[----:B------:R-:W-:Y:S01]  /*118a0*/  HMMA.16816.F32.BF16 R216, R4, R16, R108 ;  /* 0x0000001004d8723c */ /* 0x000fe2000004186c */
[----:B------:R-:W-:Y:S02]  /*118b0*/  IMAD.MOV.U32 R139, RZ, RZ, R68 ;  /* 0x000000ffff8b7224 */ /* 0x000fe400078e0044 */
[----:B------:R-:W-:Y:S02]  /*118c0*/  IMAD.MOV.U32 R138, RZ, RZ, R69 ;  /* 0x000000ffff8a7224 */ /* 0x000fe400078e0045 */
[----:B------:R-:W-:-:S02]  /*118d0*/  IMAD.MOV.U32 R137, RZ, RZ, R71 ;  /* 0x000000ffff897224 */ /* 0x000fc400078e0047 */
[----:B------:R-:W-:Y:S01]  /*118e0*/  IMAD.MOV.U32 R136, RZ, RZ, R221 ;  /* 0x000000ffff887224 */ /* 0x000fe200078e00dd */
[----:B------:R-:W-:Y:S01]  /*118f0*/  HMMA.16816.F32.BF16 R112, R4, R18, R80 ;  /* 0x000000120470723c */ /* 0x000fe20000041850 */
[----:B------:R-:W3:Y:S01]  /*11900*/  LDSM.16.MT88.4 R16, [R150+0x1000] ;  /* 0x001000009610783b */ /* 0x000ee20000004200 */
[----:B------:R-:W-:Y:S02]  /*11910*/  IMAD.MOV.U32 R96, RZ, RZ, R220 ;  /* 0x000000ffff607224 */ /* 0x000fe400078e00dc */
[----:B-1----:R-:W-:-:S04]  /*11920*/  FFMA.FTZ R3, R118, c[0x0][0x2d0], -R0 ;  /* 0x0000b40076037a23 */ /* 0x002fc80000010800 */
[C---:B------:R-:W-:Y:S01]  /*11930*/  HMMA.16816.F32.BF16 R68, R4.reuse, R14, R156 ;  /* 0x0000000e0444723c */ /* 0x040fe2000004189c */
[----:B------:R-:W1:Y:S01]  /*11940*/  LDSM.16.MT88.4 R12, [R193+0x1000] ;  /* 0x00100000c10c783b */ /* 0x000e620000004200 */
[----:B------:R2:W-:Y:S05]  /*11950*/  MUFU.EX2 R105, R3 ;  /* 0x0000000300697308 */ /* 0x0005ea0000000800 */
[----:B------:R-:W-:Y:S01]  /*11960*/  IMAD.MOV.U32 R156, RZ, RZ, R126 ;  /* 0x000000ffff9c7224 */ /* 0x000fe200078e007e */
[----:B------:R-:W-:Y:S01]  /*11970*/  HMMA.16816.F32.BF16 R164, R4, R32, R60 ;  /* 0x0000002004a4723c */ /* 0x000fe2000004183c */
[----:B------:R-:W-:Y:S02]  /*11980*/  IMAD.MOV.U32 R159, RZ, RZ, R191 ;  /* 0x000000ffff9f7224 */ /* 0x000fe400078e00bf */
[----:B------:R-:W-:-:S02]  /*11990*/  IMAD.MOV.U32 R158, RZ, RZ, R189 ;  /* 0x000000ffff9e7224 */ /* 0x000fc400078e00bd */
[----:B------:R-:W-:-:S03]  /*119a0*/  IMAD.MOV.U32 R157, RZ, RZ, R188 ;  /* 0x000000ffff9d7224 */ /* 0x000fc600078e00bc */
[----:B-----5:R-:W-:Y:S01]  /*119b0*/  HMMA.16816.F32.BF16 R72, R4, R8, R160 ;  /* 0x000000080448723c */ /* 0x020fe200000418a0 */
[----:B--2---:R-:W-:-:S04]  /*119c0*/  FFMA.FTZ R3, R119, c[0x0][0x2d0], -R0 ;  /* 0x0000b40077037a23 */ /* 0x004fc80000010800 */
[----:B------:R2:W5:Y:S03]  /*119d0*/  MUFU.EX2 R104, R3 ;  /* 0x0000000300687308 */ /* 0x0005660000000800 */
[C---:B------:R-:W-:Y:S01]  /*119e0*/  HMMA.16816.F32.BF16 R60, R4.reuse, R10, R152 ;  /* 0x0000000a043c723c */ /* 0x040fe20000041898 */
[----:B------:R-:W1:Y:S07]  /*119f0*/  LDSM.16.MT88.4 R8, [R150+0x3000] ;  /* 0x003000009608783b */ /* 0x000e6e0000004200 */
[----:B------:R-:W-:Y:S01]  /*11a00*/  HMMA.16816.F32.BF16 R32, R4, R22, R132 ;  /* 0x000000160420723c */ /* 0x000fe20000041884 */
[----:B------:R-:W-:Y:S01]  /*11a10*/  LDSM.16.MT88.4 R20, [R194+0x3000] ;  /* 0x00300000c214783b */ /* 0x000fe20000004200 */
[----:B--2---:R-:W-:-:S05]  /*11a20*/  FFMA.FTZ R3, R236, c[0x0][0x2d0], -R2 ;  /* 0x0000b400ec037a23 */ /* 0x004fca0000010802 */
[----:B----4-:R-:W-:Y:S01]  /*11a30*/  F2FP.BF16.PACK_AB R4, R215, R224 ;  /* 0x000000e0d704723e */ /* 0x010fe200000010ff */
[----:B------:R-:W-:Y:S01]  /*11a40*/  IMAD.MOV.U32 R236, RZ, RZ, R156 ;  /* 0x000000ffffec7224 */ /* 0x000fe200078e009c */
[----:B------:R-:W-:Y:S02]  /*11a50*/  F2FP.BF16.PACK_AB R5, R140, R141 ;  /* 0x0000008d8c05723e */ /* 0x000fe400000010ff */
[----:B------:R-:W-:Y:S02]  /*11a60*/  F2FP.BF16.PACK_AB R6, R213, R214 ;  /* 0x000000d6d506723e */ /* 0x000fe400000010ff */
[----:B-----5:R-:W-:-:S07]  /*11a70*/  F2FP.BF16.PACK_AB R7, R104, R105 ;  /* 0x000000696807723e */ /* 0x020fce00000010ff */
[C---:B------:R-:W-:Y:S01]  /*11a80*/  HMMA.16816.F32.BF16 R124, R4.reuse, R24, R120 ;  /* 0x00000018047c723c */ /* 0x040fe20000041878 */
[----:B------:R-:W-:Y:S07]  /*11a90*/  LDSM.16.MT88.4 R120, [R151+0x1800] ;  /* 0x001800009778783b */ /* 0x000fee0000004200 */
[C---:B------:R-:W-:Y:S01]  /*11aa0*/  HMMA.16816.F32.BF16 R80, R4.reuse, R26, R176 ;  /* 0x0000001a0450723c */ /* 0x040fe200000418b0 */
[----:B------:R-:W2:Y:S07]  /*11ab0*/  LDSM.16.MT88.4 R24, [R193+0x3000] ;  /* 0x00300000c118783b */ /* 0x000eae0000004200 */
[C---:B---3--:R-:W-:Y:S08]  /*11ac0*/  HMMA.16816.F32.BF16 R108, R4.reuse, R16, R168 ;  /* 0x00000010046c723c */ /* 0x048ff000000418a8 */
[C---:B------:R-:W-:Y:S01]  /*11ad0*/  HMMA.16816.F32.BF16 R76, R4.reuse, R18, R76 ;  /* 0x00000012044c723c */ /* 0x040fe2000004184c */
[----:B------:R-:W3:Y:S07]  /*11ae0*/  LDSM.16.MT88.4 R16, [R151+0x3000] ;  /* 0x003000009710783b */ /* 0x000eee0000004200 */
[C---:B-1----:R-:W-:Y:S08]  /*11af0*/  HMMA.16816.F32.BF16 R132, R4.reuse, R12, R184 ;  /* 0x0000000c0484723c */ /* 0x042ff000000418b8 */
[C---:B------:R-:W-:Y:S01]  /*11b00*/  HMMA.16816.F32.BF16 R172, R4.reuse, R14, R172 ;  /* 0x0000000e04ac723c */ /* 0x040fe200000418ac */
[----:B------:R-:W1:Y:S07]  /*11b10*/  LDSM.16.MT88.4 R12, [R150+0x5000] ;  /* 0x00500000960c783b */ /* 0x000e6e0000004200 */
[C---:B------:R-:W-:Y:S08]  /*11b20*/  HMMA.16816.F32.BF16 R216, R4.reuse, R8, R216 ;  /* 0x0000000804d8723c */ /* 0x040ff000000418d8 */
[C---:B------:R-:W-:Y:S01]  /*11b30*/  HMMA.16816.F32.BF16 R220, R4.reuse, R10, R112 ;  /* 0x0000000a04dc723c */ /* 0x040fe20000041870 */
[----:B------:R-:W4:Y:S04]  /*11b40*/  LDSM.16.MT88.4 R8, [R151+0x5000] ;  /* 0x005000009708783b */ /* 0x000f280000004200 */
[----:B------:R-:W-:Y:S03]  /*11b50*/  LDSM.16.MT88.4 R112, [R150+0x1800] ;  /* 0x001800009670783b */ /* 0x000fe60000004200 */
[C---:B--2---:R-:W-:Y:S01]  /*11b60*/  HMMA.16816.F32.BF16 R176, R4.reuse, R24, R52 ;  /* 0x0000001804b0723c */ /* 0x044fe20000041834 */
[----:B------:R2:W-:Y:S06]  /*11b70*/  MUFU.EX2 R24, R3 ;  /* 0x0000000300187308 */ /* 0x0005ec0000000800 */
[----:B------:R-:W-:Y:S01]  /*11b80*/  IMAD.MOV.U32 R25, RZ, RZ, R139 ;  /* 0x000000ffff197224 */ /* 0x000fe200078e008b */
[C---:B------:R-:W-:Y:S01]  /*11b90*/  HMMA.16816.F32.BF16 R168, R4.reuse, R26, R56 ;  /* 0x0000001a04a8723c */ /* 0x040fe20000041838 */
[----:B------:R-:W-:Y:S06]  /*11ba0*/  LDSM.16.MT88.4 R56, [R194+0x3800] ;  /* 0x00380000c238783b */ /* 0x000fec0000004200 */
[----:B------:R-:W-:Y:S01]  /*11bb0*/  IMAD.MOV.U32 R27, RZ, RZ, R157 ;  /* 0x000000ffff1b7224 */ /* 0x000fe200078e009d */
[----:B---3--:R-:W-:Y:S01]  /*11bc0*/  HMMA.16816.F32.BF16 R188, R4, R16, R92 ;  /* 0x0000001004bc723c */ /* 0x008fe2000004185c */
[----:B--2---:R-:W-:-:S02]  /*11bd0*/  FFMA.FTZ R3, R244, c[0x0][0x2d0], -R2 ;  /* 0x0000b400f4037a23 */ /* 0x004fc40000010802 */
[----:B------:R-:W-:Y:S02]  /*11be0*/  IMAD.MOV.U32 R26, RZ, RZ, R158 ;  /* 0x000000ffff1a7224 */ /* 0x000fe400078e009e */
[----:B------:R-:W-:-:S03]  /*11bf0*/  IMAD.MOV.U32 R244, RZ, RZ, R159 ;  /* 0x000000fffff47224 */ /* 0x000fc600078e009f */
[C---:B------:R-:W-:Y:S01]  /*11c00*/  HMMA.16816.F32.BF16 R88, R4.reuse, R18, R88 ;  /* 0x000000120458723c */ /* 0x040fe20000041858 */
[----:B------:R-:W2:Y:S07]  /*11c10*/  LDSM.16.MT88.4 R16, [R194+0x5000] ;  /* 0x00500000c210783b */ /* 0x000eae0000004200 */
[C---:B------:R-:W-:Y:S08]  /*11c20*/  HMMA.16816.F32.BF16 R116, R4.reuse, R28, R164 ;  /* 0x0000001c0474723c */ /* 0x040ff000000418a4 */
[C---:B-1----:R-:W-:Y:S01]  /*11c30*/  HMMA.16816.F32.BF16 R156, R4.reuse, R12, R48 ;  /* 0x0000000c049c723c */ /* 0x042fe20000041830 */
[----:B------:R-:W-:Y:S07]  /*11c40*/  LDSM.16.MT88.4 R48, [R151+0x3800] ;  /* 0x003800009730783b */ /* 0x000fee0000004200 */
[C---:B------:R-:W-:Y:S01]  /*11c50*/  HMMA.16816.F32.BF16 R92, R4.reuse, R14, R36 ;  /* 0x0000000e045c723c */ /* 0x040fe20000041824 */
[----:B------:R-:W1:Y:S07]  /*11c60*/  LDSM.16.MT88.4 R12, [R193+0x5000] ;  /* 0x00500000c10c783b */ /* 0x000e6e0000004200 */
[C---:B------:R-:W-:Y:S08]  /*11c70*/  HMMA.16816.F32.BF16 R28, R4.reuse, R30, R180 ;  /* 0x0000001e041c723c */ /* 0x040ff000000418b4 */
[C---:B------:R-:W-:Y:S01]  /*11c80*/  HMMA.16816.F32.BF16 R180, R4.reuse, R22, R64 ;  /* 0x0000001604b4723c */ /* 0x040fe20000041840 */
[----:B------:R3:W5:Y:S01]  /*11c90*/  MUFU.EX2 R23, R3 ;  /* 0x0000000300177308 */ /* 0x0007620000000800 */
[----:B------:R-:W-:Y:S06]  /*11ca0*/  LDSM.16.MT88.4 R64, [R193+0x3800] ;  /* 0x00380000c140783b */ /* 0x000fec0000004200 */
[C---:B------:R-:W-:Y:S08]  /*11cb0*/  HMMA.16816.F32.BF16 R184, R4.reuse, R20, R84 ;  /* 0x0000001404b8723c */ /* 0x040ff00000041854 */
[----:B----4-:R-:W-:Y:S01]  /*11cc0*/  HMMA.16816.F32.BF16 R32, R4, R10, R32 ;  /* 0x0000000a0420723c */ /* 0x010fe20000041820 */
[----:B---3--:R-:W-:-:S02]  /*11cd0*/  FFMA.FTZ R3, R245, c[0x0][0x2d0], -R2 ;  /* 0x0000b400f5037a23 */ /* 0x008fc40000010802 */
[----:B------:R-:W-:Y:S02]  /*11ce0*/  FFMA.FTZ R2, R246, c[0x0][0x2d0], -R2 ;  /* 0x0000b400f6027a23 */ /* 0x000fe40000010802 */
[----:B------:R3:W-:Y:S01]  /*11cf0*/  MUFU.EX2 R22, R3 ;  /* 0x0000000300167308 */ /* 0x0007e20000000800 */
[----:B------:R-:W-:Y:S02]  /*11d00*/  IMAD.MOV.U32 R246, RZ, RZ, R138 ;  /* 0x000000fffff67224 */ /* 0x000fe400078e008a */
[----:B------:R-:W-:Y:S01]  /*11d10*/  IMAD.MOV.U32 R11, RZ, RZ, R129 ;  /* 0x000000ffff0b7224 */ /* 0x000fe200078e0081 */
[----:B------:R-:W-:Y:S01]  /*11d20*/  HMMA.16816.F32.BF16 R84, R4, R8, R44 ;  /* 0x000000080454723c */ /* 0x000fe2000004182c */
[----:B------:R-:W-:-:S03]  /*11d30*/  IMAD.MOV.U32 R245, RZ, RZ, R136 ;  /* 0x000000fffff57224 */ /* 0x000fc600078e0088 */
[----:B------:R4:W1:Y:S04]  /*11d40*/  MUFU.EX2 R21, R2 ;  /* 0x0000000200157308 */ /* 0x0008680000000800 */
[----:B--2---:R-:W-:Y:S01]  /*11d50*/  HMMA.16816.F32.BF16 R152, R4, R16, R40 ;  /* 0x000000100498723c */ /* 0x004fe20000041828 */
[----:B------:R-:W-:Y:S01]  /*11d60*/  LDSM.16.MT88.4 R40, [R150+0x3800] ;  /* 0x003800009628783b */ /* 0x000fe20000004200 */
[----:B---3--:R-:W-:-:S03]  /*11d70*/  IMAD.MOV.U32 R3, RZ, RZ, R137 ;  /* 0x000000ffff037224 */ /* 0x008fc600078e0089 */
[----:B------:R-:W-:Y:S03]  /*11d80*/  LDSM.16.MT88.4 R136, [R193+0x1800] ;  /* 0x00180000c188783b */ /* 0x000fe60000004200 */
[C---:B------:R-:W-:Y:S01]  /*11d90*/  HMMA.16816.F32.BF16 R16, R4.reuse, R18, R68 ;  /* 0x000000120410723c */ /* 0x040fe20000041844 */
[----:B----4-:R-:W-:Y:S02]  /*11da0*/  FFMA.FTZ R2, R225, c[0x0][0x2d0], -R0 ;  /* 0x0000b400e1027a23 */ /* 0x010fe40000010800 */
[----:B------:R-:W-:Y:S02]  /*11db0*/  IMAD.MOV.U32 R225, RZ, RZ, R128 ;  /* 0x000000ffffe17224 */ /* 0x000fe400078e0080 */
[----:B------:R2:W-:Y:S03]  /*11dc0*/  MUFU.EX2 R20, R2 ;  /* 0x0000000200147308 */ /* 0x0005e60000000800 */
[C---:B-1----:R-:W-:Y:S01]  /*11dd0*/  HMMA.16816.F32.BF16 R164, R4.reuse, R12, R72 ;  /* 0x0000000c04a4723c */ /* 0x042fe20000041848 */
[----:B------:R-:W-:Y:S07]  /*11de0*/  LDSM.16.MT88.4 R72, [R150+0x5800] ;  /* 0x005800009648783b */ /* 0x000fee0000004200 */
[----:B------:R-:W-:Y:S01]  /*11df0*/  HMMA.16816.F32.BF16 R160, R4, R14, R60 ;  /* 0x0000000e04a0723c */ /* 0x000fe2000004183c */
[----:B------:R-:W-:Y:S01]  /*11e00*/  LDSM.16.MT88.4 R12, [R193+0x5800] ;  /* 0x00580000c10c783b */ /* 0x000fe20000004200 */
[----:B--2---:R-:W-:-:S02]  /*11e10*/  FFMA.FTZ R2, R228, c[0x0][0x2d0], -R0 ;  /* 0x0000b400e4027a23 */ /* 0x004fc40000010800 */
[----:B------:R-:W-:Y:S02]  /*11e20*/  IMAD.MOV.U32 R228, RZ, RZ, R130 ;  /* 0x000000ffffe47224 */ /* 0x000fe400078e0082 */
[----:B------:R1:W2:Y:S01]  /*11e30*/  MUFU.EX2 R10, R2 ;  /* 0x00000002000a7308 */ /* 0x0002a20000000800 */
[----:B------:R-:W-:Y:S02]  /*11e40*/  IMAD.MOV.U32 R7, RZ, RZ, R99 ;  /* 0x000000ffff077224 */ /* 0x000fe400078e0063 */
[----:B------:R-:W-:-:S04]  /*11e50*/  @P4 IMAD.HI.U32 R4, R249, c[0x0][0x2c8], RZ ;  /* 0x0000b200f9044a27 */ /* 0x000fc800078e00ff */
[--C-:B-1----:R-:W-:Y:S02]  /*11e60*/  FFMA.FTZ R2, R229, c[0x0][0x2d0], -R0.reuse ;  /* 0x0000b400e5027a23 */ /* 0x102fe40000010800 */
[----:B------:R-:W-:Y:S02]  /*11e70*/  IMAD.MOV.U32 R229, RZ, RZ, R131 ;  /* 0x000000ffffe57224 */ /* 0x000fe400078e0083 */
[----:B------:R-:W1:Y:S01]  /*11e80*/  LDSM.16.MT88.4 R128, [R194+0x1800] ;  /* 0x00180000c280783b */ /* 0x000e620000004200 */
[----:B------:R-:W-:Y:S01]  /*11e90*/  FFMA.FTZ R0, R237, c[0x0][0x2d0], -R0 ;  /* 0x0000b400ed007a23 */ /* 0x000fe20000010800 */
[----:B------:R3:W-:Y:S01]  /*11ea0*/  MUFU.EX2 R9, R2 ;  /* 0x0000000200097308 */ /* 0x0007e20000000800 */
[----:B------:R-:W-:Y:S01]  /*11eb0*/  IMAD.MOV.U32 R237, RZ, RZ, R96 ;  /* 0x000000ffffed7224 */ /* 0x000fe200078e0060 */
[----:B-----5:R-:W-:-:S06]  /*11ec0*/  F2FP.BF16.PACK_AB R96, R23, R24 ;  /* 0x000000181760723e */ /* 0x020fcc00000010ff */
[----:B------:R4:W5:Y:S01]  /*11ed0*/  MUFU.EX2 R8, R0 ;  /* 0x0000000000087308 */ /* 0x0009620000000800 */
[----:B---3--:R-:W-:Y:S01]  /*11ee0*/  IMAD.MOV.U32 R2, RZ, RZ, R98 ;  /* 0x000000ffff027224 */ /* 0x008fe200078e0062 */
[----:B------:R-:W-:-:S03]  /*11ef0*/  F2FP.BF16.PACK_AB R98, R21, R22 ;  /* 0x000000161562723e */ /* 0x000fc600000010ff */
[----:B------:R-:W-:Y:S02]  /*11f00*/  FADD.FTZ R2, R2, R7 ;  /* 0x0000000702027221 */ /* 0x000fe40000010000 */
[----:B----4-:R-:W-:Y:S01]  /*11f10*/  IMAD.MOV.U32 R0, RZ, RZ, R97 ;  /* 0x000000ffff007224 */ /* 0x010fe200078e0061 */
[----:B--2---:R-:W-:Y:S01]  /*11f20*/  F2FP.BF16.PACK_AB R97, R10, R20 ;  /* 0x000000140a61723e */ /* 0x004fe200000010ff */
[----:B------:R-:W-:Y:S01]  /*11f30*/  FADD.FTZ R2, R229, R2 ;  /* 0x00000002e5027221 */ /* 0x000fe20000010000 */
[----:B-----5:R-:W-:Y:S01]  /*11f40*/  F2FP.BF16.PACK_AB R99, R8, R9 ;  /* 0x000000090863723e */ /* 0x020fe200000010ff */
        /* <DEDUP_REMOVED lines=9> */
[----:B-1----:R-:W-:Y:S01]  /*11fe0*/  HMMA.16816.F32.BF16 R124, R96, R128, R124 ;  /* 0x00000080607c723c */ /* 0x002fe2000004187c */
[----:B------:R-:W-:-:S02]  /*11ff0*/  FADD.FTZ R2, R252, R0 ;  /* 0x00000000fc027221 */ /* 0x000fc40000010000 */
[----:B------:R-:W-:Y:S01]  /*12000*/  IMAD.MOV.U32 R0, RZ, RZ, R249 ;  /* 0x000000ffff007224 */ /* 0x000fe200078e00f9 */
[----:B------:R-:W-:Y:S01]  /*12010*/  @P4 SHF.R.U32.HI R0, RZ, c[0x0][0x2cc], R4 ;  /* 0x0000b300ff004a19 */ /* 0x000fe20000011604 */
[----:B------:R-:W-:Y:S02]  /*12020*/  FADD.FTZ R2, R250, R2 ;  /* 0x00000002fa027221 */ /* 0x000fe40000010000 */
[----:B------:R-:W-:Y:S01]  /*12030*/  FADD.FTZ R3, R244, R3 ;  /* 0x00000003f4037221 */ /* 0x000fe20000010000 */
[C---:B------:R-:W-:Y:S01]  /*12040*/  HMMA.16816.F32.BF16 R128, R96.reuse, R130, R80 ;  /* 0x000000826080723c */ /* 0x040fe20000041850 */
[----:B------:R-:W1:Y:S01]  /*12050*/  LDSM.16.MT88.4 R80, [R151+0x5800] ;  /* 0x005800009750783b */ /* 0x000e620000004200 */
[----:B------:R-:W-:Y:S01]  /*12060*/  FADD.FTZ R2, R26, R2 ;  /* 0x000000021a027221 */ /* 0x000fe20000010000 */
[----:B------:R-:W-:Y:S01]  /*12070*/  IADD3 R0, R0, R236, -R27 ;  /* 0x000000ec00007210 */ /* 0x000fe20007ffe81b */
[----:B------:R-:W-:Y:S02]  /*12080*/  FADD.FTZ R3, R224, R3 ;  /* 0x00000003e0037221 */ /* 0x000fe40000010000 */
[----:B------:R-:W-:Y:S01]  /*12090*/  FADD.FTZ R2, R141, R2 ;  /* 0x000000028d027221 */ /* 0x000fe20000010000 */
[----:B------:R-:W-:Y:S01]  /*120a0*/  SHF.R.S32.HI R4, RZ, 0x1f, R0 ;  /* 0x0000001fff047819 */ /* 0x000fe20000011400 */
[----:B------:R-:W-:Y:S01]  /*120b0*/  HMMA.16816.F32.BF16 R48, R96, R50, R88 ;  /* 0x000000326030723c */ /* 0x000fe20000041858 */
[----:B------:R-:W2:Y:S01]  /*120c0*/  LDSM.16.MT88.4 R88, [R194+0x5800] ;  /* 0x00580000c258783b */ /* 0x000ea20000004200 */
[----:B------:R-:W-:Y:S01]  /*120d0*/  FADD.FTZ R3, R215, R3 ;  /* 0x00000003d7037221 */ /* 0x000fe20000010000 */
[----:B------:R-:W-:Y:S01]  /*120e0*/  LEA.HI R4, R4, R0, RZ, 0x6 ;  /* 0x0000000004047211 */ /* 0x000fe200078f30ff */
[----:B------:R-:W-:-:S02]  /*120f0*/  FADD.FTZ R2, R140, R2 ;  /* 0x000000028c027221 */ /* 0x000fc40000010000 */
[----:B------:R-:W-:Y:S02]  /*12100*/  FADD.FTZ R3, R214, R3 ;  /* 0x00000003d6037221 */ /* 0x000fe40000010000 */
[----:B------:R-:W-:Y:S01]  /*12110*/  FADD.FTZ R0, R105, R2 ;  /* 0x0000000269007221 */ /* 0x000fe20000010000 */
[C---:B------:R-:W-:Y:S01]  /*12120*/  HMMA.16816.F32.BF16 R108, R96.reuse, R112, R108 ;  /* 0x00000070606c723c */ /* 0x040fe2000004186c */
[----:B------:R-:W-:Y:S01]  /*12130*/  FADD.FTZ R2, R213, R3 ;  /* 0x00000003d5027221 */ /* 0x000fe20000010000 */
[----:B------:R-:W-:Y:S01]  /*12140*/  SHF.R.S32.HI R3, RZ, 0x6, R4 ;  /* 0x00000006ff037819 */ /* 0x000fe20000011404 */
[----:B------:R-:W-:Y:S01]  /*12150*/  FADD.FTZ R0, R104, R0 ;  /* 0x0000000068007221 */ /* 0x000fe20000010000 */
[----:B------:R-:W-:Y:S01]  /*12160*/  IADD3 R213, R25, -0x2, RZ ;  /* 0xfffffffe19d57810 */ /* 0x000fe20007ffe0ff */
        /* <DEDUP_REMOVED lines=12> */
[C---:B-1----:R-:W-:Y:S08]  /*12230*/  HMMA.16816.F32.BF16 R76, R96.reuse, R80, R84 ;  /* 0x00000050604c723c */ /* 0x042ff00000041854 */
        /* <DEDUP_REMOVED lines=16> */
[----:B------:R-:W-:Y:S01]  /*12340*/  @!UPT UIADD3 URZ, URZ, URZ, URZ ;  /* 0x0000003f3f3ff290 */ /* 0x000fe2000fffe03f */
[----:B------:R-:W-:Y:S11]  /*12350*/  @!P0 BRA `(.L_x_1106) ;  /* 0x0000332000008947 */ /* 0x000ff60003800000 */
[----:B------:R-:W-:Y:S02]  /*12360*/  MOV R104, R100 ;  /* 0x0000006400687202 */ /* 0x000fe40000000f00 */
[----:B------:R-:W-:-:S02]  /*12370*/  MOV R3, R101 ;  /* 0x0000006500037202 */ /* 0x000fc40000000f00 */
[----:B------:R-:W-:-:S07]  /*12380*/  MOV R188, R213 ;  /* 0x000000d500bc7202 */ /* 0x000fce0000000f00 */
.L_x_1107:
[----:B------:R-:W-:Y:S04]  /*12390*/  DEPBAR.LE SB0, 0x0 ;  /* 0x000080000000791a */ /* 0x000fe80000000000 */
[----:B------:R-:W-:Y:S01]  /*123a0*/  WARPSYNC 0xffffffff ;  /* 0xffffffff00007948 */ /* 0x000fe20003800000 */
[----:B------:R-:W-:Y:S01]  /*123b0*/  BAR.SYNC.DEFER_BLOCKING 0x0 ;  /* 0x0000000000007b1d */ /* 0x000fe20000010000 */
[----:B------:R-:W-:Y:S02]  /*123c0*/  ISETP.GT.AND P0, PT, R238, R188, PT ;  /* 0x000000bcee00720c */ /* 0x000fe40003f04270 */
[----:B------:R-:W-:Y:S02]  /*123d0*/  LOP3.LUT P4, RZ, R240, 0x1, RZ, 0xc0, !PT ;  /* 0x00000001f0ff7812 */ /* 0x000fe4000788c0ff */
[----:B------:R-:W-:Y:S09]  /*123e0*/  MOV R191, c[0x0][0x2c4] ;  /* 0x0000b10000bf7a02 */ /* 0x000ff20000000f00 */
[----:B------:R-:W-:Y:S01]  /*123f0*/  @!P0 SHF.R.S32.HI R0, RZ, 0x1f, R188 ;  /* 0x0000001fff008819 */ /* 0x000fe200000114bc */
[----:B------:R-:W-:Y:S01]  /*12400*/  @!P0 IMAD.WIDE.U32 R12, R188, c[0x0][0x208], RZ ;  /* 0x00008200bc0c8a25 */ /* 0x000fe200078e00ff */
[----:B------:R-:W-:Y:S03]  /*12410*/  @!P0 IADD3 R140, P2, R230, 0x40, RZ ;  /* 0x00000040e68c8810 */ /* 0x000fe60007f5e0ff */
[----:B------:R-:W-:Y:S01]  /*12420*/  @!P0 IMAD R0, R0, c[0x0][0x208], RZ ;  /* 0x0000820000008a24 */ /* 0x000fe200078e02ff */
[----:B------:R-:W-:Y:S03]  /*12430*/  @!P0 IADD3.X R31, RZ, R233, RZ, P2, !PT ;  /* 0x000000e9ff1f8210 */ /* 0x000fe600017fe4ff */
[----:B------:R-:W-:Y:S01]  /*12440*/  @!P0 IMAD R0, R188, c[0x0][0x20c], R0 ;  /* 0x00008300bc008a24 */ /* 0x000fe200078e0200 */
[----:B------:R-:W-:Y:S04]  /*12450*/  LDSM.16.M88.4 R32, [R196] ;  /* 0x00000000c420783b */ /* 0x000fe80000000200 */
[----:B------:R-:W-:Y:S02]  /*12460*/  @!P0 IADD3 R2, R13, R0, RZ ;  /* 0x000000000d028210 */ /* 0x000fe40007ffe0ff */
[----:B------:R-:W-:Y:S02]  /*12470*/  @!P0 SHF.L.U32 R0, R12, 0x6, RZ ;  /* 0x000000060c008819 */ /* 0x000fe400000006ff */
[----:B------:R-:W1:Y:S01]  /*12480*/  LDSM.16.M88.4 R8, [R149] ;  /* 0x000000009508783b */ /* 0x000e620000000200 */
[----:B------:R-:W-:Y:S02]  /*12490*/  @!P0 MOV R13, c[0x0][0x208] ;  /* 0x00008200000d8a02 */ /* 0x000fe40000000f00 */
[----:B------:R-:W-:Y:S02]  /*124a0*/  @!P0 IADD3 R100, P2, R0, R140, RZ ;  /* 0x0000008c00648210 */ /* 0x000fe40007f5e0ff */
[C---:B------:R-:W-:Y:S02]  /*124b0*/  @!P0 LEA R28, P1, R13.reuse, R0, 0x5 ;  /* 0x000000000d1c8211 */ /* 0x040fe400078228ff */
[----:B------:R-:W-:Y:S01]  /*124c0*/  @!P0 SHF.L.U64.HI R2, R12, 0x6, R2 ;  /* 0x000000060c028819 */ /* 0x000fe20000010202 */
[----:B------:R-:W2:Y:S01]  /*124d0*/  LDSM.16.M88.4 R16, [R149+0x800] ;  /* 0x000800009510783b */ /* 0x000ea20000000200 */
[----:B------:R-:W-:Y:S02]  /*124e0*/  @!P0 MOV R12, c[0x0][0x20c] ;  /* 0x00008300000c8a02 */ /* 0x000fe40000000f00 */
[----:B------:R-:W-:Y:S02]  /*124f0*/  @!P0 IADD3.X R141, R2, R31, RZ, P2, !PT ;  /* 0x0000001f028d8210 */ /* 0x000fe400017fe4ff */
[C---:B------:R-:W-:Y:S02]  /*12500*/  @!P0 LEA R180, P2, R100.reuse, c[0x0][0x1f8], 0x1 ;  /* 0x00007e0064b48a11 */ /* 0x040fe400078408ff */
[----:B------:R-:W-:Y:S01]  /*12510*/  @!P0 LEA.HI.X R29, R13, R2, R12, 0x5, P1 ;  /* 0x000000020d1d8211 */ /* 0x000fe200008f2c0c */
[----:B------:R-:W3:Y:S01]  /*12520*/  LDSM.16.M88.4 R24, [R149+0x1000] ;  /* 0x001000009518783b */ /* 0x000ee20000000200 */
[----:B------:R-:W-:Y:S02]  /*12530*/  @!P0 LEA.HI.X R181, R100, c[0x0][0x1fc], R141, 0x1, P2 ;  /* 0x00007f0064b58a11 */ /* 0x000fe400010f0c8d */
[----:B------:R-:W-:Y:S02]  /*12540*/  @!P0 IADD3 R20, P1, R0, R230, RZ ;  /* 0x000000e600148210 */ /* 0x000fe40007f3e0ff */
[----:B------:R-:W-:Y:S02]  /*12550*/  @!P0 IADD3 R141, P2, R28, R140, RZ ;  /* 0x0000008c1c8d8210 */ /* 0x000fe40007f5e0ff */
[----:B------:R-:W-:Y:S01]  /*12560*/  @!P0 IADD3.X R21, R2, R233, RZ, P1, !PT ;  /* 0x000000e902158210 */ /* 0x000fe20000ffe4ff */
[----:B------:R-:W4:Y:S01]  /*12570*/  LDSM.16.M88.4 R152, [R149+0x1800] ;  /* 0x001800009598783b */ /* 0x000f220000000200 */
[----:B------:R-:W-:Y:S02]  /*12580*/  @!P0 IADD3.X R184, R29, R31, RZ, P2, !PT ;  /* 0x0000001f1db88210 */ /* 0x000fe400017fe4ff */
[C---:B------:R-:W-:Y:S04]  /*12590*/  @!P0 LEA R182, P1, R20.reuse, c[0x0][0x1f8], 0x1 ;  /* 0x00007e0014b68a11 */ /* 0x040fe800078208ff */
[----:B------:R-:W-:Y:S01]  /*125a0*/  @!P0 LEA.HI.X R183, R20, c[0x0][0x1fc], R21, 0x1, P1 ;  /* 0x00007f0014b78a11 */ /* 0x000fe200008f0c15 */
[----:B------:R-:W-:Y:S01]  /*125b0*/  LDSM.16.M88.4 R156, [R197] ;  /* 0x00000000c59c783b */ /* 0x000fe20000000200 */
[----:B------:R-:W-:Y:S04]  /*125c0*/  @!P0 IADD3 R30, P1, R230, 0x80, RZ ;  /* 0x00000080e61e8810 */ /* 0x000fe80007f3e0ff */
[----:B------:R-:W-:Y:S02]  /*125d0*/  @!P0 IADD3.X R105, RZ, R233, RZ, P1, !PT ;  /* 0x000000e9ff698210 */ /* 0x000fe40000ffe4ff */
[-C--:B------:R-:W-:Y:S01]  /*125e0*/  @!P0 IADD3 R101, P1, R0, R30.reuse, RZ ;  /* 0x0000001e00658210 */ /* 0x080fe20007f3e0ff */
[C---:B-1----:R-:W-:Y:S01]  /*125f0*/  HMMA.16816.F32.BF16 R4, R32.reuse, R8, RZ ;  /* 0x000000082004723c */ /* 0x042fe200000418ff */
[----:B------:R-:W1:Y:S02]  /*12600*/  LDSM.16.M88.4 R160, [R200] ;  /* 0x00000000c8a0783b */ /* 0x000e640000000200 */
[C---:B------:R-:W-:Y:S02]  /*12610*/  @!P0 LEA R176, P3, R101.reuse, c[0x0][0x1f8], 0x1 ;  /* 0x00007e0065b08a11 */ /* 0x040fe400078608ff */
[-C--:B------:R-:W-:Y:S02]  /*12620*/  @!P0 IADD3.X R140, R2, R105.reuse, RZ, P1, !PT ;  /* 0x00000069028c8210 */ /* 0x080fe40000ffe4ff */
[C---:B------:R-:W-:Y:S01]  /*12630*/  @!P0 IADD3 R2, P1, R28.reuse, R30, RZ ;  /* 0x0000001e1c028210 */ /* 0x040fe20007f3e0ff */
[C---:B------:R-:W-:Y:S01]  /*12640*/  HMMA.16816.F32.BF16 R8, R32.reuse, R10, RZ ;  /* 0x0000000a2008723c */ /* 0x040fe200000418ff */
[----:B------:R-:W5:Y:S03]  /*12650*/  LDSM.16.M88.4 R164, [R211] ;  /* 0x00000000d3a4783b */ /* 0x000f660000000200 */
[----:B------:R-:W-:Y:S02]  /*12660*/  @!P0 LEA.HI.X R177, R101, c[0x0][0x1fc], R140, 0x1, P3 ;  /* 0x00007f0065b18a11 */ /* 0x000fe400018f0c8c */
[----:B------:R-:W-:Y:S02]  /*12670*/  @!P0 IADD3 R0, P2, R28, R230, RZ ;  /* 0x000000e61c008210 */ /* 0x000fe40007f5e0ff */
[C---:B--2---:R-:W-:Y:S01]  /*12680*/  HMMA.16816.F32.BF16 R12, R32.reuse, R16, RZ ;  /* 0x00000010200c723c */ /* 0x044fe200000418ff */
[----:B------:R-:W2:Y:S01]  /*12690*/  LDSM.16.M88.4 R168, [R210] ;  /* 0x00000000d2a8783b */ /* 0x000ea20000000200 */
[----:B------:R-:W-:Y:S02]  /*126a0*/  ISETP.NE.AND P3, PT, R191, 0x1, PT ;  /* 0x00000001bf00780c */ /* 0x000fe40003f65270 */
[C---:B------:R-:W-:Y:S02]  /*126b0*/  @!P0 IADD3.X R105, R29.reuse, R105, RZ, P1, !PT ;  /* 0x000000691d698210 */ /* 0x040fe40000ffe4ff */
[C---:B------:R-:W-:Y:S02]  /*126c0*/  @!P0 LEA R178, P1, R0.reuse, c[0x0][0x1f8], 0x1 ;  /* 0x00007e0000b28a11 */ /* 0x040fe400078208ff */
[C---:B------:R-:W-:Y:S01]  /*126d0*/  HMMA.16816.F32.BF16 R16, R32.reuse, R18, RZ ;  /* 0x000000122010723c */ /* 0x040fe200000418ff */
[----:B------:R-:W2:Y:S03]  /*126e0*/  LDSM.16.M88.4 R172, [R209] ;  /* 0x00000000d1ac783b */ /* 0x000ea60000000200 */
[----:B------:R-:W-:Y:S02]  /*126f0*/  @!P0 IADD3.X R100, R29, R233, RZ, P2, !PT ;  /* 0x000000e91d648210 */ /* 0x000fe400017fe4ff */
[C---:B------:R-:W-:Y:S02]  /*12700*/  @!P0 LEA R140, P2, R141.reuse, c[0x0][0x1f8], 0x1 ;  /* 0x00007e008d8c8a11 */ /* 0x040fe400078408ff */
[C---:B---3--:R-:W-:Y:S01]  /*12710*/  HMMA.16816.F32.BF16 R20, R32.reuse, R24, RZ ;  /* 0x000000182014723c */ /* 0x048fe200000418ff */
[----:B------:R-:W-:Y:S01]  /*12720*/  @!PT LDS RZ, [RZ] ;  /* 0x00000000fffff984 */ /* 0x000fe20000000800 */
[----:B------:R-:W-:Y:S01]  /*12730*/  @!PT LDS RZ, [RZ] ;  /* 0x00000000fffff984 */ /* 0x000fe20000000800 */
[----:B------:R-:W-:Y:S01]  /*12740*/  @!PT LDS RZ, [RZ] ;  /* 0x00000000fffff984 */ /* 0x000fe20000000800 */
[----:B------:R2:W-:Y:S03]  /*12750*/  @!P0 LDGSTS.E.BYPASS.LTC128B.128 [R212+0x100], [R182.64], !P4 ;  /* 0x00100000b6d48fae */ /* 0x0005e6000e101d46 */
[----:B------:R-:W-:Y:S02]  /*12760*/  @!P0 LEA.HI.X R179, R0, c[0x0][0x1fc], R100, 0x1, P1 ;  /* 0x00007f0000b38a11 */ /* 0x000fe400008f0c64 */
[----:B------:R-:W-:Y:S02]  /*12770*/  @!P0 LEA.HI.X R141, R141, c[0x0][0x1fc], R184, 0x1, P2 ;  /* 0x00007f008d8d8a11 */ /* 0x000fe400010f0cb8 */
[C---:B------:R-:W-:Y:S01]  /*12780*/  HMMA.16816.F32.BF16 R24, R32.reuse, R26, RZ ;  /* 0x0000001a2018723c */ /* 0x040fe200000418ff */
[----:B------:R2:W-:Y:S03]  /*12790*/  @!P0 LDGSTS.E.BYPASS.LTC128B.128 [R212+0x2100], [R180.64], !P6 ;  /* 0x02100000b4d48fae */ /* 0x0005e6000f101d46 */
[C---:B------:R-:W-:Y:S04]  /*127a0*/  @!P0 LEA R100, P1, R2.reuse, c[0x0][0x1f8], 0x1 ;  /* 0x00007e0002648a11 */ /* 0x040fe800078208ff */
[C---:B----4-:R-:W-:Y:S01]  /*127b0*/  HMMA.16816.F32.BF16 R28, R32.reuse, R152, RZ ;  /* 0x00000098201c723c */ /* 0x050fe200000418ff */
[----:B------:R4:W-:Y:S03]  /*127c0*/  @!P0 LDGSTS.E.BYPASS.LTC128B.128 [R212+0x4100], [R176.64], !P5 ;  /* 0x04100000b0d48fae */ /* 0x0009e6000e901d46 */
[----:B------:R-:W-:Y:S04]  /*127d0*/  @!P0 LEA.HI.X R101, R2, c[0x0][0x1fc], R105, 0x1, P1 ;  /* 0x00007f0002658a11 */ /* 0x000fe800008f0c69 */
[----:B------:R-:W-:Y:S01]  /*127e0*/  HMMA.16816.F32.BF16 R32, R32, R154, RZ ;  /* 0x0000009a2020723c */ /* 0x000fe200000418ff */
[----:B------:R4:W-:Y:S07]  /*127f0*/  @!P0 LDGSTS.E.BYPASS.LTC128B.128 [R212+0x1100], [R178.64], !P4 ;  /* 0x01100000b2d48fae */ /* 0x0009ee000e101d46 */
[C---:B-1----:R-:W-:Y:S01]  /*12800*/  HMMA.16816.F32.BF16 R4, R156.reuse, R160, R4 ;  /* 0x000000a09c04723c */ /* 0x042fe20000041804 */
[----:B------:R-:W3:Y:S04]  /*12810*/  LDL R213, [R1+0x10] ;  /* 0x0000100001d57983 */ /* 0x000ee80000100800 */
[----:B------:R-:W3:Y:S03]  /*12820*/  LDL R190, [R1+0x4] ;  /* 0x0000040001be7983 */ /* 0x000ee60000100800 */
[C---:B------:R-:W-:Y:S01]  /*12830*/  HMMA.16816.F32.BF16 R8, R156.reuse, R162, R8 ;  /* 0x000000a29c08723c */ /* 0x040fe20000041808 */
[----:B------:R1:W-:Y:S07]  /*12840*/  @!P0 LDGSTS.E.BYPASS.LTC128B.128 [R212+0x3100], [R140.64], !P6 ;  /* 0x031000008cd48fae */ /* 0x0003ee000f101d46 */
[C---:B-----5:R-:W-:Y:S01]  /*12850*/  HMMA.16816.F32.BF16 R12, R156.reuse, R164, R12 ;  /* 0x000000a49c0c723c */ /* 0x060fe2000004180c */
[----:B------:R5:W-:Y:S07]  /*12860*/  @!P0 LDGSTS.E.BYPASS.LTC128B.128 [R212+0x5100], [R100.64], !P5 ;  /* 0x0510000064d48fae */ /* 0x000bee000e901d46 */
[C---:B------:R-:W-:Y:S01]  /*12870*/  HMMA.16816.F32.BF16 R16, R156.reuse, R166, R16 ;  /* 0x000000a69c10723c */ /* 0x040fe20000041810 */
[----:B------:R-:W-:Y:S07]  /*12880*/  LDSM.16.M88.4 R152, [R199] ;  /* 0x00000000c798783b */ /* 0x000fee0000000200 */
[C---:B--2---:R-:W-:Y:S01]  /*12890*/  HMMA.16816.F32.BF16 R20, R156.reuse, R168, R20 ;  /* 0x000000a89c14723c */ /* 0x044fe20000041814 */
[----:B----4-:R-:W2:Y:S07]  /*128a0*/  LDSM.16.M88.4 R176, [R195] ;  /* 0x00000000c3b0783b */ /* 0x010eae0000000200 */
[C---:B------:R-:W-:Y:S01]  /*128b0*/  HMMA.16816.F32.BF16 R24, R156.reuse, R170, R24 ;  /* 0x000000aa9c18723c */ /* 0x040fe20000041818 */
[----:B------:R-:W4:Y:S07]  /*128c0*/  LDSM.16.M88.4 R180, [R195+0x800] ;  /* 0x00080000c3b4783b */ /* 0x000f2e0000000200 */
[C---:B------:R-:W-:Y:S01]  /*128d0*/  HMMA.16816.F32.BF16 R28, R156.reuse, R172, R28 ;  /* 0x000000ac9c1c723c */ /* 0x040fe2000004181c */
[----:B------:R-:W0:Y:S07]  /*128e0*/  LDGDEPBAR ;  /* 0x00000000000079af */ /* 0x000e2e0000000000 */
[----:B------:R-:W-:Y:S01]  /*128f0*/  HMMA.16816.F32.BF16 R32, R156, R174, R32 ;  /* 0x000000ae9c20723c */ /* 0x000fe20000041820 */
[----:B------:R-:W1:Y:S08]  /*12900*/  LDSM.16.M88.4 R184, [R195+0x1000] ;  /* 0x00100000c3b8783b */ /* 0x000e700000000200 */
[----:B------:R-:W1:Y:S01]  /*12910*/  LDSM.16.M88.4 R160, [R195+0x1800] ;  /* 0x00180000c3a0783b */ /* 0x000e620000000200 */
[C---:B--2---:R-:W-:Y:S07]  /*12920*/  HMMA.16816.F32.BF16 R4, R152.reuse, R176, R4 ;  /* 0x000000b09804723c */ /* 0x044fee0000041804 */
[----:B------:R-:W-:Y:S01]  /*12930*/  LDSM.16.M88.4 R164, [R198] ;  /* 0x00000000c6a4783b */ /* 0x000fe20000000200 */
[C---:B------:R-:W-:Y:S07]  /*12940*/  HMMA.16816.F32.BF16 R8, R152.reuse, R178, R8 ;  /* 0x000000b29808723c */ /* 0x040fee0000041808 */
[----:B------:R-:W2:Y:S01]  /*12950*/  LDSM.16.M88.4 R168, [R192] ;  /* 0x00000000c0a8783b */ /* 0x000ea20000000200 */
[C---:B----4-:R-:W-:Y:S07]  /*12960*/  HMMA.16816.F32.BF16 R12, R152.reuse, R180, R12 ;  /* 0x000000b4980c723c */ /* 0x050fee000004180c */
[----:B------:R-:W4:Y:S01]  /*12970*/  LDSM.16.M88.4 R156, [R192+0x800] ;  /* 0x00080000c09c783b */ /* 0x000f220000000200 */
[C---:B------:R-:W-:Y:S07]  /*12980*/  HMMA.16816.F32.BF16 R16, R152.reuse, R182, R16 ;  /* 0x000000b69810723c */ /* 0x040fee0000041810 */
[----:B------:R-:W4:Y:S01]  /*12990*/  LDSM.16.M88.4 R172, [R192+0x1000] ;  /* 0x00100000c0ac783b */ /* 0x000f220000000200 */
[C---:B-1----:R-:W-:Y:S07]  /*129a0*/  HMMA.16816.F32.BF16 R20, R152.reuse, R184, R20 ;  /* 0x000000b89814723c */ /* 0x042fee0000041814 */
[----:B------:R-:W1:Y:S01]  /*129b0*/  LDSM.16.M88.4 R176, [R192+0x1800] ;  /* 0x00180000c0b0783b */ /* 0x000e620000000200 */
[C---:B------:R-:W-:Y:S07]  /*129c0*/  HMMA.16816.F32.BF16 R24, R152.reuse, R186, R24 ;  /* 0x000000ba9818723c */ /* 0x040fee0000041818 */
[----:B------:R-:W-:Y:S01]  /*129d0*/  LDSM.16.M88.4 R180, [R196+0x4000] ;  /* 0x00400000c4b4783b */ /* 0x000fe20000000200 */
[C---:B------:R-:W-:Y:S07]  /*129e0*/  HMMA.16816.F32.BF16 R28, R152.reuse, R160, R28 ;  /* 0x000000a0981c723c */ /* 0x040fee000004181c */
[----:B------:R-:W1:Y:S01]  /*129f0*/  LDSM.16.M88.4 R184, [R149+0x2000] ;  /* 0x0020000095b8783b */ /* 0x000e620000000200 */
[----:B------:R-:W-:Y:S07]  /*12a00*/  HMMA.16816.F32.BF16 R32, R152, R162, R32 ;  /* 0x000000a29820723c */ /* 0x000fee0000041820 */
[----:B------:R-:W1:Y:S01]  /*12a10*/  LDSM.16.M88.4 R152, [R149+0x2800] ;  /* 0x002800009598783b */ /* 0x000e620000000200 */
[C---:B--2---:R-:W-:Y:S07]  /*12a20*/  HMMA.16816.F32.BF16 R4, R164.reuse, R168, R4 ;  /* 0x000000a8a404723c */ /* 0x044fee0000041804 */
[----:B------:R-:W2:Y:S01]  /*12a30*/  LDSM.16.M88.4 R160, [R149+0x3000] ;  /* 0x0030000095a0783b */ /* 0x000ea20000000200 */
[C---:B------:R-:W-:Y:S07]  /*12a40*/  HMMA.16816.F32.BF16 R8, R164.reuse, R170, R8 ;  /* 0x000000aaa408723c */ /* 0x040fee0000041808 */
[----:B------:R-:W-:Y:S01]  /*12a50*/  LDSM.16.M88.4 R168, [R197+0x4000] ;  /* 0x00400000c5a8783b */ /* 0x000fe20000000200 */
[C---:B----4-:R-:W-:Y:S07]  /*12a60*/  HMMA.16816.F32.BF16 R12, R164.reuse, R156, R12 ;  /* 0x0000009ca40c723c */ /* 0x050fee000004180c */
[----:B------:R-:W4:Y:S01]  /*12a70*/  LDL R189, [R1+0x8] ;  /* 0x0000080001bd7983 */ /* 0x000f220000100800 */
[C---:B------:R-:W-:Y:S03]  /*12a80*/  HMMA.16816.F32.BF16 R16, R164.reuse, R158, R16 ;  /* 0x0000009ea410723c */ /* 0x040fe60000041810 */
[----:B------:R-:W2:Y:S05]  /*12a90*/  LDSM.16.M88.4 R156, [R149+0x3800] ;  /* 0x00380000959c783b */ /* 0x000eaa0000000200 */
[C---:B------:R-:W-:Y:S08]  /*12aa0*/  HMMA.16816.F32.BF16 R20, R164.reuse, R172, R20 ;  /* 0x000000aca414723c */ /* 0x040ff00000041814 */
[C---:B------:R-:W-:Y:S01]  /*12ab0*/  HMMA.16816.F32.BF16 R24, R164.reuse, R174, R24 ;  /* 0x000000aea418723c */ /* 0x040fe20000041818 */
[----:B------:R-:W2:Y:S07]  /*12ac0*/  LDSM.16.M88.4 R172, [R208] ;  /* 0x00000000d0ac783b */ /* 0x000eae0000000200 */
[C---:B-1----:R-:W-:Y:S08]  /*12ad0*/  HMMA.16816.F32.BF16 R28, R164.reuse, R176, R28 ;  /* 0x000000b0a41c723c */ /* 0x042ff0000004181c */
[----:B------:R-:W-:Y:S01]  /*12ae0*/  HMMA.16816.F32.BF16 R32, R164, R178, R32 ;  /* 0x000000b2a420723c */ /* 0x000fe20000041820 */
[----:B------:R-:W-:Y:S07]  /*12af0*/  LDSM.16.M88.4 R164, [R206] ;  /* 0x00000000cea4783b */ /* 0x000fee0000000200 */
[C---:B------:R-:W-:Y:S01]  /*12b00*/  HMMA.16816.F32.BF16 R4, R180.reuse, R184, R4 ;  /* 0x000000b8b404723c */ /* 0x040fe20000041804 */
[----:B------:R-:W-:Y:S07]  /*12b10*/  LDSM.16.M88.4 R176, [R199+0x4000] ;  /* 0x00400000c7b0783b */ /* 0x000fee0000000200 */
[C---:B------:R-:W-:Y:S01]  /*12b20*/  HMMA.16816.F32.BF16 R8, R180.reuse, R186, R8 ;  /* 0x000000bab408723c */ /* 0x040fe20000041808 */
[----:B------:R-:W-:Y:S07]  /*12b30*/  LDSM.16.M88.4 R184, [R195+0x2000] ;  /* 0x00200000c3b8783b */ /* 0x000fee0000000200 */
[C---:B------:R-:W-:Y:S08]  /*12b40*/  HMMA.16816.F32.BF16 R12, R180.reuse, R152, R12 ;  /* 0x00000098b40c723c */ /* 0x040ff0000004180c */
[C---:B------:R-:W-:Y:S01]  /*12b50*/  HMMA.16816.F32.BF16 R16, R180.reuse, R154, R16 ;  /* 0x0000009ab410723c */ /* 0x040fe20000041810 */
[----:B------:R-:W1:Y:S07]  /*12b60*/  LDSM.16.M88.4 R152, [R207] ;  /* 0x00000000cf98783b */ /* 0x000e6e0000000200 */
[C---:B--2---:R-:W-:Y:S08]  /*12b70*/  HMMA.16816.F32.BF16 R20, R180.reuse, R160, R20 ;  /* 0x000000a0b414723c */ /* 0x044ff00000041814 */
[C---:B------:R-:W-:Y:S01]  /*12b80*/  HMMA.16816.F32.BF16 R24, R180.reuse, R162, R24 ;  /* 0x000000a2b418723c */ /* 0x040fe20000041818 */
[----:B------:R-:W2:Y:S07]  /*12b90*/  LDSM.16.M88.4 R160, [R205] ;  /* 0x00000000cda0783b */ /* 0x000eae0000000200 */
[C---:B------:R-:W-:Y:S08]  /*12ba0*/  HMMA.16816.F32.BF16 R28, R180.reuse, R156, R28 ;  /* 0x0000009cb41c723c */ /* 0x040ff0000004181c */
[----:B------:R-:W-:Y:S01]  /*12bb0*/  HMMA.16816.F32.BF16 R32, R180, R158, R32 ;  /* 0x0000009eb420723c */ /* 0x000fe20000041820 */
[----:B------:R-:W2:Y:S07]  /*12bc0*/  LDSM.16.M88.4 R156, [R195+0x2800] ;  /* 0x00280000c39c783b */ /* 0x000eae0000000200 */
[C---:B------:R-:W-:Y:S01]  /*12bd0*/  HMMA.16816.F32.BF16 R4, R168.reuse, R172, R4 ;  /* 0x000000aca804723c */ /* 0x040fe20000041804 */
[----:B------:R-:W2:Y:S07]  /*12be0*/  LDSM.16.M88.4 R180, [R195+0x3000] ;  /* 0x00300000c3b4783b */ /* 0x000eae0000000200 */
        /* <DEDUP_REMOVED lines=8> */
[C---:B--2---:R-:W-:Y:S08]  /*12c70*/  HMMA.16816.F32.BF16 R28, R168.reuse, R160, R28 ;  /* 0x000000a0a81c723c */ /* 0x044ff0000004181c */
[----:B------:R-:W-:Y:S01]  /*12c80*/  HMMA.16816.F32.BF16 R32, R168, R162, R32 ;  /* 0x000000a2a820723c */ /* 0x000fe20000041820 */
[----:B------:R-:W1:Y:S07]  /*12c90*/  LDSM.16.M88.4 R160, [R192+0x2000] ;  /* 0x00200000c0a0783b */ /* 0x000e6e0000000200 */
[C---:B------:R-:W-:Y:S01]  /*12ca0*/  HMMA.16816.F32.BF16 R4, R176.reuse, R184, R4 ;  /* 0x000000b8b004723c */ /* 0x040fe20000041804 */
[----:B------:R-:W2:Y:S07]  /*12cb0*/  LDSM.16.M88.4 R168, [R192+0x3000] ;  /* 0x00300000c0a8783b */ /* 0x000eae0000000200 */
[C---:B------:R-:W-:Y:S01]  /*12cc0*/  HMMA.16816.F32.BF16 R8, R176.reuse, R186, R8 ;  /* 0x000000bab008723c */ /* 0x040fe20000041808 */
[----:B------:R-:W1:Y:S07]  /*12cd0*/  LDSM.16.M88.4 R184, [R192+0x3800] ;  /* 0x00380000c0b8783b */ /* 0x000e6e0000000200 */
[C---:B------:R-:W-:Y:S08]  /*12ce0*/  HMMA.16816.F32.BF16 R12, R176.reuse, R156, R12 ;  /* 0x0000009cb00c723c */ /* 0x040ff0000004180c */
[C---:B------:R-:W-:Y:S01]  /*12cf0*/  HMMA.16816.F32.BF16 R16, R176.reuse, R158, R16 ;  /* 0x0000009eb010723c */ /* 0x040fe20000041810 */
[----:B------:R-:W-:Y:S07]  /*12d00*/  LDSM.16.M88.4 R156, [R196+0x8000] ;  /* 0x00800000c49c783b */ /* 0x000fee0000000200 */
[C---:B------:R-:W-:Y:S08]  /*12d10*/  HMMA.16816.F32.BF16 R20, R176.reuse, R180, R20 ;  /* 0x000000b4b014723c */ /* 0x040ff00000041814 */
[C---:B------:R-:W-:Y:S01]  /*12d20*/  HMMA.16816.F32.BF16 R24, R176.reuse, R182, R24 ;  /* 0x000000b6b018723c */ /* 0x040fe20000041818 */
[----:B------:R-:W2:Y:S07]  /*12d30*/  LDSM.16.M88.4 R180, [R149+0x4000] ;  /* 0x0040000095b4783b */ /* 0x000eae0000000200 */
[C---:B---3--:R-:W-:Y:S08]  /*12d40*/  HMMA.16816.F32.BF16 R28, R176.reuse, R172, R28 ;  /* 0x000000acb01c723c */ /* 0x048ff0000004181c */
[----:B------:R-:W-:Y:S01]  /*12d50*/  HMMA.16816.F32.BF16 R32, R176, R174, R32 ;  /* 0x000000aeb020723c */ /* 0x000fe20000041820 */
[----:B------:R-:W3:Y:S07]  /*12d60*/  LDSM.16.M88.4 R172, [R149+0x4800] ;  /* 0x0048000095ac783b */ /* 0x000eee0000000200 */
[C---:B-1----:R-:W-:Y:S01]  /*12d70*/  HMMA.16816.F32.BF16 R4, R152.reuse, R160, R4 ;  /* 0x000000a09804723c */ /* 0x042fe20000041804 */
[----:B------:R-:W1:Y:S07]  /*12d80*/  LDSM.16.M88.4 R176, [R149+0x5000] ;  /* 0x0050000095b0783b */ /* 0x000e6e0000000200 */
[C---:B------:R-:W-:Y:S01]  /*12d90*/  HMMA.16816.F32.BF16 R8, R152.reuse, R162, R8 ;  /* 0x000000a29808723c */ /* 0x040fe20000041808 */
[----:B------:R-:W1:Y:S07]  /*12da0*/  LDSM.16.M88.4 R160, [R149+0x5800] ;  /* 0x0058000095a0783b */ /* 0x000e6e0000000200 */
[C---:B------:R-:W-:Y:S08]  /*12db0*/  HMMA.16816.F32.BF16 R12, R152.reuse, R164, R12 ;  /* 0x000000a4980c723c */ /* 0x040ff0000004180c */
[C---:B------:R-:W-:Y:S01]  /*12dc0*/  HMMA.16816.F32.BF16 R16, R152.reuse, R166, R16 ;  /* 0x000000a69810723c */ /* 0x040fe20000041810 */
[----:B------:R-:W-:Y:S07]  /*12dd0*/  LDSM.16.M88.4 R164, [R197+0x8000] ;  /* 0x00800000c5a4783b */ /* 0x000fee0000000200 */
[C---:B--2---:R-:W-:Y:S08]  /*12de0*/  HMMA.16816.F32.BF16 R20, R152.reuse, R168, R20 ;  /* 0x000000a89814723c */ /* 0x044ff00000041814 */
[C---:B------:R-:W-:Y:S01]  /*12df0*/  HMMA.16816.F32.BF16 R24, R152.reuse, R170, R24 ;  /* 0x000000aa9818723c */ /* 0x040fe20000041818 */
[----:B------:R-:W2:Y:S07]  /*12e00*/  LDSM.16.M88.4 R168, [R204] ;  /* 0x00000000cca8783b */ /* 0x000eae0000000200 */
[C---:B------:R-:W-:Y:S08]  /*12e10*/  HMMA.16816.F32.BF16 R28, R152.reuse, R184, R28 ;  /* 0x000000b8981c723c */ /* 0x040ff0000004181c */
[----:B------:R-:W-:Y:S01]  /*12e20*/  HMMA.16816.F32.BF16 R32, R152, R186, R32 ;  /* 0x000000ba9820723c */ /* 0x000fe20000041820 */
[----:B------:R-:W2:Y:S07]  /*12e30*/  LDSM.16.M88.4 R152, [R203] ;  /* 0x00000000cb98783b */ /* 0x000eae0000000200 */
[C---:B------:R-:W-:Y:S01]  /*12e40*/  HMMA.16816.F32.BF16 R4, R156.reuse, R180, R4 ;  /* 0x000000b49c04723c */ /* 0x040fe20000041804 */
[----:B------:R-:W2:Y:S07]  /*12e50*/  LDSM.16.M88.4 R184, [R202] ;  /* 0x00000000cab8783b */ /* 0x000eae0000000200 */
[C---:B------:R-:W-:Y:S01]  /*12e60*/  HMMA.16816.F32.BF16 R8, R156.reuse, R182, R8 ;  /* 0x000000b69c08723c */ /* 0x040fe20000041808 */
[----:B------:R-:W-:Y:S07]  /*12e70*/  LDSM.16.M88.4 R180, [R195+0x4000] ;  /* 0x00400000c3b4783b */ /* 0x000fee0000000200 */
[C---:B---3--:R-:W-:Y:S08]  /*12e80*/  HMMA.16816.F32.BF16 R12, R156.reuse, R172, R12 ;  /* 0x000000ac9c0c723c */ /* 0x048ff0000004180c */
[C---:B------:R-:W-:Y:S01]  /*12e90*/  HMMA.16816.F32.BF16 R16, R156.reuse, R174, R16 ;  /* 0x000000ae9c10723c */ /* 0x040fe20000041810 */
[----:B------:R-:W3:Y:S07]  /*12ea0*/  LDSM.16.M88.4 R172, [R201] ;  /* 0x00000000c9ac783b */ /* 0x000eee0000000200 */
[C---:B-1----:R-:W-:Y:S08]  /*12eb0*/  HMMA.16816.F32.BF16 R20, R156.reuse, R176, R20 ;  /* 0x000000b09c14723c */ /* 0x042ff00000041814 */
[C---:B------:R-:W-:Y:S01]  /*12ec0*/  HMMA.16816.F32.BF16 R24, R156.reuse, R178, R24 ;  /* 0x000000b29c18723c */ /* 0x040fe20000041818 */
[----:B------:R-:W1:Y:S07]  /*12ed0*/  LDSM.16.M88.4 R176, [R199+0x8000] ;  /* 0x00800000c7b0783b */ /* 0x000e6e0000000200 */
[C---:B------:R-:W-:Y:S08]  /*12ee0*/  HMMA.16816.F32.BF16 R28, R156.reuse, R160, R28 ;  /* 0x000000a09c1c723c */ /* 0x040ff0000004181c */
[----:B------:R-:W-:Y:S01]  /*12ef0*/  HMMA.16816.F32.BF16 R32, R156, R162, R32 ;  /* 0x000000a29c20723c */ /* 0x000fe20000041820 */
[----:B------:R-:W-:Y:S07]  /*12f00*/  LDSM.16.M88.4 R156, [R195+0x5000] ;  /* 0x00500000c39c783b */ /* 0x000fee0000000200 */
[C---:B--2---:R-:W-:Y:S01]  /*12f10*/  HMMA.16816.F32.BF16 R4, R164.reuse, R168, R4 ;  /* 0x000000a8a404723c */ /* 0x044fe20000041804 */
[----:B------:R-:W-:Y:S07]  /*12f20*/  LDSM.16.M88.4 R160, [R195+0x5800] ;  /* 0x00580000c3a0783b */ /* 0x000fee0000000200 */
[C---:B------:R-:W-:Y:S01]  /*12f30*/  HMMA.16816.F32.BF16 R8, R164.reuse, R170, R8 ;  /* 0x000000aaa408723c */ /* 0x040fe20000041808 */
[----:B------:R-:W-:Y:S07]  /*12f40*/  LDSM.16.M88.4 R168, [R198+0x8000] ;  /* 0x00800000c6a8783b */ /* 0x000fee0000000200 */
[C---:B------:R-:W-:Y:S08]  /*12f50*/  HMMA.16816.F32.BF16 R12, R164.reuse, R152, R12 ;  /* 0x00000098a40c723c */ /* 0x040ff0000004180c */
[C---:B------:R-:W-:Y:S01]  /*12f60*/  HMMA.16816.F32.BF16 R16, R164.reuse, R154, R16 ;  /* 0x0000009aa410723c */ /* 0x040fe20000041810 */
[----:B------:R-:W2:Y:S07]  /*12f70*/  LDSM.16.M88.4 R152, [R195+0x4800] ;  /* 0x00480000c398783b */ /* 0x000eae0000000200 */
[C---:B------:R-:W-:Y:S08]  /*12f80*/  HMMA.16816.F32.BF16 R20, R164.reuse, R184, R20 ;  /* 0x000000b8a414723c */ /* 0x040ff00000041814 */
[C---:B------:R-:W-:Y:S01]  /*12f90*/  HMMA.16816.F32.BF16 R24, R164.reuse, R186, R24 ;  /* 0x000000baa418723c */ /* 0x040fe20000041818 */
[----:B------:R-:W4:Y:S07]  /*12fa0*/  LDSM.16.M88.4 R184, [R192+0x4000] ;  /* 0x00400000c0b8783b */ /* 0x000f2e0000000200 */
[C---:B---3--:R-:W-:Y:S08]  /*12fb0*/  HMMA.16816.F32.BF16 R28, R164.reuse, R172, R28 ;  /* 0x000000aca41c723c */ /* 0x048ff0000004181c */
[----:B------:R-:W-:Y:S08]  /*12fc0*/  HMMA.16816.F32.BF16 R32, R164, R174, R32 ;  /* 0x000000aea420723c */ /* 0x000ff00000041820 */
[C---:B-1----:R-:W-:Y:S08]  /*12fd0*/  HMMA.16816.F32.BF16 R4, R176.reuse, R180, R4 ;  /* 0x000000b4b004723c */ /* 0x042ff00000041804 */
[C---:B------:R-:W-:Y:S08]  /*12fe0*/  HMMA.16816.F32.BF16 R8, R176.reuse, R182, R8 ;  /* 0x000000b6b008723c */ /* 0x040ff00000041808 */
[C---:B--2---:R-:W-:Y:S08]  /*12ff0*/  HMMA.16816.F32.BF16 R12, R176.reuse, R152, R12 ;  /* 0x00000098b00c723c */ /* 0x044ff0000004180c */
[C---:B------:R-:W-:Y:S01]  /*13000*/  HMMA.16816.F32.BF16 R16, R176.reuse, R154, R16 ;  /* 0x0000009ab010723c */ /* 0x040fe20000041810 */
[----:B------:R-:W1:Y:S07]  /*13010*/  LDSM.16.M88.4 R152, [R192+0x4800] ;  /* 0x00480000c098783b */ /* 0x000e6e0000000200 */
[C---:B------:R-:W-:Y:S08]  /*13020*/  HMMA.16816.F32.BF16 R20, R176.reuse, R156, R20 ;  /* 0x0000009cb014723c */ /* 0x040ff00000041814 */
[C---:B------:R-:W-:Y:S08]  /*13030*/  HMMA.16816.F32.BF16 R24, R176.reuse, R158, R24 ;  /* 0x0000009eb018723c */ /* 0x040ff00000041818 */
[C---:B------:R-:W-:Y:S08]  /*13040*/  HMMA.16816.F32.BF16 R28, R176.reuse, R160, R28 ;  /* 0x000000a0b01c723c */ /* 0x040ff0000004181c */
[----:B------:R-:W-:Y:S08]  /*13050*/  HMMA.16816.F32.BF16 R32, R176, R162, R32 ;  /* 0x000000a2b020723c */ /* 0x000ff00000041820 */
[C---:B----4-:R-:W-:Y:S08]  /*13060*/  HMMA.16816.F32.BF16 R4, R168.reuse, R184, R4 ;  /* 0x000000b8a804723c */ /* 0x050ff00000041804 */
[C---:B------:R-:W-:Y:S08]  /*13070*/  HMMA.16816.F32.BF16 R8, R168.reuse, R186, R8 ;  /* 0x000000baa808723c */ /* 0x040ff00000041808 */
[C---:B-1----:R-:W-:Y:S08]  /*13080*/  HMMA.16816.F32.BF16 R12, R168.reuse, R152, R12 ;  /* 0x00000098a80c723c */ /* 0x042ff0000004180c */
[C---:B------:R-:W-:Y:S04]  /*13090*/  HMMA.16816.F32.BF16 R16, R168.reuse, R154, R16 ;  /* 0x0000009aa810723c */ /* 0x040fe80000041810 */
[----:B------:R-:W-:Y:S04]  /*130a0*/  FMUL.FTZ R0, R4, c[0x0][0x320] ;  /* 0x0000c80004007a20 */ /* 0x000fe80000410000 */
[----:B------:R1:W-:Y:S01]  /*130b0*/  MUFU.TANH R161, R0 ;  /* 0x0000000000a17308 */ /* 0x0003e20000002400 */
[----:B------:R-:W-:Y:S09]  /*130c0*/  FMUL.FTZ R2, R11, c[0x0][0x320] ;  /* 0x0000c8000b027a20 */ /* 0x000ff20000410000 */
[----:B------:R-:W-:Y:S01]  /*130d0*/  MUFU.TANH R152, R2 ;  /* 0x0000000200987308 */ /* 0x000fe20000002400 */
[----:B-1----:R-:W-:Y:S09]  /*130e0*/  FMUL.FTZ R0, R5, c[0x0][0x320] ;  /* 0x0000c80005007a20 */ /* 0x002ff20000410000 */
[----:B------:R1:W2:Y:S02]  /*130f0*/  MUFU.TANH R160, R0 ;  /* 0x0000000000a07308 */ /* 0x0002a40000002400 */
[----:B-1----:R-:W-:Y:S08]  /*13100*/  FMUL.FTZ R0, R6, c[0x0][0x320] ;  /* 0x0000c80006007a20 */ /* 0x002ff00000410000 */
[----:B------:R1:W-:Y:S02]  /*13110*/  MUFU.TANH R159, R0 ;  /* 0x00000000009f7308 */ /* 0x0003e40000002400 */
[----:B-1----:R-:W-:Y:S02]  /*13120*/  FMUL.FTZ R0, R7, c[0x0][0x320] ;  /* 0x0000c80007007a20 */ /* 0x002fe40000410000 */
[----:B------:R-:W1:Y:S06]  /*13130*/  LDSM.16.M88.4 R4, [R192+0x5000] ;  /* 0x00500000c004783b */ /* 0x000e6c0000000200 */
[----:B------:R3:W-:Y:S02]  /*13140*/  MUFU.TANH R158, R0 ;  /* 0x00000000009e7308 */ /* 0x0007e40000002400 */
[----:B---3--:R-:W-:Y:S08]  /*13150*/  FMUL.FTZ R0, R8, c[0x0][0x320] ;  /* 0x0000c80008007a20 */ /* 0x008ff00000410000 */
[----:B------:R3:W4:Y:S01]  /*13160*/  MUFU.TANH R157, R0 ;  /* 0x00000000009d7308 */ /* 0x0007220000002400 */
[C---:B-1----:R-:W-:Y:S07]  /*13170*/  HMMA.16816.F32.BF16 R20, R168.reuse, R4, R20 ;  /* 0x00000004a814723c */ /* 0x042fee0000041814 */
[----:B------:R-:W-:Y:S01]  /*13180*/  MOV R5, 0xffffffc0 ;  /* 0xffffffc000057802 */ /* 0x000fe20000000f00 */
[C---:B------:R-:W-:Y:S04]  /*13190*/  HMMA.16816.F32.BF16 R24, R168.reuse, R6, R24 ;  /* 0x00000006a818723c */ /* 0x040fe80000041818 */
[----:B---3--:R-:W-:Y:S04]  /*131a0*/  FMUL.FTZ R0, R9, c[0x0][0x320] ;  /* 0x0000c80009007a20 */ /* 0x008fe80000410000 */
[----:B------:R1:W3:Y:S08]  /*131b0*/  MUFU.TANH R156, R0 ;  /* 0x00000000009c7308 */ /* 0x0002f00000002400 */
[----:B------:R-:W-:Y:S04]  /*131c0*/  FMUL.FTZ R4, R21, c[0x0][0x320] ;  /* 0x0000c80015047a20 */ /* 0x000fe80000410000 */
[----:B------:R-:W-:Y:S01]  /*131d0*/  MUFU.TANH R6, R4 ;  /* 0x0000000400067308 */ /* 0x000fe20000002400 */
[----:B-1----:R-:W-:Y:S02]  /*131e0*/  FMUL.FTZ R0, R10, c[0x0][0x320] ;  /* 0x0000c8000a007a20 */ /* 0x002fe40000410000 */
[----:B------:R-:W1:Y:S01]  /*131f0*/  LDSM.16.M88.4 R8, [R192+0x5800] ;  /* 0x00580000c008783b */ /* 0x000e620000000200 */
[----:B------:R-:W-:Y:S06]  /*13200*/  DEPBAR.LE SB0, 0x0 ;  /* 0x000080000000791a */ /* 0x000fec0000000000 */
[----:B------:R2:W-:Y:S01]  /*13210*/  MUFU.TANH R153, R0 ;  /* 0x0000000000997308 */ /* 0x0005e20000002400 */
[----:B------:R-:W-:Y:S01]  /*13220*/  BAR.SYNC.DEFER_BLOCKING 0x0 ;  /* 0x0000000000007b1d */ /* 0x000fe20000010000 */
[----:B--2---:R-:W-:Y:S08]  /*13230*/  FMUL.FTZ R0, R12, c[0x0][0x320] ;  /* 0x0000c8000c007a20 */ /* 0x004ff00000410000 */
[----:B------:R2:W2:Y:S01]  /*13240*/  MUFU.TANH R141, R0 ;  /* 0x00000000008d7308 */ /* 0x0004a20000002400 */
[C---:B-1----:R-:W-:Y:S08]  /*13250*/  HMMA.16816.F32.BF16 R28, R168.reuse, R8, R28 ;  /* 0x00000008a81c723c */ /* 0x042ff0000004181c */
[----:B------:R-:W-:Y:S04]  /*13260*/  HMMA.16816.F32.BF16 R32, R168, R10, R32 ;  /* 0x0000000aa820723c */ /* 0x000fe80000041820 */
[----:B--2---:R-:W-:Y:S04]  /*13270*/  FMUL.FTZ R0, R13, c[0x0][0x320] ;  /* 0x0000c8000d007a20 */ /* 0x004fe80000410000 */
[----:B------:R1:W-:Y:S04]  /*13280*/  MUFU.TANH R140, R0 ;  /* 0x00000000008c7308 */ /* 0x0003e80000002400 */
[----:B-1----:R-:W-:Y:S06]  /*13290*/  FMUL.FTZ R0, R14, c[0x0][0x320] ;  /* 0x0000c8000e007a20 */ /* 0x002fec0000410000 */
[----:B------:R1:W-:Y:S02]  /*132a0*/  MUFU.TANH R105, R0 ;  /* 0x0000000000697308 */ /* 0x0003e40000002400 */
[----:B-1----:R-:W-:Y:S08]  /*132b0*/  FMUL.FTZ R0, R15, c[0x0][0x320] ;  /* 0x0000c8000f007a20 */ /* 0x002ff00000410000 */
[----:B-----5:R1:W-:Y:S02]  /*132c0*/  MUFU.TANH R101, R0 ;  /* 0x0000000000657308 */ /* 0x0203e40000002400 */
[----:B-1----:R-:W-:Y:S08]  /*132d0*/  FMUL.FTZ R0, R16, c[0x0][0x320] ;  /* 0x0000c80010007a20 */ /* 0x002ff00000410000 */
[----:B------:R1:W2:Y:S02]  /*132e0*/  MUFU.TANH R13, R0 ;  /* 0x00000000000d7308 */ /* 0x0002a40000002400 */
[----:B-1----:R-:W-:Y:S08]  /*132f0*/  FMUL.FTZ R0, R17, c[0x0][0x320] ;  /* 0x0000c80011007a20 */ /* 0x002ff00000410000 */
[----:B------:R1:W-:Y:S02]  /*13300*/  MUFU.TANH R100, R0 ;  /* 0x0000000000647308 */ /* 0x0003e40000002400 */
[----:B-1----:R-:W-:Y:S08]  /*13310*/  FMUL.FTZ R0, R18, c[0x0][0x320] ;  /* 0x0000c80012007a20 */ /* 0x002ff00000410000 */
[----:B------:R1:W5:Y:S02]  /*13320*/  MUFU.TANH R17, R0 ;  /* 0x0000000000117308 */ /* 0x0003640000002400 */
[----:B-1----:R-:W-:Y:S08]  /*13330*/  FMUL.FTZ R0, R19, c[0x0][0x320] ;  /* 0x0000c80013007a20 */ /* 0x002ff00000410000 */
[----:B------:R1:W1:Y:S02]  /*13340*/  MUFU.TANH R16, R0 ;  /* 0x0000000000107308 */ /* 0x0002640000002400 */
[----:B-1----:R-:W-:Y:S08]  /*13350*/  FMUL.FTZ R0, R20, c[0x0][0x320] ;  /* 0x0000c80014007a20 */ /* 0x002ff00000410000 */
[----:B------:R1:W-:Y:S02]  /*13360*/  MUFU.TANH R18, R0 ;  /* 0x0000000000127308 */ /* 0x0003e40000002400 */
[----:B-1----:R-:W-:Y:S02]  /*13370*/  IADD3 R0, R213, R249, RZ ;  /* 0x000000f9d5007210 */ /* 0x002fe40007ffe0ff */
[----:B------:R-:W-:Y:S03]  /*13380*/  IADD3 R213, R188, -0x1, RZ ;  /* 0xffffffffbcd57810 */ /* 0x000fe60007ffe0ff */
[----:B------:R-:W-:Y:S05]  /*13390*/  @P3 IMAD.HI.U32 R2, R0, c[0x0][0x2c8], RZ ;  /* 0x0000b20000023a27 */ /* 0x000fea00078e00ff */
[----:B------:R-:W-:Y:S01]  /*133a0*/  @P3 SHF.R.U32.HI R0, RZ, c[0x0][0x2cc], R2 ;  /* 0x0000b300ff003a19 */ /* 0x000fe20000011602 */
[----:B------:R-:W-:Y:S04]  /*133b0*/  FMUL.FTZ R2, R22, c[0x0][0x320] ;  /* 0x0000c80016027a20 */ /* 0x000fe80000410000 */
[----:B------:R1:W-:Y:S01]  /*133c0*/  MUFU.TANH R154, R2 ;  /* 0x00000002009a7308 */ /* 0x0003e20000002400 */
[----:B------:R-:W-:Y:S08]  /*133d0*/  SHFL.IDX PT, R4, R0, 0x1, 0x1c1f ;  /* 0x003c1f0000047f89 */ /* 0x000ff000000e0000 */
[----:B-1----:R1:W2:Y:S02]  /*133e0*/  SHFL.IDX PT, R2, R0, RZ, 0x1c1f ;  /* 0x001c1fff00027589 */ /* 0x0022a400000e0000 */
[----:B-1----:R-:W-:Y:S04]  /*133f0*/  FMUL.FTZ R0, R23, c[0x0][0x320] ;  /* 0x0000c80017007a20 */ /* 0x002fe80000410000 */
[----:B------:R1:W-:Y:S02]  /*13400*/  MUFU.TANH R19, R0 ;  /* 0x0000000000137308 */ /* 0x0003e40000002400 */
[----:B-1----:R-:W-:Y:S02]  /*13410*/  IMAD R0, R188, R5, 0x1 ;  /* 0x00000001bc007424 */ /* 0x002fe400078e0205 */
[----:B------:R-:W-:Y:S03]  /*13420*/  FMUL.FTZ R5, R24, c[0x0][0x320] ;  /* 0x0000c80018057a20 */ /* 0x000fe60000410000 */
[----:B------:R-:W-:Y:S03]  /*13430*/  IADD3 R0, R190, R0, -R241 ;  /* 0x00000000be007210 */ /* 0x000fe60007ffe8f1 */
[----:B------:R1:W1:Y:S02]  /*13440*/  MUFU.TANH R12, R5 ;  /* 0x00000005000c7308 */ /* 0x0002640000002400 */
[----:B------:R-:W-:Y:S05]  /*13450*/  IMAD.IADD R0, R0, 0x1, -R189 ;  /* 0x0000000100007824 */ /* 0x000fea00078e0abd */
[C---:B--2---:R-:W-:Y:S02]  /*13460*/  IADD3 R2, R0.reuse, R2, RZ ;  /* 0x0000000200027210 */ /* 0x044fe40007ffe0ff */
[----:B------:R-:W-:Y:S01]  /*13470*/  IADD3 R0, R0, R4, RZ ;  /* 0x0000000400007210 */ /* 0x000fe20007ffe0ff */
[----:B------:R-:W-:Y:S01]  /*13480*/  FMUL.FTZ R4, R26, c[0x0][0x320] ;  /* 0x0000c8001a047a20 */ /* 0x000fe20000410000 */
[C---:B------:R-:W-:Y:S02]  /*13490*/  ISETP.GT.AND P2, PT, R2.reuse, 0x1, PT ;  /* 0x000000010200780c */ /* 0x040fe40003f44270 */
[----:B------:R-:W-:Y:S01]  /*134a0*/  ISETP.GT.AND P3, PT, R2, 0x8, PT ;  /* 0x000000080200780c */ /* 0x000fe20003f64270 */
[----:B------:R2:W-:Y:S01]  /*134b0*/  MUFU.TANH R15, R4 ;  /* 0x00000004000f7308 */ /* 0x0005e20000002400 */
[----:B------:R-:W-:Y:S02]  /*134c0*/  FSEL R21, R160, -INF , P2 ;  /* 0xff800000a0157808 */ /* 0x000fe40001000000 */
[----:B----4-:R-:W-:Y:S02]  /*134d0*/  FSEL R22, R157, -INF , P3 ;  /* 0xff8000009d167808 */ /* 0x010fe40001800000 */
[C---:B------:R-:W-:Y:S02]  /*134e0*/  ISETP.GT.AND P0, PT, R2.reuse, RZ, PT ;  /* 0x000000ff0200720c */ /* 0x040fe40003f04270 */
[C---:B------:R-:W-:Y:S01]  /*134f0*/  ISETP.GT.AND P2, PT, R2.reuse, 0x9, PT ;  /* 0x000000090200780c */ /* 0x040fe20003f44270 */
[----:B-1----:R-:W-:Y:S01]  /*13500*/  FMUL.FTZ R5, R25, c[0x0][0x320] ;  /* 0x0000c80019057a20 */ /* 0x002fe20000410000 */
[----:B------:R-:W-:Y:S02]  /*13510*/  ISETP.GT.AND P3, PT, R2, 0x10, PT ;  /* 0x000000100200780c */ /* 0x000fe40003f64270 */
[----:B------:R-:W-:Y:S01]  /*13520*/  ISETP.GT.AND P1, PT, R0, RZ, PT ;  /* 0x000000ff0000720c */ /* 0x000fe20003f24270 */
[----:B------:R1:W-:Y:S01]  /*13530*/  MUFU.TANH R8, R5 ;  /* 0x0000000500087308 */ /* 0x0003e20000002400 */
[----:B------:R-:W-:Y:S02]  /*13540*/  FSEL R20, R161, -INF , P0 ;  /* 0xff800000a1147808 */ /* 0x000fe40000000000 */
[----:B---3--:R-:W-:Y:S02]  /*13550*/  FSEL R23, R156, -INF , P2 ;  /* 0xff8000009c177808 */ /* 0x008fe40001000000 */
[----:B------:R-:W-:Y:S02]  /*13560*/  FSEL R156, R141, -INF , P3 ;  /* 0xff8000008d9c7808 */ /* 0x000fe40001800000 */
[----:B------:R-:W-:Y:S02]  /*13570*/  ISETP.GT.AND P3, PT, R2, 0x18, PT ;  /* 0x000000180200780c */ /* 0x000fe40003f64270 */
[----:B------:R-:W-:Y:S02]  /*13580*/  ISETP.GT.AND P0, PT, R0, 0x1, PT ;  /* 0x000000010000780c */ /* 0x000fe40003f04270 */
[----:B------:R-:W-:Y:S01]  /*13590*/  FSEL R26, R159, -INF , P1 ;  /* 0xff8000009f1a7808 */ /* 0x000fe20000800000 */
[----:B--2---:R-:W-:Y:S01]  /*135a0*/  FMUL.FTZ R4, R28, c[0x0][0x320] ;  /* 0x0000c8001c047a20 */ /* 0x004fe20000410000 */
[----:B------:R-:W-:Y:S02]  /*135b0*/  ISETP.GT.AND P1, PT, R0, 0x8, PT ;  /* 0x000000080000780c */ /* 0x000fe40003f24270 */
[----:B------:R-:W-:Y:S01]  /*135c0*/  FSEL R25, R158, -INF , P0 ;  /* 0xff8000009e197808 */ /* 0x000fe20000000000 */
[----:B------:R2:W3:Y:S01]  /*135d0*/  MUFU.TANH R7, R4 ;  /* 0x0000000400077308 */ /* 0x0004e20000002400 */
[----:B------:R-:W-:Y:S02]  /*135e0*/  FSEL R158, R13, -INF , P3 ;  /* 0xff8000000d9e7808 */ /* 0x000fe40001800000 */
[----:B------:R-:W-:Y:S02]  /*135f0*/  FSEL R24, R153, -INF , P1 ;  /* 0xff80000099187808 */ /* 0x000fe40000800000 */
[C---:B------:R-:W-:Y:S02]  /*13600*/  ISETP.GT.AND P1, PT, R0.reuse, 0x10, PT ;  /* 0x000000100000780c */ /* 0x040fe40003f24270 */
[C---:B------:R-:W-:Y:S01]  /*13610*/  ISETP.GT.AND P0, PT, R0.reuse, 0x9, PT ;  /* 0x000000090000780c */ /* 0x040fe20003f04270 */
[----:B-1----:R-:W-:Y:S01]  /*13620*/  FMUL.FTZ R5, R27, c[0x0][0x320] ;  /* 0x0000c8001b057a20 */ /* 0x002fe20000410000 */
[----:B------:R-:W-:Y:S02]  /*13630*/  FSEL R160, R105, -INF , P1 ;  /* 0xff80000069a07808 */ /* 0x000fe40000800000 */
[----:B------:R-:W-:Y:S01]  /*13640*/  ISETP.GT.AND P1, PT, R0, 0x18, PT ;  /* 0x000000180000780c */ /* 0x000fe20003f24270 */
[----:B------:R1:W-:Y:S01]  /*13650*/  MUFU.TANH R14, R5 ;  /* 0x00000005000e7308 */ /* 0x0003e20000002400 */
[----:B------:R-:W-:Y:S02]  /*13660*/  FSEL R27, R152, -INF , P0 ;  /* 0xff800000981b7808 */ /* 0x000fe40000000000 */
[----:B-----5:R-:W-:Y:S02]  /*13670*/  FSEL R162, R17, -INF , P1 ;  /* 0xff80000011a27808 */ /* 0x020fe40000800000 */
[----:B------:R-:W-:Y:S02]  /*13680*/  ISETP.GT.AND P1, PT, R2, 0x21, PT ;  /* 0x000000210200780c */ /* 0x000fe40003f24270 */
[----:B------:R-:W-:Y:S02]  /*13690*/  ISETP.GT.AND P0, PT, R0, 0x11, PT ;  /* 0x000000110000780c */ /* 0x000fe40003f04270 */
[----:B------:R-:W-:Y:S01]  /*136a0*/  FSEL R168, R6, -INF , P1 ;  /* 0xff80000006a87808 */ /* 0x000fe20000800000 */
[----:B------:R-:W-:Y:S01]  /*136b0*/  FMUL.FTZ R6, R33, c[0x0][0x320] ;  /* 0x0000c80021067a20 */ /* 0x000fe20000410000 */
[----:B------:R-:W-:Y:S02]  /*136c0*/  ISETP.GT.AND P2, PT, R2, 0x11, PT ;  /* 0x000000110200780c */ /* 0x000fe40003f44270 */
[----:B--2---:R-:W-:Y:S01]  /*136d0*/  FMNMX.FTZ R4, R20, R3, !PT ;  /* 0x0000000314047209 */ /* 0x004fe20007810000 */
[----:B------:R2:W-:Y:S01]  /*136e0*/  MUFU.TANH R11, R6 ;  /* 0x00000006000b7308 */ /* 0x0005e20000002400 */
[----:B------:R-:W-:Y:S02]  /*136f0*/  FSEL R161, R101, -INF , P0 ;  /* 0xff80000065a17808 */ /* 0x000fe40000000000 */
[----:B------:R-:W-:Y:S02]  /*13700*/  FMNMX.FTZ R4, R21, R4, !PT ;  /* 0x0000000415047209 */ /* 0x000fe40007810000 */
[----:B------:R-:W-:Y:S02]  /*13710*/  ISETP.GT.AND P0, PT, R0, 0x19, PT ;  /* 0x000000190000780c */ /* 0x000fe40003f04270 */
[----:B------:R-:W-:Y:S02]  /*13720*/  FMNMX.FTZ R4, R22, R4, !PT ;  /* 0x0000000416047209 */ /* 0x000fe40007810000 */
[----:B------:R-:W-:Y:S01]  /*13730*/  FSEL R157, R140, -INF , P2 ;  /* 0xff8000008c9d7808 */ /* 0x000fe20001000000 */
[----:B-1----:R-:W-:Y:S01]  /*13740*/  FMUL.FTZ R5, R29, c[0x0][0x320] ;  /* 0x0000c8001d057a20 */ /* 0x002fe20000410000 */
[----:B------:R-:W-:Y:S02]  /*13750*/  FMNMX.FTZ R4, R23, R4, !PT ;  /* 0x0000000417047209 */ /* 0x000fe40007810000 */
[----:B------:R-:W-:Y:S01]  /*13760*/  FSEL R163, R16, -INF , P0 ;  /* 0xff80000010a37808 */ /* 0x000fe20000000000 */
[----:B------:R1:W4:Y:S01]  /*13770*/  MUFU.TANH R13, R5 ;  /* 0x00000005000d7308 */ /* 0x0003220000002400 */
[----:B------:R-:W-:Y:S02]  /*13780*/  FMNMX.FTZ R4, R156, R4, !PT ;  /* 0x000000049c047209 */ /* 0x000fe40007810000 */
[C---:B------:R-:W-:Y:S02]  /*13790*/  ISETP.GT.AND P0, PT, R2.reuse, 0x28, PT ;  /* 0x000000280200780c */ /* 0x040fe40003f04270 */
[----:B------:R-:W-:Y:S02]  /*137a0*/  FMNMX.FTZ R4, R157, R4, !PT ;  /* 0x000000049d047209 */ /* 0x000fe40007810000 */
[----:B------:R-:W-:Y:S02]  /*137b0*/  ISETP.GT.AND P2, PT, R2, 0x19, PT ;  /* 0x000000190200780c */ /* 0x000fe40003f44270 */
[----:B------:R-:W-:Y:S01]  /*137c0*/  FSEL R169, R12, -INF , P0 ;  /* 0xff8000000ca97808 */ /* 0x000fe20000000000 */
[----:B--2---:R-:W-:Y:S01]  /*137d0*/  FMUL.FTZ R6, R30, c[0x0][0x320] ;  /* 0x0000c8001e067a20 */ /* 0x004fe20000410000 */
[----:B------:R-:W-:Y:S02]  /*137e0*/  FSEL R159, R100, -INF , P2 ;  /* 0xff800000649f7808 */ /* 0x000fe40001000000 */
[----:B------:R-:W-:Y:S01]  /*137f0*/  FMNMX.FTZ R4, R158, R4, !PT ;  /* 0x000000049e047209 */ /* 0x000fe20007810000 */
[----:B------:R2:W-:Y:S01]  /*13800*/  MUFU.TANH R12, R6 ;  /* 0x00000006000c7308 */ /* 0x0005e20000002400 */
[----:B------:R-:W-:Y:S02]  /*13810*/  ISETP.GT.AND P2, PT, R2, 0x20, PT ;  /* 0x000000200200780c */ /* 0x000fe40003f44270 */
[----:B------:R-:W-:Y:S02]  /*13820*/  FMNMX.FTZ R4, R159, R4, !PT ;  /* 0x000000049f047209 */ /* 0x000fe40007810000 */
[----:B------:R-:W-:Y:S02]  /*13830*/  FSEL R164, R18, -INF , P2 ;  /* 0xff80000012a47808 */ /* 0x000fe40001000000 */
[----:B------:R-:W-:Y:S02]  /*13840*/  ISETP.GT.AND P1, PT, R2, 0x30, PT ;  /* 0x000000300200780c */ /* 0x000fe40003f24270 */
[----:B------:R-:W-:Y:S01]  /*13850*/  FMNMX.FTZ R4, R164, R4, !PT ;  /* 0x00000004a4047209 */ /* 0x000fe20007810000 */
[----:B-1----:R-:W-:Y:S01]  /*13860*/  FMUL.FTZ R5, R32, c[0x0][0x320] ;  /* 0x0000c80020057a20 */ /* 0x002fe20000410000 */
[C---:B------:R-:W-:Y:S02]  /*13870*/  ISETP.GT.AND P3, PT, R2.reuse, 0x38, PT ;  /* 0x000000380200780c */ /* 0x040fe40003f64270 */
[----:B------:R-:W-:Y:S01]  /*13880*/  ISETP.GT.AND P2, PT, R2, 0x29, PT ;  /* 0x000000290200780c */ /* 0x000fe20003f44270 */
[----:B------:R1:W5:Y:S01]  /*13890*/  MUFU.TANH R9, R5 ;  /* 0x0000000500097308 */ /* 0x0003620000002400 */
[----:B------:R-:W-:Y:S02]  /*138a0*/  FMNMX.FTZ R4, R168, R4, !PT ;  /* 0x00000004a8047209 */ /* 0x000fe40007810000 */
[----:B---3--:R-:W-:Y:S01]  /*138b0*/  FSEL R190, R7, -INF , P1 ;  /* 0xff80000007be7808 */ /* 0x008fe20000800000 */
[----:B------:R-:W-:Y:S01]  /*138c0*/  FMUL.FTZ R7, R34, c[0x0][0x320] ;  /* 0x0000c80022077a20 */ /* 0x000fe20000410000 */
[----:B------:R-:W-:Y:S01]  /*138d0*/  FSEL R170, R8, -INF , P2 ;  /* 0xff80000008aa7808 */ /* 0x000fe20001000000 */
[----:B------:R-:W-:Y:S01]  /*138e0*/  FMUL.FTZ R8, R35, c[0x0][0x320] ;  /* 0x0000c80023087a20 */ /* 0x000fe20000410000 */
[C---:B------:R-:W-:Y:S02]  /*138f0*/  ISETP.GT.AND P0, PT, R2.reuse, 0x31, PT ;  /* 0x000000310200780c */ /* 0x040fe40003f04270 */
[----:B------:R-:W-:Y:S01]  /*13900*/  ISETP.GT.AND P1, PT, R2, 0x39, PT ;  /* 0x000000390200780c */ /* 0x000fe20003f24270 */
[----:B--2---:R-:W-:Y:S01]  /*13910*/  FMUL.FTZ R6, R31, c[0x0][0x320] ;  /* 0x0000c8001f067a20 */ /* 0x004fe20000410000 */
[----:B------:R-:W-:Y:S01]  /*13920*/  FMNMX.FTZ R2, R169, R4, !PT ;  /* 0x00000004a9027209 */ /* 0x000fe20007810000 */
[----:B------:R-:W-:Y:S01]  /*13930*/  MUFU.TANH R8, R8 ;  /* 0x0000000800087308 */ /* 0x000fe20000002400 */
[----:B----4-:R-:W-:Y:S02]  /*13940*/  FSEL R187, R13, -INF , P0 ;  /* 0xff8000000dbb7808 */ /* 0x010fe40000000000 */
[----:B------:R-:W-:Y:S02]  /*13950*/  FMNMX.FTZ R2, R170, R2, !PT ;  /* 0x00000002aa027209 */ /* 0x000fe40007810000 */
[----:B------:R-:W-:Y:S02]  /*13960*/  ISETP.GT.AND P0, PT, R0, 0x20, PT ;  /* 0x000000200000780c */ /* 0x000fe40003f04270 */
[----:B------:R-:W-:Y:S02]  /*13970*/  FMNMX.FTZ R2, R190, R2, !PT ;  /* 0x00000002be027209 */ /* 0x000fe40007810000 */
[----:B------:R-:W-:Y:S01]  /*13980*/  FSEL R214, R11, -INF , P1 ;  /* 0xff8000000bd67808 */ /* 0x000fe20000800000 */
[----:B------:R-:W2:Y:S01]  /*13990*/  MUFU.TANH R10, R6 ;  /* 0x00000006000a7308 */ /* 0x000ea20000002400 */
[----:B------:R-:W-:Y:S02]  /*139a0*/  FMNMX.FTZ R2, R187, R2, !PT ;  /* 0x00000002bb027209 */ /* 0x000fe40007810000 */
[----:B-1----:R-:W-:Y:S02]  /*139b0*/  FMNMX.FTZ R5, R26, R104, !PT ;  /* 0x000000681a057209 */ /* 0x002fe40007810000 */
[----:B-----5:R-:W-:Y:S02]  /*139c0*/  FSEL R191, R9, -INF , P3 ;  /* 0xff80000009bf7808 */ /* 0x020fe40001800000 */
[----:B------:R-:W-:Y:S02]  /*139d0*/  FMNMX.FTZ R5, R25, R5, !PT ;  /* 0x0000000519057209 */ /* 0x000fe40007810000 */
[----:B------:R-:W-:Y:S01]  /*139e0*/  FMNMX.FTZ R2, R191, R2, !PT ;  /* 0x00000002bf027209 */ /* 0x000fe20007810000 */
[----:B------:R1:W3:Y:S01]  /*139f0*/  MUFU.TANH R9, R7 ;  /* 0x0000000700097308 */ /* 0x0002e20000002400 */
[----:B------:R-:W-:Y:S02]  /*13a00*/  FMNMX.FTZ R5, R24, R5, !PT ;  /* 0x0000000518057209 */ /* 0x000fe40007810000 */
[----:B------:R-:W-:Y:S02]  /*13a10*/  ISETP.GT.AND P1, PT, R0, 0x21, PT ;  /* 0x000000210000780c */ /* 0x000fe40003f24270 */
[----:B------:R-:W-:Y:S02]  /*13a20*/  FMNMX.FTZ R5, R27, R5, !PT ;  /* 0x000000051b057209 */ /* 0x000fe40007810000 */
[----:B------:R-:W-:Y:S02]  /*13a30*/  FSEL R165, R154, -INF , P0 ;  /* 0xff8000009aa57808 */ /* 0x000fe40000000000 */
[----:B------:R-:W-:Y:S02]  /*13a40*/  FMNMX.FTZ R4, R160, R5, !PT ;  /* 0x00000005a0047209 */ /* 0x000fe40007810000 */
[----:B------:R-:W-:Y:S02]  /*13a50*/  FMNMX.FTZ R2, R214, R2, !PT ;  /* 0x00000002d6027209 */ /* 0x000fe40007810000 */
[----:B------:R-:W-:Y:S02]  /*13a60*/  FMNMX.FTZ R4, R161, R4, !PT ;  /* 0x00000004a1047209 */ /* 0x000fe40007810000 */
[----:B------:R-:W-:Y:S02]  /*13a70*/  ISETP.GT.AND P2, PT, R188, R238, PT ;  /* 0x000000eebc00720c */ /* 0x000fe40003f44270 */
[----:B------:R-:W-:Y:S02]  /*13a80*/  FMNMX.FTZ R4, R162, R4, !PT ;  /* 0x00000004a2047209 */ /* 0x000fe40007810000 */
[----:B------:R-:W-:Y:S02]  /*13a90*/  FSEL R166, R19, -INF , P1 ;  /* 0xff80000013a67808 */ /* 0x000fe40000800000 */
[----:B------:R-:W-:Y:S02]  /*13aa0*/  FMNMX.FTZ R4, R163, R4, !PT ;  /* 0x00000004a3047209 */ /* 0x000fe40007810000 */
[C---:B------:R-:W-:Y:S01]  /*13ab0*/  ISETP.GT.AND P0, PT, R0.reuse, 0x28, PT ;  /* 0x000000280000780c */ /* 0x040fe20003f04270 */
[----:B-1----:R-:W1:Y:S01]  /*13ac0*/  SHFL.BFLY PT, R7, R2, 0x2, 0x1f ;  /* 0x0c401f0002077f89 */ /* 0x002e6200000e0000 */
[----:B------:R-:W-:Y:S02]  /*13ad0*/  FMNMX.FTZ R4, R165, R4, !PT ;  /* 0x00000004a5047209 */ /* 0x000fe40007810000 */
[----:B------:R-:W-:Y:S02]  /*13ae0*/  FSEL R167, R15, -INF , P0 ;  /* 0xff8000000fa77808 */ /* 0x000fe40000000000 */
[----:B------:R-:W-:Y:S02]  /*13af0*/  ISETP.GT.AND P1, PT, R0, 0x29, PT ;  /* 0x000000290000780c */ /* 0x000fe40003f24270 */
[----:B------:R-:W-:Y:S02]  /*13b00*/  FMNMX.FTZ R4, R166, R4, !PT ;  /* 0x00000004a6047209 */ /* 0x000fe40007810000 */
[----:B------:R-:W-:Y:S02]  /*13b10*/  FSEL R178, R14, -INF , P1 ;  /* 0xff8000000eb27808 */ /* 0x000fe40000800000 */
[----:B------:R-:W-:Y:S02]  /*13b20*/  ISETP.GT.AND P0, PT, R0, 0x30, PT ;  /* 0x000000300000780c */ /* 0x000fe40003f04270 */
[----:B------:R-:W-:Y:S02]  /*13b30*/  FMNMX.FTZ R4, R167, R4, !PT ;  /* 0x00000004a7047209 */ /* 0x000fe40007810000 */
[----:B------:R-:W-:Y:S02]  /*13b40*/  FSEL R189, R12, -INF , P0 ;  /* 0xff8000000cbd7808 */ /* 0x000fe40000000000 */
[----:B------:R-:W-:Y:S02]  /*13b50*/  ISETP.GT.AND P3, PT, R0, 0x31, PT ;  /* 0x000000310000780c */ /* 0x000fe40003f64270 */
[----:B------:R-:W-:Y:S02]  /*13b60*/  FMNMX.FTZ R4, R178, R4, !PT ;  /* 0x00000004b2047209 */ /* 0x000fe40007810000 */
[----:B------:R-:W-:Y:S02]  /*13b70*/  @P2 SHF.R.S32.HI R6, RZ, 0x1f, R213 ;  /* 0x0000001fff062819 */ /* 0x000fe400000114d5 */
[----:B--2---:R-:W-:Y:S02]  /*13b80*/  FSEL R215, R10, -INF , P3 ;  /* 0xff8000000ad77808 */ /* 0x004fe40001800000 */
[----:B------:R-:W-:Y:S01]  /*13b90*/  ISETP.GT.AND P1, PT, R0, 0x38, PT ;  /* 0x000000380000780c */ /* 0x000fe20003f24270 */
[----:B------:R-:W-:Y:S01]  /*13ba0*/  @P2 IMAD R6, R6, c[0x0][0x1e0], RZ ;  /* 0x0000780006062a24 */ /* 0x000fe200078e02ff */
[----:B------:R-:W-:Y:S02]  /*13bb0*/  ISETP.GT.AND P0, PT, R0, 0x39, PT ;  /* 0x000000390000780c */ /* 0x000fe40003f04270 */
[----:B------:R-:W-:Y:S01]  /*13bc0*/  FMNMX.FTZ R0, R189, R4, !PT ;  /* 0x00000004bd007209 */ /* 0x000fe20007810000 */
[----:B------:R-:W-:Y:S01]  /*13bd0*/  @P2 IMAD.WIDE.U32 R4, R213, c[0x0][0x1e0], RZ ;  /* 0x00007800d5042a25 */ /* 0x000fe200078e00ff */
[----:B---3--:R-:W-:Y:S02]  /*13be0*/  FSEL R216, R9, -INF , P1 ;  /* 0xff80000009d87808 */ /* 0x008fe40000800000 */
[----:B------:R-:W-:Y:S01]  /*13bf0*/  FMNMX.FTZ R0, R215, R0, !PT ;  /* 0x00000000d7007209 */ /* 0x000fe20007810000 */
[----:B------:R-:W-:Y:S01]  /*13c00*/  @P2 IMAD R6, R213, c[0x0][0x1e4], R6 ;  /* 0x00007900d5062a24 */ /* 0x000fe200078e0206 */
[----:B------:R-:W-:Y:S02]  /*13c10*/  FSEL R105, R8, -INF , P0 ;  /* 0xff80000008697808 */ /* 0x000fe40000000000 */
[----:B------:R-:W-:Y:S02]  /*13c20*/  FMNMX.FTZ R0, R216, R0, !PT ;  /* 0x00000000d8007209 */ /* 0x000fe40007810000 */
[----:B-1----:R-:W-:Y:S02]  /*13c30*/  FMNMX.FTZ R9, R2, R7, !PT ;  /* 0x0000000702097209 */ /* 0x002fe40007810000 */
[----:B------:R-:W-:Y:S02]  /*13c40*/  @P2 IADD3 R2, R5, R6, RZ ;  /* 0x0000000605022210 */ /* 0x000fe40007ffe0ff */
[----:B------:R-:W-:Y:S01]  /*13c50*/  FMNMX.FTZ R0, R105, R0, !PT ;  /* 0x0000000069007209 */ /* 0x000fe20007810000 */
[----:B------:R-:W1:Y:S01]  /*13c60*/  SHFL.BFLY PT, R17, R9, 0x1, 0x1f ;  /* 0x0c201f0009117f89 */ /* 0x000e6200000e0000 */
[C---:B------:R-:W-:Y:S02]  /*13c70*/  @P2 SHF.L.U32 R5, R4.reuse, 0x6, RZ ;  /* 0x0000000604052819 */ /* 0x040fe400000006ff */
[----:B------:R-:W-:Y:S02]  /*13c80*/  @P2 SHF.L.U64.HI R4, R4, 0x6, R2 ;  /* 0x0000000604042819 */ /* 0x000fe40000010202 */
[----:B------:R-:W-:Y:S02]  /*13c90*/  @P2 MOV R6, c[0x0][0x1e0] ;  /* 0x0000780000062a02 */ /* 0x000fe40000000f00 */
[C---:B------:R-:W-:Y:S01]  /*13ca0*/  @P2 IADD3 R8, P1, R5.reuse, R226, RZ ;  /* 0x000000e205082210 */ /* 0x040fe20007f3e0ff */
[----:B------:R-:W2:Y:S01]  /*13cb0*/  SHFL.BFLY PT, R2, R0, 0x2, 0x1f ;  /* 0x0c401f0000027f89 */ /* 0x000ea200000e0000 */
[----:B------:R-:W-:Y:S02]  /*13cc0*/  @P2 MOV R10, c[0x0][0x1e4] ;  /* 0x00007900000a2a02 */ /* 0x000fe40000000f00 */
[----:B------:R-:W-:Y:S02]  /*13cd0*/  @P2 LEA R7, P0, R6, R5, 0x5 ;  /* 0x0000000506072211 */ /* 0x000fe400078028ff */
[----:B------:R-:W-:Y:S02]  /*13ce0*/  @P2 IADD3.X R11, R4, R232, RZ, P1, !PT ;  /* 0x000000e8040b2210 */ /* 0x000fe40000ffe4ff */
[----:B------:R-:W-:Y:S02]  /*13cf0*/  @P2 LEA R18, P1, R8, c[0x0][0x1c8], 0x1 ;  /* 0x0000720008122a11 */ /* 0x000fe400078208ff */
[----:B------:R-:W-:Y:S02]  /*13d00*/  @P2 LEA.HI.X R6, R6, R4, R10, 0x5, P0 ;  /* 0x0000000406062211 */ /* 0x000fe400000f2c0a */
[----:B------:R-:W-:Y:S02]  /*13d10*/  @P2 IADD3 R10, P0, R226, 0x40, RZ ;  /* 0x00000040e20a2810 */ /* 0x000fe40007f1e0ff */
[----:B------:R-:W-:Y:S02]  /*13d20*/  @P2 LEA.HI.X R19, R8, c[0x0][0x1cc], R11, 0x1, P1 ;  /* 0x0000730008132a11 */ /* 0x000fe400008f0c0b */
[----:B------:R-:W-:Y:S02]  /*13d30*/  @P2 IADD3.X R12, RZ, R232, RZ, P0, !PT ;  /* 0x000000e8ff0c2210 */ /* 0x000fe400007fe4ff */
[----:B------:R-:W-:Y:S01]  /*13d40*/  @P2 IADD3 R8, P1, R5, R10, RZ ;  /* 0x0000000a05082210 */ /* 0x000fe20007f3e0ff */
[----:B------:R3:W-:Y:S01]  /*13d50*/  @P2 LDGSTS.E.BYPASS.LTC128B.128 [R212+0x6100], [R18.64], !P4 ;  /* 0x0610000012d42fae */ /* 0x0007e2000e101d46 */
[----:B------:R-:W-:Y:S02]  /*13d60*/  @P2 IADD3 R11, P3, R226, 0x80, RZ ;  /* 0x00000080e20b2810 */ /* 0x000fe40007f7e0ff */
[----:B-1----:R-:W-:Y:S02]  /*13d70*/  FMNMX.FTZ R101, R9, R17, !PT ;  /* 0x0000001109657209 */ /* 0x002fe40007810000 */
[----:B------:R-:W-:Y:S01]  /*13d80*/  @P2 IADD3.X R15, R4, R12, RZ, P1, !PT ;  /* 0x0000000c040f2210 */ /* 0x000fe20000ffe4ff */
[----:B------:R-:W-:Y:S01]  /*13d90*/  @P2 IMAD.X R13, RZ, RZ, R232, P3 ;  /* 0x000000ffff0d2224 */ /* 0x000fe200018e06e8 */
[----:B--2---:R-:W-:Y:S02]  /*13da0*/  FMNMX.FTZ R0, R0, R2, !PT ;  /* 0x0000000200007209 */ /* 0x004fe40007810000 */
[C---:B------:R-:W-:Y:S02]  /*13db0*/  @P2 LEA R16, P1, R8.reuse, c[0x0][0x1c8], 0x1 ;  /* 0x0000720008102a11 */ /* 0x040fe400078208ff */
[----:B------:R-:W-:Y:S01]  /*13dc0*/  @P2 IADD3 R5, P0, R5, R11, RZ ;  /* 0x0000000b05052210 */ /* 0x000fe20007f1e0ff */
[----:B------:R-:W1:Y:S01]  /*13dd0*/  SHFL.BFLY PT, R2, R0, 0x1, 0x1f ;  /* 0x0c201f0000027f89 */ /* 0x000e6200000e0000 */
[----:B------:R-:W-:Y:S01]  /*13de0*/  @P2 LEA.HI.X R17, R8, c[0x0][0x1cc], R15, 0x1, P1 ;  /* 0x0000730008112a11 */ /* 0x000fe200008f0c0f */
[C---:B------:R-:W-:Y:S01]  /*13df0*/  FMUL.FTZ R8, R101.reuse, c[0x0][0x2d0] ;  /* 0x0000b40065087a20 */ /* 0x040fe20000410000 */
[----:B------:R-:W-:Y:S02]  /*13e00*/  FSETP.NEU.FTZ.AND P1, PT, R101, -INF , PT ;  /* 0xff8000006500780b */ /* 0x000fe40003f3d000 */
[----:B------:R-:W-:Y:S02]  /*13e10*/  @P2 IADD3.X R4, R4, R13, RZ, P0, !PT ;  /* 0x0000000d04042210 */ /* 0x000fe400007fe4ff */
[C---:B------:R-:W-:Y:S01]  /*13e20*/  @P2 LEA R14, P0, R5.reuse, c[0x0][0x1c8], 0x1 ;  /* 0x00007200050e2a11 */ /* 0x040fe200078008ff */
[----:B------:R2:W-:Y:S01]  /*13e30*/  @P2 LDGSTS.E.BYPASS.LTC128B.128 [R212+0x8100], [R16.64], !P6 ;  /* 0x0810000010d42fae */ /* 0x0005e2000f101d46 */
[----:B------:R-:W-:Y:S02]  /*13e40*/  FSEL R140, R8, RZ, P1 ;  /* 0x000000ff088c7208 */ /* 0x000fe40000800000 */
[----:B------:R-:W-:Y:S02]  /*13e50*/  @P2 LEA.HI.X R15, R5, c[0x0][0x1cc], R4, 0x1, P0 ;  /* 0x00007300050f2a11 */ /* 0x000fe400000f0c04 */
[C---:B------:R-:W-:Y:S01]  /*13e60*/  @P2 IADD3 R4, P0, R7.reuse, R10, RZ ;  /* 0x0000000a07042210 */ /* 0x040fe20007f1e0ff */
[--C-:B------:R-:W-:Y:S02]  /*13e70*/  FFMA.FTZ R8, R20, c[0x0][0x2d0], -R140.reuse ;  /* 0x0000b40014087a23 */ /* 0x100fe4000001088c */
[----:B------:R4:W-:Y:S01]  /*13e80*/  @P2 LDGSTS.E.BYPASS.LTC128B.128 [R212+0xa100], [R14.64], !P5 ;  /* 0x0a1000000ed42fae */ /* 0x0009e2000e901d46 */
[C---:B------:R-:W-:Y:S01]  /*13e90*/  @P2 IADD3.X R10, R6.reuse, R12, RZ, P0, !PT ;  /* 0x0000000c060a2210 */ /* 0x040fe200007fe4ff */
[----:B------:R5:W-:Y:S01]  /*13ea0*/  MUFU.EX2 R223, R8 ;  /* 0x0000000800df7308 */ /* 0x000be20000000800 */
[C---:B------:R-:W-:Y:S04]  /*13eb0*/  @P2 IADD3 R5, P0, R7.reuse, R11, RZ ;  /* 0x0000000b07052210 */ /* 0x040fe80007f1e0ff */
[----:B------:R-:W-:Y:S02]  /*13ec0*/  @P2 IADD3.X R11, R6, R13, RZ, P0, !PT ;  /* 0x0000000d060b2210 */ /* 0x000fe400007fe4ff */
[----:B-1----:R-:W-:Y:S01]  /*13ed0*/  FMNMX.FTZ R100, R0, R2, !PT ;  /* 0x0000000200647209 */ /* 0x002fe20007810000 */
[--C-:B------:R-:W-:Y:S01]  /*13ee0*/  FFMA.FTZ R0, R22, c[0x0][0x2d0], -R140.reuse ;  /* 0x0000b40016007a23 */ /* 0x100fe2000001088c */
[----:B------:R-:W-:Y:S03]  /*13ef0*/  @P2 IADD3 R7, P0, R7, R226, RZ ;  /* 0x000000e207072210 */ /* 0x000fe60007f1e0ff */
[----:B------:R1:W-:Y:S01]  /*13f00*/  MUFU.EX2 R222, R0 ;  /* 0x0000000000de7308 */ /* 0x0003e20000000800 */
[----:B------:R-:W-:Y:S01]  /*13f10*/  @P2 IADD3.X R9, R6, R232, RZ, P0, !PT ;  /* 0x000000e806092210 */ /* 0x000fe200007fe4ff */
[----:B------:R-:W-:Y:S01]  /*13f20*/  FMUL.FTZ R2, R100, c[0x0][0x2d0] ;  /* 0x0000b40064027a20 */ /* 0x000fe20000410000 */
[C---:B------:R-:W-:Y:S04]  /*13f30*/  @P2 LEA R6, P0, R7.reuse, c[0x0][0x1c8], 0x1 ;  /* 0x0000720007062a11 */ /* 0x040fe800078008ff */
[----:B------:R-:W-:Y:S01]  /*13f40*/  @P2 LEA.HI.X R7, R7, c[0x0][0x1cc], R9, 0x1, P0 ;  /* 0x0000730007072a11 */ /* 0x000fe200000f0c09 */
[--C-:B------:R-:W-:Y:S04]  /*13f50*/  FFMA.FTZ R9, R21, c[0x0][0x2d0], -R140.reuse ;  /* 0x0000b40015097a23 */ /* 0x100fe8000001088c */
[----:B------:R2:W2:Y:S01]  /*13f60*/  MUFU.EX2 R224, R9 ;  /* 0x0000000900e07308 */ /* 0x0004a20000000800 */
[C---:B-----5:R-:W-:Y:S01]  /*13f70*/  @P2 LEA R8, P0, R4.reuse, c[0x0][0x1c8], 0x1 ;  /* 0x0000720004082a11 */ /* 0x060fe200078008ff */
[----:B------:R5:W-:Y:S01]  /*13f80*/  @P2 LDGSTS.E.BYPASS.LTC128B.128 [R212+0x7100], [R6.64], !P4 ;  /* 0x0710000006d42fae */ /* 0x000be2000e101d46 */
[----:B-1----:R-:W-:Y:S07]  /*13f90*/  FFMA.FTZ R0, R23, c[0x0][0x2d0], -R140 ;  /* 0x0000b40017007a23 */ /* 0x002fee000001088c */
[----:B------:R-:W1:Y:S01]  /*13fa0*/  MUFU.EX2 R221, R0 ;  /* 0x0000000000dd7308 */ /* 0x000e620000000800 */
[----:B--2---:R-:W-:Y:S02]  /*13fb0*/  @P2 LEA.HI.X R9, R4, c[0x0][0x1cc], R10, 0x1, P0 ;  /* 0x0000730004092a11 */ /* 0x004fe400000f0c0a */
[C---:B------:R-:W-:Y:S02]  /*13fc0*/  @P2 LEA R4, P0, R5.reuse, c[0x0][0x1c8], 0x1 ;  /* 0x0000720005042a11 */ /* 0x040fe400078008ff */
[----:B------:R-:W-:Y:S01]  /*13fd0*/  F2FP.BF16.PACK_AB R152, R224, R223 ;  /* 0x000000dfe098723e */ /* 0x000fe200000010ff */
[----:B------:R2:W-:Y:S01]  /*13fe0*/  @P2 LDGSTS.E.BYPASS.LTC128B.128 [R212+0x9100], [R8.64], !P6 ;  /* 0x0910000008d42fae */ /* 0x0005e2000f101d46 */
[----:B------:R-:W-:Y:S02]  /*13ff0*/  @P2 LEA.HI.X R5, R5, c[0x0][0x1cc], R11, 0x1, P0 ;  /* 0x0000730005052a11 */ /* 0x000fe400000f0c0b */
[----:B------:R-:W-:Y:S04]  /*14000*/  FSETP.NEU.FTZ.AND P0, PT, R100, -INF , PT ;  /* 0xff8000006400780b */ /* 0x000fe80003f1d000 */
[----:B------:R-:W-:Y:S01]  /*14010*/  FSEL R141, R2, RZ, P0 ;  /* 0x000000ff028d7208 */ /* 0x000fe20000000000 */
[----:B------:R2:W-:Y:S01]  /*14020*/  @P2 LDGSTS.E.BYPASS.LTC128B.128 [R212+0xb100], [R4.64], !P5 ;  /* 0x0b10000004d42fae */ /* 0x0005e2000e901d46 */
[----:B-1----:R-:W-:Y:S03]  /*14030*/  F2FP.BF16.PACK_AB R154, R221, R222 ;  /* 0x000000dedd9a723e */ /* 0x002fe600000010ff */
[--C-:B------:R-:W-:Y:S02]  /*14040*/  FFMA.FTZ R0, R26, c[0x0][0x2d0], -R141.reuse ;  /* 0x0000b4001a007a23 */ /* 0x100fe4000001088d */
[--C-:B------:R-:W-:Y:S02]  /*14050*/  FFMA.FTZ R2, R27, c[0x0][0x2d0], -R141.reuse ;  /* 0x0000b4001b027a23 */ /* 0x100fe4000001088d */
[----:B------:R1:W-:Y:S01]  /*14060*/  MUFU.EX2 R218, R0 ;  /* 0x0000000000da7308 */ /* 0x0003e20000000800 */
[----:B----4-:R-:W4:Y:S08]  /*14070*/  LDSM.16.MT88.4 R12, [R150] ;  /* 0x00000000960c783b */ /* 0x010f300000004200 */
[----:B------:R-:W2:Y:S01]  /*14080*/  LDSM.16.MT88.4 R20, [R151] ;  /* 0x000000009714783b */ /* 0x000ea20000004200 */
[----:B------:R3:W-:Y:S07]  /*14090*/  MUFU.EX2 R217, R2 ;  /* 0x0000000200d97308 */ /* 0x0007ee0000000800 */
[----:B------:R-:W2:Y:S01]  /*140a0*/  LDSM.16.MT88.4 R28, [R194] ;  /* 0x00000000c21c783b */ /* 0x000ea20000004200 */
[--C-:B-1----:R-:W-:Y:S07]  /*140b0*/  FFMA.FTZ R0, R25, c[0x0][0x2d0], -R141.reuse ;  /* 0x0000b40019007a23 */ /* 0x102fee000001088d */
[----:B------:R-:W0:Y:S01]  /*140c0*/  LDGDEPBAR ;  /* 0x00000000000079af */ /* 0x000e220000000000 */
[----:B------:R1:W1:Y:S01]  /*140d0*/  MUFU.EX2 R220, R0 ;  /* 0x0000000000dc7308 */ /* 0x0002620000000800 */
[----:B---3--:R-:W-:Y:S02]  /*140e0*/  FSEL R2, R100, RZ, P0 ;  /* 0x000000ff64027208 */ /* 0x008fe40000000000 */
[----:B------:R-:W-:Y:S02]  /*140f0*/  ISETP.GT.AND P0, PT, R188, R225, PT ;  /* 0x000000e1bc00720c */ /* 0x000fe40003f04270 */
[----:B------:R-:W-:Y:S01]  /*14100*/  MOV R188, R213 ;  /* 0x000000d500bc7202 */ /* 0x000fe20000000f00 */
[----:B-1----:R-:W-:Y:S01]  /*14110*/  FFMA.FTZ R0, R24, c[0x0][0x2d0], -R141 ;  /* 0x0000b40018007a23 */ /* 0x002fe2000001088d */
[----:B------:R-:W-:Y:S03]  /*14120*/  F2FP.BF16.PACK_AB R153, R220, R218 ;  /* 0x000000dadc99723e */ /* 0x000fe600000010ff */
[----:B------:R1:W3:Y:S02]  /*14130*/  MUFU.EX2 R219, R0 ;  /* 0x0000000000db7308 */ /* 0x0002e40000000800 */
[----:B-1----:R-:W-:Y:S02]  /*14140*/  FSEL R0, R101, RZ, P1 ;  /* 0x000000ff65007208 */ /* 0x002fe40000800000 */
[----:B---3--:R-:W-:Y:S03]  /*14150*/  F2FP.BF16.PACK_AB R155, R217, R219 ;  /* 0x000000dbd99b723e */ /* 0x008fe600000010ff */
[----:B------:R-:W-:Y:S04]  /*14160*/  FADD.FTZ R0, -R0, R3 ;  /* 0x0000000300007221 */ /* 0x000fe80000010100 */
[----:B------:R-:W-:Y:S04]  /*14170*/  FMUL.FTZ R0, R0, c[0x0][0x2d0] ;  /* 0x0000b40000007a20 */ /* 0x000fe80000410000 */
[----:B------:R1:W2:Y:S02]  /*14180*/  MUFU.EX2 R3, R0 ;  /* 0x0000000000037308 */ /* 0x0002a40000000800 */
[----:B-1----:R-:W-:Y:S02]  /*14190*/  FADD.FTZ R0, -R2, R104 ;  /* 0x0000006802007221 */ /* 0x002fe40000010100 */
[C---:B--2---:R-:W-:Y:S02]  /*141a0*/  FMUL.FTZ R4, R3.reuse, R108 ;  /* 0x0000006c03047220 */ /* 0x044fe40000410000 */
[----:B------:R-:W-:Y:S02]  /*141b0*/  FMUL.FTZ R0, R0, c[0x0][0x2d0] ;  /* 0x0000b40000007a20 */ /* 0x000fe40000410000 */
[C---:B------:R-:W-:Y:S02]  /*141c0*/  FMUL.FTZ R5, R3.reuse, R109 ;  /* 0x0000006d03057220 */ /* 0x040fe40000410000 */
[C---:B------:R-:W-:Y:S02]  /*141d0*/  FMUL.FTZ R8, R3.reuse, R112 ;  /* 0x0000007003087220 */ /* 0x040fe40000410000 */
[----:B------:R-:W5:Y:S01]  /*141e0*/  MUFU.EX2 R0, R0 ;  /* 0x0000000000007308 */ /* 0x000f620000000800 */
[C---:B------:R-:W-:Y:S02]  /*141f0*/  FMUL.FTZ R9, R3.reuse, R113 ;  /* 0x0000007103097220 */ /* 0x040fe40000410000 */
[--C-:B------:R-:W-:Y:S02]  /*14200*/  FFMA.FTZ R2, R156, c[0x0][0x2d0], -R140.reuse ;  /* 0x0000b4009c027a23 */ /* 0x100fe4000001088c */
        /* <DEDUP_REMOVED lines=8> */
[C---:B------:R-:W-:Y:S02]  /*14290*/  FMUL.FTZ R37, R3.reuse, R37 ;  /* 0x0000002503257220 */ /* 0x040fe40000410000 */
[C---:B------:R-:W-:Y:S02]  /*142a0*/  FMUL.FTZ R40, R3.reuse, R40 ;  /* 0x0000002803287220 */ /* 0x040fe40000410000 */
[C---:B------:R-:W-:Y:S02]  /*142b0*/  FMUL.FTZ R41, R3.reuse, R41 ;  /* 0x0000002903297220 */ /* 0x040fe40000410000 */
[C---:B-----5:R-:W-:Y:S02]  /*142c0*/  FMUL.FTZ R6, R0.reuse, R110 ;  /* 0x0000006e00067220 */ /* 0x060fe40000410000 */
[C---:B------:R-:W-:Y:S02]  /*142d0*/  FMUL.FTZ R7, R0.reuse, R111 ;  /* 0x0000006f00077220 */ /* 0x040fe40000410000 */
[----:B------:R-:W2:Y:S01]  /*142e0*/  LDSM.16.MT88.4 R108, [R193] ;  /* 0x00000000c16c783b */ /* 0x000ea20000004200 */
[C---:B------:R-:W-:Y:S02]  /*142f0*/  FMUL.FTZ R10, R0.reuse, R114 ;  /* 0x00000072000a7220 */ /* 0x040fe40000410000 */
[C---:B------:R-:W-:Y:S02]  /*14300*/  FMUL.FTZ R11, R0.reuse, R115 ;  /* 0x00000073000b7220 */ /* 0x040fe40000410000 */
[C---:B----4-:R-:W-:Y:S03]  /*14310*/  HMMA.16816.F32.BF16 R4, R152.reuse, R12, R4 ;  /* 0x0000000c9804723c */ /* 0x050fe60000041804 */
[----:B------:R-:W3:Y:S02]  /*14320*/  LDSM.16.MT88.4 R112, [R150+0x2000] ;  /* 0x002000009670783b */ /* 0x000ee40000004200 */
[C---:B------:R-:W-:Y:S02]  /*14330*/  FMUL.FTZ R18, R0.reuse, R122 ;  /* 0x0000007a00127220 */ /* 0x040fe40000410000 */
[C---:B------:R-:W-:Y:S01]  /*14340*/  FMUL.FTZ R12, R3.reuse, R116 ;  /* 0x00000074030c7220 */ /* 0x040fe20000410000 */
[C---:B------:R-:W-:Y:S04]  /*14350*/  HMMA.16816.F32.BF16 R8, R152.reuse, R14, R8 ;  /* 0x0000000e9808723c */ /* 0x040fe80000041808 */
[----:B------:R-:W-:Y:S02]  /*14360*/  FMUL.FTZ R13, R3, R117 ;  /* 0x00000075030d7220 */ /* 0x000fe40000410000 */
[C---:B------:R-:W-:Y:S02]  /*14370*/  FMUL.FTZ R19, R0.reuse, R123 ;  /* 0x0000007b00137220 */ /* 0x040fe40000410000 */
[C---:B------:R-:W-:Y:S01]  /*14380*/  FMUL.FTZ R14, R0.reuse, R118 ;  /* 0x00000076000e7220 */ /* 0x040fe20000410000 */
[----:B------:R-:W-:Y:S03]  /*14390*/  LDSM.16.MT88.4 R120, [R194+0x800] ;  /* 0x00080000c278783b */ /* 0x000fe60000004200 */
[C---:B------:R-:W-:Y:S02]  /*143a0*/  FMUL.FTZ R15, R0.reuse, R119 ;  /* 0x00000077000f7220 */ /* 0x040fe40000410000 */
[--C-:B-1----:R-:W-:Y:S02]  /*143b0*/  FFMA.FTZ R2, R157, c[0x0][0x2d0], -R140.reuse ;  /* 0x0000b4009d027a23 */ /* 0x102fe4000001088c */
[C---:B------:R-:W-:Y:S01]  /*143c0*/  FMUL.FTZ R26, R0.reuse, R130 ;  /* 0x00000082001a7220 */ /* 0x040fe20000410000 */
[----:B------:R-:W1:Y:S01]  /*143d0*/  LDSM.16.MT88.4 R116, [R151+0x2000] ;  /* 0x002000009774783b */ /* 0x000e620000004200 */
[C---:B------:R-:W-:Y:S01]  /*143e0*/  FMUL.FTZ R27, R0.reuse, R131 ;  /* 0x00000083001b7220 */ /* 0x040fe20000410000 */
[C---:B------:R-:W-:Y:S01]  /*143f0*/  HMMA.16816.F32.BF16 R12, R152.reuse, R20, R12 ;  /* 0x00000014980c723c */ /* 0x040fe2000004180c */
[----:B------:R4:W5:Y:S02]  /*14400*/  MUFU.EX2 R185, R2 ;  /* 0x0000000200b97308 */ /* 0x0009640000000800 */
[C---:B------:R-:W-:Y:S02]  /*14410*/  FMUL.FTZ R34, R0.reuse, R138 ;  /* 0x0000008a00227220 */ /* 0x040fe40000410000 */
[C---:B------:R-:W-:Y:S01]  /*14420*/  FMUL.FTZ R35, R0.reuse, R139 ;  /* 0x0000008b00237220 */ /* 0x040fe20000410000 */
[----:B------:R-:W-:Y:S01]  /*14430*/  LDSM.16.MT88.4 R128, [R150+0x2800] ;  /* 0x002800009680783b */ /* 0x000fe20000004200 */
[C---:B------:R-:W-:Y:S01]  /*14440*/  FMUL.FTZ R20, R3.reuse, R124 ;  /* 0x0000007c03147220 */ /* 0x040fe20000410000 */
[C---:B------:R-:W-:Y:S04]  /*14450*/  HMMA.16816.F32.BF16 R16, R152.reuse, R22, R16 ;  /* 0x000000169810723c */ /* 0x040fe80000041810 */
[C---:B------:R-:W-:Y:S02]  /*14460*/  FMUL.FTZ R21, R3.reuse, R125 ;  /* 0x0000007d03157220 */ /* 0x040fe40000410000 */
[C---:B------:R-:W-:Y:S01]  /*14470*/  FMUL.FTZ R38, R0.reuse, R38 ;  /* 0x0000002600267220 */ /* 0x040fe20000410000 */
[----:B------:R-:W-:Y:S01]  /*14480*/  LDSM.16.MT88.4 R136, [R194+0x2800] ;  /* 0x00280000c288783b */ /* 0x000fe20000004200 */
[C---:B------:R-:W-:Y:S04]  /*14490*/  FMUL.FTZ R22, R0.reuse, R126 ;  /* 0x0000007e00167220 */ /* 0x040fe80000410000 */
[C---:B------:R-:W-:Y:S02]  /*144a0*/  FMUL.FTZ R23, R0.reuse, R127 ;  /* 0x0000007f00177220 */ /* 0x040fe40000410000 */
[C---:B------:R-:W-:Y:S01]  /*144b0*/  FMUL.FTZ R39, R0.reuse, R39 ;  /* 0x0000002700277220 */ /* 0x040fe20000410000 */
[----:B------:R-:W-:Y:S01]  /*144c0*/  LDSM.16.MT88.4 R124, [R193+0x800] ;  /* 0x00080000c17c783b */ /* 0x000fe20000004200 */
[----:B------:R-:W-:Y:S02]  /*144d0*/  FMUL.FTZ R42, R0, R42 ;  /* 0x0000002a002a7220 */ /* 0x000fe40000410000 */
[--C-:B----4-:R-:W-:Y:S01]  /*144e0*/  FFMA.FTZ R2, R158, c[0x0][0x2d0], -R140.reuse ;  /* 0x0000b4009e027a23 */ /* 0x110fe2000001088c */
[C---:B------:R-:W-:Y:S03]  /*144f0*/  HMMA.16816.F32.BF16 R20, R152.reuse, R28, R20 ;  /* 0x0000001c9814723c */ /* 0x040fe60000041814 */
[----:B------:R4:W-:Y:S01]  /*14500*/  MUFU.EX2 R184, R2 ;  /* 0x0000000200b87308 */ /* 0x0009e20000000800 */
[C---:B------:R-:W-:Y:S02]  /*14510*/  FMUL.FTZ R43, R0.reuse, R43 ;  /* 0x0000002b002b7220 */ /* 0x040fe40000410000 */
[C---:B------:R-:W-:Y:S02]  /*14520*/  FMUL.FTZ R44, R3.reuse, R44 ;  /* 0x0000002c032c7220 */ /* 0x040fe40000410000 */
[C---:B------:R-:W-:Y:S04]  /*14530*/  HMMA.16816.F32.BF16 R24, R152.reuse, R30, R24 ;  /* 0x0000001e9818723c */ /* 0x040fe80000041818 */
[C---:B------:R-:W-:Y:S02]  /*14540*/  FMUL.FTZ R28, R3.reuse, R132 ;  /* 0x00000084031c7220 */ /* 0x040fe40000410000 */
[C---:B------:R-:W-:Y:S02]  /*14550*/  FMUL.FTZ R29, R3.reuse, R133 ;  /* 0x00000085031d7220 */ /* 0x040fe40000410000 */
[C---:B------:R-:W-:Y:S04]  /*14560*/  FMUL.FTZ R30, R0.reuse, R134 ;  /* 0x00000086001e7220 */ /* 0x040fe80000410000 */
[C---:B------:R-:W-:Y:S02]  /*14570*/  FMUL.FTZ R31, R0.reuse, R135 ;  /* 0x00000087001f7220 */ /* 0x040fe40000410000 */
[----:B------:R-:W-:Y:S01]  /*14580*/  LDSM.16.MT88.4 R132, [R151+0x2800] ;  /* 0x002800009784783b */ /* 0x000fe20000004200 */
[----:B------:R-:W-:Y:S02]  /*14590*/  FMUL.FTZ R45, R3, R45 ;  /* 0x0000002d032d7220 */ /* 0x000fe40000410000 */
[C---:B------:R-:W-:Y:S02]  /*145a0*/  FMUL.FTZ R46, R0.reuse, R46 ;  /* 0x0000002e002e7220 */ /* 0x040fe40000410000 */
[C---:B--2---:R-:W-:Y:S03]  /*145b0*/  HMMA.16816.F32.BF16 R28, R152.reuse, R108, R28 ;  /* 0x0000006c981c723c */ /* 0x044fe6000004181c */
[--C-:B----4-:R-:W-:Y:S02]  /*145c0*/  FFMA.FTZ R2, R159, c[0x0][0x2d0], -R140.reuse ;  /* 0x0000b4009f027a23 */ /* 0x110fe4000001088c */
[----:B------:R-:W-:Y:S01]  /*145d0*/  LDSM.16.MT88.4 R156, [R150+0x3800] ;  /* 0x00380000969c783b */ /* 0x000fe20000004200 */
[C---:B------:R-:W-:Y:S01]  /*145e0*/  FMUL.FTZ R47, R0.reuse, R47 ;  /* 0x0000002f002f7220 */ /* 0x040fe20000410000 */
[----:B------:R2:W-:Y:S01]  /*145f0*/  MUFU.EX2 R183, R2 ;  /* 0x0000000200b77308 */ /* 0x0005e20000000800 */
[C---:B------:R-:W-:Y:S04]  /*14600*/  HMMA.16816.F32.BF16 R32, R152.reuse, R110, R32 ;  /* 0x0000006e9820723c */ /* 0x040fe80000041820 */
[C---:B------:R-:W-:Y:S01]  /*14610*/  FMUL.FTZ R48, R3.reuse, R48 ;  /* 0x0000003003307220 */ /* 0x040fe20000410000 */
[----:B------:R-:W4:Y:S01]  /*14620*/  LDSM.16.MT88.4 R108, [R194+0x2000] ;  /* 0x00200000c26c783b */ /* 0x000f220000004200 */
[C---:B------:R-:W-:Y:S02]  /*14630*/  FMUL.FTZ R49, R3.reuse, R49 ;  /* 0x0000003103317220 */ /* 0x040fe40000410000 */
[C---:B---3--:R-:W-:Y:S04]  /*14640*/  HMMA.16816.F32.BF16 R36, R152.reuse, R112, R36 ;  /* 0x000000709824723c */ /* 0x048fe80000041824 */
[C---:B------:R-:W-:Y:S02]  /*14650*/  FMUL.FTZ R50, R0.reuse, R50 ;  /* 0x0000003200327220 */ /* 0x040fe40000410000 */
[----:B------:R-:W-:Y:S02]  /*14660*/  FMUL.FTZ R51, R0, R51 ;  /* 0x0000003300337220 */ /* 0x000fe40000410000 */
[C---:B------:R-:W-:Y:S01]  /*14670*/  HMMA.16816.F32.BF16 R40, R152.reuse, R114, R40 ;  /* 0x000000729828723c */ /* 0x040fe20000041828 */
[----:B------:R-:W3:Y:S03]  /*14680*/  LDSM.16.MT88.4 R112, [R193+0x2000] ;  /* 0x00200000c170783b */ /* 0x000ee60000004200 */
[C---:B------:R-:W-:Y:S02]  /*14690*/  FMUL.FTZ R52, R3.reuse, R52 ;  /* 0x0000003403347220 */ /* 0x040fe40000410000 */
[C---:B------:R-:W-:Y:S02]  /*146a0*/  FMUL.FTZ R53, R3.reuse, R53 ;  /* 0x0000003503357220 */ /* 0x040fe40000410000 */
[C---:B-1----:R-:W-:Y:S04]  /*146b0*/  HMMA.16816.F32.BF16 R44, R152.reuse, R116, R44 ;  /* 0x00000074982c723c */ /* 0x042fe8000004182c */
[--C-:B--2---:R-:W-:Y:S02]  /*146c0*/  FFMA.FTZ R2, R160, c[0x0][0x2d0], -R141.reuse ;  /* 0x0000b400a0027a23 */ /* 0x104fe4000001088d */
[C---:B------:R-:W-:Y:S02]  /*146d0*/  FMUL.FTZ R54, R0.reuse, R54 ;  /* 0x0000003600367220 */ /* 0x040fe40000410000 */
[C---:B------:R-:W-:Y:S01]  /*146e0*/  HMMA.16816.F32.BF16 R48, R152.reuse, R118, R48 ;  /* 0x000000769830723c */ /* 0x040fe20000041830 */
[----:B------:R-:W1:Y:S01]  /*146f0*/  LDSM.16.MT88.4 R116, [R150+0x4000] ;  /* 0x004000009674783b */ /* 0x000e620000004200 */
[----:B------:R2:W-:Y:S02]  /*14700*/  MUFU.EX2 R182, R2 ;  /* 0x0000000200b67308 */ /* 0x0005e40000000800 */
[C---:B------:R-:W-:Y:S02]  /*14710*/  FMUL.FTZ R55, R0.reuse, R55 ;  /* 0x0000003700377220 */ /* 0x040fe40000410000 */
[C---:B------:R-:W-:Y:S02]  /*14720*/  FMUL.FTZ R56, R3.reuse, R56 ;  /* 0x0000003803387220 */ /* 0x040fe40000410000 */
[C---:B------:R-:W-:Y:S04]  /*14730*/  FMUL.FTZ R57, R3.reuse, R57 ;  /* 0x0000003903397220 */ /* 0x040fe80000410000 */
[C---:B------:R-:W-:Y:S01]  /*14740*/  FMUL.FTZ R58, R0.reuse, R58 ;  /* 0x0000003a003a7220 */ /* 0x040fe20000410000 */
[C---:B----4-:R-:W-:Y:S03]  /*14750*/  HMMA.16816.F32.BF16 R52, R152.reuse, R108, R52 ;  /* 0x0000006c9834723c */ /* 0x050fe60000041834 */
[C---:B------:R-:W-:Y:S02]  /*14760*/  FMUL.FTZ R59, R0.reuse, R59 ;  /* 0x0000003b003b7220 */ /* 0x040fe40000410000 */
[C---:B------:R-:W-:Y:S02]  /*14770*/  FMUL.FTZ R60, R3.reuse, R60 ;  /* 0x0000003c033c7220 */ /* 0x040fe40000410000 */
[----:B------:R-:W-:Y:S02]  /*14780*/  FMUL.FTZ R61, R3, R61 ;  /* 0x0000003d033d7220 */ /* 0x000fe40000410000 */
[C---:B------:R-:W-:Y:S01]  /*14790*/  FMUL.FTZ R62, R0.reuse, R62 ;  /* 0x0000003e003e7220 */ /* 0x040fe20000410000 */
[C---:B------:R-:W-:Y:S01]  /*147a0*/  HMMA.16816.F32.BF16 R56, R152.reuse, R110, R56 ;  /* 0x0000006e9838723c */ /* 0x040fe20000041838 */
[----:B------:R-:W4:Y:S02]  /*147b0*/  LDSM.16.MT88.4 R108, [R151+0x4000] ;  /* 0x00400000976c783b */ /* 0x000f240000004200 */
[C---:B------:R-:W-:Y:S02]  /*147c0*/  FMUL.FTZ R63, R0.reuse, R63 ;  /* 0x0000003f003f7220 */ /* 0x040fe40000410000 */
[--C-:B--2---:R-:W-:Y:S02]  /*147d0*/  FFMA.FTZ R2, R161, c[0x0][0x2d0], -R141.reuse ;  /* 0x0000b400a1027a23 */ /* 0x104fe4000001088d */
[C---:B------:R-:W-:Y:S02]  /*147e0*/  FMUL.FTZ R64, R3.reuse, R64 ;  /* 0x0000004003407220 */ /* 0x040fe40000410000 */
[C---:B------:R-:W-:Y:S01]  /*147f0*/  FMUL.FTZ R65, R3.reuse, R65 ;  /* 0x0000004103417220 */ /* 0x040fe20000410000 */
[C---:B---3--:R-:W-:Y:S01]  /*14800*/  HMMA.16816.F32.BF16 R60, R152.reuse, R112, R60 ;  /* 0x00000070983c723c */ /* 0x048fe2000004183c */
[----:B------:R2:W3:Y:S02]  /*14810*/  MUFU.EX2 R181, R2 ;  /* 0x0000000200b57308 */ /* 0x0004e40000000800 */
[C---:B------:R-:W-:Y:S02]  /*14820*/  FMUL.FTZ R66, R0.reuse, R66 ;  /* 0x0000004200427220 */ /* 0x040fe40000410000 */
[C---:B------:R-:W-:Y:S02]  /*14830*/  FMUL.FTZ R67, R0.reuse, R67 ;  /* 0x0000004300437220 */ /* 0x040fe40000410000 */
[C---:B------:R-:W-:Y:S02]  /*14840*/  FMUL.FTZ R68, R3.reuse, R68 ;  /* 0x0000004403447220 */ /* 0x040fe40000410000 */
[C---:B------:R-:W-:Y:S03]  /*14850*/  FMUL.FTZ R69, R3.reuse, R69 ;  /* 0x0000004503457220 */ /* 0x040fe60000410000 */
[C---:B------:R-:W-:Y:S01]  /*14860*/  HMMA.16816.F32.BF16 R64, R152.reuse, R114, R64 ;  /* 0x000000729840723c */ /* 0x040fe20000041840 */
[----:B------:R-:W3:Y:S02]  /*14870*/  LDSM.16.MT88.4 R112, [R194+0x4000] ;  /* 0x00400000c270783b */ /* 0x000ee40000004200 */
[C---:B------:R-:W-:Y:S02]  /*14880*/  FMUL.FTZ R70, R0.reuse, R70 ;  /* 0x0000004600467220 */ /* 0x040fe40000410000 */
[C---:B------:R-:W-:Y:S02]  /*14890*/  FMUL.FTZ R71, R0.reuse, R71 ;  /* 0x0000004700477220 */ /* 0x040fe40000410000 */
[C---:B------:R-:W-:Y:S02]  /*148a0*/  FMUL.FTZ R72, R3.reuse, R72 ;  /* 0x0000004803487220 */ /* 0x040fe40000410000 */
[C---:B------:R-:W-:Y:S03]  /*148b0*/  FMUL.FTZ R73, R3.reuse, R73 ;  /* 0x0000004903497220 */ /* 0x040fe60000410000 */
[C---:B-1----:R-:W-:Y:S03]  /*148c0*/  HMMA.16816.F32.BF16 R68, R152.reuse, R116, R68 ;  /* 0x000000749844723c */ /* 0x042fe60000041844 */
[C---:B------:R-:W-:Y:S02]  /*148d0*/  FMUL.FTZ R74, R0.reuse, R74 ;  /* 0x0000004a004a7220 */ /* 0x040fe40000410000 */
[----:B------:R-:W-:Y:S02]  /*148e0*/  FMUL.FTZ R75, R0, R75 ;  /* 0x0000004b004b7220 */ /* 0x000fe40000410000 */
[--C-:B--2---:R-:W-:Y:S02]  /*148f0*/  FFMA.FTZ R2, R162, c[0x0][0x2d0], -R141.reuse ;  /* 0x0000b400a2027a23 */ /* 0x104fe4000001088d */
[C---:B------:R-:W-:Y:S02]  /*14900*/  FMUL.FTZ R76, R3.reuse, R76 ;  /* 0x0000004c034c7220 */ /* 0x040fe40000410000 */
[----:B------:R1:W-:Y:S01]  /*14910*/  MUFU.EX2 R180, R2 ;  /* 0x0000000200b47308 */ /* 0x0003e20000000800 */
[C---:B------:R-:W-:Y:S01]  /*14920*/  HMMA.16816.F32.BF16 R72, R152.reuse, R118, R72 ;  /* 0x000000769848723c */ /* 0x040fe20000041848 */
[----:B------:R-:W-:Y:S02]  /*14930*/  LDSM.16.MT88.4 R116, [R151+0x800] ;  /* 0x000800009774783b */ /* 0x000fe40000004200 */
        /* <DEDUP_REMOVED lines=9> */
[--C-:B-1----:R-:W-:Y:S02]  /*149d0*/  FFMA.FTZ R2, R163, c[0x0][0x2d0], -R141.reuse ;  /* 0x0000b400a3027a23 */ /* 0x102fe4000001088d */
[----:B------:R-:W-:Y:S01]  /*149e0*/  LDSM.16.MT88.4 R160, [R151+0x3800] ;  /* 0x0038000097a0783b */ /* 0x000fe20000004200 */
[C---:B------:R-:W-:Y:S01]  /*149f0*/  HMMA.16816.F32.BF16 R80, R152.reuse, R110, R80 ;  /* 0x0000006e9850723c */ /* 0x040fe20000041850 */
[----:B------:R1:W2:Y:S02]  /*14a00*/  MUFU.EX2 R179, R2 ;  /* 0x0000000200b37308 */ /* 0x0002a40000000800 */
[C---:B------:R-:W-:Y:S02]  /*14a10*/  FMUL.FTZ R85, R3.reuse, R85 ;  /* 0x0000005503557220 */ /* 0x040fe40000410000 */
[C---:B------:R-:W-:Y:S02]  /*14a20*/  FMUL.FTZ R86, R0.reuse, R86 ;  /* 0x0000005600567220 */ /* 0x040fe40000410000 */
[----:B------:R-:W4:Y:S01]  /*14a30*/  LDSM.16.MT88.4 R108, [R193+0x4000] ;  /* 0x00400000c16c783b */ /* 0x000f220000004200 */
[C---:B------:R-:W-:Y:S04]  /*14a40*/  FMUL.FTZ R87, R0.reuse, R87 ;  /* 0x0000005700577220 */ /* 0x040fe80000410000 */
[C---:B------:R-:W-:Y:S02]  /*14a50*/  FMUL.FTZ R88, R3.reuse, R88 ;  /* 0x0000005803587220 */ /* 0x040fe40000410000 */
[C---:B------:R-:W-:Y:S01]  /*14a60*/  FMUL.FTZ R89, R3.reuse, R89 ;  /* 0x0000005903597220 */ /* 0x040fe20000410000 */
        /* <DEDUP_REMOVED lines=10> */
[----:B------:R-:W-:Y:S03]  /*14b10*/  FMUL.FTZ R97, R3, R97 ;  /* 0x0000006103617220 */ /* 0x000fe60000410000 */
[C---:B------:R-:W-:Y:S02]  /*14b20*/  FMUL.FTZ R98, R0.reuse, R98 ;  /* 0x0000006200627220 */ /* 0x040fe40000410000 */
[----:B------:R-:W-:Y:S02]  /*14b30*/  FMUL.FTZ R99, R0, R99 ;  /* 0x0000006300637220 */ /* 0x000fe40000410000 */
[----:B-1----:R-:W-:Y:S02]  /*14b40*/  FFMA.FTZ R2, R164, c[0x0][0x2d0], -R140 ;  /* 0x0000b400a4027a23 */ /* 0x002fe4000001088c */
[--C-:B------:R-:W-:Y:S01]  /*14b50*/  FFMA.FTZ R104, R165, c[0x0][0x2d0], -R141.reuse ;  /* 0x0000b400a5687a23 */ /* 0x100fe2000001088d */
[C---:B----4-:R-:W-:Y:S01]  /*14b60*/  HMMA.16816.F32.BF16 R92, R152.reuse, R108, R92 ;  /* 0x0000006c985c723c */ /* 0x050fe2000004185c */
[----:B------:R1:W-:Y:S02]  /*14b70*/  MUFU.EX2 R177, R2 ;  /* 0x0000000200b17308 */ /* 0x0003e40000000800 */
[----:B------:R-:W-:Y:S04]  /*14b80*/  FFMA.FTZ R0, R0, R237, R218 ;  /* 0x000000ed00007223 */ /* 0x000fe800000100da */
[----:B-----5:R-:W-:Y:S01]  /*14b90*/  F2FP.BF16.PACK_AB R108, R185, R186 ;  /* 0x000000bab96c723e */ /* 0x020fe200000010ff */
[----:B------:R-:W-:Y:S03]  /*14ba0*/  HMMA.16816.F32.BF16 R96, R152, R110, R96 ;  /* 0x0000006e9860723c */ /* 0x000fe60000041860 */
[----:B------:R-:W4:Y:S01]  /*14bb0*/  MUFU.EX2 R173, R104 ;  /* 0x0000006800ad7308 */ /* 0x000f220000000800 */
[----:B------:R-:W-:Y:S01]  /*14bc0*/  F2FP.BF16.PACK_AB R109, R181, R182 ;  /* 0x000000b6b56d723e */ /* 0x000fe200000010ff */
[----:B------:R-:W-:Y:S02]  /*14bd0*/  FADD.FTZ R0, R220, R0 ;  /* 0x00000000dc007221 */ /* 0x000fe40000010000 */
[----:B------:R-:W-:Y:S02]  /*14be0*/  F2FP.BF16.PACK_AB R110, R183, R184 ;  /* 0x000000b8b76e723e */ /* 0x000fe400000010ff */
[----:B--2---:R-:W-:Y:S03]  /*14bf0*/  F2FP.BF16.PACK_AB R111, R179, R180 ;  /* 0x000000b4b36f723e */ /* 0x004fe600000010ff */
[----:B------:R-:W-:Y:S04]  /*14c00*/  FADD.FTZ R0, R219, R0 ;  /* 0x00000000db007221 */ /* 0x000fe80000010000 */
[C---:B---3--:R-:W-:Y:S05]  /*14c10*/  HMMA.16816.F32.BF16 R4, R108.reuse, R112, R4 ;  /* 0x000000706c04723c */ /* 0x048fea0000041804 */
[----:B-1----:R-:W-:Y:S02]  /*14c20*/  FFMA.FTZ R2, R168, c[0x0][0x2d0], -R140 ;  /* 0x0000b400a8027a23 */ /* 0x002fe4000001088c */
[----:B------:R-:W-:Y:S01]  /*14c30*/  FADD.FTZ R0, R217, R0 ;  /* 0x00000000d9007221 */ /* 0x000fe20000010000 */
[C---:B------:R-:W-:Y:S01]  /*14c40*/  HMMA.16816.F32.BF16 R8, R108.reuse, R114, R8 ;  /* 0x000000726c08723c */ /* 0x040fe20000041808 */
[----:B------:R-:W1:Y:S01]  /*14c50*/  LDSM.16.MT88.4 R112, [R193+0x2800] ;  /* 0x00280000c170783b */ /* 0x000e620000004200 */
[----:B------:R2:W-:Y:S02]  /*14c60*/  MUFU.EX2 R176, R2 ;  /* 0x0000000200b07308 */ /* 0x0005e40000000800 */
[----:B------:R-:W-:Y:S04]  /*14c70*/  FADD.FTZ R0, R182, R0 ;  /* 0x00000000b6007221 */ /* 0x000fe80000010000 */
[C---:B------:R-:W-:Y:S04]  /*14c80*/  HMMA.16816.F32.BF16 R12, R108.reuse, R116, R12 ;  /* 0x000000746c0c723c */ /* 0x040fe8000004180c */
[----:B------:R-:W-:Y:S04]  /*14c90*/  FADD.FTZ R0, R181, R0 ;  /* 0x00000000b5007221 */ /* 0x000fe80000010000 */
[C---:B------:R-:W-:Y:S01]  /*14ca0*/  HMMA.16816.F32.BF16 R16, R108.reuse, R118, R16 ;  /* 0x000000766c10723c */ /* 0x040fe20000041810 */
[----:B------:R-:W3:Y:S03]  /*14cb0*/  LDSM.16.MT88.4 R116, [R150+0x4800] ;  /* 0x004800009674783b */ /* 0x000ee60000004200 */
[----:B------:R-:W-:Y:S04]  /*14cc0*/  FADD.FTZ R0, R180, R0 ;  /* 0x00000000b4007221 */ /* 0x000fe80000010000 */
[C---:B------:R-:W-:Y:S04]  /*14cd0*/  HMMA.16816.F32.BF16 R20, R108.reuse, R120, R20 ;  /* 0x000000786c14723c */ /* 0x040fe80000041814 */
[----:B--2---:R-:W-:Y:S02]  /*14ce0*/  FFMA.FTZ R2, R169, c[0x0][0x2d0], -R140 ;  /* 0x0000b400a9027a23 */ /* 0x004fe4000001088c */
[----:B------:R-:W-:Y:S02]  /*14cf0*/  FADD.FTZ R0, R179, R0 ;  /* 0x00000000b3007221 */ /* 0x000fe40000010000 */
[C---:B------:R-:W-:Y:S01]  /*14d00*/  HMMA.16816.F32.BF16 R24, R108.reuse, R122, R24 ;  /* 0x0000007a6c18723c */ /* 0x040fe20000041818 */
[----:B------:R-:W2:Y:S01]  /*14d10*/  LDSM.16.MT88.4 R120, [R151+0x4800] ;  /* 0x004800009778783b */ /* 0x000ea20000004200 */
[----:B------:R5:W-:Y:S02]  /*14d20*/  MUFU.EX2 R175, R2 ;  /* 0x0000000200af7308 */ /* 0x000be40000000800 */
[----:B----4-:R-:W-:Y:S04]  /*14d30*/  FADD.FTZ R0, R173, R0 ;  /* 0x00000000ad007221 */ /* 0x010fe80000010000 */
[C---:B------:R-:W-:Y:S08]  /*14d40*/  HMMA.16816.F32.BF16 R28, R108.reuse, R124, R28 ;  /* 0x0000007c6c1c723c */ /* 0x040ff0000004181c */
[C---:B------:R-:W-:Y:S01]  /*14d50*/  HMMA.16816.F32.BF16 R32, R108.reuse, R126, R32 ;  /* 0x0000007e6c20723c */ /* 0x040fe20000041820 */
[----:B------:R-:W4:Y:S07]  /*14d60*/  LDSM.16.MT88.4 R124, [R194+0x4800] ;  /* 0x00480000c27c783b */ /* 0x000f2e0000004200 */
[C---:B------:R-:W-:Y:S04]  /*14d70*/  HMMA.16816.F32.BF16 R36, R108.reuse, R128, R36 ;  /* 0x000000806c24723c */ /* 0x040fe80000041824 */
[----:B-----5:R-:W-:Y:S04]  /*14d80*/  FFMA.FTZ R2, R170, c[0x0][0x2d0], -R140 ;  /* 0x0000b400aa027a23 */ /* 0x020fe8000001088c */
[C---:B------:R-:W-:Y:S01]  /*14d90*/  HMMA.16816.F32.BF16 R40, R108.reuse, R130, R40 ;  /* 0x000000826c28723c */ /* 0x040fe20000041828 */
[----:B------:R-:W-:Y:S01]  /*14da0*/  LDSM.16.MT88.4 R128, [R194+0x1000] ;  /* 0x00100000c280783b */ /* 0x000fe20000004200 */
[----:B------:R5:W-:Y:S06]  /*14db0*/  MUFU.EX2 R174, R2 ;  /* 0x0000000200ae7308 */ /* 0x000bec0000000800 */
[C---:B------:R-:W-:Y:S08]  /*14dc0*/  HMMA.16816.F32.BF16 R44, R108.reuse, R132, R44 ;  /* 0x000000846c2c723c */ /* 0x040ff0000004182c */
[C---:B------:R-:W-:Y:S01]  /*14dd0*/  HMMA.16816.F32.BF16 R48, R108.reuse, R134, R48 ;  /* 0x000000866c30723c */ /* 0x040fe20000041830 */
[----:B------:R-:W-:Y:S07]  /*14de0*/  LDSM.16.MT88.4 R132, [R150+0x3000] ;  /* 0x003000009684783b */ /* 0x000fee0000004200 */
[C---:B------:R-:W-:Y:S04]  /*14df0*/  HMMA.16816.F32.BF16 R52, R108.reuse, R136, R52 ;  /* 0x000000886c34723c */ /* 0x040fe80000041834 */
[--C-:B-----5:R-:W-:Y:S04]  /*14e00*/  FFMA.FTZ R2, R166, c[0x0][0x2d0], -R141.reuse ;  /* 0x0000b400a6027a23 */ /* 0x120fe8000001088d */
[C---:B------:R-:W-:Y:S01]  /*14e10*/  HMMA.16816.F32.BF16 R56, R108.reuse, R138, R56 ;  /* 0x0000008a6c38723c */ /* 0x040fe20000041838 */
[----:B------:R5:W2:Y:S01]  /*14e20*/  MUFU.EX2 R172, R2 ;  /* 0x0000000200ac7308 */ /* 0x000aa20000000800 */
[----:B------:R-:W-:Y:S06]  /*14e30*/  LDSM.16.MT88.4 R136, [R151+0x3000] ;  /* 0x003000009788783b */ /* 0x000fec0000004200 */
[C---:B-1----:R-:W-:Y:S08]  /*14e40*/  HMMA.16816.F32.BF16 R60, R108.reuse, R112, R60 ;  /* 0x000000706c3c723c */ /* 0x042ff0000004183c */
[C---:B------:R-:W-:Y:S01]  /*14e50*/  HMMA.16816.F32.BF16 R64, R108.reuse, R114, R64 ;  /* 0x000000726c40723c */ /* 0x040fe20000041840 */
[----:B------:R-:W1:Y:S07]  /*14e60*/  LDSM.16.MT88.4 R112, [R193+0x4800] ;  /* 0x00480000c170783b */ /* 0x000e6e0000004200 */
[C---:B---3--:R-:W-:Y:S04]  /*14e70*/  HMMA.16816.F32.BF16 R68, R108.reuse, R116, R68 ;  /* 0x000000746c44723c */ /* 0x048fe80000041844 */
[--C-:B-----5:R-:W-:Y:S02]  /*14e80*/  FFMA.FTZ R2, R167, c[0x0][0x2d0], -R141.reuse ;  /* 0x0000b400a7027a23 */ /* 0x120fe4000001088d */
[----:B--2---:R-:W-:Y:S02]  /*14e90*/  FADD.FTZ R0, R172, R0 ;  /* 0x00000000ac007221 */ /* 0x004fe40000010000 */
[C---:B------:R-:W-:Y:S01]  /*14ea0*/  HMMA.16816.F32.BF16 R72, R108.reuse, R118, R72 ;  /* 0x000000766c48723c */ /* 0x040fe20000041848 */
[----:B------:R2:W3:Y:S01]  /*14eb0*/  MUFU.EX2 R171, R2 ;  /* 0x0000000200ab7308 */ /* 0x0004e20000000800 */
[----:B------:R-:W5:Y:S06]  /*14ec0*/  LDSM.16.MT88.4 R116, [R150+0x1000] ;  /* 0x001000009674783b */ /* 0x000f6c0000004200 */
[C---:B------:R-:W-:Y:S08]  /*14ed0*/  HMMA.16816.F32.BF16 R76, R108.reuse, R120, R76 ;  /* 0x000000786c4c723c */ /* 0x040ff0000004184c */
[C---:B------:R-:W-:Y:S01]  /*14ee0*/  HMMA.16816.F32.BF16 R80, R108.reuse, R122, R80 ;  /* 0x0000007a6c50723c */ /* 0x040fe20000041850 */
[----:B------:R-:W5:Y:S07]  /*14ef0*/  LDSM.16.MT88.4 R120, [R151+0x1000] ;  /* 0x001000009778783b */ /* 0x000f6e0000004200 */
[C---:B----4-:R-:W-:Y:S04]  /*14f00*/  HMMA.16816.F32.BF16 R84, R108.reuse, R124, R84 ;  /* 0x0000007c6c54723c */ /* 0x050fe80000041854 */
[--C-:B--2---:R-:W-:Y:S02]  /*14f10*/  FFMA.FTZ R2, R178, c[0x0][0x2d0], -R141.reuse ;  /* 0x0000b400b2027a23 */ /* 0x104fe4000001088d */
[----:B---3--:R-:W-:Y:S02]  /*14f20*/  FADD.FTZ R0, R171, R0 ;  /* 0x00000000ab007221 */ /* 0x008fe40000010000 */
[C---:B------:R-:W-:Y:S01]  /*14f30*/  HMMA.16816.F32.BF16 R88, R108.reuse, R126, R88 ;  /* 0x0000007e6c58723c */ /* 0x040fe20000041858 */
[----:B------:R2:W3:Y:S01]  /*14f40*/  MUFU.EX2 R170, R2 ;  /* 0x0000000200aa7308 */ /* 0x0004e20000000800 */
[----:B------:R-:W4:Y:S06]  /*14f50*/  LDSM.16.MT88.4 R124, [R193+0x1000] ;  /* 0x00100000c17c783b */ /* 0x000f2c0000004200 */
[C---:B-1----:R-:W-:Y:S08]  /*14f60*/  HMMA.16816.F32.BF16 R92, R108.reuse, R112, R92 ;  /* 0x000000706c5c723c */ /* 0x042ff0000004185c */
[----:B------:R-:W-:Y:S01]  /*14f70*/  HMMA.16816.F32.BF16 R96, R108, R114, R96 ;  /* 0x000000726c60723c */ /* 0x000fe20000041860 */
[----:B------:R-:W1:Y:S06]  /*14f80*/  LDSM.16.MT88.4 R112, [R194+0x3000] ;  /* 0x00300000c270783b */ /* 0x000e6c0000004200 */
[----:B------:R-:W-:Y:S02]  /*14f90*/  F2FP.BF16.PACK_AB R108, R176, R177 ;  /* 0x000000b1b06c723e */ /* 0x000fe400000010ff */
[----:B------:R-:W-:Y:S03]  /*14fa0*/  F2FP.BF16.PACK_AB R110, R174, R175 ;  /* 0x000000afae6e723e */ /* 0x000fe600000010ff */
[----:B------:R-:W-:Y:S01]  /*14fb0*/  F2FP.BF16.PACK_AB R109, R172, R173 ;  /* 0x000000adac6d723e */ /* 0x000fe200000010ff */
[----:B--2---:R-:W-:Y:S01]  /*14fc0*/  FFMA.FTZ R2, R190, c[0x0][0x2d0], -R140 ;  /* 0x0000b400be027a23 */ /* 0x004fe2000001088c */
[C---:B---3--:R-:W-:Y:S01]  /*14fd0*/  F2FP.BF16.PACK_AB R111, R170.reuse, R171 ;  /* 0x000000abaa6f723e */ /* 0x048fe200000010ff */
[----:B------:R-:W-:Y:S02]  /*14fe0*/  FADD.FTZ R0, R170, R0 ;  /* 0x00000000aa007221 */ /* 0x000fe40000010000 */
[----:B------:R2:W-:Y:S04]  /*14ff0*/  MUFU.EX2 R169, R2 ;  /* 0x0000000200a97308 */ /* 0x0005e80000000800 */
[C---:B-----5:R-:W-:Y:S08]  /*15000*/  HMMA.16816.F32.BF16 R4, R108.reuse, R116, R4 ;  /* 0x000000746c04723c */ /* 0x060ff00000041804 */
[C---:B------:R-:W-:Y:S01]  /*15010*/  HMMA.16816.F32.BF16 R8, R108.reuse, R118, R8 ;  /* 0x000000766c08723c */ /* 0x040fe20000041808 */
[----:B------:R-:W3:Y:S07]  /*15020*/  LDSM.16.MT88.4 R116, [R193+0x3000] ;  /* 0x00300000c174783b */ /* 0x000eee0000004200 */
[C---:B------:R-:W-:Y:S04]  /*15030*/  HMMA.16816.F32.BF16 R12, R108.reuse, R120, R12 ;  /* 0x000000786c0c723c */ /* 0x040fe8000004180c */
[--C-:B--2---:R-:W-:Y:S04]  /*15040*/  FFMA.FTZ R2, R187, c[0x0][0x2d0], -R140.reuse ;  /* 0x0000b400bb027a23 */ /* 0x104fe8000001088c */
[C---:B------:R-:W-:Y:S01]  /*15050*/  HMMA.16816.F32.BF16 R16, R108.reuse, R122, R16 ;  /* 0x0000007a6c10723c */ /* 0x040fe20000041810 */
[----:B------:R-:W2:Y:S01]  /*15060*/  LDSM.16.MT88.4 R120, [R150+0x5000] ;  /* 0x005000009678783b */ /* 0x000ea20000004200 */
[----:B------:R-:W5:Y:S06]  /*15070*/  MUFU.EX2 R168, R2 ;  /* 0x0000000200a87308 */ /* 0x000f6c0000000800 */
[C---:B------:R-:W-:Y:S08]  /*15080*/  HMMA.16816.F32.BF16 R20, R108.reuse, R128, R20 ;  /* 0x000000806c14723c */ /* 0x040ff00000041814 */
[C---:B------:R-:W-:Y:S01]  /*15090*/  HMMA.16816.F32.BF16 R24, R108.reuse, R130, R24 ;  /* 0x000000826c18723c */ /* 0x040fe20000041818 */
[----:B------:R-:W-:Y:S07]  /*150a0*/  LDSM.16.MT88.4 R128, [R194+0x1800] ;  /* 0x00180000c280783b */ /* 0x000fee0000004200 */
[C---:B----4-:R-:W-:Y:S04]  /*150b0*/  HMMA.16816.F32.BF16 R28, R108.reuse, R124, R28 ;  /* 0x0000007c6c1c723c */ /* 0x050fe8000004181c */
[----:B-----5:R-:W-:Y:S01]  /*150c0*/  F2FP.BF16.PACK_AB R152, R168, R169 ;  /* 0x000000a9a898723e */ /* 0x020fe200000010ff */
[--C-:B------:R-:W-:Y:S02]  /*150d0*/  FFMA.FTZ R2, R191, c[0x0][0x2d0], -R140.reuse ;  /* 0x0000b400bf027a23 */ /* 0x100fe4000001088c */
[----:B------:R-:W-:Y:S01]  /*150e0*/  FFMA.FTZ R140, R214, c[0x0][0x2d0], -R140 ;  /* 0x0000b400d68c7a23 */ /* 0x000fe2000001088c */
[C---:B------:R-:W-:Y:S01]  /*150f0*/  HMMA.16816.F32.BF16 R32, R108.reuse, R126, R32 ;  /* 0x0000007e6c20723c */ /* 0x040fe20000041820 */
[----:B------:R-:W4:Y:S01]  /*15100*/  LDSM.16.MT88.4 R124, [R151+0x5000] ;  /* 0x00500000977c783b */ /* 0x000f220000004200 */
[----:B------:R5:W-:Y:S06]  /*15110*/  MUFU.EX2 R167, R2 ;  /* 0x0000000200a77308 */ /* 0x000bec0000000800 */
[C---:B------:R-:W-:Y:S04]  /*15120*/  HMMA.16816.F32.BF16 R36, R108.reuse, R132, R36 ;  /* 0x000000846c24723c */ /* 0x040fe80000041824 */
[----:B------:R-:W1:Y:S04]  /*15130*/  MUFU.EX2 R166, R140 ;  /* 0x0000008c00a67308 */ /* 0x000e680000000800 */
[C---:B------:R-:W-:Y:S08]  /*15140*/  HMMA.16816.F32.BF16 R40, R108.reuse, R134, R40 ;  /* 0x000000866c28723c */ /* 0x040ff00000041828 */
[C---:B------:R-:W-:Y:S04]  /*15150*/  HMMA.16816.F32.BF16 R44, R108.reuse, R136, R44 ;  /* 0x000000886c2c723c */ /* 0x040fe8000004182c */
[--C-:B-----5:R-:W-:Y:S04]  /*15160*/  FFMA.FTZ R2, R189, c[0x0][0x2d0], -R141.reuse ;  /* 0x0000b400bd027a23 */ /* 0x120fe8000001088d */
[C---:B------:R-:W-:Y:S01]  /*15170*/  HMMA.16816.F32.BF16 R48, R108.reuse, R138, R48 ;  /* 0x0000008a6c30723c */ /* 0x040fe20000041830 */
[----:B------:R-:W-:Y:S01]  /*15180*/  LDSM.16.MT88.4 R136, [R193+0x1800] ;  /* 0x00180000c188783b */ /* 0x000fe20000004200 */
[----:B------:R5:W-:Y:S02]  /*15190*/  MUFU.EX2 R165, R2 ;  /* 0x0000000200a57308 */ /* 0x000be40000000800 */
[----:B-1----:R-:W-:Y:S04]  /*151a0*/  F2FP.BF16.PACK_AB R154, R166, R167 ;  /* 0x000000a7a69a723e */ /* 0x002fe800000010ff */
[C---:B------:R-:W-:Y:S08]  /*151b0*/  HMMA.16816.F32.BF16 R52, R108.reuse, R112, R52 ;  /* 0x000000706c34723c */ /* 0x040ff00000041834 */
[C---:B------:R-:W-:Y:S01]  /*151c0*/  HMMA.16816.F32.BF16 R56, R108.reuse, R114, R56 ;  /* 0x000000726c38723c */ /* 0x040fe20000041838 */
[----:B------:R-:W1:Y:S07]  /*151d0*/  LDSM.16.MT88.4 R112, [R194+0x5000] ;  /* 0x00500000c270783b */ /* 0x000e6e0000004200 */
[C---:B---3--:R-:W-:Y:S04]  /*151e0*/  HMMA.16816.F32.BF16 R60, R108.reuse, R116, R60 ;  /* 0x000000746c3c723c */ /* 0x048fe8000004183c */
[--C-:B-----5:R-:W-:Y:S04]  /*151f0*/  FFMA.FTZ R2, R215, c[0x0][0x2d0], -R141.reuse ;  /* 0x0000b400d7027a23 */ /* 0x120fe8000001088d */
[C---:B------:R-:W-:Y:S01]  /*15200*/  HMMA.16816.F32.BF16 R64, R108.reuse, R118, R64 ;  /* 0x000000766c40723c */ /* 0x040fe20000041840 */
[----:B------:R-:W3:Y:S01]  /*15210*/  LDSM.16.MT88.4 R116, [R193+0x5000] ;  /* 0x00500000c174783b */ /* 0x000ee20000004200 */
[----:B------:R-:W5:Y:S06]  /*15220*/  MUFU.EX2 R164, R2 ;  /* 0x0000000200a47308 */ /* 0x000f6c0000000800 */
[C---:B--2---:R-:W-:Y:S08]  /*15230*/  HMMA.16816.F32.BF16 R68, R108.reuse, R120, R68 ;  /* 0x000000786c44723c */ /* 0x044ff00000041844 */
[C---:B------:R-:W-:Y:S01]  /*15240*/  HMMA.16816.F32.BF16 R72, R108.reuse, R122, R72 ;  /* 0x0000007a6c48723c */ /* 0x040fe20000041848 */
[----:B------:R-:W2:Y:S07]  /*15250*/  LDSM.16.MT88.4 R120, [R150+0x1800] ;  /* 0x001800009678783b */ /* 0x000eae0000004200 */
[C---:B----4-:R-:W-:Y:S04]  /*15260*/  HMMA.16816.F32.BF16 R76, R108.reuse, R124, R76 ;  /* 0x0000007c6c4c723c */ /* 0x050fe8000004184c */
[----:B-----5:R-:W-:Y:S01]  /*15270*/  F2FP.BF16.PACK_AB R153, R164, R165 ;  /* 0x000000a5a499723e */ /* 0x020fe200000010ff */
[--C-:B------:R-:W-:Y:S02]  /*15280*/  FFMA.FTZ R2, R216, c[0x0][0x2d0], -R141.reuse ;  /* 0x0000b400d8027a23 */ /* 0x100fe4000001088d */
[----:B------:R-:W-:Y:S01]  /*15290*/  FFMA.FTZ R141, R105, c[0x0][0x2d0], -R141 ;  /* 0x0000b400698d7a23 */ /* 0x000fe2000001088d */
[C---:B------:R-:W-:Y:S01]  /*152a0*/  HMMA.16816.F32.BF16 R80, R108.reuse, R126, R80 ;  /* 0x0000007e6c50723c */ /* 0x040fe20000041850 */
[----:B------:R-:W4:Y:S01]  /*152b0*/  LDSM.16.MT88.4 R124, [R151+0x1800] ;  /* 0x00180000977c783b */ /* 0x000f220000004200 */
[----:B------:R5:W-:Y:S06]  /*152c0*/  MUFU.EX2 R140, R2 ;  /* 0x00000002008c7308 */ /* 0x000bec0000000800 */
[C---:B-1----:R-:W-:Y:S04]  /*152d0*/  HMMA.16816.F32.BF16 R84, R108.reuse, R112, R84 ;  /* 0x000000706c54723c */ /* 0x042fe80000041854 */
[----:B------:R-:W1:Y:S04]  /*152e0*/  MUFU.EX2 R104, R141 ;  /* 0x0000008d00687308 */ /* 0x000e680000000800 */
[C---:B------:R-:W-:Y:S08]  /*152f0*/  HMMA.16816.F32.BF16 R88, R108.reuse, R114, R88 ;  /* 0x000000726c58723c */ /* 0x040ff00000041858 */
[C---:B---3--:R-:W-:Y:S04]  /*15300*/  HMMA.16816.F32.BF16 R92, R108.reuse, R116, R92 ;  /* 0x000000746c5c723c */ /* 0x048fe8000004185c */
[----:B-----5:R-:W-:Y:S02]  /*15310*/  FFMA.FTZ R2, R3, R236, R223 ;  /* 0x000000ec03027223 */ /* 0x020fe400000100df */
[----:B------:R-:W-:Y:S02]  /*15320*/  FADD.FTZ R3, R165, R0 ;  /* 0x00000000a5037221 */ /* 0x000fe40000010000 */
[----:B------:R-:W-:Y:S04]  /*15330*/  HMMA.16816.F32.BF16 R96, R108, R118, R96 ;  /* 0x000000766c60723c */ /* 0x000fe80000041860 */
[----:B-1----:R-:W-:Y:S01]  /*15340*/  F2FP.BF16.PACK_AB R155, R104, R140 ;  /* 0x0000008c689b723e */ /* 0x002fe200000010ff */
[----:B------:R-:W-:Y:S02]  /*15350*/  FADD.FTZ R2, R224, R2 ;  /* 0x00000002e0027221 */ /* 0x000fe40000010000 */
[----:B------:R-:W-:Y:S02]  /*15360*/  FADD.FTZ R3, R164, R3 ;  /* 0x00000003a4037221 */ /* 0x000fe40000010000 */
[----:B------:R-:W-:Y:S02]  /*15370*/  FADD.FTZ R2, R222, R2 ;  /* 0x00000002de027221 */ /* 0x000fe40000010000 */
[C---:B--2---:R-:W-:Y:S01]  /*15380*/  HMMA.16816.F32.BF16 R108, R152.reuse, R120, R4 ;  /* 0x00000078986c723c */ /* 0x044fe20000041804 */
[----:B------:R-:W1:Y:S04]  /*15390*/  LDSM.16.MT88.4 R4, [R194+0x3800] ;  /* 0x00380000c204783b */ /* 0x000e680000004200 */
[----:B------:R-:W-:Y:S03]  /*153a0*/  FADD.FTZ R2, R221, R2 ;  /* 0x00000002dd027221 */ /* 0x000fe60000010000 */
[C---:B------:R-:W-:Y:S01]  /*153b0*/  HMMA.16816.F32.BF16 R112, R152.reuse, R122, R8 ;  /* 0x0000007a9870723c */ /* 0x040fe20000041808 */
[----:B------:R-:W2:Y:S03]  /*153c0*/  LDSM.16.MT88.4 R8, [R193+0x3800] ;  /* 0x00380000c108783b */ /* 0x000ea60000004200 */
[----:B------:R-:W-:Y:S04]  /*153d0*/  FADD.FTZ R2, R186, R2 ;  /* 0x00000002ba027221 */ /* 0x000fe80000010000 */
[C---:B----4-:R-:W-:Y:S01]  /*153e0*/  HMMA.16816.F32.BF16 R116, R152.reuse, R124, R12 ;  /* 0x0000007c9874723c */ /* 0x050fe2000004180c */
[----:B------:R-:W3:Y:S03]  /*153f0*/  LDSM.16.MT88.4 R12, [R150+0x5800] ;  /* 0x00580000960c783b */ /* 0x000ee60000004200 */
[----:B------:R-:W-:Y:S04]  /*15400*/  FADD.FTZ R2, R185, R2 ;  /* 0x00000002b9027221 */ /* 0x000fe80000010000 */
[C---:B------:R-:W-:Y:S01]  /*15410*/  HMMA.16816.F32.BF16 R120, R152.reuse, R126, R16 ;  /* 0x0000007e9878723c */ /* 0x040fe20000041810 */
[----:B------:R-:W4:Y:S03]  /*15420*/  LDSM.16.MT88.4 R16, [R151+0x5800] ;  /* 0x005800009710783b */ /* 0x000f260000004200 */
[----:B------:R-:W-:Y:S04]  /*15430*/  FADD.FTZ R2, R184, R2 ;  /* 0x00000002b8027221 */ /* 0x000fe80000010000 */
[C---:B------:R-:W-:Y:S01]  /*15440*/  HMMA.16816.F32.BF16 R124, R152.reuse, R128, R20 ;  /* 0x00000080987c723c */ /* 0x040fe20000041814 */
[----:B------:R-:W5:Y:S03]  /*15450*/  LDSM.16.MT88.4 R20, [R194+0x5800] ;  /* 0x00580000c214783b */ /* 0x000f660000004200 */
        /* <DEDUP_REMOVED lines=21> */
[C---:B------:R-:W-:Y:S01]  /*155b0*/  HMMA.16816.F32.BF16 R56, R152.reuse, R6, R56 ;  /* 0x000000069838723c */ /* 0x040fe20000041838 */
[----:B------:R-:W1:Y:S07]  /*155c0*/  LDSM.16.MT88.4 R4, [R193+0x5800] ;  /* 0x00580000c104783b */ /* 0x000e6e0000004200 */
[C---:B--2---:R-:W-:Y:S08]  /*155d0*/  HMMA.16816.F32.BF16 R60, R152.reuse, R8, R60 ;  /* 0x00000008983c723c */ /* 0x044ff0000004183c */
[C---:B------:R-:W-:Y:S08]  /*155e0*/  HMMA.16816.F32.BF16 R64, R152.reuse, R10, R64 ;  /* 0x0000000a9840723c */ /* 0x040ff00000041840 */
[C---:B---3--:R-:W-:Y:S08]  /*155f0*/  HMMA.16816.F32.BF16 R68, R152.reuse, R12, R68 ;  /* 0x0000000c9844723c */ /* 0x048ff00000041844 */
[C---:B------:R-:W-:Y:S08]  /*15600*/  HMMA.16816.F32.BF16 R72, R152.reuse, R14, R72 ;  /* 0x0000000e9848723c */ /* 0x040ff00000041848 */
[C---:B----4-:R-:W-:Y:S08]  /*15610*/  HMMA.16816.F32.BF16 R76, R152.reuse, R16, R76 ;  /* 0x00000010984c723c */ /* 0x050ff0000004184c */
[C---:B------:R-:W-:Y:S08]  /*15620*/  HMMA.16816.F32.BF16 R80, R152.reuse, R18, R80 ;  /* 0x000000129850723c */ /* 0x040ff00000041850 */
[C---:B-----5:R-:W-:Y:S08]  /*15630*/  HMMA.16816.F32.BF16 R84, R152.reuse, R20, R84 ;  /* 0x000000149854723c */ /* 0x060ff00000041854 */
[C---:B------:R-:W-:Y:S08]  /*15640*/  HMMA.16816.F32.BF16 R88, R152.reuse, R22, R88 ;  /* 0x000000169858723c */ /* 0x040ff00000041858 */
[C---:B-1----:R-:W-:Y:S08]  /*15650*/  HMMA.16816.F32.BF16 R92, R152.reuse, R4, R92 ;  /* 0x00000004985c723c */ /* 0x042ff0000004185c */
[----:B------:R-:W-:Y:S01]  /*15660*/  HMMA.16816.F32.BF16 R96, R152, R6, R96 ;  /* 0x000000069860723c */ /* 0x000fe20000041860 */
[----:B------:R-:W-:-:S07]  /*15670*/  @P0 BRA `(.L_x_1107) ;  /* 0xffffcd1000000947 */ /* 0x000fce000383ffff */
.L_x_1106:
[----:B------:R-:W-:-:S13]  /*15680*/  ISETP.GE.AND P0, PT, R213, R238, PT ;  /* 0x000000eed500720c */ /* 0x000fda0003f06270 */
[----:B------:R-:W-:Y:S05]  /*15690*/  @!P0 BRA `(.L_x_1108) ;  /* 0x00002d9000008947 */ /* 0x000fea0003800000 */
[----:B------:R-:W-:Y:S02]  /*156a0*/  MOV R105, R100 ;  /* 0x0000006400697202 */ /* 0x000fe40000000f00 */
[----:B------:R-:W-:Y:S02]  /*156b0*/  MOV R104, R101 ;  /* 0x0000006500687202 */ /* 0x000fe40000000f00 */
.L_x_1109:
[----:B------:R-:W-:Y:S04]  /*156c0*/  DEPBAR.LE SB0, 0x0 ;  /* 0x000080000000791a */ /* 0x000fe80000000000 */
[----:B------:R-:W-:Y:S01]  /*156d0*/  WARPSYNC 0xffffffff ;  /* 0xffffffff00007948 */ /* 0x000fe20003800000 */
[----:B------:R-:W-:Y:S01]  /*156e0*/  BAR.SYNC.DEFER_BLOCKING 0x0 ;  /* 0x0000000000007b1d */ /* 0x000fe20000010000 */
[----:B------:R-:W-:Y:S01]  /*156f0*/  SHF.R.S32.HI R0, RZ, 0x1f, R213 ;  /* 0x0000001fff007819 */ /* 0x000fe200000114d5 */
[C---:B------:R-:W-:Y:S01]  /*15700*/  IMAD.WIDE.U32 R2, R213.reuse, c[0x0][0x208], RZ ;  /* 0x00008200d5027a25 */ /* 0x040fe200078e00ff */
[----:B------:R-:W-:Y:S02]  /*15710*/  MOV R12, c[0x0][0x208] ;  /* 0x00008200000c7a02 */ /* 0x000fe40000000f00 */
[----:B------:R-:W-:Y:S01]  /*15720*/  IADD3 R22, P0, R230, 0x40, RZ ;  /* 0x00000040e6167810 */ /* 0x000fe20007f1e0ff */
[----:B------:R-:W-:Y:S01]  /*15730*/  IMAD R0, R0, c[0x0][0x208], RZ ;  /* 0x0000820000007a24 */ /* 0x000fe200078e02ff */
[----:B------:R-:W-:Y:S02]  /*15740*/  MOV R20, c[0x0][0x20c] ;  /* 0x0000830000147a02 */ /* 0x000fe40000000f00 */
[----:B------:R-:W-:Y:S01]  /*15750*/  IADD3.X R29, RZ, R233, RZ, P0, !PT ;  /* 0x000000e9ff1d7210 */ /* 0x000fe200007fe4ff */
[----:B------:R-:W-:Y:S01]  /*15760*/  IMAD R0, R213, c[0x0][0x20c], R0 ;  /* 0x00008300d5007a24 */ /* 0x000fe200078e0200 */
[----:B------:R-:W-:Y:S04]  /*15770*/  IADD3 R23, P1, R230, 0x80, RZ ;  /* 0x00000080e6177810 */ /* 0x000fe80007f3e0ff */
[----:B------:R-:W-:Y:S02]  /*15780*/  IADD3 R0, R3, R0, RZ ;  /* 0x0000000003007210 */ /* 0x000fe40007ffe0ff */
[C---:B------:R-:W-:Y:S02]  /*15790*/  SHF.L.U32 R3, R2.reuse, 0x6, RZ ;  /* 0x0000000602037819 */ /* 0x040fe400000006ff */
[----:B------:R-:W-:Y:S02]  /*157a0*/  SHF.L.U64.HI R0, R2, 0x6, R0 ;  /* 0x0000000602007819 */ /* 0x000fe40000010200 */
[C---:B------:R-:W-:Y:S02]  /*157b0*/  LEA R2, P2, R12.reuse, R3, 0x5 ;  /* 0x000000030c027211 */ /* 0x040fe400078428ff */
[-C--:B------:R-:W-:Y:S01]  /*157c0*/  IADD3.X R30, RZ, R233.reuse, RZ, P1, !PT ;  /* 0x000000e9ff1e7210 */ /* 0x080fe20000ffe4ff */
[----:B------:R-:W-:Y:S01]  /*157d0*/  LDSM.16.M88.4 R32, [R196] ;  /* 0x00000000c420783b */ /* 0x000fe20000000200 */
[----:B------:R-:W-:Y:S02]  /*157e0*/  LEA.HI.X R20, R12, R0, R20, 0x5, P2 ;  /* 0x000000000c147211 */ /* 0x000fe400010f2c14 */
[C---:B------:R-:W-:Y:S02]  /*157f0*/  IADD3 R12, P0, R3.reuse, R230, RZ ;  /* 0x000000e6030c7210 */ /* 0x040fe40007f1e0ff */
[----:B------:R-:W-:Y:S02]  /*15800*/  IADD3 R21, P2, R3, R22, RZ ;  /* 0x0000001603157210 */ /* 0x000fe40007f5e0ff */
[----:B------:R-:W-:Y:S01]  /*15810*/  LEA R176, P4, R12, c[0x0][0x1f8], 0x1 ;  /* 0x00007e000cb07a11 */ /* 0x000fe200078808ff */
[----:B------:R-:W1:Y:S01]  /*15820*/  LDSM.16.M88.4 R8, [R149] ;  /* 0x000000009508783b */ /* 0x000e620000000200 */
[----:B------:R-:W-:Y:S02]  /*15830*/  IADD3.X R13, R0, R233, RZ, P0, !PT ;  /* 0x000000e9000d7210 */ /* 0x000fe400007fe4ff */
[----:B------:R-:W-:Y:S02]  /*15840*/  LEA R180, P1, R21, c[0x0][0x1f8], 0x1 ;  /* 0x00007e0015b47a11 */ /* 0x000fe400078208ff */
[----:B------:R-:W-:Y:S02]  /*15850*/  LEA.HI.X R177, R12, c[0x0][0x1fc], R13, 0x1, P4 ;  /* 0x00007f000cb17a11 */ /* 0x000fe400020f0c0d */
[----:B------:R-:W-:Y:S01]  /*15860*/  LOP3.LUT P4, RZ, R240, 0x1, RZ, 0xc0, !PT ;  /* 0x00000001f0ff7812 */ /* 0x000fe2000788c0ff */
[----:B------:R-:W2:Y:S01]  /*15870*/  LDSM.16.M88.4 R16, [R149+0x800] ;  /* 0x000800009510783b */ /* 0x000ea20000000200 */
[C---:B------:R-:W-:Y:S02]  /*15880*/  IADD3.X R28, R0.reuse, R29, RZ, P2, !PT ;  /* 0x0000001d001c7210 */ /* 0x040fe400017fe4ff */
[-C--:B------:R-:W-:Y:S02]  /*15890*/  IADD3 R3, P3, R3, R23.reuse, RZ ;  /* 0x0000001703037210 */ /* 0x080fe40007f7e0ff */
[----:B------:R-:W-:Y:S02]  /*158a0*/  LEA.HI.X R181, R21, c[0x0][0x1fc], R28, 0x1, P1 ;  /* 0x00007f0015b57a11 */ /* 0x000fe400008f0c1c */
[C---:B------:R-:W-:Y:S01]  /*158b0*/  LEA R178, P0, R3.reuse, c[0x0][0x1f8], 0x1 ;  /* 0x00007e0003b27a11 */ /* 0x040fe200078008ff */
[----:B------:R-:W3:Y:S01]  /*158c0*/  LDSM.16.M88.4 R24, [R149+0x1000] ;  /* 0x001000009518783b */ /* 0x000ee20000000200 */
[----:B------:R-:W-:Y:S04]  /*158d0*/  IADD3.X R0, R0, R30, RZ, P3, !PT ;  /* 0x0000001e00007210 */ /* 0x000fe80001ffe4ff */
[----:B------:R-:W-:Y:S02]  /*158e0*/  LEA.HI.X R179, R3, c[0x0][0x1fc], R0, 0x1, P0 ;  /* 0x00007f0003b37a11 */ /* 0x000fe400000f0c00 */
[C---:B------:R-:W-:Y:S01]  /*158f0*/  IADD3 R3, P1, R2.reuse, R22, RZ ;  /* 0x0000001602037210 */ /* 0x040fe20007f3e0ff */
[----:B------:R-:W4:Y:S01]  /*15900*/  LDSM.16.M88.4 R152, [R149+0x1800] ;  /* 0x001800009598783b */ /* 0x000f220000000200 */
[C---:B------:R-:W-:Y:S02]  /*15910*/  IADD3 R0, P0, R2.reuse, R23, RZ ;  /* 0x0000001702007210 */ /* 0x040fe40007f1e0ff */
[----:B------:R-:W-:Y:S02]  /*15920*/  IADD3 R2, P2, R2, R230, RZ ;  /* 0x000000e602027210 */ /* 0x000fe40007f5e0ff */
[----:B------:R-:W-:Y:S02]  /*15930*/  IADD3.X R31, R20, R29, RZ, P1, !PT ;  /* 0x0000001d141f7210 */ /* 0x000fe40000ffe4ff */
[----:B------:R-:W-:Y:S01]  /*15940*/  LEA R28, P3, R2, c[0x0][0x1f8], 0x1 ;  /* 0x00007e00021c7a11 */ /* 0x000fe200078608ff */
[----:B------:R-:W-:Y:S01]  /*15950*/  LDSM.16.M88.4 R156, [R197] ;  /* 0x00000000c59c783b */ /* 0x000fe20000000200 */
[C---:B------:R-:W-:Y:S02]  /*15960*/  LEA R140, P1, R3.reuse, c[0x0][0x1f8], 0x1 ;  /* 0x00007e00038c7a11 */ /* 0x040fe400078208ff */
[----:B------:R-:W-:Y:S02]  /*15970*/  IADD3.X R29, R20, R233, RZ, P2, !PT ;  /* 0x000000e9141d7210 */ /* 0x000fe400017fe4ff */
[----:B------:R-:W-:Y:S02]  /*15980*/  LEA.HI.X R141, R3, c[0x0][0x1fc], R31, 0x1, P1 ;  /* 0x00007f00038d7a11 */ /* 0x000fe400008f0c1f */
[----:B------:R-:W-:Y:S01]  /*15990*/  LEA.HI.X R29, R2, c[0x0][0x1fc], R29, 0x1, P3 ;  /* 0x00007f00021d7a11 */ /* 0x000fe200018f0c1d */
[C---:B-1----:R-:W-:Y:S01]  /*159a0*/  HMMA.16816.F32.BF16 R4, R32.reuse, R8, RZ ;  /* 0x000000082004723c */ /* 0x042fe200000418ff */
[----:B------:R-:W1:Y:S02]  /*159b0*/  LDSM.16.M88.4 R160, [R200] ;  /* 0x00000000c8a0783b */ /* 0x000e640000000200 */
[----:B------:R-:W-:Y:S02]  /*159c0*/  IADD3.X R30, R20, R30, RZ, P0, !PT ;  /* 0x0000001e141e7210 */ /* 0x000fe400007fe4ff */
[C---:B------:R-:W-:Y:S03]  /*159d0*/  LEA R100, P0, R0.reuse, c[0x0][0x1f8], 0x1 ;  /* 0x00007e0000647a11 */ /* 0x040fe600078008ff */
[C---:B------:R-:W-:Y:S01]  /*159e0*/  HMMA.16816.F32.BF16 R8, R32.reuse, R10, RZ ;  /* 0x0000000a2008723c */ /* 0x040fe200000418ff */
[----:B------:R-:W5:Y:S03]  /*159f0*/  LDSM.16.M88.4 R164, [R211] ;  /* 0x00000000d3a4783b */ /* 0x000f660000000200 */
[----:B------:R-:W-:Y:S02]  /*15a00*/  LEA.HI.X R101, R0, c[0x0][0x1fc], R30, 0x1, P0 ;  /* 0x00007f0000657a11 */ /* 0x000fe400000f0c1e */
[C---:B------:R-:W-:Y:S02]  /*15a10*/  ISETP.GT.AND P0, PT, R213.reuse, R238, PT ;  /* 0x000000eed500720c */ /* 0x040fe40003f04270 */
[C---:B--2---:R-:W-:Y:S01]  /*15a20*/  HMMA.16816.F32.BF16 R12, R32.reuse, R16, RZ ;  /* 0x00000010200c723c */ /* 0x044fe200000418ff */
[----:B------:R-:W2:Y:S03]  /*15a30*/  LDSM.16.M88.4 R168, [R210] ;  /* 0x00000000d2a8783b */ /* 0x000ea60000000200 */
[----:B------:R-:W-:Y:S04]  /*15a40*/  IADD3 R213, R213, -0x1, RZ ;  /* 0xffffffffd5d57810 */ /* 0x000fe80007ffe0ff */
        /* <DEDUP_REMOVED lines=17> */
[----:B-1----:R-:W1:Y:S01]  /*15b60*/  LDSM.16.M88.4 R180, [R195] ;  /* 0x00000000c3b4783b */ /* 0x002e620000000200 */
[C---:B------:R-:W-:Y:S07]  /*15b70*/  HMMA.16816.F32.BF16 R4, R156.reuse, R160, R4 ;  /* 0x000000a09c04723c */ /* 0x040fee0000041804 */
[----:B------:R-:W3:Y:S01]  /*15b80*/  LDSM.16.M88.4 R184, [R195+0x800] ;  /* 0x00080000c3b8783b */ /* 0x000ee20000000200 */
[C---:B------:R-:W-:Y:S07]  /*15b90*/  HMMA.16816.F32.BF16 R8, R156.reuse, R162, R8 ;  /* 0x000000a29c08723c */ /* 0x040fee0000041808 */
[----:B------:R-:W4:Y:S01]  /*15ba0*/  LDSM.16.M88.4 R152, [R195+0x1000] ;  /* 0x00100000c398783b */ /* 0x000f220000000200 */
[C---:B-----5:R-:W-:Y:S07]  /*15bb0*/  HMMA.16816.F32.BF16 R12, R156.reuse, R164, R12 ;  /* 0x000000a49c0c723c */ /* 0x060fee000004180c */
[----:B------:R-:W5:Y:S01]  /*15bc0*/  LDSM.16.M88.4 R188, [R195+0x1800] ;  /* 0x00180000c3bc783b */ /* 0x000f620000000200 */
[C---:B------:R-:W-:Y:S07]  /*15bd0*/  HMMA.16816.F32.BF16 R16, R156.reuse, R166, R16 ;  /* 0x000000a69c10723c */ /* 0x040fee0000041810 */
[----:B------:R-:W-:Y:S01]  /*15be0*/  LDSM.16.M88.4 R160, [R198] ;  /* 0x00000000c6a0783b */ /* 0x000fe20000000200 */
[C---:B--2---:R-:W-:Y:S07]  /*15bf0*/  HMMA.16816.F32.BF16 R20, R156.reuse, R168, R20 ;  /* 0x000000a89c14723c */ /* 0x044fee0000041814 */
[----:B------:R-:W2:Y:S01]  /*15c00*/  LDSM.16.M88.4 R164, [R192] ;  /* 0x00000000c0a4783b */ /* 0x000ea20000000200 */
[C---:B------:R-:W-:Y:S07]  /*15c10*/  HMMA.16816.F32.BF16 R24, R156.reuse, R170, R24 ;  /* 0x000000aa9c18723c */ /* 0x040fee0000041818 */
[----:B------:R-:W2:Y:S01]  /*15c20*/  LDSM.16.M88.4 R168, [R192+0x800] ;  /* 0x00080000c0a8783b */ /* 0x000ea20000000200 */
[C---:B------:R-:W-:Y:S08]  /*15c30*/  HMMA.16816.F32.BF16 R28, R156.reuse, R172, R28 ;  /* 0x000000ac9c1c723c */ /* 0x040ff0000004181c */
[----:B------:R-:W-:Y:S01]  /*15c40*/  HMMA.16816.F32.BF16 R32, R156, R174, R32 ;  /* 0x000000ae9c20723c */ /* 0x000fe20000041820 */
[----:B------:R-:W2:Y:S07]  /*15c50*/  LDSM.16.M88.4 R156, [R192+0x1000] ;  /* 0x00100000c09c783b */ /* 0x000eae0000000200 */
[C---:B-1----:R-:W-:Y:S01]  /*15c60*/  HMMA.16816.F32.BF16 R4, R176.reuse, R180, R4 ;  /* 0x000000b4b004723c */ /* 0x042fe20000041804 */
[----:B------:R-:W1:Y:S07]  /*15c70*/  LDSM.16.M88.4 R172, [R192+0x1800] ;  /* 0x00180000c0ac783b */ /* 0x000e6e0000000200 */
[C---:B------:R-:W-:Y:S01]  /*15c80*/  HMMA.16816.F32.BF16 R8, R176.reuse, R182, R8 ;  /* 0x000000b6b008723c */ /* 0x040fe20000041808 */
[----:B------:R-:W-:Y:S07]  /*15c90*/  LDSM.16.M88.4 R180, [R149+0x2000] ;  /* 0x0020000095b4783b */ /* 0x000fee0000000200 */
[C---:B---3--:R-:W-:Y:S08]  /*15ca0*/  HMMA.16816.F32.BF16 R12, R176.reuse, R184, R12 ;  /* 0x000000b8b00c723c */ /* 0x048ff0000004180c */
[C---:B------:R-:W-:Y:S01]  /*15cb0*/  HMMA.16816.F32.BF16 R16, R176.reuse, R186, R16 ;  /* 0x000000bab010723c */ /* 0x040fe20000041810 */
[----:B------:R-:W-:Y:S07]  /*15cc0*/  LDSM.16.M88.4 R184, [R149+0x2800] ;  /* 0x0028000095b8783b */ /* 0x000fee0000000200 */
[C---:B----4-:R-:W-:Y:S08]  /*15cd0*/  HMMA.16816.F32.BF16 R20, R176.reuse, R152, R20 ;  /* 0x00000098b014723c */ /* 0x050ff00000041814 */
[C---:B------:R-:W-:Y:S01]  /*15ce0*/  HMMA.16816.F32.BF16 R24, R176.reuse, R154, R24 ;  /* 0x0000009ab018723c */ /* 0x040fe20000041818 */
[----:B------:R-:W3:Y:S07]  /*15cf0*/  LDSM.16.M88.4 R152, [R196+0x4000] ;  /* 0x00400000c498783b */ /* 0x000eee0000000200 */
[C---:B-----5:R-:W-:Y:S08]  /*15d00*/  HMMA.16816.F32.BF16 R28, R176.reuse, R188, R28 ;  /* 0x000000bcb01c723c */ /* 0x060ff0000004181c */
[----:B------:R-:W-:Y:S01]  /*15d10*/  HMMA.16816.F32.BF16 R32, R176, R190, R32 ;  /* 0x000000beb020723c */ /* 0x000fe20000041820 */
[----:B------:R-:W4:Y:S07]  /*15d20*/  LDSM.16.M88.4 R176, [R149+0x3000] ;  /* 0x0030000095b0783b */ /* 0x000f2e0000000200 */
[C---:B--2---:R-:W-:Y:S01]  /*15d30*/  HMMA.16816.F32.BF16 R4, R160.reuse, R164, R4 ;  /* 0x000000a4a004723c */ /* 0x044fe20000041804 */
[----:B------:R-:W2:Y:S07]  /*15d40*/  LDSM.16.M88.4 R188, [R149+0x3800] ;  /* 0x0038000095bc783b */ /* 0x000eae0000000200 */
[C---:B------:R-:W-:Y:S01]  /*15d50*/  HMMA.16816.F32.BF16 R8, R160.reuse, R166, R8 ;  /* 0x000000a6a008723c */ /* 0x040fe20000041808 */
[----:B------:R-:W-:Y:S07]  /*15d60*/  LDSM.16.M88.4 R164, [R208] ;  /* 0x00000000d0a4783b */ /* 0x000fee0000000200 */
[C---:B------:R-:W-:Y:S08]  /*15d70*/  HMMA.16816.F32.BF16 R12, R160.reuse, R168, R12 ;  /* 0x000000a8a00c723c */ /* 0x040ff0000004180c */
[C---:B------:R-:W-:Y:S01]  /*15d80*/  HMMA.16816.F32.BF16 R16, R160.reuse, R170, R16 ;  /* 0x000000aaa010723c */ /* 0x040fe20000041810 */
[----:B------:R-:W-:Y:S07]  /*15d90*/  LDSM.16.M88.4 R168, [R207] ;  /* 0x00000000cfa8783b */ /* 0x000fee0000000200 */
[C---:B------:R-:W-:Y:S08]  /*15da0*/  HMMA.16816.F32.BF16 R20, R160.reuse, R156, R20 ;  /* 0x0000009ca014723c */ /* 0x040ff00000041814 */
[C---:B------:R-:W-:Y:S01]  /*15db0*/  HMMA.16816.F32.BF16 R24, R160.reuse, R158, R24 ;  /* 0x0000009ea018723c */ /* 0x040fe20000041818 */
[----:B------:R-:W5:Y:S07]  /*15dc0*/  LDSM.16.M88.4 R156, [R197+0x4000] ;  /* 0x00400000c59c783b */ /* 0x000f6e0000000200 */
[C---:B-1----:R-:W-:Y:S08]  /*15dd0*/  HMMA.16816.F32.BF16 R28, R160.reuse, R172, R28 ;  /* 0x000000aca01c723c */ /* 0x042ff0000004181c */
[----:B------:R-:W-:Y:S01]  /*15de0*/  HMMA.16816.F32.BF16 R32, R160, R174, R32 ;  /* 0x000000aea020723c */ /* 0x000fe20000041820 */
[----:B------:R-:W1:Y:S07]  /*15df0*/  LDSM.16.M88.4 R160, [R206] ;  /* 0x00000000cea0783b */ /* 0x000e6e0000000200 */
[C---:B---3--:R-:W-:Y:S01]  /*15e00*/  HMMA.16816.F32.BF16 R4, R152.reuse, R180, R4 ;  /* 0x000000b49804723c */ /* 0x048fe20000041804 */
[----:B------:R-:W3:Y:S07]  /*15e10*/  LDSM.16.M88.4 R172, [R205] ;  /* 0x00000000cdac783b */ /* 0x000eee0000000200 */
[C---:B------:R-:W-:Y:S01]  /*15e20*/  HMMA.16816.F32.BF16 R8, R152.reuse, R182, R8 ;  /* 0x000000b69808723c */ /* 0x040fe20000041808 */
[----:B------:R-:W-:Y:S07]  /*15e30*/  LDSM.16.M88.4 R180, [R195+0x2000] ;  /* 0x00200000c3b4783b */ /* 0x000fee0000000200 */
[C---:B------:R-:W-:Y:S08]  /*15e40*/  HMMA.16816.F32.BF16 R12, R152.reuse, R184, R12 ;  /* 0x000000b8980c723c */ /* 0x040ff0000004180c */
[C---:B------:R-:W-:Y:S01]  /*15e50*/  HMMA.16816.F32.BF16 R16, R152.reuse, R186, R16 ;  /* 0x000000ba9810723c */ /* 0x040fe20000041810 */
[----:B------:R-:W-:Y:S07]  /*15e60*/  LDSM.16.M88.4 R184, [R195+0x2800] ;  /* 0x00280000c3b8783b */ /* 0x000fee0000000200 */
[C---:B----4-:R-:W-:Y:S08]  /*15e70*/  HMMA.16816.F32.BF16 R20, R152.reuse, R176, R20 ;  /* 0x000000b09814723c */ /* 0x050ff00000041814 */
[C---:B------:R-:W-:Y:S01]  /*15e80*/  HMMA.16816.F32.BF16 R24, R152.reuse, R178, R24 ;  /* 0x000000b29818723c */ /* 0x040fe20000041818 */
[----:B------:R-:W4:Y:S07]  /*15e90*/  LDSM.16.M88.4 R176, [R199+0x4000] ;  /* 0x00400000c7b0783b */ /* 0x000f2e0000000200 */
[C---:B--2---:R-:W-:Y:S08]  /*15ea0*/  HMMA.16816.F32.BF16 R28, R152.reuse, R188, R28 ;  /* 0x000000bc981c723c */ /* 0x044ff0000004181c */
[----:B------:R-:W-:Y:S01]  /*15eb0*/  HMMA.16816.F32.BF16 R32, R152, R190, R32 ;  /* 0x000000be9820723c */ /* 0x000fe20000041820 */
[----:B------:R-:W2:Y:S07]  /*15ec0*/  LDSM.16.M88.4 R152, [R195+0x3000] ;  /* 0x00300000c398783b */ /* 0x000eae0000000200 */
[C---:B-----5:R-:W-:Y:S01]  /*15ed0*/  HMMA.16816.F32.BF16 R4, R156.reuse, R164, R4 ;  /* 0x000000a49c04723c */ /* 0x060fe20000041804 */
[----:B------:R-:W-:Y:S07]  /*15ee0*/  LDSM.16.M88.4 R188, [R192+0x2800] ;  /* 0x00280000c0bc783b */ /* 0x000fee0000000200 */
[C---:B------:R-:W-:Y:S01]  /*15ef0*/  HMMA.16816.F32.BF16 R8, R156.reuse, R166, R8 ;  /* 0x000000a69c08723c */ /* 0x040fe20000041808 */
[----:B------:R-:W-:Y:S07]  /*15f00*/  LDSM.16.M88.4 R164, [R198+0x4000] ;  /* 0x00400000c6a4783b */ /* 0x000fee0000000200 */
[C---:B------:R-:W-:Y:S08]  /*15f10*/  HMMA.16816.F32.BF16 R12, R156.reuse, R168, R12 ;  /* 0x000000a89c0c723c */ /* 0x040ff0000004180c */
[C---:B------:R-:W-:Y:S01]  /*15f20*/  HMMA.16816.F32.BF16 R16, R156.reuse, R170, R16 ;  /* 0x000000aa9c10723c */ /* 0x040fe20000041810 */
[----:B------:R-:W-:Y:S07]  /*15f30*/  LDSM.16.M88.4 R168, [R192+0x2000] ;  /* 0x00200000c0a8783b */ /* 0x000fee0000000200 */
[C---:B-1----:R-:W-:Y:S08]  /*15f40*/  HMMA.16816.F32.BF16 R20, R156.reuse, R160, R20 ;  /* 0x000000a09c14723c */ /* 0x042ff00000041814 */
[C---:B------:R-:W-:Y:S01]  /*15f50*/  HMMA.16816.F32.BF16 R24, R156.reuse, R162, R24 ;  /* 0x000000a29c18723c */ /* 0x040fe20000041818 */
[----:B------:R-:W1:Y:S07]  /*15f60*/  LDSM.16.M88.4 R160, [R195+0x3800] ;  /* 0x00380000c3a0783b */ /* 0x000e6e0000000200 */
[C---:B---3--:R-:W-:Y:S08]  /*15f70*/  HMMA.16816.F32.BF16 R28, R156.reuse, R172, R28 ;  /* 0x000000ac9c1c723c */ /* 0x048ff0000004181c */
[----:B------:R-:W-:Y:S01]  /*15f80*/  HMMA.16816.F32.BF16 R32, R156, R174, R32 ;  /* 0x000000ae9c20723c */ /* 0x000fe20000041820 */
[----:B------:R-:W3:Y:S07]  /*15f90*/  LDSM.16.M88.4 R156, [R192+0x3000] ;  /* 0x00300000c09c783b */ /* 0x000eee0000000200 */
[C---:B----4-:R-:W-:Y:S01]  /*15fa0*/  HMMA.16816.F32.BF16 R4, R176.reuse, R180, R4 ;  /* 0x000000b4b004723c */ /* 0x050fe20000041804 */
[----:B------:R-:W4:Y:S07]  /*15fb0*/  LDSM.16.M88.4 R172, [R192+0x3800] ;  /* 0x00380000c0ac783b */ /* 0x000f2e0000000200 */
[C---:B------:R-:W-:Y:S01]  /*15fc0*/  HMMA.16816.F32.BF16 R8, R176.reuse, R182, R8 ;  /* 0x000000b6b008723c */ /* 0x040fe20000041808 */
[----:B------:R-:W-:Y:S07]  /*15fd0*/  LDSM.16.M88.4 R180, [R196+0x8000] ;  /* 0x00800000c4b4783b */ /* 0x000fee0000000200 */
[C---:B------:R-:W-:Y:S08]  /*15fe0*/  HMMA.16816.F32.BF16 R12, R176.reuse, R184, R12 ;  /* 0x000000b8b00c723c */ /* 0x040ff0000004180c */
[C---:B------:R-:W-:Y:S01]  /*15ff0*/  HMMA.16816.F32.BF16 R16, R176.reuse, R186, R16 ;  /* 0x000000bab010723c */ /* 0x040fe20000041810 */
[----:B------:R-:W5:Y:S07]  /*16000*/  LDSM.16.M88.4 R184, [R149+0x4000] ;  /* 0x0040000095b8783b */ /* 0x000f6e0000000200 */
[C---:B--2---:R-:W-:Y:S08]  /*16010*/  HMMA.16816.F32.BF16 R20, R176.reuse, R152, R20 ;  /* 0x00000098b014723c */ /* 0x044ff00000041814 */
[C---:B------:R-:W-:Y:S01]  /*16020*/  HMMA.16816.F32.BF16 R24, R176.reuse, R154, R24 ;  /* 0x0000009ab018723c */ /* 0x040fe20000041818 */
[----:B------:R-:W2:Y:S07]  /*16030*/  LDSM.16.M88.4 R152, [R149+0x4800] ;  /* 0x004800009598783b */ /* 0x000eae0000000200 */
[C---:B-1----:R-:W-:Y:S08]  /*16040*/  HMMA.16816.F32.BF16 R28, R176.reuse, R160, R28 ;  /* 0x000000a0b01c723c */ /* 0x042ff0000004181c */
[----:B------:R-:W-:Y:S01]  /*16050*/  HMMA.16816.F32.BF16 R32, R176, R162, R32 ;  /* 0x000000a2b020723c */ /* 0x000fe20000041820 */
[----:B------:R-:W1:Y:S07]  /*16060*/  LDSM.16.M88.4 R160, [R149+0x5000] ;  /* 0x0050000095a0783b */ /* 0x000e6e0000000200 */
[C---:B------:R-:W-:Y:S01]  /*16070*/  HMMA.16816.F32.BF16 R4, R164.reuse, R168, R4 ;  /* 0x000000a8a404723c */ /* 0x040fe20000041804 */
[----:B------:R-:W-:Y:S07]  /*16080*/  LDSM.16.M88.4 R176, [R197+0x8000] ;  /* 0x00800000c5b0783b */ /* 0x000fee0000000200 */
[C---:B------:R-:W-:Y:S01]  /*16090*/  HMMA.16816.F32.BF16 R8, R164.reuse, R170, R8 ;  /* 0x000000aaa408723c */ /* 0x040fe20000041808 */
[----:B------:R-:W1:Y:S07]  /*160a0*/  LDSM.16.M88.4 R168, [R149+0x5800] ;  /* 0x0058000095a8783b */ /* 0x000e6e0000000200 */
[C---:B------:R-:W-:Y:S08]  /*160b0*/  HMMA.16816.F32.BF16 R12, R164.reuse, R188, R12 ;  /* 0x000000bca40c723c */ /* 0x040ff0000004180c */
[C---:B------:R-:W-:Y:S01]  /*160c0*/  HMMA.16816.F32.BF16 R16, R164.reuse, R190, R16 ;  /* 0x000000bea410723c */ /* 0x040fe20000041810 */
[----:B------:R-:W1:Y:S07]  /*160d0*/  LDSM.16.M88.4 R188, [R204] ;  /* 0x00000000ccbc783b */ /* 0x000e6e0000000200 */
[C---:B---3--:R-:W-:Y:S08]  /*160e0*/  HMMA.16816.F32.BF16 R20, R164.reuse, R156, R20 ;  /* 0x0000009ca414723c */ /* 0x048ff00000041814 */
[C---:B------:R-:W-:Y:S01]  /*160f0*/  HMMA.16816.F32.BF16 R24, R164.reuse, R158, R24 ;  /* 0x0000009ea418723c */ /* 0x040fe20000041818 */
[----:B------:R-:W3:Y:S07]  /*16100*/  LDSM.16.M88.4 R156, [R203] ;  /* 0x00000000cb9c783b */ /* 0x000eee0000000200 */
[C---:B----4-:R-:W-:Y:S08]  /*16110*/  HMMA.16816.F32.BF16 R28, R164.reuse, R172, R28 ;  /* 0x000000aca41c723c */ /* 0x050ff0000004181c */
[----:B------:R-:W-:Y:S01]  /*16120*/  HMMA.16816.F32.BF16 R32, R164, R174, R32 ;  /* 0x000000aea420723c */ /* 0x000fe20000041820 */
[----:B------:R-:W4:Y:S07]  /*16130*/  LDSM.16.M88.4 R164, [R202] ;  /* 0x00000000caa4783b */ /* 0x000f2e0000000200 */
[C---:B-----5:R-:W-:Y:S01]  /*16140*/  HMMA.16816.F32.BF16 R4, R180.reuse, R184, R4 ;  /* 0x000000b8b404723c */ /* 0x060fe20000041804 */
[----:B------:R-:W-:Y:S07]  /*16150*/  LDSM.16.M88.4 R172, [R199+0x8000] ;  /* 0x00800000c7ac783b */ /* 0x000fee0000000200 */
[C---:B------:R-:W-:Y:S01]  /*16160*/  HMMA.16816.F32.BF16 R8, R180.reuse, R186, R8 ;  /* 0x000000bab408723c */ /* 0x040fe20000041808 */
[----:B------:R-:W-:Y:S07]  /*16170*/  LDSM.16.M88.4 R184, [R195+0x4000] ;  /* 0x00400000c3b8783b */ /* 0x000fee0000000200 */
[C---:B--2---:R-:W-:Y:S08]  /*16180*/  HMMA.16816.F32.BF16 R12, R180.reuse, R152, R12 ;  /* 0x00000098b40c723c */ /* 0x044ff0000004180c */
[C---:B------:R-:W-:Y:S01]  /*16190*/  HMMA.16816.F32.BF16 R16, R180.reuse, R154, R16 ;  /* 0x0000009ab410723c */ /* 0x040fe20000041810 */
[----:B------:R-:W2:Y:S07]  /*161a0*/  LDSM.16.M88.4 R152, [R201] ;  /* 0x00000000c998783b */ /* 0x000eae0000000200 */
[C---:B-1----:R-:W-:Y:S08]  /*161b0*/  HMMA.16816.F32.BF16 R20, R180.reuse, R160, R20 ;  /* 0x000000a0b414723c */ /* 0x042ff00000041814 */
[C---:B------:R-:W-:Y:S01]  /*161c0*/  HMMA.16816.F32.BF16 R24, R180.reuse, R162, R24 ;  /* 0x000000a2b418723c */ /* 0x040fe20000041818 */
[----:B------:R-:W1:Y:S07]  /*161d0*/  LDSM.16.M88.4 R160, [R195+0x4800] ;  /* 0x00480000c3a0783b */ /* 0x000e6e0000000200 */
[C---:B------:R-:W-:Y:S08]  /*161e0*/  HMMA.16816.F32.BF16 R28, R180.reuse, R168, R28 ;  /* 0x000000a8b41c723c */ /* 0x040ff0000004181c */
[----:B------:R-:W-:Y:S01]  /*161f0*/  HMMA.16816.F32.BF16 R32, R180, R170, R32 ;  /* 0x000000aab420723c */ /* 0x000fe20000041820 */
[----:B------:R-:W5:Y:S07]  /*16200*/  LDSM.16.M88.4 R168, [R195+0x5000] ;  /* 0x00500000c3a8783b */ /* 0x000f6e0000000200 */
[C---:B------:R-:W-:Y:S01]  /*16210*/  HMMA.16816.F32.BF16 R4, R176.reuse, R188, R4 ;  /* 0x000000bcb004723c */ /* 0x040fe20000041804 */
[----:B------:R-:W-:Y:S07]  /*16220*/  LDSM.16.M88.4 R180, [R198+0x8000] ;  /* 0x00800000c6b4783b */ /* 0x000fee0000000200 */
[C---:B------:R-:W-:Y:S01]  /*16230*/  HMMA.16816.F32.BF16 R8, R176.reuse, R190, R8 ;  /* 0x000000beb008723c */ /* 0x040fe20000041808 */
[----:B------:R-:W-:Y:S07]  /*16240*/  LDSM.16.M88.4 R188, [R192+0x4000] ;  /* 0x00400000c0bc783b */ /* 0x000fee0000000200 */
[C---:B---3--:R-:W-:Y:S08]  /*16250*/  HMMA.16816.F32.BF16 R12, R176.reuse, R156, R12 ;  /* 0x0000009cb00c723c */ /* 0x048ff0000004180c */
[C---:B------:R-:W-:Y:S01]  /*16260*/  HMMA.16816.F32.BF16 R16, R176.reuse, R158, R16 ;  /* 0x0000009eb010723c */ /* 0x040fe20000041810 */
[----:B------:R-:W3:Y:S07]  /*16270*/  LDSM.16.M88.4 R156, [R195+0x5800] ;  /* 0x00580000c39c783b */ /* 0x000eee0000000200 */
[C---:B----4-:R-:W-:Y:S08]  /*16280*/  HMMA.16816.F32.BF16 R20, R176.reuse, R164, R20 ;  /* 0x000000a4b014723c */ /* 0x050ff00000041814 */
[C---:B------:R-:W-:Y:S08]  /*16290*/  HMMA.16816.F32.BF16 R24, R176.reuse, R166, R24 ;  /* 0x000000a6b018723c */ /* 0x040ff00000041818 */
[C---:B--2---:R-:W-:Y:S08]  /*162a0*/  HMMA.16816.F32.BF16 R28, R176.reuse, R152, R28 ;  /* 0x00000098b01c723c */ /* 0x044ff0000004181c */
[----:B------:R-:W-:Y:S01]  /*162b0*/  HMMA.16816.F32.BF16 R32, R176, R154, R32 ;  /* 0x0000009ab020723c */ /* 0x000fe20000041820 */
[----:B------:R-:W2:Y:S07]  /*162c0*/  LDSM.16.M88.4 R152, [R192+0x4800] ;  /* 0x00480000c098783b */ /* 0x000eae0000000200 */
[C---:B------:R-:W-:Y:S08]  /*162d0*/  HMMA.16816.F32.BF16 R4, R172.reuse, R184, R4 ;  /* 0x000000b8ac04723c */ /* 0x040ff00000041804 */
[C---:B------:R-:W-:Y:S08]  /*162e0*/  HMMA.16816.F32.BF16 R8, R172.reuse, R186, R8 ;  /* 0x000000baac08723c */ /* 0x040ff00000041808 */
[C---:B-1----:R-:W-:Y:S08]  /*162f0*/  HMMA.16816.F32.BF16 R12, R172.reuse, R160, R12 ;  /* 0x000000a0ac0c723c */ /* 0x042ff0000004180c */
[C---:B------:R-:W-:Y:S08]  /*16300*/  HMMA.16816.F32.BF16 R16, R172.reuse, R162, R16 ;  /* 0x000000a2ac10723c */ /* 0x040ff00000041810 */
[C---:B-----5:R-:W-:Y:S08]  /*16310*/  HMMA.16816.F32.BF16 R20, R172.reuse, R168, R20 ;  /* 0x000000a8ac14723c */ /* 0x060ff00000041814 */
[C---:B------:R-:W-:Y:S08]  /*16320*/  HMMA.16816.F32.BF16 R24, R172.reuse, R170, R24 ;  /* 0x000000aaac18723c */ /* 0x040ff00000041818 */
[C---:B---3--:R-:W-:Y:S08]  /*16330*/  HMMA.16816.F32.BF16 R28, R172.reuse, R156, R28 ;  /* 0x0000009cac1c723c */ /* 0x048ff0000004181c */
[----:B------:R-:W-:Y:S08]  /*16340*/  HMMA.16816.F32.BF16 R32, R172, R158, R32 ;  /* 0x0000009eac20723c */ /* 0x000ff00000041820 */
[C---:B------:R-:W-:Y:S08]  /*16350*/  HMMA.16816.F32.BF16 R4, R180.reuse, R188, R4 ;  /* 0x000000bcb404723c */ /* 0x040ff00000041804 */
        /* <DEDUP_REMOVED lines=153> */
[----:B------:R-:W-:Y:S01]  /*16cf0*/  FMUL.FTZ R48, R2, R48 ;  /* 0x0000003002307220 */ /* 0x000fe20000410000 */
[----:B------:R-:W-:Y:S01]  /*16d00*/  @P0 IADD3 R8, P2, R226, 0x80, RZ ;  /* 0x00000080e2080810 */ /* 0x000fe20007f5e0ff */
[C---:B------:R-:W-:Y:S01]  /*16d10*/  FMUL.FTZ R49, R2.reuse, R49 ;  /* 0x0000003102317220 */ /* 0x040fe20000410000 */
[----:B------:R-:W-:Y:S01]  /*16d20*/  @P0 LEA.HI.X R17, R7, c[0x0][0x1cc], R9, 0x1, P3 ;  /* 0x0000730007110a11 */ /* 0x000fe200018f0c09 */
[----:B------:R-:W-:Y:S01]  /*16d30*/  FMUL.FTZ R52, R2, R52 ;  /* 0x0000003402347220 */ /* 0x000fe20000410000 */
[----:B------:R-:W-:Y:S01]  /*16d40*/  @P0 IADD3.X R15, RZ, R232, RZ, P2, !PT ;  /* 0x000000e8ff0f0210 */ /* 0x000fe200017fe4ff */
[----:B------:R1:W-:Y:S01]  /*16d50*/  MUFU.EX2 R219, R104 ;  /* 0x0000006800db7308 */ /* 0x0003e20000000800 */
[----:B------:R-:W-:Y:S01]  /*16d60*/  @P0 IADD3 R9, P4, R4, R14, RZ ;  /* 0x0000000e04090210 */ /* 0x000fe20007f9e0ff */
[C---:B------:R-:W-:Y:S01]  /*16d70*/  FMUL.FTZ R53, R2.reuse, R53 ;  /* 0x0000003502357220 */ /* 0x040fe20000410000 */
[----:B------:R-:W-:Y:S01]  /*16d80*/  @P0 IADD3.X R7, RZ, R232, RZ, P1, !PT ;  /* 0x000000e8ff070210 */ /* 0x000fe20000ffe4ff */
[----:B------:R-:W-:Y:S01]  /*16d90*/  FMUL.FTZ R56, R2, R56 ;  /* 0x0000003802387220 */ /* 0x000fe20000410000 */
[----:B------:R-:W-:Y:S01]  /*16da0*/  @P0 IADD3 R4, P2, R4, R8, RZ ;  /* 0x0000000804040210 */ /* 0x000fe20007f5e0ff */
[C---:B------:R-:W-:Y:S01]  /*16db0*/  FMUL.FTZ R57, R2.reuse, R57 ;  /* 0x0000003902397220 */ /* 0x040fe20000410000 */
[----:B------:R-:W-:Y:S01]  /*16dc0*/  @P0 LEA R12, P3, R9, c[0x0][0x1c8], 0x1 ;  /* 0x00007200090c0a11 */ /* 0x000fe200078608ff */
[----:B------:R-:W-:Y:S01]  /*16dd0*/  FMUL.FTZ R60, R2, R60 ;  /* 0x0000003c023c7220 */ /* 0x000fe20000410000 */
[----:B--2---:R-:W-:Y:S01]  /*16de0*/  @P0 LEA R10, P1, R4, c[0x0][0x1c8], 0x1 ;  /* 0x00007200040a0a11 */ /* 0x004fe200078208ff */
[----:B------:R-:W2:Y:S01]  /*16df0*/  MUFU.EX2 R0, R0 ;  /* 0x0000000000007308 */ /* 0x000ea20000000800 */
[C---:B------:R-:W-:Y:S01]  /*16e00*/  @P0 IADD3.X R11, R3.reuse, R7, RZ, P4, !PT ;  /* 0x00000007030b0210 */ /* 0x040fe200027fe4ff */
[C---:B------:R-:W-:Y:S01]  /*16e10*/  FMUL.FTZ R61, R2.reuse, R61 ;  /* 0x0000003d023d7220 */ /* 0x040fe20000410000 */
[----:B------:R-:W-:Y:S01]  /*16e20*/  @P0 IADD3.X R3, R3, R15, RZ, P2, !PT ;  /* 0x0000000f03030210 */ /* 0x000fe200017fe4ff */
[C---:B------:R-:W-:Y:S01]  /*16e30*/  FMUL.FTZ R64, R2.reuse, R64 ;  /* 0x0000004002407220 */ /* 0x040fe20000410000 */
[----:B---3--:R-:W-:Y:S01]  /*16e40*/  @P0 LEA.HI.X R13, R9, c[0x0][0x1cc], R11, 0x1, P3 ;  /* 0x00007300090d0a11 */ /* 0x008fe200018f0c0b */
[----:B------:R-:W-:Y:S01]  /*16e50*/  FMUL.FTZ R65, R2, R65 ;  /* 0x0000004102417220 */ /* 0x000fe20000410000 */
[----:B------:R-:W-:Y:S01]  /*16e60*/  @P0 LEA.HI.X R11, R4, c[0x0][0x1cc], R3, 0x1, P1 ;  /* 0x00007300040b0a11 */ /* 0x000fe200008f0c03 */
[--C-:B------:R-:W-:Y:S01]  /*16e70*/  FFMA.FTZ R3, R152, c[0x0][0x2d0], -R105.reuse ;  /* 0x0000b40098037a23 */ /* 0x100fe20000010869 */
[----:B------:R-:W-:Y:S01]  /*16e80*/  @P0 IADD3 R18, P2, R6, R14, RZ ;  /* 0x0000000e06120210 */ /* 0x000fe20007f5e0ff */
[----:B------:R-:W-:Y:S01]  /*16e90*/  FMUL.FTZ R68, R2, R68 ;  /* 0x0000004402447220 */ /* 0x000fe20000410000 */
[C---:B------:R-:W-:Y:S01]  /*16ea0*/  @P0 IADD3 R9, P3, R6.reuse, R226, RZ ;  /* 0x000000e206090210 */ /* 0x040fe20007f7e0ff */
[----:B------:R3:W4:Y:S01]  /*16eb0*/  MUFU.EX2 R220, R3 ;  /* 0x0000000300dc7308 */ /* 0x0007220000000800 */
[----:B------:R-:W-:Y:S01]  /*16ec0*/  @P0 IADD3 R14, P1, R6, R8, RZ ;  /* 0x00000008060e0210 */ /* 0x000fe20007f3e0ff */
[----:B-1----:R-:W-:Y:S01]  /*16ed0*/  FFMA.FTZ R104, R155, c[0x0][0x2d0], -R105 ;  /* 0x0000b4009b687a23 */ /* 0x002fe20000010869 */
[C---:B------:R-:W-:Y:S01]  /*16ee0*/  @P0 IADD3.X R7, R5.reuse, R7, RZ, P2, !PT ;  /* 0x0000000705070210 */ /* 0x040fe200017fe4ff */
[C---:B------:R-:W-:Y:S01]  /*16ef0*/  FMUL.FTZ R69, R2.reuse, R69 ;  /* 0x0000004502457220 */ /* 0x040fe20000410000 */
[C---:B------:R-:W-:Y:S01]  /*16f00*/  @P0 IADD3.X R19, R5.reuse, R15, RZ, P1, !PT ;  /* 0x0000000f05130210 */ /* 0x040fe20000ffe4ff */
[C---:B------:R-:W-:Y:S01]  /*16f10*/  FMUL.FTZ R72, R2.reuse, R72 ;  /* 0x0000004802487220 */ /* 0x040fe20000410000 */
[----:B------:R-:W-:Y:S01]  /*16f20*/  @P0 IADD3.X R5, R5, R232, RZ, P3, !PT ;  /* 0x000000e805050210 */ /* 0x000fe20001ffe4ff */
[----:B------:R-:W-:Y:S01]  /*16f30*/  FMUL.FTZ R73, R2, R73 ;  /* 0x0000004902497220 */ /* 0x000fe20000410000 */
[----:B------:R-:W-:Y:S01]  /*16f40*/  LOP3.LUT P3, RZ, R240, 0x1, RZ, 0xc0, !PT ;  /* 0x00000001f0ff7812 */ /* 0x000fe2000786c0ff */
[----:B------:R1:W-:Y:S01]  /*16f50*/  MUFU.EX2 R218, R104 ;  /* 0x0000006800da7308 */ /* 0x0003e20000000800 */
[C---:B------:R-:W-:Y:S01]  /*16f60*/  @P0 LEA R8, P4, R9.reuse, c[0x0][0x1c8], 0x1 ;  /* 0x0000720009080a11 */ /* 0x040fe200078808ff */
[----:B--2---:R-:W-:Y:S01]  /*16f70*/  FMUL.FTZ R26, R0, R130 ;  /* 0x00000082001a7220 */ /* 0x004fe20000410000 */
[----:B------:R-:W-:Y:S01]  /*16f80*/  @P0 LEA R6, P2, R18, c[0x0][0x1c8], 0x1 ;  /* 0x0000720012060a11 */ /* 0x000fe200078408ff */
[C---:B------:R-:W-:Y:S01]  /*16f90*/  FMUL.FTZ R27, R0.reuse, R131 ;  /* 0x00000083001b7220 */ /* 0x040fe20000410000 */
[----:B------:R-:W-:Y:S01]  /*16fa0*/  @P0 LEA.HI.X R9, R9, c[0x0][0x1cc], R5, 0x1, P4 ;  /* 0x0000730009090a11 */ /* 0x000fe200020f0c05 */
[----:B------:R-:W-:Y:S01]  /*16fb0*/  FMUL.FTZ R34, R0, R138 ;  /* 0x0000008a00227220 */ /* 0x000fe20000410000 */
[----:B------:R-:W-:Y:S01]  /*16fc0*/  @P0 LEA.HI.X R7, R18, c[0x0][0x1cc], R7, 0x1, P2 ;  /* 0x0000730012070a11 */ /* 0x000fe200010f0c07 */
[----:B------:R-:W-:Y:S01]  /*16fd0*/  FMUL.FTZ R18, R0, R122 ;  /* 0x0000007a00127220 */ /* 0x000fe20000410000 */
[----:B------:R-:W-:Y:S01]  /*16fe0*/  @P0 LEA R4, P1, R14, c[0x0][0x1c8], 0x1 ;  /* 0x000072000e040a11 */ /* 0x000fe200078208ff */
[----:B------:R-:W-:Y:S02]  /*16ff0*/  FMUL.FTZ R35, R0, R139 ;  /* 0x0000008b00237220 */ /* 0x000fe40000410000 */
[----:B------:R2:W-:Y:S01]  /*17000*/  @P0 LDGSTS.E.BYPASS.LTC128B.128 [R212+0x6100], [R16.64], !P3 ;  /* 0x0610000010d40fae */ /* 0x0005e2000d901d46 */
[----:B------:R-:W-:Y:S01]  /*17010*/  @P0 LEA.HI.X R5, R14, c[0x0][0x1cc], R19, 0x1, P1 ;  /* 0x000073000e050a11 */ /* 0x000fe200008f0c13 */
[----:B---3--:R-:W-:Y:S02]  /*17020*/  FMUL.FTZ R3, R100, c[0x0][0x2d0] ;  /* 0x0000b40064037a20 */ /* 0x008fe40000410000 */
[----:B------:R-:W-:Y:S02]  /*17030*/  FMUL.FTZ R19, R0, R123 ;  /* 0x0000007b00137220 */ /* 0x000fe40000410000 */
[--C-:B------:R-:W-:Y:S02]  /*17040*/  FFMA.FTZ R15, R161, c[0x0][0x2d0], -R3.reuse ;  /* 0x0000b400a10f7a23 */ /* 0x100fe40000010803 */
[----:B------:R3:W-:Y:S01]  /*17050*/  @P0 LDGSTS.E.BYPASS.LTC128B.128 [R212+0x8100], [R12.64], !P6 ;  /* 0x081000000cd40fae */ /* 0x0007e2000f101d46 */
[--C-:B------:R-:W-:Y:S01]  /*17060*/  FFMA.FTZ R14, R160, c[0x0][0x2d0], -R3.reuse ;  /* 0x0000b400a00e7a23 */ /* 0x100fe20000010803 */
[----:B------:R-:W-:Y:S01]  /*17070*/  MUFU.EX2 R189, R15 ;  /* 0x0000000f00bd7308 */ /* 0x000fe20000000800 */
[----:B------:R-:W-:Y:S02]  /*17080*/  FMUL.FTZ R38, R0, R38 ;  /* 0x0000002600267220 */ /* 0x000fe40000410000 */
[--C-:B-1----:R-:W-:Y:S02]  /*17090*/  FFMA.FTZ R104, R162, c[0x0][0x2d0], -R3.reuse ;  /* 0x0000b400a2687a23 */ /* 0x102fe40000010803 */
[C---:B------:R-:W-:Y:S01]  /*170a0*/  FMUL.FTZ R39, R0.reuse, R39 ;  /* 0x0000002700277220 */ /* 0x040fe20000410000 */
[----:B------:R1:W-:Y:S01]  /*170b0*/  @P0 LDGSTS.E.BYPASS.LTC128B.128 [R212+0xa100], [R10.64], !P5 ;  /* 0x0a1000000ad40fae */ /* 0x0003e2000e901d46 */
[C---:B------:R-:W-:Y:S02]  /*170c0*/  FMUL.FTZ R42, R0.reuse, R42 ;  /* 0x0000002a002a7220 */ /* 0x040fe40000410000 */
[C---:B------:R-:W-:Y:S01]  /*170d0*/  FMUL.FTZ R43, R0.reuse, R43 ;  /* 0x0000002b002b7220 */ /* 0x040fe20000410000 */
[----:B------:R3:W5:Y:S01]  /*170e0*/  MUFU.EX2 R188, R14 ;  /* 0x0000000e00bc7308 */ /* 0x0007620000000800 */
[C---:B------:R-:W-:Y:S02]  /*170f0*/  FMUL.FTZ R46, R0.reuse, R46 ;  /* 0x0000002e002e7220 */ /* 0x040fe40000410000 */
[C---:B------:R-:W-:Y:S01]  /*17100*/  FMUL.FTZ R47, R0.reuse, R47 ;  /* 0x0000002f002f7220 */ /* 0x040fe20000410000 */
[----:B------:R4:W-:Y:S01]  /*17110*/  @P0 LDGSTS.E.BYPASS.LTC128B.128 [R212+0x7100], [R8.64], !P3 ;  /* 0x0710000008d40fae */ /* 0x0009e2000d901d46 */
[----:B------:R-:W-:Y:S02]  /*17120*/  FMUL.FTZ R50, R0, R50 ;  /* 0x0000003200327220 */ /* 0x000fe40000410000 */
[C---:B--2---:R-:W-:Y:S02]  /*17130*/  FMUL.FTZ R16, R2.reuse, R120 ;  /* 0x0000007802107220 */ /* 0x044fe40000410000 */
[----:B------:R-:W-:Y:S01]  /*17140*/  FMUL.FTZ R17, R2, R121 ;  /* 0x0000007902117220 */ /* 0x000fe20000410000 */
[----:B------:R2:W-:Y:S01]  /*17150*/  MUFU.EX2 R185, R104 ;  /* 0x0000006800b97308 */ /* 0x0005e20000000800 */
[C---:B------:R-:W-:Y:S01]  /*17160*/  FMUL.FTZ R51, R0.reuse, R51 ;  /* 0x0000003300337220 */ /* 0x040fe20000410000 */
[----:B------:R5:W-:Y:S01]  /*17170*/  @P0 LDGSTS.E.BYPASS.LTC128B.128 [R212+0x9100], [R6.64], !P6 ;  /* 0x0910000006d40fae */ /* 0x000be2000f101d46 */
[C---:B------:R-:W-:Y:S02]  /*17180*/  FMUL.FTZ R54, R0.reuse, R54 ;  /* 0x0000003600367220 */ /* 0x040fe40000410000 */
[C---:B------:R-:W-:Y:S02]  /*17190*/  FMUL.FTZ R55, R0.reuse, R55 ;  /* 0x0000003700377220 */ /* 0x040fe40000410000 */
[C---:B------:R-:W-:Y:S02]  /*171a0*/  FMUL.FTZ R58, R0.reuse, R58 ;  /* 0x0000003a003a7220 */ /* 0x040fe40000410000 */
[C---:B------:R-:W-:Y:S01]  /*171b0*/  FMUL.FTZ R59, R0.reuse, R59 ;  /* 0x0000003b003b7220 */ /* 0x040fe20000410000 */
[----:B------:R5:W-:Y:S01]  /*171c0*/  @P0 LDGSTS.E.BYPASS.LTC128B.128 [R212+0xb100], [R4.64], !P5 ;  /* 0x0b10000004d40fae */ /* 0x000be2000e901d46 */
[C---:B------:R-:W-:Y:S02]  /*171d0*/  FMUL.FTZ R62, R0.reuse, R62 ;  /* 0x0000003e003e7220 */ /* 0x040fe40000410000 */
[C---:B-1----:R-:W-:Y:S02]  /*171e0*/  FMUL.FTZ R10, R0.reuse, R114 ;  /* 0x00000072000a7220 */ /* 0x042fe40000410000 */
[C---:B------:R-:W-:Y:S02]  /*171f0*/  FMUL.FTZ R11, R0.reuse, R115 ;  /* 0x00000073000b7220 */ /* 0x040fe40000410000 */
[C---:B------:R-:W-:Y:S01]  /*17200*/  FMUL.FTZ R63, R0.reuse, R63 ;  /* 0x0000003f003f7220 */ /* 0x040fe20000410000 */
[----:B---3--:R-:W1:Y:S01]  /*17210*/  LDSM.16.MT88.4 R12, [R150] ;  /* 0x00000000960c783b */ /* 0x008e620000004200 */
[----:B------:R-:W-:Y:S02]  /*17220*/  FMUL.FTZ R66, R0, R66 ;  /* 0x0000004200427220 */ /* 0x000fe40000410000 */
[--C-:B----4-:R-:W-:Y:S02]  /*17230*/  FFMA.FTZ R8, R153, c[0x0][0x2d0], -R3.reuse ;  /* 0x0000b40099087a23 */ /* 0x110fe40000010803 */
[----:B------:R-:W-:Y:S02]  /*17240*/  FMUL.FTZ R9, R2, R113 ;  /* 0x0000007102097220 */ /* 0x000fe40000410000 */
[----:B------:R3:W-:Y:S01]  /*17250*/  MUFU.EX2 R187, R8 ;  /* 0x0000000800bb7308 */ /* 0x0007e20000000800 */
[----:B------:R-:W4:Y:S01]  /*17260*/  LDSM.16.MT88.4 R20, [R151] ;  /* 0x000000009714783b */ /* 0x000f220000004200 */
[--C-:B--2---:R-:W-:Y:S02]  /*17270*/  FFMA.FTZ R104, R163, c[0x0][0x2d0], -R3.reuse ;  /* 0x0000b400a3687a23 */ /* 0x104fe40000010803 */
[----:B-----5:R-:W-:Y:S01]  /*17280*/  FMUL.FTZ R6, R0, R110 ;  /* 0x0000006e00067220 */ /* 0x020fe20000410000 */
[----:B------:R-:W-:Y:S01]  /*17290*/  F2FP.BF16.PACK_AB R110, R220, R221 ;  /* 0x000000dddc6e723e */ /* 0x000fe200000010ff */
[C---:B------:R-:W-:Y:S02]  /*172a0*/  FMUL.FTZ R7, R0.reuse, R111 ;  /* 0x0000006f00077220 */ /* 0x040fe40000410000 */
[C---:B------:R-:W-:Y:S01]  /*172b0*/  FMUL.FTZ R67, R0.reuse, R67 ;  /* 0x0000004300437220 */ /* 0x040fe20000410000 */
[----:B------:R-:W2:Y:S01]  /*172c0*/  LDSM.16.MT88.4 R28, [R194] ;  /* 0x00000000c21c783b */ /* 0x000ea20000004200 */
[----:B------:R5:W-:Y:S01]  /*172d0*/  MUFU.EX2 R184, R104 ;  /* 0x0000006800b87308 */ /* 0x000be20000000800 */
[----:B------:R-:W-:Y:S02]  /*172e0*/  FMUL.FTZ R70, R0, R70 ;  /* 0x0000004600467220 */ /* 0x000fe40000410000 */
[----:B------:R-:W-:Y:S02]  /*172f0*/  FFMA.FTZ R4, R159, c[0x0][0x2d0], -R3 ;  /* 0x0000b4009f047a23 */ /* 0x000fe40000010803 */
[----:B------:R-:W-:Y:S01]  /*17300*/  FMUL.FTZ R5, R2, R109 ;  /* 0x0000006d02057220 */ /* 0x000fe20000410000 */
[----:B------:R-:W-:Y:S01]  /*17310*/  F2FP.BF16.PACK_AB R109, R188, R189 ;  /* 0x000000bdbc6d723e */ /* 0x000fe200000010ff */
[----:B------:R-:W-:Y:S01]  /*17320*/  LDSM.16.MT88.4 R120, [R151+0x2000] ;  /* 0x002000009778783b */ /* 0x000fe20000004200 */
[C---:B------:R-:W-:Y:S02]  /*17330*/  FMUL.FTZ R71, R0.reuse, R71 ;  /* 0x0000004700477220 */ /* 0x040fe40000410000 */
[----:B------:R-:W1:Y:S01]  /*17340*/  MUFU.EX2 R186, R4 ;  /* 0x0000000400ba7308 */ /* 0x000e620000000800 */
[C---:B------:R-:W-:Y:S02]  /*17350*/  FMUL.FTZ R74, R0.reuse, R74 ;  /* 0x0000004a004a7220 */ /* 0x040fe40000410000 */
[----:B------:R-:W-:Y:S02]  /*17360*/  FMUL.FTZ R75, R0, R75 ;  /* 0x0000004b004b7220 */ /* 0x000fe40000410000 */
[C---:B---3--:R-:W-:Y:S01]  /*17370*/  FMUL.FTZ R8, R2.reuse, R112 ;  /* 0x0000007002087220 */ /* 0x048fe20000410000 */
[----:B------:R-:W-:Y:S01]  /*17380*/  LDSM.16.MT88.4 R128, [R193+0x800] ;  /* 0x00080000c180783b */ /* 0x000fe20000004200 */
[C---:B------:R-:W-:Y:S02]  /*17390*/  FMUL.FTZ R76, R2.reuse, R76 ;  /* 0x0000004c024c7220 */ /* 0x040fe40000410000 */
[----:B------:R-:W-:Y:S02]  /*173a0*/  FMUL.FTZ R77, R2, R77 ;  /* 0x0000004d024d7220 */ /* 0x000fe40000410000 */
[C---:B------:R-:W-:Y:S02]  /*173b0*/  FMUL.FTZ R78, R0.reuse, R78 ;  /* 0x0000004e004e7220 */ /* 0x040fe40000410000 */
[----:B------:R-:W-:Y:S01]  /*173c0*/  FMUL.FTZ R79, R0, R79 ;  /* 0x0000004f004f7220 */ /* 0x000fe20000410000 */
[----:B------:R-:W3:Y:S01]  /*173d0*/  LDSM.16.MT88.4 R112, [R193] ;  /* 0x00000000c170783b */ /* 0x000ee20000004200 */
[--C-:B-----5:R-:W-:Y:S02]  /*173e0*/  FFMA.FTZ R104, R164, c[0x0][0x2d0], -R105.reuse ;  /* 0x0000b400a4687a23 */ /* 0x120fe40000010869 */
[C---:B------:R-:W-:Y:S02]  /*173f0*/  FMUL.FTZ R80, R2.reuse, R80 ;  /* 0x0000005002507220 */ /* 0x040fe40000410000 */
[----:B------:R5:W2:Y:S01]  /*17400*/  MUFU.EX2 R216, R104 ;  /* 0x0000006800d87308 */ /* 0x000aa20000000800 */
[----:B------:R-:W-:Y:S02]  /*17410*/  FMUL.FTZ R81, R2, R81 ;  /* 0x0000005102517220 */ /* 0x000fe40000410000 */
[----:B------:R-:W-:Y:S01]  /*17420*/  LDSM.16.MT88.4 R136, [R151+0x2800] ;  /* 0x002800009788783b */ /* 0x000fe20000004200 */
[----:B------:R-:W-:Y:S01]  /*17430*/  FMUL.FTZ R82, R0, R82 ;  /* 0x0000005200527220 */ /* 0x000fe20000410000 */
[----:B-1----:R-:W-:Y:S01]  /*17440*/  F2FP.BF16.PACK_AB R111, R186, R187 ;  /* 0x000000bbba6f723e */ /* 0x002fe200000010ff */
        /* <DEDUP_REMOVED lines=8> */
[----:B------:R-:W-:Y:S02]  /*174d0*/  FMUL.FTZ R86, R0, R86 ;  /* 0x0000005600567220 */ /* 0x000fe40000410000 */
[C---:B------:R-:W-:Y:S04]  /*174e0*/  HMMA.16816.F32.BF16 R8, R108.reuse, R14, R8 ;  /* 0x0000000e6c08723c */ /* 0x040fe80000041808 */
[C---:B------:R-:W-:Y:S01]  /*174f0*/  FMUL.FTZ R12, R2.reuse, R116 ;  /* 0x00000074020c7220 */ /* 0x040fe20000410000 */
[----:B------:R-:W-:Y:S01]  /*17500*/  LDSM.16.MT88.4 R160, [R151+0x3800] ;  /* 0x0038000097a0783b */ /* 0x000fe20000004200 */
[----:B------:R-:W-:Y:S02]  /*17510*/  FMUL.FTZ R13, R2, R117 ;  /* 0x00000075020d7220 */ /* 0x000fe40000410000 */
[C---:B------:R-:W-:Y:S04]  /*17520*/  FMUL.FTZ R14, R0.reuse, R118 ;  /* 0x00000076000e7220 */ /* 0x040fe80000410000 */
[C---:B------:R-:W-:Y:S01]  /*17530*/  FMUL.FTZ R15, R0.reuse, R119 ;  /* 0x00000077000f7220 */ /* 0x040fe20000410000 */
[----:B------:R-:W0:Y:S01]  /*17540*/  LDGDEPBAR ;  /* 0x00000000000079af */ /* 0x000e220000000000 */
[----:B-----5:R-:W-:Y:S02]  /*17550*/  FFMA.FTZ R104, R165, c[0x0][0x2d0], -R105 ;  /* 0x0000b400a5687a23 */ /* 0x020fe40000010869 */
[----:B------:R-:W-:Y:S02]  /*17560*/  FMUL.FTZ R87, R0, R87 ;  /* 0x0000005700577220 */ /* 0x000fe40000410000 */
[----:B------:R1:W-:Y:S01]  /*17570*/  MUFU.EX2 R217, R104 ;  /* 0x0000006800d97308 */ /* 0x0003e20000000800 */
[C---:B----4-:R-:W-:Y:S02]  /*17580*/  HMMA.16816.F32.BF16 R12, R108.reuse, R20, R12 ;  /* 0x000000146c0c723c */ /* 0x050fe4000004180c */
[----:B------:R-:W4:Y:S01]  /*17590*/  LDSM.16.MT88.4 R116, [R150+0x2000] ;  /* 0x002000009674783b */ /* 0x000f220000004200 */
[C---:B------:R-:W-:Y:S02]  /*175a0*/  FMUL.FTZ R88, R2.reuse, R88 ;  /* 0x0000005802587220 */ /* 0x040fe40000410000 */
[C---:B------:R-:W-:Y:S02]  /*175b0*/  FMUL.FTZ R89, R2.reuse, R89 ;  /* 0x0000005902597220 */ /* 0x040fe40000410000 */
        /* <DEDUP_REMOVED lines=8> */
[----:B------:R-:W-:Y:S02]  /*17640*/  FMUL.FTZ R91, R0, R91 ;  /* 0x0000005b005b7220 */ /* 0x000fe40000410000 */
[C---:B--2---:R-:W-:Y:S01]  /*17650*/  HMMA.16816.F32.BF16 R20, R108.reuse, R28, R20 ;  /* 0x0000001c6c14723c */ /* 0x044fe20000041814 */
[----:B------:R1:W2:Y:S02]  /*17660*/  MUFU.EX2 R183, R104 ;  /* 0x0000006800b77308 */ /* 0x0002a40000000800 */
[C---:B------:R-:W-:Y:S02]  /*17670*/  FMUL.FTZ R92, R2.reuse, R92 ;  /* 0x0000005c025c7220 */ /* 0x040fe40000410000 */
[C---:B------:R-:W-:Y:S02]  /*17680*/  FMUL.FTZ R93, R2.reuse, R93 ;  /* 0x0000005d025d7220 */ /* 0x040fe40000410000 */
[C---:B------:R-:W-:Y:S01]  /*17690*/  FMUL.FTZ R28, R2.reuse, R132 ;  /* 0x00000084021c7220 */ /* 0x040fe20000410000 */
[C---:B------:R-:W-:Y:S04]  /*176a0*/  HMMA.16816.F32.BF16 R24, R108.reuse, R30, R24 ;  /* 0x0000001e6c18723c */ /* 0x040fe80000041818 */
[----:B------:R-:W-:Y:S02]  /*176b0*/  FMUL.FTZ R29, R2, R133 ;  /* 0x00000085021d7220 */ /* 0x000fe40000410000 */
[C---:B------:R-:W-:Y:S02]  /*176c0*/  FMUL.FTZ R94, R0.reuse, R94 ;  /* 0x0000005e005e7220 */ /* 0x040fe40000410000 */
[C---:B------:R-:W-:Y:S04]  /*176d0*/  FMUL.FTZ R30, R0.reuse, R134 ;  /* 0x00000086001e7220 */ /* 0x040fe80000410000 */
[C---:B------:R-:W-:Y:S02]  /*176e0*/  FMUL.FTZ R31, R0.reuse, R135 ;  /* 0x00000087001f7220 */ /* 0x040fe40000410000 */
[----:B------:R-:W-:Y:S01]  /*176f0*/  LDSM.16.MT88.4 R132, [R150+0x2800] ;  /* 0x002800009684783b */ /* 0x000fe20000004200 */
[----:B------:R-:W-:Y:S02]  /*17700*/  FMUL.FTZ R95, R0, R95 ;  /* 0x0000005f005f7220 */ /* 0x000fe40000410000 */
[----:B-1----:R-:W-:Y:S02]  /*17710*/  FFMA.FTZ R104, R167, c[0x0][0x2d0], -R3 ;  /* 0x0000b400a7687a23 */ /* 0x002fe40000010803 */
[C---:B---3--:R-:W-:Y:S02]  /*17720*/  HMMA.16816.F32.BF16 R28, R108.reuse, R112, R28 ;  /* 0x000000706c1c723c */ /* 0x048fe4000004181c */
[----:B------:R1:W3:Y:S01]  /*17730*/  MUFU.EX2 R182, R104 ;  /* 0x0000006800b67308 */ /* 0x0002e20000000800 */
[----:B------:R-:W-:Y:S01]  /*17740*/  LDSM.16.MT88.4 R164, [R194+0x3800] ;  /* 0x00380000c2a4783b */ /* 0x000fe20000004200 */
[C---:B------:R-:W-:Y:S02]  /*17750*/  FMUL.FTZ R96, R2.reuse, R96 ;  /* 0x0000006002607220 */ /* 0x040fe40000410000 */
[----:B------:R-:W-:Y:S02]  /*17760*/  FMUL.FTZ R97, R2, R97 ;  /* 0x0000006102617220 */ /* 0x000fe40000410000 */
[C---:B------:R-:W-:Y:S03]  /*17770*/  HMMA.16816.F32.BF16 R32, R108.reuse, R114, R32 ;  /* 0x000000726c20723c */ /* 0x040fe60000041820 */
[----:B------:R-:W5:Y:S01]  /*17780*/  LDSM.16.MT88.4 R112, [R194+0x2000] ;  /* 0x00200000c270783b */ /* 0x000f620000004200 */
[C---:B------:R-:W-:Y:S02]  /*17790*/  FMUL.FTZ R98, R0.reuse, R98 ;  /* 0x0000006200627220 */ /* 0x040fe40000410000 */
[----:B------:R-:W-:Y:S02]  /*177a0*/  FMUL.FTZ R99, R0, R99 ;  /* 0x0000006300637220 */ /* 0x000fe40000410000 */
[C---:B----4-:R-:W-:Y:S04]  /*177b0*/  HMMA.16816.F32.BF16 R36, R108.reuse, R116, R36 ;  /* 0x000000746c24723c */ /* 0x050fe80000041824 */
[----:B------:R-:W-:Y:S02]  /*177c0*/  FFMA.FTZ R2, R2, R236, R223 ;  /* 0x000000ec02027223 */ /* 0x000fe400000100df */
[----:B------:R-:W-:Y:S02]  /*177d0*/  FFMA.FTZ R0, R0, R237, R189 ;  /* 0x000000ed00007223 */ /* 0x000fe400000100bd */
[C---:B------:R-:W-:Y:S01]  /*177e0*/  HMMA.16816.F32.BF16 R40, R108.reuse, R118, R40 ;  /* 0x000000766c28723c */ /* 0x040fe20000041828 */
[----:B------:R-:W4:Y:S03]  /*177f0*/  LDSM.16.MT88.4 R116, [R193+0x2000] ;  /* 0x00200000c174783b */ /* 0x000f260000004200 */
[--C-:B-1----:R-:W-:Y:S02]  /*17800*/  FFMA.FTZ R104, R168, c[0x0][0x2d0], -R105.reuse ;  /* 0x0000b400a8687a23 */ /* 0x102fe40000010869 */
[----:B------:R-:W-:Y:S02]  /*17810*/  FADD.FTZ R2, R222, R2 ;  /* 0x00000002de027221 */ /* 0x000fe40000010000 */
[C---:B------:R-:W-:Y:S01]  /*17820*/  HMMA.16816.F32.BF16 R44, R108.reuse, R120, R44 ;  /* 0x000000786c2c723c */ /* 0x040fe2000004182c */
[----:B------:R1:W1:Y:S03]  /*17830*/  MUFU.EX2 R215, R104 ;  /* 0x0000006800d77308 */ /* 0x0002660000000800 */
[----:B------:R-:W-:Y:S02]  /*17840*/  FADD.FTZ R0, R188, R0 ;  /* 0x00000000bc007221 */ /* 0x000fe40000010000 */
[----:B------:R-:W-:Y:S02]  /*17850*/  FADD.FTZ R2, R221, R2 ;  /* 0x00000002dd027221 */ /* 0x000fe40000010000 */
[C---:B------:R-:W-:Y:S01]  /*17860*/  HMMA.16816.F32.BF16 R48, R108.reuse, R122, R48 ;  /* 0x0000007a6c30723c */ /* 0x040fe20000041830 */
[----:B------:R-:W3:Y:S03]  /*17870*/  LDSM.16.MT88.4 R120, [R150+0x4000] ;  /* 0x004000009678783b */ /* 0x000ee60000004200 */
[----:B------:R-:W-:Y:S02]  /*17880*/  FADD.FTZ R0, R187, R0 ;  /* 0x00000000bb007221 */ /* 0x000fe40000010000 */
[----:B------:R-:W-:Y:S02]  /*17890*/  FADD.FTZ R2, R220, R2 ;  /* 0x00000002dc027221 */ /* 0x000fe40000010000 */
[----:B------:R-:W-:Y:S01]  /*178a0*/  FADD.FTZ R0, R186, R0 ;  /* 0x00000000ba007221 */ /* 0x000fe20000010000 */
[C---:B-----5:R-:W-:Y:S03]  /*178b0*/  HMMA.16816.F32.BF16 R52, R108.reuse, R112, R52 ;  /* 0x000000706c34723c */ /* 0x060fe60000041834 */
[----:B------:R-:W-:Y:S02]  /*178c0*/  FADD.FTZ R2, R219, R2 ;  /* 0x00000002db027221 */ /* 0x000fe40000010000 */
[----:B------:R-:W-:Y:S02]  /*178d0*/  FADD.FTZ R0, R185, R0 ;  /* 0x00000000b9007221 */ /* 0x000fe40000010000 */
[----:B-1----:R-:W-:Y:S01]  /*178e0*/  FFMA.FTZ R104, R169, c[0x0][0x2d0], -R105 ;  /* 0x0000b400a9687a23 */ /* 0x002fe20000010869 */
[C---:B------:R-:W-:Y:S01]  /*178f0*/  HMMA.16816.F32.BF16 R56, R108.reuse, R114, R56 ;  /* 0x000000726c38723c */ /* 0x040fe20000041838 */
[----:B------:R-:W1:Y:S02]  /*17900*/  LDSM.16.MT88.4 R112, [R151+0x4000] ;  /* 0x004000009770783b */ /* 0x000e640000004200 */
[----:B------:R5:W5:Y:S01]  /*17910*/  MUFU.EX2 R214, R104 ;  /* 0x0000006800d67308 */ /* 0x000b620000000800 */
[----:B------:R-:W-:Y:S02]  /*17920*/  FADD.FTZ R2, R218, R2 ;  /* 0x00000002da027221 */ /* 0x000fe40000010000 */
[----:B------:R-:W-:Y:S02]  /*17930*/  FADD.FTZ R0, R184, R0 ;  /* 0x00000000b8007221 */ /* 0x000fe40000010000 */
[C---:B----4-:R-:W-:Y:S04]  /*17940*/  HMMA.16816.F32.BF16 R60, R108.reuse, R116, R60 ;  /* 0x000000746c3c723c */ /* 0x050fe8000004183c */
[----:B------:R-:W-:Y:S02]  /*17950*/  FADD.FTZ R2, R216, R2 ;  /* 0x00000002d8027221 */ /* 0x000fe40000010000 */
[----:B--2---:R-:W-:Y:S02]  /*17960*/  FADD.FTZ R0, R183, R0 ;  /* 0x00000000b7007221 */ /* 0x004fe40000010000 */
[C---:B------:R-:W-:Y:S01]  /*17970*/  HMMA.16816.F32.BF16 R64, R108.reuse, R118, R64 ;  /* 0x000000766c40723c */ /* 0x040fe20000041840 */
[----:B------:R-:W2:Y:S03]  /*17980*/  LDSM.16.MT88.4 R116, [R194+0x4000] ;  /* 0x00400000c274783b */ /* 0x000ea60000004200 */
[----:B------:R-:W-:Y:S02]  /*17990*/  FADD.FTZ R2, R217, R2 ;  /* 0x00000002d9027221 */ /* 0x000fe40000010000 */
[----:B---3--:R-:W-:Y:S02]  /*179a0*/  FADD.FTZ R0, R182, R0 ;  /* 0x00000000b6007221 */ /* 0x008fe40000010000 */
[C---:B------:R-:W-:Y:S04]  /*179b0*/  HMMA.16816.F32.BF16 R68, R108.reuse, R120, R68 ;  /* 0x000000786c44723c */ /* 0x040fe80000041844 */
[--C-:B-----5:R-:W-:Y:S02]  /*179c0*/  FFMA.FTZ R104, R170, c[0x0][0x2d0], -R3.reuse ;  /* 0x0000b400aa687a23 */ /* 0x120fe40000010803 */
[----:B------:R-:W-:Y:S02]  /*179d0*/  FADD.FTZ R2, R215, R2 ;  /* 0x00000002d7027221 */ /* 0x000fe40000010000 */
[C---:B------:R-:W-:Y:S01]  /*179e0*/  HMMA.16816.F32.BF16 R72, R108.reuse, R122, R72 ;  /* 0x0000007a6c48723c */ /* 0x040fe20000041848 */
[----:B------:R-:W3:Y:S01]  /*179f0*/  LDSM.16.MT88.4 R120, [R193+0x4000] ;  /* 0x00400000c178783b */ /* 0x000ee20000004200 */
[----:B------:R4:W5:Y:S02]  /*17a00*/  MUFU.EX2 R177, R104 ;  /* 0x0000006800b17308 */ /* 0x0009640000000800 */
[----:B------:R-:W-:Y:S04]  /*17a10*/  FADD.FTZ R2, R214, R2 ;  /* 0x00000002d6027221 */ /* 0x000fe80000010000 */
[C---:B-1----:R-:W-:Y:S08]  /*17a20*/  HMMA.16816.F32.BF16 R76, R108.reuse, R112, R76 ;  /* 0x000000706c4c723c */ /* 0x042ff0000004184c */
[C---:B------:R-:W-:Y:S01]  /*17a30*/  HMMA.16816.F32.BF16 R80, R108.reuse, R114, R80 ;  /* 0x000000726c50723c */ /* 0x040fe20000041850 */
[----:B------:R-:W1:Y:S07]  /*17a40*/  LDSM.16.MT88.4 R112, [R150+0x800] ;  /* 0x000800009670783b */ /* 0x000e6e0000004200 */
[C---:B--2---:R-:W-:Y:S04]  /*17a50*/  HMMA.16816.F32.BF16 R84, R108.reuse, R116, R84 ;  /* 0x000000746c54723c */ /* 0x044fe80000041854 */
[----:B----4-:R-:W-:Y:S02]  /*17a60*/  FFMA.FTZ R104, R171, c[0x0][0x2d0], -R3 ;  /* 0x0000b400ab687a23 */ /* 0x010fe40000010803 */
[----:B------:R-:W-:Y:S01]  /*17a70*/  LDSM.16.MT88.4 R168, [R193+0x3800] ;  /* 0x00380000c1a8783b */ /* 0x000fe20000004200 */
[----:B-----5:R-:W-:Y:S01]  /*17a80*/  FADD.FTZ R0, R177, R0 ;  /* 0x00000000b1007221 */ /* 0x020fe20000010000 */
[C---:B------:R-:W-:Y:S01]  /*17a90*/  HMMA.16816.F32.BF16 R88, R108.reuse, R118, R88 ;  /* 0x000000766c58723c */ /* 0x040fe20000041858 */
[----:B------:R2:W4:Y:S05]  /*17aa0*/  MUFU.EX2 R176, R104 ;  /* 0x0000006800b07308 */ /* 0x00052a0000000800 */
[----:B------:R-:W5:Y:S02]  /*17ab0*/  LDSM.16.MT88.4 R116, [R194+0x800] ;  /* 0x00080000c274783b */ /* 0x000f640000004200 */
[C---:B---3--:R-:W-:Y:S08]  /*17ac0*/  HMMA.16816.F32.BF16 R92, R108.reuse, R120, R92 ;  /* 0x000000786c5c723c */ /* 0x048ff0000004185c */
[----:B------:R-:W-:Y:S01]  /*17ad0*/  HMMA.16816.F32.BF16 R96, R108, R122, R96 ;  /* 0x0000007a6c60723c */ /* 0x000fe20000041860 */
[----:B------:R-:W3:Y:S06]  /*17ae0*/  LDSM.16.MT88.4 R120, [R194+0x2800] ;  /* 0x00280000c278783b */ /* 0x000eec0000004200 */
[----:B------:R-:W-:Y:S02]  /*17af0*/  F2FP.BF16.PACK_AB R108, R218, R219 ;  /* 0x000000dbda6c723e */ /* 0x000fe400000010ff */
[----:B------:R-:W-:Y:S03]  /*17b00*/  F2FP.BF16.PACK_AB R109, R184, R185 ;  /* 0x000000b9b86d723e */ /* 0x000fe600000010ff */
[----:B------:R-:W-:Y:S01]  /*17b10*/  F2FP.BF16.PACK_AB R110, R217, R216 ;  /* 0x000000d8d96e723e */ /* 0x000fe200000010ff */
[--C-:B--2---:R-:W-:Y:S01]  /*17b20*/  FFMA.FTZ R104, R172, c[0x0][0x2d0], -R105.reuse ;  /* 0x0000b400ac687a23 */ /* 0x104fe20000010869 */
[----:B------:R-:W-:Y:S01]  /*17b30*/  F2FP.BF16.PACK_AB R111, R182, R183 ;  /* 0x000000b7b66f723e */ /* 0x000fe200000010ff */
[----:B----4-:R-:W-:Y:S02]  /*17b40*/  FADD.FTZ R0, R176, R0 ;  /* 0x00000000b0007221 */ /* 0x010fe40000010000 */
[----:B------:R2:W4:Y:S04]  /*17b50*/  MUFU.EX2 R191, R104 ;  /* 0x0000006800bf7308 */ /* 0x0005280000000800 */
[C---:B-1----:R-:W-:Y:S08]  /*17b60*/  HMMA.16816.F32.BF16 R4, R108.reuse, R112, R4 ;  /* 0x000000706c04723c */ /* 0x042ff00000041804 */
[C---:B------:R-:W-:Y:S01]  /*17b70*/  HMMA.16816.F32.BF16 R8, R108.reuse, R114, R8 ;  /* 0x000000726c08723c */ /* 0x040fe20000041808 */
[----:B------:R-:W1:Y:S07]  /*17b80*/  LDSM.16.MT88.4 R112, [R193+0x2800] ;  /* 0x00280000c170783b */ /* 0x000e6e0000004200 */
[C---:B------:R-:W-:Y:S04]  /*17b90*/  HMMA.16816.F32.BF16 R12, R108.reuse, R124, R12 ;  /* 0x0000007c6c0c723c */ /* 0x040fe8000004180c */
[----:B--2---:R-:W-:Y:S02]  /*17ba0*/  FFMA.FTZ R104, R173, c[0x0][0x2d0], -R105 ;  /* 0x0000b400ad687a23 */ /* 0x004fe40000010869 */
[----:B----4-:R-:W-:Y:S02]  /*17bb0*/  FADD.FTZ R2, R191, R2 ;  /* 0x00000002bf027221 */ /* 0x010fe40000010000 */
[C---:B------:R-:W-:Y:S01]  /*17bc0*/  HMMA.16816.F32.BF16 R16, R108.reuse, R126, R16 ;  /* 0x0000007e6c10723c */ /* 0x040fe20000041810 */
[----:B------:R-:W-:Y:S01]  /*17bd0*/  LDSM.16.MT88.4 R124, [R151+0x4800] ;  /* 0x00480000977c783b */ /* 0x000fe20000004200 */
[----:B------:R2:W4:Y:S06]  /*17be0*/  MUFU.EX2 R190, R104 ;  /* 0x0000006800be7308 */ /* 0x00052c0000000800 */
[C---:B-----5:R-:W-:Y:S08]  /*17bf0*/  HMMA.16816.F32.BF16 R20, R108.reuse, R116, R20 ;  /* 0x000000746c14723c */ /* 0x060ff00000041814 */
[C---:B------:R-:W-:Y:S01]  /*17c00*/  HMMA.16816.F32.BF16 R24, R108.reuse, R118, R24 ;  /* 0x000000766c18723c */ /* 0x040fe20000041818 */
[----:B------:R-:W5:Y:S07]  /*17c10*/  LDSM.16.MT88.4 R116, [R150+0x4800] ;  /* 0x004800009674783b */ /* 0x000f6e0000004200 */
[C---:B------:R-:W-:Y:S04]  /*17c20*/  HMMA.16816.F32.BF16 R28, R108.reuse, R128, R28 ;  /* 0x000000806c1c723c */ /* 0x040fe8000004181c */
[--C-:B--2---:R-:W-:Y:S02]  /*17c30*/  FFMA.FTZ R104, R174, c[0x0][0x2d0], -R3.reuse ;  /* 0x0000b400ae687a23 */ /* 0x104fe40000010803 */
[----:B----4-:R-:W-:Y:S02]  /*17c40*/  FADD.FTZ R2, R190, R2 ;  /* 0x00000002be027221 */ /* 0x010fe40000010000 */
[C---:B------:R-:W-:Y:S01]  /*17c50*/  HMMA.16816.F32.BF16 R32, R108.reuse, R130, R32 ;  /* 0x000000826c20723c */ /* 0x040fe20000041820 */
[----:B------:R-:W-:Y:S01]  /*17c60*/  LDSM.16.MT88.4 R128, [R151+0x1000] ;  /* 0x001000009780783b */ /* 0x000fe20000004200 */
[----:B------:R2:W4:Y:S06]  /*17c70*/  MUFU.EX2 R175, R104 ;  /* 0x0000006800af7308 */ /* 0x00052c0000000800 */
[C---:B------:R-:W-:Y:S08]  /*17c80*/  HMMA.16816.F32.BF16 R36, R108.reuse, R132, R36 ;  /* 0x000000846c24723c */ /* 0x040ff00000041824 */
[C---:B------:R-:W-:Y:S01]  /*17c90*/  HMMA.16816.F32.BF16 R40, R108.reuse, R134, R40 ;  /* 0x000000866c28723c */ /* 0x040fe20000041828 */
[----:B------:R-:W-:Y:S07]  /*17ca0*/  LDSM.16.MT88.4 R132, [R193+0x1000] ;  /* 0x00100000c184783b */ /* 0x000fee0000004200 */
[C---:B------:R-:W-:Y:S04]  /*17cb0*/  HMMA.16816.F32.BF16 R44, R108.reuse, R136, R44 ;  /* 0x000000886c2c723c */ /* 0x040fe8000004182c */
[----:B--2---:R-:W-:Y:S02]  /*17cc0*/  FFMA.FTZ R104, R178, c[0x0][0x2d0], -R3 ;  /* 0x0000b400b2687a23 */ /* 0x004fe40000010803 */
[----:B----4-:R-:W-:Y:S02]  /*17cd0*/  FADD.FTZ R0, R175, R0 ;  /* 0x00000000af007221 */ /* 0x010fe40000010000 */
[C---:B------:R-:W-:Y:S01]  /*17ce0*/  HMMA.16816.F32.BF16 R48, R108.reuse, R138, R48 ;  /* 0x0000008a6c30723c */ /* 0x040fe20000041830 */
[----:B------:R-:W-:Y:S01]  /*17cf0*/  LDSM.16.MT88.4 R136, [R150+0x3000] ;  /* 0x003000009688783b */ /* 0x000fe20000004200 */
[----:B------:R2:W4:Y:S06]  /*17d00*/  MUFU.EX2 R174, R104 ;  /* 0x0000006800ae7308 */ /* 0x00052c0000000800 */
[C---:B---3--:R-:W-:Y:S08]  /*17d10*/  HMMA.16816.F32.BF16 R52, R108.reuse, R120, R52 ;  /* 0x000000786c34723c */ /* 0x048ff00000041834 */
[C---:B------:R-:W-:Y:S01]  /*17d20*/  HMMA.16816.F32.BF16 R56, R108.reuse, R122, R56 ;  /* 0x0000007a6c38723c */ /* 0x040fe20000041838 */
[----:B------:R-:W3:Y:S07]  /*17d30*/  LDSM.16.MT88.4 R120, [R194+0x4800] ;  /* 0x00480000c278783b */ /* 0x000eee0000004200 */
[C---:B-1----:R-:W-:Y:S04]  /*17d40*/  HMMA.16816.F32.BF16 R60, R108.reuse, R112, R60 ;  /* 0x000000706c3c723c */ /* 0x042fe8000004183c */
[--C-:B--2---:R-:W-:Y:S04]  /*17d50*/  FFMA.FTZ R104, R179, c[0x0][0x2d0], -R105.reuse ;  /* 0x0000b400b3687a23 */ /* 0x104fe80000010869 */
[C---:B------:R-:W-:Y:S01]  /*17d60*/  HMMA.16816.F32.BF16 R64, R108.reuse, R114, R64 ;  /* 0x000000726c40723c */ /* 0x040fe20000041840 */
[----:B------:R-:W1:Y:S01]  /*17d70*/  LDSM.16.MT88.4 R112, [R193+0x4800] ;  /* 0x00480000c170783b */ /* 0x000e620000004200 */
[----:B------:R2:W-:Y:S06]  /*17d80*/  MUFU.EX2 R181, R104 ;  /* 0x0000006800b57308 */ /* 0x0005ec0000000800 */
[C---:B-----5:R-:W-:Y:S08]  /*17d90*/  HMMA.16816.F32.BF16 R68, R108.reuse, R116, R68 ;  /* 0x000000746c44723c */ /* 0x060ff00000041844 */
[C---:B------:R-:W-:Y:S01]  /*17da0*/  HMMA.16816.F32.BF16 R72, R108.reuse, R118, R72 ;  /* 0x000000766c48723c */ /* 0x040fe20000041848 */
[----:B------:R-:W5:Y:S07]  /*17db0*/  LDSM.16.MT88.4 R116, [R150+0x1000] ;  /* 0x001000009674783b */ /* 0x000f6e0000004200 */
[C---:B------:R-:W-:Y:S04]  /*17dc0*/  HMMA.16816.F32.BF16 R76, R108.reuse, R124, R76 ;  /* 0x0000007c6c4c723c */ /* 0x040fe8000004184c */
[----:B--2---:R-:W-:Y:S04]  /*17dd0*/  FFMA.FTZ R104, R180, c[0x0][0x2d0], -R105 ;  /* 0x0000b400b4687a23 */ /* 0x004fe80000010869 */
[C---:B------:R-:W-:Y:S01]  /*17de0*/  HMMA.16816.F32.BF16 R80, R108.reuse, R126, R80 ;  /* 0x0000007e6c50723c */ /* 0x040fe20000041850 */
[----:B------:R-:W2:Y:S01]  /*17df0*/  LDSM.16.MT88.4 R124, [R194+0x1000] ;  /* 0x00100000c27c783b */ /* 0x000ea20000004200 */
[----:B------:R4:W2:Y:S06]  /*17e00*/  MUFU.EX2 R180, R104 ;  /* 0x0000006800b47308 */ /* 0x0008ac0000000800 */
[C---:B---3--:R-:W-:Y:S08]  /*17e10*/  HMMA.16816.F32.BF16 R84, R108.reuse, R120, R84 ;  /* 0x000000786c54723c */ /* 0x048ff00000041854 */
[C---:B------:R-:W-:Y:S01]  /*17e20*/  HMMA.16816.F32.BF16 R88, R108.reuse, R122, R88 ;  /* 0x0000007a6c58723c */ /* 0x040fe20000041858 */
[----:B------:R-:W3:Y:S07]  /*17e30*/  LDSM.16.MT88.4 R120, [R194+0x3000] ;  /* 0x00300000c278783b */ /* 0x000eee0000004200 */
[C---:B-1----:R-:W-:Y:S04]  /*17e40*/  HMMA.16816.F32.BF16 R92, R108.reuse, R112, R92 ;  /* 0x000000706c5c723c */ /* 0x042fe8000004185c */
[--C-:B----4-:R-:W-:Y:S04]  /*17e50*/  FFMA.FTZ R104, R224, c[0x0][0x2d0], -R3.reuse ;  /* 0x0000b400e0687a23 */ /* 0x110fe80000010803 */
[----:B------:R-:W-:Y:S01]  /*17e60*/  HMMA.16816.F32.BF16 R96, R108, R114, R96 ;  /* 0x000000726c60723c */ /* 0x000fe20000041860 */
[----:B------:R-:W1:Y:S01]  /*17e70*/  LDSM.16.MT88.4 R112, [R193+0x3000] ;  /* 0x00300000c170783b */ /* 0x000e620000004200 */
[----:B------:R4:W-:Y:S05]  /*17e80*/  MUFU.EX2 R173, R104 ;  /* 0x0000006800ad7308 */ /* 0x0009ea0000000800 */
[----:B------:R-:W-:Y:S02]  /*17e90*/  F2FP.BF16.PACK_AB R108, R214, R215 ;  /* 0x000000d7d66c723e */ /* 0x000fe400000010ff */
[----:B------:R-:W-:Y:S03]  /*17ea0*/  F2FP.BF16.PACK_AB R109, R176, R177 ;  /* 0x000000b1b06d723e */ /* 0x000fe600000010ff */
[----:B------:R-:W-:Y:S02]  /*17eb0*/  F2FP.BF16.PACK_AB R110, R190, R191 ;  /* 0x000000bfbe6e723e */ /* 0x000fe400000010ff */
[----:B------:R-:W-:Y:S07]  /*17ec0*/  F2FP.BF16.PACK_AB R111, R174, R175 ;  /* 0x000000afae6f723e */ /* 0x000fee00000010ff */
[C---:B-----5:R-:W-:Y:S03]  /*17ed0*/  HMMA.16816.F32.BF16 R4, R108.reuse, R116, R4 ;  /* 0x000000746c04723c */ /* 0x060fe60000041804 */
[----:B----4-:R-:W-:Y:S05]  /*17ee0*/  FFMA.FTZ R104, R225, c[0x0][0x2d0], -R3 ;  /* 0x0000b400e1687a23 */ /* 0x010fea0000010803 */
[C---:B------:R-:W-:Y:S01]  /*17ef0*/  HMMA.16816.F32.BF16 R8, R108.reuse, R118, R8 ;  /* 0x000000766c08723c */ /* 0x040fe20000041808 */
[----:B------:R-:W4:Y:S01]  /*17f00*/  LDSM.16.MT88.4 R116, [R150+0x5000] ;  /* 0x005000009674783b */ /* 0x000f220000004200 */
[----:B------:R5:W1:Y:S06]  /*17f10*/  MUFU.EX2 R172, R104 ;  /* 0x0000006800ac7308 */ /* 0x000a6c0000000800 */
[C---:B------:R-:W-:Y:S08]  /*17f20*/  HMMA.16816.F32.BF16 R12, R108.reuse, R128, R12 ;  /* 0x000000806c0c723c */ /* 0x040ff0000004180c */
[C---:B------:R-:W-:Y:S01]  /*17f30*/  HMMA.16816.F32.BF16 R16, R108.reuse, R130, R16 ;  /* 0x000000826c10723c */ /* 0x040fe20000041810 */
[----:B------:R-:W-:Y:S07]  /*17f40*/  LDSM.16.MT88.4 R128, [R194+0x1800] ;  /* 0x00180000c280783b */ /* 0x000fee0000004200 */
[C---:B--2---:R-:W-:Y:S04]  /*17f50*/  HMMA.16816.F32.BF16 R20, R108.reuse, R124, R20 ;  /* 0x0000007c6c14723c */ /* 0x044fe80000041814 */
[--C-:B-----5:R-:W-:Y:S04]  /*17f60*/  FFMA.FTZ R104, R229, c[0x0][0x2d0], -R105.reuse ;  /* 0x0000b400e5687a23 */ /* 0x120fe80000010869 */
[C---:B------:R-:W-:Y:S01]  /*17f70*/  HMMA.16816.F32.BF16 R24, R108.reuse, R126, R24 ;  /* 0x0000007e6c18723c */ /* 0x040fe20000041818 */
[----:B------:R-:W2:Y:S01]  /*17f80*/  LDSM.16.MT88.4 R124, [R151+0x5000] ;  /* 0x00500000977c783b */ /* 0x000ea20000004200 */
[----:B------:R5:W-:Y:S06]  /*17f90*/  MUFU.EX2 R179, R104 ;  /* 0x0000006800b37308 */ /* 0x000bec0000000800 */
[C---:B------:R-:W-:Y:S08]  /*17fa0*/  HMMA.16816.F32.BF16 R28, R108.reuse, R132, R28 ;  /* 0x000000846c1c723c */ /* 0x040ff0000004181c */
[C---:B------:R-:W-:Y:S08]  /*17fb0*/  HMMA.16816.F32.BF16 R32, R108.reuse, R134, R32 ;  /* 0x000000866c20723c */ /* 0x040ff00000041820 */
[C---:B------:R-:W-:Y:S04]  /*17fc0*/  HMMA.16816.F32.BF16 R36, R108.reuse, R136, R36 ;  /* 0x000000886c24723c */ /* 0x040fe80000041824 */
[----:B-----5:R-:W-:Y:S04]  /*17fd0*/  FFMA.FTZ R104, R228, c[0x0][0x2d0], -R105 ;  /* 0x0000b400e4687a23 */ /* 0x020fe80000010869 */
[C---:B------:R-:W-:Y:S01]  /*17fe0*/  HMMA.16816.F32.BF16 R40, R108.reuse, R138, R40 ;  /* 0x0000008a6c28723c */ /* 0x040fe20000041828 */
[----:B------:R-:W-:Y:S01]  /*17ff0*/  LDSM.16.MT88.4 R136, [R193+0x1800] ;  /* 0x00180000c188783b */ /* 0x000fe20000004200 */
[----:B------:R-:W5:Y:S06]  /*18000*/  MUFU.EX2 R178, R104 ;  /* 0x0000006800b27308 */ /* 0x000f6c0000000800 */
[C---:B------:R-:W-:Y:S07]  /*18010*/  HMMA.16816.F32.BF16 R44, R108.reuse, R152, R44 ;  /* 0x000000986c2c723c */ /* 0x040fee000004182c */
[----:B------:R-:W-:Y:S01]  /*18020*/  F2FP.BF16.PACK_AB R152, R180, R181 ;  /* 0x000000b5b498723e */ /* 0x000fe200000010ff */
[C---:B------:R-:W-:Y:S04]  /*18030*/  HMMA.16816.F32.BF16 R48, R108.reuse, R154, R48 ;  /* 0x0000009a6c30723c */ /* 0x040fe80000041830 */
[----:B-1----:R-:W-:Y:S04]  /*18040*/  F2FP.BF16.PACK_AB R153, R172, R173 ;  /* 0x000000adac99723e */ /* 0x002fe800000010ff */
[C---:B---3--:R-:W-:Y:S04]  /*18050*/  HMMA.16816.F32.BF16 R52, R108.reuse, R120, R52 ;  /* 0x000000786c34723c */ /* 0x048fe80000041834 */
[----:B-----5:R-:W-:Y:S01]  /*18060*/  F2FP.BF16.PACK_AB R154, R178, R179 ;  /* 0x000000b3b29a723e */ /* 0x020fe200000010ff */
[--C-:B------:R-:W-:Y:S02]  /*18070*/  FFMA.FTZ R104, R140, c[0x0][0x2d0], -R3.reuse ;  /* 0x0000b4008c687a23 */ /* 0x100fe40000010803 */
[----:B------:R-:W-:Y:S01]  /*18080*/  FFMA.FTZ R3, R141, c[0x0][0x2d0], -R3 ;  /* 0x0000b4008d037a23 */ /* 0x000fe20000010803 */
[C---:B------:R-:W-:Y:S01]  /*18090*/  HMMA.16816.F32.BF16 R56, R108.reuse, R122, R56 ;  /* 0x0000007a6c38723c */ /* 0x040fe20000041838 */
[----:B------:R-:W1:Y:S01]  /*180a0*/  LDSM.16.MT88.4 R120, [R194+0x5000] ;  /* 0x00500000c278783b */ /* 0x000e620000004200 */
[----:B------:R-:W-:Y:S06]  /*180b0*/  MUFU.EX2 R105, R104 ;  /* 0x0000006800697308 */ /* 0x000fec0000000800 */
[C---:B------:R-:W-:Y:S04]  /*180c0*/  HMMA.16816.F32.BF16 R60, R108.reuse, R112, R60 ;  /* 0x000000706c3c723c */ /* 0x040fe8000004183c */
[----:B------:R-:W3:Y:S04]  /*180d0*/  MUFU.EX2 R104, R3 ;  /* 0x0000000300687308 */ /* 0x000ee80000000800 */
[C---:B------:R-:W-:Y:S01]  /*180e0*/  HMMA.16816.F32.BF16 R64, R108.reuse, R114, R64 ;  /* 0x000000726c40723c */ /* 0x040fe20000041840 */
[----:B------:R-:W5:Y:S07]  /*180f0*/  LDSM.16.MT88.4 R112, [R193+0x5000] ;  /* 0x00500000c170783b */ /* 0x000f6e0000004200 */
[C---:B----4-:R-:W-:Y:S08]  /*18100*/  HMMA.16816.F32.BF16 R68, R108.reuse, R116, R68 ;  /* 0x000000746c44723c */ /* 0x050ff00000041844 */
[C---:B------:R-:W-:Y:S01]  /*18110*/  HMMA.16816.F32.BF16 R72, R108.reuse, R118, R72 ;  /* 0x000000766c48723c */ /* 0x040fe20000041848 */
[----:B------:R-:W4:Y:S03]  /*18120*/  LDSM.16.MT88.4 R116, [R150+0x1800] ;  /* 0x001800009674783b */ /* 0x000f260000004200 */
[----:B---3--:R-:W-:Y:S01]  /*18130*/  F2FP.BF16.PACK_AB R155, R104, R105 ;  /* 0x00000069689b723e */ /* 0x008fe200000010ff */
[----:B------:R-:W-:Y:S02]  /*18140*/  FADD.FTZ R3, R174, R0 ;  /* 0x00000000ae037221 */ /* 0x000fe40000010000 */
[----:B------:R-:W-:Y:S01]  /*18150*/  FADD.FTZ R0, R181, R2 ;  /* 0x00000002b5007221 */ /* 0x000fe20000010000 */
[C---:B--2---:R-:W-:Y:S04]  /*18160*/  HMMA.16816.F32.BF16 R76, R108.reuse, R124, R76 ;  /* 0x0000007c6c4c723c */ /* 0x044fe8000004184c */
[----:B------:R-:W-:Y:S02]  /*18170*/  FADD.FTZ R3, R173, R3 ;  /* 0x00000003ad037221 */ /* 0x000fe40000010000 */
[----:B------:R-:W-:Y:S02]  /*18180*/  FADD.FTZ R0, R180, R0 ;  /* 0x00000000b4007221 */ /* 0x000fe40000010000 */
[C---:B------:R-:W-:Y:S01]  /*18190*/  HMMA.16816.F32.BF16 R80, R108.reuse, R126, R80 ;  /* 0x0000007e6c50723c */ /* 0x040fe20000041850 */
[----:B------:R-:W2:Y:S03]  /*181a0*/  LDSM.16.MT88.4 R124, [R151+0x1800] ;  /* 0x00180000977c783b */ /* 0x000ea60000004200 */
[----:B------:R-:W-:Y:S02]  /*181b0*/  FADD.FTZ R3, R172, R3 ;  /* 0x00000003ac037221 */ /* 0x000fe40000010000 */
[----:B------:R-:W-:Y:S02]  /*181c0*/  FADD.FTZ R2, R179, R0 ;  /* 0x00000000b3027221 */ /* 0x000fe40000010000 */
[C---:B-1----:R-:W-:Y:S04]  /*181d0*/  HMMA.16816.F32.BF16 R84, R108.reuse, R120, R84 ;  /* 0x000000786c54723c */ /* 0x042fe80000041854 */
[----:B------:R-:W-:Y:S01]  /*181e0*/  FADD.FTZ R0, R105, R3 ;  /* 0x0000000369007221 */ /* 0x000fe20000010000 */
[----:B------:R-:W-:Y:S01]  /*181f0*/  MOV R105, R100 ;  /* 0x0000006400697202 */ /* 0x000fe20000000f00 */
[----:B------:R-:W-:Y:S02]  /*18200*/  FADD.FTZ R236, R178, R2 ;  /* 0x00000002b2ec7221 */ /* 0x000fe40000010000 */
[C---:B------:R-:W-:Y:S04]  /*18210*/  HMMA.16816.F32.BF16 R88, R108.reuse, R122, R88 ;  /* 0x0000007a6c58723c */ /* 0x040fe80000041858 */
[----:B------:R-:W-:Y:S01]  /*18220*/  FADD.FTZ R237, R104, R0 ;  /* 0x0000000068ed7221 */ /* 0x000fe20000010000 */
[----:B------:R-:W-:Y:S03]  /*18230*/  MOV R104, R101 ;  /* 0x0000006500687202 */ /* 0x000fe60000000f00 */
[C---:B-----5:R-:W-:Y:S08]  /*18240*/  HMMA.16816.F32.BF16 R92, R108.reuse, R112, R92 ;  /* 0x000000706c5c723c */ /* 0x060ff0000004185c */
[----:B------:R-:W-:Y:S08]  /*18250*/  HMMA.16816.F32.BF16 R96, R108, R114, R96 ;  /* 0x000000726c60723c */ /* 0x000ff00000041860 */
[C---:B----4-:R-:W-:Y:S01]  /*18260*/  HMMA.16816.F32.BF16 R108, R152.reuse, R116, R4 ;  /* 0x00000074986c723c */ /* 0x050fe20000041804 */
        /* <DEDUP_REMOVED lines=21> */
[C---:B---3--:R-:W-:Y:S08]  /*183c0*/  HMMA.16816.F32.BF16 R76, R152.reuse, R8, R76 ;  /* 0x00000008984c723c */ /* 0x048ff0000004184c */
[C---:B------:R-:W-:Y:S08]  /*183d0*/  HMMA.16816.F32.BF16 R80, R152.reuse, R10, R80 ;  /* 0x0000000a9850723c */ /* 0x040ff00000041850 */
[C---:B--2---:R-:W-:Y:S08]  /*183e0*/  HMMA.16816.F32.BF16 R84, R152.reuse, R12, R84 ;  /* 0x0000000c9854723c */ /* 0x044ff00000041854 */
[C---:B------:R-:W-:Y:S08]  /*183f0*/  HMMA.16816.F32.BF16 R88, R152.reuse, R14, R88 ;  /* 0x0000000e9858723c */ /* 0x040ff00000041858 */
[C---:B-1----:R-:W-:Y:S08]  /*18400*/  HMMA.16816.F32.BF16 R92, R152.reuse, R4, R92 ;  /* 0x00000004985c723c */ /* 0x042ff0000004185c */
[----:B------:R-:W-:Y:S01]  /*18410*/  HMMA.16816.F32.BF16 R96, R152, R6, R96 ;  /* 0x000000069860723c */ /* 0x000fe20000041860 */
[----:B------:R-:W-:-:S07]  /*18420*/  @P0 BRA `(.L_x_1109) ;  /* 0xffffd29000000947 */ /* 0x000fce000383ffff */
.L_x_1108:
[----:B------:R-:W-:Y:S07]  /*18430*/  @!UPT UIADD3 URZ, URZ, URZ, URZ ;  /* 0x0000003f3f3ff290 */ /* 0x000fee000fffe03f */
[----:B------:R-:W-:Y:S02]  /*18440*/  MOV R7, 0x1f ;  /* 0x0000001f00077802 */ /* 0x000fe40000000f00 */
[----:B------:R-:W-:Y:S01]  /*18450*/  MOV R6, 0xffffffff ;  /* 0xffffffff00067802 */ /* 0x000fe20000000f00 */
[----:B------:R-:W-:Y:S06]  /*18460*/  BRA.DIV ~URZ, `(.L_x_1110) ;  /* 0x000054c27f007947 */ /* 0x000fec000b800000 */
[----:B------:R1:W2:Y:S02]  /*18470*/  SHFL.BFLY PT, R0, R236, 0x2, 0x1f ;  /* 0x0c401f00ec007f89 */ /* 0x0002a400000e0000 */
.L_x_1183:
[----:B--2---:R-:W-:Y:S01]  /*18480*/  FADD.FTZ R0, R0, R236 ;  /* 0x000000ec00007221 */ /* 0x004fe20000010000 */
[----:B------:R-:W-:Y:S05]  /*18490*/  BRA.DIV ~URZ, `(.L_x_1111) ;  /* 0x000054f27f007947 */ /* 0x000fea000b800000 */
[----:B------:R-:W2:Y:S04]  /*184a0*/  SHFL.BFLY PT, R2, R237, 0x2, 0x1f ;  /* 0x0c401f00ed027f89 */ /* 0x000ea800000e0000 */
[----:B------:R-:W3:Y:S01]  /*184b0*/  SHFL.BFLY PT, R5, R0, 0x1, 0x1f ;  /* 0x0c201f0000057f89 */ /* 0x000ee200000e0000 */
[----:B--2---:R-:W-:-:S02]  /*184c0*/  FADD.FTZ R4, R2, R237 ;  /* 0x000000ed02047221 */ /* 0x004fc40000010000 */
[----:B---3--:R-:W-:-:S03]  /*184d0*/  FADD.FTZ R0, R0, R5 ;  /* 0x0000000500007221 */ /* 0x008fc60000010000 */
[----:B------:R2:W3:Y:S04]  /*184e0*/  SHFL.BFLY PT, R3, R4, 0x1, 0x1f ;  /* 0x0c201f0004037f89 */ /* 0x0004e800000e0000 */
.L_x_1184:
        /* <DEDUP_REMOVED lines=69> */
[----:B------:R-:W-:Y:S01]  /*18940*/  FMUL.FTZ R93, R0, R123 ;  /* 0x0000007b005d7220 */ /* 0x000fe20000410000 */
[----:B---3--:R-:W-:Y:S01]  /*18950*/  @P0 MOV R3, 0x3f317218 ;  /* 0x3f31721800030802 */ /* 0x008fe20000000f00 */
[----:B-----5:R-:W-:Y:S02]  /*18960*/  @P0 FMUL.FTZ R2, R2, 0.69314718246459960938 ;  /* 0x3f31721802020820 */ /* 0x020fe40000410000 */
        /* <DEDUP_REMOVED lines=45> */
.L_x_1047:
        /* <DEDUP_REMOVED lines=17> */
.L_x_1113:
[----:B------:R-:W-:Y:S05]  /*18d50*/  BSYNC B0 ;  /* 0x0000000000007941 */ /* 0x000fea0003800000 */
.L_x_1112:
[----:B------:R-:W-:Y:S01]  /*18d60*/  PRMT R0, R0, 0x9910, RZ ;  /* 0x0000991000007816 */ /* 0x000fe200000000ff */
[----:B------:R-:W-:Y:S01]  /*18d70*/  BSSY B1, `(.L_x_1114) ;  /* 0x0000347000017945 */ /* 0x000fe20003800000 */
[----:B------:R-:W-:Y:S01]  /*18d80*/  IMAD.MOV.U32 R86, RZ, RZ, R248 ;  /* 0x000000ffff567224 */ /* 0x000fe200078e00f8 */
[----:B------:R-:W-:Y:S02]  /*18d90*/  IADD3 R4, R242, 0x40, RZ ;  /* 0x00000040f2047810 */ /* 0x000fe40007ffe0ff */
[----:B------:R-:W-:Y:S02]  /*18da0*/  ISETP.NE.AND P0, PT, R0, RZ, PT ;  /* 0x000000ff0000720c */ /* 0x000fe40003f05270 */
[----:B------:R-:W-:-:S11]  /*18db0*/  IADD3 R0, R242, 0x80, RZ ;  /* 0x00000080f2007810 */ /* 0x000fd60007ffe0ff */
[----:B------:R-:W-:Y:S05]  /*18dc0*/  @!P0 BRA `(.L_x_1115) ;  /* 0x0000277000008947 */ /* 0x000fea0003800000 */
[----:B------:R-:W2:Y:S04]  /*18dd0*/  LDL R6, [R1+0x14] ;  /* 0x0000140001067983 */ /* 0x000ea80000100800 */
[----:B------:R-:W3:Y:S04]  /*18de0*/  LDL R15, [R1+0x24] ;  /* 0x00002400010f7983 */ /* 0x000ee80000100800 */
[----:B------:R-:W4:Y:S01]  /*18df0*/  LDL R14, [R1+0x2c] ;  /* 0x00002c00010e7983 */ /* 0x000f220000100800 */
[----:B------:R-:W-:-:S03]  /*18e00*/  SHF.R.S32.HI R2, RZ, 0x1f, R7 ;  /* 0x0000001fff027819 */ /* 0x000fc60000011407 */
[----:B------:R-:W3:Y:S04]  /*18e10*/  LDL R12, [R1+0x28] ;  /* 0x00002800010c7983 */ /* 0x000ee80000100800 */
[----:B------:R-:W3:Y:S01]  /*18e20*/  LDL R10, [R1+0x3c] ;  /* 0x00003c00010a7983 */ /* 0x000ee20000100800 */
[----:B------:R-:W-:Y:S02]  /*18e30*/  SHF.R.S32.HI R5, RZ, 0x1f, R7 ;  /* 0x0000001fff057819 */ /* 0x000fe40000011407 */
[-C--:B------:R-:W-:Y:S01]  /*18e40*/  LEA.HI R2, R2, R7.reuse, RZ, 0x5 ;  /* 0x0000000702027211 */ /* 0x080fe200078f28ff */
[----:B------:R-:W3:Y:S04]  /*18e50*/  LDL R9, [R1+0x34] ;  /* 0x0000340001097983 */ /* 0x000ee80000100800 */
[----:B------:R-:W3:Y:S04]  /*18e60*/  LDL R8, [R1+0x38] ;  /* 0x0000380001087983 */ /* 0x000ee80000100800 */
[----:B------:R-:W4:Y:S04]  /*18e70*/  LDL R13, [R1+0x30] ;  /* 0x00003000010d7983 */ /* 0x000f280000100800 */
[----:B------:R-:W4:Y:S01]  /*18e80*/  LDL R11, [R1] ;  /* 0x00000000010b7983 */ /* 0x000f220000100800 */
[----:B------:R-:W-:Y:S01]  /*18e90*/  LEA.HI R5, R5, R7, RZ, 0x2 ;  /* 0x0000000705057211 */ /* 0x000fe200078f10ff */
[----:B------:R-:W-:Y:S01]  /*18ea0*/  WARPSYNC 0xffffffff ;  /* 0xffffffff00007948 */ /* 0x000fe20003800000 */
[----:B------:R-:W-:-:S02]  /*18eb0*/  SHF.R.S32.HI R2, RZ, 0x5, R2 ;  /* 0x00000005ff027819 */ /* 0x000fc40000011402 */
[----:B------:R-:W-:-:S03]  /*18ec0*/  LOP3.LUT R5, R5, 0xfffffffc, RZ, 0xc0, !PT ;  /* 0xfffffffc05057812 */ /* 0x000fc600078ec0ff */
[----:B------:R-:W-:Y:S02]  /*18ed0*/  IMAD.SHL.U32 R2, R2, 0x400, RZ ;  /* 0x0000040002027824 */ /* 0x000fe400078e00ff */
[----:B------:R-:W-:-:S04]  /*18ee0*/  IMAD.IADD R5, R7, 0x1, -R5 ;  /* 0x0000000107057824 */ /* 0x000fc800078e0a05 */
        /* <DEDUP_REMOVED lines=8> */
[----:B--2---:R-:W-:-:S04]  /*18f70*/  SHF.R.U32.HI R3, RZ, 0x3, R6 ;  /* 0x00000003ff037819 */ /* 0x004fc80000011606 */
[----:B------:R-:W-:-:S05]  /*18f80*/  LOP3.LUT R3, R3, R6, RZ, 0xfc, !PT ;  /* 0x0000000603037212 */ /* 0x000fca00078efcff */
[----:B------:R-:W-:Y:S01]  /*18f90*/  IMAD.IADD R2, R2, 0x1, R3 ;  /* 0x0000000102027824 */ /* 0x000fe200078e0203 */
[----:B------:R-:W-:-:S04]  /*18fa0*/  F2FP.BF16.PACK_AB R3, R159, R158 ;  /* 0x0000009e9f03723e */ /* 0x000fc800000010ff */
[----:B------:R-:W-:Y:S02]  /*18fb0*/  LEA R2, R2, 0x80, 0x1 ;  /* 0x0000008002027811 */ /* 0x000fe400078e08ff */
[----:B------:R-:W-:-:S03]  /*18fc0*/  F2FP.BF16.PACK_AB R6, R33, R32 ;  /* 0x000000202106723e */ /* 0x000fc600000010ff */
        /* <DEDUP_REMOVED lines=110> */
.L_x_1116:
[----:B--2---:R-:W2:Y:S04]  /*196b0*/  LDL R5, [R1+0x10] ;  /* 0x0000100001057983 */ /* 0x004ea80000100800 */
[----:B------:R-:W3:Y:S04]  /*196c0*/  LDL R24, [R1+0xc] ;  /* 0x00000c0001187983 */ /* 0x000ee80000100800 */
[----:B------:R-:W4:Y:S04]  /*196d0*/  LDL R15, [R1+0x20] ;  /* 0x00002000010f7983 */ /* 0x000f280000100800 */
[----:B------:R-:W4:Y:S01]  /*196e0*/  LDL R25, [R1+0x4c] ;  /* 0x00004c0001197983 */ /* 0x000f220000100800 */
[----:B------:R-:W-:Y:S01]  /*196f0*/  IMAD.MOV.U32 R12, RZ, RZ, 0x368 ;  /* 0x00000368ff0c7424 */ /* 0x000fe200078e00ff */
[----:B------:R-:W-:-:S04]  /*19700*/  ISETP.GT.AND P2, PT, R2, 0x1, PT ;  /* 0x000000010200780c */ /* 0x000fc80003f44270 */
[----:B------:R-:W-:-:S04]  /*19710*/  SEL R12, R12, 0x328, P2 ;  /* 0x000003280c0c7807 */ /* 0x000fc80001000000 */
[----:B------:R-:W1:Y:S08]  /*19720*/  LDC.64 R8, c[0x0][R12+0x170] ;  /* 0x00005c000c087b82 */ /* 0x000e700000000a00 */
[----:B------:R1:W3:Y:S08]  /*19730*/  LDC.64 R16, c[0x0][R12+0x168] ;  /* 0x00005a000c107b82 */ /* 0x0002f00000000a00 */
[----:B------:R1:W2:Y:S08]  /*19740*/  LDC.64 R20, c[0x0][R12+0x178] ;  /* 0x00005e000c147b82 */ /* 0x0002b00000000a00 */
[----:B------:R1:W2:Y:S01]  /*19750*/  LDC.64 R18, c[0x0][R12+0x160] ;  /* 0x000058000c127b82 */ /* 0x0002a20000000a00 */
[----:B------:R-:W-:Y:S01]  /*19760*/  IMAD.MOV.U32 R2, RZ, RZ, c[0x0][0x4e8] ;  /* 0x00013a00ff027624 */ /* 0x000fe200078e00ff */
[----:B------:R-:W-:-:S04]  /*19770*/  ISETP.NE.U32.AND P0, PT, RZ, c[0x0][0x500], PT ;  /* 0x00014000ff007a0c */ /* 0x000fc80003f05070 */
[----:B------:R-:W-:Y:S02]  /*19780*/  ISETP.NE.AND P3, PT, R2, 0x1, PT ;  /* 0x000000010200780c */ /* 0x000fe40003f65270 */
[----:B------:R-:W-:-:S04]  /*19790*/  ISETP.NE.AND.EX P0, PT, RZ, c[0x0][0x504], PT, P0 ;  /* 0x00014100ff007a0c */ /* 0x000fc80003f05300 */
        /* <DEDUP_REMOVED lines=12> */
[----:B------:R-:W-:Y:S01]  /*19860*/  IMAD R13, R17, R24, RZ ;  /* 0x00000018110d7224 */ /* 0x000fe200078e02ff */
[--C-:B-----5:R-:W-:Y:S01]  /*19870*/  IADD3 R16, P1, P0, R8, R10, R3.reuse ;  /* 0x0000000a08107210 */ /* 0x120fe2000783e003 */
[----:B------:R-:W-:Y:S01]  /*19880*/  IMAD.IADD R15, R9, 0x1, R12 ;  /* 0x00000001090f7824 */ /* 0x000fe200078e020c */
[----:B------:R-:W-:Y:S01]  /*19890*/  SHF.R.S32.HI R8, RZ, 0x1f, R3 ;  /* 0x0000001fff087819 */ /* 0x000fe20000011403 */
        /* <DEDUP_REMOVED lines=28> */
[----:B------:R-:W-:-:S03]  /*19a60*/  IMAD.IADD R7, R25, 0x1, R249 ;  /* 0x0000000119077824 */ /* 0x000fc600078e02f9 */
        /* <DEDUP_REMOVED lines=61> */
.L_x_1185:
[----:B------:R-:W-:Y:S05]  /*19e40*/  BRA.DIV ~URZ, `(.L_x_1119) ;  /* 0x00003cb27f007947 */ /* 0x000fea000b800000 */
[----:B------:R3:W4:Y:S02]  /*19e50*/  SHFL.IDX PT, R2, R14, RZ, 0x181f ;  /* 0x00181fff0e027589 */ /* 0x00072400000e0000 */
.L_x_1186:
        /* <DEDUP_REMOVED lines=18> */
.L_x_1121:
[----:B------:R-:W-:Y:S05]  /*19f80*/  BSYNC B0 ;  /* 0x0000000000007941 */ /* 0x000fea0003800000 */
.L_x_1120:
[----:B------:R-:W-:Y:S05]  /*19f90*/  BRA.DIV ~URZ, `(.L_x_1122) ;  /* 0x00003bd27f007947 */ /* 0x000fea000b800000 */
[----:B--2---:R2:W1:Y:S04]  /*19fa0*/  SHFL.IDX PT, R7, R13, 0x1, 0x181f ;  /* 0x00381f000d077f89 */ /* 0x00446800000e0000 */
[----:B----4-:R2:W4:Y:S02]  /*19fb0*/  SHFL.IDX PT, R2, R14, 0x1, 0x181f ;  /* 0x00381f000e027f89 */ /* 0x01052400000e0000 */
.L_x_1187:
        /* <DEDUP_REMOVED lines=8> */
[-C--:B------:R-:W-:Y:S02]  /*1a040*/  @!P1 LEA R8, P4, R4, R2.reuse, 0x1 ;  /* 0x0000000204089211 */ /* 0x080fe400078808ff */
[----:B------:R-:W-:Y:S02]  /*1a050*/  @!P0 LEA R2, P3, R0, R2, 0x1 ;  /* 0x0000000200028211 */ /* 0x000fe400078608ff */
[-C--:B-1----:R-:W-:Y:S02]  /*1a060*/  @!P2 LEA.HI.X R11, R242, R7.reuse, R15, 0x1, P5 ;  /* 0x00000007f20ba211 */ /* 0x082fe400028f0c0f */
[-C--:B------:R-:W-:Y:S02]  /*1a070*/  @!P1 LEA.HI.X R9, R4, R7.reuse, R16, 0x1, P4 ;  /* 0x0000000704099211 */ /* 0x080fe400020f0c10 */
[----:B------:R-:W-:Y:S01]  /*1a080*/  @!P0 LEA.HI.X R3, R0, R7, R17, 0x1, P3 ;  /* 0x0000000700038211 */ /* 0x000fe200018f0c11 */
[----:B------:R1:W-:Y:S04]  /*1a090*/  @!P2 ST.E.128 [R10.64], R40 ;  /* 0x000000280a00a985 */ /* 0x0003e8000c101d06 */
[----:B------:R1:W-:Y:S04]  /*1a0a0*/  @!P1 ST.E.128 [R8.64], R36 ;  /* 0x0000002408009985 */ /* 0x0003e8000c101d06 */
[----:B------:R1:W-:Y:S02]  /*1a0b0*/  @!P0 ST.E.128 [R2.64], R32 ;  /* 0x0000002002008985 */ /* 0x0003e4000c101d06 */
.L_x_1124:
[----:B------:R-:W-:Y:S05]  /*1a0c0*/  BSYNC B0 ;  /* 0x0000000000007941 */ /* 0x000fea0003800000 */
.L_x_1123:
[----:B------:R-:W-:Y:S05]  /*1a0d0*/  BRA.DIV ~URZ, `(.L_x_1125) ;  /* 0x00003b627f007947 */ /* 0x000fea000b800000 */
[----:B-1----:R1:W2:Y:S02]  /*1a0e0*/  SHFL.IDX PT, R7, R13, 0x2, 0x181f ;  /* 0x00581f000d077f89 */ /* 0x0022a400000e0000 */
.L_x_1188:
[----:B------:R-:W-:Y:S05]  /*1a0f0*/  BRA.DIV ~URZ, `(.L_x_1126) ;  /* 0x00003bb27f007947 */ /* 0x000fea000b800000 */
[----:B----4-:R4:W1:Y:S02]  /*1a100*/  SHFL.IDX PT, R2, R14, 0x2, 0x181f ;  /* 0x00581f000e027f89 */ /* 0x01086400000e0000 */
.L_x_1189:
        /* <DEDUP_REMOVED lines=16> */
.L_x_1128:
[----:B------:R-:W-:Y:S05]  /*1a210*/  BSYNC B0 ;  /* 0x0000000000007941 */ /* 0x000fea0003800000 */
.L_x_1127:
[----:B------:R-:W-:Y:S05]  /*1a220*/  BRA.DIV ~URZ, `(.L_x_1129) ;  /* 0x00003af27f007947 */ /* 0x000fea000b800000 */
[----:B-1----:R1:W3:Y:S04]  /*1a230*/  SHFL.IDX PT, R10, R13, 0x3, 0x181f ;  /* 0x00781f000d0a7f89 */ /* 0x0022e800000e0000 */
[----:B------:R1:W4:Y:S02]  /*1a240*/  SHFL.IDX PT, R2, R14, 0x3, 0x181f ;  /* 0x00781f000e027f89 */ /* 0x00032400000e0000 */
.L_x_1190:
[----:B------:R-:W-:-:S04]  /*1a250*/  IADD3 R3, R12, 0x60, RZ ;  /* 0x000000600c037810 */ /* 0x000fc80007ffe0ff */
[----:B------:R-:W-:-:S13]  /*1a260*/  ISETP.GE.AND P0, PT, R3, R6, PT ;  /* 0x000000060300720c */ /* 0x000fda0003f06270 */
[----:B------:R-:W-:Y:S05]  /*1a270*/  @P0 BRA `(.L_x_1130) ;  /* 0x00001f6000000947 */ /* 0x000fea0003800000 */
[----:B------:R-:W-:Y:S02]  /*1a280*/  ISETP.GE.AND P1, PT, R242, c[0x0][0x3c8], PT ;  /* 0x0000f200f2007a0c */ /* 0x000fe40003f26270 */
[----:B------:R-:W-:-:S11]  /*1a290*/  ISETP.GE.AND P0, PT, R4, c[0x0][0x3c8], PT ;  /* 0x0000f20004007a0c */ /* 0x000fd60003f06270 */
[-C--:B----4-:R-:W-:Y:S02]  /*1a2a0*/  @!P1 LEA R8, P3, R242, R2.reuse, 0x1 ;  /* 0x00000002f2089211 */ /* 0x090fe400078608ff */
[----:B------:R-:W-:Y:S02]  /*1a2b0*/  @!P0 LEA R6, P2, R4, R2, 0x1 ;  /* 0x0000000204068211 */ /* 0x000fe400078408ff */
[-C--:B---3--:R-:W-:Y:S02]  /*1a2c0*/  @!P1 LEA.HI.X R9, R242, R10.reuse, R15, 0x1, P3 ;  /* 0x0000000af2099211 */ /* 0x088fe400018f0c0f */
[----:B--2---:R-:W-:-:S03]  /*1a2d0*/  @!P0 LEA.HI.X R7, R4, R10, R16, 0x1, P2 ;  /* 0x0000000a04078211 */ /* 0x004fc600010f0c10 */
        /* <DEDUP_REMOVED lines=8> */
.L_x_1117:
        /* <DEDUP_REMOVED lines=34> */
.L_x_1191:
[----:B------:R-:W-:Y:S05]  /*1a580*/  BRA.DIV ~URZ, `(.L_x_1132) ;  /* 0x000038d27f007947 */ /* 0x000fea000b800000 */
[----:B------:R4:W1:Y:S02]  /*1a590*/  SHFL.IDX PT, R0, R37, RZ, 0x1c1f ;  /* 0x001c1fff25007589 */ /* 0x00086400000e0000 */
.L_x_1192:
        /* <DEDUP_REMOVED lines=53> */
[----:B------:R-:W-:Y:S02]  /*1a8f0*/  @!P1 IMAD.MOV.U32 R30, RZ, RZ, R0 ;  /* 0x000000ffff1e9224 */ /* 0x000fe400078e0000 */
[----:B---3--:R-:W-:Y:S01]  /*1a900*/  @!P1 IMAD.MOV.U32 R31, RZ, RZ, R4 ;  /* 0x000000ffff1f9224 */ /* 0x008fe200078e0004 */
[----:B------:R-:W-:-:S03]  /*1a910*/  @!P0 LEA R2, P2, R23, R0, 0x2 ;  /* 0x0000000017028211 */ /* 0x000fc600078410ff */
[----:B------:R-:W-:Y:S01]  /*1a920*/  @!P1 IMAD.WIDE R30, R241, 0x4, R30 ;  /* 0x00000004f11e9825 */ /* 0x000fe200078e021e */
[----:B------:R-:W-:Y:S02]  /*1a930*/  @!P0 LEA.HI.X R3, R23, R4, R39, 0x2, P2 ;  /* 0x0000000417038211 */ /* 0x000fe400010f1427 */
[----:B------:R-:W-:Y:S02]  /*1a940*/  ISETP.GE.AND P2, PT, R20, c[0x0][0x3c8], PT ;  /* 0x0000f20014007a0c */ /* 0x000fe40003f46270 */
        /* <DEDUP_REMOVED lines=63> */
[-C--:B-1----:R-:W-:Y:S02]  /*1ad40*/  @!P6 LEA R30, P0, R29, R0.reuse, 0x2 ;  /* 0x000000001d1ee211 */ /* 0x082fe400078010ff */
[----:B---3--:R-:W-:Y:S02]  /*1ad50*/  @!P1 LEA R2, P3, R15, R0, 0x2 ;  /* 0x000000000f029211 */ /* 0x008fe400078610ff */
        /* <DEDUP_REMOVED lines=21> */
.L_x_1134:
[----:B------:R-:W-:Y:S05]  /*1aeb0*/  BSYNC B0 ;  /* 0x0000000000007941 */ /* 0x000fea0003800000 */
.L_x_1133:
[----:B------:R-:W-:Y:S05]  /*1aec0*/  BRA.DIV ~URZ, `(.L_x_1135) ;  /* 0x000030027f007947 */ /* 0x000fea000b800000 */
[----:B---3--:R1:W3:Y:S04]  /*1aed0*/  SHFL.IDX PT, R4, R36, 0x1, 0x1c1f ;  /* 0x003c1f0024047f89 */ /* 0x0082e800000e0000 */
[----:B------:R1:W2:Y:S02]  /*1aee0*/  SHFL.IDX PT, R0, R37, 0x1, 0x1c1f ;  /* 0x003c1f0025007f89 */ /* 0x0002a400000e0000 */
.L_x_1193:
[----:B------:R-:W-:-:S13]  /*1aef0*/  ISETP.NE.AND P0, PT, R61, RZ, PT ;  /* 0x000000ff3d00720c */ /* 0x000fda0003f05270 */
[----:B------:R-:W-:Y:S05]  /*1af00*/  @P0 BRA `(.L_x_1130) ;  /* 0x000012d000000947 */ /* 0x000fea0003800000 */
[----:B------:R-:W-:Y:S02]  /*1af10*/  ISETP.GE.AND P3, PT, R23, c[0x0][0x3c8], PT ;  /* 0x0000f20017007a0c */ /* 0x000fe40003f66270 */
[----:B------:R-:W-:Y:S02]  /*1af20*/  ISETP.GE.AND P2, PT, R22, c[0x0][0x3c8], PT ;  /* 0x0000f20016007a0c */ /* 0x000fe40003f46270 */
[----:B------:R-:W-:Y:S02]  /*1af30*/  ISETP.GE.AND P1, PT, R21, c[0x0][0x3c8], PT ;  /* 0x0000f20015007a0c */ /* 0x000fe40003f26270 */
[----:B------:R-:W-:Y:S02]  /*1af40*/  ISETP.GE.AND P4, PT, R241, c[0x0][0x3c8], PT ;  /* 0x0000f200f1007a0c */ /* 0x000fe40003f86270 */
[----:B------:R-:W-:-:S05]  /*1af50*/  ISETP.GE.AND P0, PT, R20, c[0x0][0x3c8], PT ;  /* 0x0000f20014007a0c */ /* 0x000fca0003f06270 */
[CC--:B--2---:R-:W-:Y:S02]  /*1af60*/  @!P3 LEA R32, P6, R23.reuse, R0.reuse, 0x2 ;  /* 0x000000001720b211 */ /* 0x0c4fe400078c10ff */
[C---:B------:R-:W-:Y:S02]  /*1af70*/  @!P2 LEA R30, P5, R22.reuse, R0, 0x2 ;  /* 0x00000000161ea211 */ /* 0x040fe400078a10ff */
[-C--:B---3--:R-:W-:Y:S02]  /*1af80*/  @!P3 LEA.HI.X R33, R23, R4.reuse, R39, 0x2, P6 ;  /* 0x000000041721b211 */ /* 0x088fe400030f1427 */
        /* <DEDUP_REMOVED lines=10> */
[----:B------:R2:W-:Y:S01]  /*1b030*/  @!P4 ST.E.64 [R34.64], R172 ;  /* 0x000000ac2200c985 */ /* 0x0005e2000c101b06 */
[----:B------:R-:W-:-:S03]  /*1b040*/  ISETP.GE.AND P4, PT, R14, c[0x0][0x3c8], PT ;  /* 0x0000f2000e007a0c */ /* 0x000fc60003f86270 */
[----:B------:R3:W-:Y:S01]  /*1b050*/  @!P3 ST.E.64 [R32.64], R166 ;  /* 0x000000a62000b985 */ /* 0x0007e2000c101b06 */
[----:B------:R-:W-:-:S03]  /*1b060*/  ISETP.GE.AND P3, PT, R12, c[0x0][0x3c8], PT ;  /* 0x0000f2000c007a0c */ /* 0x000fc60003f66270 */
[----:B------:R5:W-:Y:S01]  /*1b070*/  @!P2 ST.E.64 [R30.64], R114 ;  /* 0x000000721e00a985 */ /* 0x000be2000c101b06 */
[----:B------:R-:W-:-:S03]  /*1b080*/  ISETP.GE.AND P2, PT, R10, c[0x0][0x3c8], PT ;  /* 0x0000f2000a007a0c */ /* 0x000fc60003f46270 */
[----:B------:R1:W-:Y:S04]  /*1b090*/  @!P1 ST.E.64 [R22.64], R92 ;  /* 0x0000005c16009985 */ /* 0x0003e8000c101b06 */
[----:B------:R4:W-:Y:S01]  /*1b0a0*/  @!P0 ST.E.64 [R2.64], R84 ;  /* 0x0000005402008985 */ /* 0x0009e2000c101b06 */
[CC--:B--2---:R-:W-:Y:S02]  /*1b0b0*/  @!P6 LEA R34, P0, R19.reuse, R0.reuse, 0x2 ;  /* 0x000000001322e211 */ /* 0x0c4fe400078010ff */
[----:B---3--:R-:W-:Y:S02]  /*1b0c0*/  @!P5 LEA R32, P1, R16, R0, 0x2 ;  /* 0x000000001020d211 */ /* 0x008fe400078210ff */
[----:B------:R-:W-:Y:S02]  /*1b0d0*/  @!P6 LEA.HI.X R35, R19, R4, R42, 0x2, P0 ;  /* 0x000000041323e211 */ /* 0x000fe400000f142a */
[----:B-----5:R-:W-:-:S02]  /*1b0e0*/  @!P4 LEA R30, P0, R14, R0, 0x2 ;  /* 0x000000000e1ec211 */ /* 0x020fc400078010ff */
[-C--:B------:R-:W-:Y:S01]  /*1b0f0*/  @!P5 LEA.HI.X R33, R16, R4.reuse, R44, 0x2, P1 ;  /* 0x000000041021d211 */ /* 0x080fe200008f142c */
[----:B------:R-:W-:Y:S01]  /*1b100*/  @!P6 ST.E.64 [R34.64], R180 ;  /* 0x000000b42200e985 */ /* 0x000fe2000c101b06 */
[----:B------:R-:W-:Y:S02]  /*1b110*/  ISETP.GE.AND P1, PT, R8, c[0x0][0x3c8], PT ;  /* 0x0000f20008007a0c */ /* 0x000fe40003f26270 */
[----:B------:R-:W-:Y:S01]  /*1b120*/  @!P4 LEA.HI.X R31, R14, R4, R43, 0x2, P0 ;  /* 0x000000040e1fc211 */ /* 0x000fe200000f142b */
[----:B------:R-:W-:Y:S01]  /*1b130*/  @!P5 ST.E.64 [R32.64], R174 ;  /* 0x000000ae2000d985 */ /* 0x000fe2000c101b06 */
[C---:B-1----:R-:W-:Y:S02]  /*1b140*/  @!P3 LEA R22, P0, R12.reuse, R0, 0x2 ;  /* 0x000000000c16b211 */ /* 0x042fe400078010ff */
[----:B------:R-:W-:Y:S01]  /*1b150*/  ISETP.GE.AND P6, PT, R7, c[0x0][0x3c8], PT ;  /* 0x0000f20007007a0c */ /* 0x000fe20003fc6270 */
[----:B------:R-:W-:Y:S01]  /*1b160*/  @!P4 ST.E.64 [R30.64], R126 ;  /* 0x0000007e1e00c985 */ /* 0x000fe2000c101b06 */
[----:B------:R-:W-:-:S02]  /*1b170*/  @!P3 LEA.HI.X R23, R12, R4, R45, 0x2, P0 ;  /* 0x000000040c17b211 */ /* 0x000fc400000f142d */
[----:B------:R-:W-:Y:S02]  /*1b180*/  @!P2 LEA R20, P0, R10, R0, 0x2 ;  /* 0x000000000a14a211 */ /* 0x000fe400078010ff */
[----:B------:R-:W-:Y:S01]  /*1b190*/  ISETP.GE.AND P5, PT, R6, c[0x0][0x3c8], PT ;  /* 0x0000f20006007a0c */ /* 0x000fe20003fa6270 */
[----:B------:R1:W-:Y:S01]  /*1b1a0*/  @!P3 ST.E.64 [R22.64], R118 ;  /* 0x000000761600b985 */ /* 0x0003e2000c101b06 */
[----:B------:R-:W-:Y:S02]  /*1b1b0*/  @!P2 LEA.HI.X R21, R10, R4, R46, 0x2, P0 ;  /* 0x000000040a15a211 */ /* 0x000fe400000f142e */
[C---:B----4-:R-:W-:Y:S02]  /*1b1c0*/  @!P1 LEA R2, P0, R8.reuse, R0, 0x2 ;  /* 0x0000000008029211 */ /* 0x050fe400078010ff */
[----:B------:R-:W-:Y:S01]  /*1b1d0*/  ISETP.GE.AND P4, PT, R13, c[0x0][0x3c8], PT ;  /* 0x0000f2000d007a0c */ /* 0x000fe20003f86270 */
[----:B------:R2:W-:Y:S01]  /*1b1e0*/  @!P2 ST.E.64 [R20.64], R96 ;  /* 0x000000601400a985 */ /* 0x0005e2000c101b06 */
[----:B------:R-:W-:-:S02]  /*1b1f0*/  @!P1 LEA.HI.X R3, R8, R4, R47, 0x2, P0 ;  /* 0x0000000408039211 */ /* 0x000fc400000f142f */
[----:B------:R-:W-:Y:S02]  /*1b200*/  ISETP.GE.AND P3, PT, R11, c[0x0][0x3c8], PT ;  /* 0x0000f2000b007a0c */ /* 0x000fe40003f66270 */
[----:B------:R-:W-:Y:S01]  /*1b210*/  ISETP.GE.AND P2, PT, R18, c[0x0][0x3c8], PT ;  /* 0x0000f20012007a0c */ /* 0x000fe20003f46270 */
[----:B------:R3:W-:Y:S01]  /*1b220*/  @!P1 ST.E.64 [R2.64], R88 ;  /* 0x0000005802009985 */ /* 0x0007e2000c101b06 */
[----:B-1----:R-:W-:-:S04]  /*1b230*/  @!P6 LEA R22, P0, R7, R0, 0x2 ;  /* 0x000000000716e211 */ /* 0x002fc800078010ff */
[----:B------:R-:W-:Y:S02]  /*1b240*/  @!P6 LEA.HI.X R23, R7, R4, R48, 0x2, P0 ;  /* 0x000000040717e211 */ /* 0x000fe400000f1430 */
[CC--:B--2---:R-:W-:Y:S02]  /*1b250*/  @!P5 LEA R20, P1, R6.reuse, R0.reuse, 0x2 ;  /* 0x000000000614d211 */ /* 0x0c4fe400078210ff */
[----:B------:R-:W-:Y:S01]  /*1b260*/  @!P4 LEA R12, P0, R13, R0, 0x2 ;  /* 0x000000000d0cc211 */ /* 0x000fe200078010ff */
[----:B------:R-:W-:Y:S01]  /*1b270*/  @!P6 ST.E.64 [R22.64], R182 ;  /* 0x000000b61600e985 */ /* 0x000fe2000c101b06 */
[-C--:B------:R-:W-:Y:S02]  /*1b280*/  @!P5 LEA.HI.X R21, R6, R4.reuse, R49, 0x2, P1 ;  /* 0x000000040615d211 */ /* 0x080fe400008f1431 */
[----:B------:R-:W-:Y:S02]  /*1b290*/  ISETP.GE.AND P1, PT, R17, c[0x0][0x3c8], PT ;  /* 0x0000f20011007a0c */ /* 0x000fe40003f26270 */
[----:B------:R-:W-:Y:S01]  /*1b2a0*/  @!P4 LEA.HI.X R13, R13, R4, R50, 0x2, P0 ;  /* 0x000000040d0dc211 */ /* 0x000fe200000f1432 */
[----:B------:R-:W-:Y:S01]  /*1b2b0*/  @!P5 ST.E.64 [R20.64], R176 ;  /* 0x000000b01400d985 */ /* 0x000fe2000c101b06 */
        /* <DEDUP_REMOVED lines=13> */
[C---:B------:R-:W-:Y:S01]  /*1b390*/  @!P6 LEA R14, P0, R15.reuse, R0, 0x2 ;  /* 0x000000000f0ee211 */ /* 0x040fe200078010ff */
[----:B------:R4:W-:Y:S01]  /*1b3a0*/  @!P1 ST.E.64 [R2.64], R66 ;  /* 0x0000004202009985 */ /* 0x0009e2000c101b06 */
[----:B------:R-:W-:Y:S02]  /*1b3b0*/  ISETP.GE.AND P2, PT, R26, c[0x0][0x3c8], PT ;  /* 0x0000f2001a007a0c */ /* 0x000fe40003f46270 */
[----:B------:R-:W-:-:S03]  /*1b3c0*/  @!P6 LEA.HI.X R15, R15, R4, R54, 0x2, P0 ;  /* 0x000000040f0fe211 */ /* 0x000fc600000f1436 */
[C---:B------:R-:W-:Y:S02]  /*1b3d0*/  @!P4 LEA R10, P0, R28.reuse, R0, 0x2 ;  /* 0x000000001c0ac211 */ /* 0x040fe400078010ff */
[----:B------:R4:W-:Y:S02]  /*1b3e0*/  @!P6 ST.E.64 [R14.64], R178 ;  /* 0x000000b20e00e985 */ /* 0x0009e4000c101b06 */
[----:B------:R-:W-:Y:S02]  /*1b3f0*/  @!P4 LEA.HI.X R11, R28, R4, R55, 0x2, P0 ;  /* 0x000000041c0bc211 */ /* 0x000fe400000f1437 */
[----:B-1----:R-:W-:-:S04]  /*1b400*/  @!P5 LEA R12, P1, R29, R0, 0x2 ;  /* 0x000000001d0cd211 */ /* 0x002fc800078210ff */
[----:B------:R-:W-:Y:S02]  /*1b410*/  @!P5 LEA.HI.X R13, R29, R4, R56, 0x2, P1 ;  /* 0x000000041d0dd211 */ /* 0x000fe400008f1438 */
[----:B------:R-:W-:Y:S02]  /*1b420*/  ISETP.GE.AND P1, PT, R25, c[0x0][0x3c8], PT ;  /* 0x0000f20019007a0c */ /* 0x000fe40003f26270 */
[C---:B--2---:R-:W-:Y:S01]  /*1b430*/  @!P3 LEA R8, P0, R27.reuse, R0, 0x2 ;  /* 0x000000001b08b211 */ /* 0x044fe200078010ff */
[----:B------:R1:W-:Y:S03]  /*1b440*/  @!P5 ST.E.64 [R12.64], R170 ;  /* 0x000000aa0c00d985 */ /* 0x0003e6000c101b06 */
[----:B------:R-:W-:Y:S01]  /*1b450*/  @!P3 LEA.HI.X R9, R27, R4, R57, 0x2, P0 ;  /* 0x000000041b09b211 */ /* 0x000fe200000f1439 */
[----:B------:R1:W-:Y:S01]  /*1b460*/  @!P4 ST.E.64 [R10.64], R82 ;  /* 0x000000520a00c985 */ /* 0x0003e2000c101b06 */
[----:B---3--:R-:W-:-:S03]  /*1b470*/  @!P2 LEA R6, P0, R26, R0, 0x2 ;  /* 0x000000001a06a211 */ /* 0x008fc600078010ff */
        /* <DEDUP_REMOVED lines=12> */
.L_x_1115:
[----:B------:R-:W2:Y:S04]  /*1b540*/  LDL.LU R10, [R1+0x1c] ;  /* 0x00001c00010a7983 */ /* 0x000ea80000300800 */
[----:B------:R-:W3:Y:S01]  /*1b550*/  LDL R5, [R1] ;  /* 0x0000000001057983 */ /* 0x000ee20000100800 */
[----:B------:R-:W-:Y:S01]  /*1b560*/  ISETP.NE.U32.AND P0, PT, RZ, c[0x0][0x508], PT ;  /* 0x00014200ff007a0c */ /* 0x000fe20003f05070 */
[----:B------:R-:W-:Y:S01]  /*1b570*/  IMAD.MOV.U32 R8, RZ, RZ, 0x4 ;  /* 0x00000004ff087424 */ /* 0x000fe200078e00ff */
[----:B------:R-:W-:Y:S01]  /*1b580*/  ISETP.NE.U32.AND P2, PT, RZ, c[0x0][0x500], PT ;  /* 0x00014000ff007a0c */ /* 0x000fe20003f45070 */
[----:B------:R-:W-:Y:S01]  /*1b590*/  IMAD.MOV.U32 R2, RZ, RZ, RZ ;  /* 0x000000ffff027224 */ /* 0x000fe200078e00ff */
[----:B------:R-:W-:Y:S01]  /*1b5a0*/  ISETP.NE.AND.EX P1, PT, RZ, c[0x0][0x50c], PT, P0 ;  /* 0x00014300ff007a0c */ /* 0x000fe20003f25300 */
[----:B------:R-:W-:Y:S01]  /*1b5b0*/  IMAD.MOV.U32 R15, RZ, RZ, c[0x0][0x388] ;  /* 0x0000e200ff0f7624 */ /* 0x000fe200078e00ff */
[----:B------:R-:W-:-:S02]  /*1b5c0*/  ISETP.NE.AND.EX P2, PT, RZ, c[0x0][0x504], PT, P2 ;  /* 0x00014100ff007a0c */ /* 0x000fc40003f45320 */
[----:B---3--:R-:W-:Y:S01]  /*1b5d0*/  SHF.R.S32.HI R3, RZ, 0x1f, R5 ;  /* 0x0000001fff037819 */ /* 0x008fe20000011405 */
[----:B------:R-:W-:-:S08]  /*1b5e0*/  IMAD.WIDE R8, R5, R8, c[0x0][0x500] ;  /* 0x0001400005087625 */ /* 0x000fd000078e0208 */
[----:B------:R-:W-:-:S04]  /*1b5f0*/  @P1 LEA R6, P0, R5, c[0x0][0x508], 0x2 ;  /* 0x0001420005061a11 */ /* 0x000fc800078010ff */
[----:B------:R-:W-:Y:S01]  /*1b600*/  @P1 LEA.HI.X R7, R5, c[0x0][0x50c], R3, 0x2, P0 ;  /* 0x0001430005071a11 */ /* 0x000fe200000f1403 */
        /* <DEDUP_REMOVED lines=9> */
.L_x_1136:
[----:B---3--:R-:W2:Y:S01]  /*1b6a0*/  S2R R6, SR_TID.X ;  /* 0x0000000000067919 */ /* 0x008ea20000002100 */
[----:B------:R-:W-:Y:S01]  /*1b6b0*/  BSSY B0, `(.L_x_1137) ;  /* 0x0000037000007945 */ /* 0x000fe20003800000 */
[----:B------:R-:W-:Y:S02]  /*1b6c0*/  SEL R5, R5, RZ, !P2 ;  /* 0x000000ff05057207 */ /* 0x000fe40005000000 */
[----:B------:R-:W-:-:S02]  /*1b6d0*/  SEL R22, R3, RZ, !P2 ;  /* 0x000000ff03167207 */ /* 0x000fc40005000000 */
[----:B-1---5:R-:W-:Y:S02]  /*1b6e0*/  SHF.R.S32.HI R18, RZ, 0x1f, R2 ;  /* 0x0000001fff127819 */ /* 0x022fe40000011402 */
        /* <DEDUP_REMOVED lines=51> */
.L_x_1138:
[----:B------:R-:W-:Y:S05]  /*1ba20*/  BSYNC B0 ;  /* 0x0000000000007941 */ /* 0x000fea0003800000 */
.L_x_1137:
        /* <DEDUP_REMOVED lines=42> */
.L_x_1194:
[----:B------:R-:W-:Y:S05]  /*1bcd0*/  BRA.DIV ~URZ, `(.L_x_1140) ;  /* 0x000023327f007947 */ /* 0x000fea000b800000 */
[----:B------:R3:W4:Y:S02]  /*1bce0*/  SHFL.IDX PT, R2, R14, RZ, 0x181f ;  /* 0x00181fff0e027589 */ /* 0x00072400000e0000 */
.L_x_1195:
        /* <DEDUP_REMOVED lines=19> */
.L_x_1142:
[----:B------:R-:W-:Y:S05]  /*1be20*/  BSYNC B0 ;  /* 0x0000000000007941 */ /* 0x000fea0003800000 */
.L_x_1141:
[----:B------:R-:W-:Y:S05]  /*1be30*/  BRA.DIV ~URZ, `(.L_x_1143) ;  /* 0x000022427f007947 */ /* 0x000fea000b800000 */
[----:B--2---:R2:W1:Y:S04]  /*1be40*/  SHFL.IDX PT, R10, R11, 0x1, 0x181f ;  /* 0x00381f000b0a7f89 */ /* 0x00446800000e0000 */
[----:B----4-:R2:W4:Y:S02]  /*1be50*/  SHFL.IDX PT, R2, R14, 0x1, 0x181f ;  /* 0x00381f000e027f89 */ /* 0x01052400000e0000 */
.L_x_1196:
        /* <DEDUP_REMOVED lines=13> */
[----:B------:R1:W-:Y:S04]  /*1bf30*/  @!P2 ST.E.128 [R8.64], RZ ;  /* 0x000000ff0800a985 */ /* 0x0003e8000c101d06 */
[----:B------:R1:W-:Y:S04]  /*1bf40*/  @!P1 ST.E.128 [R6.64], RZ ;  /* 0x000000ff06009985 */ /* 0x0003e8000c101d06 */
[----:B------:R1:W-:Y:S02]  /*1bf50*/  @!P0 ST.E.128 [R2.64], RZ ;  /* 0x000000ff02008985 */ /* 0x0003e4000c101d06 */
.L_x_1145:
[----:B------:R-:W-:Y:S05]  /*1bf60*/  BSYNC B0 ;  /* 0x0000000000007941 */ /* 0x000fea0003800000 */
.L_x_1144:
[----:B------:R-:W-:Y:S05]  /*1bf70*/  BRA.DIV ~URZ, `(.L_x_1146) ;  /* 0x000021d27f007947 */ /* 0x000fea000b800000 */
[----:B-1----:R1:W2:Y:S02]  /*1bf80*/  SHFL.IDX PT, R10, R11, 0x2, 0x181f ;  /* 0x00581f000b0a7f89 */ /* 0x0022a400000e0000 */
.L_x_1197:
[----:B------:R-:W-:Y:S05]  /*1bf90*/  BRA.DIV ~URZ, `(.L_x_1147) ;  /* 0x000022227f007947 */ /* 0x000fea000b800000 */
[----:B----4-:R4:W1:Y:S02]  /*1bfa0*/  SHFL.IDX PT, R2, R14, 0x2, 0x181f ;  /* 0x00581f000e027f89 */ /* 0x01086400000e0000 */
.L_x_1198:
        /* <DEDUP_REMOVED lines=16> */
.L_x_1149:
[----:B------:R-:W-:Y:S05]  /*1c0b0*/  BSYNC B0 ;  /* 0x0000000000007941 */ /* 0x000fea0003800000 */
.L_x_1148:
[----:B------:R-:W-:Y:S05]  /*1c0c0*/  BRA.DIV ~URZ, `(.L_x_1150) ;  /* 0x000021627f007947 */ /* 0x000fea000b800000 */
[----:B--2---:R2:W3:Y:S04]  /*1c0d0*/  SHFL.IDX PT, R10, R11, 0x3, 0x181f ;  /* 0x00781f000b0a7f89 */ /* 0x0044e800000e0000 */
[----:B-1----:R2:W1:Y:S02]  /*1c0e0*/  SHFL.IDX PT, R2, R14, 0x3, 0x181f ;  /* 0x00781f000e027f89 */ /* 0x00246400000e0000 */
.L_x_1199:
[----:B------:R-:W-:-:S04]  /*1c0f0*/  IADD3 R13, R13, 0x60, RZ ;  /* 0x000000600d0d7810 */ /* 0x000fc80007ffe0ff */
        /* <DEDUP_REMOVED lines=8> */
[-C--:B---3--:R-:W-:Y:S02]  /*1c180*/  @!P2 LEA.HI.X R9, R242, R10.reuse, R15, 0x1, P5 ;  /* 0x0000000af209a211 */ /* 0x088fe400028f0c0f */
[-C--:B------:R-:W-:Y:S02]  /*1c190*/  @!P1 LEA.HI.X R7, R4, R10.reuse, R16, 0x1, P4 ;  /* 0x0000000a04079211 */ /* 0x080fe400020f0c10 */
[----:B------:R-:W-:Y:S01]  /*1c1a0*/  @!P0 LEA.HI.X R3, R0, R10, R17, 0x1, P3 ;  /* 0x0000000a00038211 */ /* 0x000fe200018f0c11 */
[----:B------:R1:W-:Y:S04]  /*1c1b0*/  @!P2 ST.E.128 [R8.64], RZ ;  /* 0x000000ff0800a985 */ /* 0x0003e8000c101d06 */
[----:B------:R1:W-:Y:S04]  /*1c1c0*/  @!P1 ST.E.128 [R6.64], RZ ;  /* 0x000000ff06009985 */ /* 0x0003e8000c101d06 */
[----:B------:R1:W-:Y:S02]  /*1c1d0*/  @!P0 ST.E.128 [R2.64], RZ ;  /* 0x000000ff02008985 */ /* 0x0003e4000c101d06 */
.L_x_1130:
[----:B------:R-:W-:Y:S05]  /*1c1e0*/  BSYNC B1 ;  /* 0x0000000000017941 */ /* 0x000fea0003800000 */
.L_x_1114:
[----:B--2---:R-:W2:Y:S02]  /*1c1f0*/  LDL R0, [R1+0x48] ;  /* 0x0000480001007983 */ /* 0x004ea40000100800 */
[----:B--2---:R-:W-:-:S13]  /*1c200*/  ISETP.NE.AND P0, PT, R0, RZ, PT ;  /* 0x000000ff0000720c */ /* 0x004fda0003f05270 */
[----:B------:R-:W-:Y:S01]  /*1c210*/  @P0 WARPSYNC 0xffffffff ;  /* 0xffffffff00000948 */ /* 0x000fe20003800000 */
[----:B------:R-:W-:Y:S06]  /*1c220*/  @P0 BAR.SYNC.DEFER_BLOCKING 0x5, 0x100 ;  /* 0x0144000000000b1d */ /* 0x000fec0000010000 */
[----:B------:R-:W2:Y:S04]  /*1c230*/  @P0 LDS.128 R248, [0x18100] ;  /* 0x01810000fff80984 */ /* 0x000ea80000000c00 */
[----:B------:R-:W-:Y:S06]  /*1c240*/  @P0 BAR.ARV 0x4, 0x100 ;  /* 0x0104000000000b1d */ /* 0x000fec0000002000 */
[----:B------:R-:W-:Y:S05]  /*1c250*/  @P0 BRA `(.L_x_1151) ;  /* 0x00000f5000000947 */ /* 0x000fea0003800000 */
[----:B------:R-:W5:Y:S01]  /*1c260*/  S2R R0, SR_TID.X ;  /* 0x0000000000007919 */ /* 0x000f620000002100 */
[----:B-1----:R-:W-:Y:S01]  /*1c270*/  IMAD.MOV.U32 R7, RZ, RZ, RZ ;  /* 0x000000ffff077224 */ /* 0x002fe200078e00ff */
[----:B-----5:R-:W-:-:S04]  /*1c280*/  LOP3.LUT R13, R0, 0x1f, RZ, 0xc0, !PT ;  /* 0x0000001f000d7812 */ /* 0x020fc800078ec0ff */
[----:B------:R-:W-:Y:S01]  /*1c290*/  ISETP.NE.AND P6, PT, R13, 0x1f, PT ;  /* 0x0000001f0d00780c */ /* 0x000fe20003fc5270 */
[----:B------:R-:W-:Y:S10]  /*1c2a0*/  BRA.DIV ~URZ, `(.L_x_1152) ;  /* 0x000020527f007947 */ /* 0x000ff4000b800000 */
[----:B---3--:R1:W3:Y:S02]  /*1c2b0*/  SHFL.IDX PT, R10, R86, RZ, 0x1f ;  /* 0x00001fff560a7589 */ /* 0x0082e400000e0000 */
.L_x_1200:
[----:B------:R-:W-:Y:S05]  /*1c2c0*/  BRA.DIV ~URZ, `(.L_x_1153) ;  /* 0x000020a27f007947 */ /* 0x000fea000b800000 */
[----:B------:R1:W4:Y:S02]  /*1c2d0*/  SHFL.IDX PT, R8, R86, 0x1, 0x1f ;  /* 0x00201f0056087f89 */ /* 0x00032400000e0000 */
.L_x_1201:
[----:B--2---:R-:W-:Y:S02]  /*1c2e0*/  IMAD.IADD R0, R251, 0x1, R13 ;  /* 0x00000001fb007824 */ /* 0x004fe400078e020d */
[----:B------:R-:W-:-:S03]  /*1c2f0*/  IMAD.MOV.U32 R6, RZ, RZ, RZ ;  /* 0x000000ffff067224 */ /* 0x000fc600078e00ff */
[----:B------:R-:W-:-:S13]  /*1c300*/  ISETP.GE.OR P0, PT, R0, c[0x0][0x53c], !P6 ;  /* 0x00014f0000007a0c */ /* 0x000fda0007706670 */
[----:B----4-:R-:W-:Y:S01]  /*1c310*/  @!P0 MOV R2, 0x4 ;  /* 0x0000000400028802 */ /* 0x010fe20000000f00 */
[----:B------:R-:W-:-:S04]  /*1c320*/  @!P0 IMAD.MOV.U32 R4, RZ, RZ, 0x4 ;  /* 0x00000004ff048424 */ /* 0x000fc800078e00ff */
[----:B------:R-:W-:-:S04]  /*1c330*/  @!P0 IMAD.WIDE R4, R0, R4, c[0x0][0x580] ;  /* 0x0001600000048625 */ /* 0x000fc800078e0204 */
[----:B------:R-:W-:Y:S01]  /*1c340*/  @!P0 IMAD.WIDE R2, R0, R2, c[0x0][0x578] ;  /* 0x00015e0000028625 */ /* 0x000fe200078e0202 */
[----:B------:R-:W2:Y:S04]  /*1c350*/  @!P0 LDG.E R6, [R4.64] ;  /* 0x0000000604068981 */ /* 0x000ea8000c1e1900 */
[----:B------:R-:W2:Y:S01]  /*1c360*/  @!P0 LDG.E R7, [R2.64] ;  /* 0x0000000602078981 */ /* 0x000ea2000c1e1900 */
[C---:B------:R-:W-:Y:S02]  /*1c370*/  ISETP.GE.U32.AND P4, PT, R13.reuse, 0x10, PT ;  /* 0x000000100d00780c */ /* 0x040fe40003f86070 */
[C---:B------:R-:W-:Y:S02]  /*1c380*/  ISETP.GE.U32.AND P3, PT, R13.reuse, 0x8, PT ;  /* 0x000000080d00780c */ /* 0x040fe40003f66070 */
[----:B------:R-:W-:-:S02]  /*1c390*/  ISETP.GE.U32.AND P2, PT, R13, 0x4, PT ;  /* 0x000000040d00780c */ /* 0x000fc40003f46070 */
[C---:B------:R-:W-:Y:S02]  /*1c3a0*/  ISETP.GE.U32.AND P1, PT, R13.reuse, 0x2, PT ;  /* 0x000000020d00780c */ /* 0x040fe40003f26070 */
[----:B------:R-:W-:Y:S02]  /*1c3b0*/  ISETP.NE.AND P5, PT, R13, RZ, PT ;  /* 0x000000ff0d00720c */ /* 0x000fe40003fa5270 */
[----:B------:R-:W-:Y:S01]  /*1c3c0*/  MOV R12, RZ ;  /* 0x000000ff000c7202 */ /* 0x000fe20000000f00 */
[----:B--2---:R-:W-:Y:S01]  /*1c3d0*/  IMAD R4, R7, R6, RZ ;  /* 0x0000000607047224 */ /* 0x004fe200078e02ff */
[----:B------:R-:W-:Y:S07]  /*1c3e0*/  BRA.DIV ~URZ, `(.L_x_1154) ;  /* 0x00001ff27f007947 */ /* 0x000fee000b800000 */
[----:B------:R2:W4:Y:S02]  /*1c3f0*/  SHFL.UP PT, R5, R4, 0x1, RZ ;  /* 0x0420000004057989 */ /* 0x00052400000e00ff */
.L_x_1202:
[----:B----4-:R-:W-:-:S04]  /*1c400*/  SEL R5, R5, RZ, P5 ;  /* 0x000000ff05057207 */ /* 0x010fc80002800000 */
[----:B--2---:R-:W-:Y:S01]  /*1c410*/  IADD3 R4, R4, R5, RZ ;  /* 0x0000000504047210 */ /* 0x004fe20007ffe0ff */
[----:B------:R-:W-:Y:S05]  /*1c420*/  BRA.DIV ~URZ, `(.L_x_1155) ;  /* 0x000020027f007947 */ /* 0x000fea000b800000 */
        /* <DEDUP_REMOVED lines=12> */
[----:B------:R2:W4:Y:S02]  /*1c4f0*/  SHFL.IDX PT, R0, R4, 0x1f, 0x1f ;  /* 0x03e01f0004007f89 */ /* 0x00052400000e0000 */
.L_x_1203:
[----:B----4-:R-:W-:Y:S01]  /*1c500*/  IMAD R0, R0, c[0x0][0x538], RZ ;  /* 0x00014e0000007a24 */ /* 0x010fe200078e02ff */
[----:B------:R-:W-:Y:S04]  /*1c510*/  BSSY B1, `(.L_x_1156) ;  /* 0x00000c4000017945 */ /* 0x000fe80003800000 */
[----:B------:R-:W-:-:S04]  /*1c520*/  IADD3 R8, R0, R8, RZ ;  /* 0x0000000800087210 */ /* 0x000fc80007ffe0ff */
[----:B---3--:R-:W-:-:S13]  /*1c530*/  ISETP.GT.AND P0, PT, R8, R10, PT ;  /* 0x0000000a0800720c */ /* 0x008fda0003f04270 */
[----:B------:R-:W-:Y:S05]  /*1c540*/  @P0 BRA `(.L_x_1157) ;  /* 0x0000024000000947 */ /* 0x000fea0003800000 */
.L_x_1161:
[----:B------:R-:W-:-:S04]  /*1c550*/  IADD3 R0, R251, 0x1f, RZ ;  /* 0x0000001ffb007810 */ /* 0x000fc80007ffe0ff */
[----:B------:R-:W-:-:S13]  /*1c560*/  ISETP.GE.AND P0, PT, R0, c[0x0][0x53c], PT ;  /* 0x00014f0000007a0c */ /* 0x000fda0003f06270 */
[----:B------:R-:W-:Y:S05]  /*1c570*/  @P0 BRA `(.L_x_1158) ;  /* 0x00000b9000000947 */ /* 0x000fea0003800000 */
[----:B------:R-:W-:Y:S01]  /*1c580*/  MOV R251, R0 ;  /* 0x0000000000fb7202 */ /* 0x000fe20000000f00 */
[----:B------:R-:W-:-:S03]  /*1c590*/  CS2R R6, SRZ ;  /* 0x0000000000067805 */ /* 0x000fc6000001ff00 */
[----:B------:R-:W-:-:S04]  /*1c5a0*/  IADD3 R0, R251, R13, RZ ;  /* 0x0000000dfb007210 */ /* 0x000fc80007ffe0ff */
[----:B------:R-:W-:-:S13]  /*1c5b0*/  ISETP.GE.OR P0, PT, R0, c[0x0][0x53c], !P6 ;  /* 0x00014f0000007a0c */ /* 0x000fda0007706670 */
[----:B--2---:R-:W-:Y:S02]  /*1c5c0*/  @!P0 MOV R4, 0x4 ;  /* 0x0000000400048802 */ /* 0x004fe40000000f00 */
[----:B------:R-:W-:-:S03]  /*1c5d0*/  @!P0 MOV R2, 0x4 ;  /* 0x0000000400028802 */ /* 0x000fc60000000f00 */
[----:B------:R-:W-:-:S04]  /*1c5e0*/  @!P0 IMAD.WIDE R4, R0, R4, c[0x0][0x580] ;  /* 0x0001600000048625 */ /* 0x000fc800078e0204 */
[----:B------:R-:W-:Y:S01]  /*1c5f0*/  @!P0 IMAD.WIDE R2, R0, R2, c[0x0][0x578] ;  /* 0x00015e0000028625 */ /* 0x000fe200078e0202 */
[----:B------:R-:W2:Y:S04]  /*1c600*/  @!P0 LDG.E R6, [R4.64] ;  /* 0x0000000604068981 */ /* 0x000ea8000c1e1900 */
[----:B------:R-:W2:Y:S02]  /*1c610*/  @!P0 LDG.E R7, [R2.64] ;  /* 0x0000000602078981 */ /* 0x000ea4000c1e1900 */
[----:B--2---:R-:W-:Y:S01]  /*1c620*/  IMAD R0, R7, R6, RZ ;  /* 0x0000000607007224 */ /* 0x004fe200078e02ff */
[----:B------:R-:W-:Y:S05]  /*1c630*/  BRA.DIV ~URZ, `(.L_x_1159) ;  /* 0x00001fe27f007947 */ /* 0x000fea000b800000 */
[----:B------:R2:W3:Y:S02]  /*1c640*/  SHFL.UP PT, R2, R0, 0x1, RZ ;  /* 0x0420000000027989 */ /* 0x0004e400000e00ff */
.L_x_1204:
[----:B---3--:R-:W-:-:S04]  /*1c650*/  SEL R2, R2, RZ, P5 ;  /* 0x000000ff02027207 */ /* 0x008fc80002800000 */
        /* <DEDUP_REMOVED lines=14> */
[----:B------:R2:W3:Y:S02]  /*1c740*/  SHFL.IDX PT, R0, R4, 0x1f, 0x1f ;  /* 0x03e01f0004007f89 */ /* 0x0004e400000e0000 */
.L_x_1205:
[----:B---3--:R-:W-:-:S05]  /*1c750*/  IMAD R0, R0, c[0x0][0x538], RZ ;  /* 0x00014e0000007a24 */ /* 0x008fca00078e02ff */
[----:B------:R-:W-:-:S04]  /*1c760*/  IADD3 R8, R0, R8, RZ ;  /* 0x0000000800087210 */ /* 0x000fc80007ffe0ff */
[----:B------:R-:W-:-:S13]  /*1c770*/  ISETP.GT.AND P0, PT, R8, R10, PT ;  /* 0x0000000a0800720c */ /* 0x000fda0003f04270 */
[----:B-12---:R-:W-:Y:S05]  /*1c780*/  @!P0 BRA `(.L_x_1161) ;  /* 0xfffffdc000008947 */ /* 0x006fea000383ffff */
.L_x_1157:
[----:B------:R-:W-:-:S05]  /*1c790*/  IADD3 R8, -R0, R8, RZ ;  /* 0x0000000800087210 */ /* 0x000fca0007ffe1ff */
[----:B------:R-:W-:-:S05]  /*1c7a0*/  IMAD R0, R4, c[0x0][0x538], R8 ;  /* 0x00014e0004007a24 */ /* 0x000fca00078e0208 */
[----:B------:R-:W-:Y:S01]  /*1c7b0*/  ISETP.GT.AND P0, PT, R0, R10, PT ;  /* 0x0000000a0000720c */ /* 0x000fe20003f04270 */
[----:B------:R-:W-:-:S12]  /*1c7c0*/  BRA.DIV ~URZ, `(.L_x_1162) ;  /* 0x000020727f007947 */ /* 0x000fd8000b800000 */
[----:B------:R-:W-:-:S04]  /*1c7d0*/  VOTE.ANY R11, PT, !P0 ;  /* 0x00000000000b7806 */ /* 0x000fc800040e0100 */
.L_x_1206:
[----:B------:R-:W3:Y:S02]  /*1c7e0*/  POPC R0, R11 ;  /* 0x0000000b00007309 */ /* 0x000ee40000000000 */
[----:B---3--:R-:W-:Y:S01]  /*1c7f0*/  IADD3 R251, R0, R251, RZ ;  /* 0x000000fb00fb7210 */ /* 0x008fe20007ffe0ff */
[----:B------:R-:W-:Y:S05]  /*1c800*/  BRA.DIV ~URZ, `(.L_x_1163) ;  /* 0x000020827f007947 */ /* 0x000fea000b800000 */
[----:B------:R3:W4:Y:S04]  /*1c810*/  SHFL.IDX PT, R6, R6, R0, 0x1f ;  /* 0x00001f0006067589 */ /* 0x00072800000e0000 */
[----:B------:R3:W1:Y:S02]  /*1c820*/  SHFL.IDX PT, R7, R7, R0, 0x1f ;  /* 0x00001f0007077589 */ /* 0x00066400000e0000 */
.L_x_1207:
[----:B------:R-:W-:Y:S01]  /*1c830*/  ISETP.NE.AND P0, PT, R11, RZ, PT ;  /* 0x000000ff0b00720c */ /* 0x000fe20003f05270 */
[----:B------:R-:W-:-:S12]  /*1c840*/  BSSY B0, `(.L_x_1164) ;  /* 0x0000005000007945 */ /* 0x000fd80003800000 */
[----:B------:R-:W-:Y:S05]  /*1c850*/  @!P0 BRA `(.L_x_1165) ;  /* 0x0000003000008947 */ /* 0x000fea0003800000 */
[----:B---3--:R-:W-:Y:S01]  /*1c860*/  IADD3 R0, R0, -0x1, RZ ;  /* 0xffffffff00007810 */ /* 0x008fe20007ffe0ff */
[----:B------:R-:W-:Y:S05]  /*1c870*/  BRA.DIV ~URZ, `(.L_x_1166) ;  /* 0x000020e27f007947 */ /* 0x000fea000b800000 */
[----:B------:R3:W2:Y:S02]  /*1c880*/  SHFL.IDX PT, R12, R4, R0, 0x1f ;  /* 0x00001f00040c7589 */ /* 0x0006a400000e0000 */
.L_x_1165:
[----:B------:R-:W-:Y:S05]  /*1c890*/  BSYNC B0 ;  /* 0x0000000000007941 */ /* 0x000fea0003800000 */
.L_x_1164:
[----:B-1----:R-:W-:Y:S01]  /*1c8a0*/  ISETP.NE.AND P0, PT, R7, 0x1, PT ;  /* 0x000000010700780c */ /* 0x002fe20003f05270 */
[----:B--2---:R-:W-:Y:S01]  /*1c8b0*/  IMAD R248, R12, c[0x0][0x538], R8 ;  /* 0x00014e000cf87a24 */ /* 0x004fe200078e0208 */
[----:B------:R-:W-:Y:S04]  /*1c8c0*/  BSSY B0, `(.L_x_1167) ;  /* 0x0000081000007945 */ /* 0x000fe80003800000 */
[----:B------:R-:W-:-:S07]  /*1c8d0*/  IADD3 R3, -R248, R10, RZ ;  /* 0x0000000af8037210 */ /* 0x000fce0007ffe1ff */
[----:B------:R-:W-:Y:S05]  /*1c8e0*/  @!P0 BRA `(.L_x_1168) ;  /* 0x000003e000008947 */ /* 0x000fea0003800000 */
[-C--:B----4-:R-:W-:Y:S01]  /*1c8f0*/  IABS R2, R6.reuse ;  /* 0x0000000600027213 */ /* 0x090fe20000000000 */
[----:B------:R-:W-:Y:S01]  /*1c900*/  IMAD.MOV.U32 R8, RZ, RZ, RZ ;  /* 0x000000ffff087224 */ /* 0x000fe200078e00ff */
[----:B------:R-:W-:Y:S02]  /*1c910*/  IABS R10, R6 ;  /* 0x00000006000a7213 */ /* 0x000fe40000000000 */
[----:B---3--:R-:W1:Y:S08]  /*1c920*/  I2F.RP R0, R2 ;  /* 0x0000000200007306 */ /* 0x008e700000209400 */
        /* <DEDUP_REMOVED lines=58> */
.L_x_1168:
[----:B---3--:R-:W-:-:S04]  /*1ccd0*/  IMAD.MOV.U32 R4, RZ, RZ, 0x4 ;  /* 0x00000004ff047424 */ /* 0x008fc800078e00ff */
[----:B------:R-:W-:-:S05]  /*1cce0*/  IMAD.WIDE R4, R251, R4, c[0x0][0x590] ;  /* 0x00016400fb047625 */ /* 0x000fca00078e0204 */
        /* <DEDUP_REMOVED lines=62> */
.L_x_1169:
[----:B------:R-:W-:Y:S05]  /*1d0d0*/  BSYNC B0 ;  /* 0x0000000000007941 */ /* 0x000fea0003800000 */
.L_x_1167:
[----:B------:R-:W-:-:S04]  /*1d0e0*/  LOP3.LUT R2, RZ, R2, RZ, 0x33, !PT ;  /* 0x00000002ff027212 */ /* 0x000fc800078e33ff */
[----:B------:R-:W-:Y:S01]  /*1d0f0*/  IADD3 R249, R2, R6, RZ ;  /* 0x0000000602f97210 */ /* 0x000fe20007ffe0ff */
[----:B------:R-:W-:Y:S05]  /*1d100*/  BRA `(.L_x_1170) ;  /* 0x0000004000007947 */ /* 0x000fea0003800000 */
.L_x_1158:
[----:B------:R-:W-:Y:S01]  /*1d110*/  IMAD.MOV.U32 R248, RZ, RZ, R10 ;  /* 0x000000fffff87224 */ /* 0x000fe200078e000a */
[----:B------:R-:W-:Y:S01]  /*1d120*/  MOV R250, RZ ;  /* 0x000000ff00fa7202 */ /* 0x000fe20000000f00 */
[----:B------:R-:W-:Y:S01]  /*1d130*/  IMAD.MOV.U32 R249, RZ, RZ, RZ ;  /* 0x000000fffff97224 */ /* 0x000fe200078e00ff */
[----:B------:R-:W-:Y:S02]  /*1d140*/  MOV R251, c[0x0][0x53c] ;  /* 0x00014f0000fb7a02 */ /* 0x000fe40000000f00 */
.L_x_1170:
[----:B------:R-:W-:Y:S05]  /*1d150*/  BSYNC B1 ;  /* 0x0000000000017941 */ /* 0x000fea0003800000 */
.L_x_1156:
[----:B------:R-:W-:Y:S01]  /*1d160*/  WARPSYNC 0xffffffff ;  /* 0xffffffff00007948 */ /* 0x000fe20003800000 */
[----:B------:R-:W-:Y:S01]  /*1d170*/  BAR.SYNC.DEFER_BLOCKING 0x4, 0x100 ;  /* 0x0104000000007b1d */ /* 0x000fe20000010000 */
[----:B------:R-:W-:-:S13]  /*1d180*/  ISETP.NE.AND P0, PT, R13, RZ, PT ;  /* 0x000000ff0d00720c */ /* 0x000fda0003f05270 */
[----:B------:R3:W-:Y:S04]  /*1d190*/  @!P0 STS.128 [0x18100], R248 ;  /* 0x018100f8ff008388 */ /* 0x0007e80000000c00 */
[----:B------:R-:W-:Y:S06]  /*1d1a0*/  BAR.ARV 0x5, 0x100 ;  /* 0x0144000000007b1d */ /* 0x000fec0000002000 */
.L_x_1151:
[----:B--2---:R-:W-:-:S13]  /*1d1b0*/  ISETP.GE.AND P0, PT, R251, c[0x0][0x53c], PT ;  /* 0x00014f00fb007a0c */ /* 0x004fda0003f06270 */
[----:B-1-34-:R-:W-:Y:S01]  /*1d1c0*/  @P0 CALL.REL.NOINC `(.L_x_1171) ;  /* 0x0000001000000944 */ /* 0x01afe20003c00000 */
[----:B------:R-:W-:Y:S05]  /*1d1d0*/  BRA `(.L_x_1172) ;  /* 0xfffe482000007947 */ /* 0x000fea000383ffff */
.L_x_1171:
[----:B------:R-:W-:Y:S05]  /*1d1e0*/  EXIT ;  /* 0x000000000000794d */ /* 0x000fea0003800000 */
.L_x_1002:
[----:B------:R-:W-:Y:S01]  /*1d1f0*/  IMAD.MOV.U32 R0, RZ, RZ, R4 ;  /* 0x000000ffff007224 */ /* 0x000fe200078e0004 */
[----:B------:R-:W-:Y:S02]  /*1d200*/  MOV R2, 0x1 ;  /* 0x0000000100027802 */ /* 0x000fe40000000f00 */
[----:B------:R-:W-:Y:S02]  /*1d210*/  MOV R3, 0x1d230 ;  /* 0x0001d23000037802 */ /* 0x000fe40000000f00 */
[----:B--2---:R-:W-:Y:S05]  /*1d220*/  CALL.REL.NOINC `($__internal_24_$__cuda_sm70_shflsync_up_p) ;  /* 0x0000184000007944 */ /* 0x004fea0003c00000 */
[----:B------:R-:W-:Y:S01]  /*1d230*/  MOV R0, R5 ;  /* 0x0000000500007202 */ /* 0x000fe20000000f00 */
[----:B------:R-:W-:Y:S05]  /*1d240*/  BRA `(.L_x_1173) ;  /* 0xfffe321000007947 */ /* 0x000fea000383ffff */
.L_x_1003:
[----:B------:R-:W-:Y:S01]  /*1d250*/  IMAD.MOV.U32 R0, RZ, RZ, R4 ;  /* 0x000000ffff007224 */ /* 0x000fe200078e0004 */
[----:B------:R-:W-:Y:S02]  /*1d260*/  MOV R2, 0x2 ;  /* 0x0000000200027802 */ /* 0x000fe40000000f00 */
[----:B------:R-:W-:Y:S02]  /*1d270*/  MOV R3, 0x1d290 ;  /* 0x0001d29000037802 */ /* 0x000fe40000000f00 */
[----:B--2---:R-:W-:Y:S05]  /*1d280*/  CALL.REL.NOINC `($__internal_24_$__cuda_sm70_shflsync_up_p) ;  /* 0x000017e000007944 */ /* 0x004fea0003c00000 */
[----:B------:R-:W-:Y:S02]  /*1d290*/  SEL R5, R5, RZ, P4 ;  /* 0x000000ff05057207 */ /* 0x000fe40002000000 */
[----:B------:R-:W-:Y:S02]  /*1d2a0*/  MOV R2, 0x4 ;  /* 0x0000000400027802 */ /* 0x000fe40000000f00 */
[----:B------:R-:W-:Y:S01]  /*1d2b0*/  MOV R3, 0x1d2f0 ;  /* 0x0001d2f000037802 */ /* 0x000fe20000000f00 */
[----:B------:R-:W-:-:S04]  /*1d2c0*/  IMAD.IADD R4, R4, 0x1, R5 ;  /* 0x0000000104047824 */ /* 0x000fc800078e0205 */
[----:B------:R-:W-:Y:S02]  /*1d2d0*/  IMAD.MOV.U32 R0, RZ, RZ, R4 ;  /* 0x000000ffff007224 */ /* 0x000fe400078e0004 */
[----:B------:R-:W-:Y:S05]  /*1d2e0*/  CALL.REL.NOINC `($__internal_24_$__cuda_sm70_shflsync_up_p) ;  /* 0x0000178000007944 */ /* 0x000fea0003c00000 */
        /* <DEDUP_REMOVED lines=15> */
[----:B------:R-:W-:Y:S02]  /*1d3e0*/  IMAD.IADD R4, R4, 0x1, R5 ;  /* 0x0000000104047824 */ /* 0x000fe400078e0205 */
[----:B------:R-:W-:Y:S02]  /*1d3f0*/  IMAD.MOV.U32 R5, RZ, RZ, 0x1f ;  /* 0x0000001fff057424 */ /* 0x000fe400078e00ff */
[----:B------:R-:W-:Y:S02]  /*1d400*/  IMAD.MOV.U32 R9, RZ, RZ, R4 ;  /* 0x000000ffff097224 */ /* 0x000fe400078e0004 */
[----:B------:R-:W-:Y:S05]  /*1d410*/  CALL.REL.NOINC `($__internal_23_$__cuda_sm70_shflsync_idx_p) ;  /* 0x0000160000007944 */ /* 0x000fea0003c00000 */
[----:B------:R-:W-:Y:S01]  /*1d420*/  MOV R0, R5 ;  /* 0x0000000500007202 */ /* 0x000fe20000000f00 */
[----:B------:R-:W-:Y:S05]  /*1d430*/  BRA `(.L_x_1174) ;  /* 0xfffe312000007947 */ /* 0x000fea000383ffff */
.L_x_1005:
[----:B------:R-:W-:Y:S02]  /*1d440*/  SEL R0, RZ, 0x1, P0 ;  /* 0x00000001ff007807 */ /* 0x000fe40000000000 */
[----:B------:R-:W-:-:S02]  /*1d450*/  MOV R2, 0x1d470 ;  /* 0x0001d47000027802 */ /* 0x000fc40000000f00 */
[----:B--2---:R-:W-:Y:S05]  /*1d460*/  CALL.REL.NOINC `($__internal_25_$__cuda_sm70_votesync_ballot) ;  /* 0x0000167000007944 */ /* 0x004fea0003c00000 */
[----:B------:R-:W-:Y:S01]  /*1d470*/  MOV R7, R0 ;  /* 0x0000000000077202 */ /* 0x000fe20000000f00 */
[----:B------:R-:W-:Y:S05]  /*1d480*/  BRA `(.L_x_1175) ;  /* 0xfffe316000007947 */ /* 0x000fea000383ffff */
.L_x_1006:
[----:B------:R-:W-:Y:S01]  /*1d490*/  IMAD.MOV.U32 R9, RZ, RZ, R10 ;  /* 0x000000ffff097224 */ /* 0x000fe200078e000a */
[----:B------:R-:W-:Y:S01]  /*1d4a0*/  MOV R5, R0 ;  /* 0x0000000000057202 */ /* 0x000fe20000000f00 */
[----:B------:R-:W-:Y:S01]  /*1d4b0*/  IMAD.MOV.U32 R3, RZ, RZ, 0x1f ;  /* 0x0000001fff037424 */ /* 0x000fe200078e00ff */
[----:B------:R-:W-:-:S02]  /*1d4c0*/  MOV R2, 0x1d4e0 ;  /* 0x0001d4e000027802 */ /* 0x000fc40000000f00 */
[----:B------:R-:W-:Y:S05]  /*1d4d0*/  CALL.REL.NOINC `($__internal_23_$__cuda_sm70_shflsync_idx_p) ;  /* 0x0000154000007944 */ /* 0x000fea0003c00000 */
[----:B------:R-:W-:Y:S01]  /*1d4e0*/  IMAD.MOV.U32 R12, RZ, RZ, R5 ;  /* 0x000000ffff0c7224 */ /* 0x000fe200078e0005 */
[----:B------:R-:W-:Y:S01]  /*1d4f0*/  MOV R9, R8 ;  /* 0x0000000800097202 */ /* 0x000fe20000000f00 */
[----:B------:R-:W-:Y:S01]  /*1d500*/  IMAD.MOV.U32 R6, RZ, RZ, RZ ;  /* 0x000000ffff067224 */ /* 0x000fe200078e00ff */
[----:B------:R-:W-:Y:S01]  /*1d510*/  MOV R5, R0 ;  /* 0x0000000000057202 */ /* 0x000fe20000000f00 */
[----:B------:R-:W-:Y:S01]  /*1d520*/  IMAD.MOV.U32 R3, RZ, RZ, 0x1f ;  /* 0x0000001fff037424 */ /* 0x000fe200078e00ff */
[----:B------:R-:W-:-:S02]  /*1d530*/  MOV R2, 0x1d550 ;  /* 0x0001d55000027802 */ /* 0x000fc40000000f00 */
[----:B------:R-:W-:Y:S05]  /*1d540*/  CALL.REL.NOINC `($__internal_23_$__cuda_sm70_shflsync_idx_p) ;  /* 0x000014d000007944 */ /* 0x000fea0003c00000 */
[----:B------:R-:W-:Y:S01]  /*1d550*/  MOV R10, R5 ;  /* 0x00000005000a7202 */ /* 0x000fe20000000f00 */
[----:B------:R-:W-:Y:S05]  /*1d560*/  BRA `(.L_x_1176) ;  /* 0xfffe30e000007947 */ /* 0x000fea000383ffff */
.L_x_1009:
[----:B------:R-:W-:Y:S01]  /*1d570*/  IMAD.MOV.U32 R9, RZ, RZ, R4 ;  /* 0x000000ffff097224 */ /* 0x000fe200078e0004 */
[----:B------:R-:W-:-:S02]  /*1d580*/  MOV R3, 0x1f ;  /* 0x0000001f00037802 */ /* 0x000fc40000000f00 */
[----:B------:R-:W-:Y:S02]  /*1d590*/  MOV R2, 0x1d5b0 ;  /* 0x0001d5b000027802 */ /* 0x000fe40000000f00 */
[----:B-123--:R-:W-:Y:S05]  /*1d5a0*/  CALL.REL.NOINC `($__internal_23_$__cuda_sm70_shflsync_idx_p) ;  /* 0x0000147000007944 */ /* 0x00efea0003c00000 */
[----:B------:R-:W-:Y:S01]  /*1d5b0*/  MOV R6, R5 ;  /* 0x0000000500067202 */ /* 0x000fe20000000f00 */
[----:B------:R-:W-:Y:S05]  /*1d5c0*/  BRA `(.L_x_1008) ;  /* 0xfffe30e000007947 */ /* 0x000fea000383ffff */
.L_x_1048:
[----:B------:R-:W-:Y:S01]  /*1d5d0*/  IMAD.MOV.U32 R9, RZ, RZ, R13 ;  /* 0x000000ffff097224 */ /* 0x000fe200078e000d */
[----:B------:R-:W-:Y:S01]  /*1d5e0*/  MOV R5, RZ ;  /* 0x000000ff00057202 */ /* 0x000fe20000000f00 */
[----:B------:R-:W-:Y:S01]  /*1d5f0*/  IMAD.MOV.U32 R3, RZ, RZ, 0x181f ;  /* 0x0000181fff037424 */ /* 0x000fe200078e00ff */
[----:B------:R-:W-:Y:S02]  /*1d600*/  MOV R2, 0x1d620 ;  /* 0x0001d62000027802 */ /* 0x000fe40000000f00 */
[----:B-----5:R-:W-:Y:S05]  /*1d610*/  CALL.REL.NOINC `($__internal_23_$__cuda_sm70_shflsync_idx_p) ;  /* 0x0000140000007944 */ /* 0x020fea0003c00000 */
[----:B------:R-:W-:Y:S01]  /*1d620*/  MOV R10, R5 ;  /* 0x00000005000a7202 */ /* 0x000fe20000000f00 */
[----:B------:R-:W-:Y:S05]  /*1d630*/  BRA `(.L_x_1177) ;  /* 0xfffea88000007947 */ /* 0x000fea000383ffff */
.L_x_1049:
[----:B------:R-:W-:Y:S01]  /*1d640*/  IMAD.MOV.U32 R9, RZ, RZ, R15 ;  /* 0x000000ffff097224 */ /* 0x000fe200078e000f */
[----:B------:R-:W-:Y:S01]  /*1d650*/  MOV R5, RZ ;  /* 0x000000ff00057202 */ /* 0x000fe20000000f00 */
[----:B------:R-:W-:Y:S01]  /*1d660*/  IMAD.MOV.U32 R3, RZ, RZ, 0x181f ;  /* 0x0000181fff037424 */ /* 0x000fe200078e00ff */
[----:B------:R-:W-:Y:S02]  /*1d670*/  MOV R2, 0x1d690 ;  /* 0x0001d69000027802 */ /* 0x000fe40000000f00 */
[----:B-12--5:R-:W-:Y:S05]  /*1d680*/  CALL.REL.NOINC `($__internal_23_$__cuda_sm70_shflsync_idx_p) ;  /* 0x0000139000007944 */ /* 0x026fea0003c00000 */
[----:B------:R-:W-:Y:S01]  /*1d690*/  MOV R0, R5 ;  /* 0x0000000500007202 */ /* 0x000fe20000000f00 */
[----:B------:R-:W-:Y:S05]  /*1d6a0*/  BRA `(.L_x_1178) ;  /* 0xfffea83000007947 */ /* 0x000fea000383ffff */
.L_x_1052:
[----:B--2---:R-:W-:Y:S01]  /*1d6b0*/  IMAD.MOV.U32 R9, RZ, RZ, R13 ;  /* 0x000000ffff097224 */ /* 0x004fe200078e000d */
[----:B------:R-:W-:Y:S01]  /*1d6c0*/  MOV R5, 0x1 ;  /* 0x0000000100057802 */ /* 0x000fe20000000f00 */
[----:B------:R-:W-:Y:S01]  /*1d6d0*/  IMAD.MOV.U32 R3, RZ, RZ, 0x181f ;  /* 0x0000181fff037424 */ /* 0x000fe200078e00ff */
[----:B------:R-:W-:-:S02]  /*1d6e0*/  MOV R2, 0x1d700 ;  /* 0x0001d70000027802 */ /* 0x000fc40000000f00 */
[----:B-1--45:R-:W-:Y:S05]  /*1d6f0*/  CALL.REL.NOINC `($__internal_23_$__cuda_sm70_shflsync_idx_p) ;  /* 0x0000132000007944 */ /* 0x032fea0003c00000 */
[----:B------:R-:W-:Y:S01]  /*1d700*/  IMAD.MOV.U32 R10, RZ, RZ, R5 ;  /* 0x000000ffff0a7224 */ /* 0x000fe200078e0005 */
[----:B------:R-:W-:Y:S01]  /*1d710*/  MOV R5, 0x1 ;  /* 0x0000000100057802 */ /* 0x000fe20000000f00 */
[----:B------:R-:W-:Y:S01]  /*1d720*/  IMAD.MOV.U32 R9, RZ, RZ, R15 ;  /* 0x000000ffff097224 */ /* 0x000fe200078e000f */
[----:B------:R-:W-:-:S02]  /*1d730*/  MOV R3, 0x181f ;  /* 0x0000181f00037802 */ /* 0x000fc40000000f00 */
[----:B------:R-:W-:Y:S02]  /*1d740*/  MOV R2, 0x1d760 ;  /* 0x0001d76000027802 */ /* 0x000fe40000000f00 */
[----:B------:R-:W-:Y:S05]  /*1d750*/  CALL.REL.NOINC `($__internal_23_$__cuda_sm70_shflsync_idx_p) ;  /* 0x000012c000007944 */ /* 0x000fea0003c00000 */
[----:B------:R-:W-:Y:S01]  /*1d760*/  MOV R0, R5 ;  /* 0x0000000500007202 */ /* 0x000fe20000000f00 */
[----:B------:R-:W-:Y:S05]  /*1d770*/  BRA `(.L_x_1179) ;  /* 0xfffea8d000007947 */ /* 0x000fea000383ffff */
.L_x_1055:
[----:B---3--:R-:W-:Y:S01]  /*1d780*/  IMAD.MOV.U32 R9, RZ, RZ, R13 ;  /* 0x000000ffff097224 */ /* 0x008fe200078e000d */
[----:B------:R-:W-:Y:S01]  /*1d790*/  MOV R5, 0x2 ;  /* 0x0000000200057802 */ /* 0x000fe20000000f00 */
[----:B------:R-:W-:Y:S01]  /*1d7a0*/  IMAD.MOV.U32 R3, RZ, RZ, 0x181f ;  /* 0x0000181fff037424 */ /* 0x000fe200078e00ff */
[----:B------:R-:W-:Y:S02]  /*1d7b0*/  MOV R2, 0x1d7d0 ;  /* 0x0001d7d000027802 */ /* 0x000fe40000000f00 */
[----:B-12-45:R-:W-:Y:S05]  /*1d7c0*/  CALL.REL.NOINC `($__internal_23_$__cuda_sm70_shflsync_idx_p) ;  /* 0x0000125000007944 */ /* 0x036fea0003c00000 */
[----:B------:R-:W-:Y:S01]  /*1d7d0*/  MOV R10, R5 ;  /* 0x00000005000a7202 */ /* 0x000fe20000000f00 */
[----:B------:R-:W-:Y:S05]  /*1d7e0*/  BRA `(.L_x_1180) ;  /* 0xfffea99000007947 */ /* 0x000fea000383ffff */
.L_x_1056:
[----:B------:R-:W-:Y:S01]  /*1d7f0*/  IMAD.MOV.U32 R9, RZ, RZ, R15 ;  /* 0x000000ffff097224 */ /* 0x000fe200078e000f */
[----:B------:R-:W-:Y:S01]  /*1d800*/  MOV R5, 0x2 ;  /* 0x0000000200057802 */ /* 0x000fe20000000f00 */
[----:B------:R-:W-:Y:S01]  /*1d810*/  IMAD.MOV.U32 R3, RZ, RZ, 0x181f ;  /* 0x0000181fff037424 */ /* 0x000fe200078e00ff */
[----:B------:R-:W-:Y:S02]  /*1d820*/  MOV R2, 0x1d840 ;  /* 0x0001d84000027802 */ /* 0x000fe40000000f00 */
[----:B-12345:R-:W-:Y:S05]  /*1d830*/  CALL.REL.NOINC `($__internal_23_$__cuda_sm70_shflsync_idx_p) ;  /* 0x000011e000007944 */ /* 0x03efea0003c00000 */
[----:B------:R-:W-:Y:S01]  /*1d840*/  MOV R0, R5 ;  /* 0x0000000500007202 */ /* 0x000fe20000000f00 */
[----:B------:R-:W-:Y:S05]  /*1d850*/  BRA `(.L_x_1181) ;  /* 0xfffea94000007947 */ /* 0x000fea000383ffff */
.L_x_1059:
[----:B-1----:R-:W-:Y:S01]  /*1d860*/  IMAD.MOV.U32 R9, RZ, RZ, R13 ;  /* 0x000000ffff097224 */ /* 0x002fe200078e000d */
[----:B------:R-:W-:Y:S01]  /*1d870*/  MOV R5, 0x3 ;  /* 0x0000000300057802 */ /* 0x000fe20000000f00 */
[----:B------:R-:W-:Y:S01]  /*1d880*/  IMAD.MOV.U32 R3, RZ, RZ, 0x181f ;  /* 0x0000181fff037424 */ /* 0x000fe200078e00ff */
[----:B------:R-:W-:-:S02]  /*1d890*/  MOV R2, 0x1d8b0 ;  /* 0x0001d8b000027802 */ /* 0x000fc40000000f00 */
[----:B--2345:R-:W-:Y:S05]  /*1d8a0*/  CALL.REL.NOINC `($__internal_23_$__cuda_sm70_shflsync_idx_p) ;  /* 0x0000117000007944 */ /* 0x03cfea0003c00000 */
        /* <DEDUP_REMOVED lines=8> */
.L_x_1110:
[----:B------:R-:W-:Y:S01]  /*1d930*/  IMAD.MOV.U32 R2, RZ, RZ, R236 ;  /* 0x000000ffff027224 */ /* 0x000fe200078e00ec */
[----:B------:R-:W-:Y:S02]  /*1d940*/  MOV R5, 0x2 ;  /* 0x0000000200057802 */ /* 0x000fe40000000f00 */
[----:B------:R-:W-:Y:S02]  /*1d950*/  MOV R3, 0x1d970 ;  /* 0x0001d97000037802 */ /* 0x000fe40000000f00 */
[----:B------:R-:W-:Y:S05]  /*1d960*/  CALL.REL.NOINC `($__internal_22_$__cuda_sm70_shflsync_bfly_p) ;  /* 0x0000106000007944 */ /* 0x000fea0003c00000 */
[----:B------:R-:W-:Y:S01]  /*1d970*/  MOV R0, R5 ;  /* 0x0000000500007202 */ /* 0x000fe20000000f00 */
[----:B------:R-:W-:Y:S05]  /*1d980*/  BRA `(.L_x_1183) ;  /* 0xffffaaf000007947 */ /* 0x000fea000383ffff */
.L_x_1111:
[----:B------:R-:W-:Y:S01]  /*1d990*/  IMAD.MOV.U32 R2, RZ, RZ, R0 ;  /* 0x000000ffff027224 */ /* 0x000fe200078e0000 */
[----:B------:R-:W-:Y:S02]  /*1d9a0*/  MOV R5, 0x1 ;  /* 0x0000000100057802 */ /* 0x000fe40000000f00 */
[----:B------:R-:W-:Y:S02]  /*1d9b0*/  MOV R3, 0x1d9d0 ;  /* 0x0001d9d000037802 */ /* 0x000fe40000000f00 */
[----:B-1----:R-:W-:Y:S05]  /*1d9c0*/  CALL.REL.NOINC `($__internal_22_$__cuda_sm70_shflsync_bfly_p) ;  /* 0x0000100000007944 */ /* 0x002fea0003c00000 */
[----:B------:R-:W-:Y:S01]  /*1d9d0*/  FADD.FTZ R0, R0, R5 ;  /* 0x0000000500007221 */ /* 0x000fe20000010000 */
[----:B------:R-:W-:Y:S02]  /*1d9e0*/  MOV R2, R237 ;  /* 0x000000ed00027202 */ /* 0x000fe40000000f00 */
[----:B------:R-:W-:-:S02]  /*1d9f0*/  MOV R5, 0x2 ;  /* 0x0000000200057802 */ /* 0x000fc40000000f00 */
[----:B------:R-:W-:Y:S02]  /*1da00*/  MOV R3, 0x1da20 ;  /* 0x0001da2000037802 */ /* 0x000fe40000000f00 */
[----:B------:R-:W-:Y:S05]  /*1da10*/  CALL.REL.NOINC `($__internal_22_$__cuda_sm70_shflsync_bfly_p) ;  /* 0x00000fb000007944 */ /* 0x000fea0003c00000 */
[----:B------:R-:W-:Y:S01]  /*1da20*/  FADD.FTZ R4, R237, R5 ;  /* 0x00000005ed047221 */ /* 0x000fe20000010000 */
[----:B------:R-:W-:Y:S02]  /*1da30*/  MOV R5, 0x1 ;  /* 0x0000000100057802 */ /* 0x000fe40000000f00 */
[----:B------:R-:W-:Y:S02]  /*1da40*/  MOV R3, 0x1da70 ;  /* 0x0001da7000037802 */ /* 0x000fe40000000f00 */
[----:B------:R-:W-:Y:S02]  /*1da50*/  MOV R2, R4 ;  /* 0x0000000400027202 */ /* 0x000fe40000000f00 */
[----:B------:R-:W-:Y:S05]  /*1da60*/  CALL.REL.NOINC `($__internal_22_$__cuda_sm70_shflsync_bfly_p) ;  /* 0x00000f6000007944 */ /* 0x000fea0003c00000 */
[----:B------:R-:W-:Y:S01]  /*1da70*/  MOV R3, R5 ;  /* 0x0000000500037202 */ /* 0x000fe20000000f00 */
[----:B------:R-:W-:Y:S05]  /*1da80*/  BRA `(.L_x_1184) ;  /* 0xffffaa6000007947 */ /* 0x000fea000383ffff */
.L_x_1118:
[----:B-1-34-:R-:W-:Y:S01]  /*1da90*/  IMAD.MOV.U32 R9, RZ, RZ, R13 ;  /* 0x000000ffff097224 */ /* 0x01afe200078e000d */
[----:B------:R-:W-:Y:S01]  /*1daa0*/  MOV R5, RZ ;  /* 0x000000ff00057202 */ /* 0x000fe20000000f00 */
[----:B------:R-:W-:Y:S01]  /*1dab0*/  IMAD.MOV.U32 R3, RZ, RZ, 0x181f ;  /* 0x0000181fff037424 */ /* 0x000fe200078e00ff */
[----:B------:R-:W-:Y:S02]  /*1dac0*/  MOV R2, 0x1dae0 ;  /* 0x0001dae000027802 */ /* 0x000fe40000000f00 */
[----:B------:R-:W-:Y:S05]  /*1dad0*/  CALL.REL.NOINC `($__internal_23_$__cuda_sm70_shflsync_idx_p) ;  /* 0x00000f4000007944 */ /* 0x000fea0003c00000 */
[----:B------:R-:W-:Y:S01]  /*1dae0*/  MOV R7, R5 ;  /* 0x0000000500077202 */ /* 0x000fe20000000f00 */
[----:B------:R-:W-:Y:S05]  /*1daf0*/  BRA `(.L_x_1185) ;  /* 0xffffc34000007947 */ /* 0x000fea000383ffff */
.L_x_1119:
[----:B------:R-:W-:Y:S01]  /*1db00*/  IMAD.MOV.U32 R9, RZ, RZ, R14 ;  /* 0x000000ffff097224 */ /* 0x000fe200078e000e */
[----:B------:R-:W-:Y:S01]  /*1db10*/  MOV R5, RZ ;  /* 0x000000ff00057202 */ /* 0x000fe20000000f00 */
[----:B------:R-:W-:Y:S01]  /*1db20*/  IMAD.MOV.U32 R3, RZ, RZ, 0x181f ;  /* 0x0000181fff037424 */ /* 0x000fe200078e00ff */
[----:B------:R-:W-:-:S02]  /*1db30*/  MOV R2, 0x1db50 ;  /* 0x0001db5000027802 */ /* 0x000fc40000000f00 */
[----:B-12---:R-:W-:Y:S05]  /*1db40*/  CALL.REL.NOINC `($__internal_23_$__cuda_sm70_shflsync_idx_p) ;  /* 0x00000ed000007944 */ /* 0x006fea0003c00000 */
[----:B------:R-:W-:Y:S01]  /*1db50*/  MOV R2, R5 ;  /* 0x0000000500027202 */ /* 0x000fe20000000f00 */
[----:B------:R-:W-:Y:S05]  /*1db60*/  BRA `(.L_x_1186) ;  /* 0xffffc2f000007947 */ /* 0x000fea000383ffff */
.L_x_1122:
[----:B--2---:R-:W-:Y:S01]  /*1db70*/  IMAD.MOV.U32 R9, RZ, RZ, R13 ;  /* 0x000000ffff097224 */ /* 0x004fe200078e000d */
[----:B------:R-:W-:Y:S01]  /*1db80*/  MOV R5, 0x1 ;  /* 0x0000000100057802 */ /* 0x000fe20000000f00 */
[----:B------:R-:W-:Y:S01]  /*1db90*/  IMAD.MOV.U32 R3, RZ, RZ, 0x181f ;  /* 0x0000181fff037424 */ /* 0x000fe200078e00ff */
[----:B----4-:R-:W-:-:S02]  /*1dba0*/  MOV R2, 0x1dbc0 ;  /* 0x0001dbc000027802 */ /* 0x010fc40000000f00 */
[----:B-1-3--:R-:W-:Y:S05]  /*1dbb0*/  CALL.REL.NOINC `($__internal_23_$__cuda_sm70_shflsync_idx_p) ;  /* 0x00000e6000007944 */ /* 0x00afea0003c00000 */
        /* <DEDUP_REMOVED lines=8> */
.L_x_1125:
[----:B-1----:R-:W-:Y:S01]  /*1dc40*/  IMAD.MOV.U32 R9, RZ, RZ, R13 ;  /* 0x000000ffff097224 */ /* 0x002fe200078e000d */
[----:B------:R-:W-:Y:S01]  /*1dc50*/  MOV R5, 0x2 ;  /* 0x0000000200057802 */ /* 0x000fe20000000f00 */
[----:B------:R-:W-:Y:S01]  /*1dc60*/  IMAD.MOV.U32 R3, RZ, RZ, 0x181f ;  /* 0x0000181fff037424 */ /* 0x000fe200078e00ff */
[----:B----4-:R-:W-:Y:S02]  /*1dc70*/  MOV R2, 0x1dc90 ;  /* 0x0001dc9000027802 */ /* 0x010fe40000000f00 */
[----:B--23--:R-:W-:Y:S05]  /*1dc80*/  CALL.REL.NOINC `($__internal_23_$__cuda_sm70_shflsync_idx_p) ;  /* 0x00000d9000007944 */ /* 0x00cfea0003c00000 */
[----:B------:R-:W-:Y:S01]  /*1dc90*/  MOV R7, R5 ;  /* 0x0000000500077202 */ /* 0x000fe20000000f00 */
[----:B------:R-:W-:Y:S05]  /*1dca0*/  BRA `(.L_x_1188) ;  /* 0xffffc44000007947 */ /* 0x000fea000383ffff */
.L_x_1126:
[----:B------:R-:W-:Y:S01]  /*1dcb0*/  IMAD.MOV.U32 R9, RZ, RZ, R14 ;  /* 0x000000ffff097224 */ /* 0x000fe200078e000e */
[----:B------:R-:W-:Y:S01]  /*1dcc0*/  MOV R5, 0x2 ;  /* 0x0000000200057802 */ /* 0x000fe20000000f00 */
[----:B------:R-:W-:Y:S01]  /*1dcd0*/  IMAD.MOV.U32 R3, RZ, RZ, 0x181f ;  /* 0x0000181fff037424 */ /* 0x000fe200078e00ff */
[----:B----4-:R-:W-:Y:S02]  /*1dce0*/  MOV R2, 0x1dd00 ;  /* 0x0001dd0000027802 */ /* 0x010fe40000000f00 */
[----:B-123--:R-:W-:Y:S05]  /*1dcf0*/  CALL.REL.NOINC `($__internal_23_$__cuda_sm70_shflsync_idx_p) ;  /* 0x00000d2000007944 */ /* 0x00efea0003c00000 */
[----:B------:R-:W-:Y:S01]  /*1dd00*/  MOV R2, R5 ;  /* 0x0000000500027202 */ /* 0x000fe20000000f00 */
[----:B------:R-:W-:Y:S05]  /*1dd10*/  BRA `(.L_x_1189) ;  /* 0xffffc3f000007947 */ /* 0x000fea000383ffff */
.L_x_1129:
[----:B-1----:R-:W-:Y:S01]  /*1dd20*/  IMAD.MOV.U32 R9, RZ, RZ, R13 ;  /* 0x000000ffff097224 */ /* 0x002fe200078e000d */
[----:B------:R-:W-:Y:S01]  /*1dd30*/  MOV R5, 0x3 ;  /* 0x0000000300057802 */ /* 0x000fe20000000f00 */
[----:B------:R-:W-:Y:S01]  /*1dd40*/  IMAD.MOV.U32 R3, RZ, RZ, 0x181f ;  /* 0x0000181fff037424 */ /* 0x000fe200078e00ff */
[----:B------:R-:W-:-:S02]  /*1dd50*/  MOV R2, 0x1dd70 ;  /* 0x0001dd7000027802 */ /* 0x000fc40000000f00 */
[----:B--234-:R-:W-:Y:S05]  /*1dd60*/  CALL.REL.NOINC `($__internal_23_$__cuda_sm70_shflsync_idx_p) ;  /* 0x00000cb000007944 */ /* 0x01cfea0003c00000 */
        /* <DEDUP_REMOVED lines=8> */
.L_x_1131:
[----:B------:R-:W-:Y:S01]  /*1ddf0*/  IMAD.MOV.U32 R9, RZ, RZ, R36 ;  /* 0x000000ffff097224 */ /* 0x000fe200078e0024 */
[----:B------:R-:W-:Y:S01]  /*1de00*/  MOV R5, RZ ;  /* 0x000000ff00057202 */ /* 0x000fe20000000f00 */
[----:B------:R-:W-:Y:S01]  /*1de10*/  IMAD.MOV.U32 R3, RZ, RZ, 0x1c1f ;  /* 0x00001c1fff037424 */ /* 0x000fe200078e00ff */
[----:B------:R-:W-:Y:S02]  /*1de20*/  MOV R2, 0x1de40 ;  /* 0x0001de4000027802 */ /* 0x000fe40000000f00 */
[----:B-1----:R-:W-:Y:S05]  /*1de30*/  CALL.REL.NOINC `($__internal_23_$__cuda_sm70_shflsync_idx_p) ;  /* 0x00000be000007944 */ /* 0x002fea0003c00000 */
[----:B------:R-:W-:Y:S01]  /*1de40*/  MOV R4, R5 ;  /* 0x0000000500047202 */ /* 0x000fe20000000f00 */
[----:B------:R-:W-:Y:S05]  /*1de50*/  BRA `(.L_x_1191) ;  /* 0xffffc72000007947 */ /* 0x000fea000383ffff */
.L_x_1132:
[----:B------:R-:W-:Y:S01]  /*1de60*/  IMAD.MOV.U32 R9, RZ, RZ, R37 ;  /* 0x000000ffff097224 */ /* 0x000fe200078e0025 */
[----:B------:R-:W-:Y:S01]  /*1de70*/  MOV R5, RZ ;  /* 0x000000ff00057202 */ /* 0x000fe20000000f00 */
[----:B------:R-:W-:Y:S01]  /*1de80*/  IMAD.MOV.U32 R3, RZ, RZ, 0x1c1f ;  /* 0x00001c1fff037424 */ /* 0x000fe200078e00ff */
[----:B------:R-:W-:Y:S02]  /*1de90*/  MOV R2, 0x1deb0 ;  /* 0x0001deb000027802 */ /* 0x000fe40000000f00 */
[----:B-123--:R-:W-:Y:S05]  /*1dea0*/  CALL.REL.NOINC `($__internal_23_$__cuda_sm70_shflsync_idx_p) ;  /* 0x00000b7000007944 */ /* 0x00efea0003c00000 */
[----:B------:R-:W-:Y:S01]  /*1deb0*/  MOV R0, R5 ;  /* 0x0000000500007202 */ /* 0x000fe20000000f00 */
[----:B------:R-:W-:Y:S05]  /*1dec0*/  BRA `(.L_x_1192) ;  /* 0xffffc6d000007947 */ /* 0x000fea000383ffff */
.L_x_1135:
[----:B------:R-:W-:Y:S01]  /*1ded0*/  IMAD.MOV.U32 R9, RZ, RZ, R36 ;  /* 0x000000ffff097224 */ /* 0x000fe200078e0024 */
[----:B------:R-:W-:Y:S01]  /*1dee0*/  MOV R5, 0x1 ;  /* 0x0000000100057802 */ /* 0x000fe20000000f00 */
[----:B---3--:R-:W-:Y:S01]  /*1def0*/  IMAD.MOV.U32 R3, RZ, RZ, 0x1c1f ;  /* 0x00001c1fff037424 */ /* 0x008fe200078e00ff */
[----:B------:R-:W-:-:S02]  /*1df00*/  MOV R2, 0x1df20 ;  /* 0x0001df2000027802 */ /* 0x000fc40000000f00 */
[----:B--2-4-:R-:W-:Y:S05]  /*1df10*/  CALL.REL.NOINC `($__internal_23_$__cuda_sm70_shflsync_idx_p) ;  /* 0x00000b0000007944 */ /* 0x014fea0003c00000 */
        /* <DEDUP_REMOVED lines=8> */
.L_x_1139:
[----:B------:R-:W-:Y:S01]  /*1dfa0*/  IMAD.MOV.U32 R9, RZ, RZ, R11 ;  /* 0x000000ffff097224 */ /* 0x000fe200078e000b */
[----:B------:R-:W-:Y:S01]  /*1dfb0*/  MOV R5, RZ ;  /* 0x000000ff00057202 */ /* 0x000fe20000000f00 */
[----:B------:R-:W-:Y:S01]  /*1dfc0*/  IMAD.MOV.U32 R3, RZ, RZ, 0x181f ;  /* 0x0000181fff037424 */ /* 0x000fe200078e00ff */
[----:B------:R-:W-:Y:S02]  /*1dfd0*/  MOV R2, 0x1dff0 ;  /* 0x0001dff000027802 */ /* 0x000fe40000000f00 */
[----:B------:R-:W-:Y:S05]  /*1dfe0*/  CALL.REL.NOINC `($__internal_23_$__cuda_sm70_shflsync_idx_p) ;  /* 0x00000a3000007944 */ /* 0x000fea0003c00000 */
[----:B------:R-:W-:Y:S01]  /*1dff0*/  MOV R10, R5 ;  /* 0x00000005000a7202 */ /* 0x000fe20000000f00 */
[----:B------:R-:W-:Y:S05]  /*1e000*/  BRA `(.L_x_1194) ;  /* 0xffffdcc000007947 */ /* 0x000fea000383ffff */
.L_x_1140:
[----:B------:R-:W-:Y:S01]  /*1e010*/  IMAD.MOV.U32 R9, RZ, RZ, R14 ;  /* 0x000000ffff097224 */ /* 0x000fe200078e000e */
[----:B------:R-:W-:Y:S01]  /*1e020*/  MOV R5, RZ ;  /* 0x000000ff00057202 */ /* 0x000fe20000000f00 */
[----:B------:R-:W-:Y:S01]  /*1e030*/  IMAD.MOV.U32 R3, RZ, RZ, 0x181f ;  /* 0x0000181fff037424 */ /* 0x000fe200078e00ff */
[----:B------:R-:W-:Y:S02]  /*1e040*/  MOV R2, 0x1e060 ;  /* 0x0001e06000027802 */ /* 0x000fe40000000f00 */
[----:B-12---:R-:W-:Y:S05]  /*1e050*/  CALL.REL.NOINC `($__internal_23_$__cuda_sm70_shflsync_idx_p) ;  /* 0x000009c000007944 */ /* 0x006fea0003c00000 */
[----:B------:R-:W-:Y:S01]  /*1e060*/  MOV R2, R5 ;  /* 0x0000000500027202 */ /* 0x000fe20000000f00 */
[----:B------:R-:W-:Y:S05]  /*1e070*/  BRA `(.L_x_1195) ;  /* 0xffffdc7000007947 */ /* 0x000fea000383ffff */
.L_x_1143:
        /* <DEDUP_REMOVED lines=13> */
.L_x_1146:
[----:B-1----:R-:W-:Y:S01]  /*1e150*/  IMAD.MOV.U32 R9, RZ, RZ, R11 ;  /* 0x000000ffff097224 */ /* 0x002fe200078e000b */
[----:B------:R-:W-:Y:S01]  /*1e160*/  MOV R5, 0x2 ;  /* 0x0000000200057802 */ /* 0x000fe20000000f00 */
[----:B------:R-:W-:Y:S01]  /*1e170*/  IMAD.MOV.U32 R3, RZ, RZ, 0x181f ;  /* 0x0000181fff037424 */ /* 0x000fe200078e00ff */
[----:B----4-:R-:W-:Y:S02]  /*1e180*/  MOV R2, 0x1e1a0 ;  /* 0x0001e1a000027802 */ /* 0x010fe40000000f00 */
[----:B--23--:R-:W-:Y:S05]  /*1e190*/  CALL.REL.NOINC `($__internal_23_$__cuda_sm70_shflsync_idx_p) ;  /* 0x0000088000007944 */ /* 0x00cfea0003c00000 */
[----:B------:R-:W-:Y:S01]  /*1e1a0*/  MOV R10, R5 ;  /* 0x00000005000a7202 */ /* 0x000fe20000000f00 */
[----:B------:R-:W-:Y:S05]  /*1e1b0*/  BRA `(.L_x_1197) ;  /* 0xffffddd000007947 */ /* 0x000fea000383ffff */
.L_x_1147:
[----:B------:R-:W-:Y:S01]  /*1e1c0*/  IMAD.MOV.U32 R9, RZ, RZ, R14 ;  /* 0x000000ffff097224 */ /* 0x000fe200078e000e */
[----:B------:R-:W-:Y:S01]  /*1e1d0*/  MOV R5, 0x2 ;  /* 0x0000000200057802 */ /* 0x000fe20000000f00 */
[----:B------:R-:W-:Y:S01]  /*1e1e0*/  IMAD.MOV.U32 R3, RZ, RZ, 0x181f ;  /* 0x0000181fff037424 */ /* 0x000fe200078e00ff */
[----:B----4-:R-:W-:Y:S02]  /*1e1f0*/  MOV R2, 0x1e210 ;  /* 0x0001e21000027802 */ /* 0x010fe40000000f00 */
[----:B-123--:R-:W-:Y:S05]  /*1e200*/  CALL.REL.NOINC `($__internal_23_$__cuda_sm70_shflsync_idx_p) ;  /* 0x0000081000007944 */ /* 0x00efea0003c00000 */
[----:B------:R-:W-:Y:S01]  /*1e210*/  MOV R2, R5 ;  /* 0x0000000500027202 */ /* 0x000fe20000000f00 */
[----:B------:R-:W-:Y:S05]  /*1e220*/  BRA `(.L_x_1198) ;  /* 0xffffdd8000007947 */ /* 0x000fea000383ffff */
.L_x_1150:
        /* <DEDUP_REMOVED lines=13> */
.L_x_1152:
[----:B------:R-:W-:Y:S01]  /*1e300*/  IMAD.MOV.U32 R9, RZ, RZ, R86 ;  /* 0x000000ffff097224 */ /* 0x000fe200078e0056 */
[----:B------:R-:W-:Y:S01]  /*1e310*/  MOV R5, RZ ;  /* 0x000000ff00057202 */ /* 0x000fe20000000f00 */
[----:B---3--:R-:W-:Y:S01]  /*1e320*/  IMAD.MOV.U32 R3, RZ, RZ, 0x1f ;  /* 0x0000001fff037424 */ /* 0x008fe200078e00ff */
[----:B----4-:R-:W-:Y:S02]  /*1e330*/  MOV R2, 0x1e350 ;  /* 0x0001e35000027802 */ /* 0x010fe40000000f00 */
[----:B--2---:R-:W-:Y:S05]  /*1e340*/  CALL.REL.NOINC `($__internal_23_$__cuda_sm70_shflsync_idx_p) ;  /* 0x000006d000007944 */ /* 0x004fea0003c00000 */
[----:B------:R-:W-:Y:S01]  /*1e350*/  MOV R10, R5 ;  /* 0x00000005000a7202 */ /* 0x000fe20000000f00 */
[----:B------:R-:W-:Y:S05]  /*1e360*/  BRA `(.L_x_1200) ;  /* 0xffffdf5000007947 */ /* 0x000fea000383ffff */
.L_x_1153:
[----:B------:R-:W-:Y:S01]  /*1e370*/  IMAD.MOV.U32 R9, RZ, RZ, R86 ;  /* 0x000000ffff097224 */ /* 0x000fe200078e0056 */
[----:B------:R-:W-:Y:S01]  /*1e380*/  MOV R5, 0x1 ;  /* 0x0000000100057802 */ /* 0x000fe20000000f00 */
[----:B------:R-:W-:Y:S01]  /*1e390*/  IMAD.MOV.U32 R3, RZ, RZ, 0x1f ;  /* 0x0000001fff037424 */ /* 0x000fe200078e00ff */
[----:B----4-:R-:W-:Y:S02]  /*1e3a0*/  MOV R2, 0x1e3c0 ;  /* 0x0001e3c000027802 */ /* 0x010fe40000000f00 */
[----:B-123--:R-:W-:Y:S05]  /*1e3b0*/  CALL.REL.NOINC `($__internal_23_$__cuda_sm70_shflsync_idx_p) ;  /* 0x0000066000007944 */ /* 0x00efea0003c00000 */
[----:B------:R-:W-:Y:S01]  /*1e3c0*/  MOV R8, R5 ;  /* 0x0000000500087202 */ /* 0x000fe20000000f00 */
[----:B------:R-:W-:Y:S05]  /*1e3d0*/  BRA `(.L_x_1201) ;  /* 0xffffdf0000007947 */ /* 0x000fea000383ffff */
.L_x_1154:
[----:B------:R-:W-:Y:S01]  /*1e3e0*/  IMAD.MOV.U32 R0, RZ, RZ, R4 ;  /* 0x000000ffff007224 */ /* 0x000fe200078e0004 */
[----:B------:R-:W-:-:S02]  /*1e3f0*/  MOV R2, 0x1 ;  /* 0x0000000100027802 */ /* 0x000fc40000000f00 */
[----:B------:R-:W-:Y:S02]  /*1e400*/  MOV R3, 0x1e420 ;  /* 0x0001e42000037802 */ /* 0x000fe40000000f00 */
[----:B-1-3--:R-:W-:Y:S05]  /*1e410*/  CALL.REL.NOINC `($__internal_24_$__cuda_sm70_shflsync_up_p) ;  /* 0x0000065000007944 */ /* 0x00afea0003c00000 */
[----:B------:R-:W-:Y:S05]  /*1e420*/  BRA `(.L_x_1202) ;  /* 0xffffdfd000007947 */ /* 0x000fea000383ffff */
.L_x_1155:
[----:B------:R-:W-:Y:S01]  /*1e430*/  IMAD.MOV.U32 R0, RZ, RZ, R4 ;  /* 0x000000ffff007224 */ /* 0x000fe200078e0004 */
[----:B------:R-:W-:Y:S02]  /*1e440*/  MOV R2, 0x2 ;  /* 0x0000000200027802 */ /* 0x000fe40000000f00 */
[----:B------:R-:W-:Y:S02]  /*1e450*/  MOV R3, 0x1e470 ;  /* 0x0001e47000037802 */ /* 0x000fe40000000f00 */
[----:B-1-3--:R-:W-:Y:S05]  /*1e460*/  CALL.REL.NOINC `($__internal_24_$__cuda_sm70_shflsync_up_p) ;  /* 0x0000060000007944 */ /* 0x00afea0003c00000 */
        /* <DEDUP_REMOVED lines=27> */
.L_x_1159:
[----:B------:R-:W-:Y:S02]  /*1e620*/  MOV R2, 0x1 ;  /* 0x0000000100027802 */ /* 0x000fe40000000f00 */
[----:B------:R-:W-:-:S02]  /*1e630*/  MOV R3, 0x1e650 ;  /* 0x0001e65000037802 */ /* 0x000fc40000000f00 */
[----:B-1----:R-:W-:Y:S05]  /*1e640*/  CALL.REL.NOINC `($__internal_24_$__cuda_sm70_shflsync_up_p) ;  /* 0x0000042000007944 */ /* 0x002fea0003c00000 */
[----:B------:R-:W-:Y:S01]  /*1e650*/  MOV R2, R5 ;  /* 0x0000000500027202 */ /* 0x000fe20000000f00 */
[----:B------:R-:W-:Y:S05]  /*1e660*/  BRA `(.L_x_1204) ;  /* 0xffffdfe000007947 */ /* 0x000fea000383ffff */
.L_x_1160:
[----:B------:R-:W-:Y:S02]  /*1e670*/  MOV R2, 0x2 ;  /* 0x0000000200027802 */ /* 0x000fe40000000f00 */
[----:B------:R-:W-:-:S02]  /*1e680*/  MOV R3, 0x1e6a0 ;  /* 0x0001e6a000037802 */ /* 0x000fc40000000f00 */
[----:B-1----:R-:W-:Y:S05]  /*1e690*/  CALL.REL.NOINC `($__internal_24_$__cuda_sm70_shflsync_up_p) ;  /* 0x000003d000007944 */ /* 0x002fea0003c00000 */
[----:B------:R-:W-:Y:S01]  /*1e6a0*/  SEL R5, R5, RZ, P1 ;  /* 0x000000ff05057207 */ /* 0x000fe20000800000 */
[----:B------:R-:W-:Y:S01]  /*1e6b0*/  IMAD.MOV.U32 R2, RZ, RZ, 0x4 ;  /* 0x00000004ff027424 */ /* 0x000fe200078e00ff */
[----:B------:R-:W-:-:S03]  /*1e6c0*/  MOV R3, 0x1e6f0 ;  /* 0x0001e6f000037802 */ /* 0x000fc60000000f00 */
[----:B------:R-:W-:Y:S02]  /*1e6d0*/  IMAD.IADD R0, R0, 0x1, R5 ;  /* 0x0000000100007824 */ /* 0x000fe400078e0205 */
        /* <DEDUP_REMOVED lines=22> */
.L_x_1162:
[----:B------:R-:W-:Y:S02]  /*1e840*/  SEL R0, RZ, 0x1, P0 ;  /* 0x00000001ff007807 */ /* 0x000fe40000000000 */
[----:B------:R-:W-:-:S02]  /*1e850*/  MOV R2, 0x1e870 ;  /* 0x0001e87000027802 */ /* 0x000fc40000000f00 */
[----:B-12---:R-:W-:Y:S05]  /*1e860*/  CALL.REL.NOINC `($__internal_25_$__cuda_sm70_votesync_ballot) ;  /* 0x0000027000007944 */ /* 0x006fea0003c00000 */
[----:B------:R-:W-:Y:S01]  /*1e870*/  MOV R11, R0 ;  /* 0x00000000000b7202 */ /* 0x000fe20000000f00 */
[----:B------:R-:W-:Y:S05]  /*1e880*/  BRA `(.L_x_1206) ;  /* 0xffffdf5000007947 */ /* 0x000fea000383ffff */
.L_x_1163:
[----:B------:R-:W-:Y:S01]  /*1e890*/  IMAD.MOV.U32 R9, RZ, RZ, R6 ;  /* 0x000000ffff097224 */ /* 0x000fe200078e0006 */
[----:B------:R-:W-:Y:S01]  /*1e8a0*/  MOV R5, R0 ;  /* 0x0000000000057202 */ /* 0x000fe20000000f00 */
[----:B------:R-:W-:Y:S01]  /*1e8b0*/  IMAD.MOV.U32 R3, RZ, RZ, 0x1f ;  /* 0x0000001fff037424 */ /* 0x000fe200078e00ff */
[----:B------:R-:W-:-:S02]  /*1e8c0*/  MOV R2, 0x1e8e0 ;  /* 0x0001e8e000027802 */ /* 0x000fc40000000f00 */
[----:B-12---:R-:W-:Y:S05]  /*1e8d0*/  CALL.REL.NOINC `($__internal_23_$__cuda_sm70_shflsync_idx_p) ;  /* 0x0000014000007944 */ /* 0x006fea0003c00000 */
[----:B------:R-:W-:Y:S01]  /*1e8e0*/  IMAD.MOV.U32 R6, RZ, RZ, R5 ;  /* 0x000000ffff067224 */ /* 0x000fe200078e0005 */
[----:B------:R-:W-:Y:S01]  /*1e8f0*/  MOV R5, R0 ;  /* 0x0000000000057202 */ /* 0x000fe20000000f00 */
[----:B------:R-:W-:Y:S01]  /*1e900*/  IMAD.MOV.U32 R9, RZ, RZ, R7 ;  /* 0x000000ffff097224 */ /* 0x000fe200078e0007 */
[----:B------:R-:W-:-:S02]  /*1e910*/  MOV R3, 0x1f ;  /* 0x0000001f00037802 */ /* 0x000fc40000000f00 */
[----:B------:R-:W-:Y:S02]  /*1e920*/  MOV R2, 0x1e940 ;  /* 0x0001e94000027802 */ /* 0x000fe40000000f00 */
[----:B------:R-:W-:Y:S05]  /*1e930*/  CALL.REL.NOINC `($__internal_23_$__cuda_sm70_shflsync_idx_p) ;  /* 0x000000e000007944 */ /* 0x000fea0003c00000 */
[----:B------:R-:W-:Y:S01]  /*1e940*/  MOV R7, R5 ;  /* 0x0000000500077202 */ /* 0x000fe20000000f00 */
[----:B------:R-:W-:Y:S05]  /*1e950*/  BRA `(.L_x_1207) ;  /* 0xffffded000007947 */ /* 0x000fea000383ffff */
.L_x_1166:
[----:B------:R-:W-:Y:S01]  /*1e960*/  IMAD.MOV.U32 R9, RZ, RZ, R4 ;  /* 0x000000ffff097224 */ /* 0x000fe200078e0004 */
[----:B------:R-:W-:Y:S01]  /*1e970*/  MOV R5, R0 ;  /* 0x0000000000057202 */ /* 0x000fe20000000f00 */
[----:B------:R-:W-:Y:S01]  /*1e980*/  IMAD.MOV.U32 R3, RZ, RZ, 0x1f ;  /* 0x0000001fff037424 */ /* 0x000fe200078e00ff */
[----:B------:R-:W-:Y:S02]  /*1e990*/  MOV R2, 0x1e9b0 ;  /* 0x0001e9b000027802 */ /* 0x000fe40000000f00 */
[----:B-12-4-:R-:W-:Y:S05]  /*1e9a0*/  CALL.REL.NOINC `($__internal_23_$__cuda_sm70_shflsync_idx_p) ;  /* 0x0000007000007944 */ /* 0x016fea0003c00000 */
[----:B------:R-:W-:Y:S01]  /*1e9b0*/  MOV R12, R5 ;  /* 0x00000005000c7202 */ /* 0x000fe20000000f00 */
[----:B------:R-:W-:Y:S05]  /*1e9c0*/  BRA `(.L_x_1165) ;  /* 0xffffdec000007947 */ /* 0x000fea000383ffff */
        .weak           $__internal_22_$__cuda_sm70_shflsync_bfly_p
        .type           $__internal_22_$__cuda_sm70_shflsync_bfly_p,@function
        .size           $__internal_22_$__cuda_sm70_shflsync_bfly_p,($__internal_23_$__cuda_sm70_shflsync_idx_p - $__internal_22_$__cuda_sm70_shflsync_bfly_p)
$__internal_22_$__cuda_sm70_shflsync_bfly_p:
[----:B------:R-:W-:Y:S04]  /*1e9d0*/  WARPSYNC R6 ;  /* 0x0000000600007348 */ /* 0x000fe80003800000 */
[----:B------:R1:W2:Y:S02]  /*1e9e0*/  SHFL.BFLY PT, R5, R2, R5, R7 ;  /* 0x0c00000502057389 */ /* 0x0002a400000e0007 */
[----:B-1----:R-:W-:-:S02]  /*1e9f0*/  MOV R2, R3 ;  /* 0x0000000300027202 */ /* 0x002fc40000000f00 */
[----:B------:R-:W-:-:S04]  /*1ea00*/  MOV R3, 0x0 ;  /* 0x0000000000037802 */ /* 0x000fc80000000f00 */
[----:B--2---:R-:W-:Y:S05]  /*1ea10*/  RET.REL.NODEC R2 `(_ZN7cutlass13device_kernelIN5flash19enable_sm80_to_sm89INS1_16FlashAttnFwdSm80INS1_25CollectiveMainloopFwdSm80ILi8ELi1ELb0EN4cute5tupleIJNS5_1CILi128EEENS7_ILi64EEENS7_ILi192EEEEEELi192ENS_10bfloat16_tEfNS_4arch4Sm80ELb1ELb0ELb1ELb1ELb0ELb1ELb1ELb1EEENS1_21CollectiveEpilogueFwdINS6_IJS8_SA_S9_EEENS6_IJNS7_ILi1EEESI_SI_EEESC_SE_Li256ELb1ELb1ELb1ELb0EEENS1_36VarlenDynamicPersistentTileSchedulerILi128ELi64ELi256ELi256ELb1ELb1ELb0ELb1ELb1ELb1EEEEEEEEEvNT_6ParamsE) ;  /* 0xfffe15e002007950 */ /* 0x004fea0003c3ffff */
        .weak           $__internal_23_$__cuda_sm70_shflsync_idx_p
        .type           $__internal_23_$__cuda_sm70_shflsync_idx_p,@function
        .size           $__internal_23_$__cuda_sm70_shflsync_idx_p,($__internal_24_$__cuda_sm70_shflsync_up_p - $__internal_23_$__cuda_sm70_shflsync_idx_p)
$__internal_23_$__cuda_sm70_shflsync_idx_p:
[----:B------:R-:W-:-:S04]  /*1ea20*/  MOV R87, 0xffffffff ;  /* 0xffffffff00577802 */ /* 0x000fc80000000f00 */
[----:B------:R-:W-:Y:S04]  /*1ea30*/  WARPSYNC R87 ;  /* 0x0000005700007348 */ /* 0x000fe80003800000 */
[----:B------:R1:W2:Y:S02]  /*1ea40*/  SHFL.IDX PT, R5, R9, R5, R3 ;  /* 0x0000000509057389 */ /* 0x0002a400000e0003 */
[----:B-1----:R-:W-:-:S04]  /*1ea50*/  MOV R3, 0x0 ;  /* 0x0000000000037802 */ /* 0x002fc80000000f00 */
[----:B--2---:R-:W-:Y:S05]  /*1ea60*/  RET.REL.NODEC R2 `(_ZN7cutlass13device_kernelIN5flash19enable_sm80_to_sm89INS1_16FlashAttnFwdSm80INS1_25CollectiveMainloopFwdSm80ILi8ELi1ELb0EN4cute5tupleIJNS5_1CILi128EEENS7_ILi64EEENS7_ILi192EEEEEELi192ENS_10bfloat16_tEfNS_4arch4Sm80ELb1ELb0ELb1ELb1ELb0ELb1ELb1ELb1EEENS1_21CollectiveEpilogueFwdINS6_IJS8_SA_S9_EEENS6_IJNS7_ILi1EEESI_SI_EEESC_SE_Li256ELb1ELb1ELb1ELb0EEENS1_36VarlenDynamicPersistentTileSchedulerILi128ELi64ELi256ELi256ELb1ELb1ELb0ELb1ELb1ELb1EEEEEEEEEvNT_6ParamsE) ;  /* 0xfffe159002007950 */ /* 0x004fea0003c3ffff */
        .weak           $__internal_24_$__cuda_sm70_shflsync_up_p
        .type           $__internal_24_$__cuda_sm70_shflsync_up_p,@function
        .size           $__internal_24_$__cuda_sm70_shflsync_up_p,($__internal_25_$__cuda_sm70_votesync_ballot - $__internal_24_$__cuda_sm70_shflsync_up_p)
$__internal_24_$__cuda_sm70_shflsync_up_p:
[----:B------:R-:W-:Y:S02]  /*1ea70*/  IMAD.MOV.U32 R5, RZ, RZ, RZ ;  /* 0x000000ffff057224 */ /* 0x000fe400078e00ff */
[----:B------:R-:W-:-:S04]  /*1ea80*/  IMAD.MOV.U32 R9, RZ, RZ, -0x1 ;  /* 0xffffffffff097424 */ /* 0x000fc800078e00ff */
[----:B------:R-:W-:Y:S04]  /*1ea90*/  WARPSYNC R9 ;  /* 0x0000000900007348 */ /* 0x000fe80003800000 */
[----:B------:R1:W2:Y:S02]  /*1eaa0*/  SHFL.UP PT, R5, R0, R2, R5 ;  /* 0x0400000200057389 */ /* 0x0002a400000e0005 */
[----:B-1----:R-:W-:Y:S02]  /*1eab0*/  MOV R2, R3 ;  /* 0x0000000300027202 */ /* 0x002fe40000000f00 */
[----:B------:R-:W-:-:S04]  /*1eac0*/  MOV R3, 0x0 ;  /* 0x0000000000037802 */ /* 0x000fc80000000f00 */
[----:B--2---:R-:W-:Y:S05]  /*1ead0*/  RET.REL.NODEC R2 `(_ZN7cutlass13device_kernelIN5flash19enable_sm80_to_sm89INS1_16FlashAttnFwdSm80INS1_25CollectiveMainloopFwdSm80ILi8ELi1ELb0EN4cute5tupleIJNS5_1CILi128EEENS7_ILi64EEENS7_ILi192EEEEEELi192ENS_10bfloat16_tEfNS_4arch4Sm80ELb1ELb0ELb1ELb1ELb0ELb1ELb1ELb1EEENS1_21CollectiveEpilogueFwdINS6_IJS8_SA_S9_EEENS6_IJNS7_ILi1EEESI_SI_EEESC_SE_Li256ELb1ELb1ELb1ELb0EEENS1_36VarlenDynamicPersistentTileSchedulerILi128ELi64ELi256ELi256ELb1ELb1ELb0ELb1ELb1ELb1EEEEEEEEEvNT_6ParamsE) ;  /* 0xfffe152002007950 */ /* 0x004fea0003c3ffff */
        .weak           $__internal_25_$__cuda_sm70_votesync_ballot
        .type           $__internal_25_$__cuda_sm70_votesync_ballot,@function
        .size           $__internal_25_$__cuda_sm70_votesync_ballot,(.L_x_2497 - $__internal_25_$__cuda_sm70_votesync_ballot)
$__internal_25_$__cuda_sm70_votesync_ballot:
[----:B------:R-:W-:Y:S01]  /*1eae0*/  ISETP.NE.U32.AND P0, PT, R0, 0x1, PT ;  /* 0x000000010000780c */ /* 0x000fe20003f05070 */
[----:B------:R-:W-:-:S04]  /*1eaf0*/  IMAD.MOV.U32 R3, RZ, RZ, -0x1 ;  /* 0xffffffffff037424 */ /* 0x000fc800078e00ff */
[----:B------:R-:W-:Y:S08]  /*1eb00*/  WARPSYNC R3 ;  /* 0x0000000300007348 */ /* 0x000ff00003800000 */
[----:B------:R-:W-:-:S04]  /*1eb10*/  VOTE.ANY R0, PT, !P0 ;  /* 0x0000000000007806 */ /* 0x000fc800040e0100 */
[----:B------:R-:W-:Y:S01]  /*1eb20*/  LOP3.LUT R0, R0, R3, RZ, 0xc0, !PT ;  /* 0x0000000300007212 */ /* 0x000fe200078ec0ff */
[----:B------:R-:W-:-:S04]  /*1eb30*/  IMAD.MOV.U32 R3, RZ, RZ, 0x0 ;  /* 0x00000000ff037424 */ /* 0x000fc800078e00ff */
[----:B------:R-:W-:Y:S05]  /*1eb40*/  RET.REL.NODEC R2 `(_ZN7cutlass13device_kernelIN5flash19enable_sm80_to_sm89INS1_16FlashAttnFwdSm80INS1_25CollectiveMainloopFwdSm80ILi8ELi1ELb0EN4cute5tupleIJNS5_1CILi128EEENS7_ILi64EEENS7_ILi192EEEEEELi192ENS_10bfloat16_tEfNS_4arch4Sm80ELb1ELb0ELb1ELb1ELb0ELb1ELb1ELb1EEENS1_21CollectiveEpilogueFwdINS6_IJS8_SA_S9_EEENS6_IJNS7_ILi1EEESI_SI_EEESC_SE_Li256ELb1ELb1ELb1ELb0EEENS1_36VarlenDynamicPersistentTileSchedulerILi128ELi64ELi256ELi256ELb1ELb1ELb0ELb1ELb1ELb1EEEEEEEEEvNT_6ParamsE) ;  /* 0xfffe14b002007950 */ /* 0x000fea0003c3ffff */
.L_x_1208:
        /* <DEDUP_REMOVED lines=11> */
.L_x_2497:


//--------------------- .text._ZN7cutlass13device_kernelIN5flash19enable_sm80_to_sm89INS1_16FlashAttnFwdSm80INS1_25CollectiveMainloopFwdSm80ILi8ELi2ELb1EN4cute5tupleIJNS5_1CILi128EEENS7_ILi96EEENS7_ILi192EEEEEELi192ENS_10bfloat16_tEfNS_4arch4Sm80ELb0ELb0ELb1ELb0ELb0ELb0ELb1ELb1EEENS1_21CollectiveEpilogueFwdINS6_IJS8_SA_S9_EEENS6_IJNS7_ILi1EEESI_SI_EEESC_SE_Li256ELb0ELb1ELb1ELb0EEENS1_19SingleTileSchedulerILb0ELb1ELb1ELi128EEEEEEEEEvNT_6ParamsE --------------------------
	.section	.text._ZN7cutlass13device_kernelIN5flash19enable_sm80_to_sm89INS1_16FlashAttnFwdSm80INS1_25CollectiveMainloopFwdSm80ILi8ELi2ELb1EN4cute5tupleIJNS5_1CILi128EEENS7_ILi96EEENS7_ILi192EEEEEELi192ENS_10bfloat16_tEfNS_4arch4Sm80ELb0ELb0ELb1ELb0ELb0ELb0ELb1ELb1EEENS1_21CollectiveEpilogueFwdINS6_IJS8_SA_S9_EEENS6_IJNS7_ILi1EEESI_SI_EEESC_SE_Li256ELb0ELb1ELb1ELb0EEENS1_19SingleTileSchedulerILb0ELb1ELb1ELi128EEEEEEEEEvNT_6ParamsE,"ax",@progbits
	.sectioninfo	@"SHI_REGISTERS=255"
	.align	128
.text._ZN7cutlass13device_kernelIN5flash19enable_sm80_to_sm89INS1_16FlashAttnFwdSm80INS1_25CollectiveMainloopFwdSm80ILi8ELi2ELb1EN4cute5tupleIJNS5_1CILi128EEENS7_ILi96EEENS7_ILi192EEEEEELi192ENS_10bfloat16_tEfNS_4arch4Sm80ELb0ELb0ELb1ELb0ELb0ELb0ELb1ELb1EEENS1_21CollectiveEpilogueFwdINS6_IJS8_SA_S9_EEENS6_IJNS7_ILi1EEESI_SI_EEESC_SE_Li256ELb0ELb1ELb1ELb0EEENS1_19SingleTileSchedulerILb0ELb1ELb1ELi128EEEEEEEEEvNT_6ParamsE:
        .type           _ZN7cutlass13device_kernelIN5flash19enable_sm80_to_sm89INS1_16FlashAttnFwdSm80INS1_25CollectiveMainloopFwdSm80ILi8ELi2ELb1EN4cute5tupleIJNS5_1CILi128EEENS7_ILi96EEENS7_ILi192EEEEEELi192ENS_10bfloat16_tEfNS_4arch4Sm80ELb0ELb0ELb1ELb0ELb0ELb0ELb1ELb1EEENS1_21CollectiveEpilogueFwdINS6_IJS8_SA_S9_EEENS6_IJNS7_ILi1EEESI_SI_EEESC_SE_Li256ELb0ELb1ELb1ELb0EEENS1_19SingleTileSchedulerILb0ELb1ELb1ELi128EEEEEEEEEvNT_6ParamsE,@function
        .size           _ZN7cutlass13device_kernelIN5flash19enable_sm80_to_sm89INS1_16FlashAttnFwdSm80INS1_25CollectiveMainloopFwdSm80ILi8ELi2ELb1EN4cute5tupleIJNS5_1CILi128EEENS7_ILi96EEENS7_ILi192EEEEEELi192ENS_10bfloat16_tEfNS_4arch4Sm80ELb0ELb0ELb1ELb0ELb0ELb0ELb1ELb1EEENS1_21CollectiveEpilogueFwdINS6_IJS8_SA_S9_EEENS6_IJNS7_ILi1EEESI_SI_EEESC_SE_Li256ELb0ELb1ELb1ELb0EEENS1_19SingleTileSchedulerILb0ELb1ELb1ELi128EEEEEEEEEvNT_6ParamsE,(.L_x_2502 - _ZN7cutlass13device_kernelIN5flash19enable_sm80_to_sm89INS1_16FlashAttnFwdSm80INS1_25CollectiveMainloopFwdSm80ILi8ELi2ELb1EN4cute5tupleIJNS5_1CILi128EEENS7_ILi96EEENS7_ILi192EEEEEELi192ENS_10bfloat16_tEfNS_4arch4Sm80ELb0ELb0ELb1ELb0ELb0ELb0ELb1ELb1EEENS1_21CollectiveEpilogueFwdINS6_IJS8_SA_S9_EEENS6_IJNS7_ILi1EEESI_SI_EEESC_SE_Li256ELb0ELb1ELb1ELb0EEENS1_19SingleTileSchedulerILb0ELb1ELb1ELi128EEEEEEEEEvNT_6ParamsE)
        .other          _ZN7cutlass13device_kernelIN5flash19enable_sm80_to_sm89INS1_16FlashAttnFwdSm80INS1_25CollectiveMainloopFwdSm80ILi8ELi2ELb1EN4cute5tupleIJNS5_1CILi128EEENS7_ILi96EEENS7_ILi192EEEEEELi192ENS_10bfloat16_tEfNS_4arch4Sm80ELb0ELb0ELb1ELb0ELb0ELb0ELb1ELb1EEENS1_21CollectiveEpilogueFwdINS6_IJS8_SA_S9_EEENS6_IJNS7_ILi1EEESI_SI_EEESC_SE_Li256ELb0ELb1ELb1ELb0EEENS1_19SingleTileSchedulerILb0ELb1ELb1ELi128EEEEEEEEEvNT_6ParamsE,@"STO_CUDA_ENTRY STV_DEFAULT"
_ZN7cutlass13device_kernelIN5flash19enable_sm80_to_sm89INS1_16FlashAttnFwdSm80INS1_25CollectiveMainloopFwdSm80ILi8ELi2ELb1EN4cute5tupleIJNS5_1CILi128EEENS7_ILi96EEENS7_ILi192EEEEEELi192ENS_10bfloat16_tEfNS_4arch4Sm80ELb0ELb0ELb1ELb0ELb0ELb0ELb1ELb1EEENS1_21CollectiveEpilogueFwdINS6_IJS8_SA_S9_EEENS6_IJNS7_ILi1EEESI_SI_EEESC_SE_Li256ELb0ELb1ELb1ELb0EEENS1_19SingleTileSchedulerILb0ELb1ELb1ELi128EEEEEEEEEvNT_6ParamsE:
        /* <DEDUP_REMOVED lines=18> */
.L_x_1209:
[----:B---3--:R-:W-:Y:S02]  /*0120*/  ULDC.64 UR4, c[0x0][0x550] ;  /* 0x0001540000047ab9 */ /* 0x008fe40000000a00 */
[----:B------:R-:W-:Y:S02]  /*0130*/  UISETP.NE.AND UP0, UPT, UR4, 0x1, UPT ;  /* 0x000000010400788c */ /* 0x000fe4000bf05270 */
[----:B------:R-:W-:-:S02]  /*0140*/  UIMAD.WIDE.U32 UR8, UR6, UR5, URZ ;  /* 0x00000005060872a5 */ /* 0x000fc4000f8e003f */
[----:B------:R-:W-:Y:S02]  /*0150*/  ULDC UR4, c[0x0][0x558] ;  /* 0x0001560000047ab9 */ /* 0x000fe40000000800 */
[----:B------:R-:W-:-:S05]  /*0160*/  UMOV UR11, UR6 ;  /* 0x00000006000b7c82 */ /* 0x000fca0008000000 */
[----:B------:R-:W-:-:S03]  /*0170*/  @UP0 USHF.R.U32.HI UR11, URZ, UR4, UR9 ;  /* 0x000000043f0b0299 */ /* 0x000fc60008011609 */
.L_x_1210:
        /* <DEDUP_REMOVED lines=49> */
.L_x_1211:
[----:B------:R-:W-:Y:S01]  /*0490*/  ULOP3.LUT UR10, UR6, 0xffff, URZ, 0xc0, !UPT ;  /* 0x0000ffff060a7892 */ /* 0x000fe2000f8ec03f */
[----:B------:R-:W-:Y:S01]  /*04a0*/  PLOP3.LUT P2, PT, PT, PT, PT, 0x80, 0x0 ;  /* 0x000000000000781c */ /* 0x000fe20003f4f070 */
[----:B------:R-:W-:Y:S01]  /*04b0*/  CS2R R16, SRZ ;  /* 0x0000000000107805 */ /* 0x000fe2000001ff00 */
        /* <DEDUP_REMOVED lines=16> */
[----:B------:R-:W-:Y:S01]  /*05c0*/  ULDC.64 UR12, c[0x0][0x118] ;  /* 0x00004600000c7ab9 */ /* 0x000fe20000000a00 */
        /* <DEDUP_REMOVED lines=41> */
[----:B------:R-:W-:-:S02]  /*0860*/  UMOV UR15, 0x60 ;  /* 0x00000060000f7882 */ /* 0x000fc40000000000 */
[----:B------:R-:W-:Y:S01]  /*0870*/  ISETP.NE.AND.EX P4, PT, RZ, c[0x0][0x344], PT, P4 ;  /* 0x0000d100ff007a0c */ /* 0x000fe20003f85340 */
[----:B------:R-:W-:Y:S02]  /*0880*/  ULDC.64 UR8, c[0x0][0x1e0] ;  /* 0x0000780000087ab9 */ /* 0x000fe40000000a00 */
[----:B------:R-:W-:Y:S02]  /*0890*/  ULDC.64 UR6, c[0x0][0x1b8] ;  /* 0x00006e0000067ab9 */ /* 0x000fe40000000a00 */
[----:B------:R-:W-:-:S08]  /*08a0*/  ULDC.64 UR4, c[0x0][0x208] ;  /* 0x0000820000047ab9 */ /* 0x000fd00000000a00 */
[----:B------:R-:W-:-:S04]  /*08b0*/  @P4 IMAD.MOV.U32 R0, RZ, RZ, 0x4 ;  /* 0x00000004ff004424 */ /* 0x000fc800078e00ff */
[----:B------:R-:W-:-:S05]  /*08c0*/  @P4 IMAD.WIDE R2, R34, R0, c[0x0][0x340] ;  /* 0x0000d00022024625 */ /* 0x000fca00078e0200 */
[----:B------:R2:W3:Y:S01]  /*08d0*/  @P4 LDG.E R16, [R2.64] ;  /* 0x0000000c02104981 */ /* 0x0004e2000c1e1900 */
[----:B------:R-:W-:Y:S01]  /*08e0*/  SHF.R.S32.HI R33, RZ, 0x1f, R160 ;  /* 0x0000001fff217819 */ /* 0x000fe200000114a0 */
[----:B------:R-:W-:Y:S01]  /*08f0*/  IMAD.MOV.U32 R11, RZ, RZ, c[0x0][0x2c4] ;  /* 0x0000b100ff0b7624 */ /* 0x000fe200078e00ff */
[----:B------:R-:W-:Y:S01]  /*0900*/  UIMAD.WIDE.U32 UR20, UR15, UR8, URZ ;  /* 0x000000080f1472a5 */ /* 0x000fe2000f8e003f */
[----:B------:R-:W-:Y:S01]  /*0910*/  SHF.R.S32.HI R19, RZ, 0x1f, R34 ;  /* 0x0000001fff137819 */ /* 0x000fe20000011422 */
[----:B------:R-:W-:Y:S01]  /*0920*/  USHF.R.S32.HI UR8, URZ, 0x1f, UR11 ;  /* 0x0000001f3f087899 */ /* 0x000fe2000801140b */
[-C--:B------:R-:W-:Y:S01]  /*0930*/  LEA.HI R32, R33, R160.reuse, RZ, 0x3 ;  /* 0x000000a021207211 */ /* 0x080fe200078f18ff */
[----:B------:R-:W-:Y:S01]  /*0940*/  UIMAD.WIDE.U32 UR18, UR15, UR4, URZ ;  /* 0x000000040f1272a5 */ /* 0x000fe2000f8e003f */
[C---:B------:R-:W-:Y:S01]  /*0950*/  ISETP.NE.AND P0, PT, R11.reuse, 0x1, PT ;  /* 0x000000010b00780c */ /* 0x040fe20003f05270 */
[----:B------:R-:W-:Y:S01]  /*0960*/  UIMAD UR16, UR8, UR6, URZ ;  /* 0x00000006081072a4 */ /* 0x000fe2000f8e023f */
[----:B------:R-:W-:Y:S01]  /*0970*/  LOP3.LUT R0, R32, 0xfffffff8, RZ, 0xc0, !PT ;  /* 0xfffffff820007812 */ /* 0x000fe200078ec0ff */
[----:B------:R-:W-:Y:S01]  /*0980*/  UIMAD.WIDE.U32 UR22, UR11, UR6, URZ ;  /* 0x000000060b1672a5 */ /* 0x000fe2000f8e003f */
[----:B------:R-:W-:Y:S01]  /*0990*/  SHF.R.S32.HI R13, RZ, 0x3, R32 ;  /* 0x00000003ff0d7819 */ /* 0x000fe20000011420 */
[----:B------:R-:W-:Y:S01]  /*09a0*/  IMAD R11, R11, c[0x0][0x168], RZ ;  /* 0x00005a000b0b7a24 */ /* 0x000fe200078e02ff */
[----:B------:R-:W-:Y:S01]  /*09b0*/  UIMAD UR6, UR11, UR7, UR16 ;  /* 0x000000070b0672a4 */ /* 0x000fe2000f8e0210 */
[----:B------:R-:W-:Y:S01]  /*09c0*/  IMAD.IADD R26, R160, 0x1, -R0 ;  /* 0x00000001a01a7824 */ /* 0x000fe200078e0a00 */
[-C--:B------:R-:W-:Y:S01]  /*09d0*/  LEA.HI R10, R33, R160.reuse, RZ, 0x4 ;  /* 0x000000a0210a7211 */ /* 0x080fe200078f20ff */
[--C-:B-1----:R-:W-:Y:S01]  /*09e0*/  IMAD R7, R8, 0x80, R13.reuse ;  /* 0x0000008008077824 */ /* 0x102fe200078e020d */
[----:B------:R-:W-:Y:S01]  /*09f0*/  UIADD3 UR6, UR23, UR6, URZ ;  /* 0x0000000617067290 */ /* 0x000fe2000fffe03f */
[--C-:B------:R-:W-:Y:S01]  /*0a00*/  IMAD R0, R26, 0x20, R13.reuse ;  /* 0x000000201a007824 */ /* 0x100fe200078e020d */
[----:B------:R-:W-:Y:S01]  /*0a10*/  SHF.R.S32.HI R9, RZ, 0x4, R10 ;  /* 0x00000004ff097819 */ /* 0x000fe2000001140a */
[----:B------:R-:W-:Y:S01]  /*0a20*/  UIMAD UR16, UR14, -0x60, UR15 ;  /* 0xffffffa00e1078a4 */ /* 0x000fe2000f8e020f */
[C---:B------:R-:W-:Y:S01]  /*0a30*/  IADD3 R5, R7.reuse, 0x20, RZ ;  /* 0x0000002007057810 */ /* 0x040fe20007ffe0ff */
[----:B------:R-:W-:Y:S01]  /*0a40*/  IMAD R8, R8, 0x80, R0 ;  /* 0x0000008008087824 */ /* 0x000fe200078e0200 */
[----:B------:R-:W-:Y:S01]  /*0a50*/  IADD3 R4, R7, 0x40, RZ ;  /* 0x0000004007047810 */ /* 0x000fe20007ffe0ff */
[----:B--2---:R-:W-:Y:S01]  /*0a60*/  IMAD.U32 R2, RZ, RZ, UR20 ;  /* 0x00000014ff027e24 */ /* 0x004fe2000f8e00ff */
[-C--:B------:R-:W-:Y:S01]  /*0a70*/  ISETP.GE.AND P5, PT, R5, R11.reuse, PT ;  /* 0x0000000b0500720c */ /* 0x080fe20003fa6270 */
[----:B------:R-:W-:Y:S01]  /*0a80*/  @P0 IMAD.HI.U32 R5, R8, c[0x0][0x2c8], RZ ;  /* 0x0000b20008050a27 */ /* 0x000fe200078e00ff */
[----:B------:R-:W-:Y:S01]  /*0a90*/  BAR.SYNC.DEFER_BLOCKING 0x0 ;  /* 0x0000000000007b1d */ /* 0x000fe20000010000 */
[----:B------:R-:W-:Y:S01]  /*0aa0*/  ISETP.GE.AND P1, PT, R4, R11, PT ;  /* 0x0000000b0400720c */ /* 0x000fe20003f26270 */
[----:B------:R-:W-:Y:S01]  /*0ab0*/  UIMAD UR9, UR15, UR9, URZ ;  /* 0x000000090f0972a4 */ /* 0x000fe2000f8e023f */
[----:B------:R-:W-:Y:S01]  /*0ac0*/  IMAD.MOV.U32 R31, RZ, RZ, R2 ;  /* 0x000000ffff1f7224 */ /* 0x000fe200078e0002 */
[----:B------:R-:W-:Y:S01]  /*0ad0*/  SHF.R.S32.HI R14, RZ, 0x1f, R13 ;  /* 0x0000001fff0e7819 */ /* 0x000fe2000001140d */
[----:B------:R-:W-:Y:S01]  /*0ae0*/  IMAD.U32 R2, RZ, RZ, UR18 ;  /* 0x00000012ff027e24 */ /* 0x000fe2000f8e00ff */
[----:B------:R-:W-:Y:S01]  /*0af0*/  UIADD3 UR9, UR21, UR9, URZ ;  /* 0x0000000915097290 */ /* 0x000fe2000fffe03f */
[----:B------:R-:W-:Y:S01]  /*0b00*/  IMAD.U32 R3, RZ, RZ, UR21 ;  /* 0x00000015ff037e24 */ /* 0x000fe2000f8e00ff */
[----:B------:R-:W-:Y:S01]  /*0b10*/  LEA.HI R112, R33, R160, RZ, 0x5 ;  /* 0x000000a021707211 */ /* 0x000fe200078f28ff */
[----:B------:R-:W-:-:S02]  /*0b20*/  IMAD.U32 R3, RZ, RZ, UR19 ;  /* 0x00000013ff037e24 */ /* 0x000fc4000f8e00ff */
[----:B------:R-:W-:Y:S02]  /*0b30*/  IMAD.MOV.U32 R36, RZ, RZ, R2 ;  /* 0x000000ffff247224 */ /* 0x000fe400078e0002 */
[----:B------:R-:W-:Y:S02]  /*0b40*/  IMAD.U32 R3, RZ, RZ, UR23 ;  /* 0x00000017ff037e24 */ /* 0x000fe4000f8e00ff */
[----:B------:R-:W-:Y:S01]  /*0b50*/  IMAD.MOV.U32 R0, RZ, RZ, R8 ;  /* 0x000000ffff007224 */ /* 0x000fe200078e0008 */
[----:B------:R-:W-:Y:S01]  /*0b60*/  @P0 SHF.R.U32.HI R0, RZ, c[0x0][0x2cc], R5 ;  /* 0x0000b300ff000a19 */ /* 0x000fe20000011605 */
[----:B------:R-:W-:Y:S01]  /*0b70*/  IMAD.U32 R2, RZ, RZ, UR22 ;  /* 0x00000016ff027e24 */ /* 0x000fe2000f8e00ff */
[----:B------:R-:W-:Y:S01]  /*0b80*/  ISETP.GE.AND P0, PT, R7, R11, PT ;  /* 0x0000000b0700720c */ /* 0x000fe20003f06270 */
[----:B------:R-:W-:Y:S01]  /*0b90*/  IMAD.U32 R3, RZ, RZ, UR6 ;  /* 0x00000006ff037e24 */ /* 0x000fe2000f8e00ff */
[----:B------:R-:W-:Y:S01]  /*0ba0*/  SHF.R.S32.HI R6, RZ, 0x1f, R0 ;  /* 0x0000001fff067819 */ /* 0x000fe20000011400 */
[----:B------:R-:W-:Y:S01]  /*0bb0*/  IMAD R4, R19, c[0x0][0x1c0], RZ ;  /* 0x0000700013047a24 */ /* 0x000fe200078e02ff */
[----:B------:R-:W-:Y:S01]  /*0bc0*/  IADD3 R7, R7, 0x60, RZ ;  /* 0x0000006007077810 */ /* 0x000fe20007ffe0ff */
[----:B------:R-:W-:Y:S01]  /*0bd0*/  IMAD.WIDE.U32 R2, R34, c[0x0][0x1c0], R2 ;  /* 0x0000700022027a25 */ /* 0x000fe200078e0002 */
[----:B------:R-:W-:-:S02]  /*0be0*/  ULDC.64 UR6, c[0x0][0x1e8] ;  /* 0x00007a0000067ab9 */ /* 0x000fc40000000a00 */
[----:B------:R-:W-:Y:S01]  /*0bf0*/  ISETP.GE.AND P2, PT, R7, R11, PT ;  /* 0x0000000b0700720c */ /* 0x000fe20003f46270 */
[----:B------:R-:W-:Y:S01]  /*0c00*/  IMAD R4, R34, c[0x0][0x1c4], R4 ;  /* 0x0000710022047a24 */ /* 0x000fe200078e0204 */
[----:B------:R-:W-:Y:S01]  /*0c10*/  LEA.HI R7, R10, R9, RZ, 0x1 ;  /* 0x000000090a077211 */ /* 0x000fe200078f08ff */
[----:B------:R-:W-:Y:S01]  /*0c20*/  IMAD R6, R6, c[0x0][0x1b0], RZ ;  /* 0x00006c0006067a24 */ /* 0x000fe200078e02ff */
[----:B------:R-:W-:Y:S01]  /*0c30*/  LOP3.LUT R10, R10, 0xfffffff0, RZ, 0xc0, !PT ;  /* 0xfffffff00a0a7812 */ /* 0x000fe200078ec0ff */
[----:B------:R-:W-:Y:S01]  /*0c40*/  IMAD.IADD R5, R3, 0x1, R4 ;  /* 0x0000000103057824 */ /* 0x000fe200078e0204 */
[----:B------:R-:W-:Y:S01]  /*0c50*/  LOP3.LUT R7, R7, 0xfffffffe, RZ, 0xc0, !PT ;  /* 0xfffffffe07077812 */ /* 0x000fe200078ec0ff */
[----:B------:R-:W-:Y:S01]  /*0c60*/  IMAD.MOV.U32 R4, RZ, RZ, R2 ;  /* 0x000000ffff047224 */ /* 0x000fe200078e0002 */
[----:B------:R-:W-:Y:S01]  /*0c70*/  UIMAD UR6, UR8, UR6, URZ ;  /* 0x00000006080672a4 */ /* 0x000fe2000f8e023f */
[C---:B------:R-:W-:Y:S02]  /*0c80*/  IMAD R6, R0.reuse, c[0x0][0x1b4], R6 ;  /* 0x00006d0000067a24 */ /* 0x040fe400078e0206 */
[----:B------:R-:W-:Y:S01]  /*0c90*/  IMAD.WIDE.U32 R4, R0, c[0x0][0x1b0], R4 ;  /* 0x00006c0000047a25 */ /* 0x000fe200078e0004 */
[----:B------:R-:W-:-:S03]  /*0ca0*/  UIMAD UR6, UR11, UR7, UR6 ;  /* 0x000000070b0672a4 */ /* 0x000fc6000f8e0206 */
[----:B------:R-:W-:Y:S02]  /*0cb0*/  IMAD.MOV R0, RZ, RZ, -R0 ;  /* 0x000000ffff007224 */ /* 0x000fe400078e0a00 */
[----:B------:R-:W-:Y:S02]  /*0cc0*/  IMAD.SHL.U32 R3, R13, 0x40, RZ ;  /* 0x000000400d037824 */ /* 0x000fe400078e00ff */
[----:B------:R-:W-:Y:S02]  /*0cd0*/  IMAD R0, R0, c[0x0][0x2c4], R8 ;  /* 0x0000b10000007a24 */ /* 0x000fe400078e0208 */
[----:B------:R-:W-:Y:S01]  /*0ce0*/  IMAD.SHL.U32 R2, R26, 0x8, RZ ;  /* 0x000000081a027824 */ /* 0x000fe200078e00ff */
[----:B------:R-:W-:Y:S01]  /*0cf0*/  LOP3.LUT R3, R3, 0x1c0, RZ, 0xc0, !PT ;  /* 0x000001c003037812 */ /* 0x000fe200078ec0ff */
[----:B------:R-:W-:Y:S01]  /*0d00*/  IMAD.IADD R5, R5, 0x1, R6 ;  /* 0x0000000105057824 */ /* 0x000fe200078e0206 */
[----:B------:R-:W-:Y:S01]  /*0d10*/  SHF.R.S32.HI R6, RZ, 0x1f, R0 ;  /* 0x0000001fff067819 */ /* 0x000fe20000011400 */
[----:B------:R-:W-:Y:S01]  /*0d20*/  IMAD.IADD R30, R9, 0x1, -R7 ;  /* 0x00000001091e7824 */ /* 0x000fe200078e0a07 */
[----:B------:R-:W-:Y:S01]  /*0d30*/  SHF.R.U32.HI R7, RZ, 0x3, R3 ;  /* 0x00000003ff077819 */ /* 0x000fe20000011603 */
[----:B------:R-:W-:Y:S01]  /*0d40*/  IMAD R11, R14, c[0x0][0x1e0], RZ ;  /* 0x000078000e0b7a24 */ /* 0x000fe200078e02ff */
[----:B------:R-:W-:Y:S01]  /*0d50*/  LOP3.LUT R3, R3, 0x38, R2, 0xf8, !PT ;  /* 0x0000003803037812 */ /* 0x000fe200078ef802 */
[----:B------:R-:W-:Y:S01]  /*0d60*/  IMAD R6, R6, c[0x0][0x1a8], RZ ;  /* 0x00006a0006067a24 */ /* 0x000fe200078e02ff */
[----:B------:R-:W-:Y:S01]  /*0d70*/  IADD3 R28, R2, 0x40, RZ ;  /* 0x00000040021c7810 */ /* 0x000fe20007ffe0ff */
[----:B------:R-:W-:Y:S01]  /*0d80*/  IMAD.WIDE.U32 R4, R0, c[0x0][0x1a8], R4 ;  /* 0x00006a0000047a25 */ /* 0x000fe200078e0004 */
[----:B------:R-:W-:-:S02]  /*0d90*/  LOP3.LUT R15, R3, R7, RZ, 0x3c, !PT ;  /* 0x00000007030f7212 */ /* 0x000fc400078e3cff */
[----:B------:R-:W-:Y:S01]  /*0da0*/  SHF.R.S32.HI R3, RZ, 0x1f, R2 ;  /* 0x0000001fff037819 */ /* 0x000fe20000011402 */
[----:B------:R-:W-:Y:S01]  /*0db0*/  IMAD R12, R0, c[0x0][0x1ac], R6 ;  /* 0x00006b00000c7a24 */ /* 0x000fe200078e0206 */
[----:B------:R-:W-:Y:S01]  /*0dc0*/  LEA R18, P3, R4, c[0x0][0x160], 0x1 ;  /* 0x0000580004127a11 */ /* 0x000fe200078608ff */
[----:B------:R-:W-:Y:S01]  /*0dd0*/  IMAD.U32 R7, RZ, RZ, UR16 ;  /* 0x00000010ff077e24 */ /* 0x000fe2000f8e00ff */
[C---:B------:R-:W-:Y:S01]  /*0de0*/  IADD3 R29, R2.reuse, 0x80, RZ ;  /* 0x00000080021d7810 */ /* 0x040fe20007ffe0ff */
[C---:B------:R-:W-:Y:S01]  /*0df0*/  IMAD R11, R13.reuse, c[0x0][0x1e4], R11 ;  /* 0x000079000d0b7a24 */ /* 0x040fe200078e020b */
[----:B------:R-:W-:Y:S01]  /*0e00*/  ISETP.GE.AND P6, PT, R2, c[0x0][0x198], PT ;  /* 0x0000660002007a0c */ /* 0x000fe20003fc6270 */
[----:B------:R-:W-:Y:S01]  /*0e10*/  IMAD.WIDE.U32 R8, R13, c[0x0][0x1e0], R2 ;  /* 0x000078000d087a25 */ /* 0x000fe200078e0002 */
[----:B------:R-:W-:-:S03]  /*0e20*/  IADD3 R22, R7, c[0x0][0x1d0], -R13 ;  /* 0x0000740007167a10 */ /* 0x000fc60007ffe80d */
[----:B------:R-:W-:Y:S02]  /*0e30*/  IMAD R6, R14, c[0x0][0x208], RZ ;  /* 0x000082000e067a24 */ /* 0x000fe400078e02ff */
[----:B------:R-:W-:Y:S01]  /*0e40*/  IMAD.IADD R5, R5, 0x1, R12 ;  /* 0x0000000105057824 */ /* 0x000fe200078e020c */
[----:B------:R-:W-:Y:S01]  /*0e50*/  LEA.HI R12, R33, R160, RZ, 0x6 ;  /* 0x000000a0210c7211 */ /* 0x000fe200078f30ff */
[----:B------:R-:W-:Y:S02]  /*0e60*/  IMAD.IADD R0, R160, 0x1, -R10 ;  /* 0x00000001a0007824 */ /* 0x000fe400078e0a0a */
[----:B------:R-:W-:Y:S01]  /*0e70*/  IMAD.IADD R9, R9, 0x1, R11 ;  /* 0x0000000109097824 */ /* 0x000fe200078e020b */
[----:B------:R-:W-:Y:S01]  /*0e80*/  LEA.HI.X R17, R4, c[0x0][0x164], R5, 0x1, P3 ;  /* 0x0000590004117a11 */ /* 0x000fe200018f0c05 */
[C---:B------:R-:W-:Y:S01]  /*0e90*/  IMAD R7, R13.reuse, c[0x0][0x20c], R6 ;  /* 0x000083000d077a24 */ /* 0x040fe200078e0206 */
[----:B------:R-:W-:Y:S01]  /*0ea0*/  SHF.R.S32.HI R5, RZ, 0x1f, R0 ;  /* 0x0000001fff057819 */ /* 0x000fe20000011400 */
[----:B------:R-:W-:Y:S01]  /*0eb0*/  IMAD.WIDE.U32 R10, R13, c[0x0][0x208], R2 ;  /* 0x000082000d0a7a25 */ /* 0x000fe200078e0002 */
[----:B------:R-:W-:Y:S01]  /*0ec0*/  SHFL.IDX PT, R6, R18, RZ, 0x181f ;  /* 0x00181fff12067589 */ /* 0x000fe200000e0000 */
[----:B------:R-:W-:-:S02]  /*0ed0*/  ISETP.GE.AND P3, PT, R28, c[0x0][0x198], PT ;  /* 0x000066001c007a0c */ /* 0x000fc40003f66270 */
[----:B------:R-:W-:Y:S01]  /*0ee0*/  IMAD.IADD R11, R11, 0x1, R7 ;  /* 0x000000010b0b7824 */ /* 0x000fe200078e0207 */
[----:B------:R-:W-:Y:S01]  /*0ef0*/  LEA.HI R27, R5, R0, RZ, 0x3 ;  /* 0x00000000051b7211 */ /* 0x000fe200078f18ff */
[----:B------:R-:W1:Y:S01]  /*0f00*/  SHFL.IDX PT, R7, R17, RZ, 0x181f ;  /* 0x00181fff11077589 */ /* 0x000e6200000e0000 */
[----:B------:R-:W-:Y:S02]  /*0f10*/  IMAD.U32 R4, RZ, RZ, UR11 ;  /* 0x0000000bff047e24 */ /* 0x000fe4000f8e00ff */
[----:B------:R-:W-:Y:S01]  /*0f20*/  LOP3.LUT R5, R27, 0xfffffff8, RZ, 0xc0, !PT ;  /* 0xfffffff81b057812 */ /* 0x000fe200078ec0ff */
[----:B------:R-:W-:Y:S02]  /*0f30*/  IMAD.SHL.U32 R12, R12, 0x8, RZ ;  /* 0x000000080c0c7824 */ /* 0x000fe400078e00ff */
[----:B------:R-:W-:-:S03]  /*0f40*/  IMAD.WIDE.U32 R8, R4, c[0x0][0x1e8], R8 ;  /* 0x00007a0004087a25 */ /* 0x000fc600078e0008 */
[----:B------:R-:W-:Y:S01]  /*0f50*/  LOP3.LUT R35, R15, 0xfffffe00, R12, 0xf8, !PT ;  /* 0xfffffe000f237812 */ /* 0x000fe200078ef80c */
[----:B------:R-:W-:Y:S01]  /*0f60*/  IMAD.IADD R23, R0, 0x1, -R5 ;  /* 0x0000000100177824 */ /* 0x000fe200078e0a05 */
[----:B------:R-:W-:Y:S01]  /*0f70*/  IADD3 R21, R9, UR6, RZ ;  /* 0x0000000609157c10 */ /* 0x000fe2000fffe0ff */
[----:B------:R-:W-:Y:S01]  /*0f80*/  IMAD.U32 R0, RZ, RZ, UR11 ;  /* 0x0000000bff007e24 */ /* 0x000fe2000f8e00ff */
[----:B------:R-:W-:Y:S01]  /*0f90*/  SHFL.IDX PT, R9, R17, 0x1, 0x181f ;  /* 0x00381f0011097f89 */ /* 0x000fe200000e0000 */
[----:B------:R-:W-:Y:S01]  /*0fa0*/  IMAD.MOV.U32 R20, RZ, RZ, R8 ;  /* 0x000000ffff147224 */ /* 0x000fe200078e0008 */
[----:B------:R-:W-:Y:S01]  /*0fb0*/  @!P0 SHF.R.S32.HI R8, RZ, 0x1f, R28 ;  /* 0x0000001fff088819 */ /* 0x000fe2000001141c */
[----:B------:R-:W-:Y:S01]  /*0fc0*/  IMAD.WIDE.U32 R24, R0, c[0x0][0x210], R10 ;  /* 0x0000840000187a25 */ /* 0x000fe200078e000a */
[----:B------:R-:W-:Y:S01]  /*0fd0*/  @!P0 SHF.R.S32.HI R0, RZ, 0x1f, R29 ;  /* 0x0000001fff008819 */ /* 0x000fe2000001141d */
[----:B------:R-:W-:Y:S01]  /*0fe0*/  ULDC.64 UR6, c[0x0][0x210] ;  /* 0x0000840000067ab9 */ /* 0x000fe20000000a00 */
[----:B------:R-:W-:Y:S01]  /*0ff0*/  @!P0 LEA.HI R8, R8, R28, RZ, 0x3 ;  /* 0x0000001c08088211 */ /* 0x000fe200078f18ff */
[----:B------:R-:W-:Y:S01]  /*1000*/  IMAD.SHL.U32 R37, R35, 0x2, RZ ;  /* 0x0000000223257824 */ /* 0x000fe200078e00ff */
[----:B------:R-:W-:Y:S01]  /*1010*/  @!P0 LEA.HI R0, R0, R29, RZ, 0x3 ;  /* 0x0000001d00008211 */ /* 0x000fe200078f18ff */
[----:B------:R-:W-:Y:S01]  /*1020*/  UIMAD UR8, UR8, UR6, URZ ;  /* 0x00000006080872a4 */ /* 0x000fe2000f8e023f */
[----:B------:R-:W-:Y:S01]  /*1030*/  @!P0 LOP3.LUT R14, R8, 0xfffffff8, RZ, 0xc0, !PT ;  /* 0xfffffff8080e8812 */ /* 0x000fe200078ec0ff */
[----:B------:R-:W-:Y:S01]  /*1040*/  UIADD3 UR6, UR14, -0x1, URZ ;  /* 0xffffffff0e067890 */ /* 0x000fe2000fffe03f */
[----:B------:R-:W-:Y:S01]  /*1050*/  @!P0 LOP3.LUT R0, R0, 0xfffffff8, RZ, 0xc0, !PT ;  /* 0xfffffff800008812 */ /* 0x000fe200078ec0ff */
[----:B------:R-:W2:Y:S01]  /*1060*/  SHFL.IDX PT, R8, R18, 0x1, 0x181f ;  /* 0x00381f0012087f89 */ /* 0x000ea200000e0000 */
[----:B------:R-:W-:Y:S01]  /*1070*/  UIMAD UR8, UR11, UR7, UR8 ;  /* 0x000000070b0872a4 */ /* 0x000fe2000f8e0208 */
[--C-:B-1----:R-:W-:Y:S01]  /*1080*/  @!P0 IMAD.WIDE R14, R14, 0x2, R6.reuse ;  /* 0x000000020e0e8825 */ /* 0x102fe200078e0206 */
[----:B------:R-:W-:Y:S01]  /*1090*/  USHF.R.S32.HI UR7, URZ, 0x1f, UR6 ;  /* 0x0000001f3f077899 */ /* 0x000fe20008011406 */
[----:B------:R1:W-:Y:S01]  /*10a0*/  STL [R1+0x30], R35 ;  /* 0x0000302301007387 */ /* 0x0003e20000100800 */
[----:B------:R-:W-:Y:S01]  /*10b0*/  UIMAD UR17, UR9, UR6, URZ ;  /* 0x00000006091172a4 */ /* 0x000fe2000f8e023f */
[----:B------:R-:W-:Y:S01]  /*10c0*/  @!P0 IMAD.WIDE R12, R0, 0x2, R6 ;  /* 0x00000002000c8825 */ /* 0x000fe200078e0206 */
[----:B------:R-:W-:Y:S01]  /*10d0*/  @!P5 SHF.R.S32.HI R0, RZ, 0x1f, R29 ;  /* 0x0000001fff00d819 */ /* 0x000fe2000001141d */
[----:B------:R-:W-:Y:S01]  /*10e0*/  STL [R1], R37 ;  /* 0x0000002501007387 */ /* 0x000fe20000100800 */
[----:B------:R-:W-:-:S02]  /*10f0*/  UIMAD UR17, UR7, UR20, UR17 ;  /* 0x00000014071172a4 */ /* 0x000fc4000f8e0211 */
[----:B------:R-:W-:Y:S01]  /*1100*/  UISETP.GT.AND UP0, UPT, UR6, UR10, UPT ;  /* 0x0000000a0600728c */ /* 0x000fe2000bf04270 */
[----:B-1----:R-:W-:Y:S01]  /*1110*/  IMAD.MOV.U32 R35, RZ, RZ, c[0x0][0x1e4] ;  /* 0x00007900ff237624 */ /* 0x002fe200078e00ff */
[--C-:B---3--:R-:W-:Y:S01]  /*1120*/  @P4 SHF.R.S32.HI R5, RZ, 0x1f, R16.reuse ;  /* 0x0000001fff054819 */ /* 0x108fe20000011410 */
[----:B------:R-:W-:Y:S02]  /*1130*/  @P4 IMAD.MOV.U32 R4, RZ, RZ, R16 ;  /* 0x000000ffff044224 */ /* 0x000fe400078e0010 */
[----:B------:R-:W-:Y:S02]  /*1140*/  @!P4 IMAD.MOV.U32 R4, RZ, RZ, R34 ;  /* 0x000000ffff04c224 */ /* 0x000fe400078e0022 */
[----:B------:R-:W-:Y:S01]  /*1150*/  @!P4 IMAD.MOV.U32 R5, RZ, RZ, R19 ;  /* 0x000000ffff05c224 */ /* 0x000fe200078e0013 */
[----:B------:R-:W-:Y:S01]  /*1160*/  @!P0 LEA R10, P4, R2, R6, 0x1 ;  /* 0x00000006020a8211 */ /* 0x000fe200078808ff */
[----:B------:R-:W-:Y:S01]  /*1170*/  IMAD.WIDE.U32 R20, R4, c[0x0][0x1f0], R20 ;  /* 0x00007c0004147a25 */ /* 0x000fe200078e0014 */
[----:B------:R-:W-:Y:S02]  /*1180*/  SHFL.IDX PT, R6, R18, 0x2, 0x181f ;  /* 0x00581f0012067f89 */ /* 0x000fe400000e0000 */
[----:B------:R-:W-:Y:S01]  /*1190*/  @!P0 LEA.HI.X R11, R2, R7, R3, 0x1, P4 ;  /* 0x00000007020b8211 */ /* 0x000fe200020f0c03 */
[----:B------:R-:W-:Y:S01]  /*11a0*/  IMAD.MOV.U32 R40, RZ, RZ, R20 ;  /* 0x000000ffff287224 */ /* 0x000fe200078e0014 */
[----:B------:R-:W-:Y:S01]  /*11b0*/  ISETP.GE.AND P4, PT, R29, c[0x0][0x198], PT ;  /* 0x000066001d007a0c */ /* 0x000fe20003f86270 */
[----:B------:R-:W1:Y:S01]  /*11c0*/  SHFL.IDX PT, R7, R17, 0x2, 0x181f ;  /* 0x00581f0011077f89 */ /* 0x000e6200000e0000 */
[----:B------:R-:W-:-:S03]  /*11d0*/  IMAD.MOV.U32 R34, RZ, RZ, c[0x0][0x1e0] ;  /* 0x00007800ff227624 */ /* 0x000fc600078e00ff */
[----:B------:R3:W-:Y:S04]  /*11e0*/  @!P0 LDGSTS.E.BYPASS.LTC128B.128 [R37+0x100], [R10.64], !P6 ;  /* 0x001000000a258fae */ /* 0x0007e8000f101d4c */
[----:B------:R4:W-:Y:S04]  /*11f0*/  @!P0 LDGSTS.E.BYPASS.LTC128B.128 [R37+0x4100], [R14.64], !P3 ;  /* 0x041000000e258fae */ /* 0x0009e8000d901d4c */
[----:B------:R5:W-:Y:S04]  /*1200*/  @!P0 LDGSTS.E.BYPASS.LTC128B.128 [R37+0x8100], [R12.64], !P4 ;  /* 0x081000000c258fae */ /* 0x000be8000e101d4c */
[----:B------:R-:W-:Y:S01]  /*1210*/  STL.64 [R1+0x28], R20 ;  /* 0x0000281401007387 */ /* 0x000fe20000100a00 */
[----:B---3--:R-:W-:-:S02]  /*1220*/  @!P5 SHF.R.S32.HI R10, RZ, 0x1f, R28 ;  /* 0x0000001fff0ad819 */ /* 0x008fc4000001141c */
[----:B------:R-:W-:Y:S02]  /*1230*/  @!P1 SHF.R.S32.HI R11, RZ, 0x1f, R28 ;  /* 0x0000001fff0b9819 */ /* 0x000fe4000001141c */
[-C--:B-----5:R-:W-:Y:S02]  /*1240*/  @!P5 LEA.HI R12, R10, R28.reuse, RZ, 0x3 ;  /* 0x0000001c0a0cd211 */ /* 0x0a0fe400078f18ff */
[----:B------:R-:W-:Y:S02]  /*1250*/  @!P1 SHF.R.S32.HI R13, RZ, 0x1f, R29 ;  /* 0x0000001fff0d9819 */ /* 0x000fe4000001141d */
[-C--:B------:R-:W-:Y:S02]  /*1260*/  @!P5 LEA.HI R10, R0, R29.reuse, RZ, 0x3 ;  /* 0x0000001d000ad211 */ /* 0x080fe400078f18ff */
[----:B------:R-:W-:Y:S02]  /*1270*/  @!P1 LEA.HI R0, R11, R28, RZ, 0x3 ;  /* 0x0000001c0b009211 */ /* 0x000fe400078f18ff */
[----:B------:R-:W-:-:S02]  /*1280*/  @!P1 LEA.HI R11, R13, R29, RZ, 0x3 ;  /* 0x0000001d0d0b9211 */ /* 0x000fc400078f18ff */
[----:B----4-:R-:W-:Y:S02]  /*1290*/  @!P5 LOP3.LUT R14, R10, 0xfffffff8, RZ, 0xc0, !PT ;  /* 0xfffffff80a0ed812 */ /* 0x010fe400078ec0ff */
[----:B------:R3:W4:Y:S01]  /*12a0*/  SHFL.IDX PT, R10, R18, 0x3, 0x181f ;  /* 0x00781f00120a7f89 */ /* 0x00072200000e0000 */
[----:B------:R-:W-:Y:S02]  /*12b0*/  @!P5 LOP3.LUT R16, R12, 0xfffffff8, RZ, 0xc0, !PT ;  /* 0xfffffff80c10d812 */ /* 0x000fe400078ec0ff */
[----:B------:R-:W-:Y:S01]  /*12c0*/  @!P1 LOP3.LUT R0, R0, 0xfffffff8, RZ, 0xc0, !PT ;  /* 0xfffffff800009812 */ /* 0x000fe200078ec0ff */
[----:B--2---:R-:W-:Y:S01]  /*12d0*/  @!P5 IMAD.WIDE R14, R14, 0x2, R8 ;  /* 0x000000020e0ed825 */ /* 0x004fe200078e0208 */
[----:B------:R-:W-:-:S04]  /*12e0*/  @!P5 LEA R12, P0, R2, R8, 0x1 ;  /* 0x00000008020cd211 */ /* 0x000fc800078008ff */
[----:B------:R-:W-:-:S05]  /*12f0*/  @!P5 LEA.HI.X R13, R2, R9, R3, 0x1, P0 ;  /* 0x00000009020dd211 */ /* 0x000fca00000f0c03 */
[----:B------:R2:W-:Y:S01]  /*1300*/  @!P5 LDGSTS.E.BYPASS.LTC128B.128 [R37+0x1100], [R12.64], !P6 ;  /* 0x011000000c25dfae */ /* 0x0005e2000f101d4c */
[----:B---3--:R-:W-:-:S03]  /*1310*/  @!P1 LOP3.LUT R18, R11, 0xfffffff8, RZ, 0xc0, !PT ;  /* 0xfffffff80b129812 */ /* 0x008fc600078ec0ff */
[----:B------:R3:W5:Y:S02]  /*1320*/  SHFL.IDX PT, R11, R17, 0x3, 0x181f ;  /* 0x00781f00110b7f89 */ /* 0x00076400000e0000 */
[----:B-1----:R-:W-:Y:S01]  /*1330*/  @!P1 IMAD.WIDE R18, R18, 0x2, R6 ;  /* 0x0000000212129825 */ /* 0x002fe200078e0206 */
[----:B--2---:R-:W-:-:S03]  /*1340*/  IADD3 R13, R25, UR8, RZ ;  /* 0x00000008190d7c10 */ /* 0x004fc6000fffe0ff */
[----:B------:R-:W-:Y:S01]  /*1350*/  IMAD.MOV.U32 R12, RZ, RZ, R24 ;  /* 0x000000ffff0c7224 */ /* 0x000fe200078e0018 */
[----:B------:R-:W-:-:S04]  /*1360*/  UIMAD UR8, UR15, UR5, URZ ;  /* 0x000000050f0872a4 */ /* 0x000fc8000f8e023f */
[----:B------:R-:W-:Y:S01]  /*1370*/  UIADD3 UR8, UR19, UR8, URZ ;  /* 0x0000000813087290 */ /* 0x000fe2000fffe03f */
[----:B---3--:R-:W-:-:S03]  /*1380*/  @!P5 IMAD.WIDE R16, R16, 0x2, R8 ;  /* 0x000000021010d825 */ /* 0x008fc600078e0208 */
[----:B------:R-:W-:Y:S01]  /*1390*/  UIMAD UR15, UR8, UR6, URZ ;  /* 0x00000006080f72a4 */ /* 0x000fe2000f8e023f */
[----:B------:R-:W-:Y:S01]  /*13a0*/  @!P1 IMAD.WIDE R8, R0, 0x2, R6 ;  /* 0x0000000200089825 */ /* 0x000fe200078e0206 */
[C---:B------:R-:W-:Y:S01]  /*13b0*/  @!P1 LEA R6, P0, R2.reuse, R6, 0x1 ;  /* 0x0000000602069211 */ /* 0x040fe200078008ff */
[----:B------:R1:W-:Y:S01]  /*13c0*/  @!P5 LDGSTS.E.BYPASS.LTC128B.128 [R37+0x5100], [R16.64], !P3 ;  /* 0x051000001025dfae */ /* 0x0003e2000d901d4c */
[----:B------:R-:W-:Y:S01]  /*13d0*/  UIMAD UR15, UR7, UR18, UR15 ;  /* 0x00000012070f72a4 */ /* 0x000fe2000f8e020f */
[C---:B------:R-:W-:Y:S01]  /*13e0*/  IMAD R0, R5.reuse, c[0x0][0x1f0], RZ ;  /* 0x00007c0005007a24 */ /* 0x040fe200078e02ff */
[----:B------:R-:W-:Y:S01]  /*13f0*/  @!P1 LEA.HI.X R7, R2, R7, R3, 0x1, P0 ;  /* 0x0000000702079211 */ /* 0x000fe200000f0c03 */
[----:B------:R2:W-:Y:S01]  /*1400*/  @!P5 LDGSTS.E.BYPASS.LTC128B.128 [R37+0x9100], [R14.64], !P4 ;  /* 0x091000000e25dfae */ /* 0x0005e2000e101d4c */
[----:B------:R-:W-:Y:S01]  /*1410*/  ISETP.GE.AND P5, PT, R22, 0x21, PT ;  /* 0x000000211600780c */ /* 0x000fe20003fa6270 */
[----:B------:R-:W-:Y:S02]  /*1420*/  IMAD R0, R4, c[0x0][0x1f4], R0 ;  /* 0x00007d0004007a24 */ /* 0x000fe400078e0200 */
[----:B------:R4:W-:Y:S01]  /*1430*/  @!P1 LDGSTS.E.BYPASS.LTC128B.128 [R37+0x2100], [R6.64], !P6 ;  /* 0x0210000006259fae */ /* 0x0009e2000f101d4c */
[----:B------:R-:W-:-:S02]  /*1440*/  IMAD R5, R5, c[0x0][0x218], RZ ;  /* 0x0000860005057a24 */ /* 0x000fc400078e02ff */
[----:B------:R-:W-:Y:S01]  /*1450*/  IMAD.IADD R41, R21, 0x1, R0 ;  /* 0x0000000115297824 */ /* 0x000fe200078e0200 */
[----:B------:R3:W-:Y:S01]  /*1460*/  @!P1 LDGSTS.E.BYPASS.LTC128B.128 [R37+0x6100], [R8.64], !P3 ;  /* 0x0610000008259fae */ /* 0x0007e2000d901d4c */
[C---:B------:R-:W-:Y:S02]  /*1470*/  IMAD R5, R4.reuse, c[0x0][0x21c], R5 ;  /* 0x0000870004057a24 */ /* 0x040fe400078e0205 */
[----:B------:R-:W-:Y:S01]  /*1480*/  IMAD.WIDE.U32 R20, R4, c[0x0][0x218], R12 ;  /* 0x0000860004147a25 */ /* 0x000fe200078e000c */
[----:B------:R2:W-:Y:S01]  /*1490*/  @!P1 LDGSTS.E.BYPASS.LTC128B.128 [R37+0xa100], [R18.64], !P4 ;  /* 0x0a10000012259fae */ /* 0x0005e2000e101d4c */
[----:B------:R-:W-:Y:S02]  /*14a0*/  ISETP.GE.AND P1, PT, R22, 0x41, PT ;  /* 0x000000411600780c */ /* 0x000fe40003f26270 */
[----:B------:R-:W-:Y:S01]  /*14b0*/  IMAD.IADD R39, R21, 0x1, R5 ;  /* 0x0000000115277824 */ /* 0x000fe200078e0205 */
[----:B------:R2:W-:Y:S01]  /*14c0*/  STL.64 [R1+0x10], R40 ;  /* 0x0000102801007387 */ /* 0x0005e20000100a00 */
[----:B------:R-:W-:-:S03]  /*14d0*/  IMAD.MOV.U32 R38, RZ, RZ, R20 ;  /* 0x000000ffff267224 */ /* 0x000fc600078e0014 */
[----:B------:R2:W-:Y:S01]  /*14e0*/  STL.64 [R1+0x20], R20 ;  /* 0x0000201401007387 */ /* 0x0005e20000100a00 */
[----:B-1----:R-:W-:-:S03]  /*14f0*/  IMAD.WIDE.U32 R16, R34, 0x40, RZ ;  /* 0x0000004022107825 */ /* 0x002fc600078e00ff */
[----:B------:R1:W-:Y:S01]  /*1500*/  STL.64 [R1+0x18], R38 ;  /* 0x0000182601007387 */ /* 0x0003e20000100a00 */
[----:B----4-:R-:W-:-:S04]  /*1510*/  @!P2 LEA R6, P0, R2, R10, 0x1 ;  /* 0x0000000a0206a211 */ /* 0x010fc800078008ff */
[----:B-----5:R-:W-:Y:S02]  /*1520*/  @!P2 LEA.HI.X R7, R2, R11, R3, 0x1, P0 ;  /* 0x0000000b0207a211 */ /* 0x020fe400000f0c03 */
[----:B---3--:R-:W-:Y:S02]  /*1530*/  @!P2 SHF.R.S32.HI R8, RZ, 0x1f, R28 ;  /* 0x0000001fff08a819 */ /* 0x008fe4000001141c */
[----:B------:R-:W-:Y:S01]  /*1540*/  @!P2 SHF.R.S32.HI R3, RZ, 0x1f, R29 ;  /* 0x0000001fff03a819 */ /* 0x000fe2000001141d */
[----:B------:R3:W-:Y:S01]  /*1550*/  @!P2 LDGSTS.E.BYPASS.LTC128B.128 [R37+0x3100], [R6.64], !P6 ;  /* 0x031000000625afae */ /* 0x0007e2000f101d4c */
[----:B------:R-:W-:Y:S01]  /*1560*/  ISETP.GE.AND P6, PT, R22, 0x1, PT ;  /* 0x000000011600780c */ /* 0x000fe20003fc6270 */
[----:B--2---:R-:W-:Y:S01]  /*1570*/  IMAD.SHL.U32 R19, R35, 0x40, RZ ;  /* 0x0000004023137824 */ /* 0x004fe200078e00ff */
[----:B------:R-:W-:-:S04]  /*1580*/  @!P2 LEA.HI R8, R8, R28, RZ, 0x3 ;  /* 0x0000001c0808a211 */ /* 0x000fc800078f18ff */
[----:B------:R-:W-:Y:S01]  /*1590*/  @!P2 LOP3.LUT R8, R8, 0xfffffff8, RZ, 0xc0, !PT ;  /* 0xfffffff80808a812 */ /* 0x000fe200078ec0ff */
[----:B---3--:R-:W-:-:S05]  /*15a0*/  IMAD.WIDE.U32 R6, R31, UR6, R40 ;  /* 0x000000061f067c25 */ /* 0x008fca000f8e0028 */
[----:B------:R-:W-:Y:S01]  /*15b0*/  IADD3 R0, R7, UR17, RZ ;  /* 0x0000001107007c10 */ /* 0x000fe2000fffe0ff */
[----:B------:R-:W-:Y:S01]  /*15c0*/  UMOV UR17, 0x6 ;  /* 0x0000000600117882 */ /* 0x000fe20000000000 */
[C---:B------:R-:W-:Y:S01]  /*15d0*/  @P6 LEA R14, P0, R6.reuse, c[0x0][0x1c8], 0x1 ;  /* 0x00007200060e6a11 */ /* 0x040fe200078008ff */
[----:B------:R-:W-:Y:S01]  /*15e0*/  USHF.L.U64.HI UR17, UR4, UR17, UR5 ;  /* 0x0000001104117299 */ /* 0x000fe20008010205 */
[----:B------:R-:W-:Y:S02]  /*15f0*/  @!P2 LEA.HI R7, R3, R29, RZ, 0x3 ;  /* 0x0000001d0307a211 */ /* 0x000fe400078f18ff */
[----:B------:R-:W-:Y:S02]  /*1600*/  @P6 LEA.HI.X R15, R6, c[0x0][0x1cc], R0, 0x1, P0 ;  /* 0x00007300060f6a11 */ /* 0x000fe400000f0c00 */
[----:B------:R-:W-:Y:S02]  /*1610*/  @P5 LEA R3, P0, R34, R6, 0x5 ;  /* 0x0000000622035211 */ /* 0x000fe400078028ff */
[----:B------:R-:W-:-:S02]  /*1620*/  @!P2 LOP3.LUT R9, R7, 0xfffffff8, RZ, 0xc0, !PT ;  /* 0xfffffff80709a812 */ /* 0x000fc400078ec0ff */
[----:B------:R-:W-:Y:S02]  /*1630*/  @P5 LEA.HI.X R18, R34, R0, R35, 0x5, P0 ;  /* 0x0000000022125211 */ /* 0x000fe400000f2c23 */
[----:B------:R-:W-:Y:S01]  /*1640*/  @P1 IADD3 R16, P0, R6, R16, RZ ;  /* 0x0000001006101210 */ /* 0x000fe20007f1e0ff */
[----:B------:R-:W-:-:S03]  /*1650*/  @!P2 IMAD.WIDE R6, R8, 0x2, R10 ;  /* 0x000000020806a825 */ /* 0x000fc600078e020a */
[----:B------:R-:W-:Y:S01]  /*1660*/  @P1 IADD3.X R17, R0, R17, R19, P0, !PT ;  /* 0x0000001100111210 */ /* 0x000fe200007fe413 */
[----:B------:R-:W-:Y:S01]  /*1670*/  @!P2 IMAD.WIDE R10, R9, 0x2, R10 ;  /* 0x00000002090aa825 */ /* 0x000fe200078e020a */
[----:B------:R2:W-:Y:S01]  /*1680*/  @!P2 LDGSTS.E.BYPASS.LTC128B.128 [R37+0x7100], [R6.64], !P3 ;  /* 0x071000000625afae */ /* 0x0005e2000d901d4c */
[----:B------:R-:W-:Y:S02]  /*1690*/  ISETP.GE.AND P3, PT, R28, c[0x0][0x1d4], PT ;  /* 0x000075001c007a0c */ /* 0x000fe40003f66270 */
[----:B------:R-:W-:Y:S01]  /*16a0*/  @P5 LEA R8, P0, R3, c[0x0][0x1c8], 0x1 ;  /* 0x0000720003085a11 */ /* 0x000fe200078008ff */
[----:B------:R3:W-:Y:S01]  /*16b0*/  @!P2 LDGSTS.E.BYPASS.LTC128B.128 [R37+0xb100], [R10.64], !P4 ;  /* 0x0b1000000a25afae */ /* 0x0007e2000e101d4c */
[----:B------:R-:W-:Y:S01]  /*16c0*/  ISETP.GE.AND P4, PT, R2, c[0x0][0x1d4], PT ;  /* 0x0000750002007a0c */ /* 0x000fe20003f86270 */
[----:B------:R-:W-:Y:S01]  /*16d0*/  IMAD.SHL.U32 R0, R23, 0x40, RZ ;  /* 0x0000004017007824 */ /* 0x000fe200078e00ff */
[----:B------:R-:W-:Y:S01]  /*16e0*/  ISETP.GE.AND P2, PT, R29, c[0x0][0x1d4], PT ;  /* 0x000075001d007a0c */ /* 0x000fe20003f46270 */
[----:B------:R-:W0:Y:S01]  /*16f0*/  LDGDEPBAR ;  /* 0x00000000000079af */ /* 0x000e220000000000 */
[----:B------:R-:W-:Y:S01]  /*1700*/  @P5 LEA.HI.X R9, R3, c[0x0][0x1cc], R18, 0x1, P0 ;  /* 0x0000730003095a11 */ /* 0x000fe200000f0c12 */
[----:B------:R-:W-:Y:S01]  /*1710*/  IMAD.SHL.U32 R3, R30, 0x8, RZ ;  /* 0x000000081e037824 */ /* 0x000fe200078e00ff */
[----:B------:R-:W-:-:S02]  /*1720*/  @P1 LEA R4, P0, R16, c[0x0][0x1c8], 0x1 ;  /* 0x0000720010041a11 */ /* 0x000fc400078008ff */
[----:B------:R-:W-:Y:S02]  /*1730*/  LOP3.LUT R0, R0, 0x1c0, RZ, 0xc0, !PT ;  /* 0x000001c000007812 */ /* 0x000fe400078ec0ff */
[----:B------:R-:W-:-:S03]  /*1740*/  @P1 LEA.HI.X R5, R16, c[0x0][0x1cc], R17, 0x1, P0 ;  /* 0x0000730010051a11 */ /* 0x000fc600000f0c11 */
[----:B------:R4:W-:Y:S04]  /*1750*/  @P6 LDGSTS.E.BYPASS.LTC128B.128 [R37+0x12100], [R14.64], !P4 ;  /* 0x121000000e256fae */ /* 0x0009e8000e101d4c */
[----:B------:R4:W-:Y:S04]  /*1760*/  @P6 LDGSTS.E.BYPASS.LTC128B.128 [R37+0x15100], [R14.64+0x80], !P3 ;  /* 0x151000800e256fae */ /* 0x0009e8000d901d4c */
[----:B------:R4:W-:Y:S01]  /*1770*/  @P6 LDGSTS.E.BYPASS.LTC128B.128 [R37+0x18100], [R14.64+0x100], !P2 ;  /* 0x181001000e256fae */ /* 0x0009e2000d101d4c */
[----:B--2---:R-:W-:Y:S01]  /*1780*/  IMAD.WIDE.U32 R6, R36, UR6, R38 ;  /* 0x0000000624067c25 */ /* 0x004fe2000f8e0026 */
[----:B------:R-:W-:-:S02]  /*1790*/  ISETP.GE.AND P6, PT, R2, c[0x0][0x1d4], PT ;  /* 0x0000750002007a0c */ /* 0x000fc40003fc6270 */
[----:B------:R2:W-:Y:S01]  /*17a0*/  @P5 LDGSTS.E.BYPASS.LTC128B.128 [R37+0x13100], [R8.64], !P4 ;  /* 0x1310000008255fae */ /* 0x0005e2000e101d4c */
[----:B---3--:R-:W-:Y:S01]  /*17b0*/  LOP3.LUT R11, R0, 0x8, R3, 0xf8, !PT ;  /* 0x00000008000b7812 */ /* 0x008fe200078ef803 */
[----:B------:R-:W-:Y:S01]  /*17c0*/  IMAD.SHL.U32 R2, R27, 0x40, RZ ;  /* 0x000000401b027824 */ /* 0x000fe200078e00ff */
[----:B------:R-:W-:Y:S01]  /*17d0*/  SHF.R.U32.HI R3, RZ, 0x3, R0 ;  /* 0x00000003ff037819 */ /* 0x000fe20000011600 */
[----:B------:R2:W-:Y:S01]  /*17e0*/  @P5 LDGSTS.E.BYPASS.LTC128B.128 [R37+0x16100], [R8.64+0x80], !P3 ;  /* 0x1610008008255fae */ /* 0x0005e2000d901d4c */
[----:B------:R-:W-:Y:S01]  /*17f0*/  IADD3 R0, R7, UR15, RZ ;  /* 0x0000000f07007c10 */ /* 0x000fe2000fffe0ff */
[----:B------:R-:W-:Y:S01]  /*1800*/  USHF.L.U32 UR15, UR4, 0x6, URZ ;  /* 0x00000006040f7899 */ /* 0x000fe2000800063f */
[C---:B------:R-:W-:Y:S01]  /*1810*/  LEA R10, P0, R6.reuse, c[0x0][0x1f8], 0x1 ;  /* 0x00007e00060a7a11 */ /* 0x040fe200078008ff */
[----:B------:R2:W-:Y:S01]  /*1820*/  @P5 LDGSTS.E.BYPASS.LTC128B.128 [R37+0x19100], [R8.64+0x100], !P2 ;  /* 0x1910010008255fae */ /* 0x0005e2000d101d4c */
[----:B------:R-:W-:Y:S02]  /*1830*/  LOP3.LUT R3, R11, R3, RZ, 0x3c, !PT ;  /* 0x000000030b037212 */ /* 0x000fe400078e3cff */
[----:B------:R-:W-:Y:S01]  /*1840*/  LEA.HI.X R11, R6, c[0x0][0x1fc], R0, 0x1, P0 ;  /* 0x00007f00060b7a11 */ /* 0x000fe200000f0c00 */
[----:B------:R3:W-:Y:S01]  /*1850*/  @P1 LDGSTS.E.BYPASS.LTC128B.128 [R37+0x14100], [R4.64], !P4 ;  /* 0x1410000004251fae */ /* 0x0007e2000e101d4c */
[----:B------:R-:W-:Y:S01]  /*1860*/  IMAD.U32 R0, RZ, RZ, UR15 ;  /* 0x0000000fff007e24 */ /* 0x000fe2000f8e00ff */
[----:B------:R-:W-:-:S02]  /*1870*/  LOP3.LUT R2, R3, 0xfffffe00, R2, 0xf8, !PT ;  /* 0xfffffe0003027812 */ /* 0x000fc400078ef802 */
[----:B------:R3:W-:Y:S01]  /*1880*/  @P1 LDGSTS.E.BYPASS.LTC128B.128 [R37+0x17100], [R4.64+0x80], !P3 ;  /* 0x1710008004251fae */ /* 0x0007e2000d901d4c */
[----:B------:R-:W-:-:S03]  /*1890*/  ISETP.GE.AND P5, PT, R28, c[0x0][0x1d4], PT ;  /* 0x000075001c007a0c */ /* 0x000fc60003fa6270 */
[----:B------:R3:W-:Y:S01]  /*18a0*/  @P1 LDGSTS.E.BYPASS.LTC128B.128 [R37+0x1a100], [R4.64+0x100], !P2 ;  /* 0x1a10010004251fae */ /* 0x0007e2000d101d4c */
[C-C-:B------:R-:W-:Y:S01]  /*18b0*/  IADD3 R12, P1, P0, R0.reuse, 0x80, R10.reuse ;  /* 0x00000080000c7810 */ /* 0x140fe2000783e00a */
[----:B----4-:R-:W-:Y:S02]  /*18c0*/  IMAD.MOV.U32 R14, RZ, RZ, 0x20 ;  /* 0x00000020ff0e7424 */ /* 0x010fe400078e00ff */
[----:B------:R-:W0:Y:S01]  /*18d0*/  LDGDEPBAR ;  /* 0x00000000000079af */ /* 0x000e220000000000 */
[----:B------:R-:W-:Y:S02]  /*18e0*/  IADD3.X R13, RZ, UR17, R11, P1, P0 ;  /* 0x00000011ff0d7c10 */ /* 0x000fe40008fe040b */
[----:B--2---:R-:W-:Y:S01]  /*18f0*/  IADD3 R8, P1, P0, R0, 0x100, R10 ;  /* 0x0000010000087810 */ /* 0x004fe2000783e00a */
[----:B------:R-:W-:-:S03]  /*1900*/  IMAD.SHL.U32 R0, R112, 0x20, RZ ;  /* 0x0000002070007824 */ /* 0x000fc600078e00ff */
[----:B------:R-:W-:Y:S02]  /*1910*/  IADD3.X R9, RZ, UR17, R11, P1, P0 ;  /* 0x00000011ff097c10 */ /* 0x000fe40008fe040b */
[----:B------:R-:W-:Y:S02]  /*1920*/  LOP3.LUT R3, R0, 0x7ffffc00, RZ, 0xc0, !PT ;  /* 0x7ffffc0000037812 */ /* 0x000fe400078ec0ff */
[----:B------:R-:W-:Y:S02]  /*1930*/  LOP3.LUT P0, RZ, R23, 0x2, RZ, 0xc0, !PT ;  /* 0x0000000217ff7812 */ /* 0x000fe4000780c0ff */
[----:B------:R-:W-:Y:S01]  /*1940*/  IADD3 R6, P1, R10, UR15, RZ ;  /* 0x0000000f0a067c10 */ /* 0x000fe2000ff3e0ff */
[----:B------:R-:W-:Y:S01]  /*1950*/  IMAD.IADD R3, R2, 0x1, R3 ;  /* 0x0000000102037824 */ /* 0x000fe200078e0203 */
[----:B------:R-:W-:-:S04]  /*1960*/  DEPBAR.LE SB0, 0x1 ;  /* 0x000080400000791a */ /* 0x000fc80000000000 */
[----:B---3--:R-:W-:Y:S01]  /*1970*/  IMAD.MOV.U32 R4, RZ, RZ, 0x10 ;  /* 0x00000010ff047424 */ /* 0x008fe200078e00ff */
[----:B------:R-:W-:Y:S01]  /*1980*/  IADD3.X R7, R11, UR17, RZ, P1, !PT ;  /* 0x000000110b077c10 */ /* 0x000fe20008ffe4ff */
[----:B------:R-:W-:Y:S01]  /*1990*/  IMAD.SHL.U32 R220, R3, 0x2, RZ ;  /* 0x0000000203dc7824 */ /* 0x000fe200078e00ff */
[----:B------:R-:W-:Y:S01]  /*19a0*/  BAR.SYNC.DEFER_BLOCKING 0x0 ;  /* 0x0000000000007b1d */ /* 0x000fe20000010000 */
[----:B------:R-:W-:Y:S02]  /*19b0*/  LOP3.LUT P1, RZ, R23, 0x4, RZ, 0xc0, !PT ;  /* 0x0000000417ff7812 */ /* 0x000fe4000782c0ff */
[----:B------:R-:W-:Y:S02]  /*19c0*/  SEL R0, R4, 0xfffffff0, !P0 ;  /* 0xfffffff004007807 */ /* 0x000fe40004000000 */
[----:B------:R-:W-:Y:S01]  /*19d0*/  LEA R228, R3, 0x100, 0x1 ;  /* 0x0000010003e47811 */ /* 0x000fe200078e08ff */
[----:B------:R-:W-:Y:S01]  /*19e0*/  IMAD.SHL.U32 R3, R26, 0x40, RZ ;  /* 0x000000401a037824 */ /* 0x000fe200078e00ff */
[----:B------:R-:W-:Y:S01]  /*19f0*/  IADD3 R4, P0, R6, UR15, RZ ;  /* 0x0000000f06047c10 */ /* 0x000fe2000ff1e0ff */
[----:B------:R-:W-:Y:S01]  /*1a00*/  IMAD.SHL.U32 R243, R0, 0x2, RZ ;  /* 0x0000000200f37824 */ /* 0x000fe200078e00ff */
[----:B------:R-:W-:-:S02]  /*1a10*/  SEL R0, R14, 0xffffffe0, !P1 ;  /* 0xffffffe00e007807 */ /* 0x000fc40004800000 */
[----:B------:R-:W-:Y:S01]  /*1a20*/  IADD3.X R5, R7, UR17, RZ, P0, !PT ;  /* 0x0000001107057c10 */ /* 0x000fe200087fe4ff */
[----:B------:R-:W-:Y:S01]  /*1a30*/  IMAD.IADD R224, R228, 0x1, R243 ;  /* 0x00000001e4e07824 */ /* 0x000fe200078e02f3 */
[----:B------:R-:W-:Y:S01]  /*1a40*/  ISETP.LT.OR P0, PT, R22, 0x1, P6 ;  /* 0x000000011600780c */ /* 0x000fe20003701670 */
[----:B------:R-:W-:Y:S01]  /*1a50*/  IMAD R228, R0, 0x2, R228 ;  /* 0x0000000200e47824 */ /* 0x000fe200078e02e4 */
[----:B------:R-:W-:Y:S01]  /*1a60*/  ISETP.LT.OR P1, PT, R22, 0x1, P5 ;  /* 0x000000011600780c */ /* 0x000fe20002f21670 */
[----:B------:R-:W-:Y:S01]  /*1a70*/  IMAD R232, R0, 0x2, R224 ;  /* 0x0000000200e87824 */ /* 0x000fe200078e02e0 */
[----:B------:R-:W-:-:S04]  /*1a80*/  LOP3.LUT R3, R3, 0x1c0, RZ, 0xc0, !PT ;  /* 0x000001c003037812 */ /* 0x000fc800078ec0ff */
[----:B------:R-:W-:Y:S01]  /*1a90*/  SHF.R.U32.HI R240, RZ, 0x3, R3 ;  /* 0x00000003fff07819 */ /* 0x000fe20000011603 */
[----:B------:R1:W2:Y:S04]  /*1aa0*/  LDSM.16.M88.4 R152, [R220+0x100] ;  /* 0x00010000dc98783b */ /* 0x0002a80000000200 */
[----:B------:R1:W3:Y:S04]  /*1ab0*/  LDSM.16.M88.4 R200, [R220+0x4100] ;  /* 0x00410000dcc8783b */ /* 0x0002e80000000200 */
[----:B------:R1:W4:Y:S04]  /*1ac0*/  LDSM.16.M88.4 R156, [R224] ;  /* 0x00000000e09c783b */ /* 0x0003280000000200 */
[----:B------:R1:W1:Y:S04]  /*1ad0*/  LDSM.16.M88.4 R208, [R224+0x4000] ;  /* 0x00400000e0d0783b */ /* 0x0002680000000200 */
[----:B------:R1:W1:Y:S04]  /*1ae0*/  LDSM.16.M88.4 R184, [R228] ;  /* 0x00000000e4b8783b */ /* 0x0002680000000200 */
[----:B------:R1:W1:Y:S04]  /*1af0*/  LDSM.16.M88.4 R212, [R228+0x4000] ;  /* 0x00400000e4d4783b */ /* 0x0002680000000200 */
[----:B------:R1:W1:Y:S04]  /*1b00*/  LDSM.16.M88.4 R196, [R232] ;  /* 0x00000000e8c4783b */ /* 0x0002680000000200 */
[----:B------:R1:W1:Y:S04]  /*1b10*/  LDSM.16.M88.4 R216, [R232+0x4000] ;  /* 0x00400000e8d8783b */ /* 0x0002680000000200 */
[----:B------:R-:W1:Y:S04]  /*1b20*/  LDSM.16.M88.4 R220, [R220+0x8100] ;  /* 0x00810000dcdc783b */ /* 0x000e680000000200 */
[----:B------:R-:W1:Y:S04]  /*1b30*/  LDSM.16.M88.4 R224, [R224+0x8000] ;  /* 0x00800000e0e0783b */ /* 0x000e680000000200 */
[----:B------:R-:W1:Y:S04]  /*1b40*/  LDSM.16.M88.4 R228, [R228+0x8000] ;  /* 0x00800000e4e4783b */ /* 0x000e680000000200 */
[----:B------:R-:W1:Y:S04]  /*1b50*/  LDSM.16.M88.4 R232, [R232+0x8000] ;  /* 0x00800000e8e8783b */ /* 0x000e680000000200 */
[----:B------:R-:W-:Y:S06]  /*1b60*/  BAR.SYNC.DEFER_BLOCKING 0x0 ;  /* 0x0000000000007b1d */ /* 0x000fec0000010000 */
[----:B------:R-:W-:Y:S01]  /*1b70*/  @!PT LDS RZ, [RZ] ;  /* 0x00000000fffff984 */ /* 0x000fe20000000800 */
[----:B------:R-:W-:Y:S01]  /*1b80*/  @!PT LDS RZ, [RZ] ;  /* 0x00000000fffff984 */ /* 0x000fe20000000800 */
[----:B------:R-:W-:Y:S01]  /*1b90*/  @!PT LDS RZ, [RZ] ;  /* 0x00000000fffff984 */ /* 0x000fe20000000800 */
[----:B------:R1:W-:Y:S01]  /*1ba0*/  LDGSTS.E.BYPASS.LTC128B.128 [R37+0x100], [R10.64], !P0 ;  /* 0x001000000a257fae */ /* 0x0003e2000c101d4c */
[----:B------:R-:W-:-:S03]  /*1bb0*/  ISETP.GE.AND P0, PT, R29, c[0x0][0x1d4], PT ;  /* 0x000075001d007a0c */ /* 0x000fc60003f06270 */
[----:B------:R1:W-:Y:S01]  /*1bc0*/  LDGSTS.E.BYPASS.LTC128B.128 [R37+0x3100], [R10.64+0x80], !P1 ;  /* 0x031000800a257fae */ /* 0x0003e2000c901d4c */
[----:B------:R-:W-:-:S13]  /*1bd0*/  ISETP.LT.OR P1, PT, R22, 0x1, P0 ;  /* 0x000000011600780c */ /* 0x000fda0000721670 */
[----:B------:R1:W-:Y:S01]  /*1be0*/  LDGSTS.E.BYPASS.LTC128B.128 [R37+0x6100], [R10.64+0x100], !P1 ;  /* 0x061001000a257fae */ /* 0x0003e2000c901d4c */
[C---:B------:R-:W-:Y:S02]  /*1bf0*/  ISETP.LT.OR P1, PT, R22.reuse, 0x21, P6 ;  /* 0x000000211600780c */ /* 0x040fe40003721670 */
[----:B------:R-:W-:-:S11]  /*1c00*/  ISETP.LT.OR P6, PT, R22, 0x41, P6 ;  /* 0x000000411600780c */ /* 0x000fd600037c1670 */
[----:B------:R1:W-:Y:S01]  /*1c10*/  LDGSTS.E.BYPASS.LTC128B.128 [R37+0x1100], [R6.64], !P1 ;  /* 0x0110000006257fae */ /* 0x0003e2000c901d4c */
[C---:B------:R-:W-:Y:S02]  /*1c20*/  ISETP.LT.OR P1, PT, R22.reuse, 0x21, P5 ;  /* 0x000000211600780c */ /* 0x040fe40002f21670 */
[----:B------:R-:W-:-:S11]  /*1c30*/  ISETP.LT.OR P5, PT, R22, 0x41, P5 ;  /* 0x000000411600780c */ /* 0x000fd60002fa1670 */
[----:B------:R1:W-:Y:S01]  /*1c40*/  LDGSTS.E.BYPASS.LTC128B.128 [R37+0x4100], [R12.64], !P1 ;  /* 0x041000000c257fae */ /* 0x0003e2000c901d4c */
[C---:B------:R-:W-:Y:S02]  /*1c50*/  ISETP.LT.OR P1, PT, R22.reuse, 0x21, P0 ;  /* 0x000000211600780c */ /* 0x040fe40000721670 */
[----:B------:R-:W-:-:S11]  /*1c60*/  ISETP.LT.OR P0, PT, R22, 0x41, P0 ;  /* 0x000000411600780c */ /* 0x000fd60000701670 */
[----:B------:R1:W-:Y:S01]  /*1c70*/  LDGSTS.E.BYPASS.LTC128B.128 [R37+0x7100], [R8.64], !P1 ;  /* 0x0710000008257fae */ /* 0x0003e2000c901d4c */
[----:B------:R-:W-:-:S03]  /*1c80*/  LOP3.LUT P1, RZ, R26, 0x4, RZ, 0xc0, !PT ;  /* 0x000000041aff7812 */ /* 0x000fc6000782c0ff */
[----:B------:R5:W-:Y:S04]  /*1c90*/  LDGSTS.E.BYPASS.LTC128B.128 [R37+0x2100], [R4.64], !P6 ;  /* 0x0210000004257fae */ /* 0x000be8000f101d4c */
[----:B------:R5:W-:Y:S01]  /*1ca0*/  LDGSTS.E.BYPASS.LTC128B.128 [R37+0x5100], [R4.64+0x80], !P5 ;  /* 0x0510008004257fae */ /* 0x000be2000e901d4c */
[----:B------:R-:W-:-:S03]  /*1cb0*/  PLOP3.LUT P5, PT, PT, PT, UP0, 0x40, 0x0 ;  /* 0x000000000000781c */ /* 0x000fc60003fae808 */
[----:B------:R5:W-:Y:S01]  /*1cc0*/  LDGSTS.E.BYPASS.LTC128B.128 [R37+0x8100], [R4.64+0x100], !P0 ;  /* 0x0810010004257fae */ /* 0x000be2000c101d4c */
[----:B------:R-:W-:-:S03]  /*1cd0*/  LOP3.LUT P0, RZ, R26, 0x2, RZ, 0xc0, !PT ;  /* 0x000000021aff7812 */ /* 0x000fc6000780c0ff */
[----:B------:R-:W0:Y:S01]  /*1ce0*/  LDGDEPBAR ;  /* 0x00000000000079af */ /* 0x000e220000000000 */
[----:B-----5:R-:W-:-:S04]  /*1cf0*/  LOP3.LUT R4, R3, 0x8, R32, 0xf8, !PT ;  /* 0x0000000803047812 */ /* 0x020fc800078ef820 */
[----:B------:R-:W-:-:S05]  /*1d00*/  LOP3.LUT R240, R4, R240, RZ, 0x3c, !PT ;  /* 0x000000f004f07212 */ /* 0x000fca00078e3cff */
[----:B------:R-:W-:Y:S01]  /*1d10*/  IMAD R240, R30, 0x200, R240 ;  /* 0x000002001ef07824 */ /* 0x000fe200078e02f0 */
[----:B------:R-:W-:Y:S05]  /*1d20*/  @P5 BRA `(.L_x_1213) ;  /* 0x000001b000005947 */ /* 0x000fea0003800000 */
[----:B-1234-:R-:W-:Y:S01]  /*1d30*/  UIADD3 UR5, UR14, -0x2, URZ ;  /* 0xfffffffe0e057890 */ /* 0x01efe2000fffe03f */
[C---:B------:R-:W-:Y:S01]  /*1d40*/  IMAD.SHL.U32 R8, R34.reuse, 0x40, RZ ;  /* 0x0000004022087824 */ /* 0x040fe200078e00ff */
[----:B------:R-:W-:Y:S02]  /*1d50*/  SHF.L.U64.HI R9, R34, 0x6, R35 ;  /* 0x0000000622097819 */ /* 0x000fe40000010223 */
[----:B------:R-:W-:Y:S02]  /*1d60*/  USHF.R.S32.HI UR4, URZ, 0x1f, UR5 ;  /* 0x0000001f3f047899 */ /* 0x000fe40008011405 */
[----:B------:R-:W-:Y:S01]  /*1d70*/  UIMAD UR9, UR9, UR5, URZ ;  /* 0x00000005090972a4 */ /* 0x000fe2000f8e023f */
[----:B------:R-:W-:-:S03]  /*1d80*/  IMAD.WIDE.U32 R6, R31, UR5, R40 ;  /* 0x000000051f067c25 */ /* 0x000fc6000f8e0028 */
[----:B------:R-:W-:Y:S02]  /*1d90*/  UIMAD UR4, UR4, UR20, UR9 ;  /* 0x00000014040472a4 */ /* 0x000fe4000f8e0209 */
[----:B------:R-:W-:-:S04]  /*1da0*/  LEA R4, P5, R6, c[0x0][0x1c8], 0x1 ;  /* 0x0000720006047a11 */ /* 0x000fc800078a08ff */
[----:B------:R-:W-:-:S04]  /*1db0*/  IADD3 R3, R7, UR4, RZ ;  /* 0x0000000407037c10 */ /* 0x000fc8000fffe0ff */
[----:B------:R-:W-:Y:S02]  /*1dc0*/  LEA.HI.X R5, R6, c[0x0][0x1cc], R3, 0x1, P5 ;  /* 0x0000730006057a11 */ /* 0x000fe400028f0c03 */
[----:B------:R-:W-:-:S03]  /*1dd0*/  IADD3 R12, P6, P5, R8, 0x80, R4 ;  /* 0x00000080080c7810 */ /* 0x000fc60007dde004 */
[----:B------:R1:W-:Y:S01]  /*1de0*/  LDGSTS.E.BYPASS.LTC128B.128 [R37+0x1b100], [R4.64], !P4 ;  /* 0x1b10000004257fae */ /* 0x0003e2000e101d4c */
[C-C-:B------:R-:W-:Y:S02]  /*1df0*/  IADD3.X R13, R9.reuse, RZ, R5.reuse, P6, P5 ;  /* 0x000000ff090d7210 */ /* 0x140fe400037ea405 */
[C---:B------:R-:W-:Y:S01]  /*1e00*/  IADD3 R10, P6, P5, R8.reuse, 0x100, R4 ;  /* 0x00000100080a7810 */ /* 0x040fe20007dde004 */
[----:B------:R1:W-:Y:S03]  /*1e10*/  LDGSTS.E.BYPASS.LTC128B.128 [R37+0x1e100], [R4.64+0x80], !P3 ;  /* 0x1e10008004257fae */ /* 0x0003e6000d901d4c */
[----:B------:R-:W-:Y:S01]  /*1e20*/  IADD3.X R11, R9, RZ, R5, P6, P5 ;  /* 0x000000ff090b7210 */ /* 0x000fe200037ea405 */
[----:B------:R1:W-:Y:S01]  /*1e30*/  LDGSTS.E.BYPASS.LTC128B.128 [R37+0x21100], [R4.64+0x100], !P2 ;  /* 0x2110010004257fae */ /* 0x0003e2000d101d4c */
[----:B------:R-:W-:-:S04]  /*1e40*/  IADD3 R6, P6, R8, R4, RZ ;  /* 0x0000000408067210 */ /* 0x000fc80007fde0ff */
[----:B------:R-:W-:Y:S01]  /*1e50*/  IADD3 R8, P5, R6, R8, RZ ;  /* 0x0000000806087210 */ /* 0x000fe20007fbe0ff */
[----:B------:R-:W-:-:S04]  /*1e60*/  IMAD.X R7, R9, 0x1, R5, P6 ;  /* 0x0000000109077824 */ /* 0x000fc800030e0605 */
[----:B------:R-:W-:Y:S01]  /*1e70*/  IMAD.X R9, R7, 0x1, R9, P5 ;  /* 0x0000000107097824 */ /* 0x000fe200028e0609 */
[----:B------:R1:W-:Y:S04]  /*1e80*/  LDGSTS.E.BYPASS.LTC128B.128 [R37+0x1c100], [R6.64], !P4 ;  /* 0x1c10000006257fae */ /* 0x0003e8000e101d4c */
[----:B------:R1:W-:Y:S04]  /*1e90*/  LDGSTS.E.BYPASS.LTC128B.128 [R37+0x1f100], [R12.64], !P3 ;  /* 0x1f1000000c257fae */ /* 0x0003e8000d901d4c */
[----:B------:R1:W-:Y:S04]  /*1ea0*/  LDGSTS.E.BYPASS.LTC128B.128 [R37+0x22100], [R10.64], !P2 ;  /* 0x221000000a257fae */ /* 0x0003e8000d101d4c */
[----:B------:R1:W-:Y:S04]  /*1eb0*/  LDGSTS.E.BYPASS.LTC128B.128 [R37+0x1d100], [R8.64], !P4 ;  /* 0x1d10000008257fae */ /* 0x0003e8000e101d4c */
[----:B------:R1:W-:Y:S04]  /*1ec0*/  LDGSTS.E.BYPASS.LTC128B.128 [R37+0x20100], [R8.64+0x80], !P3 ;  /* 0x2010008008257fae */ /* 0x0003e8000d901d4c */
[----:B------:R1:W-:Y:S02]  /*1ed0*/  LDGSTS.E.BYPASS.LTC128B.128 [R37+0x23100], [R8.64+0x100], !P2 ;  /* 0x2310010008257fae */ /* 0x0003e4000d101d4c */
.L_x_1213:
[----:B-1234-:R-:W0:Y:S01]  /*1ee0*/  LDGDEPBAR ;  /* 0x00000000000079af */ /* 0x01ee220000000000 */
[----:B------:R-:W-:Y:S01]  /*1ef0*/  PLOP3.LUT P5, PT, PT, PT, UP0, 0x40, 0x0 ;  /* 0x000000000000781c */ /* 0x000fe20003fae808 */
[----:B------:R-:W-:Y:S01]  /*1f00*/  IMAD.SHL.U32 R240, R240, 0x2, RZ ;  /* 0x00000002f0f07824 */ /* 0x000fe200078e00ff */
[----:B------:R-:W-:-:S05]  /*1f10*/  SEL R4, R14, 0xffffffe0, !P0 ;  /* 0xffffffe00e047807 */ /* 0x000fca0004000000 */
[----:B------:R-:W-:Y:S01]  /*1f20*/  IMAD.IADD R4, R240, 0x1, R4 ;  /* 0x00000001f0047824 */ /* 0x000fe200078e0204 */
[----:B------:R-:W-:-:S04]  /*1f30*/  DEPBAR.LE SB0, 0x2 ;  /* 0x000080800000791a */ /* 0x000fc80000000000 */
[----:B------:R-:W-:Y:S06]  /*1f40*/  BAR.SYNC.DEFER_BLOCKING 0x0 ;  /* 0x0000000000007b1d */ /* 0x000fec0000010000 */
[----:B------:R1:W2:Y:S04]  /*1f50*/  LDSM.16.M88.4 R16, [R240+0x12100] ;  /* 0x01210000f010783b */ /* 0x0002a80000000200 */
[----:B------:R1:W3:Y:S04]  /*1f60*/  LDSM.16.M88.4 R20, [R240+0x12900] ;  /* 0x01290000f014783b */ /* 0x0002e80000000200 */
[----:B------:R1:W4:Y:S04]  /*1f70*/  LDSM.16.M88.4 R24, [R240+0x13100] ;  /* 0x01310000f018783b */ /* 0x0003280000000200 */
[----:B------:R1:W1:Y:S04]  /*1f80*/  LDSM.16.M88.4 R32, [R240+0x13900] ;  /* 0x01390000f020783b */ /* 0x0002680000000200 */
[----:B------:R1:W1:Y:S04]  /*1f90*/  LDSM.16.M88.4 R52, [R240+0x14100] ;  /* 0x01410000f034783b */ /* 0x0002680000000200 */
[----:B------:R1:W1:Y:S04]  /*1fa0*/  LDSM.16.M88.4 R56, [R240+0x14900] ;  /* 0x01490000f038783b */ /* 0x0002680000000200 */
[----:B------:R1:W1:Y:S04]  /*1fb0*/  LDSM.16.M88.4 R44, [R4+0x12100] ;  /* 0x01210000042c783b */ /* 0x0002680000000200 */
[----:B------:R1:W1:Y:S04]  /*1fc0*/  LDSM.16.M88.4 R60, [R4+0x12900] ;  /* 0x01290000043c783b */ /* 0x0002680000000200 */
[----:B------:R1:W1:Y:S04]  /*1fd0*/  LDSM.16.M88.4 R72, [R4+0x13100] ;  /* 0x013100000448783b */ /* 0x0002680000000200 */
[----:B------:R1:W1:Y:S04]  /*1fe0*/  LDSM.16.M88.4 R80, [R4+0x13900] ;  /* 0x013900000450783b */ /* 0x0002680000000200 */
[----:B------:R1:W1:Y:S04]  /*1ff0*/  LDSM.16.M88.4 R84, [R4+0x14100] ;  /* 0x014100000454783b */ /* 0x0002680000000200 */
[----:B------:R1:W1:Y:S01]  /*2000*/  LDSM.16.M88.4 R100, [R4+0x14900] ;  /* 0x014900000464783b */ /* 0x0002620000000200 */
[----:B------:R-:W-:Y:S05]  /*2010*/  @P5 BRA `(.L_x_1214) ;  /* 0x000001e000005947 */ /* 0x000fea0003800000 */
[----:B--23--:R-:W-:Y:S01]  /*2020*/  UIADD3 UR5, UR14, -0x2, URZ ;  /* 0xfffffffe0e057890 */ /* 0x00cfe2000fffe03f */
[----:B------:R-:W-:-:S03]  /*2030*/  IMAD.U32 R5, RZ, RZ, UR15 ;  /* 0x0000000fff057e24 */ /* 0x000fc6000f8e00ff */
[----:B------:R-:W-:Y:S02]  /*2040*/  USHF.R.S32.HI UR4, URZ, 0x1f, UR5 ;  /* 0x0000001f3f047899 */ /* 0x000fe40008011405 */
[----:B------:R-:W-:Y:S01]  /*2050*/  UIMAD UR8, UR8, UR5, URZ ;  /* 0x00000005080872a4 */ /* 0x000fe2000f8e023f */
[----:B------:R-:W-:-:S03]  /*2060*/  IMAD.WIDE.U32 R8, R36, UR5, R38 ;  /* 0x0000000524087c25 */ /* 0x000fc6000f8e0026 */
[----:B------:R-:W-:Y:S02]  /*2070*/  UIMAD UR4, UR4, UR18, UR8 ;  /* 0x00000012040472a4 */ /* 0x000fe4000f8e0208 */
[----:B------:R-:W-:-:S04]  /*2080*/  LEA R6, P5, R8, c[0x0][0x1f8], 0x1 ;  /* 0x00007e0008067a11 */ /* 0x000fc800078a08ff */
[----:B------:R-:W-:-:S04]  /*2090*/  IADD3 R3, R9, UR4, RZ ;  /* 0x0000000409037c10 */ /* 0x000fc8000fffe0ff */
[----:B------:R-:W-:Y:S01]  /*20a0*/  LEA.HI.X R7, R8, c[0x0][0x1fc], R3, 0x1, P5 ;  /* 0x00007f0008077a11 */ /* 0x000fe200028f0c03 */
[----:B------:R-:W-:Y:S01]  /*20b0*/  IMAD.U32 R3, RZ, RZ, UR15 ;  /* 0x0000000fff037e24 */ /* 0x000fe2000f8e00ff */
[----:B------:R-:W-:-:S03]  /*20c0*/  IADD3 R14, P6, P5, R5, 0x80, R6 ;  /* 0x00000080050e7810 */ /* 0x000fc60007dde006 */
[----:B------:R-:W-:Y:S01]  /*20d0*/  @!PT LDS RZ, [RZ] ;  /* 0x00000000fffff984 */ /* 0x000fe20000000800 */
[----:B------:R-:W-:Y:S01]  /*20e0*/  @!PT LDS RZ, [RZ] ;  /* 0x00000000fffff984 */ /* 0x000fe20000000800 */
[----:B------:R-:W-:Y:S01]  /*20f0*/  @!PT LDS RZ, [RZ] ;  /* 0x00000000fffff984 */ /* 0x000fe20000000800 */
[----:B------:R2:W-:Y:S01]  /*2100*/  LDGSTS.E.BYPASS.LTC128B.128 [R37+0x9100], [R6.64], !P4 ;  /* 0x0910000006257fae */ /* 0x0005e2000e101d4c */
[--C-:B------:R-:W-:Y:S02]  /*2110*/  IADD3.X R15, RZ, UR17, R7.reuse, P6, P5 ;  /* 0x00000011ff0f7c10 */ /* 0x100fe4000b7ea407 */
[----:B------:R-:W-:Y:S01]  /*2120*/  IADD3 R12, P6, P5, R3, 0x100, R6 ;  /* 0x00000100030c7810 */ /* 0x000fe20007dde006 */
[----:B------:R2:W-:Y:S03]  /*2130*/  LDGSTS.E.BYPASS.LTC128B.128 [R37+0xc100], [R6.64+0x80], !P3 ;  /* 0x0c10008006257fae */ /* 0x0005e6000d901d4c */
[----:B------:R-:W-:Y:S01]  /*2140*/  IADD3.X R13, RZ, UR17, R7, P6, P5 ;  /* 0x00000011ff0d7c10 */ /* 0x000fe2000b7ea407 */
[----:B------:R2:W-:Y:S01]  /*2150*/  LDGSTS.E.BYPASS.LTC128B.128 [R37+0xf100], [R6.64+0x100], !P2 ;  /* 0x0f10010006257fae */ /* 0x0005e2000d101d4c */
[----:B------:R-:W-:-:S04]  /*2160*/  IADD3 R8, P6, R6, UR15, RZ ;  /* 0x0000000f06087c10 */ /* 0x000fc8000ffde0ff */
[----:B------:R-:W-:Y:S02]  /*2170*/  IADD3 R10, P5, R8, UR15, RZ ;  /* 0x0000000f080a7c10 */ /* 0x000fe4000ffbe0ff */
[----:B------:R-:W-:-:S04]  /*2180*/  IADD3.X R9, R7, UR17, RZ, P6, !PT ;  /* 0x0000001107097c10 */ /* 0x000fc8000b7fe4ff */
[----:B------:R-:W-:Y:S01]  /*2190*/  IADD3.X R11, R9, UR17, RZ, P5, !PT ;  /* 0x00000011090b7c10 */ /* 0x000fe2000affe4ff */
[----:B------:R2:W-:Y:S04]  /*21a0*/  LDGSTS.E.BYPASS.LTC128B.128 [R37+0xa100], [R8.64], !P4 ;  /* 0x0a10000008257fae */ /* 0x0005e8000e101d4c */
[----:B------:R2:W-:Y:S04]  /*21b0*/  LDGSTS.E.BYPASS.LTC128B.128 [R37+0xd100], [R14.64], !P3 ;  /* 0x0d1000000e257fae */ /* 0x0005e8000d901d4c */
[----:B------:R2:W-:Y:S04]  /*21c0*/  LDGSTS.E.BYPASS.LTC128B.128 [R37+0x10100], [R12.64], !P2 ;  /* 0x101000000c257fae */ /* 0x0005e8000d101d4c */
[----:B------:R2:W-:Y:S04]  /*21d0*/  LDGSTS.E.BYPASS.LTC128B.128 [R37+0xb100], [R10.64], !P4 ;  /* 0x0b1000000a257fae */ /* 0x0005e8000e101d4c */
[----:B------:R2:W-:Y:S04]  /*21e0*/  LDGSTS.E.BYPASS.LTC128B.128 [R37+0xe100], [R10.64+0x80], !P3 ;  /* 0x0e1000800a257fae */ /* 0x0005e8000d901d4c */
[----:B------:R2:W-:Y:S02]  /*21f0*/  LDGSTS.E.BYPASS.LTC128B.128 [R37+0x11100], [R10.64+0x100], !P2 ;  /* 0x111001000a257fae */ /* 0x0005e4000d101d4c */
.L_x_1214:
[----:B--23--:R-:W-:Y:S01]  /*2200*/  IMAD.MOV.U32 R3, RZ, RZ, 0x40 ;  /* 0x00000040ff037424 */ /* 0x00cfe200078e00ff */
[----:B------:R-:W-:Y:S01]  /*2210*/  HMMA.16816.F32.BF16 R8, R152, R16, RZ ;  /* 0x000000109808723c */ /* 0x000fe200000418ff */
[----:B------:R-:W-:Y:S01]  /*2220*/  ULDC UR4, c[0x0][0x1d0] ;  /* 0x0000740000047ab9 */ /* 0x000fe20000000800 */
[----:B------:R-:W0:Y:S01]  /*2230*/  LDGDEPBAR ;  /* 0x00000000000079af */ /* 0x000e220000000000 */
[----:B------:R-:W-:Y:S01]  /*2240*/  UIADD3 UR4, UR16, UR4, URZ ;  /* 0x0000000410047290 */ /* 0x000fe2000fffe03f */
[----:B------:R-:W-:-:S04]  /*2250*/  SEL R242, R3, 0xffffffc0, !P1 ;  /* 0xffffffc003f27807 */ /* 0x000fc80004800000 */
[----:B----4-:R-:W-:Y:S01]  /*2260*/  HMMA.16816.F32.BF16 R28, R152, R24, RZ ;  /* 0x00000018981c723c */ /* 0x010fe200000418ff */
[----:B------:R-:W-:Y:S01]  /*2270*/  IMAD.IADD R5, R240, 0x1, R242 ;  /* 0x00000001f0057824 */ /* 0x000fe200078e02f2 */
[----:B------:R-:W-:-:S04]  /*2280*/  IADD3 R3, R242, R4, RZ ;  /* 0x00000004f2037210 */ /* 0x000fc80007ffe0ff */
[----:B------:R-:W2:Y:S02]  /*2290*/  LDSM.16.M88.4 R88, [R5+0x12100] ;  /* 0x012100000558783b */ /* 0x000ea40000000200 */
[C---:B------:R-:W-:Y:S02]  /*22a0*/  HMMA.16816.F32.BF16 R48, R152.reuse, R18, RZ ;  /* 0x000000129830723c */ /* 0x040fe400000418ff */
[----:B------:R-:W3:Y:S04]  /*22b0*/  LDSM.16.M88.4 R92, [R5+0x12900] ;  /* 0x01290000055c783b */ /* 0x000ee80000000200 */
[----:B------:R-:W-:Y:S02]  /*22c0*/  LDSM.16.M88.4 R104, [R3+0x14900] ;  /* 0x014900000368783b */ /* 0x000fe40000000200 */
[C---:B------:R-:W-:Y:S02]  /*22d0*/  HMMA.16816.F32.BF16 R40, R152.reuse, R20, RZ ;  /* 0x000000149828723c */ /* 0x040fe400000418ff */
[----:B------:R-:W-:Y:S06]  /*22e0*/  LDSM.16.M88.4 R108, [R5+0x17900] ;  /* 0x01790000056c783b */ /* 0x000fec0000000200 */
[C---:B------:R-:W-:Y:S08]  /*22f0*/  HMMA.16816.F32.BF16 R36, R152.reuse, R22, RZ ;  /* 0x000000169824723c */ /* 0x040ff000000418ff */
[C---:B------:R-:W-:Y:S08]  /*2300*/  HMMA.16816.F32.BF16 R24, R152.reuse, R26, RZ ;  /* 0x0000001a9818723c */ /* 0x040ff000000418ff */
[C---:B-1----:R-:W-:Y:S08]  /*2310*/  HMMA.16816.F32.BF16 R20, R152.reuse, R32, RZ ;  /* 0x000000209814723c */ /* 0x042ff000000418ff */
[----:B------:R-:W-:Y:S08]  /*2320*/  HMMA.16816.F32.BF16 R16, R152, R34, RZ ;  /* 0x000000229810723c */ /* 0x000ff000000418ff */
[----:B------:R-:W-:Y:S08]  /*2330*/  HMMA.16816.F32.BF16 R96, R156, R44, R8 ;  /* 0x0000002c9c60723c */ /* 0x000ff00000041808 */
[C---:B------:R-:W-:Y:S08]  /*2340*/  HMMA.16816.F32.BF16 R12, R152.reuse, R52, RZ ;  /* 0x00000034980c723c */ /* 0x040ff000000418ff */
[C---:B------:R-:W-:Y:S08]  /*2350*/  HMMA.16816.F32.BF16 R8, R152.reuse, R54, RZ ;  /* 0x000000369808723c */ /* 0x040ff000000418ff */
[----:B------:R-:W-:Y:S08]  /*2360*/  HMMA.16816.F32.BF16 R68, R152, R58, RZ ;  /* 0x0000003a9844723c */ /* 0x000ff000000418ff */
[C---:B------:R-:W-:Y:S08]  /*2370*/  HMMA.16816.F32.BF16 R76, R156.reuse, R46, R48 ;  /* 0x0000002e9c4c723c */ /* 0x040ff00000041830 */
[----:B------:R-:W-:Y:S01]  /*2380*/  HMMA.16816.F32.BF16 R52, R156, R74, R24 ;  /* 0x0000004a9c34723c */ /* 0x000fe20000041818 */
[----:B------:R-:W1:Y:S07]  /*2390*/  LDSM.16.M88.4 R24, [R5+0x13100] ;  /* 0x013100000518783b */ /* 0x000e6e0000000200 */
[----:B------:R-:W-:Y:S08]  /*23a0*/  HMMA.16816.F32.BF16 R32, R152, R56, RZ ;  /* 0x000000389820723c */ /* 0x000ff000000418ff */
[C---:B------:R-:W-:Y:S01]  /*23b0*/  HMMA.16816.F32.BF16 R48, R156.reuse, R80, R20 ;  /* 0x000000509c30723c */ /* 0x040fe20000041814 */
[----:B------:R-:W4:Y:S07]  /*23c0*/  LDSM.16.M88.4 R20, [R5+0x13900] ;  /* 0x013900000514783b */ /* 0x000f2e0000000200 */
[C---:B------:R-:W-:Y:S01]  /*23d0*/  HMMA.16816.F32.BF16 R44, R156.reuse, R82, R16 ;  /* 0x000000529c2c723c */ /* 0x040fe20000041810 */
[----:B------:R-:W5:Y:S04]  /*23e0*/  LDSM.16.M88.4 R16, [R5+0x14100] ;  /* 0x014100000510783b */ /* 0x000f680000000200 */
[----:B------:R-:W-:Y:S03]  /*23f0*/  LDSM.16.M88.4 R80, [R3+0x12900] ;  /* 0x012900000350783b */ /* 0x000fe60000000200 */
[C---:B------:R-:W-:Y:S01]  /*2400*/  HMMA.16816.F32.BF16 R56, R156.reuse, R72, R28 ;  /* 0x000000489c38723c */ /* 0x040fe2000004181c */
[----:B------:R-:W1:Y:S07]  /*2410*/  LDSM.16.M88.4 R28, [R5+0x14900] ;  /* 0x01490000051c783b */ /* 0x000e6e0000000200 */
[C---:B------:R-:W-:Y:S08]  /*2420*/  HMMA.16816.F32.BF16 R64, R156.reuse, R60, R40 ;  /* 0x0000003c9c40723c */ /* 0x040ff00000041828 */
[C---:B------:R-:W-:Y:S08]  /*2430*/  HMMA.16816.F32.BF16 R60, R156.reuse, R62, R36 ;  /* 0x0000003e9c3c723c */ /* 0x040ff00000041824 */
[C---:B------:R-:W-:Y:S08]  /*2440*/  HMMA.16816.F32.BF16 R40, R156.reuse, R84, R12 ;  /* 0x000000549c28723c */ /* 0x040ff0000004180c */
[C---:B------:R-:W-:Y:S01]  /*2450*/  HMMA.16816.F32.BF16 R12, R156.reuse, R86, R8 ;  /* 0x000000569c0c723c */ /* 0x040fe20000041808 */
[----:B------:R-:W1:Y:S07]  /*2460*/  LDSM.16.M88.4 R84, [R3+0x12100] ;  /* 0x012100000354783b */ /* 0x000e6e0000000200 */
[----:B------:R-:W-:Y:S08]  /*2470*/  HMMA.16816.F32.BF16 R36, R156, R102, R68 ;  /* 0x000000669c24723c */ /* 0x000ff00000041844 */
[C---:B--2---:R-:W-:Y:S01]  /*2480*/  HMMA.16816.F32.BF16 R68, R184.reuse, R88, R96 ;  /* 0x00000058b844723c */ /* 0x044fe20000041860 */
[----:B------:R-:W-:Y:S07]  /*2490*/  LDSM.16.M88.4 R96, [R3+0x13900] ;  /* 0x013900000360783b */ /* 0x000fee0000000200 */
[----:B------:R-:W-:Y:S01]  /*24a0*/  HMMA.16816.F32.BF16 R72, R184, R90, R76 ;  /* 0x0000005ab848723c */ /* 0x000fe2000004184c */
[----:B------:R-:W2:Y:S07]  /*24b0*/  LDSM.16.M88.4 R88, [R3+0x13100] ;  /* 0x013100000358783b */ /* 0x000eae0000000200 */
[----:B------:R-:W-:Y:S01]  /*24c0*/  HMMA.16816.F32.BF16 R8, R156, R100, R32 ;  /* 0x000000649c08723c */ /* 0x000fe20000041820 */
[----:B------:R-:W2:Y:S07]  /*24d0*/  LDSM.16.M88.4 R100, [R3+0x14100] ;  /* 0x014100000364783b */ /* 0x000eae0000000200 */
[C---:B---3--:R-:W-:Y:S08]  /*24e0*/  HMMA.16816.F32.BF16 R64, R184.reuse, R92, R64 ;  /* 0x0000005cb840723c */ /* 0x048ff00000041840 */
[C---:B-1----:R-:W-:Y:S08]  /*24f0*/  HMMA.16816.F32.BF16 R52, R184.reuse, R26, R52 ;  /* 0x0000001ab834723c */ /* 0x042ff00000041834 */
[C---:B----4-:R-:W-:Y:S08]  /*2500*/  HMMA.16816.F32.BF16 R44, R184.reuse, R22, R44 ;  /* 0x00000016b82c723c */ /* 0x050ff0000004182c */
[C---:B------:R-:W-:Y:S01]  /*2510*/  HMMA.16816.F32.BF16 R60, R184.reuse, R94, R60 ;  /* 0x0000005eb83c723c */ /* 0x040fe2000004183c */
[----:B------:R-:W-:Y:S07]  /*2520*/  LDSM.16.M88.4 R92, [R240+0x15900] ;  /* 0x01590000f05c783b */ /* 0x000fee0000000200 */
[C---:B------:R-:W-:Y:S08]  /*2530*/  HMMA.16816.F32.BF16 R56, R184.reuse, R24, R56 ;  /* 0x00000018b838723c */ /* 0x040ff00000041838 */
[C---:B------:R-:W-:Y:S08]  /*2540*/  HMMA.16816.F32.BF16 R48, R184.reuse, R20, R48 ;  /* 0x00000014b830723c */ /* 0x040ff00000041830 */
[C---:B-----5:R-:W-:Y:S08]  /*2550*/  HMMA.16816.F32.BF16 R40, R184.reuse, R16, R40 ;  /* 0x00000010b828723c */ /* 0x060ff00000041828 */
[C---:B------:R-:W-:Y:S01]  /*2560*/  HMMA.16816.F32.BF16 R32, R184.reuse, R18, R12 ;  /* 0x00000012b820723c */ /* 0x040fe2000004180c */
[----:B------:R-:W1:Y:S07]  /*2570*/  LDSM.16.M88.4 R16, [R240+0x15100] ;  /* 0x01510000f010783b */ /* 0x000e6e0000000200 */
[C---:B------:R-:W-:Y:S08]  /*2580*/  HMMA.16816.F32.BF16 R24, R184.reuse, R28, R8 ;  /* 0x0000001cb818723c */ /* 0x040ff00000041808 */
[----:B------:R-:W-:Y:S01]  /*2590*/  HMMA.16816.F32.BF16 R20, R184, R30, R36 ;  /* 0x0000001eb814723c */ /* 0x000fe20000041824 */
[----:B------:R-:W-:Y:S07]  /*25a0*/  LDSM.16.M88.4 R28, [R240+0x17900] ;  /* 0x01790000f01c783b */ /* 0x000fee0000000200 */
[C---:B------:R-:W-:Y:S08]  /*25b0*/  HMMA.16816.F32.BF16 R8, R196.reuse, R86, R72 ;  /* 0x00000056c408723c */ /* 0x040ff00000041848 */
[C---:B------:R-:W-:Y:S08]  /*25c0*/  HMMA.16816.F32.BF16 R12, R196.reuse, R84, R68 ;  /* 0x00000054c40c723c */ /* 0x040ff00000041844 */
[C---:B------:R-:W-:Y:S08]  /*25d0*/  HMMA.16816.F32.BF16 R76, R196.reuse, R80, R64 ;  /* 0x00000050c44c723c */ /* 0x040ff00000041840 */
[C---:B--2---:R-:W-:Y:S01]  /*25e0*/  HMMA.16816.F32.BF16 R72, R196.reuse, R90, R52 ;  /* 0x0000005ac448723c */ /* 0x044fe20000041834 */
[----:B------:R-:W2:Y:S07]  /*25f0*/  LDSM.16.M88.4 R52, [R240+0x16100] ;  /* 0x01610000f034783b */ /* 0x000eae0000000200 */
[C---:B------:R-:W-:Y:S01]  /*2600*/  HMMA.16816.F32.BF16 R64, R196.reuse, R98, R44 ;  /* 0x00000062c440723c */ /* 0x040fe2000004182c */
[----:B------:R-:W3:Y:S07]  /*2610*/  LDSM.16.M88.4 R44, [R240+0x16900] ;  /* 0x01690000f02c783b */ /* 0x000eee0000000200 */
[C---:B------:R-:W-:Y:S08]  /*2620*/  HMMA.16816.F32.BF16 R84, R196.reuse, R82, R60 ;  /* 0x00000052c454723c */ /* 0x040ff0000004183c */
[C---:B------:R-:W-:Y:S01]  /*2630*/  HMMA.16816.F32.BF16 R80, R196.reuse, R88, R56 ;  /* 0x00000058c450723c */ /* 0x040fe20000041838 */
[----:B------:R-:W-:Y:S07]  /*2640*/  LDSM.16.M88.4 R88, [R4+0x16100] ;  /* 0x016100000458783b */ /* 0x000fee0000000200 */
[C---:B------:R-:W-:Y:S01]  /*2650*/  HMMA.16816.F32.BF16 R68, R196.reuse, R96, R48 ;  /* 0x00000060c444723c */ /* 0x040fe20000041830 */
[----:B------:R-:W-:Y:S07]  /*2660*/  LDSM.16.M88.4 R96, [R4+0x17900] ;  /* 0x017900000460783b */ /* 0x000fee0000000200 */
[C---:B------:R-:W-:Y:S01]  /*2670*/  HMMA.16816.F32.BF16 R56, R196.reuse, R102, R32 ;  /* 0x00000066c438723c */ /* 0x040fe20000041820 */
[----:B------:R-:W4:Y:S07]  /*2680*/  LDSM.16.M88.4 R32, [R240+0x17100] ;  /* 0x01710000f020783b */ /* 0x000f2e0000000200 */
[C---:B------:R-:W-:Y:S01]  /*2690*/  HMMA.16816.F32.BF16 R60, R196.reuse, R100, R40 ;  /* 0x00000064c43c723c */ /* 0x040fe20000041828 */
[----:B------:R-:W-:Y:S07]  /*26a0*/  LDSM.16.M88.4 R100, [R5+0x17100] ;  /* 0x017100000564783b */ /* 0x000fee0000000200 */
[C---:B------:R-:W-:Y:S01]  /*26b0*/  HMMA.16816.F32.BF16 R48, R196.reuse, R104, R24 ;  /* 0x00000068c430723c */ /* 0x040fe20000041818 */
[----:B------:R-:W5:Y:S07]  /*26c0*/  LDSM.16.M88.4 R24, [R4+0x15100] ;  /* 0x015100000418783b */ /* 0x000f6e0000000200 */
[----:B------:R-:W-:Y:S01]  /*26d0*/  HMMA.16816.F32.BF16 R40, R196, R106, R20 ;  /* 0x0000006ac428723c */ /* 0x000fe20000041814 */
[----:B------:R-:W3:Y:S04]  /*26e0*/  LDSM.16.M88.4 R20, [R4+0x15900] ;  /* 0x015900000414783b */ /* 0x000ee80000000200 */
[----:B------:R-:W-:Y:S03]  /*26f0*/  LDSM.16.M88.4 R104, [R5+0x15100] ;  /* 0x015100000568783b */ /* 0x000fe60000000200 */
[C---:B-1----:R-:W-:Y:S08]  /*2700*/  HMMA.16816.F32.BF16 R36, R200.reuse, R16, R12 ;  /* 0x00000010c824723c */ /* 0x042ff0000004180c */
[C---:B------:R-:W-:Y:S08]  /*2710*/  HMMA.16816.F32.BF16 R16, R200.reuse, R18, R8 ;  /* 0x00000012c810723c */ /* 0x040ff00000041808 */
[C---:B------:R-:W-:Y:S08]  /*2720*/  HMMA.16816.F32.BF16 R12, R200.reuse, R92, R76 ;  /* 0x0000005cc80c723c */ /* 0x040ff0000004184c */
[C---:B------:R-:W-:Y:S01]  /*2730*/  HMMA.16816.F32.BF16 R8, R200.reuse, R94, R84 ;  /* 0x0000005ec808723c */ /* 0x040fe20000041854 */
[----:B------:R-:W1:Y:S04]  /*2740*/  LDSM.16.M88.4 R84, [R4+0x16900] ;  /* 0x016900000454783b */ /* 0x000e680000000200 */
[----:B------:R-:W1:Y:S03]  /*2750*/  LDSM.16.M88.4 R92, [R4+0x17100] ;  /* 0x01710000045c783b */ /* 0x000e660000000200 */
[C---:B--2---:R-:W-:Y:S08]  /*2760*/  HMMA.16816.F32.BF16 R76, R200.reuse, R54, R72 ;  /* 0x00000036c84c723c */ /* 0x044ff00000041848 */
[C---:B---3--:R-:W-:Y:S08]  /*2770*/  HMMA.16816.F32.BF16 R72, R200.reuse, R44, R68 ;  /* 0x0000002cc848723c */ /* 0x048ff00000041844 */
[C---:B------:R-:W-:Y:S08]  /*2780*/  HMMA.16816.F32.BF16 R68, R200.reuse, R46, R64 ;  /* 0x0000002ec844723c */ /* 0x040ff00000041840 */
[C---:B------:R-:W-:Y:S08]  /*2790*/  HMMA.16816.F32.BF16 R80, R200.reuse, R52, R80 ;  /* 0x00000034c850723c */ /* 0x040ff00000041850 */
[C---:B----4-:R-:W-:Y:S08]  /*27a0*/  HMMA.16816.F32.BF16 R52, R200.reuse, R34, R56 ;  /* 0x00000022c834723c */ /* 0x050ff00000041838 */
[C---:B------:R-:W-:Y:S08]  /*27b0*/  HMMA.16816.F32.BF16 R64, R200.reuse, R28, R48 ;  /* 0x0000001cc840723c */ /* 0x040ff00000041830 */
[----:B------:R-:W-:Y:S08]  /*27c0*/  HMMA.16816.F32.BF16 R44, R200, R32, R60 ;  /* 0x00000020c82c723c */ /* 0x000ff0000004183c */
[C---:B-----5:R-:W-:Y:S01]  /*27d0*/  HMMA.16816.F32.BF16 R56, R208.reuse, R24, R36 ;  /* 0x00000018d038723c */ /* 0x060fe20000041824 */
[----:B------:R-:W-:Y:S07]  /*27e0*/  LDSM.16.M88.4 R36, [R5+0x16900] ;  /* 0x016900000524783b */ /* 0x000fee0000000200 */
[C---:B------:R-:W-:Y:S01]  /*27f0*/  HMMA.16816.F32.BF16 R48, R208.reuse, R26, R16 ;  /* 0x0000001ad030723c */ /* 0x040fe20000041810 */
[----:B------:R-:W2:Y:S07]  /*2800*/  LDSM.16.M88.4 R24, [R5+0x15900] ;  /* 0x015900000518783b */ /* 0x000eae0000000200 */
[C---:B------:R-:W-:Y:S08]  /*2810*/  HMMA.16816.F32.BF16 R32, R208.reuse, R20, R12 ;  /* 0x00000014d020723c */ /* 0x040ff0000004180c */
[----:B------:R-:W-:Y:S01]  /*2820*/  HMMA.16816.F32.BF16 R16, R208, R22, R8 ;  /* 0x00000016d010723c */ /* 0x000fe20000041808 */
[----:B------:R-:W3:Y:S07]  /*2830*/  LDSM.16.M88.4 R20, [R5+0x16100] ;  /* 0x016100000514783b */ /* 0x000eee0000000200 */
[----:B------:R-:W-:Y:S08]  /*2840*/  HMMA.16816.F32.BF16 R60, R200, R30, R40 ;  /* 0x0000001ec83c723c */ /* 0x000ff00000041828 */
[C---:B------:R-:W-:Y:S08]  /*2850*/  HMMA.16816.F32.BF16 R8, R208.reuse, R90, R76 ;  /* 0x0000005ad008723c */ /* 0x040ff0000004184c */
[C---:B-1----:R-:W-:Y:S08]  /*2860*/  HMMA.16816.F32.BF16 R28, R208.reuse, R84, R72 ;  /* 0x00000054d01c723c */ /* 0x042ff00000041848 */
[C---:B------:R-:W-:Y:S01]  /*2870*/  HMMA.16816.F32.BF16 R40, R208.reuse, R86, R68 ;  /* 0x00000056d028723c */ /* 0x040fe20000041844 */
[----:B------:R-:W1:Y:S07]  /*2880*/  LDSM.16.M88.4 R84, [R3+0x15100] ;  /* 0x015100000354783b */ /* 0x000e6e0000000200 */
[C---:B------:R-:W-:Y:S01]  /*2890*/  HMMA.16816.F32.BF16 R12, R208.reuse, R88, R80 ;  /* 0x00000058d00c723c */ /* 0x040fe20000041850 */
[----:B------:R-:W-:Y:S07]  /*28a0*/  LDSM.16.M88.4 R88, [R3+0x15900] ;  /* 0x015900000358783b */ /* 0x000fee0000000200 */
[C---:B------:R-:W-:Y:S08]  /*28b0*/  HMMA.16816.F32.BF16 R44, R208.reuse, R92, R44 ;  /* 0x0000005cd02c723c */ /* 0x040ff0000004182c */
[C---:B------:R-:W-:Y:S01]  /*28c0*/  HMMA.16816.F32.BF16 R52, R208.reuse, R94, R52 ;  /* 0x0000005ed034723c */ /* 0x040fe20000041834 */
[----:B------:R-:W4:Y:S07]  /*28d0*/  LDSM.16.M88.4 R92, [R3+0x16100] ;  /* 0x01610000035c783b */ /* 0x000f2e0000000200 */
[C---:B------:R-:W-:Y:S08]  /*28e0*/  HMMA.16816.F32.BF16 R64, R208.reuse, R96, R64 ;  /* 0x00000060d040723c */ /* 0x040ff00000041840 */
[----:B------:R-:W-:Y:S01]  /*28f0*/  HMMA.16816.F32.BF16 R68, R208, R98, R60 ;  /* 0x00000062d044723c */ /* 0x000fe2000004183c */
[----:B------:R-:W5:Y:S07]  /*2900*/  LDSM.16.M88.4 R96, [R3+0x16900] ;  /* 0x016900000360783b */ /* 0x000f6e0000000200 */
[C---:B------:R-:W-:Y:S08]  /*2910*/  HMMA.16816.F32.BF16 R80, R212.reuse, R104, R56 ;  /* 0x00000068d450723c */ /* 0x040ff00000041838 */
[C---:B------:R-:W-:Y:S01]  /*2920*/  HMMA.16816.F32.BF16 R76, R212.reuse, R106, R48 ;  /* 0x0000006ad44c723c */ /* 0x040fe20000041830 */
[----:B------:R-:W1:Y:S07]  /*2930*/  LDSM.16.M88.4 R104, [R3+0x17100] ;  /* 0x017100000368783b */ /* 0x000e6e0000000200 */
[C---:B--2---:R-:W-:Y:S01]  /*2940*/  HMMA.16816.F32.BF16 R72, R212.reuse, R24, R32 ;  /* 0x00000018d448723c */ /* 0x044fe20000041820 */
[----:B------:R-:W2:Y:S07]  /*2950*/  LDSM.16.M88.4 R32, [R240+0x18100] ;  /* 0x01810000f020783b */ /* 0x000eae0000000200 */
[C---:B------:R-:W-:Y:S08]  /*2960*/  HMMA.16816.F32.BF16 R60, R212.reuse, R26, R16 ;  /* 0x0000001ad43c723c */ /* 0x040ff00000041810 */
[C---:B---3--:R-:W-:Y:S08]  /*2970*/  HMMA.16816.F32.BF16 R24, R212.reuse, R22, R8 ;  /* 0x00000016d418723c */ /* 0x048ff00000041808 */
[C---:B------:R-:W-:Y:S08]  /*2980*/  HMMA.16816.F32.BF16 R56, R212.reuse, R20, R12 ;  /* 0x00000014d438723c */ /* 0x040ff0000004180c */
[C---:B------:R-:W-:Y:S08]  /*2990*/  HMMA.16816.F32.BF16 R20, R212.reuse, R36, R28 ;  /* 0x00000024d414723c */ /* 0x040ff0000004181c */
[C---:B------:R-:W-:Y:S01]  /*29a0*/  HMMA.16816.F32.BF16 R16, R212.reuse, R38, R40 ;  /* 0x00000026d410723c */ /* 0x040fe20000041828 */
[----:B------:R-:W3:Y:S07]  /*29b0*/  LDSM.16.M88.4 R40, [R3+0x17900] ;  /* 0x017900000328783b */ /* 0x000eee0000000200 */
[----:B------:R-:W-:Y:S08]  /*29c0*/  HMMA.16816.F32.BF16 R8, R212, R102, R52 ;  /* 0x00000066d408723c */ /* 0x000ff00000041834 */
[----:B-1----:R-:W-:Y:S08]  /*29d0*/  HMMA.16816.F32.BF16 R28, R216, R84, R80 ;  /* 0x00000054d81c723c */ /* 0x002ff00000041850 */
[C---:B------:R-:W-:Y:S08]  /*29e0*/  HMMA.16816.F32.BF16 R36, R212.reuse, R108, R64 ;  /* 0x0000006cd424723c */ /* 0x040ff00000041840 */
[----:B------:R-:W-:Y:S08]  /*29f0*/  HMMA.16816.F32.BF16 R12, R212, R100, R44 ;  /* 0x00000064d40c723c */ /* 0x000ff0000004182c */
[C---:B----4-:R-:W-:Y:S01]  /*2a00*/  HMMA.16816.F32.BF16 R64, R216.reuse, R94, R24 ;  /* 0x0000005ed840723c */ /* 0x050fe20000041818 */
[----:B------:R-:W1:Y:S07]  /*2a10*/  LDSM.16.M88.4 R24, [R4+0x18100] ;  /* 0x018100000418783b */ /* 0x000e6e0000000200 */
[C---:B------:R-:W-:Y:S08]  /*2a20*/  HMMA.16816.F32.BF16 R44, R216.reuse, R86, R76 ;  /* 0x00000056d82c723c */ /* 0x040ff0000004184c */
[C---:B------:R-:W-:Y:S08]  /*2a30*/  HMMA.16816.F32.BF16 R52, R216.reuse, R88, R72 ;  /* 0x00000058d834723c */ /* 0x040ff00000041848 */
[C---:B-----5:R-:W-:Y:S01]  /*2a40*/  HMMA.16816.F32.BF16 R72, R216.reuse, R96, R20 ;  /* 0x00000060d848723c */ /* 0x060fe20000041814 */
[----:B------:R-:W4:Y:S07]  /*2a50*/  LDSM.16.M88.4 R20, [R240+0x18900] ;  /* 0x01890000f014783b */ /* 0x000f2e0000000200 */
[C---:B------:R-:W-:Y:S01]  /*2a60*/  HMMA.16816.F32.BF16 R84, R216.reuse, R98, R16 ;  /* 0x00000062d854723c */ /* 0x040fe20000041810 */
[----:B------:R-:W5:Y:S07]  /*2a70*/  LDSM.16.M88.4 R16, [R240+0x19100] ;  /* 0x01910000f010783b */ /* 0x000f6e0000000200 */
[----:B------:R-:W-:Y:S08]  /*2a80*/  HMMA.16816.F32.BF16 R80, R216, R106, R8 ;  /* 0x0000006ad850723c */ /* 0x000ff00000041808 */
[----:B--2---:R-:W-:Y:S08]  /*2a90*/  HMMA.16816.F32.BF16 R8, R220, R32, R28 ;  /* 0x00000020dc08723c */ /* 0x004ff0000004181c */
[----:B------:R-:W-:Y:S08]  /*2aa0*/  HMMA.16816.F32.BF16 R48, R212, R110, R68 ;  /* 0x0000006ed430723c */ /* 0x000ff00000041844 */
[C---:B------:R-:W-:Y:S08]  /*2ab0*/  HMMA.16816.F32.BF16 R60, R216.reuse, R90, R60 ;  /* 0x0000005ad83c723c */ /* 0x040ff0000004183c */
[C---:B------:R-:W-:Y:S01]  /*2ac0*/  HMMA.16816.F32.BF16 R68, R216.reuse, R92, R56 ;  /* 0x0000005cd844723c */ /* 0x040fe20000041838 */
[----:B------:R-:W-:Y:S07]  /*2ad0*/  LDSM.16.M88.4 R56, [R240+0x19900] ;  /* 0x01990000f038783b */ /* 0x000fee0000000200 */
[C---:B------:R-:W-:Y:S08]  /*2ae0*/  HMMA.16816.F32.BF16 R88, R216.reuse, R104, R12 ;  /* 0x00000068d858723c */ /* 0x040ff0000004180c */
[----:B---3--:R-:W-:Y:S01]  /*2af0*/  HMMA.16816.F32.BF16 R96, R216, R40, R36 ;  /* 0x00000028d860723c */ /* 0x008fe20000041824 */
[----:B------:R-:W2:Y:S07]  /*2b00*/  LDSM.16.M88.4 R36, [R5+0x18100] ;  /* 0x018100000524783b */ /* 0x000eae0000000200 */
[----:B------:R-:W-:Y:S01]  /*2b10*/  HMMA.16816.F32.BF16 R12, R220, R34, R44 ;  /* 0x00000022dc0c723c */ /* 0x000fe2000004182c */
[----:B------:R-:W3:Y:S04]  /*2b20*/  LDSM.16.M88.4 R44, [R4+0x18900] ;  /* 0x01890000042c783b */ /* 0x000ee80000000200 */
[----:B------:R-:W-:Y:S03]  /*2b30*/  LDSM.16.M88.4 R32, [R5+0x18900] ;  /* 0x018900000520783b */ /* 0x000fe60000000200 */
[----:B-1----:R-:W-:Y:S08]  /*2b40*/  HMMA.16816.F32.BF16 R8, R224, R24, R8 ;  /* 0x00000018e008723c */ /* 0x002ff00000041808 */
[----:B------:R-:W-:Y:S01]  /*2b50*/  HMMA.16816.F32.BF16 R100, R216, R42, R48 ;  /* 0x0000002ad864723c */ /* 0x000fe20000041830 */
[----:B------:R-:W-:Y:S07]  /*2b60*/  LDSM.16.M88.4 R48, [R240+0x1a900] ;  /* 0x01a90000f030783b */ /* 0x000fee0000000200 */
[C---:B----4-:R-:W-:Y:S08]  /*2b70*/  HMMA.16816.F32.BF16 R40, R220.reuse, R22, R60 ;  /* 0x00000016dc28723c */ /* 0x050ff0000004183c */
[C---:B------:R-:W-:Y:S01]  /*2b80*/  HMMA.16816.F32.BF16 R28, R220.reuse, R20, R52 ;  /* 0x00000014dc1c723c */ /* 0x040fe20000041834 */
[----:B------:R-:W1:Y:S07]  /*2b90*/  LDSM.16.M88.4 R52, [R3+0x18100] ;  /* 0x018100000334783b */ /* 0x000e6e0000000200 */
[C---:B-----5:R-:W-:Y:S08]  /*2ba0*/  HMMA.16816.F32.BF16 R60, R220.reuse, R16, R68 ;  /* 0x00000010dc3c723c */ /* 0x060ff00000041844 */
[----:B------:R-:W-:Y:S08]  /*2bb0*/  HMMA.16816.F32.BF16 R76, R220, R18, R64 ;  /* 0x00000012dc4c723c */ /* 0x000ff00000041840 */
[----:B------:R-:W-:Y:S01]  /*2bc0*/  HMMA.16816.F32.BF16 R16, R224, R26, R12 ;  /* 0x0000001ae010723c */ /* 0x000fe2000004180c */
[----:B------:R-:W4:Y:S07]  /*2bd0*/  LDSM.16.M88.4 R12, [R240+0x1a100] ;  /* 0x01a10000f00c783b */ /* 0x000f2e0000000200 */
[----:B--2---:R-:W-:Y:S08]  /*2be0*/  HMMA.16816.F32.BF16 R8, R228, R36, R8 ;  /* 0x00000024e408723c */ /* 0x004ff00000041808 */
[----:B---3--:R-:W-:Y:S08]  /*2bf0*/  HMMA.16816.F32.BF16 R24, R224, R44, R28 ;  /* 0x0000002ce018723c */ /* 0x008ff0000004181c */
[----:B------:R-:W-:Y:S01]  /*2c00*/  HMMA.16816.F32.BF16 R20, R228, R38, R16 ;  /* 0x00000026e414723c */ /* 0x000fe20000041810 */
[----:B------:R-:W2:Y:S07]  /*2c10*/  LDSM.16.M88.4 R36, [R4+0x19100] ;  /* 0x019100000424783b */ /* 0x000eae0000000200 */
[C---:B------:R-:W-:Y:S08]  /*2c20*/  HMMA.16816.F32.BF16 R92, R220.reuse, R56, R72 ;  /* 0x00000038dc5c723c */ /* 0x040ff00000041848 */
[----:B------:R-:W-:Y:S01]  /*2c30*/  HMMA.16816.F32.BF16 R64, R220, R58, R84 ;  /* 0x0000003adc40723c */ /* 0x000fe20000041854 */
[----:B------:R-:W3:Y:S07]  /*2c40*/  LDSM.16.M88.4 R56, [R3+0x18900] ;  /* 0x018900000338783b */ /* 0x000eee0000000200 */
[----:B-1----:R-:W-:Y:S08]  /*2c50*/  HMMA.16816.F32.BF16 R16, R232, R52, R8 ;  /* 0x00000034e810723c */ /* 0x002ff00000041808 */
[----:B------:R-:W-:Y:S01]  /*2c60*/  HMMA.16816.F32.BF16 R8, R224, R46, R40 ;  /* 0x0000002ee008723c */ /* 0x000fe20000041828 */
[----:B------:R-:W-:Y:S04]  /*2c70*/  LDSM.16.M88.4 R44, [R4+0x19900] ;  /* 0x01990000042c783b */ /* 0x000fe80000000200 */
[----:B------:R-:W-:Y:S03]  /*2c80*/  LDSM.16.M88.4 R40, [R4+0x1a100] ;  /* 0x01a100000428783b */ /* 0x000fe60000000200 */
[----:B------:R-:W-:Y:S01]  /*2c90*/  HMMA.16816.F32.BF16 R28, R232, R54, R20 ;  /* 0x00000036e81c723c */ /* 0x000fe20000041814 */
[----:B------:R-:W1:Y:S07]  /*2ca0*/  LDSM.16.M88.4 R52, [R5+0x19100] ;  /* 0x019100000534783b */ /* 0x000e6e0000000200 */
[----:B----4-:R-:W-:Y:S01]  /*2cb0*/  HMMA.16816.F32.BF16 R72, R220, R12, R88 ;  /* 0x0000000cdc48723c */ /* 0x010fe20000041858 */
[----:B------:R-:W-:-:S04]  /*2cc0*/  FMUL.FTZ R6, R16, c[0x0][0x320] ;  /* 0x0000c80010067a20 */ /* 0x000fc80000410000 */
[----:B------:R4:W5:Y:S03]  /*2cd0*/  MUFU.TANH R104, R6 ;  /* 0x0000000600687308 */ /* 0x0009660000002400 */
[----:B------:R-:W-:Y:S08]  /*2ce0*/  HMMA.16816.F32.BF16 R80, R220, R14, R80 ;  /* 0x0000000edc50723c */ /* 0x000ff00000041850 */
[----:B------:R-:W-:Y:S01]  /*2cf0*/  HMMA.16816.F32.BF16 R12, R228, R32, R24 ;  /* 0x00000020e40c723c */ /* 0x000fe20000041818 */
[----:B----4-:R-:W-:-:S07]  /*2d00*/  FMUL.FTZ R6, R17, c[0x0][0x320] ;  /* 0x0000c80011067a20 */ /* 0x010fce0000410000 */
[----:B--2---:R-:W-:Y:S08]  /*2d10*/  HMMA.16816.F32.BF16 R24, R224, R36, R60 ;  /* 0x00000024e018723c */ /* 0x004ff0000004183c */
[----:B------:R-:W-:Y:S08]  /*2d20*/  HMMA.16816.F32.BF16 R20, R228, R34, R8 ;  /* 0x00000022e414723c */ /* 0x000ff00000041808 */
[C---:B------:R-:W-:Y:S01]  /*2d30*/  HMMA.16816.F32.BF16 R68, R220.reuse, R48, R96 ;  /* 0x00000030dc44723c */ /* 0x040fe20000041860 */
[----:B------:R2:W4:Y:S07]  /*2d40*/  MUFU.TANH R96, R6 ;  /* 0x0000000600607308 */ /* 0x00052e0000002400 */
[----:B------:R-:W-:Y:S01]  /*2d50*/  HMMA.16816.F32.BF16 R60, R220, R50, R100 ;  /* 0x00000032dc3c723c */ /* 0x000fe20000041864 */
[----:B------:R-:W-:Y:S06]  /*2d60*/  LDSM.16.M88.4 R48, [R3+0x19100] ;  /* 0x019100000330783b */ /* 0x000fec0000000200 */
[----:B------:R-:W-:Y:S01]  /*2d70*/  IMAD.SHL.U32 R103, R2, 0x2, RZ ;  /* 0x0000000202677824 */ /* 0x000fe200078e00ff */
[----:B---3--:R-:W-:Y:S01]  /*2d80*/  HMMA.16816.F32.BF16 R12, R232, R56, R12 ;  /* 0x00000038e80c723c */ /* 0x008fe2000004180c */
[----:B--2---:R-:W-:-:S02]  /*2d90*/  FMUL.FTZ R6, R18, c[0x0][0x320] ;  /* 0x0000c80012067a20 */ /* 0x004fc40000410000 */
[C---:B------:R-:W-:Y:S01]  /*2da0*/  IMAD.IADD R2, R243.reuse, 0x1, R103 ;  /* 0x00000001f3027824 */ /* 0x040fe200078e0267 */
[----:B------:R-:W-:Y:S01]  /*2db0*/  LEA R241, R0, R103, 0x1 ;  /* 0x0000006700f17211 */ /* 0x000fe200078e08ff */
[----:B------:R2:W3:Y:S03]  /*2dc0*/  MUFU.TANH R91, R6 ;  /* 0x00000006005b7308 */ /* 0x0004e60000002400 */
[----:B------:R-:W-:Y:S01]  /*2dd0*/  HMMA.16816.F32.BF16 R8, R224, R38, R76 ;  /* 0x00000026e008723c */ /* 0x000fe2000004184c */
[----:B------:R-:W-:Y:S01]  /*2de0*/  LDSM.16.M88.4 R36, [R5+0x19900] ;  /* 0x019900000524783b */ /* 0x000fe20000000200 */
[----:B------:R-:W-:-:S06]  /*2df0*/  IMAD.IADD R0, R243, 0x1, R241 ;  /* 0x00000001f3007824 */ /* 0x000fcc00078e02f1 */
[----:B------:R-:W-:Y:S01]  /*2e00*/  HMMA.16816.F32.BF16 R20, R232, R58, R20 ;  /* 0x0000003ae814723c */ /* 0x000fe20000041814 */
[----:B--2---:R-:W-:-:S07]  /*2e10*/  FMUL.FTZ R6, R19, c[0x0][0x320] ;  /* 0x0000c80013067a20 */ /* 0x004fce0000410000 */
[C---:B-1----:R-:W-:Y:S01]  /*2e20*/  HMMA.16816.F32.BF16 R16, R228.reuse, R52, R24 ;  /* 0x00000034e410723c */ /* 0x042fe20000041818 */
[----:B------:R1:W-:Y:S01]  /*2e30*/  MUFU.TANH R90, R6 ;  /* 0x00000006005a7308 */ /* 0x0003e20000002400 */
[----:B------:R-:W-:Y:S06]  /*2e40*/  LDSM.16.M88.4 R24, [R5+0x1a100] ;  /* 0x01a100000518783b */ /* 0x000fec0000000200 */
[----:B------:R-:W-:Y:S08]  /*2e50*/  HMMA.16816.F32.BF16 R8, R228, R54, R8 ;  /* 0x00000036e408723c */ /* 0x000ff00000041808 */
[----:B------:R-:W-:Y:S01]  /*2e60*/  HMMA.16816.F32.BF16 R32, R224, R44, R92 ;  /* 0x0000002ce020723c */ /* 0x000fe2000004185c */
[----:B-1----:R-:W-:-:S04]  /*2e70*/  FMUL.FTZ R6, R28, c[0x0][0x320] ;  /* 0x0000c8001c067a20 */ /* 0x002fc80000410000 */
[----:B------:R1:W2:Y:S03]  /*2e80*/  MUFU.TANH R89, R6 ;  /* 0x0000000600597308 */ /* 0x0002a60000002400 */
[----:B------:R-:W-:Y:S01]  /*2e90*/  HMMA.16816.F32.BF16 R56, R224, R46, R64 ;  /* 0x0000002ee038723c */ /* 0x000fe20000041840 */
[----:B------:R-:W-:Y:S01]  /*2ea0*/  LDSM.16.M88.4 R44, [R3+0x19900] ;  /* 0x01990000032c783b */ /* 0x000fe20000000200 */
[----:B-1----:R-:W-:-:S04]  /*2eb0*/  FMUL.FTZ R6, R29, c[0x0][0x320] ;  /* 0x0000c8001d067a20 */ /* 0x002fc80000410000 */
[----:B------:R1:W1:Y:S02]  /*2ec0*/  MUFU.TANH R88, R6 ;  /* 0x0000000600587308 */ /* 0x0002640000002400 */
[----:B-1----:R-:W-:-:S06]  /*2ed0*/  FMUL.FTZ R6, R30, c[0x0][0x320] ;  /* 0x0000c8001e067a20 */ /* 0x002fcc0000410000 */
[----:B------:R1:W1:Y:S02]  /*2ee0*/  MUFU.TANH R79, R6 ;  /* 0x00000006004f7308 */ /* 0x0002640000002400 */
[----:B-1----:R-:W-:Y:S02]  /*2ef0*/  FMUL.FTZ R6, R31, c[0x0][0x320] ;  /* 0x0000c8001f067a20 */ /* 0x002fe40000410000 */
[----:B------:R1:W2:Y:S04]  /*2f00*/  LDSM.16.M88.4 R28, [R4+0x1a900] ;  /* 0x01a90000041c783b */ /* 0x0002a80000000200 */
[----:B------:R3:W-:Y:S02]  /*2f10*/  MUFU.TANH R78, R6 ;  /* 0x00000006004e7308 */ /* 0x0007e40000002400 */
[----:B---3--:R-:W-:-:S06]  /*2f20*/  FMUL.FTZ R6, R12, c[0x0][0x320] ;  /* 0x0000c8000c067a20 */ /* 0x008fcc0000410000 */
[----:B------:R-:W3:Y:S01]  /*2f30*/  MUFU.TANH R77, R6 ;  /* 0x00000006004d7308 */ /* 0x000ee20000002400 */
[----:B-1----:R-:W-:-:S07]  /*2f40*/  FMUL.FTZ R4, R13, c[0x0][0x320] ;  /* 0x0000c8000d047a20 */ /* 0x002fce0000410000 */
[----:B------:R1:W1:Y:S01]  /*2f50*/  MUFU.TANH R76, R4 ;  /* 0x00000004004c7308 */ /* 0x0002620000002400 */
[----:B--2---:R-:W-:Y:S01]  /*2f60*/  HMMA.16816.F32.BF16 R52, R224, R28, R68 ;  /* 0x0000001ce034723c */ /* 0x004fe20000041844 */
[----:B-1----:R-:W-:-:S06]  /*2f70*/  FMUL.FTZ R4, R14, c[0x0][0x320] ;  /* 0x0000c8000e047a20 */ /* 0x002fcc0000410000 */
[----:B------:R1:W2:Y:S02]  /*2f80*/  MUFU.TANH R84, R4 ;  /* 0x0000000400547308 */ /* 0x0002a40000002400 */
[----:B-1----:R-:W-:Y:S02]  /*2f90*/  FMUL.FTZ R4, R15, c[0x0][0x320] ;  /* 0x0000c8000f047a20 */ /* 0x002fe40000410000 */
[----:B------:R-:W-:Y:S04]  /*2fa0*/  HMMA.16816.F32.BF16 R12, R232, R48, R16 ;  /* 0x00000030e80c723c */ /* 0x000fe80000041810 */
[----:B------:R1:W-:Y:S04]  /*2fb0*/  MUFU.TANH R86, R4 ;  /* 0x0000000400567308 */ /* 0x0003e80000002400 */
[C---:B------:R-:W-:Y:S08]  /*2fc0*/  HMMA.16816.F32.BF16 R16, R224.reuse, R40, R72 ;  /* 0x00000028e010723c */ /* 0x040ff00000041848 */
        /* <DEDUP_REMOVED lines=9> */
[----:B------:R-:W-:Y:S04]  /*3060*/  HMMA.16816.F32.BF16 R20, R232, R50, R8 ;  /* 0x00000032e814723c */ /* 0x000fe80000041808 */
[----:B------:R1:W-:Y:S04]  /*3070*/  MUFU.TANH R87, R4 ;  /* 0x0000000400577308 */ /* 0x0003e80000002400 */
[----:B------:R-:W-:Y:S01]  /*3080*/  HMMA.16816.F32.BF16 R8, R228, R36, R32 ;  /* 0x00000024e408723c */ /* 0x000fe20000041820 */
[----:B------:R-:W2:Y:S07]  /*3090*/  LDSM.16.M88.4 R32, [R5+0x1a900] ;  /* 0x01a900000520783b */ /* 0x000eae0000000200 */
[----:B------:R-:W-:Y:S01]  /*30a0*/  HMMA.16816.F32.BF16 R48, R224, R30, R60 ;  /* 0x0000001ee030723c */ /* 0x000fe2000004183c */
[----:B-1----:R-:W-:-:S04]  /*30b0*/  FMUL.FTZ R4, R12, c[0x0][0x320] ;  /* 0x0000c8000c047a20 */ /* 0x002fc80000410000 */
[----:B------:R1:W1:Y:S03]  /*30c0*/  MUFU.TANH R69, R4 ;  /* 0x0000000400457308 */ /* 0x0002660000002400 */
[----:B------:R-:W-:Y:S01]  /*30d0*/  HMMA.16816.F32.BF16 R28, R228, R38, R56 ;  /* 0x00000026e41c723c */ /* 0x000fe20000041838 */
[----:B------:R-:W2:Y:S01]  /*30e0*/  LDSM.16.M88.4 R36, [R3+0x1a100] ;  /* 0x01a100000324783b */ /* 0x000ea20000000200 */
[----:B-1----:R-:W-:-:S04]  /*30f0*/  FMUL.FTZ R4, R13, c[0x0][0x320] ;  /* 0x0000c8000d047a20 */ /* 0x002fc80000410000 */
[----:B------:R1:W1:Y:S11]  /*3100*/  MUFU.TANH R68, R4 ;  /* 0x0000000400447308 */ /* 0x0002760000002400 */
[----:B------:R-:W-:Y:S07]  /*3110*/  @!UPT UIADD3 URZ, URZ, URZ, URZ ;  /* 0x0000003f3f3ff290 */ /* 0x000fee000fffe03f */
[----:B------:R-:W-:Y:S01]  /*3120*/  HMMA.16816.F32.BF16 R28, R232, R46, R28 ;  /* 0x0000002ee81c723c */ /* 0x000fe2000004181c */
[----:B-1----:R-:W-:-:S04]  /*3130*/  FMUL.FTZ R4, R14, c[0x0][0x320] ;  /* 0x0000c8000e047a20 */ /* 0x002fc80000410000 */
[----:B------:R1:W1:Y:S02]  /*3140*/  MUFU.TANH R61, R4 ;  /* 0x00000004003d7308 */ /* 0x0002640000002400 */
[----:B-1----:R-:W-:Y:S02]  /*3150*/  FMUL.FTZ R4, R15, c[0x0][0x320] ;  /* 0x0000c8000f047a20 */ /* 0x002fe40000410000 */
[----:B------:R-:W-:Y:S04]  /*3160*/  HMMA.16816.F32.BF16 R12, R232, R44, R8 ;  /* 0x0000002ce80c723c */ /* 0x000fe80000041808 */
[----:B------:R1:W-:Y:S04]  /*3170*/  MUFU.TANH R60, R4 ;  /* 0x00000004003c7308 */ /* 0x0003e80000002400 */
[----:B--2---:R-:W-:Y:S01]  /*3180*/  HMMA.16816.F32.BF16 R8, R228, R32, R52 ;  /* 0x00000020e408723c */ /* 0x004fe20000041834 */
[----:B-1----:R-:W-:-:S04]  /*3190*/  FMUL.FTZ R4, R20, c[0x0][0x320] ;  /* 0x0000c80014047a20 */ /* 0x002fc80000410000 */
[----:B------:R1:W2:Y:S02]  /*31a0*/  MUFU.TANH R58, R4 ;  /* 0x00000004003a7308 */ /* 0x0002a40000002400 */
[----:B-1----:R-:W-:-:S06]  /*31b0*/  FMUL.FTZ R4, R21, c[0x0][0x320] ;  /* 0x0000c80015047a20 */ /* 0x002fcc0000410000 */
[----:B------:R1:W1:Y:S02]  /*31c0*/  MUFU.TANH R59, R4 ;  /* 0x00000004003b7308 */ /* 0x0002640000002400 */
[----:B-1----:R-:W-:-:S06]  /*31d0*/  FMUL.FTZ R4, R22, c[0x0][0x320] ;  /* 0x0000c80016047a20 */ /* 0x002fcc0000410000 */
[----:B------:R1:W1:Y:S02]  /*31e0*/  MUFU.TANH R57, R4 ;  /* 0x0000000400397308 */ /* 0x0002640000002400 */
[----:B-1----:R-:W-:Y:S01]  /*31f0*/  HMMA.16816.F32.BF16 R4, R228, R26, R40 ;  /* 0x0000001ae404723c */ /* 0x002fe20000041828 */
[----:B------:R1:W2:Y:S01]  /*3200*/  LDSM.16.M88.4 R40, [R3+0x1a900] ;  /* 0x01a900000328783b */ /* 0x0002a20000000200 */
[----:B------:R-:W-:-:S06]  /*3210*/  DEPBAR.LE SB0, 0x2 ;  /* 0x000080800000791a */ /* 0x000fcc0000000000 */
[----:B------:R-:W-:Y:S01]  /*3220*/  HMMA.16816.F32.BF16 R24, R228, R34, R48 ;  /* 0x00000022e418723c */ /* 0x000fe20000041830 */
[----:B-1----:R-:W-:-:S07]  /*3230*/  FMUL.FTZ R3, R23, c[0x0][0x320] ;  /* 0x0000c80017037a20 */ /* 0x002fce0000410000 */
[C---:B------:R-:W-:Y:S01]  /*3240*/  HMMA.16816.F32.BF16 R20, R232.reuse, R36, R16 ;  /* 0x00000024e814723c */ /* 0x040fe20000041810 */
[----:B------:R1:W-:Y:S07]  /*3250*/  MUFU.TANH R56, R3 ;  /* 0x0000000300387308 */ /* 0x0003ee0000002400 */
[----:B------:R-:W-:Y:S07]  /*3260*/  HMMA.16816.F32.BF16 R16, R232, R38, R4 ;  /* 0x00000026e810723c */ /* 0x000fee0000041804 */
[----:B------:R-:W-:-:S02]  /*3270*/  FMUL.FTZ R4, R28, c[0x0][0x320] ;  /* 0x0000c8001c047a20 */ /* 0x000fc40000410000 */
[----:B-1----:R-:W-:Y:S01]  /*3280*/  FMUL.FTZ R3, R12, c[0x0][0x320] ;  /* 0x0000c8000c037a20 */ /* 0x002fe20000410000 */
[----:B------:R-:W-:Y:S01]  /*3290*/  LOP3.LUT R12, R112, 0xffffffe0, RZ, 0xc0, !PT ;  /* 0xffffffe0700c7812 */ /* 0x000fe200078ec0ff */
[----:B------:R-:W-:Y:S05]  /*32a0*/  MUFU.TANH R32, R4 ;  /* 0x0000000400207308 */ /* 0x000fea0000002400 */
[----:B------:R-:W-:Y:S02]  /*32b0*/  FMUL.FTZ R6, R22, c[0x0][0x320] ;  /* 0x0000c80016067a20 */ /* 0x000fe40000410000 */
[----:B------:R-:W-:Y:S01]  /*32c0*/  FMUL.FTZ R7, R21, c[0x0][0x320] ;  /* 0x0000c80015077a20 */ /* 0x000fe20000410000 */
[----:B------:R1:W1:Y:S08]  /*32d0*/  MUFU.TANH R45, R3 ;  /* 0x00000003002d7308 */ /* 0x0002700000002400 */
[----:B------:R-:W-:Y:S01]  /*32e0*/  MUFU.TANH R6, R6 ;  /* 0x0000000600067308 */ /* 0x000fe20000002400 */
[----:B-1----:R-:W-:-:S07]  /*32f0*/  FMUL.FTZ R3, R13, c[0x0][0x320] ;  /* 0x0000c8000d037a20 */ /* 0x002fce0000410000 */
[----:B------:R1:W1:Y:S02]  /*3300*/  MUFU.TANH R44, R3 ;  /* 0x00000003002c7308 */ /* 0x0002640000002400 */
[----:B-1----:R-:W-:-:S06]  /*3310*/  FMUL.FTZ R3, R14, c[0x0][0x320] ;  /* 0x0000c8000e037a20 */ /* 0x002fcc0000410000 */
[----:B------:R1:W1:Y:S02]  /*3320*/  MUFU.TANH R34, R3 ;  /* 0x0000000300227308 */ /* 0x0002640000002400 */
[----:B-1----:R-:W-:-:S06]  /*3330*/  FMUL.FTZ R3, R15, c[0x0][0x320] ;  /* 0x0000c8000f037a20 */ /* 0x002fcc0000410000 */
[----:B------:R1:W1:Y:S02]  /*3340*/  MUFU.TANH R33, R3 ;  /* 0x0000000300217308 */ /* 0x0002640000002400 */
[----:B-1----:R-:W-:Y:S02]  /*3350*/  IMAD.IADD R3, R160, 0x1, -R12 ;  /* 0x00000001a0037824 */ /* 0x002fe400078e0a0c */
[----:B--2---:R-:W-:Y:S03]  /*3360*/  HMMA.16816.F32.BF16 R12, R232, R40, R8 ;  /* 0x00000028e80c723c */ /* 0x004fe60000041808 */
[----:B------:R-:W-:-:S04]  /*3370*/  SHF.R.S32.HI R5, RZ, 0x1f, R3 ;  /* 0x0000001fff057819 */ /* 0x000fc80000011403 */
[----:B------:R-:W-:Y:S01]  /*3380*/  LEA.HI R4, R5, R3, RZ, 0x2 ;  /* 0x0000000305047211 */ /* 0x000fe200078f10ff */
[----:B------:R-:W-:Y:S01]  /*3390*/  FMUL.FTZ R5, R29, c[0x0][0x320] ;  /* 0x0000c8001d057a20 */ /* 0x000fe20000410000 */
[----:B------:R-:W-:Y:S01]  /*33a0*/  HMMA.16816.F32.BF16 R40, R232, R42, R24 ;  /* 0x0000002ae828723c */ /* 0x000fe20000041818 */
[----:B------:R-:W-:Y:S01]  /*33b0*/  FMUL.FTZ R9, R20, c[0x0][0x320] ;  /* 0x0000c80014097a20 */ /* 0x000fe20000410000 */
[----:B------:R-:W-:Y:S01]  /*33c0*/  LOP3.LUT R4, R4, 0x7ffffffc, RZ, 0xc0, !PT ;  /* 0x7ffffffc04047812 */ /* 0x000fe200078ec0ff */
[----:B------:R1:W2:Y:S01]  /*33d0*/  MUFU.TANH R29, R5 ;  /* 0x00000005001d7308 */ /* 0x0002a20000002400 */
[----:B------:R-:W-:Y:S02]  /*33e0*/  FMUL.FTZ R10, R18, c[0x0][0x320] ;  /* 0x0000c800120a7a20 */ /* 0x000fe40000410000 */
[----:B------:R-:W-:Y:S02]  /*33f0*/  FMUL.FTZ R11, R19, c[0x0][0x320] ;  /* 0x0000c800130b7a20 */ /* 0x000fe40000410000 */
[----:B------:R-:W-:-:S02]  /*3400*/  IMAD.IADD R3, R3, 0x1, -R4 ;  /* 0x0000000103037824 */ /* 0x000fc400078e0a04 */
[----:B------:R-:W-:Y:S02]  /*3410*/  FMUL.FTZ R4, R30, c[0x0][0x320] ;  /* 0x0000c8001e047a20 */ /* 0x000fe40000410000 */
[----:B------:R-:W-:Y:S01]  /*3420*/  FMUL.FTZ R8, R17, c[0x0][0x320] ;  /* 0x0000c80011087a20 */ /* 0x000fe20000410000 */
[----:B------:R-:W-:Y:S02]  /*3430*/  MUFU.TANH R11, R11 ;  /* 0x0000000b000b7308 */ /* 0x000fe40000002400 */
[----:B------:R-:W-:Y:S02]  /*3440*/  FMUL.FTZ R27, R15, c[0x0][0x320] ;  /* 0x0000c8000f1b7a20 */ /* 0x000fe40000410000 */
[----:B------:R-:W-:Y:S01]  /*3450*/  FMUL.FTZ R22, R14, c[0x0][0x320] ;  /* 0x0000c8000e167a20 */ /* 0x000fe20000410000 */
[----:B-1----:R-:W-:Y:S01]  /*3460*/  MOV R5, UR4 ;  /* 0x0000000400057c02 */ /* 0x002fe20008000f00 */
[----:B------:R-:W-:Y:S02]  /*3470*/  FMUL.FTZ R12, R12, c[0x0][0x320] ;  /* 0x0000c8000c0c7a20 */ /* 0x000fe40000410000 */
[----:B------:R1:W1:Y:S01]  /*3480*/  MUFU.TANH R28, R4 ;  /* 0x00000004001c7308 */ /* 0x0002620000002400 */
[----:B------:R-:W-:Y:S01]  /*3490*/  UIADD3 UR4, UR14, -0x3, URZ ;  /* 0xfffffffd0e047890 */ /* 0x000fe2000fffe03f */
[----:B------:R-:W-:-:S02]  /*34a0*/  IMAD R3, R3, -0x2, R5 ;  /* 0xfffffffe03037824 */ /* 0x000fc400078e0205 */
[----:B------:R-:W-:Y:S01]  /*34b0*/  FMUL.FTZ R5, R23, c[0x0][0x320] ;  /* 0x0000c80017057a20 */ /* 0x000fe20000410000 */
[----:B------:R-:W-:Y:S01]  /*34c0*/  UISETP.GE.AND UP0, UPT, UR4, UR10, UPT ;  /* 0x0000000a0400728c */ /* 0x000fe2000bf06270 */
[----:B------:R-:W-:Y:S01]  /*34d0*/  BAR.SYNC.DEFER_BLOCKING 0x0 ;  /* 0x0000000000007b1d */ /* 0x000fe20000010000 */
[C---:B------:R-:W-:Y:S02]  /*34e0*/  ISETP.GT.AND P6, PT, R3.reuse, RZ, PT ;  /* 0x000000ff0300720c */ /* 0x040fe40003fc4270 */
[C---:B------:R-:W-:Y:S02]  /*34f0*/  ISETP.GT.AND P5, PT, R3.reuse, 0x1, PT ;  /* 0x000000010300780c */ /* 0x040fe40003fa4270 */
[----:B------:R-:W-:Y:S01]  /*3500*/  ISETP.GT.AND P1, PT, R3, 0x8, PT ;  /* 0x000000080300780c */ /* 0x000fe20003f24270 */
[----:B------:R-:W-:Y:S01]  /*3510*/  MUFU.TANH R17, R9 ;  /* 0x0000000900117308 */ /* 0x000fe20000002400 */
[----:B-----5:R-:W-:Y:S01]  /*3520*/  FSEL R15, R104, -INF , P6 ;  /* 0xff800000680f7808 */ /* 0x020fe20003000000 */
[----:B-1----:R-:W-:Y:S01]  /*3530*/  FMUL.FTZ R4, R31, c[0x0][0x320] ;  /* 0x0000c8001f047a20 */ /* 0x002fe20000410000 */
[----:B----4-:R-:W-:-:S02]  /*3540*/  FSEL R18, R96, -INF , P5 ;  /* 0xff80000060127808 */ /* 0x010fc40002800000 */
[----:B------:R-:W-:-:S03]  /*3550*/  FSEL R23, R91, -INF , P6 ;  /* 0xff8000005b177808 */ /* 0x000fc60003000000 */
[----:B------:R1:W4:Y:S01]  /*3560*/  MUFU.TANH R20, R4 ;  /* 0x0000000400147308 */ /* 0x0003220000002400 */
[----:B------:R-:W-:Y:S02]  /*3570*/  ISETP.GT.AND P6, PT, R3, 0x9, PT ;  /* 0x000000090300780c */ /* 0x000fe40003fc4270 */
[----:B------:R-:W-:Y:S02]  /*3580*/  FSEL R19, R89, -INF , P1 ;  /* 0xff80000059137808 */ /* 0x000fe40000800000 */
[----:B------:R-:W-:Y:S02]  /*3590*/  FSEL R24, R90, -INF , P5 ;  /* 0xff8000005a187808 */ /* 0x000fe40002800000 */
[----:B------:R-:W-:Y:S01]  /*35a0*/  ISETP.GT.AND P5, PT, R3, 0x10, PT ;  /* 0x000000100300780c */ /* 0x000fe20003fa4270 */
[----:B------:R-:W-:Y:S01]  /*35b0*/  MUFU.TANH R9, R5 ;  /* 0x0000000500097308 */ /* 0x000fe20000002400 */
[----:B------:R-:W-:Y:S02]  /*35c0*/  FSEL R21, R88, -INF , P6 ;  /* 0xff80000058157808 */ /* 0x000fe40003000000 */
[----:B------:R-:W-:-:S02]  /*35d0*/  FSEL R26, R79, -INF , P1 ;  /* 0xff8000004f1a7808 */ /* 0x000fc40000800000 */
[----:B------:R-:W-:Y:S02]  /*35e0*/  ISETP.GT.AND P1, PT, R3, 0x11, PT ;  /* 0x000000110300780c */ /* 0x000fe40003f24270 */
[----:B---3--:R-:W-:Y:S01]  /*35f0*/  FSEL R64, R77, -INF , P5 ;  /* 0xff8000004d407808 */ /* 0x008fe20002800000 */
[----:B-1----:R-:W-:Y:S01]  /*3600*/  FMUL.FTZ R4, R16, c[0x0][0x320] ;  /* 0x0000c80010047a20 */ /* 0x002fe20000410000 */
[----:B------:R-:W-:Y:S01]  /*3610*/  FSEL R36, R78, -INF , P6 ;  /* 0xff8000004e247808 */ /* 0x000fe20003000000 */
[----:B------:R-:W-:Y:S01]  /*3620*/  FMUL.FTZ R16, R13, c[0x0][0x320] ;  /* 0x0000c8000d107a20 */ /* 0x000fe20000410000 */
[----:B------:R-:W-:Y:S01]  /*3630*/  ISETP.GT.AND P6, PT, R3, 0x18, PT ;  /* 0x000000180300780c */ /* 0x000fe20003fc4270 */
[----:B------:R1:W-:Y:S01]  /*3640*/  MUFU.TANH R14, R4 ;  /* 0x00000004000e7308 */ /* 0x0003e20000002400 */
[----:B------:R-:W-:Y:S02]  /*3650*/  FSEL R65, R76, -INF , P1 ;  /* 0xff8000004c417808 */ /* 0x000fe40000800000 */
[----:B------:R-:W-:-:S02]  /*3660*/  FSEL R84, R84, -INF , P5 ;  /* 0xff80000054547808 */ /* 0x000fc40002800000 */
[C---:B------:R-:W-:Y:S02]  /*3670*/  ISETP.GT.AND P5, PT, R3.reuse, 0x19, PT ;  /* 0x000000190300780c */ /* 0x040fe40003fa4270 */
[----:B------:R-:W-:Y:S01]  /*3680*/  FSEL R66, R66, -INF , P6 ;  /* 0xff80000042427808 */ /* 0x000fe20003000000 */
[----:B------:R-:W3:Y:S01]  /*3690*/  MUFU.TANH R13, R7 ;  /* 0x00000007000d7308 */ /* 0x000ee20000002400 */
[----:B------:R-:W-:Y:S02]  /*36a0*/  FSEL R86, R86, -INF , P1 ;  /* 0xff80000056567808 */ /* 0x000fe40000800000 */
[----:B------:R-:W-:Y:S02]  /*36b0*/  ISETP.GT.AND P1, PT, R3, 0x20, PT ;  /* 0x000000200300780c */ /* 0x000fe40003f24270 */
[----:B------:R-:W-:Y:S02]  /*36c0*/  FSEL R67, R67, -INF , P5 ;  /* 0xff80000043437808 */ /* 0x000fe40002800000 */
[----:B------:R-:W-:Y:S01]  /*36d0*/  FSEL R85, R85, -INF , P6 ;  /* 0xff80000055557808 */ /* 0x000fe20003000000 */
[----:B------:R-:W5:Y:S01]  /*36e0*/  MUFU.TANH R7, R10 ;  /* 0x0000000a00077308 */ /* 0x000f620000002400 */
[----:B-1----:R-:W-:-:S02]  /*36f0*/  FMNMX.FTZ R4, R15, R18, !PT ;  /* 0x000000120f047209 */ /* 0x002fc40007810000 */
[----:B------:R-:W-:Y:S02]  /*3700*/  ISETP.GT.AND P6, PT, R3, 0x21, PT ;  /* 0x000000210300780c */ /* 0x000fe40003fc4270 */
[----:B------:R-:W-:Y:S02]  /*3710*/  FMNMX.FTZ R4, R19, R4, !PT ;  /* 0x0000000413047209 */ /* 0x000fe40007810000 */
[----:B------:R-:W-:Y:S01]  /*3720*/  FSEL R101, R69, -INF , P1 ;  /* 0xff80000045657808 */ /* 0x000fe20000800000 */
[----:B------:R-:W1:Y:S01]  /*3730*/  MUFU.TANH R25, R8 ;  /* 0x0000000800197308 */ /* 0x000e620000002400 */
[----:B------:R-:W-:Y:S02]  /*3740*/  FMNMX.FTZ R4, R21, R4, !PT ;  /* 0x0000000415047209 */ /* 0x000fe40007810000 */
[----:B------:R-:W-:Y:S02]  /*3750*/  FMNMX.FTZ R5, R23, R24, !PT ;  /* 0x0000001817057209 */ /* 0x000fe40007810000 */
[----:B------:R-:W-:-:S02]  /*3760*/  FMNMX.FTZ R4, R64, R4, !PT ;  /* 0x0000000440047209 */ /* 0x000fc40007810000 */
[----:B------:R-:W-:Y:S01]  /*3770*/  FSEL R87, R87, -INF , P5 ;  /* 0xff80000057577808 */ /* 0x000fe20002800000 */
[----:B------:R-:W-:Y:S01]  /*3780*/  MUFU.TANH R12, R12 ;  /* 0x0000000c000c7308 */ /* 0x000fe20000002400 */
[----:B------:R-:W-:Y:S02]  /*3790*/  FMNMX.FTZ R4, R65, R4, !PT ;  /* 0x0000000441047209 */ /* 0x000fe40007810000 */
[----:B------:R-:W-:Y:S02]  /*37a0*/  ISETP.GT.AND P5, PT, R3, 0x28, PT ;  /* 0x000000280300780c */ /* 0x000fe40003fa4270 */
[----:B------:R-:W-:Y:S02]  /*37b0*/  FMNMX.FTZ R4, R66, R4, !PT ;  /* 0x0000000442047209 */ /* 0x000fe40007810000 */
[----:B------:R-:W-:Y:S01]  /*37c0*/  FSEL R102, R68, -INF , P6 ;  /* 0xff80000044667808 */ /* 0x000fe20003000000 */
[----:B------:R-:W1:Y:S01]  /*37d0*/  MUFU.TANH R8, R22 ;  /* 0x0000001600087308 */ /* 0x000e620000002400 */
[----:B------:R-:W-:-:S02]  /*37e0*/  FMNMX.FTZ R4, R67, R4, !PT ;  /* 0x0000000443047209 */ /* 0x000fc40007810000 */
[----:B------:R-:W-:Y:S02]  /*37f0*/  FMNMX.FTZ R5, R26, R5, !PT ;  /* 0x000000051a057209 */ /* 0x000fe40007810000 */
[----:B------:R-:W-:Y:S02]  /*3800*/  FMNMX.FTZ R4, R101, R4, !PT ;  /* 0x0000000465047209 */ /* 0x000fe40007810000 */
[----:B------:R-:W-:Y:S01]  /*3810*/  FSEL R126, R61, -INF , P1 ;  /* 0xff8000003d7e7808 */ /* 0x000fe20000800000 */
[----:B------:R-:W1:Y:S01]  /*3820*/  MUFU.TANH R10, R16 ;  /* 0x00000010000a7308 */ /* 0x000e620000002400 */
        /* <DEDUP_REMOVED lines=25> */
[----:B------:R-:W-:Y:S01]  /*39c0*/  ISETP.GT.AND P5, PT, R3, 0x40, PT ;  /* 0x000000400300780c */ /* 0x000fe20003fa4270 */
[----:B------:R-:W-:Y:S01]  /*39d0*/  LDSM.16.MT88.4 R32, [R2+0x100] ;  /* 0x000100000220783b */ /* 0x000fe20000004200 */
[----:B--2---:R-:W-:-:S02]  /*39e0*/  FSEL R193, R29, -INF , P6 ;  /* 0xff8000001dc17808 */ /* 0x004fc40003000000 */
[----:B------:R-:W-:Y:S02]  /*39f0*/  FMNMX.FTZ R4, R192, R4, !PT ;  /* 0x00000004c0047209 */ /* 0x000fe40007810000 */
[----:B------:R-:W-:Y:S02]  /*3a00*/  FMNMX.FTZ R5, R126, R5, !PT ;  /* 0x000000057e057209 */ /* 0x000fe40007810000 */
[----:B------:R-:W-:Y:S02]  /*3a10*/  FSEL R195, R28, -INF , P1 ;  /* 0xff8000001cc37808 */ /* 0x000fe40000800000 */
[----:B------:R-:W-:Y:S01]  /*3a20*/  ISETP.GT.AND P1, PT, R3, 0x41, PT ;  /* 0x000000410300780c */ /* 0x000fe20003f24270 */
[----:B------:R-:W-:Y:S01]  /*3a30*/  LDSM.16.MT88.4 R28, [R2+0x3100] ;  /* 0x00310000021c783b */ /* 0x000fe20000004200 */
[----:B----4-:R-:W-:Y:S02]  /*3a40*/  FSEL R205, R20, -INF , P6 ;  /* 0xff80000014cd7808 */ /* 0x010fe40003000000 */
[----:B------:R-:W-:-:S02]  /*3a50*/  FSEL R236, R17, -INF , P5 ;  /* 0xff80000011ec7808 */ /* 0x000fc40002800000 */
[----:B------:R-:W-:Y:S02]  /*3a60*/  FMNMX.FTZ R100, R193, R4, !PT ;  /* 0x00000004c1647209 */ /* 0x000fe40007810000 */
[----:B------:R-:W-:Y:S02]  /*3a70*/  ISETP.GT.AND P6, PT, R3, 0x48, PT ;  /* 0x000000480300780c */ /* 0x000fe40003fc4270 */
[----:B------:R-:W-:Y:S01]  /*3a80*/  FSEL R239, R6, -INF , P5 ;  /* 0xff80000006ef7808 */ /* 0x000fe20002800000 */
[----:B------:R-:W-:Y:S01]  /*3a90*/  FMUL.FTZ R6, R40, c[0x0][0x320] ;  /* 0x0000c80028067a20 */ /* 0x000fe20000410000 */
[----:B------:R-:W-:Y:S02]  /*3aa0*/  FMNMX.FTZ R5, R164, R5, !PT ;  /* 0x00000005a4057209 */ /* 0x000fe40007810000 */
[----:B---3--:R-:W-:Y:S02]  /*3ab0*/  FSEL R207, R13, -INF , P1 ;  /* 0xff8000000dcf7808 */ /* 0x008fe40000800000 */
[----:B------:R-:W-:Y:S01]  /*3ac0*/  FMNMX.FTZ R100, R236, R100, !PT ;  /* 0x00000064ec647209 */ /* 0x000fe20007810000 */
[----:B------:R-:W2:Y:S01]  /*3ad0*/  MUFU.TANH R6, R6 ;  /* 0x0000000600067308 */ /* 0x000ea20000002400 */
[----:B-----5:R-:W-:Y:S01]  /*3ae0*/  FSEL R238, R7, -INF , P6 ;  /* 0xff80000007ee7808 */ /* 0x020fe20003000000 */
[----:B------:R-:W-:Y:S01]  /*3af0*/  FMUL.FTZ R7, R41, c[0x0][0x320] ;  /* 0x0000c80029077a20 */ /* 0x000fe20000410000 */
[----:B------:R-:W-:-:S02]  /*3b00*/  FMNMX.FTZ R4, R127, R5, !PT ;  /* 0x000000057f047209 */ /* 0x000fc40007810000 */
[----:B------:R-:W-:Y:S02]  /*3b10*/  ISETP.GT.AND P5, PT, R3, 0x49, PT ;  /* 0x000000490300780c */ /* 0x000fe40003fa4270 */
[----:B------:R-:W-:Y:S01]  /*3b20*/  FSEL R206, R14, -INF , P6 ;  /* 0xff8000000ece7808 */ /* 0x000fe20003000000 */
[----:B------:R-:W3:Y:S01]  /*3b30*/  MUFU.TANH R7, R7 ;  /* 0x0000000700077308 */ /* 0x000ee20000002400 */
[----:B------:R-:W-:Y:S02]  /*3b40*/  FMNMX.FTZ R100, R207, R100, !PT ;  /* 0x00000064cf647209 */ /* 0x000fe40007810000 */
[----:B------:R-:W-:Y:S02]  /*3b50*/  FMNMX.FTZ R4, R165, R4, !PT ;  /* 0x00000004a5047209 */ /* 0x000fe40007810000 */
[----:B------:R-:W-:Y:S02]  /*3b60*/  FSEL R244, R9, -INF , P1 ;  /* 0xff80000009f47808 */ /* 0x000fe40000800000 */
[----:B------:R-:W-:-:S02]  /*3b70*/  ISETP.GT.AND P1, PT, R3, 0x50, PT ;  /* 0x000000500300780c */ /* 0x000fc40003f24270 */
[----:B------:R-:W-:Y:S02]  /*3b80*/  FSEL R237, R11, -INF , P5 ;  /* 0xff8000000bed7808 */ /* 0x000fe40002800000 */
[----:B-1----:R-:W-:Y:S02]  /*3b90*/  FSEL R11, R25, -INF , P5 ;  /* 0xff800000190b7808 */ /* 0x002fe40002800000 */
[----:B------:R-:W-:Y:S02]  /*3ba0*/  FMNMX.FTZ R100, R206, R100, !PT ;  /* 0x00000064ce647209 */ /* 0x000fe40007810000 */
[----:B------:R-:W-:Y:S02]  /*3bb0*/  FMNMX.FTZ R4, R194, R4, !PT ;  /* 0x00000004c2047209 */ /* 0x000fe40007810000 */
[----:B------:R-:W-:Y:S02]  /*3bc0*/  FSEL R136, R8, -INF , P1 ;  /* 0xff80000008887808 */ /* 0x000fe40000800000 */
[----:B------:R-:W-:Y:S01]  /*3bd0*/  FSEL R251, R12, -INF , P1 ;  /* 0xff8000000cfb7808 */ /* 0x000fe20000800000 */
[----:B------:R-:W1:Y:S01]  /*3be0*/  MUFU.TANH R8, R27 ;  /* 0x0000001b00087308 */ /* 0x000e620000002400 */
[----:B------:R-:W-:-:S02]  /*3bf0*/  ISETP.GT.AND P6, PT, R3, 0x51, PT ;  /* 0x000000510300780c */ /* 0x000fc40003fc4270 */
[C---:B------:R-:W-:Y:S02]  /*3c00*/  ISETP.GT.AND P5, PT, R3.reuse, 0x58, PT ;  /* 0x000000580300780c */ /* 0x040fe40003fa4270 */
[----:B------:R-:W-:Y:S02]  /*3c10*/  ISETP.GT.AND P1, PT, R3, 0x59, PT ;  /* 0x000000590300780c */ /* 0x000fe40003f24270 */
[----:B------:R-:W-:Y:S02]  /*3c20*/  FMNMX.FTZ R100, R11, R100, !PT ;  /* 0x000000640b647209 */ /* 0x000fe40007810000 */
[----:B------:R-:W-:Y:S01]  /*3c30*/  FMNMX.FTZ R3, R204, R4, !PT ;  /* 0x00000004cc037209 */ /* 0x000fe20007810000 */
[----:B------:R-:W-:Y:S01]  /*3c40*/  FMUL.FTZ R4, R42, c[0x0][0x320] ;  /* 0x0000c8002a047a20 */ /* 0x000fe20000410000 */
[----:B------:R-:W-:Y:S02]  /*3c50*/  FSEL R246, R10, -INF , P6 ;  /* 0xff8000000af67808 */ /* 0x000fe40003000000 */
[----:B------:R-:W-:-:S02]  /*3c60*/  FMNMX.FTZ R100, R251, R100, !PT ;  /* 0x00000064fb647209 */ /* 0x000fc40007810000 */
[----:B------:R-:W-:Y:S02]  /*3c70*/  FMNMX.FTZ R3, R195, R3, !PT ;  /* 0x00000003c3037209 */ /* 0x000fe40007810000 */
[----:B--2---:R-:W-:Y:S02]  /*3c80*/  FSEL R146, R6, -INF , P5 ;  /* 0xff80000006927808 */ /* 0x004fe40002800000 */
[----:B------:R-:W-:Y:S01]  /*3c90*/  FMNMX.FTZ R100, R246, R100, !PT ;  /* 0x00000064f6647209 */ /* 0x000fe20007810000 */
[----:B------:R2:W4:Y:S01]  /*3ca0*/  MUFU.TANH R6, R4 ;  /* 0x0000000400067308 */ /* 0x0005220000002400 */
[----:B------:R-:W-:Y:S02]  /*3cb0*/  FMNMX.FTZ R3, R205, R3, !PT ;  /* 0x00000003cd037209 */ /* 0x000fe40007810000 */
[----:B---3--:R-:W-:Y:S02]  /*3cc0*/  FSEL R245, R7, -INF , P1 ;  /* 0xff80000007f57808 */ /* 0x008fe40000800000 */
[----:B------:R-:W-:-:S02]  /*3cd0*/  FMNMX.FTZ R100, R146, R100, !PT ;  /* 0x0000006492647209 */ /* 0x000fc40007810000 */
[----:B------:R-:W-:Y:S02]  /*3ce0*/  FMNMX.FTZ R3, R239, R3, !PT ;  /* 0x00000003ef037209 */ /* 0x000fe40007810000 */
[----:B------:R-:W-:Y:S02]  /*3cf0*/  FMNMX.FTZ R100, R245, R100, !PT ;  /* 0x00000064f5647209 */ /* 0x000fe40007810000 */
[----:B------:R-:W-:Y:S02]  /*3d00*/  FMNMX.FTZ R3, R244, R3, !PT ;  /* 0x00000003f4037209 */ /* 0x000fe40007810000 */
[----:B-1----:R-:W-:Y:S01]  /*3d10*/  FSEL R248, R8, -INF , P6 ;  /* 0xff80000008f87808 */ /* 0x002fe20003000000 */
[----:B------:R-:W1:Y:S01]  /*3d20*/  SHFL.BFLY PT, R5, R100, 0x2, 0x1f ;  /* 0x0c401f0064057f89 */ /* 0x000e6200000e0000 */
[----:B------:R-:W-:Y:S01]  /*3d30*/  FMNMX.FTZ R3, R238, R3, !PT ;  /* 0x00000003ee037209 */ /* 0x000fe20007810000 */
[----:B--2---:R-:W-:Y:S01]  /*3d40*/  FMUL.FTZ R4, R43, c[0x0][0x320] ;  /* 0x0000c8002b047a20 */ /* 0x004fe20000410000 */
[----:B----4-:R-:W-:-:S02]  /*3d50*/  FSEL R139, R6, -INF , P5 ;  /* 0xff800000068b7808 */ /* 0x010fc40002800000 */
[----:B------:R-:W-:-:S03]  /*3d60*/  FMNMX.FTZ R3, R237, R3, !PT ;  /* 0x00000003ed037209 */ /* 0x000fc60007810000 */
[----:B------:R-:W2:Y:S01]  /*3d70*/  MUFU.TANH R4, R4 ;  /* 0x0000000400047308 */ /* 0x000ea20000002400 */
[----:B------:R-:W-:-:S04]  /*3d80*/  FMNMX.FTZ R3, R136, R3, !PT ;  /* 0x0000000388037209 */ /* 0x000fc80007810000 */
[----:B------:R-:W-:-:S04]  /*3d90*/  FMNMX.FTZ R3, R248, R3, !PT ;  /* 0x00000003f8037209 */ /* 0x000fc80007810000 */
[----:B------:R-:W-:Y:S02]  /*3da0*/  FMNMX.FTZ R3, R139, R3, !PT ;  /* 0x000000038b037209 */ /* 0x000fe40007810000 */
[----:B--2---:R-:W-:Y:S02]  /*3db0*/  FSEL R177, R4, -INF , P1 ;  /* 0xff80000004b17808 */ /* 0x004fe40000800000 */
        /* <DEDUP_REMOVED lines=11> */
[----:B------:R-:W2:Y:S01]  /*3e70*/  LDSM.16.MT88.4 R12, [R0+0x100] ;  /* 0x00010000000c783b */ /* 0x000ea20000004200 */
[--C-:B------:R-:W-:Y:S01]  /*3e80*/  FFMA.FTZ R10, R64, c[0x0][0x2d0], -R9.reuse ;  /* 0x0000b400400a7a23 */ /* 0x100fe20000010809 */
[----:B------:R3:W-:Y:S08]  /*3e90*/  MUFU.EX2 R138, R4 ;  /* 0x00000004008a7308 */ /* 0x0007f00000000800 */
[----:B------:R4:W-:Y:S01]  /*3ea0*/  MUFU.EX2 R137, R10 ;  /* 0x0000000a00897308 */ /* 0x0009e20000000800 */
[----:B-1----:R-:W-:Y:S01]  /*3eb0*/  FMNMX.FTZ R3, R3, R5, !PT ;  /* 0x0000000503037209 */ /* 0x002fe20007810000 */
[----:B---3--:R-:W-:-:S03]  /*3ec0*/  FFMA.FTZ R4, R18, c[0x0][0x2d0], -R9 ;  /* 0x0000b40012047a23 */ /* 0x008fc60000010809 */
[C---:B------:R-:W-:Y:S01]  /*3ed0*/  FSETP.NEU.FTZ.AND P1, PT, R3.reuse, -INF , PT ;  /* 0xff8000000300780b */ /* 0x040fe20003f3d000 */
[----:B------:R-:W-:Y:S02]  /*3ee0*/  FMUL.FTZ R8, R3, c[0x0][0x2d0] ;  /* 0x0000b40003087a20 */ /* 0x000fe40000410000 */
[----:B------:R1:W-:Y:S03]  /*3ef0*/  MUFU.EX2 R140, R4 ;  /* 0x00000004008c7308 */ /* 0x0003e60000000800 */
[----:B------:R-:W-:Y:S01]  /*3f00*/  FSEL R8, R8, RZ, P1 ;  /* 0x000000ff08087208 */ /* 0x000fe20000800000 */
[----:B----4-:R-:W-:Y:S01]  /*3f10*/  FFMA.FTZ R10, R65, c[0x0][0x2d0], -R9 ;  /* 0x0000b400410a7a23 */ /* 0x010fe20000010809 */
[----:B------:R-:W-:-:S03]  /*3f20*/  PLOP3.LUT P1, PT, PT, PT, UP0, 0x80, 0x0 ;  /* 0x000000000000781c */ /* 0x000fc60003f2f008 */
[----:B------:R3:W-:Y:S01]  /*3f30*/  MUFU.EX2 R143, R10 ;  /* 0x0000000a008f7308 */ /* 0x0007e20000000800 */
[--C-:B-1----:R-:W-:Y:S02]  /*3f40*/  FFMA.FTZ R4, R19, c[0x0][0x2d0], -R9.reuse ;  /* 0x0000b40013047a23 */ /* 0x102fe40000010809 */
[----:B------:R-:W1:Y:S05]  /*3f50*/  LDSM.16.MT88.4 R16, [R241+0x100] ;  /* 0x00010000f110783b */ /* 0x000e6a0000004200 */
[----:B------:R4:W-:Y:S01]  /*3f60*/  MUFU.EX2 R247, R4 ;  /* 0x0000000400f77308 */ /* 0x0009e20000000800 */
[----:B---3--:R-:W-:-:S07]  /*3f70*/  FFMA.FTZ R10, R66, c[0x0][0x2d0], -R9 ;  /* 0x0000b400420a7a23 */ /* 0x008fce0000010809 */
[----:B------:R3:W-:Y:S01]  /*3f80*/  MUFU.EX2 R145, R10 ;  /* 0x0000000a00917308 */ /* 0x0007e20000000800 */
[----:B----4-:R-:W-:-:S07]  /*3f90*/  FFMA.FTZ R4, R21, c[0x0][0x2d0], -R9 ;  /* 0x0000b40015047a23 */ /* 0x010fce0000010809 */
[----:B------:R4:W5:Y:S01]  /*3fa0*/  MUFU.EX2 R252, R4 ;  /* 0x0000000400fc7308 */ /* 0x0009620000000800 */
[----:B---3--:R-:W-:-:S07]  /*3fb0*/  FFMA.FTZ R10, R67, c[0x0][0x2d0], -R9 ;  /* 0x0000b400430a7a23 */ /* 0x008fce0000010809 */
[----:B------:R3:W-:Y:S01]  /*3fc0*/  MUFU.EX2 R179, R10 ;  /* 0x0000000a00b37308 */ /* 0x0007e20000000800 */
[--C-:B----4-:R-:W-:Y:S01]  /*3fd0*/  FFMA.FTZ R4, R23, c[0x0][0x2d0], -R8.reuse ;  /* 0x0000b40017047a23 */ /* 0x110fe20000010808 */
[----:B-----5:R-:W-:Y:S01]  /*3fe0*/  F2FP.BF16.PACK_AB R6, R252, R247 ;  /* 0x000000f7fc06723e */ /* 0x020fe200000010ff */
[----:B------:R-:W4:Y:S05]  /*3ff0*/  LDSM.16.MT88.4 R20, [R2+0x6100] ;  /* 0x006100000214783b */ /* 0x000f2a0000004200 */
[----:B------:R5:W-:Y:S01]  /*4000*/  MUFU.EX2 R142, R4 ;  /* 0x00000004008e7308 */ /* 0x000be20000000800 */
[----:B---3--:R-:W-:-:S07]  /*4010*/  FFMA.FTZ R10, R84, c[0x0][0x2d0], -R8 ;  /* 0x0000b400540a7a23 */ /* 0x008fce0000010808 */
[----:B------:R3:W-:Y:S01]  /*4020*/  MUFU.EX2 R141, R10 ;  /* 0x0000000a008d7308 */ /* 0x0007e20000000800 */
[----:B-----5:R-:W-:-:S07]  /*4030*/  FFMA.FTZ R4, R24, c[0x0][0x2d0], -R8 ;  /* 0x0000b40018047a23 */ /* 0x020fce0000010808 */
[----:B------:R5:W1:Y:S01]  /*4040*/  MUFU.EX2 R176, R4 ;  /* 0x0000000400b07308 */ /* 0x000a620000000800 */
[----:B---3--:R-:W-:-:S07]  /*4050*/  FFMA.FTZ R10, R86, c[0x0][0x2d0], -R8 ;  /* 0x0000b400560a7a23 */ /* 0x008fce0000010808 */
[----:B------:R3:W-:Y:S01]  /*4060*/  MUFU.EX2 R144, R10 ;  /* 0x0000000a00907308 */ /* 0x0007e20000000800 */
[--C-:B-----5:R-:W-:Y:S01]  /*4070*/  FFMA.FTZ R4, R26, c[0x0][0x2d0], -R8.reuse ;  /* 0x0000b4001a047a23 */ /* 0x120fe20000010808 */
[----:B-1----:R-:W-:Y:S01]  /*4080*/  F2FP.BF16.PACK_AB R5, R176, R142 ;  /* 0x0000008eb005723e */ /* 0x002fe200000010ff */
[----:B------:R-:W1:Y:S05]  /*4090*/  LDSM.16.MT88.4 R24, [R103+0x100] ;  /* 0x000100006718783b */ /* 0x000e6a0000004200 */
[----:B------:R5:W-:Y:S01]  /*40a0*/  MUFU.EX2 R249, R4 ;  /* 0x0000000400f97308 */ /* 0x000be20000000800 */
[----:B---3--:R-:W-:-:S07]  /*40b0*/  FFMA.FTZ R10, R85, c[0x0][0x2d0], -R8 ;  /* 0x0000b400550a7a23 */ /* 0x008fce0000010808 */
[----:B------:R3:W-:Y:S01]  /*40c0*/  MUFU.EX2 R147, R10 ;  /* 0x0000000a00937308 */ /* 0x0007e20000000800 */
[--C-:B-----5:R-:W-:Y:S02]  /*40d0*/  FFMA.FTZ R4, R36, c[0x0][0x2d0], -R8.reuse ;  /* 0x0000b40024047a23 */ /* 0x120fe40000010808 */
[----:B------:R-:W-:Y:S05]  /*40e0*/  LDSM.16.MT88.4 R36, [R103+0x3100] ;  /* 0x003100006724783b */ /* 0x000fea0000004200 */
[----:B------:R5:W1:Y:S01]  /*40f0*/  MUFU.EX2 R250, R4 ;  /* 0x0000000400fa7308 */ /* 0x000a620000000800 */
[----:B---3--:R-:W-:-:S07]  /*4100*/  FFMA.FTZ R10, R87, c[0x0][0x2d0], -R8 ;  /* 0x0000b400570a7a23 */ /* 0x008fce0000010808 */
[----:B------:R3:W2:Y:S01]  /*4110*/  MUFU.EX2 R178, R10 ;  /* 0x0000000a00b27308 */ /* 0x0006a20000000800 */
[----:B-----5:R-:W-:Y:S02]  /*4120*/  F2FP.BF16.PACK_AB R4, R140, R138 ;  /* 0x0000008a8c04723e */ /* 0x020fe400000010ff */
[----:B-1----:R-:W-:-:S07]  /*4130*/  F2FP.BF16.PACK_AB R7, R250, R249 ;  /* 0x000000f9fa07723e */ /* 0x002fce00000010ff */
[----:B--2---:R-:W-:Y:S01]  /*4140*/  HMMA.16816.F32.BF16 R92, R4, R12, RZ ;  /* 0x0000000c045c723c */ /* 0x004fe200000418ff */
[----:B---3--:R-:W-:-:S07]  /*4150*/  MOV R10, R146 ;  /* 0x00000092000a7202 */ /* 0x008fce0000000f00 */
[C---:B------:R-:W-:Y:S01]  /*4160*/  HMMA.16816.F32.BF16 R88, R4.reuse, R14, RZ ;  /* 0x0000000e0458723c */ /* 0x040fe200000418ff */
[----:B------:R-:W1:Y:S07]  /*4170*/  LDSM.16.MT88.4 R12, [R103+0x6100] ;  /* 0x00610000670c783b */ /* 0x000e6e0000004200 */
[C---:B------:R-:W-:Y:S08]  /*4180*/  HMMA.16816.F32.BF16 R72, R4.reuse, R28, RZ ;  /* 0x0000001c0448723c */ /* 0x040ff000000418ff */
[C---:B------:R-:W-:Y:S01]  /*4190*/  HMMA.16816.F32.BF16 R48, R4.reuse, R30, RZ ;  /* 0x0000001e0430723c */ /* 0x040fe200000418ff */
[----:B------:R-:W2:Y:S07]  /*41a0*/  LDSM.16.MT88.4 R28, [R0+0x3100] ;  /* 0x00310000001c783b */ /* 0x000eae0000004200 */
[C---:B------:R-:W-:Y:S08]  /*41b0*/  HMMA.16816.F32.BF16 R76, R4.reuse, R16, RZ ;  /* 0x00000010044c723c */ /* 0x040ff000000418ff */
[C---:B------:R-:W-:Y:S01]  /*41c0*/  HMMA.16816.F32.BF16 R52, R4.reuse, R18, RZ ;  /* 0x000000120434723c */ /* 0x040fe200000418ff */
[----:B------:R-:W3:Y:S07]  /*41d0*/  LDSM.16.MT88.4 R16, [R241+0x6100] ;  /* 0x00610000f110783b */ /* 0x000eee0000004200 */
[C---:B------:R-:W-:Y:S08]  /*41e0*/  HMMA.16816.F32.BF16 R80, R4.reuse, R32, RZ ;  /* 0x000000200450723c */ /* 0x040ff000000418ff */
[C---:B------:R-:W-:Y:S01]  /*41f0*/  HMMA.16816.F32.BF16 R56, R4.reuse, R34, RZ ;  /* 0x000000220438723c */ /* 0x040fe200000418ff */
[----:B------:R-:W5:Y:S07]  /*4200*/  LDSM.16.MT88.4 R32, [R241+0x3100] ;  /* 0x00310000f120783b */ /* 0x000f6e0000004200 */
[C---:B----4-:R-:W-:Y:S08]  /*4210*/  HMMA.16816.F32.BF16 R68, R4.reuse, R20, RZ ;  /* 0x000000140444723c */ /* 0x050ff000000418ff */
[C---:B------:R-:W-:Y:S01]  /*4220*/  HMMA.16816.F32.BF16 R44, R4.reuse, R22, RZ ;  /* 0x00000016042c723c */ /* 0x040fe200000418ff */
[----:B------:R-:W4:Y:S07]  /*4230*/  LDSM.16.MT88.4 R20, [R0+0x6100] ;  /* 0x006100000014783b */ /* 0x000f2e0000004200 */
[C---:B------:R-:W-:Y:S08]  /*4240*/  HMMA.16816.F32.BF16 R40, R4.reuse, R24, RZ ;  /* 0x000000180428723c */ /* 0x040ff000000418ff */
[C---:B------:R-:W-:Y:S01]  /*4250*/  HMMA.16816.F32.BF16 R60, R4.reuse, R26, RZ ;  /* 0x0000001a043c723c */ /* 0x040fe200000418ff */
[----:B------:R-:W4:Y:S07]  /*4260*/  LDSM.16.MT88.4 R24, [R2+0x900] ;  /* 0x000900000218783b */ /* 0x000f2e0000004200 */
[C---:B-1----:R-:W-:Y:S08]  /*4270*/  HMMA.16816.F32.BF16 R112, R4.reuse, R12, RZ ;  /* 0x0000000c0470723c */ /* 0x042ff000000418ff */
[C---:B------:R-:W-:Y:S01]  /*4280*/  HMMA.16816.F32.BF16 R116, R4.reuse, R14, RZ ;  /* 0x0000000e0474723c */ /* 0x040fe200000418ff */
[----:B------:R-:W1:Y:S07]  /*4290*/  LDSM.16.MT88.4 R12, [R2+0x6900] ;  /* 0x00690000020c783b */ /* 0x000e6e0000004200 */
[C---:B--2---:R-:W-:Y:S08]  /*42a0*/  HMMA.16816.F32.BF16 R64, R4.reuse, R28, RZ ;  /* 0x0000001c0440723c */ /* 0x044ff000000418ff */
[C---:B------:R-:W-:Y:S01]  /*42b0*/  HMMA.16816.F32.BF16 R108, R4.reuse, R30, RZ ;  /* 0x0000001e046c723c */ /* 0x040fe200000418ff */
[----:B------:R-:W2:Y:S07]  /*42c0*/  LDSM.16.MT88.4 R28, [R2+0x3900] ;  /* 0x00390000021c783b */ /* 0x000eae0000004200 */
[C---:B---3--:R-:W-:Y:S08]  /*42d0*/  HMMA.16816.F32.BF16 R84, R4.reuse, R16, RZ ;  /* 0x000000100454723c */ /* 0x048ff000000418ff */
[C---:B------:R-:W-:Y:S01]  /*42e0*/  HMMA.16816.F32.BF16 R120, R4.reuse, R18, RZ ;  /* 0x000000120478723c */ /* 0x040fe200000418ff */
[----:B------:R-:W3:Y:S07]  /*42f0*/  LDSM.16.MT88.4 R16, [R103+0x900] ;  /* 0x000900006710783b */ /* 0x000eee0000004200 */
[C---:B------:R-:W-:Y:S08]  /*4300*/  HMMA.16816.F32.BF16 R96, R4.reuse, R36, RZ ;  /* 0x000000240460723c */ /* 0x040ff000000418ff */
[C---:B------:R-:W-:Y:S08]  /*4310*/  HMMA.16816.F32.BF16 R104, R4.reuse, R38, RZ ;  /* 0x000000260468723c */ /* 0x040ff000000418ff */
[C---:B-----5:R-:W-:Y:S08]  /*4320*/  HMMA.16816.F32.BF16 R36, R4.reuse, R32, RZ ;  /* 0x000000200424723c */ /* 0x060ff000000418ff */
[C---:B------:R-:W-:Y:S08]  /*4330*/  HMMA.16816.F32.BF16 R32, R4.reuse, R34, RZ ;  /* 0x000000220420723c */ /* 0x040ff000000418ff */
[C---:B----4-:R-:W-:Y:S08]  /*4340*/  HMMA.16816.F32.BF16 R128, R4.reuse, R20, RZ ;  /* 0x000000140480723c */ /* 0x050ff000000418ff */
[----:B------:R-:W-:Y:S01]  /*4350*/  HMMA.16816.F32.BF16 R132, R4, R22, RZ ;  /* 0x000000160484723c */ /* 0x000fe200000418ff */
[----:B------:R-:W-:Y:S06]  /*4360*/  LDSM.16.MT88.4 R20, [R0+0x900] ;  /* 0x000900000014783b */ /* 0x000fec0000004200 */
[----:B------:R-:W-:-:S02]  /*4370*/  F2FP.BF16.PACK_AB R4, R143, R137 ;  /* 0x000000898f04723e */ /* 0x000fc400000010ff */
[----:B------:R-:W-:Y:S02]  /*4380*/  F2FP.BF16.PACK_AB R5, R144, R141 ;  /* 0x0000008d9005723e */ /* 0x000fe400000010ff */
[----:B------:R-:W-:Y:S02]  /*4390*/  F2FP.BF16.PACK_AB R6, R179, R145 ;  /* 0x00000091b306723e */ /* 0x000fe400000010ff */
[----:B------:R-:W-:-:S07]  /*43a0*/  F2FP.BF16.PACK_AB R7, R178, R147 ;  /* 0x00000093b207723e */ /* 0x000fce00000010ff */
[C---:B------:R-:W-:Y:S07]  /*43b0*/  HMMA.16816.F32.BF16 R188, R4.reuse, R24, R80 ;  /* 0x0000001804bc723c */ /* 0x040fee0000041850 */
[----:B------:R-:W-:Y:S01]  /*43c0*/  IMAD.MOV.U32 R83, RZ, RZ, R147 ;  /* 0x000000ffff537224 */ /* 0x000fe200078e0093 */
[----:B------:R-:W-:Y:S01]  /*43d0*/  MOV R80, R143 ;  /* 0x0000008f00507202 */ /* 0x000fe20000000f00 */
[----:B------:R-:W-:Y:S01]  /*43e0*/  IMAD.MOV.U32 R82, RZ, RZ, R145 ;  /* 0x000000ffff527224 */ /* 0x000fe200078e0091 */
[----:B-1----:R-:W-:Y:S01]  /*43f0*/  HMMA.16816.F32.BF16 R168, R4, R12, R68 ;  /* 0x0000000c04a8723c */ /* 0x002fe20000041844 */
[----:B------:R-:W-:-:S07]  /*4400*/  IMAD.MOV.U32 R81, RZ, RZ, R144 ;  /* 0x000000ffff517224 */ /* 0x000fce00078e0090 */
[C---:B------:R-:W-:Y:S01]  /*4410*/  HMMA.16816.F32.BF16 R144, R4.reuse, R26, R56 ;  /* 0x0000001a0490723c */ /* 0x040fe20000041838 */
[----:B------:R-:W1:Y:S06]  /*4420*/  LDSM.16.MT88.4 R24, [R241+0x900] ;  /* 0x00090000f118783b */ /* 0x000e6c0000004200 */
[----:B------:R-:W-:Y:S01]  /*4430*/  IMAD.MOV.U32 R56, RZ, RZ, R142 ;  /* 0x000000ffff387224 */ /* 0x000fe200078e008e */
[----:B------:R-:W-:Y:S01]  /*4440*/  MOV R58, R140 ;  /* 0x0000008c003a7202 */ /* 0x000fe20000000f00 */
[----:B------:R-:W-:Y:S01]  /*4450*/  IMAD.MOV.U32 R57, RZ, RZ, R141 ;  /* 0x000000ffff397224 */ /* 0x000fe200078e008d */
[----:B--2---:R-:W-:Y:S01]  /*4460*/  HMMA.16816.F32.BF16 R172, R4, R28, R72 ;  /* 0x0000001c04ac723c */ /* 0x004fe20000041848 */
[----:B------:R-:W-:-:S06]  /*4470*/  IMAD.MOV.U32 R59, RZ, RZ, R139 ;  /* 0x000000ffff3b7224 */ /* 0x000fcc00078e008b */
[----:B------:R-:W-:Y:S01]  /*4480*/  IMAD.MOV.U32 R73, RZ, RZ, R138 ;  /* 0x000000ffff497224 */ /* 0x000fe200078e008a */
[----:B------:R-:W-:Y:S01]  /*4490*/  HMMA.16816.F32.BF16 R140, R4, R14, R44 ;  /* 0x0000000e048c723c */ /* 0x000fe2000004182c */
[----:B------:R-:W2:Y:S01]  /*44a0*/  LDSM.16.MT88.4 R12, [R103+0x3900] ;  /* 0x00390000670c783b */ /* 0x000ea20000004200 */
[----:B------:R-:W-:Y:S01]  /*44b0*/  MOV R74, R137 ;  /* 0x00000089004a7202 */ /* 0x000fe20000000f00 */
[----:B------:R-:W-:-:S05]  /*44c0*/  IMAD.MOV.U32 R75, RZ, RZ, R136 ;  /* 0x000000ffff4b7224 */ /* 0x000fca00078e0088 */
[C---:B---3--:R-:W-:Y:S08]  /*44d0*/  HMMA.16816.F32.BF16 R136, R4.reuse, R16, R40 ;  /* 0x000000100488723c */ /* 0x048ff00000041828 */
[C---:B------:R-:W-:Y:S01]  /*44e0*/  HMMA.16816.F32.BF16 R160, R4.reuse, R18, R60 ;  /* 0x0000001204a0723c */ /* 0x040fe2000004183c */
[----:B------:R-:W3:Y:S07]  /*44f0*/  LDSM.16.MT88.4 R16, [R241+0x3900] ;  /* 0x00390000f110783b */ /* 0x000eee0000004200 */
[C---:B------:R-:W-:Y:S01]  /*4500*/  HMMA.16816.F32.BF16 R148, R4.reuse, R30, R48 ;  /* 0x0000001e0494723c */ /* 0x040fe20000041830 */
[----:B------:R-:W4:Y:S07]  /*4510*/  LDSM.16.MT88.4 R28, [R0+0x3900] ;  /* 0x00390000001c783b */ /* 0x000f2e0000004200 */
[C---:B-1----:R-:W-:Y:S07]  /*4520*/  HMMA.16816.F32.BF16 R180, R4.reuse, R24, R76 ;  /* 0x0000001804b4723c */ /* 0x042fee000004184c */
[----:B------:R-:W-:Y:S01]  /*4530*/  IMAD.MOV.U32 R79, RZ, RZ, R179 ;  /* 0x000000ffff4f7224 */ /* 0x000fe200078e00b3 */
[----:B------:R-:W-:Y:S01]  /*4540*/  HMMA.16816.F32.BF16 R48, R4, R22, R88 ;  /* 0x000000160430723c */ /* 0x000fe20000041858 */
[----:B------:R-:W-:Y:S01]  /*4550*/  MOV R78, R178 ;  /* 0x000000b2004e7202 */ /* 0x000fe20000000f00 */
[----:B------:R-:W-:-:S02]  /*4560*/  IMAD.MOV.U32 R77, RZ, RZ, R177 ;  /* 0x000000ffff4d7224 */ /* 0x000fc400078e00b1 */
[----:B------:R-:W-:-:S03]  /*4570*/  IMAD.MOV.U32 R76, RZ, RZ, R176 ;  /* 0x000000ffff4c7224 */ /* 0x000fc600078e00b0 */
[----:B------:R-:W-:Y:S01]  /*4580*/  IMAD.MOV.U32 R88, RZ, RZ, R10 ;  /* 0x000000ffff587224 */ /* 0x000fe200078e000a */
[C---:B------:R-:W-:Y:S01]  /*4590*/  HMMA.16816.F32.BF16 R176, R4.reuse, R20, R92 ;  /* 0x0000001404b0723c */ /* 0x040fe2000004185c */
[----:B------:R-:W-:Y:S01]  /*45a0*/  FFMA.FTZ R10, R101, c[0x0][0x2d0], -R9 ;  /* 0x0000b400650a7a23 */ /* 0x000fe20000010809 */
[----:B------:R-:W-:Y:S01]  /*45b0*/  MOV R91, R57 ;  /* 0x00000039005b7202 */ /* 0x000fe20000000f00 */
[----:B------:R-:W-:Y:S01]  /*45c0*/  IMAD.MOV.U32 R90, RZ, RZ, R58 ;  /* 0x000000ffff5a7224 */ /* 0x000fe200078e003a */
[----:B------:R-:W-:Y:S01]  /*45d0*/  MOV R89, R59 ;  /* 0x0000003b00597202 */ /* 0x000fe20000000f00 */
[----:B------:R-:W-:Y:S01]  /*45e0*/  LDSM.16.MT88.4 R20, [R241+0x6900] ;  /* 0x00690000f114783b */ /* 0x000fe20000004200 */
[----:B------:R-:W-:Y:S01]  /*45f0*/  IMAD.MOV.U32 R101, RZ, RZ, R82 ;  /* 0x000000ffff657224 */ /* 0x000fe200078e0052 */
[----:B------:R-:W-:Y:S01]  /*4600*/  MOV R95, R73 ;  /* 0x00000049005f7202 */ /* 0x000fe20000000f00 */
[----:B------:R-:W-:Y:S01]  /*4610*/  IMAD.MOV.U32 R92, RZ, RZ, R56 ;  /* 0x000000ffff5c7224 */ /* 0x000fe200078e0038 */
[----:B------:R-:W-:Y:S01]  /*4620*/  HMMA.16816.F32.BF16 R52, R4, R26, R52 ;  /* 0x0000001a0434723c */ /* 0x000fe20000041834 */
[----:B------:R-:W1:Y:S01]  /*4630*/  LDSM.16.MT88.4 R24, [R103+0x6900] ;  /* 0x006900006718783b */ /* 0x000e620000004200 */
[----:B------:R-:W-:Y:S01]  /*4640*/  IMAD.MOV.U32 R94, RZ, RZ, R74 ;  /* 0x000000ffff5e7224 */ /* 0x000fe200078e004a */
[----:B------:R-:W-:-:S05]  /*4650*/  MOV R93, R75 ;  /* 0x0000004b005d7202 */ /* 0x000fca0000000f00 */
[C---:B--2---:R-:W-:Y:S07]  /*4660*/  HMMA.16816.F32.BF16 R56, R4.reuse, R12, R96 ;  /* 0x0000000c0438723c */ /* 0x044fee0000041860 */
[----:B------:R-:W-:Y:S01]  /*4670*/  MOV R99, R252 ;  /* 0x000000fc00637202 */ /* 0x000fe20000000f00 */
[----:B------:R-:W-:Y:S01]  /*4680*/  IMAD.MOV.U32 R98, RZ, RZ, R251 ;  /* 0x000000ffff627224 */ /* 0x000fe200078e00fb */
[----:B------:R2:W-:Y:S01]  /*4690*/  MUFU.EX2 R252, R10 ;  /* 0x0000000a00fc7308 */ /* 0x0005e20000000800 */
[----:B------:R-:W-:Y:S01]  /*46a0*/  MOV R97, R250 ;  /* 0x000000fa00617202 */ /* 0x000fe20000000f00 */
[----:B------:R-:W-:Y:S01]  /*46b0*/  HMMA.16816.F32.BF16 R44, R4, R14, R104 ;  /* 0x0000000e042c723c */ /* 0x000fe20000041868 */
[----:B------:R-:W5:Y:S01]  /*46c0*/  LDSM.16.MT88.4 R12, [R0+0x6900] ;  /* 0x00690000000c783b */ /* 0x000f620000004200 */
[----:B------:R-:W-:-:S05]  /*46d0*/  IMAD.MOV.U32 R96, RZ, RZ, R249 ;  /* 0x000000ffff607224 */ /* 0x000fca00078e00f9 */
[----:B------:R-:W-:Y:S01]  /*46e0*/  MOV R106, R248 ;  /* 0x000000f8006a7202 */ /* 0x000fe20000000f00 */
[C---:B---3--:R-:W-:Y:S01]  /*46f0*/  HMMA.16816.F32.BF16 R36, R4.reuse, R16, R36 ;  /* 0x000000100424723c */ /* 0x048fe20000041824 */
[----:B------:R-:W-:Y:S01]  /*4700*/  IMAD.MOV.U32 R107, RZ, RZ, R247 ;  /* 0x000000ffff6b7224 */ /* 0x000fe200078e00f7 */
[----:B------:R-:W-:Y:S01]  /*4710*/  MOV R104, R81 ;  /* 0x0000005100687202 */ /* 0x000fe20000000f00 */
[----:B------:R-:W-:Y:S02]  /*4720*/  IMAD.MOV.U32 R105, RZ, RZ, R80 ;  /* 0x000000ffff697224 */ /* 0x000fe400078e0050 */
[--C-:B--2---:R-:W-:Y:S01]  /*4730*/  FFMA.FTZ R10, R102, c[0x0][0x2d0], -R9.reuse ;  /* 0x0000b400660a7a23 */ /* 0x104fe20000010809 */
[----:B------:R-:W-:Y:S02]  /*4740*/  MOV R102, R91 ;  /* 0x0000005b00667202 */ /* 0x000fe40000000f00 */
[C---:B------:R-:W-:Y:S01]  /*4750*/  HMMA.16816.F32.BF16 R40, R4.reuse, R18, R32 ;  /* 0x000000120428723c */ /* 0x040fe20000041820 */
[----:B------:R-:W2:Y:S01]  /*4760*/  LDSM.16.MT88.4 R16, [R2+0x7100] ;  /* 0x007100000210783b */ /* 0x000ea20000004200 */
[----:B------:R3:W1:Y:S06]  /*4770*/  MUFU.EX2 R251, R10 ;  /* 0x0000000a00fb7308 */ /* 0x00066c0000000800 */
[C---:B----4-:R-:W-:Y:S08]  /*4780*/  HMMA.16816.F32.BF16 R32, R4.reuse, R28, R64 ;  /* 0x0000001c0420723c */ /* 0x050ff00000041840 */
[----:B------:R-:W-:Y:S01]  /*4790*/  HMMA.16816.F32.BF16 R60, R4, R30, R108 ;  /* 0x0000001e043c723c */ /* 0x000fe2000004186c */
[----:B------:R-:W4:Y:S01]  /*47a0*/  LDSM.16.MT88.4 R28, [R2+0x1100] ;  /* 0x00110000021c783b */ /* 0x000f220000004200 */
[----:B---3--:R-:W-:Y:S01]  /*47b0*/  FFMA.FTZ R10, R124, c[0x0][0x2d0], -R9 ;  /* 0x0000b4007c0a7a23 */ /* 0x008fe20000010809 */
[----:B------:R-:W-:Y:S01]  /*47c0*/  MOV R124, R107 ;  /* 0x0000006b007c7202 */ /* 0x000fe20000000f00 */
[----:B------:R-:W-:-:S02]  /*47d0*/  IMAD.MOV.U32 R107, RZ, RZ, R98 ;  /* 0x000000ffff6b7224 */ /* 0x000fc400078e0062 */
[----:B------:R3:W-:Y:S01]  /*47e0*/  MUFU.EX2 R250, R10 ;  /* 0x0000000a00fa7308 */ /* 0x0007e20000000800 */
[----:B------:R-:W-:Y:S01]  /*47f0*/  IMAD.MOV.U32 R110, RZ, RZ, R245 ;  /* 0x000000ffff6e7224 */ /* 0x000fe200078e00f5 */
[----:B------:R-:W-:Y:S01]  /*4800*/  MOV R111, R97 ;  /* 0x00000061006f7202 */ /* 0x000fe20000000f00 */
[----:B------:R-:W-:Y:S01]  /*4810*/  IMAD.MOV.U32 R98, RZ, RZ, R94 ;  /* 0x000000ffff627224 */ /* 0x000fe200078e005e */
[----:B------:R-:W-:Y:S01]  /*4820*/  MOV R97, R93 ;  /* 0x0000005d00617202 */ /* 0x000fe20000000f00 */
[----:B-1----:R-:W-:Y:S01]  /*4830*/  HMMA.16816.F32.BF16 R64, R4, R24, R112 ;  /* 0x000000180440723c */ /* 0x002fe20000041870 */
[----:B------:R-:W-:Y:S01]  /*4840*/  MOV R93, R77 ;  /* 0x0000004d005d7202 */ /* 0x000fe20000000f00 */
[----:B------:R-:W-:Y:S01]  /*4850*/  IMAD.MOV.U32 R94, RZ, RZ, R78 ;  /* 0x000000ffff5e7224 */ /* 0x000fe200078e004e */
[----:B------:R-:W-:Y:S01]  /*4860*/  MOV R109, R83 ;  /* 0x00000053006d7202 */ /* 0x000fe20000000f00 */
[----:B------:R-:W-:-:S04]  /*4870*/  IMAD.MOV.U32 R108, RZ, RZ, R90 ;  /* 0x000000ffff6c7224 */ /* 0x000fc800078e005a */
[C---:B------:R-:W-:Y:S01]  /*4880*/  HMMA.16816.F32.BF16 R68, R4.reuse, R26, R116 ;  /* 0x0000001a0444723c */ /* 0x040fe20000041874 */
[----:B------:R-:W1:Y:S01]  /*4890*/  LDSM.16.MT88.4 R24, [R2+0x4100] ;  /* 0x004100000218783b */ /* 0x000e620000004200 */
[----:B---3--:R-:W-:Y:S02]  /*48a0*/  FFMA.FTZ R10, R125, c[0x0][0x2d0], -R9 ;  /* 0x0000b4007d0a7a23 */ /* 0x008fe40000010809 */
[----:B------:R-:W-:Y:S02]  /*48b0*/  IMAD.MOV.U32 R125, RZ, RZ, R96 ;  /* 0x000000ffff7d7224 */ /* 0x000fe400078e0060 */
[----:B------:R3:W-:Y:S01]  /*48c0*/  MUFU.EX2 R249, R10 ;  /* 0x0000000a00f97308 */ /* 0x0007e20000000800 */
[----:B------:R-:W-:Y:S01]  /*48d0*/  IMAD.MOV.U32 R96, RZ, RZ, R92 ;  /* 0x000000ffff607224 */ /* 0x000fe200078e005c */
[----:B------:R-:W-:Y:S01]  /*48e0*/  HMMA.16816.F32.BF16 R72, R4, R20, R84 ;  /* 0x000000140448723c */ /* 0x000fe20000041854 */
[----:B------:R-:W-:Y:S02]  /*48f0*/  IMAD.MOV.U32 R92, RZ, RZ, R76 ;  /* 0x000000ffff5c7224 */ /* 0x000fe400078e004c */
[----:B------:R-:W-:-:S05]  /*4900*/  IMAD.MOV.U32 R119, RZ, RZ, R88 ;  /* 0x000000ffff777224 */ /* 0x000fca00078e0058 */
[----:B-----5:R-:W-:Y:S01]  /*4910*/  HMMA.16816.F32.BF16 R80, R4, R12, R128 ;  /* 0x0000000c0450723c */ /* 0x020fe20000041880 */
[----:B---3--:R-:W-:Y:S01]  /*4920*/  FFMA.FTZ R10, R126, c[0x0][0x2d0], -R8 ;  /* 0x0000b4007e0a7a23 */ /* 0x008fe20000010808 */
[----:B------:R-:W-:-:S06]  /*4930*/  MOV R126, R89 ;  /* 0x00000059007e7202 */ /* 0x000fcc0000000f00 */
[----:B------:R-:W-:Y:S01]  /*4940*/  HMMA.16816.F32.BF16 R84, R4, R14, R132 ;  /* 0x0000000e0454723c */ /* 0x000fe20000041884 */
[----:B------:R-:W3:Y:S01]  /*4950*/  LDSM.16.MT88.4 R12, [R103+0x1100] ;  /* 0x00110000670c783b */ /* 0x000ee20000004200 */
[----:B------:R5:W-:Y:S05]  /*4960*/  MUFU.EX2 R248, R10 ;  /* 0x0000000a00f87308 */ /* 0x000bea0000000800 */
[----:B------:R-:W-:Y:S01]  /*4970*/  IMAD.MOV.U32 R132, RZ, RZ, R102 ;  /* 0x000000ffff847224 */ /* 0x000fe200078e0066 */
[----:B------:R-:W-:Y:S01]  /*4980*/  MOV R133, R96 ;  /* 0x0000006000857202 */ /* 0x000fe20000000f00 */
[----:B------:R-:W-:Y:S01]  /*4990*/  IMAD.MOV.U32 R102, RZ, RZ, R97 ;  /* 0x000000ffff667224 */ /* 0x000fe200078e0061 */
[----:B------:R-:W-:Y:S01]  /*49a0*/  MOV R134, R98 ;  /* 0x0000006200867202 */ /* 0x000fe20000000f00 */
[----:B-----5:R-:W-:Y:S01]  /*49b0*/  FFMA.FTZ R10, R164, c[0x0][0x2d0], -R8 ;  /* 0x0000b400a40a7a23 */ /* 0x020fe20000010808 */
[----:B------:R-:W-:-:S03]  /*49c0*/  MOV R164, R246 ;  /* 0x000000f600a47202 */ /* 0x000fc60000000f00 */
[----:B------:R5:W1:Y:S02]  /*49d0*/  MUFU.EX2 R247, R10 ;  /* 0x0000000a00f77308 */ /* 0x000a640000000800 */
[----:B-----5:R-:W-:-:S06]  /*49e0*/  FFMA.FTZ R10, R127, c[0x0][0x2d0], -R8 ;  /* 0x0000b4007f0a7a23 */ /* 0x020fcc0000010808 */
[----:B------:R5:W-:Y:S02]  /*49f0*/  MUFU.EX2 R246, R10 ;  /* 0x0000000a00f67308 */ /* 0x000be40000000800 */
[----:B-----5:R-:W-:Y:S02]  /*4a00*/  FFMA.FTZ R10, R165, c[0x0][0x2d0], -R8 ;  /* 0x0000b400a50a7a23 */ /* 0x020fe40000010808 */
[----:B------:R-:W-:Y:S01]  /*4a10*/  IMAD.MOV.U32 R165, RZ, RZ, R106 ;  /* 0x000000ffffa57224 */ /* 0x000fe200078e006a */
[----:B------:R-:W-:-:S03]  /*4a20*/  MOV R106, R99 ;  /* 0x00000063006a7202 */ /* 0x000fc60000000f00 */
[----:B------:R-:W5:Y:S01]  /*4a30*/  MUFU.EX2 R245, R10 ;  /* 0x0000000a00f57308 */ /* 0x000f620000000800 */
[----:B------:R-:W-:Y:S02]  /*4a40*/  MOV R99, R95 ;  /* 0x0000005f00637202 */ /* 0x000fe40000000f00 */
[----:B------:R-:W-:Y:S02]  /*4a50*/  MOV R95, R79 ;  /* 0x0000004f005f7202 */ /* 0x000fe40000000f00 */
[----:B------:R-:W-:Y:S01]  /*4a60*/  HMMA.16816.F32.BF16 R76, R4, R22, R120 ;  /* 0x00000016044c723c */ /* 0x000fe20000041878 */
[----:B------:R-:W-:Y:S01]  /*4a70*/  IMAD.MOV.U32 R135, RZ, RZ, R99 ;  /* 0x000000ffff877224 */ /* 0x000fe200078e0063 */
[----:B------:R-:W-:Y:S05]  /*4a80*/  LDSM.16.MT88.4 R20, [R0+0x1100] ;  /* 0x001100000014783b */ /* 0x000fea0000004200 */
[----:B------:R-:W-:-:S02]  /*4a90*/  F2FP.BF16.PACK_AB R4, R251, R252 ;  /* 0x000000fcfb04723e */ /* 0x000fc400000010ff */
[----:B-1----:R-:W-:Y:S02]  /*4aa0*/  F2FP.BF16.PACK_AB R5, R247, R248 ;  /* 0x000000f8f705723e */ /* 0x002fe400000010ff */
[----:B------:R-:W-:Y:S02]  /*4ab0*/  F2FP.BF16.PACK_AB R6, R249, R250 ;  /* 0x000000faf906723e */ /* 0x000fe400000010ff */
[----:B-----5:R-:W-:Y:S02]  /*4ac0*/  F2FP.BF16.PACK_AB R7, R245, R246 ;  /* 0x000000f6f507723e */ /* 0x020fe400000010ff */
[----:B------:R-:W-:-:S05]  /*4ad0*/  MOV R10, R92 ;  /* 0x0000005c000a7202 */ /* 0x000fca0000000f00 */
[C---:B--2---:R-:W-:Y:S07]  /*4ae0*/  HMMA.16816.F32.BF16 R96, R4.reuse, R16, R168 ;  /* 0x000000100460723c */ /* 0x044fee00000418a8 */
[----:B------:R-:W-:Y:S01]  /*4af0*/  MOV R170, R101 ;  /* 0x0000006500aa7202 */ /* 0x000fe20000000f00 */
[----:B----4-:R-:W-:Y:S01]  /*4b00*/  HMMA.16816.F32.BF16 R112, R4, R28, R188 ;  /* 0x0000001c0470723c */ /* 0x010fe200000418bc */
[----:B------:R-:W-:Y:S01]  /*4b10*/  IMAD.MOV.U32 R169, RZ, RZ, R104 ;  /* 0x000000ffffa97224 */ /* 0x000fe200078e0068 */
[----:B------:R-:W-:-:S02]  /*4b20*/  MOV R168, R105 ;  /* 0x0000006900a87202 */ /* 0x000fc40000000f00 */
[----:B------:R-:W-:Y:S02]  /*4b30*/  MOV R101, R107 ;  /* 0x0000006b00657202 */ /* 0x000fe40000000f00 */
[----:B------:R-:W-:Y:S01]  /*4b40*/  MOV R171, R109 ;  /* 0x0000006d00ab7202 */ /* 0x000fe20000000f00 */
[----:B------:R-:W-:Y:S01]  /*4b50*/  IMAD.MOV.U32 R188, RZ, RZ, R106 ;  /* 0x000000ffffbc7224 */ /* 0x000fe200078e006a */
[----:B------:R-:W-:Y:S01]  /*4b60*/  HMMA.16816.F32.BF16 R88, R4, R30, R144 ;  /* 0x0000001e0458723c */ /* 0x000fe20000041890 */
[----:B------:R-:W-:Y:S01]  /*4b70*/  LDSM.16.MT88.4 R28, [R241+0x1100] ;  /* 0x00110000f11c783b */ /* 0x000fe20000004200 */
[----:B------:R-:W-:Y:S01]  /*4b80*/  IMAD.MOV.U32 R189, RZ, RZ, R110 ;  /* 0x000000ffffbd7224 */ /* 0x000fe200078e006e */
[----:B------:R-:W-:Y:S01]  /*4b90*/  MOV R191, R94 ;  /* 0x0000005e00bf7202 */ /* 0x000fe20000000f00 */
[----:B------:R-:W-:-:S04]  /*4ba0*/  IMAD.MOV.U32 R190, RZ, RZ, R95 ;  /* 0x000000ffffbe7224 */ /* 0x000fc800078e005f */
[C---:B------:R-:W-:Y:S01]  /*4bb0*/  HMMA.16816.F32.BF16 R104, R4.reuse, R18, R140 ;  /* 0x000000120468723c */ /* 0x040fe2000004188c */
[----:B------:R-:W1:Y:S06]  /*4bc0*/  LDSM.16.MT88.4 R16, [R103+0x4100] ;  /* 0x004100006710783b */ /* 0x000e6c0000004200 */
[----:B------:R-:W-:Y:S01]  /*4bd0*/  IMAD.MOV.U32 R143, RZ, RZ, R111 ;  /* 0x000000ffff8f7224 */ /* 0x000fe200078e006f */
[C---:B------:R-:W-:Y:S07]  /*4be0*/  HMMA.16816.F32.BF16 R144, R4.reuse, R24, R172 ;  /* 0x000000180490723c */ /* 0x040fee00000418ac */
[----:B------:R-:W-:Y:S01]  /*4bf0*/  MOV R175, R119 ;  /* 0x0000007700af7202 */ /* 0x000fe20000000f00 */
[----:B------:R-:W-:Y:S01]  /*4c00*/  IMAD.MOV.U32 R172, RZ, RZ, R93 ;  /* 0x000000ffffac7224 */ /* 0x000fe200078e005d */
[----:B------:R-:W-:Y:S01]  /*4c10*/  MOV R173, R108 ;  /* 0x0000006c00ad7202 */ /* 0x000fe20000000f00 */
[----:B---3--:R-:W-:Y:S01]  /*4c20*/  HMMA.16816.F32.BF16 R116, R4, R14, R160 ;  /* 0x0000000e0474723c */ /* 0x008fe200000418a0 */
[----:B------:R-:W-:-:S07]  /*4c30*/  IMAD.MOV.U32 R174, RZ, RZ, R126 ;  /* 0x000000ffffae7224 */ /* 0x000fce00078e007e */
[C---:B------:R-:W-:Y:S01]  /*4c40*/  HMMA.16816.F32.BF16 R108, R4.reuse, R12, R136 ;  /* 0x0000000c046c723c */ /* 0x040fe20000041888 */
[----:B------:R-:W2:Y:S07]  /*4c50*/  LDSM.16.MT88.4 R12, [R241+0x4100] ;  /* 0x00410000f10c783b */ /* 0x000eae0000004200 */
[C---:B------:R-:W-:Y:S01]  /*4c60*/  HMMA.16816.F32.BF16 R92, R4.reuse, R26, R148 ;  /* 0x0000001a045c723c */ /* 0x040fe20000041894 */
[----:B------:R-:W3:Y:S07]  /*4c70*/  LDSM.16.MT88.4 R24, [R0+0x4100] ;  /* 0x004100000018783b */ /* 0x000eee0000004200 */
[C---:B-1----:R-:W-:Y:S08]  /*4c80*/  HMMA.16816.F32.BF16 R160, R4.reuse, R16, R56 ;  /* 0x0000001004a0723c */ /* 0x042ff00000041838 */
[C---:B------:R-:W-:Y:S01]  /*4c90*/  HMMA.16816.F32.BF16 R148, R4.reuse, R18, R44 ;  /* 0x000000120494723c */ /* 0x040fe2000004182c */
[----:B------:R-:W1:Y:S07]  /*4ca0*/  LDSM.16.MT88.4 R16, [R241+0x7100] ;  /* 0x00710000f110783b */ /* 0x000e6e0000004200 */
[C---:B------:R-:W-:Y:S07]  /*4cb0*/  HMMA.16816.F32.BF16 R120, R4.reuse, R28, R180 ;  /* 0x0000001c0478723c */ /* 0x040fee00000418b4 */
[----:B------:R-:W-:Y:S01]  /*4cc0*/  MOV R180, R10 ;  /* 0x0000000a00b47202 */ /* 0x000fe20000000f00 */
[----:B------:R-:W-:Y:S01]  /*4cd0*/  FFMA.FTZ R10, R166, c[0x0][0x2d0], -R9 ;  /* 0x0000b400a60a7a23 */ /* 0x000fe20000010809 */
[----:B------:R-:W-:Y:S01]  /*4ce0*/  MOV R29, R189 ;  /* 0x000000bd001d7202 */ /* 0x000fe20000000f00 */
[----:B------:R-:W-:Y:S01]  /*4cf0*/  HMMA.16816.F32.BF16 R128, R4, R20, R176 ;  /* 0x000000140480723c */ /* 0x000fe200000418b0 */
[----:B------:R-:W-:Y:S01]  /*4d00*/  MOV R183, R125 ;  /* 0x0000007d00b77202 */ /* 0x000fe20000000f00 */
[----:B------:R4:W-:Y:S01]  /*4d10*/  MUFU.EX2 R189, R10 ;  /* 0x0000000a00bd7308 */ /* 0x0009e20000000800 */
[----:B------:R-:W-:-:S02]  /*4d20*/  IMAD.MOV.U32 R181, RZ, RZ, R133 ;  /* 0x000000ffffb57224 */ /* 0x000fc400078e0085 */
[----:B------:R-:W-:Y:S02]  /*4d30*/  IMAD.MOV.U32 R28, RZ, RZ, R135 ;  /* 0x000000ffff1c7224 */ /* 0x000fe400078e0087 */
[----:B------:R-:W-:Y:S01]  /*4d40*/  MOV R177, R132 ;  /* 0x0000008400b17202 */ /* 0x000fe20000000f00 */
[----:B------:R-:W-:Y:S01]  /*4d50*/  IMAD.MOV.U32 R166, RZ, RZ, R143 ;  /* 0x000000ffffa67224 */ /* 0x000fe200078e008f */
[----:B------:R-:W-:Y:S01]  /*4d60*/  MOV R176, R134 ;  /* 0x0000008600b07202 */ /* 0x000fe20000000f00 */
[----:B--2---:R-:W-:Y:S01]  /*4d70*/  HMMA.16816.F32.BF16 R140, R4, R14, R40 ;  /* 0x0000000e048c723c */ /* 0x004fe20000041828 */
[----:B------:R-:W-:Y:S02]  /*4d80*/  IMAD.MOV.U32 R182, RZ, RZ, R124 ;  /* 0x000000ffffb67224 */ /* 0x000fe400078e007c */
[----:B----4-:R-:W-:-:S05]  /*4d90*/  FFMA.FTZ R10, R167, c[0x0][0x2d0], -R9 ;  /* 0x0000b400a70a7a23 */ /* 0x010fca0000010809 */
[C---:B------:R-:W-:Y:S01]  /*4da0*/  HMMA.16816.F32.BF16 R132, R4.reuse, R12, R36 ;  /* 0x0000000c0484723c */ /* 0x040fe20000041824 */
[----:B------:R-:W-:Y:S01]  /*4db0*/  IMAD.MOV.U32 R167, RZ, RZ, R188 ;  /* 0x000000ffffa77224 */ /* 0x000fe200078e00bc */
[----:B------:R-:W2:Y:S01]  /*4dc0*/  LDSM.16.MT88.4 R12, [R0+0x7100] ;  /* 0x00710000000c783b */ /* 0x000ea20000004200 */
[----:B------:R4:W5:Y:S05]  /*4dd0*/  MUFU.EX2 R188, R10 ;  /* 0x0000000a00bc7308 */ /* 0x00096a0000000800 */
[C---:B------:R-:W-:Y:S01]  /*4de0*/  HMMA.16816.F32.BF16 R136, R4.reuse, R22, R48 ;  /* 0x000000160488723c */ /* 0x040fe20000041830 */
[----:B------:R-:W2:Y:S07]  /*4df0*/  LDSM.16.MT88.4 R20, [R103+0x7100] ;  /* 0x007100006714783b */ /* 0x000eae0000004200 */
[----:B---3--:R-:W-:Y:S01]  /*4e00*/  HMMA.16816.F32.BF16 R40, R4, R24, R32 ;  /* 0x000000180428723c */ /* 0x008fe20000041820 */
[----:B----4-:R-:W-:Y:S01]  /*4e10*/  FFMA.FTZ R10, R192, c[0x0][0x2d0], -R9 ;  /* 0x0000b400c00a7a23 */ /* 0x010fe20000010809 */
[----:B------:R-:W-:-:S03]  /*4e20*/  MOV R192, R183 ;  /* 0x000000b700c07202 */ /* 0x000fc60000000f00 */
[----:B------:R3:W-:Y:S03]  /*4e30*/  MUFU.EX2 R183, R10 ;  /* 0x0000000a00b77308 */ /* 0x0007e60000000800 */
[C---:B------:R-:W-:Y:S01]  /*4e40*/  HMMA.16816.F32.BF16 R56, R4.reuse, R26, R60 ;  /* 0x0000001a0438723c */ /* 0x040fe2000004183c */
[----:B------:R-:W4:Y:S07]  /*4e50*/  LDSM.16.MT88.4 R24, [R2+0x1900] ;  /* 0x001900000218783b */ /* 0x000f2e0000004200 */
[----:B-1----:R-:W-:Y:S01]  /*4e60*/  HMMA.16816.F32.BF16 R44, R4, R16, R72 ;  /* 0x00000010042c723c */ /* 0x002fe20000041848 */
[----:B---3--:R-:W-:-:S07]  /*4e70*/  FFMA.FTZ R10, R193, c[0x0][0x2d0], -R9 ;  /* 0x0000b400c10a7a23 */ /* 0x008fce0000010809 */
[C---:B------:R-:W-:Y:S01]  /*4e80*/  HMMA.16816.F32.BF16 R60, R4.reuse, R18, R76 ;  /* 0x00000012043c723c */ /* 0x040fe2000004184c */
[----:B------:R-:W-:Y:S01]  /*4e90*/  IMAD.MOV.U32 R193, RZ, RZ, R182 ;  /* 0x000000ffffc17224 */ /* 0x000fe200078e00b6 */
[----:B------:R-:W1:Y:S01]  /*4ea0*/  LDSM.16.MT88.4 R16, [R2+0x7900] ;  /* 0x007900000210783b */ /* 0x000e620000004200 */
[----:B------:R3:W1:Y:S05]  /*4eb0*/  MUFU.EX2 R182, R10 ;  /* 0x0000000a00b67308 */ /* 0x00066a0000000800 */
[C---:B------:R-:W-:Y:S08]  /*4ec0*/  HMMA.16816.F32.BF16 R124, R4.reuse, R30, R52 ;  /* 0x0000001e047c723c */ /* 0x040ff00000041834 */
[----:B--2---:R-:W-:Y:S01]  /*4ed0*/  HMMA.16816.F32.BF16 R32, R4, R12, R80 ;  /* 0x0000000c0420723c */ /* 0x004fe20000041850 */
[----:B---3--:R-:W-:Y:S01]  /*4ee0*/  FFMA.FTZ R10, R194, c[0x0][0x2d0], -R8 ;  /* 0x0000b400c20a7a23 */ /* 0x008fe20000010808 */
[----:B------:R-:W-:-:S03]  /*4ef0*/  MOV R194, R181 ;  /* 0x000000b500c27202 */ /* 0x000fc60000000f00 */
[----:B------:R2:W-:Y:S03]  /*4f00*/  MUFU.EX2 R181, R10 ;  /* 0x0000000a00b57308 */ /* 0x0005e60000000800 */
[C---:B------:R-:W-:Y:S01]  /*4f10*/  HMMA.16816.F32.BF16 R48, R4.reuse, R14, R84 ;  /* 0x0000000e0430723c */ /* 0x040fe20000041854 */
[----:B------:R-:W3:Y:S07]  /*4f20*/  LDSM.16.MT88.4 R12, [R103+0x1900] ;  /* 0x00190000670c783b */ /* 0x000eee0000004200 */
[----:B------:R-:W-:Y:S01]  /*4f30*/  HMMA.16816.F32.BF16 R36, R4, R20, R64 ;  /* 0x000000140424723c */ /* 0x000fe20000041840 */
[----:B--2---:R-:W-:-:S07]  /*4f40*/  FFMA.FTZ R10, R204, c[0x0][0x2d0], -R8 ;  /* 0x0000b400cc0a7a23 */ /* 0x004fce0000010808 */
[----:B------:R-:W-:Y:S01]  /*4f50*/  HMMA.16816.F32.BF16 R52, R4, R22, R68 ;  /* 0x000000160434723c */ /* 0x000fe20000041844 */
[----:B------:R-:W-:Y:S01]  /*4f60*/  IMAD.MOV.U32 R204, RZ, RZ, R180 ;  /* 0x000000ffffcc7224 */ /* 0x000fe200078e00b4 */
[----:B------:R-:W2:Y:S01]  /*4f70*/  LDSM.16.MT88.4 R20, [R2+0x4900] ;  /* 0x004900000214783b */ /* 0x000ea20000004200 */
[----:B------:R4:W4:Y:S04]  /*4f80*/  MUFU.EX2 R180, R10 ;  /* 0x0000000a00b47308 */ /* 0x0009280000000800 */
[----:B-----5:R-:W-:Y:S02]  /*4f90*/  F2FP.BF16.PACK_AB R4, R188, R189 ;  /* 0x000000bdbc04723e */ /* 0x020fe400000010ff */
[----:B-1----:R-:W-:Y:S01]  /*4fa0*/  F2FP.BF16.PACK_AB R6, R182, R183 ;  /* 0x000000b7b606723e */ /* 0x002fe200000010ff */
[----:B----4-:R-:W-:Y:S01]  /*4fb0*/  FFMA.FTZ R10, R195, c[0x0][0x2d0], -R8 ;  /* 0x0000b400c30a7a23 */ /* 0x010fe20000010808 */
[----:B------:R-:W-:-:S02]  /*4fc0*/  F2FP.BF16.PACK_AB R5, R180, R181 ;  /* 0x000000b5b405723e */ /* 0x000fc400000010ff */
[----:B------:R-:W-:Y:S01]  /*4fd0*/  MOV R195, R28 ;  /* 0x0000001c00c37202 */ /* 0x000fe20000000f00 */
[----:B------:R1:W-:Y:S02]  /*4fe0*/  MUFU.EX2 R179, R10 ;  /* 0x0000000a00b37308 */ /* 0x0003e40000000800 */
[----:B-1----:R-:W-:Y:S02]  /*4ff0*/  FFMA.FTZ R10, R205, c[0x0][0x2d0], -R8 ;  /* 0x0000b400cd0a7a23 */ /* 0x002fe40000010808 */
[----:B------:R-:W-:-:S04]  /*5000*/  IMAD.MOV.U32 R205, RZ, RZ, R29 ;  /* 0x000000ffffcd7224 */ /* 0x000fc800078e001d */
[----:B------:R-:W1:Y:S01]  /*5010*/  MUFU.EX2 R178, R10 ;  /* 0x0000000a00b27308 */ /* 0x000e620000000800 */
[----:B------:R-:W-:Y:S01]  /*5020*/  LDSM.16.MT88.4 R28, [R241+0x1900] ;  /* 0x00190000f11c783b */ /* 0x000fe20000004200 */
[----:B-1----:R-:W-:Y:S01]  /*5030*/  F2FP.BF16.PACK_AB R7, R178, R179 ;  /* 0x000000b3b207723e */ /* 0x002fe200000010ff */
[----:B------:R-:W-:Y:S02]  /*5040*/  FFMA.FTZ R10, R236, c[0x0][0x2d0], -R9 ;  /* 0x0000b400ec0a7a23 */ /* 0x000fe40000010809 */
[----:B------:R-:W-:-:S04]  /*5050*/  IMAD.MOV.U32 R236, RZ, RZ, R166 ;  /* 0x000000ffffec7224 */ /* 0x000fc800078e00a6 */
[C---:B------:R-:W-:Y:S08]  /*5060*/  HMMA.16816.F32.BF16 R112, R4.reuse, R24, R112 ;  /* 0x000000180470723c */ /* 0x040ff00000041870 */
[C---:B------:R-:W-:Y:S01]  /*5070*/  HMMA.16816.F32.BF16 R64, R4.reuse, R26, R88 ;  /* 0x0000001a0440723c */ /* 0x040fe20000041858 */
[----:B------:R-:W1:Y:S07]  /*5080*/  LDSM.16.MT88.4 R24, [R0+0x1900] ;  /* 0x001900000018783b */ /* 0x000e6e0000004200 */
[C---:B------:R-:W-:Y:S08]  /*5090*/  HMMA.16816.F32.BF16 R76, R4.reuse, R16, R96 ;  /* 0x00000010044c723c */ /* 0x040ff00000041860 */
[C---:B------:R-:W-:Y:S01]  /*50a0*/  HMMA.16816.F32.BF16 R72, R4.reuse, R18, R104 ;  /* 0x000000120448723c */ /* 0x040fe20000041868 */
[----:B------:R-:W4:Y:S07]  /*50b0*/  LDSM.16.MT88.4 R16, [R103+0x4900] ;  /* 0x004900006710783b */ /* 0x000f2e0000004200 */
        /* <DEDUP_REMOVED lines=9> */
[C---:B----4-:R-:W-:Y:S07]  /*5150*/  HMMA.16816.F32.BF16 R136, R4.reuse, R16, R160 ;  /* 0x000000100488723c */ /* 0x050fee00000418a0 */
[----:B------:R-:W-:Y:S01]  /*5160*/  IMAD.MOV.U32 R162, RZ, RZ, R195 ;  /* 0x000000ffffa27224 */ /* 0x000fe200078e00c3 */
[C---:B------:R-:W-:Y:S01]  /*5170*/  HMMA.16816.F32.BF16 R92, R4.reuse, R18, R148 ;  /* 0x00000012045c723c */ /* 0x040fe20000041894 */
[----:B------:R-:W4:Y:S01]  /*5180*/  LDSM.16.MT88.4 R16, [R241+0x7900] ;  /* 0x00790000f110783b */ /* 0x000f220000004200 */
[----:B------:R-:W-:Y:S01]  /*5190*/  IMAD.MOV.U32 R195, RZ, RZ, R177 ;  /* 0x000000ffffc37224 */ /* 0x000fe200078e00b1 */
[----:B------:R-:W-:Y:S01]  /*51a0*/  MOV R163, R205 ;  /* 0x000000cd00a37202 */ /* 0x000fe20000000f00 */
[----:B------:R5:W-:Y:S01]  /*51b0*/  MUFU.EX2 R177, R10 ;  /* 0x0000000a00b17308 */ /* 0x000be20000000800 */
[----:B------:R-:W-:Y:S01]  /*51c0*/  MOV R205, R176 ;  /* 0x000000b000cd7202 */ /* 0x000fe20000000f00 */
[----:B------:R-:W-:Y:S01]  /*51d0*/  IMAD.MOV.U32 R160, RZ, RZ, R194 ;  /* 0x000000ffffa07224 */ /* 0x000fe200078e00c2 */
[----:B------:R-:W-:Y:S01]  /*51e0*/  MOV R161, R204 ;  /* 0x000000cc00a17202 */ /* 0x000fe20000000f00 */
[C---:B---3--:R-:W-:Y:S01]  /*51f0*/  HMMA.16816.F32.BF16 R96, R4.reuse, R12, R132 ;  /* 0x0000000c0460723c */ /* 0x048fe20000041884 */
[----:B------:R-:W-:Y:S01]  /*5200*/  MOV R150, R193 ;  /* 0x000000c100967202 */ /* 0x000fe20000000f00 */
[----:B------:R-:W-:Y:S01]  /*5210*/  IMAD.MOV.U32 R149, RZ, RZ, R192 ;  /* 0x000000ffff957224 */ /* 0x000fe200078e00c0 */
[----:B------:R-:W-:Y:S01]  /*5220*/  MOV R148, R167 ;  /* 0x000000a700947202 */ /* 0x000fe20000000f00 */
[----:B------:R-:W-:Y:S01]  /*5230*/  IMAD.MOV.U32 R194, RZ, RZ, R169 ;  /* 0x000000ffffc27224 */ /* 0x000fe200078e00a9 */
[----:B------:R-:W-:Y:S01]  /*5240*/  MOV R204, R168 ;  /* 0x000000a800cc7202 */ /* 0x000fe20000000f00 */
[----:B------:R-:W-:Y:S01]  /*5250*/  IMAD.MOV.U32 R192, RZ, RZ, R171 ;  /* 0x000000ffffc07224 */ /* 0x000fe200078e00ab */
[----:B------:R-:W-:Y:S01]  /*5260*/  MOV R193, R170 ;  /* 0x000000aa00c17202 */ /* 0x000fe20000000f00 */
[----:B------:R-:W-:Y:S01]  /*5270*/  HMMA.16816.F32.BF16 R116, R4, R14, R140 ;  /* 0x0000000e0474723c */ /* 0x000fe2000004188c */
[----:B------:R-:W3:Y:S01]  /*5280*/  LDSM.16.MT88.4 R12, [R0+0x7900] ;  /* 0x00790000000c783b */ /* 0x000ee20000004200 */
[----:B------:R-:W-:-:S02]  /*5290*/  IMAD.MOV.U32 R151, RZ, RZ, R173 ;  /* 0x000000ffff977224 */ /* 0x000fc400078e00ad */
[----:B-----5:R-:W-:Y:S02]  /*52a0*/  FFMA.FTZ R10, R207, c[0x0][0x2d0], -R9 ;  /* 0x0000b400cf0a7a23 */ /* 0x020fe40000010809 */
[----:B------:R-:W-:Y:S01]  /*52b0*/  IMAD.MOV.U32 R207, RZ, RZ, R164 ;  /* 0x000000ffffcf7224 */ /* 0x000fe200078e00a4 */
[----:B------:R-:W-:Y:S01]  /*52c0*/  MOV R142, R174 ;  /* 0x000000ae008e7202 */ /* 0x000fe20000000f00 */
[----:B------:R5:W1:Y:S01]  /*52d0*/  MUFU.EX2 R176, R10 ;  /* 0x0000000a00b07308 */ /* 0x000a620000000800 */
[----:B------:R-:W-:Y:S01]  /*52e0*/  IMAD.MOV.U32 R141, RZ, RZ, R175 ;  /* 0x000000ffff8d7224 */ /* 0x000fe200078e00af */
[----:B------:R-:W-:Y:S01]  /*52f0*/  HMMA.16816.F32.BF16 R84, R4, R30, R124 ;  /* 0x0000001e0454723c */ /* 0x000fe2000004187c */
[----:B------:R-:W-:Y:S02]  /*5300*/  MOV R140, R165 ;  /* 0x000000a5008c7202 */ /* 0x000fe40000000f00 */
[----:B------:R-:W-:-:S05]  /*5310*/  MOV R143, R172 ;  /* 0x000000ac008f7202 */ /* 0x000fca0000000f00 */
[----:B--2---:R-:W-:Y:S01]  /*5320*/  HMMA.16816.F32.BF16 R108, R4, R20, R40 ;  /* 0x00000014046c723c */ /* 0x004fe20000041828 */
[----:B-----5:R-:W-:Y:S01]  /*5330*/  FFMA.FTZ R10, R206, c[0x0][0x2d0], -R9 ;  /* 0x0000b400ce0a7a23 */ /* 0x020fe20000010809 */
[----:B------:R-:W-:-:S06]  /*5340*/  MOV R206, R102 ;  /* 0x0000006600ce7202 */ /* 0x000fcc0000000f00 */
[C---:B------:R-:W-:Y:S01]  /*5350*/  HMMA.16816.F32.BF16 R56, R4.reuse, R22, R56 ;  /* 0x000000160438723c */ /* 0x040fe20000041838 */
[----:B------:R-:W2:Y:S01]  /*5360*/  LDSM.16.MT88.4 R20, [R2+0x2100] ;  /* 0x002100000214783b */ /* 0x000ea20000004200 */
[----:B------:R5:W-:Y:S06]  /*5370*/  MUFU.EX2 R175, R10 ;  /* 0x0000000a00af7308 */ /* 0x000bec0000000800 */
[C---:B-1----:R-:W-:Y:S08]  /*5380*/  HMMA.16816.F32.BF16 R164, R4.reuse, R24, R36 ;  /* 0x0000001804a4723c */ /* 0x042ff00000041824 */
[----:B------:R-:W-:Y:S01]  /*5390*/  HMMA.16816.F32.BF16 R124, R4, R26, R52 ;  /* 0x0000001a047c723c */ /* 0x000fe20000041834 */
[----:B------:R-:W1:Y:S01]  /*53a0*/  LDSM.16.MT88.4 R24, [R2+0x5100] ;  /* 0x005100000218783b */ /* 0x000e620000004200 */
[----:B-----5:R-:W-:-:S02]  /*53b0*/  FFMA.FTZ R10, R11, c[0x0][0x2d0], -R9 ;  /* 0x0000b4000b0a7a23 */ /* 0x020fc40000010809 */
[----:B------:R-:W-:Y:S02]  /*53c0*/  IMAD.MOV.U32 R11, RZ, RZ, R101 ;  /* 0x000000ffff0b7224 */ /* 0x000fe400078e0065 */
[----:B------:R5:W1:Y:S02]  /*53d0*/  MUFU.EX2 R174, R10 ;  /* 0x0000000a00ae7308 */ /* 0x000a640000000800 */
[C---:B----4-:R-:W-:Y:S08]  /*53e0*/  HMMA.16816.F32.BF16 R168, R4.reuse, R16, R44 ;  /* 0x0000001004a8723c */ /* 0x050ff0000004182c */
[----:B------:R-:W-:Y:S01]  /*53f0*/  HMMA.16816.F32.BF16 R132, R4, R18, R60 ;  /* 0x000000120484723c */ /* 0x000fe2000004183c */
[----:B------:R-:W4:Y:S01]  /*5400*/  LDSM.16.MT88.4 R16, [R103+0x2100] ;  /* 0x002100006710783b */ /* 0x000f220000004200 */
[----:B-----5:R-:W-:-:S06]  /*5410*/  FFMA.FTZ R10, R239, c[0x0][0x2d0], -R8 ;  /* 0x0000b400ef0a7a23 */ /* 0x020fcc0000010808 */
[C---:B---3--:R-:W-:Y:S01]  /*5420*/  HMMA.16816.F32.BF16 R36, R4.reuse, R12, R32 ;  /* 0x0000000c0424723c */ /* 0x048fe20000041820 */
[----:B------:R3:W-:Y:S07]  /*5430*/  MUFU.EX2 R173, R10 ;  /* 0x0000000a00ad7308 */ /* 0x0007ee0000000800 */
[C---:B------:R-:W-:Y:S01]  /*5440*/  HMMA.16816.F32.BF16 R120, R4.reuse, R28, R120 ;  /* 0x0000001c0478723c */ /* 0x040fe20000041878 */
[----:B------:R-:W-:Y:S07]  /*5450*/  LDSM.16.MT88.4 R28, [R2+0x8100] ;  /* 0x00810000021c783b */ /* 0x000fee0000004200 */
[----:B------:R-:W-:Y:S01]  /*5460*/  HMMA.16816.F32.BF16 R32, R4, R14, R48 ;  /* 0x0000000e0420723c */ /* 0x000fe20000041830 */
[----:B------:R-:W5:Y:S01]  /*5470*/  LDSM.16.MT88.4 R12, [R241+0x2100] ;  /* 0x00210000f10c783b */ /* 0x000f620000004200 */
[----:B---3--:R-:W-:-:S04]  /*5480*/  FFMA.FTZ R10, R244, c[0x0][0x2d0], -R8 ;  /* 0x0000b400f40a7a23 */ /* 0x008fc80000010808 */
[----:B------:R3:W2:Y:S01]  /*5490*/  MUFU.EX2 R172, R10 ;  /* 0x0000000a00ac7308 */ /* 0x0006a20000000800 */
[----:B------:R-:W-:Y:S02]  /*54a0*/  F2FP.BF16.PACK_AB R4, R176, R177 ;  /* 0x000000b1b004723e */ /* 0x000fe400000010ff */
[----:B-1----:R-:W-:Y:S01]  /*54b0*/  F2FP.BF16.PACK_AB R6, R174, R175 ;  /* 0x000000afae06723e */ /* 0x002fe200000010ff */
[----:B---3--:R-:W-:Y:S01]  /*54c0*/  FFMA.FTZ R10, R238, c[0x0][0x2d0], -R8 ;  /* 0x0000b400ee0a7a23 */ /* 0x008fe20000010808 */
[----:B--2---:R-:W-:-:S03]  /*54d0*/  F2FP.BF16.PACK_AB R5, R172, R173 ;  /* 0x000000adac05723e */ /* 0x004fc600000010ff */
[----:B------:R1:W-:Y:S02]  /*54e0*/  MUFU.EX2 R102, R10 ;  /* 0x0000000a00667308 */ /* 0x0003e40000000800 */
[----:B-1----:R-:W-:Y:S01]  /*54f0*/  FFMA.FTZ R10, R237, c[0x0][0x2d0], -R8 ;  /* 0x0000b400ed0a7a23 */ /* 0x002fe20000010808 */
[----:B------:R-:W-:-:S05]  /*5500*/  MOV R237, R151 ;  /* 0x0000009700ed7202 */ /* 0x000fca0000000f00 */
[----:B------:R-:W1:Y:S02]  /*5510*/  MUFU.EX2 R101, R10 ;  /* 0x0000000a00657308 */ /* 0x000e640000000800 */
[----:B-1----:R-:W-:Y:S01]  /*5520*/  F2FP.BF16.PACK_AB R7, R101, R102 ;  /* 0x000000666507723e */ /* 0x002fe200000010ff */
[----:B------:R-:W-:Y:S01]  /*5530*/  FFMA.FTZ R10, R11, c[0x0][0x2d0], -R9 ;  /* 0x0000b4000b0a7a23 */ /* 0x000fe20000010809 */
[----:B------:R-:W-:Y:S01]  /*5540*/  MOV R11, R206 ;  /* 0x000000ce000b7202 */ /* 0x000fe20000000f00 */
[----:B------:R-:W-:-:S03]  /*5550*/  IMAD.MOV.U32 R206, RZ, RZ, R140 ;  /* 0x000000ffffce7224 */ /* 0x000fc600078e008c */
[----:B------:R1:W-:Y:S01]  /*5560*/  MUFU.EX2 R51, R10 ;  /* 0x0000000a00337308 */ /* 0x0003e20000000800 */
[----:B------:R-:W-:Y:S01]  /*5570*/  IMAD.MOV.U32 R140, RZ, RZ, R143 ;  /* 0x000000ffff8c7224 */ /* 0x000fe200078e008f */
[----:B------:R-:W-:Y:S01]  /*5580*/  HMMA.16816.F32.BF16 R112, R4, R20, R112 ;  /* 0x000000140470723c */ /* 0x000fe20000041870 */
[----:B------:R-:W-:Y:S01]  /*5590*/  MOV R143, R150 ;  /* 0x00000096008f7202 */ /* 0x000fe20000000f00 */
[----:B------:R-:W-:-:S04]  /*55a0*/  IMAD.MOV.U32 R150, RZ, RZ, R162 ;  /* 0x000000ffff967224 */ /* 0x000fc800078e00a2 */
[----:B------:R-:W-:Y:S02]  /*55b0*/  IMAD.MOV.U32 R238, RZ, RZ, R150 ;  /* 0x000000ffffee7224 */ /* 0x000fe400078e0096 */
[C---:B------:R-:W-:Y:S01]  /*55c0*/  HMMA.16816.F32.BF16 R40, R4.reuse, R22, R64 ;  /* 0x000000160428723c */ /* 0x040fe20000041840 */
[----:B------:R-:W2:Y:S04]  /*55d0*/  LDSM.16.MT88.4 R20, [R0+0x2100] ;  /* 0x002100000014783b */ /* 0x000ea80000004200 */
[----:B------:R-:W-:Y:S01]  /*55e0*/  LDSM.16.MT88.4 R64, [R0+0x5900] ;  /* 0x005900000040783b */ /* 0x000fe20000004200 */
[----:B-1----:R-:W-:Y:S01]  /*55f0*/  FFMA.FTZ R10, R207, c[0x0][0x2d0], -R9 ;  /* 0x0000b400cf0a7a23 */ /* 0x002fe20000010809 */
[----:B------:R-:W-:Y:S01]  /*5600*/  MOV R207, R142 ;  /* 0x0000008e00cf7202 */ /* 0x000fe20000000f00 */
[----:B------:R-:W-:Y:S01]  /*5610*/  HMMA.16816.F32.BF16 R144, R4, R24, R144 ;  /* 0x000000180490723c */ /* 0x000fe20000041890 */
[----:B------:R-:W-:Y:S01]  /*5620*/  IMAD.MOV.U32 R142, RZ, RZ, R149 ;  /* 0x000000ffff8e7224 */ /* 0x000fe200078e0095 */
[----:B------:R1:W3:Y:S01]  /*5630*/  MUFU.EX2 R50, R10 ;  /* 0x0000000a00327308 */ /* 0x0002e20000000800 */
[----:B------:R-:W-:-:S04]  /*5640*/  MOV R149, R161 ;  /* 0x000000a100957202 */ /* 0x000fc80000000f00 */
[----:B------:R-:W-:Y:S01]  /*5650*/  MOV R244, R149 ;  /* 0x0000009500f47202 */ /* 0x000fe20000000f00 */
[C---:B------:R-:W-:Y:S01]  /*5660*/  HMMA.16816.F32.BF16 R44, R4.reuse, R26, R68 ;  /* 0x0000001a042c723c */ /* 0x040fe20000041844 */
[----:B------:R-:W2:Y:S07]  /*5670*/  LDSM.16.MT88.4 R24, [R103+0x5100] ;  /* 0x005100006718783b */ /* 0x000eae0000004200 */
[----:B----4-:R-:W-:Y:S01]  /*5680*/  HMMA.16816.F32.BF16 R104, R4, R16, R104 ;  /* 0x000000100468723c */ /* 0x010fe20000041868 */
[--C-:B-1----:R-:W-:Y:S01]  /*5690*/  FFMA.FTZ R10, R141, c[0x0][0x2d0], -R9.reuse ;  /* 0x0000b4008d0a7a23 */ /* 0x102fe20000010809 */
[----:B------:R-:W-:Y:S01]  /*56a0*/  MOV R141, R148 ;  /* 0x00000094008d7202 */ /* 0x000fe20000000f00 */
[----:B------:R-:W-:-:S02]  /*56b0*/  FFMA.FTZ R9, R163, c[0x0][0x2d0], -R9 ;  /* 0x0000b400a3097a23 */ /* 0x000fc40000010809 */
[----:B------:R-:W-:Y:S01]  /*56c0*/  IMAD.MOV.U32 R148, RZ, RZ, R160 ;  /* 0x000000ffff947224 */ /* 0x000fe200078e00a0 */
[----:B------:R-:W-:Y:S02]  /*56d0*/  MUFU.EX2 R49, R10 ;  /* 0x0000000a00317308 */ /* 0x000fe40000000800 */
[----:B------:R-:W-:Y:S01]  /*56e0*/  HMMA.16816.F32.BF16 R52, R4, R18, R80 ;  /* 0x000000120434723c */ /* 0x000fe20000041850 */
[----:B------:R-:W1:Y:S01]  /*56f0*/  LDSM.16.MT88.4 R16, [R241+0x5100] ;  /* 0x00510000f110783b */ /* 0x000e620000004200 */
[----:B------:R-:W-:-:S03]  /*5700*/  IMAD.MOV.U32 R239, RZ, RZ, R148 ;  /* 0x000000ffffef7224 */ /* 0x000fc600078e0094 */
[----:B------:R-:W-:Y:S01]  /*5710*/  LDSM.16.MT88.4 R148, [R2+0x5900] ;  /* 0x005900000294783b */ /* 0x000fe20000004200 */
[----:B------:R4:W1:Y:S02]  /*5720*/  MUFU.EX2 R48, R9 ;  /* 0x0000000900307308 */ /* 0x0008640000000800 */
[C---:B-----5:R-:W-:Y:S01]  /*5730*/  HMMA.16816.F32.BF16 R120, R4.reuse, R12, R120 ;  /* 0x0000000c0478723c */ /* 0x060fe20000041878 */
[----:B------:R-:W-:Y:S07]  /*5740*/  LDSM.16.MT88.4 R80, [R2+0x8900] ;  /* 0x008900000250783b */ /* 0x000fee0000004200 */
[----:B------:R-:W-:Y:S01]  /*5750*/  HMMA.16816.F32.BF16 R60, R4, R14, R84 ;  /* 0x0000000e043c723c */ /* 0x000fe20000041854 */
[----:B------:R-:W5:Y:S01]  /*5760*/  LDSM.16.MT88.4 R12, [R0+0x5100] ;  /* 0x00510000000c783b */ /* 0x000f620000004200 */
[----:B----4-:R-:W-:-:S06]  /*5770*/  FFMA.FTZ R9, R11, c[0x0][0x2d0], -R8 ;  /* 0x0000b4000b097a23 */ /* 0x010fcc0000010808 */
[----:B------:R-:W-:Y:S01]  /*5780*/  HMMA.16816.F32.BF16 R76, R4, R28, R76 ;  /* 0x0000001c044c723c */ /* 0x000fe2000004184c */
[----:B------:R-:W-:-:S07]  /*5790*/  MOV R11, R143 ;  /* 0x0000008f000b7202 */ /* 0x000fce0000000f00 */
[C---:B------:R-:W-:Y:S08]  /*57a0*/  HMMA.16816.F32.BF16 R28, R4.reuse, R30, R72 ;  /* 0x0000001e041c723c */ /* 0x040ff00000041848 */
[C---:B--2---:R-:W-:Y:S08]  /*57b0*/  HMMA.16816.F32.BF16 R128, R4.reuse, R20, R128 ;  /* 0x000000140480723c */ /* 0x044ff00000041880 */
[C---:B------:R-:W-:Y:S01]  /*57c0*/  HMMA.16816.F32.BF16 R68, R4.reuse, R22, R88 ;  /* 0x000000160444723c */ /* 0x040fe20000041858 */
[----:B------:R-:W2:Y:S07]  /*57d0*/  LDSM.16.MT88.4 R20, [R103+0x8100] ;  /* 0x008100006714783b */ /* 0x000eae0000004200 */
[C---:B------:R-:W-:Y:S08]  /*57e0*/  HMMA.16816.F32.BF16 R136, R4.reuse, R24, R136 ;  /* 0x000000180488723c */ /* 0x040ff00000041888 */
[C---:B------:R-:W-:Y:S01]  /*57f0*/  HMMA.16816.F32.BF16 R72, R4.reuse, R26, R92 ;  /* 0x0000001a0448723c */ /* 0x040fe2000004185c */
[----:B------:R-:W4:Y:S07]  /*5800*/  LDSM.16.MT88.4 R24, [R241+0x8100] ;  /* 0x00810000f118783b */ /* 0x000f2e0000004200 */
[C---:B-1----:R-:W-:Y:S07]  /*5810*/  HMMA.16816.F32.BF16 R84, R4.reuse, R16, R96 ;  /* 0x000000100454723c */ /* 0x042fee0000041860 */
[----:B---3--:R-:W-:Y:S01]  /*5820*/  F2FP.BF16.PACK_AB R96, R50, R51 ;  /* 0x000000333260723e */ /* 0x008fe200000010ff */
[----:B------:R-:W-:Y:S01]  /*5830*/  HMMA.16816.F32.BF16 R88, R4, R18, R116 ;  /* 0x000000120458723c */ /* 0x000fe20000041874 */
[----:B------:R-:W1:Y:S01]  /*5840*/  LDSM.16.MT88.4 R16, [R0+0x8100] ;  /* 0x008100000010783b */ /* 0x000e620000004200 */
[----:B------:R-:W-:-:S03]  /*5850*/  F2FP.BF16.PACK_AB R98, R48, R49 ;  /* 0x000000313062723e */ /* 0x000fc600000010ff */
[----:B------:R3:W-:Y:S03]  /*5860*/  LDSM.16.MT88.4 R116, [R2+0x2900] ;  /* 0x002900000274783b */ /* 0x0007e60000004200 */
[C---:B-----5:R-:W-:Y:S01]  /*5870*/  HMMA.16816.F32.BF16 R160, R4.reuse, R14, R56 ;  /* 0x0000000e04a0723c */ /* 0x060fe20000041838 */
[----:B------:R5:W-:Y:S01]  /*5880*/  MUFU.EX2 R15, R9 ;  /* 0x00000009000f7308 */ /* 0x000be20000000800 */
[----:B------:R-:W-:Y:S06]  /*5890*/  LDSM.16.MT88.4 R56, [R241+0x5900] ;  /* 0x00590000f138783b */ /* 0x000fec0000004200 */
[C---:B--2---:R-:W-:Y:S08]  /*58a0*/  HMMA.16816.F32.BF16 R164, R4.reuse, R20, R164 ;  /* 0x0000001404a4723c */ /* 0x044ff000000418a4 */
[----:B------:R-:W-:Y:S01]  /*58b0*/  HMMA.16816.F32.BF16 R92, R4, R12, R108 ;  /* 0x0000000c045c723c */ /* 0x000fe2000004186c */
[----:B-----5:R-:W-:Y:S01]  /*58c0*/  FFMA.FTZ R9, R206, c[0x0][0x2d0], -R8 ;  /* 0x0000b400ce097a23 */ /* 0x020fe20000010808 */
[----:B------:R-:W2:Y:S01]  /*58d0*/  LDSM.16.MT88.4 R108, [R103+0x2900] ;  /* 0x00290000676c783b */ /* 0x000ea20000004200 */
[----:B------:R-:W-:-:S02]  /*58e0*/  IMAD.MOV.U32 R206, RZ, RZ, R142 ;  /* 0x000000ffffce7224 */ /* 0x000fc400078e008e */
[----:B------:R5:W1:Y:S01]  /*58f0*/  MUFU.EX2 R14, R9 ;  /* 0x00000009000e7308 */ /* 0x000a620000000800 */
[----:B---3--:R-:W-:Y:S02]  /*5900*/  FADD.FTZ R2, R239, R244 ;  /* 0x000000f4ef027221 */ /* 0x008fe40000010000 */
[----:B----4-:R-:W-:Y:S02]  /*5910*/  HMMA.16816.F32.BF16 R168, R4, R24, R168 ;  /* 0x0000001804a8723c */ /* 0x010fe400000418a8 */
[----:B------:R-:W-:-:S04]  /*5920*/  FADD.FTZ R2, R206, R2 ;  /* 0x00000002ce027221 */ /* 0x000fc80000010000 */
[----:B------:R-:W-:Y:S02]  /*5930*/  FADD.FTZ R2, R236, R2 ;  /* 0x00000002ec027221 */ /* 0x000fe40000010000 */
[C---:B------:R-:W-:Y:S01]  /*5940*/  HMMA.16816.F32.BF16 R20, R4.reuse, R22, R124 ;  /* 0x000000160414723c */ /* 0x040fe2000004187c */
[----:B------:R-:W-:Y:S01]  /*5950*/  LDSM.16.MT88.4 R124, [R241+0x2900] ;  /* 0x00290000f17c783b */ /* 0x000fe20000004200 */
[----:B------:R-:W-:Y:S02]  /*5960*/  FADD.FTZ R2, R195, R2 ;  /* 0x00000002c3027221 */ /* 0x000fe40000010000 */
[----:B-----5:R-:W-:Y:S01]  /*5970*/  FFMA.FTZ R9, R207, c[0x0][0x2d0], -R8 ;  /* 0x0000b400cf097a23 */ /* 0x020fe20000010808 */
[----:B------:R-:W-:Y:S01]  /*5980*/  MOV R207, R141 ;  /* 0x0000008d00cf7202 */ /* 0x000fe20000000f00 */
[----:B------:R-:W-:Y:S02]  /*5990*/  FADD.FTZ R2, R194, R2 ;  /* 0x00000002c2027221 */ /* 0x000fe40000010000 */
[----:B------:R-:W-:Y:S01]  /*59a0*/  HMMA.16816.F32.BF16 R24, R4, R26, R132 ;  /* 0x0000001a0418723c */ /* 0x000fe20000041884 */
[----:B------:R-:W-:Y:S01]  /*59b0*/  FFMA.FTZ R8, R140, c[0x0][0x2d0], -R8 ;  /* 0x0000b4008c087a23 */ /* 0x000fe20000010808 */
[----:B------:R-:W-:Y:S01]  /*59c0*/  MUFU.EX2 R13, R9 ;  /* 0x00000009000d7308 */ /* 0x000fe20000000800 */
[----:B------:R-:W-:Y:S01]  /*59d0*/  LDSM.16.MT88.4 R132, [R0+0x2900] ;  /* 0x002900000084783b */ /* 0x000fe20000004200 */
[----:B-1----:R-:W-:-:S03]  /*59e0*/  F2FP.BF16.PACK_AB R97, R14, R15 ;  /* 0x0000000f0e61723e */ /* 0x002fc600000010ff */
[----:B------:R-:W1:Y:S01]  /*59f0*/  LDSM.16.MT88.4 R140, [R103+0x5900] ;  /* 0x00590000678c783b */ /* 0x000e620000004200 */
[C---:B------:R-:W-:Y:S02]  /*5a00*/  HMMA.16816.F32.BF16 R36, R4.reuse, R16, R36 ;  /* 0x000000100424723c */ /* 0x040fe40000041824 */
[----:B------:R-:W3:Y:S06]  /*5a10*/  MUFU.EX2 R12, R8 ;  /* 0x00000008000c7308 */ /* 0x000eec0000000800 */
[----:B------:R-:W-:Y:S07]  /*5a20*/  HMMA.16816.F32.BF16 R32, R4, R18, R32 ;  /* 0x000000120420723c */ /* 0x000fee0000041820 */
[----:B------:R-:W-:Y:S01]  /*5a30*/  FADD.FTZ R4, R238, R237 ;  /* 0x000000edee047221 */ /* 0x000fe20000010000 */
[----:B---3--:R-:W-:-:S03]  /*5a40*/  F2FP.BF16.PACK_AB R99, R12, R13 ;  /* 0x0000000d0c63723e */ /* 0x008fc600000010ff */
[----:B------:R-:W-:Y:S02]  /*5a50*/  FADD.FTZ R4, R11, R4 ;  /* 0x000000040b047221 */ /* 0x000fe40000010000 */
[----:B------:R3:W-:Y:S02]  /*5a60*/  LDSM.16.MT88.4 R8, [R0+0x8900] ;  /* 0x008900000008783b */ /* 0x0007e40000004200 */
[----:B------:R-:W-:Y:S01]  /*5a70*/  FADD.FTZ R4, R207, R4 ;  /* 0x00000004cf047221 */ /* 0x000fe20000010000 */
[----:B--2---:R-:W-:Y:S03]  /*5a80*/  HMMA.16816.F32.BF16 R104, R96, R108, R104 ;  /* 0x0000006c6068723c */ /* 0x004fe60000041868 */
[----:B------:R-:W-:-:S04]  /*5a90*/  FADD.FTZ R4, R205, R4 ;  /* 0x00000004cd047221 */ /* 0x000fc80000010000 */
[----:B------:R-:W-:Y:S01]  /*5aa0*/  FADD.FTZ R4, R204, R4 ;  /* 0x00000004cc047221 */ /* 0x000fe20000010000 */
[C---:B------:R-:W-:Y:S03]  /*5ab0*/  HMMA.16816.F32.BF16 R108, R96.reuse, R110, R52 ;  /* 0x0000006e606c723c */ /* 0x040fe60000041834 */
[----:B------:R-:W-:Y:S02]  /*5ac0*/  FADD.FTZ R5, R193, R4 ;  /* 0x00000004c1057221 */ /* 0x000fe40000010000 */
[----:B------:R-:W-:Y:S02]  /*5ad0*/  FADD.FTZ R4, R192, R2 ;  /* 0x00000002c0047221 */ /* 0x000fe40000010000 */
[----:B------:R-:W-:Y:S01]  /*5ae0*/  FADD.FTZ R2, R190, R5 ;  /* 0x00000005be027221 */ /* 0x000fe20000010000 */
[----:B-1----:R-:W-:Y:S03]  /*5af0*/  HMMA.16816.F32.BF16 R136, R96, R140, R136 ;  /* 0x0000008c6088723c */ /* 0x002fe60000041888 */
[----:B------:R-:W-:-:S02]  /*5b00*/  FADD.FTZ R2, R252, R2 ;  /* 0x00000002fc027221 */ /* 0x000fc40000010000 */
[----:B---3--:R-:W-:Y:S02]  /*5b10*/  FADD.FTZ R0, R191, R4 ;  /* 0x00000004bf007221 */ /* 0x008fe40000010000 */
        /* <DEDUP_REMOVED lines=8> */
[----:B------:R-:W-:Y:S01]  /*5ba0*/  FADD.FTZ R2, R189, R2 ;  /* 0x00000002bd027221 */ /* 0x000fe20000010000 */
[----:B------:R-:W1:Y:S01]  /*5bb0*/  LDSM.16.MT88.4 R72, [R103+0x8900] ;  /* 0x008900006748783b */ /* 0x000e620000004200 */
[----:B------:R-:W-:Y:S02]  /*5bc0*/  FADD.FTZ R0, R245, R0 ;  /* 0x00000000f5007221 */ /* 0x000fe40000010000 */
[----:B------:R-:W-:Y:S02]  /*5bd0*/  FADD.FTZ R2, R188, R2 ;  /* 0x00000002bc027221 */ /* 0x000fe40000010000 */
[----:B------:R-:W-:Y:S01]  /*5be0*/  FADD.FTZ R0, R181, R0 ;  /* 0x00000000b5007221 */ /* 0x000fe20000010000 */
[----:B------:R-:W-:Y:S01]  /*5bf0*/  HMMA.16816.F32.BF16 R56, R96, R58, R88 ;  /* 0x0000003a6038723c */ /* 0x000fe20000041858 */
[----:B------:R-:W-:Y:S01]  /*5c00*/  FADD.FTZ R2, R183, R2 ;  /* 0x00000002b7027221 */ /* 0x000fe20000010000 */
[----:B------:R-:W2:Y:S01]  /*5c10*/  LDSM.16.MT88.4 R88, [R241+0x8900] ;  /* 0x00890000f158783b */ /* 0x000ea20000004200 */
        /* <DEDUP_REMOVED lines=10> */
[----:B------:R-:W-:-:S04]  /*5cc0*/  FADD.FTZ R0, R172, R0 ;  /* 0x00000000ac007221 */ /* 0x000fc80000010000 */
        /* <DEDUP_REMOVED lines=12> */
[----:B------:R-:W-:Y:S02]  /*5d90*/  FADD.FTZ R4, R48, R0 ;  /* 0x0000000030047221 */ /* 0x000fe40000010000 */
[----:B------:R-:W-:-:S05]  /*5da0*/  FADD.FTZ R0, R12, R2 ;  /* 0x000000020c007221 */ /* 0x000fca0000010000 */
[----:B------:R3:W-:Y:S01]  /*5db0*/  STL [R1+0x8], R0 ;  /* 0x0000080001007387 */ /* 0x0007e20000100800 */
[C---:B------:R-:W-:Y:S03]  /*5dc0*/  HMMA.16816.F32.BF16 R144, R96.reuse, R148, R144 ;  /* 0x000000946090723c */ /* 0x040fe60000041890 */
[----:B------:R3:W-:Y:S05]  /*5dd0*/  STL [R1+0x4], R4 ;  /* 0x0000040401007387 */ /* 0x0007ea0000100800 */
[C---:B------:R-:W-:Y:S08]  /*5de0*/  HMMA.16816.F32.BF16 R76, R96.reuse, R80, R76 ;  /* 0x00000050604c723c */ /* 0x040ff0000004184c */
[C---:B------:R-:W-:Y:S08]  /*5df0*/  HMMA.16816.F32.BF16 R60, R96.reuse, R64, R92 ;  /* 0x00000040603c723c */ /* 0x040ff0000004185c */
        /* <DEDUP_REMOVED lines=11> */
[----:B---3--:R-:W2:Y:S04]  /*5eb0*/  LDL.64 R194, [R1+0x10] ;  /* 0x0000100001c27983 */ /* 0x008ea80000100a00 */
[----:B------:R-:W3:Y:S01]  /*5ec0*/  LDL R191, [R1] ;  /* 0x0000000001bf7983 */ /* 0x000ee20000100800 */
[----:B------:R-:W-:-:S02]  /*5ed0*/  IMAD.MOV.U32 R192, RZ, RZ, c[0x0][0x1e4] ;  /* 0x00007900ffc07624 */ /* 0x000fc400078e00ff */
[----:B------:R-:W-:Y:S02]  /*5ee0*/  IMAD.MOV.U32 R190, RZ, RZ, c[0x0][0x1e0] ;  /* 0x00007800ffbe7624 */ /* 0x000fe400078e00ff */
[----:B------:R-:W-:Y:S02]  /*5ef0*/  IMAD R0, R192, 0x60, RZ ;  /* 0x00000060c0007824 */ /* 0x000fe400078e02ff */
[----:B------:R-:W-:Y:S01]  /*5f00*/  IMAD.WIDE.U32 R4, R190, 0x60, RZ ;  /* 0x00000060be047825 */ /* 0x000fe200078e00ff */
[----:B------:R-:W-:-:S04]  /*5f10*/  USHF.R.S32.HI UR5, URZ, 0x1f, UR4 ;  /* 0x0000001f3f057899 */ /* 0x000fc80008011404 */
[----:B------:R-:W-:-:S05]  /*5f20*/  IADD3 R0, R5, R0, RZ ;  /* 0x0000000005007210 */ /* 0x000fca0007ffe0ff */
[----:B------:R-:W-:-:S04]  /*5f30*/  IMAD R0, R0, UR4, RZ ;  /* 0x0000000400007c24 */ /* 0x000fc8000f8e02ff */
[----:B------:R-:W-:Y:S02]  /*5f40*/  IMAD R0, R4, UR5, R0 ;  /* 0x0000000504007c24 */ /* 0x000fe4000f8e0200 */
[C---:B------:R-:W-:Y:S01]  /*5f50*/  IMAD.SHL.U32 R8, R190.reuse, 0x40, RZ ;  /* 0x00000040be087824 */ /* 0x040fe200078e00ff */
[----:B------:R-:W-:Y:S01]  /*5f60*/  SHF.L.U64.HI R2, R190, 0x6, R192 ;  /* 0x00000006be027819 */ /* 0x000fe200000102c0 */
[----:B--2---:R-:W-:-:S05]  /*5f70*/  IMAD.WIDE.U32 R6, R4, UR4, R194 ;  /* 0x0000000404067c25 */ /* 0x004fca000f8e00c2 */
[----:B------:R-:W-:Y:S02]  /*5f80*/  LEA R4, P1, R6, c[0x0][0x1c8], 0x1 ;  /* 0x0000720006047a11 */ /* 0x000fe400078208ff */
[----:B------:R-:W-:Y:S02]  /*5f90*/  IADD3 R0, R7, R0, RZ ;  /* 0x0000000007007210 */ /* 0x000fe40007ffe0ff */
[----:B------:R-:W-:Y:S02]  /*5fa0*/  IADD3 R12, P6, P5, R8, 0x80, R4 ;  /* 0x00000080080c7810 */ /* 0x000fe40007dde004 */
[----:B------:R-:W-:Y:S02]  /*5fb0*/  LEA.HI.X R5, R6, c[0x0][0x1cc], R0, 0x1, P1 ;  /* 0x0000730006057a11 */ /* 0x000fe400008f0c00 */
[-C--:B------:R-:W-:Y:S02]  /*5fc0*/  IADD3 R6, P1, R4, R8.reuse, RZ ;  /* 0x0000000804067210 */ /* 0x080fe40007f3e0ff */
[--C-:B------:R-:W-:Y:S01]  /*5fd0*/  IADD3.X R13, R2, RZ, R5.reuse, P6, P5 ;  /* 0x000000ff020d7210 */ /* 0x100fe200037ea405 */
[----:B------:R-:W-:Y:S01]  /*5fe0*/  @!PT LDS RZ, [RZ] ;  /* 0x00000000fffff984 */ /* 0x000fe20000000800 */
[----:B------:R-:W-:Y:S01]  /*5ff0*/  @!PT LDS RZ, [RZ] ;  /* 0x00000000fffff984 */ /* 0x000fe20000000800 */
[----:B------:R-:W-:Y:S01]  /*6000*/  @!PT LDS RZ, [RZ] ;  /* 0x00000000fffff984 */ /* 0x000fe20000000800 */
[----:B---3--:R1:W-:Y:S01]  /*6010*/  LDGSTS.E.BYPASS.LTC128B.128 [R191+0x12100], [R4.64], !P4 ;  /* 0x1210000004bf7fae */ /* 0x0083e2000e101d4c */
[----:B------:R-:W-:Y:S01]  /*6020*/  IADD3 R10, P6, P5, R8, 0x100, R4 ;  /* 0x00000100080a7810 */ /* 0x000fe20007dde004 */
[----:B------:R-:W-:Y:S01]  /*6030*/  IMAD.X R7, R5, 0x1, R2, P1 ;  /* 0x0000000105077824 */ /* 0x000fe200008e0602 */
[----:B------:R-:W-:Y:S01]  /*6040*/  IADD3 R8, P1, R6, R8, RZ ;  /* 0x0000000806087210 */ /* 0x000fe20007f3e0ff */
[----:B------:R1:W-:Y:S01]  /*6050*/  LDGSTS.E.BYPASS.LTC128B.128 [R191+0x15100], [R4.64+0x80], !P3 ;  /* 0x1510008004bf7fae */ /* 0x0003e2000d901d4c */
[----:B------:R-:W-:-:S02]  /*6060*/  IADD3.X R11, R2, RZ, R5, P6, P5 ;  /* 0x000000ff020b7210 */ /* 0x000fc400037ea405 */
[----:B------:R-:W-:Y:S01]  /*6070*/  IADD3.X R9, R7, R2, RZ, P1, !PT ;  /* 0x0000000207097210 */ /* 0x000fe20000ffe4ff */
[----:B------:R1:W-:Y:S04]  /*6080*/  LDGSTS.E.BYPASS.LTC128B.128 [R191+0x18100], [R4.64+0x100], !P2 ;  /* 0x1810010004bf7fae */ /* 0x0003e8000d101d4c */
[----:B------:R1:W-:Y:S04]  /*6090*/  LDGSTS.E.BYPASS.LTC128B.128 [R191+0x13100], [R6.64], !P4 ;  /* 0x1310000006bf7fae */ /* 0x0003e8000e101d4c */
[----:B------:R1:W-:Y:S04]  /*60a0*/  LDGSTS.E.BYPASS.LTC128B.128 [R191+0x16100], [R12.64], !P3 ;  /* 0x161000000cbf7fae */ /* 0x0003e8000d901d4c */
[----:B------:R1:W-:Y:S04]  /*60b0*/  LDGSTS.E.BYPASS.LTC128B.128 [R191+0x19100], [R10.64], !P2 ;  /* 0x191000000abf7fae */ /* 0x0003e8000d101d4c */
[----:B------:R1:W-:Y:S04]  /*60c0*/  LDGSTS.E.BYPASS.LTC128B.128 [R191+0x14100], [R8.64], !P4 ;  /* 0x1410000008bf7fae */ /* 0x0003e8000e101d4c */
[----:B------:R1:W-:Y:S04]  /*60d0*/  LDGSTS.E.BYPASS.LTC128B.128 [R191+0x17100], [R8.64+0x80], !P3 ;  /* 0x1710008008bf7fae */ /* 0x0003e8000d901d4c */
[----:B------:R1:W-:Y:S02]  /*60e0*/  LDGSTS.E.BYPASS.LTC128B.128 [R191+0x1a100], [R8.64+0x100], !P2 ;  /* 0x1a10010008bf7fae */ /* 0x0003e4000d101d4c */
.L_x_1215:
[----:B---3--:R-:W-:Y:S01]  /*60f0*/  UIADD3 UR20, UR14, -0x2, URZ ;  /* 0xfffffffe0e147890 */ /* 0x008fe2000fffe03f */
[----:B------:R-:W0:Y:S03]  /*6100*/  LDGDEPBAR ;  /* 0x00000000000079af */ /* 0x000e260000000000 */
[----:B------:R-:W-:-:S06]  /*6110*/  UISETP.GE.AND UP0, UPT, UR20, UR10, UPT ;  /* 0x0000000a1400728c */ /* 0x000fcc000bf06270 */
[----:B------:R-:W-:-:S13]  /*6120*/  PLOP3.LUT P1, PT, PT, PT, UP0, 0x80, 0x0 ;  /* 0x000000000000781c */ /* 0x000fda0003f2f008 */
[----:B------:R-:W-:Y:S05]  /*6130*/  @!P1 BRA `(.L_x_1216) ;  /* 0x0000404000009947 */ /* 0x000fea0003800000 */
[----:B------:R-:W-:Y:S01]  /*6140*/  IMAD.MOV.U32 R244, RZ, RZ, 0x20 ;  /* 0x00000020fff47424 */ /* 0x000fe200078e00ff */
[----:B------:R-:W-:Y:S01]  /*6150*/  MOV R101, R3 ;  /* 0x0000000300657202 */ /* 0x000fe20000000f00 */
[----:B------:R-:W-:Y:S01]  /*6160*/  IMAD.MOV.U32 R0, RZ, RZ, R100 ;  /* 0x000000ffff007224 */ /* 0x000fe200078e0064 */
[----:B------:R-:W-:Y:S02]  /*6170*/  UMOV UR19, URZ ;  /* 0x0000003f00137c82 */ /* 0x000fe40008000000 */
[----:B------:R-:W-:Y:S01]  /*6180*/  SEL R244, R244, 0xffffffe0, !P0 ;  /* 0xffffffe0f4f47807 */ /* 0x000fe20004000000 */
[----:B------:R-:W-:Y:S02]  /*6190*/  UMOV UR5, 0x1 ;  /* 0x0000000100057882 */ /* 0x000fe40000000000 */
[----:B------:R-:W-:Y:S02]  /*61a0*/  ULDC.64 UR8, c[0x0][0x208] ;  /* 0x0000820000087ab9 */ /* 0x000fe40000000a00 */
[----:B------:R-:W-:-:S02]  /*61b0*/  ULDC.64 UR6, c[0x0][0x1e0] ;  /* 0x0000780000067ab9 */ /* 0x000fc40000000a00 */
.L_x_1217:
[----:B------:R-:W2:Y:S01]  /*61c0*/  LDL.64 R22, [R1+0x18] ;  /* 0x0000180001167983 */ /* 0x000ea20000100a00 */
[----:B------:R-:W-:Y:S04]  /*61d0*/  DEPBAR.LE SB0, 0x2 ;  /* 0x000080800000791a */ /* 0x000fe80000000000 */
[----:B------:R-:W-:Y:S01]  /*61e0*/  UISETP.GE.AND UP0, UPT, UR10, UR20, UPT ;  /* 0x000000140a00728c */ /* 0x000fe2000bf06270 */
[----:B------:R-:W3:Y:S01]  /*61f0*/  LDL.64 R20, [R1+0x20] ;  /* 0x0000200001147983 */ /* 0x000ee20000100a00 */
[----:B------:R-:W-:Y:S01]  /*6200*/  UIADD3 UR18, UR20, -0x1, URZ ;  /* 0xffffffff14127890 */ /* 0x000fe2000fffe03f */
[----:B------:R-:W-:Y:S01]  /*6210*/  MOV R44, UR19 ;  /* 0x00000013002c7c02 */ /* 0x000fe20008000f00 */
[----:B------:R-:W-:Y:S03]  /*6220*/  UIMAD UR4, UR5, 0x9000, URZ ;  /* 0x00009000050478a4 */ /* 0x000fe6000f8e023f */
[----:B------:R-:W-:Y:S01]  /*6230*/  BAR.SYNC.DEFER_BLOCKING 0x0 ;  /* 0x0000000000007b1d */ /* 0x000fe20000010000 */
[----:B------:R-:W-:Y:S01]  /*6240*/  PLOP3.LUT P0, PT, PT, PT, UP0, 0x80, 0x0 ;  /* 0x000000000000781c */ /* 0x000fe20003f0f008 */
[----:B------:R-:W-:Y:S01]  /*6250*/  UISETP.GE.AND UP1, UPT, UR19, 0x1, UPT ;  /* 0x000000011300788c */ /* 0x000fe2000bf26270 */
[----:B------:R-:W-:Y:S01]  /*6260*/  IADD3 R100, R240, UR4, RZ ;  /* 0x00000004f0647c10 */ /* 0x000fe2000fffe0ff */
[----:B------:R-:W-:Y:S02]  /*6270*/  @!UP0 USHF.R.S32.HI UR14, URZ, 0x1f, UR18 ;  /* 0x0000001f3f0e8899 */ /* 0x000fe40008011412 */
[----:B------:R-:W-:Y:S02]  /*6280*/  @!UP0 UIMAD.WIDE.U32 UR22, UR18, UR8, URZ ;  /* 0x00000008121682a5 */ /* 0x000fe4000f8e003f */
[----:B------:R-:W-:Y:S04]  /*6290*/  @!UP0 UIMAD UR14, UR14, UR8, URZ ;  /* 0x000000080e0e82a4 */ /* 0x000fe8000f8e023f */
[----:B------:R-:W-:Y:S01]  /*62a0*/  @!UP0 UIMAD UR14, UR18, UR9, UR14 ;  /* 0x00000009120e82a4 */ /* 0x000fe2000f8e020e */
[----:B-1----:R-:W-:Y:S03]  /*62b0*/  MOV R2, UR22 ;  /* 0x0000001600027c02 */ /* 0x002fe60008000f00 */
[----:B------:R-:W-:Y:S04]  /*62c0*/  @!UP0 UIADD3 UR14, UR23, UR14, URZ ;  /* 0x0000000e170e8290 */ /* 0x000fe8000fffe03f */
[----:B------:R-:W-:Y:S01]  /*62d0*/  @!UP0 UIMAD UR14, UR14, 0x60, URZ ;  /* 0x000000600e0e88a4 */ /* 0x000fe2000f8e023f */
[----:B-1----:R-:W1:Y:S08]  /*62e0*/  LDSM.16.M88.4 R8, [R240+UR4+0x12100] ;  /* 0x01210004f008783b */ /* 0x002e700008000200 */
[----:B------:R-:W4:Y:S04]  /*62f0*/  LDL R30, [R1] ;  /* 0x00000000011e7983 */ /* 0x000f280000100800 */
[----:B------:R-:W5:Y:S08]  /*6300*/  LDSM.16.M88.4 R16, [R240+UR4+0x12900] ;  /* 0x01290004f010783b */ /* 0x000f700008000200 */
[----:B------:R-:W2:Y:S08]  /*6310*/  LDSM.16.M88.4 R24, [R240+UR4+0x13100] ;  /* 0x01310004f018783b */ /* 0x000eb00008000200 */
[----:B------:R-:W2:Y:S08]  /*6320*/  LDSM.16.M88.4 R32, [R240+UR4+0x13900] ;  /* 0x01390004f020783b */ /* 0x000eb00008000200 */
[----:B------:R-:W2:Y:S01]  /*6330*/  LDSM.16.M88.4 R40, [R240+UR4+0x14100] ;  /* 0x01410004f028783b */ /* 0x000ea20008000200 */
[C---:B-1----:R-:W-:Y:S07]  /*6340*/  HMMA.16816.F32.BF16 R4, R152.reuse, R8, RZ ;  /* 0x000000089804723c */ /* 0x042fee00000418ff */
[----:B------:R-:W1:Y:S01]  /*6350*/  LDSM.16.M88.4 R48, [R240+UR4+0x14900] ;  /* 0x01490004f030783b */ /* 0x000e620008000200 */
[C---:B------:R-:W-:Y:S08]  /*6360*/  HMMA.16816.F32.BF16 R8, R152.reuse, R10, RZ ;  /* 0x0000000a9808723c */ /* 0x040ff000000418ff */
[C---:B-----5:R-:W-:Y:S08]  /*6370*/  HMMA.16816.F32.BF16 R12, R152.reuse, R16, RZ ;  /* 0x00000010980c723c */ /* 0x060ff000000418ff */
[C---:B------:R-:W-:Y:S01]  /*6380*/  HMMA.16816.F32.BF16 R16, R152.reuse, R18, RZ ;  /* 0x000000129810723c */ /* 0x040fe200000418ff */
[----:B--2---:R-:W-:Y:S03]  /*6390*/  @!P0 MOV R29, R23 ;  /* 0x00000017001d8202 */ /* 0x004fe60000000f00 */
[----:B---3--:R-:W-:Y:S04]  /*63a0*/  @!P0 MOV R28, R20 ;  /* 0x00000014001c8202 */ /* 0x008fe80000000f00 */
[C---:B------:R-:W-:Y:S01]  /*63b0*/  HMMA.16816.F32.BF16 R20, R152.reuse, R24, RZ ;  /* 0x000000189814723c */ /* 0x040fe200000418ff */
[----:B------:R-:W-:Y:S03]  /*63c0*/  @!P0 IMAD.WIDE.U32 R28, R2, 0x60, R28 ;  /* 0x00000060021c8825 */ /* 0x000fe600078e001c */
[----:B------:R-:W-:Y:S04]  /*63d0*/  IADD3 R2, R244, R100, RZ ;  /* 0x00000064f4027210 */ /* 0x000fe80007ffe0ff */
[C---:B------:R-:W-:Y:S01]  /*63e0*/  HMMA.16816.F32.BF16 R24, R152.reuse, R26, RZ ;  /* 0x0000001a9818723c */ /* 0x040fe200000418ff */
[----:B------:R-:W-:Y:S01]  /*63f0*/  @!P0 IADD3 R38, R29, UR14, RZ ;  /* 0x0000000e1d268c10 */ /* 0x000fe2000fffe0ff */
[----:B------:R-:W2:Y:S01]  /*6400*/  LDSM.16.M88.4 R160, [R2+0x12100] ;  /* 0x0121000002a0783b */ /* 0x000ea20000000200 */
[----:B------:R-:W-:Y:S01]  /*6410*/  UIADD3 UR14, UR20, -0x2, URZ ;  /* 0xfffffffe140e7890 */ /* 0x000fe2000fffe03f */
[C---:B------:R-:W-:Y:S02]  /*6420*/  @!P0 SHF.L.U32 R3, R28.reuse, 0x1, RZ ;  /* 0x000000011c038819 */ /* 0x040fe400000006ff */
[----:B------:R-:W-:Y:S01]  /*6430*/  @!P0 SHF.L.U64.HI R38, R28, 0x1, R38 ;  /* 0x000000011c268819 */ /* 0x000fe20000010226 */
[----:B------:R-:W-:Y:S01]  /*6440*/  UISETP.GE.AND UP0, UPT, UR14, UR10, UPT ;  /* 0x0000000a0e00728c */ /* 0x000fe2000bf06270 */
[C---:B------:R-:W-:Y:S02]  /*6450*/  @!P0 IADD3 R36, P1, R3.reuse, c[0x0][0x1f8], RZ ;  /* 0x00007e0003248a10 */ /* 0x040fe40007f3e0ff */
[----:B------:R-:W3:Y:S02]  /*6460*/  LDSM.16.M88.4 R164, [R2+0x12900] ;  /* 0x0129000002a4783b */ /* 0x000ee40000000200 */
[----:B------:R-:W-:Y:S02]  /*6470*/  @!P0 IADD3.X R37, R38, c[0x0][0x1fc], RZ, P1, !PT ;  /* 0x00007f0026258a10 */ /* 0x000fe40000ffe4ff */
[C---:B------:R-:W-:Y:S02]  /*6480*/  @!P0 IADD3 R188, P5, R3.reuse, 0x80, RZ ;  /* 0x0000008003bc8810 */ /* 0x040fe40007fbe0ff */
[----:B------:R-:W-:Y:S02]  /*6490*/  @!P0 IADD3 R3, P6, R3, 0x100, RZ ;  /* 0x0000010003038810 */ /* 0x000fe40007fde0ff */
[----:B------:R-:W5:Y:S01]  /*64a0*/  LDSM.16.M88.4 R168, [R2+0x13100] ;  /* 0x0131000002a8783b */ /* 0x000f620000000200 */
[----:B------:R-:W-:Y:S01]  /*64b0*/  @!P0 IADD3 R188, P1, R188, c[0x0][0x1f8], RZ ;  /* 0x00007e00bcbc8a10 */ /* 0x000fe20007f3e0ff */
[----:B------:R-:W-:Y:S01]  /*64c0*/  @UP0 UIMAD.WIDE.U32 UR22, UR14, UR6, URZ ;  /* 0x000000060e1602a5 */ /* 0x000fe2000f8e003f */
[----:B------:R-:W-:Y:S01]  /*64d0*/  IADD3 R236, R242, R2, RZ ;  /* 0x00000002f2ec7210 */ /* 0x000fe20007ffe0ff */
[----:B------:R-:W-:Y:S01]  /*64e0*/  @UP0 USHF.R.S32.HI UR16, URZ, 0x1f, UR14 ;  /* 0x0000001f3f100899 */ /* 0x000fe2000801140e */
[----:B------:R-:W-:Y:S02]  /*64f0*/  @!P0 IADD3.X R189, RZ, c[0x0][0x1fc], R38, P1, P5 ;  /* 0x00007f00ffbd8a10 */ /* 0x000fe40000fea426 */
[----:B------:R-:W-:Y:S01]  /*6500*/  @!P0 IADD3 R190, P5, R3, c[0x0][0x1f8], RZ ;  /* 0x00007e0003be8a10 */ /* 0x000fe20007fbe0ff */
[----:B------:R-:W1:Y:S01]  /*6510*/  LDSM.16.M88.4 R172, [R2+0x13900] ;  /* 0x0139000002ac783b */ /* 0x000e620000000200 */
[----:B------:R-:W-:Y:S01]  /*6520*/  @!P0 IADD3 R46, P1, R36, UR15, RZ ;  /* 0x0000000f242e8c10 */ /* 0x000fe2000ff3e0ff */
[----:B----4-:R-:W-:Y:S01]  /*6530*/  @!P0 IMAD R44, R44, 0x9000, R30 ;  /* 0x000090002c2c8824 */ /* 0x010fe200078e021e */
[----:B------:R-:W-:Y:S01]  /*6540*/  @!P0 IADD3.X R191, RZ, c[0x0][0x1fc], R38, P5, P6 ;  /* 0x00007f00ffbf8a10 */ /* 0x000fe20002fec426 */
[C---:B------:R-:W-:Y:S01]  /*6550*/  HMMA.16816.F32.BF16 R28, R152.reuse, R32, RZ ;  /* 0x00000020981c723c */ /* 0x040fe200000418ff */
[----:B------:R-:W-:Y:S01]  /*6560*/  @!P0 IADD3.X R47, R37, UR17, RZ, P1, !PT ;  /* 0x00000011252f8c10 */ /* 0x000fe20008ffe4ff */
[----:B------:R-:W-:Y:S01]  /*6570*/  @UP0 UIMAD UR16, UR16, UR6, URZ ;  /* 0x00000006101002a4 */ /* 0x000fe2000f8e023f */
[-C--:B------:R-:W-:Y:S01]  /*6580*/  IADD3 R3, R242, R100.reuse, RZ ;  /* 0x00000064f2037210 */ /* 0x080fe20007ffe0ff */
[----:B------:R-:W4:Y:S01]  /*6590*/  LDSM.16.M88.4 R176, [R2+0x14100] ;  /* 0x0141000002b0783b */ /* 0x000f220000000200 */
[----:B------:R-:W-:Y:S01]  /*65a0*/  IADD3 R100, R244, R100, R242 ;  /* 0x00000064f4647210 */ /* 0x000fe20007ffe0f2 */
[----:B------:R-:W-:Y:S02]  /*65b0*/  @UP0 UIMAD UR16, UR14, UR7, UR16 ;  /* 0x000000070e1002a4 */ /* 0x000fe4000f8e0210 */
[C---:B------:R-:W-:Y:S01]  /*65c0*/  HMMA.16816.F32.BF16 R32, R152.reuse, R34, RZ ;  /* 0x000000229820723c */ /* 0x040fe200000418ff */
[----:B------:R-:W-:Y:S02]  /*65d0*/  UIADD3 UR14, UR19, 0x1, URZ ;  /* 0x00000001130e7890 */ /* 0x000fe4000fffe03f */
[----:B------:R-:W-:Y:S01]  /*65e0*/  @UP0 UIADD3 UR16, UR23, UR16, URZ ;  /* 0x0000001017100290 */ /* 0x000fe2000fffe03f */
[----:B------:R-:W1:Y:S01]  /*65f0*/  LDSM.16.M88.4 R180, [R2+0x14900] ;  /* 0x0149000002b4783b */ /* 0x000e620000000200 */
[----:B------:R-:W-:Y:S02]  /*6600*/  USEL UR19, UR14, URZ, !UP1 ;  /* 0x0000003f0e137287 */ /* 0x000fe4000c800000 */
[----:B------:R-:W-:Y:S02]  /*6610*/  @UP0 USHF.L.U32 UR14, UR6, 0x6, URZ ;  /* 0x00000006060e0899 */ /* 0x000fe4000800063f */
[----:B------:R-:W-:Y:S02]  /*6620*/  @UP0 UIMAD UR16, UR16, 0x60, URZ ;  /* 0x00000060101008a4 */ /* 0x000fe4000f8e023f */
[----:B------:R-:W-:Y:S01]  /*6630*/  UISETP.GE.AND UP1, UPT, UR5, 0x1, UPT ;  /* 0x000000010500788c */ /* 0x000fe2000bf26270 */
[----:B------:R-:W-:Y:S01]  /*6640*/  @!PT LDS RZ, [RZ] ;  /* 0x00000000fffff984 */ /* 0x000fe20000000800 */
[----:B------:R-:W-:Y:S01]  /*6650*/  @!PT LDS RZ, [RZ] ;  /* 0x00000000fffff984 */ /* 0x000fe20000000800 */
[----:B------:R-:W-:Y:S01]  /*6660*/  @!PT LDS RZ, [RZ] ;  /* 0x00000000fffff984 */ /* 0x000fe20000000800 */
[----:B------:R2:W-:Y:S08]  /*6670*/  @!P0 LDGSTS.E.BYPASS.LTC128B.128 [R44+0x100], [R36.64], !P4 ;  /* 0x00100000242c8fae */ /* 0x0005f0000e101d4c */
[----:B------:R1:W-:Y:S08]  /*6680*/  @!P0 LDGSTS.E.BYPASS.LTC128B.128 [R44+0x3100], [R188.64], !P3 ;  /* 0x03100000bc2c8fae */ /* 0x0003f0000d901d4c */
[----:B------:R3:W-:Y:S08]  /*6690*/  @!P0 LDGSTS.E.BYPASS.LTC128B.128 [R44+0x6100], [R190.64], !P2 ;  /* 0x06100000be2c8fae */ /* 0x0007f0000d101d4c */
[----:B------:R3:W-:Y:S01]  /*66a0*/  @!P0 LDGSTS.E.BYPASS.LTC128B.128 [R44+0x1100], [R46.64], !P4 ;  /* 0x011000002e2c8fae */ /* 0x0007e2000e101d4c */
[C---:B--2---:R-:W-:Y:S07]  /*66b0*/  HMMA.16816.F32.BF16 R36, R152.reuse, R40, RZ ;  /* 0x000000289824723c */ /* 0x044fee00000418ff */
[----:B------:R3:W-:Y:S01]  /*66c0*/  @!P0 LDGSTS.E.BYPASS.LTC128B.128 [R44+0x4100], [R46.64+0x80], !P3 ;  /* 0x041000802e2c8fae */ /* 0x0007e2000d901d4c */
[C---:B------:R-:W-:Y:S01]  /*66d0*/  HMMA.16816.F32.BF16 R40, R152.reuse, R42, RZ ;  /* 0x0000002a9828723c */ /* 0x040fe200000418ff */
[----:B-1----:R-:W-:Y:S06]  /*66e0*/  @!P0 IADD3 R188, P1, R46, UR15, RZ ;  /* 0x0000000f2ebc8c10 */ /* 0x002fec000ff3e0ff */
[----:B------:R3:W-:Y:S01]  /*66f0*/  @!P0 LDGSTS.E.BYPASS.LTC128B.128 [R44+0x7100], [R46.64+0x100], !P2 ;  /* 0x071001002e2c8fae */ /* 0x0007e2000d101d4c */
[----:B------:R-:W-:Y:S07]  /*6700*/  @!P0 IADD3.X R189, R47, UR17, RZ, P1, !PT ;  /* 0x000000112fbd8c10 */ /* 0x000fee0008ffe4ff */
[----:B------:R3:W-:Y:S08]  /*6710*/  @!P0 LDGSTS.E.BYPASS.LTC128B.128 [R44+0x2100], [R188.64], !P4 ;  /* 0x02100000bc2c8fae */ /* 0x0007f0000e101d4c */
[----:B------:R3:W-:Y:S08]  /*6720*/  @!P0 LDGSTS.E.BYPASS.LTC128B.128 [R44+0x5100], [R188.64+0x80], !P3 ;  /* 0x05100080bc2c8fae */ /* 0x0007f0000d901d4c */
[----:B------:R3:W-:Y:S01]  /*6730*/  @!P0 LDGSTS.E.BYPASS.LTC128B.128 [R44+0x8100], [R188.64+0x100], !P2 ;  /* 0x08100100bc2c8fae */ /* 0x0007e2000d101d4c */
[----:B------:R-:W-:Y:S07]  /*6740*/  PLOP3.LUT P0, PT, PT, PT, UP0, 0x80, 0x0 ;  /* 0x000000000000781c */ /* 0x000fee0003f0f008 */
[----:B------:R-:W-:Y:S08]  /*6750*/  LDSM.16.M88.4 R192, [R3+0x12900] ;  /* 0x0129000003c0783b */ /* 0x000ff00000000200 */
[----:B------:R-:W0:Y:S08]  /*6760*/  LDGDEPBAR ;  /* 0x00000000000079af */ /* 0x000e300000000000 */
[----:B------:R-:W-:Y:S01]  /*6770*/  LDSM.16.M88.4 R204, [R240+UR4+0x16100] ;  /* 0x01610004f0cc783b */ /* 0x000fe20008000200 */
[C---:B---3--:R-:W-:Y:S07]  /*6780*/  HMMA.16816.F32.BF16 R44, R152.reuse, R48, RZ ;  /* 0x00000030982c723c */ /* 0x048fee00000418ff */
[----:B------:R-:W1:Y:S01]  /*6790*/  LDSM.16.M88.4 R188, [R3+0x12100] ;  /* 0x0121000003bc783b */ /* 0x000e620000000200 */
[----:B------:R-:W-:Y:S08]  /*67a0*/  HMMA.16816.F32.BF16 R48, R152, R50, RZ ;  /* 0x000000329830723c */ /* 0x000ff000000418ff */
[C---:B------:R-:W-:Y:S08]  /*67b0*/  HMMA.16816.F32.BF16 R4, R156.reuse, R160, R4 ;  /* 0x000000a09c04723c */ /* 0x040ff00000041804 */
[C---:B------:R-:W-:Y:S01]  /*67c0*/  HMMA.16816.F32.BF16 R8, R156.reuse, R162, R8 ;  /* 0x000000a29c08723c */ /* 0x040fe20000041808 */
[----:B------:R-:W2:Y:S07]  /*67d0*/  LDSM.16.M88.4 R160, [R3+0x13100] ;  /* 0x0131000003a0783b */ /* 0x000eae0000000200 */
[C---:B------:R-:W-:Y:S08]  /*67e0*/  HMMA.16816.F32.BF16 R12, R156.reuse, R164, R12 ;  /* 0x000000a49c0c723c */ /* 0x040ff0000004180c */
[C---:B------:R-:W-:Y:S01]  /*67f0*/  HMMA.16816.F32.BF16 R16, R156.reuse, R166, R16 ;  /* 0x000000a69c10723c */ /* 0x040fe20000041810 */
[----:B------:R-:W3:Y:S07]  /*6800*/  LDSM.16.M88.4 R164, [R3+0x13900] ;  /* 0x0139000003a4783b */ /* 0x000eee0000000200 */
[C---:B-----5:R-:W-:Y:S08]  /*6810*/  HMMA.16816.F32.BF16 R20, R156.reuse, R168, R20 ;  /* 0x000000a89c14723c */ /* 0x060ff00000041814 */
[C---:B------:R-:W-:Y:S01]  /*6820*/  HMMA.16816.F32.BF16 R24, R156.reuse, R170, R24 ;  /* 0x000000aa9c18723c */ /* 0x040fe20000041818 */
[----:B------:R-:W5:Y:S07]  /*6830*/  LDSM.16.M88.4 R168, [R3+0x14100] ;  /* 0x0141000003a8783b */ /* 0x000f6e0000000200 */
[C---:B------:R-:W-:Y:S08]  /*6840*/  HMMA.16816.F32.BF16 R28, R156.reuse, R172, R28 ;  /* 0x000000ac9c1c723c */ /* 0x040ff0000004181c */
[C---:B------:R-:W-:Y:S01]  /*6850*/  HMMA.16816.F32.BF16 R32, R156.reuse, R174, R32 ;  /* 0x000000ae9c20723c */ /* 0x040fe20000041820 */
[----:B------:R-:W2:Y:S07]  /*6860*/  LDSM.16.M88.4 R172, [R3+0x14900] ;  /* 0x0149000003ac783b */ /* 0x000eae0000000200 */
[C---:B----4-:R-:W-:Y:S08]  /*6870*/  HMMA.16816.F32.BF16 R36, R156.reuse, R176, R36 ;  /* 0x000000b09c24723c */ /* 0x050ff00000041824 */
[C---:B------:R-:W-:Y:S01]  /*6880*/  HMMA.16816.F32.BF16 R40, R156.reuse, R178, R40 ;  /* 0x000000b29c28723c */ /* 0x040fe20000041828 */
[----:B------:R-:W4:Y:S07]  /*6890*/  LDSM.16.M88.4 R176, [R236+0x12100] ;  /* 0x01210000ecb0783b */ /* 0x000f2e0000000200 */
[C---:B------:R-:W-:Y:S08]  /*68a0*/  HMMA.16816.F32.BF16 R44, R156.reuse, R180, R44 ;  /* 0x000000b49c2c723c */ /* 0x040ff0000004182c */
[----:B------:R-:W-:Y:S01]  /*68b0*/  HMMA.16816.F32.BF16 R48, R156, R182, R48 ;  /* 0x000000b69c30723c */ /* 0x000fe20000041830 */
[----:B------:R-:W-:Y:S07]  /*68c0*/  LDSM.16.M88.4 R180, [R236+0x14900] ;  /* 0x01490000ecb4783b */ /* 0x000fee0000000200 */
[C---:B-1----:R-:W-:Y:S08]  /*68d0*/  HMMA.16816.F32.BF16 R4, R184.reuse, R188, R4 ;  /* 0x000000bcb804723c */ /* 0x042ff00000041804 */
[C---:B------:R-:W-:Y:S01]  /*68e0*/  HMMA.16816.F32.BF16 R8, R184.reuse, R190, R8 ;  /* 0x000000beb808723c */ /* 0x040fe20000041808 */
[----:B------:R-:W-:Y:S07]  /*68f0*/  LDSM.16.M88.4 R188, [R240+UR4+0x15100] ;  /* 0x01510004f0bc783b */ /* 0x000fee0008000200 */
[C---:B------:R-:W-:Y:S08]  /*6900*/  HMMA.16816.F32.BF16 R12, R184.reuse, R192, R12 ;  /* 0x000000c0b80c723c */ /* 0x040ff0000004180c */
[C---:B------:R-:W-:Y:S01]  /*6910*/  HMMA.16816.F32.BF16 R16, R184.reuse, R194, R16 ;  /* 0x000000c2b810723c */ /* 0x040fe20000041810 */
[----:B------:R-:W-:Y:S07]  /*6920*/  LDSM.16.M88.4 R192, [R240+UR4+0x15900] ;  /* 0x01590004f0c0783b */ /* 0x000fee0008000200 */
[C---:B--2---:R-:W-:Y:S08]  /*6930*/  HMMA.16816.F32.BF16 R20, R184.reuse, R160, R20 ;  /* 0x000000a0b814723c */ /* 0x044ff00000041814 */
[C---:B------:R-:W-:Y:S01]  /*6940*/  HMMA.16816.F32.BF16 R24, R184.reuse, R162, R24 ;  /* 0x000000a2b818723c */ /* 0x040fe20000041818 */
[----:B------:R-:W1:Y:S07]  /*6950*/  LDSM.16.M88.4 R160, [R236+0x12900] ;  /* 0x01290000eca0783b */ /* 0x000e6e0000000200 */
[C---:B---3--:R-:W-:Y:S08]  /*6960*/  HMMA.16816.F32.BF16 R28, R184.reuse, R164, R28 ;  /* 0x000000a4b81c723c */ /* 0x048ff0000004181c */
[C---:B------:R-:W-:Y:S01]  /*6970*/  HMMA.16816.F32.BF16 R32, R184.reuse, R166, R32 ;  /* 0x000000a6b820723c */ /* 0x040fe20000041820 */
[----:B------:R-:W2:Y:S07]  /*6980*/  LDSM.16.M88.4 R164, [R236+0x13100] ;  /* 0x01310000eca4783b */ /* 0x000eae0000000200 */
[C---:B-----5:R-:W-:Y:S08]  /*6990*/  HMMA.16816.F32.BF16 R36, R184.reuse, R168, R36 ;  /* 0x000000a8b824723c */ /* 0x060ff00000041824 */
[C---:B------:R-:W-:Y:S01]  /*69a0*/  HMMA.16816.F32.BF16 R40, R184.reuse, R170, R40 ;  /* 0x000000aab828723c */ /* 0x040fe20000041828 */
[----:B------:R-:W3:Y:S07]  /*69b0*/  LDSM.16.M88.4 R168, [R236+0x13900] ;  /* 0x01390000eca8783b */ /* 0x000eee0000000200 */
[C---:B------:R-:W-:Y:S08]  /*69c0*/  HMMA.16816.F32.BF16 R44, R184.reuse, R172, R44 ;  /* 0x000000acb82c723c */ /* 0x040ff0000004182c */
[----:B------:R-:W-:Y:S01]  /*69d0*/  HMMA.16816.F32.BF16 R48, R184, R174, R48 ;  /* 0x000000aeb830723c */ /* 0x000fe20000041830 */
[----:B------:R-:W5:Y:S07]  /*69e0*/  LDSM.16.M88.4 R172, [R236+0x14100] ;  /* 0x01410000ecac783b */ /* 0x000f6e0000000200 */
[C---:B----4-:R-:W-:Y:S08]  /*69f0*/  HMMA.16816.F32.BF16 R4, R196.reuse, R176, R4 ;  /* 0x000000b0c404723c */ /* 0x050ff00000041804 */
[C---:B------:R-:W-:Y:S01]  /*6a00*/  HMMA.16816.F32.BF16 R8, R196.reuse, R178, R8 ;  /* 0x000000b2c408723c */ /* 0x040fe20000041808 */
[----:B------:R-:W-:Y:S07]  /*6a10*/  LDSM.16.M88.4 R176, [R2+0x15900] ;  /* 0x0159000002b0783b */ /* 0x000fee0000000200 */
[C---:B-1----:R-:W-:Y:S08]  /*6a20*/  HMMA.16816.F32.BF16 R12, R196.reuse, R160, R12 ;  /* 0x000000a0c40c723c */ /* 0x042ff0000004180c */
[C---:B------:R-:W-:Y:S01]  /*6a30*/  HMMA.16816.F32.BF16 R16, R196.reuse, R162, R16 ;  /* 0x000000a2c410723c */ /* 0x040fe20000041810 */
[----:B------:R-:W1:Y:S07]  /*6a40*/  LDSM.16.M88.4 R160, [R240+UR4+0x16900] ;  /* 0x01690004f0a0783b */ /* 0x000e6e0008000200 */
[C---:B--2---:R-:W-:Y:S08]  /*6a50*/  HMMA.16816.F32.BF16 R20, R196.reuse, R164, R20 ;  /* 0x000000a4c414723c */ /* 0x044ff00000041814 */
[C---:B------:R-:W-:Y:S01]  /*6a60*/  HMMA.16816.F32.BF16 R24, R196.reuse, R166, R24 ;  /* 0x000000a6c418723c */ /* 0x040fe20000041818 */
[----:B------:R-:W2:Y:S07]  /*6a70*/  LDSM.16.M88.4 R164, [R240+UR4+0x17100] ;  /* 0x01710004f0a4783b */ /* 0x000eae0008000200 */
[C---:B---3--:R-:W-:Y:S08]  /*6a80*/  HMMA.16816.F32.BF16 R28, R196.reuse, R168, R28 ;  /* 0x000000a8c41c723c */ /* 0x048ff0000004181c */
[C---:B------:R-:W-:Y:S01]  /*6a90*/  HMMA.16816.F32.BF16 R32, R196.reuse, R170, R32 ;  /* 0x000000aac420723c */ /* 0x040fe20000041820 */
[----:B------:R-:W3:Y:S07]  /*6aa0*/  LDSM.16.M88.4 R168, [R240+UR4+0x17900] ;  /* 0x01790004f0a8783b */ /* 0x000eee0008000200 */
[C---:B-----5:R-:W-:Y:S08]  /*6ab0*/  HMMA.16816.F32.BF16 R36, R196.reuse, R172, R36 ;  /* 0x000000acc424723c */ /* 0x060ff00000041824 */
[C---:B------:R-:W-:Y:S01]  /*6ac0*/  HMMA.16816.F32.BF16 R40, R196.reuse, R174, R40 ;  /* 0x000000aec428723c */ /* 0x040fe20000041828 */
[----:B------:R-:W4:Y:S07]  /*6ad0*/  LDSM.16.M88.4 R172, [R2+0x15100] ;  /* 0x0151000002ac783b */ /* 0x000f2e0000000200 */
[C---:B------:R-:W-:Y:S08]  /*6ae0*/  HMMA.16816.F32.BF16 R44, R196.reuse, R180, R44 ;  /* 0x000000b4c42c723c */ /* 0x040ff0000004182c */
[----:B------:R-:W-:Y:S01]  /*6af0*/  HMMA.16816.F32.BF16 R48, R196, R182, R48 ;  /* 0x000000b6c430723c */ /* 0x000fe20000041830 */
        /* <DEDUP_REMOVED lines=37> */
[----:B------:R-:W-:Y:S07]  /*6d50*/  LDSM.16.M88.4 R192, [R2+0x19100] ;  /* 0x0191000002c0783b */ /* 0x000fee0000000200 */
[C---:B--2---:R-:W-:Y:S08]  /*6d60*/  HMMA.16816.F32.BF16 R4, R212.reuse, R164, R4 ;  /* 0x000000a4d404723c */ /* 0x044ff00000041804 */
[C---:B------:R-:W-:Y:S01]  /*6d70*/  HMMA.16816.F32.BF16 R8, R212.reuse, R166, R8 ;  /* 0x000000a6d408723c */ /* 0x040fe20000041808 */
[----:B------:R-:W2:Y:S07]  /*6d80*/  LDSM.16.M88.4 R164, [R3+0x17100] ;  /* 0x0171000003a4783b */ /* 0x000eae0000000200 */
[C---:B---3--:R-:W-:Y:S08]  /*6d90*/  HMMA.16816.F32.BF16 R12, R212.reuse, R168, R12 ;  /* 0x000000a8d40c723c */ /* 0x048ff0000004180c */
[C---:B------:R-:W-:Y:S01]  /*6da0*/  HMMA.16816.F32.BF16 R16, R212.reuse, R170, R16 ;  /* 0x000000aad410723c */ /* 0x040fe20000041810 */
[----:B------:R-:W3:Y:S07]  /*6db0*/  LDSM.16.M88.4 R168, [R3+0x17900] ;  /* 0x0179000003a8783b */ /* 0x000eee0000000200 */
[C---:B----4-:R-:W-:Y:S08]  /*6dc0*/  HMMA.16816.F32.BF16 R20, R212.reuse, R172, R20 ;  /* 0x000000acd414723c */ /* 0x050ff00000041814 */
[C---:B------:R-:W-:Y:S01]  /*6dd0*/  HMMA.16816.F32.BF16 R24, R212.reuse, R174, R24 ;  /* 0x000000aed418723c */ /* 0x040fe20000041818 */
[----:B------:R-:W4:Y:S07]  /*6de0*/  LDSM.16.M88.4 R172, [R100+0x16900] ;  /* 0x0169000064ac783b */ /* 0x000f2e0000000200 */
        /* <DEDUP_REMOVED lines=8> */
[----:B------:R-:W3:Y:S07]  /*6e70*/  LDSM.16.M88.4 R168, [R240+UR4+0x18100] ;  /* 0x01810004f0a8783b */ /* 0x000eee0008000200 */
[C---:B------:R-:W-:Y:S08]  /*6e80*/  HMMA.16816.F32.BF16 R4, R216.reuse, R176, R4 ;  /* 0x000000b0d804723c */ /* 0x040ff00000041804 */
[C---:B------:R-:W-:Y:S01]  /*6e90*/  HMMA.16816.F32.BF16 R8, R216.reuse, R178, R8 ;  /* 0x000000b2d808723c */ /* 0x040fe20000041808 */
[----:B------:R-:W5:Y:S07]  /*6ea0*/  LDSM.16.M88.4 R176, [R240+UR4+0x18900] ;  /* 0x01890004f0b0783b */ /* 0x000f6e0008000200 */
[C---:B------:R-:W-:Y:S08]  /*6eb0*/  HMMA.16816.F32.BF16 R12, R216.reuse, R180, R12 ;  /* 0x000000b4d80c723c */ /* 0x040ff0000004180c */
[C---:B------:R-:W-:Y:S01]  /*6ec0*/  HMMA.16816.F32.BF16 R16, R216.reuse, R182, R16 ;  /* 0x000000b6d810723c */ /* 0x040fe20000041810 */
[----:B------:R-:W-:Y:S07]  /*6ed0*/  LDSM.16.M88.4 R180, [R240+UR4+0x1a100] ;  /* 0x01a10004f0b4783b */ /* 0x000fee0008000200 */
[C---:B------:R-:W-:Y:S08]  /*6ee0*/  HMMA.16816.F32.BF16 R20, R216.reuse, R188, R20 ;  /* 0x000000bcd814723c */ /* 0x040ff00000041814 */
[C---:B------:R-:W-:Y:S01]  /*6ef0*/  HMMA.16816.F32.BF16 R24, R216.reuse, R190, R24 ;  /* 0x000000bed818723c */ /* 0x040fe20000041818 */
[----:B------:R-:W-:Y:S07]  /*6f00*/  LDSM.16.M88.4 R188, [R2+0x18900] ;  /* 0x0189000002bc783b */ /* 0x000fee0000000200 */
[C---:B----4-:R-:W-:Y:S08]  /*6f10*/  HMMA.16816.F32.BF16 R28, R216.reuse, R172, R28 ;  /* 0x000000acd81c723c */ /* 0x050ff0000004181c */
[C---:B------:R-:W-:Y:S01]  /*6f20*/  HMMA.16816.F32.BF16 R32, R216.reuse, R174, R32 ;  /* 0x000000aed820723c */ /* 0x040fe20000041820 */
[----:B------:R-:W4:Y:S07]  /*6f30*/  LDSM.16.M88.4 R172, [R240+UR4+0x19100] ;  /* 0x01910004f0ac783b */ /* 0x000f2e0008000200 */
[C---:B-1----:R-:W-:Y:S08]  /*6f40*/  HMMA.16816.F32.BF16 R36, R216.reuse, R160, R36 ;  /* 0x000000a0d824723c */ /* 0x042ff00000041824 */
[C---:B------:R-:W-:Y:S01]  /*6f50*/  HMMA.16816.F32.BF16 R40, R216.reuse, R162, R40 ;  /* 0x000000a2d828723c */ /* 0x040fe20000041828 */
[----:B------:R-:W1:Y:S07]  /*6f60*/  LDSM.16.M88.4 R160, [R240+UR4+0x19900] ;  /* 0x01990004f0a0783b */ /* 0x000e6e0008000200 */
[C---:B--2---:R-:W-:Y:S08]  /*6f70*/  HMMA.16816.F32.BF16 R44, R216.reuse, R164, R44 ;  /* 0x000000a4d82c723c */ /* 0x044ff0000004182c */
[----:B------:R-:W-:Y:S01]  /*6f80*/  HMMA.16816.F32.BF16 R48, R216, R166, R48 ;  /* 0x000000a6d830723c */ /* 0x000fe20000041830 */
[----:B------:R-:W2:Y:S07]  /*6f90*/  LDSM.16.M88.4 R164, [R240+UR4+0x1a900] ;  /* 0x01a90004f0a4783b */ /* 0x000eae0008000200 */
[C---:B---3--:R-:W-:Y:S08]  /*6fa0*/  HMMA.16816.F32.BF16 R4, R220.reuse, R168, R4 ;  /* 0x000000a8dc04723c */ /* 0x048ff00000041804 */
[C---:B------:R-:W-:Y:S01]  /*6fb0*/  HMMA.16816.F32.BF16 R8, R220.reuse, R170, R8 ;  /* 0x000000aadc08723c */ /* 0x040fe20000041808 */
[----:B------:R-:W3:Y:S07]  /*6fc0*/  LDSM.16.M88.4 R168, [R2+0x18100] ;  /* 0x0181000002a8783b */ /* 0x000eee0000000200 */
[C---:B-----5:R-:W-:Y:S08]  /*6fd0*/  HMMA.16816.F32.BF16 R12, R220.reuse, R176, R12 ;  /* 0x000000b0dc0c723c */ /* 0x060ff0000004180c */
[C---:B------:R-:W-:Y:S01]  /*6fe0*/  HMMA.16816.F32.BF16 R16, R220.reuse, R178, R16 ;  /* 0x000000b2dc10723c */ /* 0x040fe20000041810 */
[----:B------:R-:W5:Y:S07]  /*6ff0*/  LDSM.16.M88.4 R176, [R2+0x19900] ;  /* 0x0199000002b0783b */ /* 0x000f6e0000000200 */
        /* <DEDUP_REMOVED lines=8> */
[----:B------:R-:W4:Y:S07]  /*7080*/  LDSM.16.M88.4 R180, [R3+0x18100] ;  /* 0x0181000003b4783b */ /* 0x000f2e0000000200 */
[C---:B--2---:R-:W-:Y:S08]  /*7090*/  HMMA.16816.F32.BF16 R44, R220.reuse, R164, R44 ;  /* 0x000000a4dc2c723c */ /* 0x044ff0000004182c */
[----:B------:R-:W-:Y:S01]  /*70a0*/  HMMA.16816.F32.BF16 R48, R220, R166, R48 ;  /* 0x000000a6dc30723c */ /* 0x000fe20000041830 */
[----:B------:R-:W2:Y:S07]  /*70b0*/  LDSM.16.M88.4 R164, [R3+0x18900] ;  /* 0x0189000003a4783b */ /* 0x000eae0000000200 */
[C---:B---3--:R-:W-:Y:S08]  /*70c0*/  HMMA.16816.F32.BF16 R4, R224.reuse, R168, R4 ;  /* 0x000000a8e004723c */ /* 0x048ff00000041804 */
[C---:B------:R-:W-:Y:S01]  /*70d0*/  HMMA.16816.F32.BF16 R8, R224.reuse, R170, R8 ;  /* 0x000000aae008723c */ /* 0x040fe20000041808 */
[----:B------:R-:W3:Y:S07]  /*70e0*/  LDSM.16.M88.4 R168, [R3+0x19100] ;  /* 0x0191000003a8783b */ /* 0x000eee0000000200 */
[C---:B------:R-:W-:Y:S08]  /*70f0*/  HMMA.16816.F32.BF16 R12, R224.reuse, R188, R12 ;  /* 0x000000bce00c723c */ /* 0x040ff0000004180c */
[C---:B------:R-:W-:Y:S01]  /*7100*/  HMMA.16816.F32.BF16 R16, R224.reuse, R190, R16 ;  /* 0x000000bee010723c */ /* 0x040fe20000041810 */
[----:B------:R-:W2:Y:S07]  /*7110*/  LDSM.16.M88.4 R188, [R3+0x19900] ;  /* 0x0199000003bc783b */ /* 0x000eae0000000200 */
[C---:B------:R-:W-:Y:S08]  /*7120*/  HMMA.16816.F32.BF16 R20, R224.reuse, R192, R20 ;  /* 0x000000c0e014723c */ /* 0x040ff00000041814 */
[C---:B------:R-:W-:Y:S01]  /*7130*/  HMMA.16816.F32.BF16 R24, R224.reuse, R194, R24 ;  /* 0x000000c2e018723c */ /* 0x040fe20000041818 */
[----:B------:R-:W2:Y:S07]  /*7140*/  LDSM.16.M88.4 R192, [R3+0x1a100] ;  /* 0x01a1000003c0783b */ /* 0x000eae0000000200 */
[C---:B-----5:R-:W-:Y:S08]  /*7150*/  HMMA.16816.F32.BF16 R28, R224.reuse, R176, R28 ;  /* 0x000000b0e01c723c */ /* 0x060ff0000004181c */
[C---:B------:R-:W-:Y:S08]  /*7160*/  HMMA.16816.F32.BF16 R32, R224.reuse, R178, R32 ;  /* 0x000000b2e020723c */ /* 0x040ff00000041820 */
[C---:B-1----:R-:W-:Y:S08]  /*7170*/  HMMA.16816.F32.BF16 R36, R224.reuse, R160, R36 ;  /* 0x000000a0e024723c */ /* 0x042ff00000041824 */
[C---:B------:R-:W-:Y:S01]  /*7180*/  HMMA.16816.F32.BF16 R40, R224.reuse, R162, R40 ;  /* 0x000000a2e028723c */ /* 0x040fe20000041828 */
[----:B------:R-:W1:Y:S07]  /*7190*/  LDSM.16.M88.4 R160, [R100+0x18900] ;  /* 0x0189000064a0783b */ /* 0x000e6e0000000200 */
[C---:B------:R-:W-:Y:S08]  /*71a0*/  HMMA.16816.F32.BF16 R44, R224.reuse, R172, R44 ;  /* 0x000000ace02c723c */ /* 0x040ff0000004182c */
[----:B------:R-:W-:Y:S08]  /*71b0*/  HMMA.16816.F32.BF16 R48, R224, R174, R48 ;  /* 0x000000aee030723c */ /* 0x000ff00000041830 */
[C---:B----4-:R-:W-:Y:S08]  /*71c0*/  HMMA.16816.F32.BF16 R4, R228.reuse, R180, R4 ;  /* 0x000000b4e404723c */ /* 0x050ff00000041804 */
[C---:B------:R-:W-:Y:S08]  /*71d0*/  HMMA.16816.F32.BF16 R8, R228.reuse, R182, R8 ;  /* 0x000000b6e408723c */ /* 0x040ff00000041808 */
[C---:B--2---:R-:W-:Y:S08]  /*71e0*/  HMMA.16816.F32.BF16 R12, R228.reuse, R164, R12 ;  /* 0x000000a4e40c723c */ /* 0x044ff0000004180c */
[C---:B------:R-:W-:Y:S08]  /*71f0*/  HMMA.16816.F32.BF16 R16, R228.reuse, R166, R16 ;  /* 0x000000a6e410723c */ /* 0x040ff00000041810 */
[C---:B---3--:R-:W-:Y:S08]  /*7200*/  HMMA.16816.F32.BF16 R20, R228.reuse, R168, R20 ;  /* 0x000000a8e414723c */ /* 0x048ff00000041814 */
[C---:B------:R-:W-:Y:S08]  /*7210*/  HMMA.16816.F32.BF16 R24, R228.reuse, R170, R24 ;  /* 0x000000aae418723c */ /* 0x040ff00000041818 */
[C---:B------:R-:W-:Y:S08]  /*7220*/  HMMA.16816.F32.BF16 R28, R228.reuse, R188, R28 ;  /* 0x000000bce41c723c */ /* 0x040ff0000004181c */
[C---:B------:R-:W-:Y:S08]  /*7230*/  HMMA.16816.F32.BF16 R32, R228.reuse, R190, R32 ;  /* 0x000000bee420723c */ /* 0x040ff00000041820 */
[C---:B------:R-:W-:Y:S08]  /*7240*/  HMMA.16816.F32.BF16 R36, R228.reuse, R192, R36 ;  /* 0x000000c0e424723c */ /* 0x040ff00000041824 */
        /* <DEDUP_REMOVED lines=34> */
[----:B------:R-:W-:Y:S01]  /*7470*/  MUFU.TANH R164, R10 ;  /* 0x0000000a00a47308 */ /* 0x000fe20000002400 */
[----:B--2---:R-:W-:Y:S09]  /*7480*/  FMNMX.FTZ R2, R166, R2, !PT ;  /* 0x00000002a6027209 */ /* 0x004ff20007810000 */
[----:B------:R2:W-:Y:S10]  /*7490*/  MUFU.TANH R165, R11 ;  /* 0x0000000b00a57308 */ /* 0x0005f40000002400 */
[----:B------:R-:W4:Y:S10]  /*74a0*/  MUFU.TANH R162, R12 ;  /* 0x0000000c00a27308 */ /* 0x000f340000002400 */
[----:B------:R-:W5:Y:S01]  /*74b0*/  MUFU.TANH R163, R13 ;  /* 0x0000000d00a37308 */ /* 0x000f620000002400 */
[C---:B-1----:R-:W-:Y:S01]  /*74c0*/  HMMA.16816.F32.BF16 R20, R232.reuse, R4, R20 ;  /* 0x00000004e814723c */ /* 0x042fe20000041814 */
[----:B--2---:R-:W1:Y:S08]  /*74d0*/  LDSM.16.M88.4 R8, [R100+0x19900] ;  /* 0x019900006408783b */ /* 0x004e700000000200 */
[----:B------:R-:W-:Y:S01]  /*74e0*/  MUFU.TANH R173, R14 ;  /* 0x0000000e00ad7308 */ /* 0x000fe20000002400 */
[C---:B------:R-:W-:Y:S01]  /*74f0*/  HMMA.16816.F32.BF16 R24, R232.reuse, R6, R24 ;  /* 0x00000006e818723c */ /* 0x040fe20000041818 */
[----:B------:R-:W2:Y:S08]  /*7500*/  LDSM.16.M88.4 R4, [R100+0x1a100] ;  /* 0x01a100006404783b */ /* 0x000eb00000000200 */
[----:B------:R1:W-:Y:S05]  /*7510*/  MUFU.TANH R175, R15 ;  /* 0x0000000f00af7308 */ /* 0x0003ea0000002400 */
[----:B------:R-:W-:Y:S02]  /*7520*/  FMUL.FTZ R21, R21, c[0x0][0x320] ;  /* 0x0000c80015157a20 */ /* 0x000fe40000410000 */
[----:B------:R-:W-:Y:S03]  /*7530*/  FMUL.FTZ R22, R22, c[0x0][0x320] ;  /* 0x0000c80016167a20 */ /* 0x000fe60000410000 */
[----:B------:R-:W2:Y:S01]  /*7540*/  MUFU.TANH R171, R16 ;  /* 0x0000001000ab7308 */ /* 0x000ea20000002400 */
        /* <DEDUP_REMOVED lines=10> */
[----:B------:R3:W1:Y:S01]  /*75f0*/  LDSM.16.M88.4 R8, [R100+0x1a900] ;  /* 0x01a900006408783b */ /* 0x0006620000000200 */
[----:B------:R-:W-:Y:S06]  /*7600*/  DEPBAR.LE SB0, 0x2 ;  /* 0x000080800000791a */ /* 0x000fec0000000000 */
[C---:B--2---:R-:W-:Y:S01]  /*7610*/  HMMA.16816.F32.BF16 R36, R232.reuse, R4, R36 ;  /* 0x00000004e824723c */ /* 0x044fe20000041824 */
[----:B------:R-:W2:Y:S01]  /*7620*/  MUFU.TANH R172, R17 ;  /* 0x0000001100ac7308 */ /* 0x000ea20000002400 */
[----:B------:R-:W-:Y:S06]  /*7630*/  BAR.SYNC.DEFER_BLOCKING 0x0 ;  /* 0x0000000000007b1d */ /* 0x000fec0000010000 */
[C---:B------:R-:W-:Y:S04]  /*7640*/  HMMA.16816.F32.BF16 R40, R232.reuse, R6, R40 ;  /* 0x00000006e828723c */ /* 0x040fe80000041828 */
[----:B------:R-:W-:Y:S02]  /*7650*/  FMUL.FTZ R28, R28, c[0x0][0x320] ;  /* 0x0000c8001c1c7a20 */ /* 0x000fe40000410000 */
[----:B------:R-:W-:Y:S01]  /*7660*/  FMUL.FTZ R29, R29, c[0x0][0x320] ;  /* 0x0000c8001d1d7a20 */ /* 0x000fe20000410000 */
[----:B---3--:R-:W-:Y:S01]  /*7670*/  FMNMX.FTZ R100, R102, R2, !PT ;  /* 0x0000000266647209 */ /* 0x008fe20007810000 */
[----:B------:R-:W-:Y:S04]  /*7680*/  FMUL.FTZ R30, R30, c[0x0][0x320] ;  /* 0x0000c8001e1e7a20 */ /* 0x000fe80000410000 */
[----:B----4-:R-:W-:Y:S01]  /*7690*/  FMNMX.FTZ R100, R162, R100, !PT ;  /* 0x00000064a2647209 */ /* 0x010fe20007810000 */
[----:B------:R-:W-:Y:S01]  /*76a0*/  FMUL.FTZ R31, R31, c[0x0][0x320] ;  /* 0x0000c8001f1f7a20 */ /* 0x000fe20000410000 */
[----:B------:R-:W-:Y:S01]  /*76b0*/  FMNMX.FTZ R2, R164, R3, !PT ;  /* 0x00000003a4027209 */ /* 0x000fe20007810000 */
[----:B------:R-:W-:Y:S01]  /*76c0*/  FMUL.FTZ R32, R32, c[0x0][0x320] ;  /* 0x0000c80020207a20 */ /* 0x000fe20000410000 */
[----:B-----5:R-:W-:Y:S01]  /*76d0*/  FMNMX.FTZ R100, R163, R100, !PT ;  /* 0x00000064a3647209 */ /* 0x020fe20007810000 */
[----:B------:R-:W-:Y:S01]  /*76e0*/  FMUL.FTZ R36, R36, c[0x0][0x320] ;  /* 0x0000c80024247a20 */ /* 0x000fe20000410000 */
[----:B------:R-:W3:Y:S01]  /*76f0*/  MUFU.TANH R177, R20 ;  /* 0x0000001400b17308 */ /* 0x000ee20000002400 */
[----:B------:R-:W-:Y:S01]  /*7700*/  LDSM.16.MT88.4 R12, [R103+UR4+0x100] ;  /* 0x00010004670c783b */ /* 0x000fe20008004200 */
[----:B------:R-:W-:Y:S01]  /*7710*/  FMNMX.FTZ R100, R171, R100, !PT ;  /* 0x00000064ab647209 */ /* 0x000fe20007810000 */
[----:B------:R-:W-:Y:S01]  /*7720*/  FMUL.FTZ R37, R37, c[0x0][0x320] ;  /* 0x0000c80025257a20 */ /* 0x000fe20000410000 */
[----:B------:R-:W-:Y:S01]  /*7730*/  FMNMX.FTZ R2, R165, R2, !PT ;  /* 0x00000002a5027209 */ /* 0x000fe20007810000 */
[----:B------:R-:W-:Y:S01]  /*7740*/  FMUL.FTZ R38, R38, c[0x0][0x320] ;  /* 0x0000c80026267a20 */ /* 0x000fe20000410000 */
[----:B--2---:R-:W-:Y:S01]  /*7750*/  FMNMX.FTZ R100, R172, R100, !PT ;  /* 0x00000064ac647209 */ /* 0x004fe20007810000 */
[C---:B-1----:R-:W-:Y:S03]  /*7760*/  HMMA.16816.F32.BF16 R44, R232.reuse, R8, R44 ;  /* 0x00000008e82c723c */ /* 0x042fe6000004182c */
[----:B------:R-:W1:Y:S01]  /*7770*/  MUFU.TANH R178, R24 ;  /* 0x0000001800b27308 */ /* 0x000e620000002400 */
[----:B------:R-:W-:Y:S01]  /*7780*/  FMUL.FTZ R33, R33, c[0x0][0x320] ;  /* 0x0000c80021217a20 */ /* 0x000fe20000410000 */
[----:B------:R-:W-:Y:S01]  /*7790*/  FMNMX.FTZ R2, R173, R2, !PT ;  /* 0x00000002ad027209 */ /* 0x000fe20007810000 */
[----:B------:R-:W-:Y:S02]  /*77a0*/  FMUL.FTZ R39, R39, c[0x0][0x320] ;  /* 0x0000c80027277a20 */ /* 0x000fe40000410000 */
[----:B------:R-:W-:Y:S04]  /*77b0*/  HMMA.16816.F32.BF16 R48, R232, R10, R48 ;  /* 0x0000000ae830723c */ /* 0x000fe80000041830 */
[----:B------:R-:W-:Y:S01]  /*77c0*/  FMUL.FTZ R40, R40, c[0x0][0x320] ;  /* 0x0000c80028287a20 */ /* 0x000fe20000410000 */
[----:B------:R-:W2:Y:S01]  /*77d0*/  MUFU.TANH R180, R25 ;  /* 0x0000001900b47308 */ /* 0x000ea20000002400 */
[----:B------:R-:W-:Y:S01]  /*77e0*/  FMUL.FTZ R41, R41, c[0x0][0x320] ;  /* 0x0000c80029297a20 */ /* 0x000fe20000410000 */
[----:B------:R-:W-:Y:S01]  /*77f0*/  FMNMX.FTZ R2, R175, R2, !PT ;  /* 0x00000002af027209 */ /* 0x000fe20007810000 */
[----:B------:R-:W-:Y:S01]  /*7800*/  FMUL.FTZ R34, R34, c[0x0][0x320] ;  /* 0x0000c80022227a20 */ /* 0x000fe20000410000 */
[----:B---3--:R-:W-:Y:S03]  /*7810*/  FMNMX.FTZ R100, R177, R100, !PT ;  /* 0x00000064b1647209 */ /* 0x008fe60007810000 */
[----:B------:R-:W-:Y:S01]  /*7820*/  FMUL.FTZ R35, R35, c[0x0][0x320] ;  /* 0x0000c80023237a20 */ /* 0x000fe20000410000 */
[----:B------:R-:W-:Y:S01]  /*7830*/  FMNMX.FTZ R100, R179, R100, !PT ;  /* 0x00000064b3647209 */ /* 0x000fe20007810000 */
[----:B------:R-:W-:Y:S01]  /*7840*/  FMUL.FTZ R42, R42, c[0x0][0x320] ;  /* 0x0000c8002a2a7a20 */ /* 0x000fe20000410000 */
[----:B------:R-:W3:Y:S01]  /*7850*/  MUFU.TANH R189, R28 ;  /* 0x0000001c00bd7308 */ /* 0x000ee20000002400 */
[----:B------:R-:W-:Y:S02]  /*7860*/  FMUL.FTZ R44, R44, c[0x0][0x320] ;  /* 0x0000c8002c2c7a20 */ /* 0x000fe40000410000 */
[----:B------:R-:W-:Y:S01]  /*7870*/  FMUL.FTZ R45, R45, c[0x0][0x320] ;  /* 0x0000c8002d2d7a20 */ /* 0x000fe20000410000 */
[----:B-1----:R-:W-:Y:S01]  /*7880*/  FMNMX.FTZ R100, R178, R100, !PT ;  /* 0x00000064b2647209 */ /* 0x002fe20007810000 */
[----:B------:R-:W-:Y:S02]  /*7890*/  FMUL.FTZ R43, R43, c[0x0][0x320] ;  /* 0x0000c8002b2b7a20 */ /* 0x000fe40000410000 */
[----:B------:R-:W-:Y:S02]  /*78a0*/  FMUL.FTZ R46, R46, c[0x0][0x320] ;  /* 0x0000c8002e2e7a20 */ /* 0x000fe40000410000 */
[----:B------:R-:W-:Y:S01]  /*78b0*/  FMUL.FTZ R48, R48, c[0x0][0x320] ;  /* 0x0000c80030307a20 */ /* 0x000fe20000410000 */
[----:B------:R-:W1:Y:S01]  /*78c0*/  MUFU.TANH R191, R29 ;  /* 0x0000001d00bf7308 */ /* 0x000e620000002400 */
[----:B------:R-:W-:Y:S02]  /*78d0*/  FMUL.FTZ R49, R49, c[0x0][0x320] ;  /* 0x0000c80031317a20 */ /* 0x000fe40000410000 */
[----:B------:R-:W-:Y:S01]  /*78e0*/  FMUL.FTZ R47, R47, c[0x0][0x320] ;  /* 0x0000c8002f2f7a20 */ /* 0x000fe20000410000 */
[----:B--2---:R-:W-:Y:S01]  /*78f0*/  FMNMX.FTZ R100, R180, R100, !PT ;  /* 0x00000064b4647209 */ /* 0x004fe20007810000 */
[----:B------:R-:W-:Y:S02]  /*7900*/  FMUL.FTZ R50, R50, c[0x0][0x320] ;  /* 0x0000c80032327a20 */ /* 0x000fe40000410000 */
[----:B------:R-:W-:Y:S03]  /*7910*/  FMUL.FTZ R51, R51, c[0x0][0x320] ;  /* 0x0000c80033337a20 */ /* 0x000fe60000410000 */
[----:B------:R-:W2:Y:S01]  /*7920*/  MUFU.TANH R190, R32 ;  /* 0x0000002000be7308 */ /* 0x000ea20000002400 */
[----:B---3--:R-:W-:Y:S09]  /*7930*/  FMNMX.FTZ R100, R189, R100, !PT ;  /* 0x00000064bd647209 */ /* 0x008ff20007810000 */
[----:B------:R-:W3:Y:S01]  /*7940*/  MUFU.TANH R245, R33 ;  /* 0x0000002100f57308 */ /* 0x000ee20000002400 */
[----:B-1----:R-:W-:Y:S09]  /*7950*/  FMNMX.FTZ R100, R191, R100, !PT ;  /* 0x00000064bf647209 */ /* 0x002ff20007810000 */
[----:B------:R-:W1:Y:S01]  /*7960*/  MUFU.TANH R16, R36 ;  /* 0x0000002400107308 */ /* 0x000e620000002400 */
[----:B--2---:R-:W-:Y:S09]  /*7970*/  FMNMX.FTZ R100, R190, R100, !PT ;  /* 0x00000064be647209 */ /* 0x004ff20007810000 */
        /* <DEDUP_REMOVED lines=17> */
[----:B--2---:R-:W-:Y:S05]  /*7a90*/  FMNMX.FTZ R100, R237, R100, !PT ;  /* 0x00000064ed647209 */ /* 0x004fea0007810000 */
[----:B------:R-:W2:Y:S04]  /*7aa0*/  SHFL.BFLY PT, R4, R100, 0x2, 0x1f ;  /* 0x0c401f0064047f89 */ /* 0x000ea800000e0000 */
[----:B------:R-:W4:Y:S01]  /*7ab0*/  MUFU.TANH R183, R23 ;  /* 0x0000001700b77308 */ /* 0x000f220000002400 */
[----:B---3--:R-:W-:Y:S09]  /*7ac0*/  FMNMX.FTZ R2, R174, R2, !PT ;  /* 0x00000002ae027209 */ /* 0x008ff20007810000 */
[----:B------:R-:W3:Y:S01]  /*7ad0*/  MUFU.TANH R181, R26 ;  /* 0x0000001a00b57308 */ /* 0x000ee20000002400 */
[----:B-1----:R-:W-:Y:S04]  /*7ae0*/  FMNMX.FTZ R2, R176, R2, !PT ;  /* 0x00000002b0027209 */ /* 0x002fe80007810000 */
[----:B------:R-:W-:Y:S05]  /*7af0*/  FMNMX.FTZ R2, R182, R2, !PT ;  /* 0x00000002b6027209 */ /* 0x000fea0007810000 */
[----:B------:R-:W1:Y:S01]  /*7b00*/  MUFU.TANH R188, R27 ;  /* 0x0000001b00bc7308 */ /* 0x000e620000002400 */
[----:B--2---:R-:W-:Y:S02]  /*7b10*/  FMNMX.FTZ R100, R100, R4, !PT ;  /* 0x0000000464647209 */ /* 0x004fe40007810000 */
[----:B----4-:R-:W-:Y:S03]  /*7b20*/  FMNMX.FTZ R2, R183, R2, !PT ;  /* 0x00000002b7027209 */ /* 0x010fe60007810000 */
[----:B------:R-:W2:Y:S04]  /*7b30*/  SHFL.BFLY PT, R4, R100, 0x1, 0x1f ;  /* 0x0c201f0064047f89 */ /* 0x000ea800000e0000 */
[----:B------:R-:W4:Y:S01]  /*7b40*/  MUFU.TANH R252, R30 ;  /* 0x0000001e00fc7308 */ /* 0x000f220000002400 */
[----:B---3--:R-:W-:Y:S09]  /*7b50*/  FMNMX.FTZ R2, R181, R2, !PT ;  /* 0x00000002b5027209 */ /* 0x008ff20007810000 */
[----:B------:R-:W3:Y:S01]  /*7b60*/  MUFU.TANH R25, R31 ;  /* 0x0000001f00197308 */ /* 0x000ee20000002400 */
[----:B-1----:R-:W-:Y:S09]  /*7b70*/  FMNMX.FTZ R2, R188, R2, !PT ;  /* 0x00000002bc027209 */ /* 0x002ff20007810000 */
[----:B------:R-:W1:Y:S01]  /*7b80*/  MUFU.TANH R24, R34 ;  /* 0x0000002200187308 */ /* 0x000e620000002400 */
[----:B--2---:R-:W-:Y:S02]  /*7b90*/  FMNMX.FTZ R100, R100, R4, !PT ;  /* 0x0000000464647209 */ /* 0x004fe40007810000 */
[----:B----4-:R-:W-:Y:S03]  /*7ba0*/  FMNMX.FTZ R2, R252, R2, !PT ;  /* 0x00000002fc027209 */ /* 0x010fe60007810000 */
[C---:B------:R-:W-:Y:S02]  /*7bb0*/  FMUL.FTZ R160, R100.reuse, c[0x0][0x2d0] ;  /* 0x0000b40064a07a20 */ /* 0x040fe40000410000 */
[----:B------:R-:W-:Y:S02]  /*7bc0*/  FADD.FTZ R0, -R100, R0 ;  /* 0x0000000064007221 */ /* 0x000fe40000010100 */
[----:B------:R-:W2:Y:S01]  /*7bd0*/  MUFU.TANH R248, R35 ;  /* 0x0000002300f87308 */ /* 0x000ea20000002400 */
[--C-:B------:R-:W-:Y:S02]  /*7be0*/  FFMA.FTZ R4, R169, c[0x0][0x2d0], -R160.reuse ;  /* 0x0000b400a9047a23 */ /* 0x100fe400000108a0 */
[----:B------:R-:W-:Y:S01]  /*7bf0*/  FMUL.FTZ R0, R0, c[0x0][0x2d0] ;  /* 0x0000b40000007a20 */ /* 0x000fe20000410000 */
[----:B---3--:R-:W-:Y:S01]  /*7c00*/  FMNMX.FTZ R2, R25, R2, !PT ;  /* 0x0000000219027209 */ /* 0x008fe20007810000 */
[----:B------:R-:W-:Y:S05]  /*7c10*/  LDSM.16.MT88.4 R28, [R241+UR4+0x100] ;  /* 0x00010004f11c783b */ /* 0x000fea0008004200 */
[----:B------:R-:W3:Y:S01]  /*7c20*/  MUFU.TANH R194, R38 ;  /* 0x0000002600c27308 */ /* 0x000ee20000002400 */
[----:B-1----:R-:W-:Y:S09]  /*7c30*/  FMNMX.FTZ R2, R24, R2, !PT ;  /* 0x0000000218027209 */ /* 0x002ff20007810000 */
[----:B------:R-:W1:Y:S01]  /*7c40*/  MUFU.TANH R195, R39 ;  /* 0x0000002700c37308 */ /* 0x000e620000002400 */
[----:B--2---:R-:W-:Y:S09]  /*7c50*/  FMNMX.FTZ R2, R248, R2, !PT ;  /* 0x00000002f8027209 */ /* 0x004ff20007810000 */
[----:B------:R-:W2:Y:S01]  /*7c60*/  MUFU.TANH R247, R42 ;  /* 0x0000002a00f77308 */ /* 0x000ea20000002400 */
[----:B---3--:R-:W-:Y:S09]  /*7c70*/  FMNMX.FTZ R2, R194, R2, !PT ;  /* 0x00000002c2027209 */ /* 0x008ff20007810000 */
[----:B------:R3:W-:Y:S01]  /*7c80*/  MUFU.EX2 R249, R4 ;  /* 0x0000000400f97308 */ /* 0x0007e20000000800 */
[----:B-1----:R-:W-:Y:S09]  /*7c90*/  FMNMX.FTZ R2, R195, R2, !PT ;  /* 0x00000002c3027209 */ /* 0x002ff20007810000 */
[----:B------:R-:W1:Y:S01]  /*7ca0*/  MUFU.TANH R18, R43 ;  /* 0x0000002b00127308 */ /* 0x000e620000002400 */
[----:B--2---:R-:W-:Y:S09]  /*7cb0*/  FMNMX.FTZ R2, R247, R2, !PT ;  /* 0x00000002f7027209 */ /* 0x004ff20007810000 */
[----:B------:R-:W2:Y:S01]  /*7cc0*/  MUFU.TANH R204, R46 ;  /* 0x0000002e00cc7308 */ /* 0x000ea20000002400 */
[--C-:B---3--:R-:W-:Y:S09]  /*7cd0*/  FFMA.FTZ R4, R167, c[0x0][0x2d0], -R160.reuse ;  /* 0x0000b400a7047a23 */ /* 0x108ff200000108a0 */
[----:B------:R-:W3:Y:S01]  /*7ce0*/  MUFU.TANH R207, R47 ;  /* 0x0000002f00cf7308 */ /* 0x000ee20000002400 */
[----:B-1----:R-:W-:Y:S02]  /*7cf0*/  FMNMX.FTZ R2, R18, R2, !PT ;  /* 0x0000000212027209 */ /* 0x002fe40007810000 */
[----:B------:R-:W-:Y:S07]  /*7d00*/  MOV R167, R18 ;  /* 0x0000001200a77202 */ /* 0x000fee0000000f00 */
[----:B------:R-:W1:Y:S01]  /*7d10*/  MUFU.TANH R238, R50 ;  /* 0x0000003200ee7308 */ /* 0x000e620000002400 */
[----:B--2---:R-:W-:Y:S09]  /*7d20*/  FMNMX.FTZ R2, R204, R2, !PT ;  /* 0x00000002cc027209 */ /* 0x004ff20007810000 */
[----:B------:R-:W2:Y:S01]  /*7d30*/  MUFU.TANH R19, R51 ;  /* 0x0000003300137308 */ /* 0x000ea20000002400 */
[----:B---3--:R-:W-:Y:S01]  /*7d40*/  FMNMX.FTZ R2, R207, R2, !PT ;  /* 0x00000002cf027209 */ /* 0x008fe20007810000 */
[----:B------:R-:W-:Y:S08]  /*7d50*/  LDSM.16.MT88.4 R44, [R103+UR4+0x3100] ;  /* 0x00310004672c783b */ /* 0x000ff00008004200 */
[----:B------:R3:W-:Y:S01]  /*7d60*/  MUFU.EX2 R236, R4 ;  /* 0x0000000400ec7308 */ /* 0x0007e20000000800 */
[----:B-1----:R-:W-:Y:S04]  /*7d70*/  FMNMX.FTZ R2, R238, R2, !PT ;  /* 0x00000002ee027209 */ /* 0x002fe80007810000 */
[----:B--2---:R-:W-:Y:S02]  /*7d80*/  FMNMX.FTZ R2, R19, R2, !PT ;  /* 0x0000000213027209 */ /* 0x004fe40007810000 */
[----:B------:R-:W-:Y:S02]  /*7d90*/  MOV R169, R19 ;  /* 0x0000001300a97202 */ /* 0x000fe40000000f00 */
[----:B------:R-:W-:Y:S01]  /*7da0*/  MOV R51, R24 ;  /* 0x0000001800337202 */ /* 0x000fe20000000f00 */
[----:B------:R-:W1:Y:S01]  /*7db0*/  SHFL.BFLY PT, R3, R2, 0x2, 0x1f ;  /* 0x0c401f0002037f89 */ /* 0x000e6200000e0000 */
[--C-:B---3--:R-:W-:Y:S01]  /*7dc0*/  FFMA.FTZ R4, R166, c[0x0][0x2d0], -R160.reuse ;  /* 0x0000b400a6047a23 */ /* 0x108fe200000108a0 */
[----:B------:R-:W-:Y:S03]  /*7dd0*/  MOV R166, R17 ;  /* 0x0000001100a67202 */ /* 0x000fe60000000f00 */
[----:B------:R2:W-:Y:S01]  /*7de0*/  MUFU.EX2 R239, R4 ;  /* 0x0000000400ef7308 */ /* 0x0005e20000000800 */
[----:B-1----:R-:W-:Y:S05]  /*7df0*/  FMNMX.FTZ R2, R2, R3, !PT ;  /* 0x0000000302027209 */ /* 0x002fea0007810000 */
[----:B------:R-:W1:Y:S01]  /*7e00*/  SHFL.BFLY PT, R3, R2, 0x1, 0x1f ;  /* 0x0c201f0002037f89 */ /* 0x000e6200000e0000 */
[--C-:B--2---:R-:W-:Y:S01]  /*7e10*/  FFMA.FTZ R4, R102, c[0x0][0x2d0], -R160.reuse ;  /* 0x0000b40066047a23 */ /* 0x104fe200000108a0 */
[----:B------:R-:W-:Y:S03]  /*7e20*/  IADD3 R102, R103, UR4, RZ ;  /* 0x0000000467667c10 */ /* 0x000fe6000fffe0ff */
[----:B------:R2:W-:Y:S01]  /*7e30*/  MUFU.EX2 R20, R4 ;  /* 0x0000000400147308 */ /* 0x0005e20000000800 */
[----:B------:R-:W-:Y:S02]  /*7e40*/  IADD3 R102, R243, R102, RZ ;  /* 0x00000066f3667210 */ /* 0x000fe40007ffe0ff */
[----:B-1----:R-:W-:Y:S07]  /*7e50*/  FMNMX.FTZ R3, R2, R3, !PT ;  /* 0x0000000302037209 */ /* 0x002fee0007810000 */
[----:B------:R1:W3:Y:S01]  /*7e60*/  MUFU.EX2 R2, R0 ;  /* 0x0000000000027308 */ /* 0x0002e20000000800 */
[C---:B------:R-:W-:Y:S04]  /*7e70*/  FMUL.FTZ R161, R3.reuse, c[0x0][0x2d0] ;  /* 0x0000b40003a17a20 */ /* 0x040fe80000410000 */
[----:B--2---:R-:W-:Y:S01]  /*7e80*/  FFMA.FTZ R4, R170, c[0x0][0x2d0], -R161 ;  /* 0x0000b400aa047a23 */ /* 0x004fe200000108a1 */
[----:B------:R-:W-:Y:S04]  /*7e90*/  MOV R170, R16 ;  /* 0x0000001000aa7202 */ /* 0x000fe80000000f00 */
[----:B------:R2:W-:Y:S01]  /*7ea0*/  MUFU.EX2 R251, R4 ;  /* 0x0000000400fb7308 */ /* 0x0005e20000000800 */
[----:B-1----:R-:W-:Y:S01]  /*7eb0*/  FADD.FTZ R0, -R3, R101 ;  /* 0x0000006503007221 */ /* 0x002fe20000010100 */
[----:B------:R-:W-:Y:S01]  /*7ec0*/  IADD3 R101, R241, UR4, RZ ;  /* 0x00000004f1657c10 */ /* 0x000fe2000fffe0ff */
[----:B---3--:R-:W-:Y:S02]  /*7ed0*/  FMUL.FTZ R5, R2, R105 ;  /* 0x0000006902057220 */ /* 0x008fe40000410000 */
[----:B------:R-:W-:Y:S01]  /*7ee0*/  FMUL.FTZ R0, R0, c[0x0][0x2d0] ;  /* 0x0000b40000007a20 */ /* 0x000fe20000410000 */
[----:B------:R-:W-:Y:S01]  /*7ef0*/  IADD3 R101, R243, R101, RZ ;  /* 0x00000065f3657210 */ /* 0x000fe20007ffe0ff */
[C---:B------:R-:W-:Y:S02]  /*7f00*/  FMUL.FTZ R8, R2.reuse, R108 ;  /* 0x0000006c02087220 */ /* 0x040fe40000410000 */
[----:B------:R-:W-:Y:S02]  /*7f10*/  FMUL.FTZ R9, R2, R109 ;  /* 0x0000006d02097220 */ /* 0x000fe40000410000 */
[----:B------:R-:W1:Y:S01]  /*7f20*/  MUFU.EX2 R0, R0 ;  /* 0x0000000000007308 */ /* 0x000e620000000800 */
[--C-:B--2---:R-:W-:Y:S01]  /*7f30*/  FFMA.FTZ R4, R168, c[0x0][0x2d0], -R161.reuse ;  /* 0x0000b400a8047a23 */ /* 0x104fe200000108a1 */
[----:B------:R-:W-:Y:S01]  /*7f40*/  MOV R168, R252 ;  /* 0x000000fc00a87202 */ /* 0x000fe20000000f00 */
[C---:B------:R-:W-:Y:S01]  /*7f50*/  FMUL.FTZ R16, R2.reuse, R116 ;  /* 0x0000007402107220 */ /* 0x040fe20000410000 */
[----:B------:R-:W-:Y:S01]  /*7f60*/  LDSM.16.MT88.4 R36, [R101+0x100] ;  /* 0x000100006524783b */ /* 0x000fe20000004200 */
[C---:B------:R-:W-:Y:S02]  /*7f70*/  FMUL.FTZ R17, R2.reuse, R117 ;  /* 0x0000007502117220 */ /* 0x040fe40000410000 */
[C---:B------:R-:W-:Y:S02]  /*7f80*/  FMUL.FTZ R24, R2.reuse, R124 ;  /* 0x0000007c02187220 */ /* 0x040fe40000410000 */
[C---:B------:R-:W-:Y:S01]  /*7f90*/  FMUL.FTZ R32, R2.reuse, R132 ;  /* 0x0000008402207220 */ /* 0x040fe20000410000 */
[----:B------:R-:W2:Y:S01]  /*7fa0*/  MUFU.EX2 R250, R4 ;  /* 0x0000000400fa7308 */ /* 0x000ea20000000800 */
[C---:B------:R-:W-:Y:S02]  /*7fb0*/  FMUL.FTZ R33, R2.reuse, R133 ;  /* 0x0000008502217220 */ /* 0x040fe40000410000 */
        /* <DEDUP_REMOVED lines=10> */
[----:B------:R-:W-:Y:S01]  /*8060*/  FMUL.FTZ R53, R2, R53 ;  /* 0x0000003502357220 */ /* 0x000fe20000410000 */
[----:B------:R-:W-:Y:S01]  /*8070*/  MOV R148, R170 ;  /* 0x000000aa00947202 */ /* 0x000fe20000000f00 */
[C---:B-1----:R-:W-:Y:S01]  /*8080*/  FMUL.FTZ R6, R0.reuse, R106 ;  /* 0x0000006a00067220 */ /* 0x042fe20000410000 */
[----:B------:R-:W-:Y:S01]  /*8090*/  MOV R170, R205 ;  /* 0x000000cd00aa7202 */ /* 0x000fe20000000f00 */
[C---:B------:R-:W-:Y:S02]  /*80a0*/  FMUL.FTZ R7, R0.reuse, R107 ;  /* 0x0000006b00077220 */ /* 0x040fe40000410000 */
[C---:B------:R-:W-:Y:S02]  /*80b0*/  FMUL.FTZ R10, R0.reuse, R110 ;  /* 0x0000006e000a7220 */ /* 0x040fe40000410000 */
[C---:B------:R-:W-:Y:S02]  /*80c0*/  FMUL.FTZ R11, R0.reuse, R111 ;  /* 0x0000006f000b7220 */ /* 0x040fe40000410000 */
[----:B------:R-:W-:Y:S01]  /*80d0*/  FMUL.FTZ R18, R0, R118 ;  /* 0x0000007600127220 */ /* 0x000fe20000410000 */
[----:B--2---:R-:W-:Y:S01]  /*80e0*/  F2FP.BF16.PACK_AB R105, R250, R251 ;  /* 0x000000fbfa69723e */ /* 0x004fe200000010ff */
[--C-:B------:R-:W-:Y:S01]  /*80f0*/  FFMA.FTZ R4, R164, c[0x0][0x2d0], -R161.reuse ;  /* 0x0000b400a4047a23 */ /* 0x100fe200000108a1 */
[----:B------:R-:W-:Y:S01]  /*8100*/  MOV R164, R249 ;  /* 0x000000f900a47202 */ /* 0x000fe20000000f00 */
[C---:B------:R-:W-:Y:S01]  /*8110*/  FMUL.FTZ R19, R0.reuse, R119 ;  /* 0x0000007700137220 */ /* 0x040fe20000410000 */
[----:B------:R-:W-:Y:S01]  /*8120*/  LDSM.16.MT88.4 R108, [R102+0x3100] ;  /* 0x00310000666c783b */ /* 0x000fe20000004200 */
[----:B------:R1:W-:Y:S01]  /*8130*/  MUFU.EX2 R249, R4 ;  /* 0x0000000400f97308 */ /* 0x0003e20000000800 */
[C---:B------:R-:W-:Y:S02]  /*8140*/  FMUL.FTZ R26, R0.reuse, R126 ;  /* 0x0000007e001a7220 */ /* 0x040fe40000410000 */
[C---:B------:R-:W-:Y:S02]  /*8150*/  FMUL.FTZ R27, R0.reuse, R127 ;  /* 0x0000007f001b7220 */ /* 0x040fe40000410000 */
[C---:B------:R-:W-:Y:S02]  /*8160*/  FMUL.FTZ R34, R0.reuse, R134 ;  /* 0x0000008600227220 */ /* 0x040fe40000410000 */
[C---:B------:R-:W-:Y:S01]  /*8170*/  FMUL.FTZ R35, R0.reuse, R135 ;  /* 0x0000008700237220 */ /* 0x040fe20000410000 */
[----:B------:R-:W-:Y:S01]  /*8180*/  LDSM.16.MT88.4 R116, [R101+0x3100] ;  /* 0x003100006574783b */ /* 0x000fe20000004200 */
[C---:B------:R-:W-:Y:S01]  /*8190*/  FMUL.FTZ R42, R0.reuse, R142 ;  /* 0x0000008e002a7220 */ /* 0x040fe20000410000 */
[----:B------:R-:W-:Y:S01]  /*81a0*/  MOV R142, R247 ;  /* 0x000000f7008e7202 */ /* 0x000fe20000000f00 */
[C---:B------:R-:W-:Y:S01]  /*81b0*/  FMUL.FTZ R43, R0.reuse, R143 ;  /* 0x0000008f002b7220 */ /* 0x040fe20000410000 */
[----:B------:R-:W-:Y:S01]  /*81c0*/  MOV R143, R193 ;  /* 0x000000c1008f7202 */ /* 0x000fe20000000f00 */
[C---:B------:R-:W-:Y:S01]  /*81d0*/  FMUL.FTZ R50, R0.reuse, R150 ;  /* 0x0000009600327220 */ /* 0x040fe20000410000 */
[----:B------:R-:W-:Y:S01]  /*81e0*/  MOV R150, R51 ;  /* 0x0000003300967202 */ /* 0x000fe20000000f00 */
[C---:B------:R-:W-:Y:S01]  /*81f0*/  FMUL.FTZ R51, R0.reuse, R151 ;  /* 0x0000009700337220 */ /* 0x040fe20000410000 */
[----:B------:R-:W-:Y:S01]  /*8200*/  LDSM.16.MT88.4 R132, [R102+0x3900] ;  /* 0x003900006684783b */ /* 0x000fe20000004200 */
[C---:B------:R-:W-:Y:S02]  /*8210*/  FMUL.FTZ R54, R0.reuse, R54 ;  /* 0x0000003600367220 */ /* 0x040fe40000410000 */
[----:B------:R-:W-:Y:S02]  /*8220*/  FMUL.FTZ R55, R0, R55 ;  /* 0x0000003700377220 */ /* 0x000fe40000410000 */
[C---:B------:R-:W-:Y:S02]  /*8230*/  FMUL.FTZ R56, R2.reuse, R56 ;  /* 0x0000003802387220 */ /* 0x040fe40000410000 */
[----:B------:R-:W-:Y:S02]  /*8240*/  FMUL.FTZ R57, R2, R57 ;  /* 0x0000003902397220 */ /* 0x000fe40000410000 */
[--C-:B-1----:R-:W-:Y:S01]  /*8250*/  FFMA.FTZ R4, R165, c[0x0][0x2d0], -R161.reuse ;  /* 0x0000b400a5047a23 */ /* 0x102fe200000108a1 */
[----:B------:R-:W-:Y:S01]  /*8260*/  MOV R165, R20 ;  /* 0x0000001400a57202 */ /* 0x000fe20000000f00 */
[C---:B------:R-:W-:Y:S01]  /*8270*/  FMUL.FTZ R58, R0.reuse, R58 ;  /* 0x0000003a003a7220 */ /* 0x040fe20000410000 */
[----:B------:R-:W1:Y:S01]  /*8280*/  LDSM.16.MT88.4 R20, [R102+0x100] ;  /* 0x000100006614783b */ /* 0x000e620000004200 */
[----:B------:R-:W2:Y:S01]  /*8290*/  MUFU.EX2 R252, R4 ;  /* 0x0000000400fc7308 */ /* 0x000ea20000000800 */
[----:B------:R-:W-:Y:S01]  /*82a0*/  F2FP.BF16.PACK_AB R106, R165, R239 ;  /* 0x000000efa56a723e */ /* 0x000fe200000010ff */
[----:B------:R-:W-:Y:S02]  /*82b0*/  FMUL.FTZ R59, R0, R59 ;  /* 0x0000003b003b7220 */ /* 0x000fe40000410000 */
[C---:B------:R-:W-:Y:S02]  /*82c0*/  FMUL.FTZ R60, R2.reuse, R60 ;  /* 0x0000003c023c7220 */ /* 0x040fe40000410000 */
        /* <DEDUP_REMOVED lines=8> */
[----:B------:R-:W-:Y:S01]  /*8350*/  FMUL.FTZ R69, R2, R69 ;  /* 0x0000004502457220 */ /* 0x000fe20000410000 */
[----:B--2---:R-:W-:Y:S01]  /*8360*/  F2FP.BF16.PACK_AB R107, R252, R249 ;  /* 0x000000f9fc6b723e */ /* 0x004fe200000010ff */
[----:B------:R-:W-:Y:S01]  /*8370*/  FMUL.FTZ R4, R2, R104 ;  /* 0x0000006802047220 */ /* 0x000fe20000410000 */
[----:B------:R-:W-:Y:S01]  /*8380*/  F2FP.BF16.PACK_AB R104, R236, R164 ;  /* 0x000000a4ec68723e */ /* 0x000fe200000010ff */
[--C-:B------:R-:W-:Y:S02]  /*8390*/  FFMA.FTZ R124, R176, c[0x0][0x2d0], -R161.reuse ;  /* 0x0000b400b07c7a23 */ /* 0x100fe400000108a1 */
[C---:B------:R-:W-:Y:S02]  /*83a0*/  FMUL.FTZ R70, R0.reuse, R70 ;  /* 0x0000004600467220 */ /* 0x040fe40000410000 */
[----:B------:R-:W-:Y:S02]  /*83b0*/  FMUL.FTZ R71, R0, R71 ;  /* 0x0000004700477220 */ /* 0x000fe40000410000 */
[C---:B------:R-:W-:Y:S05]  /*83c0*/  HMMA.16816.F32.BF16 R4, R104.reuse, R12, R4 ;  /* 0x0000000c6804723c */ /* 0x040fea0000041804 */
[C---:B------:R-:W-:Y:S02]  /*83d0*/  FMUL.FTZ R72, R2.reuse, R72 ;  /* 0x0000004802487220 */ /* 0x040fe40000410000 */
[C---:B------:R-:W-:Y:S01]  /*83e0*/  FMUL.FTZ R12, R2.reuse, R112 ;  /* 0x00000070020c7220 */ /* 0x040fe20000410000 */
[C---:B------:R-:W-:Y:S04]  /*83f0*/  HMMA.16816.F32.BF16 R8, R104.reuse, R14, R8 ;  /* 0x0000000e6808723c */ /* 0x040fe80000041808 */
[C---:B------:R-:W-:Y:S02]  /*8400*/  FMUL.FTZ R13, R2.reuse, R113 ;  /* 0x00000071020d7220 */ /* 0x040fe40000410000 */
[----:B------:R-:W-:Y:S02]  /*8410*/  FMUL.FTZ R73, R2, R73 ;  /* 0x0000004902497220 */ /* 0x000fe40000410000 */
[C---:B------:R-:W-:Y:S04]  /*8420*/  FMUL.FTZ R14, R0.reuse, R114 ;  /* 0x00000072000e7220 */ /* 0x040fe80000410000 */
[C---:B------:R-:W-:Y:S02]  /*8430*/  FMUL.FTZ R15, R0.reuse, R115 ;  /* 0x00000073000f7220 */ /* 0x040fe40000410000 */
[----:B------:R-:W2:Y:S01]  /*8440*/  LDSM.16.MT88.4 R112, [R241+UR4+0x3100] ;  /* 0x00310004f170783b */ /* 0x000ea20008004200 */
[C---:B------:R-:W-:Y:S02]  /*8450*/  FMUL.FTZ R74, R0.reuse, R74 ;  /* 0x0000004a004a7220 */ /* 0x040fe40000410000 */
[----:B------:R-:W-:Y:S02]  /*8460*/  FMUL.FTZ R75, R0, R75 ;  /* 0x0000004b004b7220 */ /* 0x000fe40000410000 */
[C---:B-1----:R-:W-:Y:S03]  /*8470*/  HMMA.16816.F32.BF16 R12, R104.reuse, R20, R12 ;  /* 0x00000014680c723c */ /* 0x042fe6000004180c */
[C---:B------:R-:W-:Y:S02]  /*8480*/  FMUL.FTZ R76, R2.reuse, R76 ;  /* 0x0000004c024c7220 */ /* 0x040fe40000410000 */
[C---:B------:R-:W-:Y:S02]  /*8490*/  FMUL.FTZ R77, R2.reuse, R77 ;  /* 0x0000004d024d7220 */ /* 0x040fe40000410000 */
[C---:B------:R-:W-:Y:S01]  /*84a0*/  FMUL.FTZ R21, R2.reuse, R121 ;  /* 0x0000007902157220 */ /* 0x040fe20000410000 */
[C---:B------:R-:W-:Y:S04]  /*84b0*/  HMMA.16816.F32.BF16 R16, R104.reuse, R22, R16 ;  /* 0x000000166810723c */ /* 0x040fe80000041810 */
[C---:B------:R-:W-:Y:S01]  /*84c0*/  FMUL.FTZ R20, R2.reuse, R120 ;  /* 0x0000007802147220 */ /* 0x040fe20000410000 */
[----:B------:R-:W-:Y:S01]  /*84d0*/  MOV R120, R25 ;  /* 0x0000001900787202 */ /* 0x000fe20000000f00 */
[----:B------:R-:W-:Y:S02]  /*84e0*/  FMUL.FTZ R25, R2, R125 ;  /* 0x0000007d02197220 */ /* 0x000fe40000410000 */
[C---:B------:R-:W-:Y:S01]  /*84f0*/  FMUL.FTZ R22, R0.reuse, R122 ;  /* 0x0000007a00167220 */ /* 0x040fe20000410000 */
[----:B------:R-:W-:Y:S03]  /*8500*/  MOV R151, R120 ;  /* 0x0000007800977202 */ /* 0x000fe60000000f00 */
[C---:B------:R-:W-:Y:S02]  /*8510*/  FMUL.FTZ R23, R0.reuse, R123 ;  /* 0x0000007b00177220 */ /* 0x040fe40000410000 */
[----:B------:R-:W-:Y:S01]  /*8520*/  LDSM.16.MT88.4 R120, [R241+UR4+0x900] ;  /* 0x00090004f178783b */ /* 0x000fe20008004200 */
        /* <DEDUP_REMOVED lines=11> */
[----:B------:R-:W-:Y:S01]  /*85e0*/  LDSM.16.MT88.4 R128, [R103+UR4+0x3900] ;  /* 0x003900046780783b */ /* 0x000fe20008004200 */
[----:B------:R-:W-:Y:S02]  /*85f0*/  FMUL.FTZ R83, R0, R83 ;  /* 0x0000005300537220 */ /* 0x000fe40000410000 */
[C---:B------:R-:W-:Y:S02]  /*8600*/  FMUL.FTZ R84, R2.reuse, R84 ;  /* 0x0000005402547220 */ /* 0x040fe40000410000 */
[C---:B------:R-:W-:Y:S03]  /*8610*/  HMMA.16816.F32.BF16 R28, R104.reuse, R36, R28 ;  /* 0x00000024681c723c */ /* 0x040fe6000004181c */
[----:B------:R-:W-:Y:S02]  /*8620*/  FMUL.FTZ R85, R2, R85 ;  /* 0x0000005502557220 */ /* 0x000fe40000410000 */
[C---:B------:R-:W-:Y:S02]  /*8630*/  FMUL.FTZ R86, R0.reuse, R86 ;  /* 0x0000005600567220 */ /* 0x040fe40000410000 */
[----:B------:R-:W-:Y:S01]  /*8640*/  FMUL.FTZ R87, R0, R87 ;  /* 0x0000005700577220 */ /* 0x000fe20000410000 */
[C---:B------:R-:W-:Y:S04]  /*8650*/  HMMA.16816.F32.BF16 R32, R104.reuse, R38, R32 ;  /* 0x000000266820723c */ /* 0x040fe80000041820 */
[C---:B------:R-:W-:Y:S01]  /*8660*/  FMUL.FTZ R36, R2.reuse, R136 ;  /* 0x0000008802247220 */ /* 0x040fe20000410000 */
[----:B------:R-:W-:Y:S01]  /*8670*/  MOV R136, R239 ;  /* 0x000000ef00887202 */ /* 0x000fe20000000f00 */
[----:B------:R-:W-:Y:S01]  /*8680*/  FMUL.FTZ R37, R2, R137 ;  /* 0x0000008902257220 */ /* 0x000fe20000410000 */
[----:B------:R-:W-:Y:S01]  /*8690*/  MOV R137, R236 ;  /* 0x000000ec00897202 */ /* 0x000fe20000000f00 */
[C---:B------:R-:W-:Y:S01]  /*86a0*/  FMUL.FTZ R38, R0.reuse, R138 ;  /* 0x0000008a00267220 */ /* 0x040fe20000410000 */
[----:B------:R-:W-:Y:S01]  /*86b0*/  MOV R138, R237 ;  /* 0x000000ed008a7202 */ /* 0x000fe20000000f00 */
[----:B------:R1:W-:Y:S02]  /*86c0*/  MUFU.EX2 R236, R124 ;  /* 0x0000007c00ec7308 */ /* 0x0003e40000000800 */
[----:B------:R-:W-:Y:S01]  /*86d0*/  FMUL.FTZ R39, R0, R139 ;  /* 0x0000008b00277220 */ /* 0x000fe20000410000 */
[----:B------:R-:W-:Y:S01]  /*86e0*/  MOV R139, R169 ;  /* 0x000000a9008b7202 */ /* 0x000fe20000000f00 */
[C---:B------:R-:W-:Y:S01]  /*86f0*/  FMUL.FTZ R88, R2.reuse, R88 ;  /* 0x0000005802587220 */ /* 0x040fe20000410000 */
[----:B------:R-:W-:Y:S01]  /*8700*/  MOV R169, R204 ;  /* 0x000000cc00a97202 */ /* 0x000fe20000000f00 */
[----:B------:R-:W-:Y:S02]  /*8710*/  FMUL.FTZ R89, R2, R89 ;  /* 0x0000005902597220 */ /* 0x000fe40000410000 */
[C---:B------:R-:W-:Y:S01]  /*8720*/  FMUL.FTZ R90, R0.reuse, R90 ;  /* 0x0000005a005a7220 */ /* 0x040fe20000410000 */
[C---:B------:R-:W-:Y:S03]  /*8730*/  HMMA.16816.F32.BF16 R36, R104.reuse, R44, R36 ;  /* 0x0000002c6824723c */ /* 0x040fe60000041824 */
[----:B------:R-:W-:Y:S02]  /*8740*/  FMUL.FTZ R91, R0, R91 ;  /* 0x0000005b005b7220 */ /* 0x000fe40000410000 */
[C---:B------:R-:W-:Y:S02]  /*8750*/  FMUL.FTZ R92, R2.reuse, R92 ;  /* 0x0000005c025c7220 */ /* 0x040fe40000410000 */
[C---:B------:R-:W-:Y:S01]  /*8760*/  FMUL.FTZ R44, R2.reuse, R144 ;  /* 0x00000090022c7220 */ /* 0x040fe20000410000 */
[C---:B------:R-:W-:Y:S04]  /*8770*/  HMMA.16816.F32.BF16 R40, R104.reuse, R46, R40 ;  /* 0x0000002e6828723c */ /* 0x040fe80000041828 */
[C---:B------:R-:W-:Y:S01]  /*8780*/  FMUL.FTZ R45, R2.reuse, R145 ;  /* 0x00000091022d7220 */ /* 0x040fe20000410000 */
[----:B------:R-:W-:Y:S01]  /*8790*/  MOV R144, R192 ;  /* 0x000000c000907202 */ /* 0x000fe20000000f00 */
[----:B------:R-:W-:Y:S01]  /*87a0*/  FMUL.FTZ R93, R2, R93 ;  /* 0x0000005d025d7220 */ /* 0x000fe20000410000 */
[----:B-1----:R-:W-:Y:S01]  /*87b0*/  LDSM.16.MT88.4 R124, [R101+0x900] ;  /* 0x00090000657c783b */ /* 0x002fe20000004200 */
[C---:B------:R-:W-:Y:S01]  /*87c0*/  FMUL.FTZ R46, R0.reuse, R146 ;  /* 0x00000092002e7220 */ /* 0x040fe20000410000 */
[----:B------:R-:W-:Y:S03]  /*87d0*/  MOV R146, R194 ;  /* 0x000000c200927202 */ /* 0x000fe60000000f00 */
[C---:B------:R-:W-:Y:S01]  /*87e0*/  FMUL.FTZ R47, R0.reuse, R147 ;  /* 0x00000093002f7220 */ /* 0x040fe20000410000 */
        /* <DEDUP_REMOVED lines=8> */
[----:B------:R-:W-:Y:S01]  /*8870*/  FMUL.FTZ R99, R0, R99 ;  /* 0x0000006300637220 */ /* 0x000fe20000410000 */
[C---:B------:R-:W-:Y:S01]  /*8880*/  HMMA.16816.F32.BF16 R48, R104.reuse, R110, R48 ;  /* 0x0000006e6830723c */ /* 0x040fe20000041830 */
[----:B------:R-:W1:Y:S07]  /*8890*/  LDSM.16.MT88.4 R108, [R103+UR4+0x6100] ;  /* 0x00610004676c783b */ /* 0x000e6e0008004200 */
[C---:B--2---:R-:W-:Y:S08]  /*88a0*/  HMMA.16816.F32.BF16 R52, R104.reuse, R112, R52 ;  /* 0x000000706834723c */ /* 0x044ff00000041834 */
[C---:B------:R-:W-:Y:S01]  /*88b0*/  HMMA.16816.F32.BF16 R56, R104.reuse, R114, R56 ;  /* 0x000000726838723c */ /* 0x040fe20000041838 */
[----:B------:R-:W2:Y:S07]  /*88c0*/  LDSM.16.MT88.4 R112, [R102+0x6100] ;  /* 0x006100006670783b */ /* 0x000eae0000004200 */
[C---:B------:R-:W-:Y:S07]  /*88d0*/  HMMA.16816.F32.BF16 R60, R104.reuse, R116, R60 ;  /* 0x00000074683c723c */ /* 0x040fee000004183c */
[--C-:B------:R-:W-:Y:S01]  /*88e0*/  FFMA.FTZ R116, R162, c[0x0][0x2d0], -R160.reuse ;  /* 0x0000b400a2747a23 */ /* 0x100fe200000108a0 */
[C---:B------:R-:W-:Y:S03]  /*88f0*/  HMMA.16816.F32.BF16 R64, R104.reuse, R118, R64 ;  /* 0x000000766840723c */ /* 0x040fe60000041840 */
[----:B------:R3:W-:Y:S01]  /*8900*/  MUFU.EX2 R248, R116 ;  /* 0x0000007400f87308 */ /* 0x0007e20000000800 */
[----:B------:R-:W-:Y:S02]  /*8910*/  MOV R162, R168 ;  /* 0x000000a800a27202 */ /* 0x000fe40000000f00 */
[----:B------:R-:W-:Y:S02]  /*8920*/  MOV R168, R207 ;  /* 0x000000cf00a87202 */ /* 0x000fe40000000f00 */
[C---:B-1----:R-:W-:Y:S07]  /*8930*/  HMMA.16816.F32.BF16 R68, R104.reuse, R108, R68 ;  /* 0x0000006c6844723c */ /* 0x042fee0000041844 */
[--C-:B------:R-:W-:Y:S01]  /*8940*/  FFMA.FTZ R108, R171, c[0x0][0x2d0], -R160.reuse ;  /* 0x0000b400ab6c7a23 */ /* 0x100fe200000108a0 */
[C---:B------:R-:W-:Y:S03]  /*8950*/  HMMA.16816.F32.BF16 R72, R104.reuse, R110, R72 ;  /* 0x0000006e6848723c */ /* 0x040fe60000041848 */
[----:B------:R1:W-:Y:S05]  /*8960*/  MUFU.EX2 R246, R108 ;  /* 0x0000006c00f67308 */ /* 0x0003ea0000000800 */
[C---:B--2---:R-:W-:Y:S04]  /*8970*/  HMMA.16816.F32.BF16 R76, R104.reuse, R112, R76 ;  /* 0x00000070684c723c */ /* 0x044fe8000004184c */
[--C-:B---3--:R-:W-:Y:S01]  /*8980*/  FFMA.FTZ R116, R163, c[0x0][0x2d0], -R160.reuse ;  /* 0x0000b400a3747a23 */ /* 0x108fe200000108a0 */
[----:B------:R-:W-:Y:S02]  /*8990*/  MOV R163, R245 ;  /* 0x000000f500a37202 */ /* 0x000fe40000000f00 */
[--C-:B------:R-:W-:Y:S01]  /*89a0*/  FFMA.FTZ R112, R173, c[0x0][0x2d0], -R161.reuse ;  /* 0x0000b400ad707a23 */ /* 0x100fe200000108a1 */
[C---:B------:R-:W-:Y:S01]  /*89b0*/  HMMA.16816.F32.BF16 R80, R104.reuse, R114, R80 ;  /* 0x000000726850723c */ /* 0x040fe20000041850 */
[----:B------:R2:W3:Y:S10]  /*89c0*/  MUFU.EX2 R247, R116 ;  /* 0x0000007400f77308 */ /* 0x0004f40000000800 */
[----:B------:R4:W-:Y:S01]  /*89d0*/  MUFU.EX2 R239, R112 ;  /* 0x0000007000ef7308 */ /* 0x0009e20000000800 */
[--C-:B-1----:R-:W-:Y:S09]  /*89e0*/  FFMA.FTZ R108, R172, c[0x0][0x2d0], -R160.reuse ;  /* 0x0000b400ac6c7a23 */ /* 0x102ff200000108a0 */
[----:B------:R1:W5:Y:S01]  /*89f0*/  MUFU.EX2 R245, R108 ;  /* 0x0000006c00f57308 */ /* 0x0003620000000800 */
[----:B--2---:R-:W2:Y:S01]  /*8a00*/  LDSM.16.MT88.4 R116, [R241+UR4+0x6100] ;  /* 0x00610004f174783b */ /* 0x004ea20008004200 */
[--C-:B----4-:R-:W-:Y:S08]  /*8a10*/  FFMA.FTZ R112, R175, c[0x0][0x2d0], -R161.reuse ;  /* 0x0000b400af707a23 */ /* 0x110ff000000108a1 */
[----:B------:R4:W2:Y:S01]  /*8a20*/  MUFU.EX2 R238, R112 ;  /* 0x0000007000ee7308 */ /* 0x0008a20000000800 */
[----:B-1----:R-:W1:Y:S08]  /*8a30*/  LDSM.16.MT88.4 R108, [R101+0x6100] ;  /* 0x00610000656c783b */ /* 0x002e700000004200 */
[----:B----4-:R-:W4:Y:S01]  /*8a40*/  LDSM.16.MT88.4 R112, [R103+UR4+0x900] ;  /* 0x000900046770783b */ /* 0x010f220008004200 */
[C---:B--2---:R-:W-:Y:S07]  /*8a50*/  HMMA.16816.F32.BF16 R84, R104.reuse, R116, R84 ;  /* 0x000000746854723c */ /* 0x044fee0000041854 */
[--C-:B------:R-:W-:Y:S01]  /*8a60*/  FFMA.FTZ R116, R174, c[0x0][0x2d0], -R161.reuse ;  /* 0x0000b400ae747a23 */ /* 0x100fe200000108a1 */
[C---:B------:R-:W-:Y:S03]  /*8a70*/  HMMA.16816.F32.BF16 R88, R104.reuse, R118, R88 ;  /* 0x000000766858723c */ /* 0x040fe60000041858 */
[----:B------:R2:W2:Y:S05]  /*8a80*/  MUFU.EX2 R237, R116 ;  /* 0x0000007400ed7308 */ /* 0x0004aa0000000800 */
[C---:B-1----:R-:W-:Y:S08]  /*8a90*/  HMMA.16816.F32.BF16 R92, R104.reuse, R108, R92 ;  /* 0x0000006c685c723c */ /* 0x042ff0000004185c */
[----:B------:R-:W-:Y:S01]  /*8aa0*/  HMMA.16816.F32.BF16 R96, R104, R110, R96 ;  /* 0x0000006e6860723c */ /* 0x000fe20000041860 */
[----:B------:R-:W-:Y:S06]  /*8ab0*/  LDSM.16.MT88.4 R108, [R241+UR4+0x3900] ;  /* 0x00390004f16c783b */ /* 0x000fec0008004200 */
[----:B---3--:R-:W-:Y:S02]  /*8ac0*/  F2FP.BF16.PACK_AB R104, R247, R248 ;  /* 0x000000f8f768723e */ /* 0x008fe400000010ff */
[----:B--2---:R-:W1:Y:S03]  /*8ad0*/  LDSM.16.MT88.4 R116, [R102+0x900] ;  /* 0x000900006674783b */ /* 0x004e660000004200 */
[----:B-----5:R-:W-:Y:S02]  /*8ae0*/  F2FP.BF16.PACK_AB R106, R245, R246 ;  /* 0x000000f6f56a723e */ /* 0x020fe400000010ff */
[----:B------:R-:W-:Y:S02]  /*8af0*/  F2FP.BF16.PACK_AB R105, R238, R239 ;  /* 0x000000efee69723e */ /* 0x000fe400000010ff */
[----:B------:R-:W-:Y:S07]  /*8b00*/  F2FP.BF16.PACK_AB R107, R236, R237 ;  /* 0x000000edec6b723e */ /* 0x000fee00000010ff */
[C---:B----4-:R-:W-:Y:S08]  /*8b10*/  HMMA.16816.F32.BF16 R4, R104.reuse, R112, R4 ;  /* 0x000000706804723c */ /* 0x050ff00000041804 */
[C---:B------:R-:W-:Y:S01]  /*8b20*/  HMMA.16816.F32.BF16 R8, R104.reuse, R114, R8 ;  /* 0x000000726808723c */ /* 0x040fe20000041808 */
[----:B------:R-:W2:Y:S07]  /*8b30*/  LDSM.16.MT88.4 R112, [R101+0x3900] ;  /* 0x003900006570783b */ /* 0x000eae0000004200 */
[C---:B-1----:R-:W-:Y:S08]  /*8b40*/  HMMA.16816.F32.BF16 R12, R104.reuse, R116, R12 ;  /* 0x00000074680c723c */ /* 0x042ff0000004180c */
[C---:B------:R-:W-:Y:S01]  /*8b50*/  HMMA.16816.F32.BF16 R16, R104.reuse, R118, R16 ;  /* 0x000000766810723c */ /* 0x040fe20000041810 */
[----:B------:R-:W1:Y:S07]  /*8b60*/  LDSM.16.MT88.4 R116, [R103+UR4+0x6900] ;  /* 0x006900046774783b */ /* 0x000e6e0008004200 */
[C---:B------:R-:W-:Y:S07]  /*8b70*/  HMMA.16816.F32.BF16 R20, R104.reuse, R120, R20 ;  /* 0x000000786814723c */ /* 0x040fee0000041814 */
[--C-:B------:R-:W-:Y:S01]  /*8b80*/  FFMA.FTZ R120, R177, c[0x0][0x2d0], -R160.reuse ;  /* 0x0000b400b1787a23 */ /* 0x100fe200000108a0 */
[C---:B------:R-:W-:Y:S03]  /*8b90*/  HMMA.16816.F32.BF16 R24, R104.reuse, R122, R24 ;  /* 0x0000007a6818723c */ /* 0x040fe60000041818 */
[----:B------:R3:W-:Y:S05]  /*8ba0*/  MUFU.EX2 R207, R120 ;  /* 0x0000007800cf7308 */ /* 0x0007ea0000000800 */
[C---:B------:R-:W-:Y:S07]  /*8bb0*/  HMMA.16816.F32.BF16 R28, R104.reuse, R124, R28 ;  /* 0x0000007c681c723c */ /* 0x040fee000004181c */
[--C-:B------:R-:W-:Y:S01]  /*8bc0*/  FFMA.FTZ R124, R182, c[0x0][0x2d0], -R161.reuse ;  /* 0x0000b400b67c7a23 */ /* 0x100fe200000108a1 */
[C---:B------:R-:W-:Y:S03]  /*8bd0*/  HMMA.16816.F32.BF16 R32, R104.reuse, R126, R32 ;  /* 0x0000007e6820723c */ /* 0x040fe60000041820 */
[----:B------:R4:W-:Y:S05]  /*8be0*/  MUFU.EX2 R195, R124 ;  /* 0x0000007c00c37308 */ /* 0x0009ea0000000800 */
[C---:B------:R-:W-:Y:S01]  /*8bf0*/  HMMA.16816.F32.BF16 R36, R104.reuse, R128, R36 ;  /* 0x000000806824723c */ /* 0x040fe20000041824 */
[----:B---3--:R-:W3:Y:S07]  /*8c00*/  LDSM.16.MT88.4 R120, [R102+0x6900] ;  /* 0x006900006678783b */ /* 0x008eee0000004200 */
[C---:B------:R-:W-:Y:S01]  /*8c10*/  HMMA.16816.F32.BF16 R40, R104.reuse, R130, R40 ;  /* 0x000000826828723c */ /* 0x040fe20000041828 */
[----:B------:R-:W-:Y:S07]  /*8c20*/  LDSM.16.MT88.4 R128, [R103+UR4+0x4100] ;  /* 0x004100046780783b */ /* 0x000fee0008004200 */
[C---:B------:R-:W-:Y:S01]  /*8c30*/  HMMA.16816.F32.BF16 R44, R104.reuse, R132, R44 ;  /* 0x00000084682c723c */ /* 0x040fe2000004182c */
[----:B----4-:R-:W-:Y:S07]  /*8c40*/  LDSM.16.MT88.4 R124, [R241+UR4+0x1100] ;  /* 0x00110004f17c783b */ /* 0x010fee0008004200 */
[C---:B------:R-:W-:Y:S01]  /*8c50*/  HMMA.16816.F32.BF16 R48, R104.reuse, R134, R48 ;  /* 0x000000866830723c */ /* 0x040fe20000041830 */
[----:B------:R-:W-:Y:S07]  /*8c60*/  LDSM.16.MT88.4 R132, [R102+0x4100] ;  /* 0x004100006684783b */ /* 0x000fee0000004200 */
[C---:B------:R-:W-:Y:S07]  /*8c70*/  HMMA.16816.F32.BF16 R52, R104.reuse, R108, R52 ;  /* 0x0000006c6834723c */ /* 0x040fee0000041834 */
[--C-:B------:R-:W-:Y:S01]  /*8c80*/  FFMA.FTZ R108, R179, c[0x0][0x2d0], -R160.reuse ;  /* 0x0000b400b36c7a23 */ /* 0x100fe200000108a0 */
[C---:B------:R-:W-:Y:S03]  /*8c90*/  HMMA.16816.F32.BF16 R56, R104.reuse, R110, R56 ;  /* 0x0000006e6838723c */ /* 0x040fe60000041838 */
[----:B------:R4:W5:Y:S05]  /*8ca0*/  MUFU.EX2 R206, R108 ;  /* 0x0000006c00ce7308 */ /* 0x00096a0000000800 */
[C---:B--2---:R-:W-:Y:S07]  /*8cb0*/  HMMA.16816.F32.BF16 R60, R104.reuse, R112, R60 ;  /* 0x00000070683c723c */ /* 0x044fee000004183c */
[--C-:B------:R-:W-:Y:S01]  /*8cc0*/  FFMA.FTZ R112, R180, c[0x0][0x2d0], -R160.reuse ;  /* 0x0000b400b4707a23 */ /* 0x100fe200000108a0 */
[C---:B------:R-:W-:Y:S03]  /*8cd0*/  HMMA.16816.F32.BF16 R64, R104.reuse, R114, R64 ;  /* 0x000000726840723c */ /* 0x040fe60000041840 */
[----:B------:R2:W-:Y:S05]  /*8ce0*/  MUFU.EX2 R204, R112 ;  /* 0x0000007000cc7308 */ /* 0x0005ea0000000800 */
[C---:B-1----:R-:W-:Y:S04]  /*8cf0*/  HMMA.16816.F32.BF16 R68, R104.reuse, R116, R68 ;  /* 0x000000746844723c */ /* 0x042fe80000041844 */
[--C-:B----4-:R-:W-:Y:S03]  /*8d00*/  FFMA.FTZ R108, R178, c[0x0][0x2d0], -R160.reuse ;  /* 0x0000b400b26c7a23 */ /* 0x110fe600000108a0 */
[--C-:B------:R-:W-:Y:S01]  /*8d10*/  FFMA.FTZ R116, R183, c[0x0][0x2d0], -R161.reuse ;  /* 0x0000b400b7747a23 */ /* 0x100fe200000108a1 */
[C---:B------:R-:W-:Y:S01]  /*8d20*/  HMMA.16816.F32.BF16 R72, R104.reuse, R118, R72 ;  /* 0x000000766848723c */ /* 0x040fe20000041848 */
[----:B------:R1:W4:Y:S07]  /*8d30*/  MUFU.EX2 R205, R108 ;  /* 0x0000006c00cd7308 */ /* 0x00032e0000000800 */
[C---:B---3--:R-:W-:Y:S03]  /*8d40*/  HMMA.16816.F32.BF16 R76, R104.reuse, R120, R76 ;  /* 0x00000078684c723c */ /* 0x048fe6000004184c */
[----:B------:R3:W3:Y:S01]  /*8d50*/  MUFU.EX2 R194, R116 ;  /* 0x0000007400c27308 */ /* 0x0006e20000000800 */
[----:B--2---:R-:W-:Y:S03]  /*8d60*/  LDSM.16.MT88.4 R112, [R101+0x6900] ;  /* 0x006900006570783b */ /* 0x004fe60000004200 */
[--C-:B------:R-:W-:Y:S01]  /*8d70*/  FFMA.FTZ R120, R188, c[0x0][0x2d0], -R161.reuse ;  /* 0x0000b400bc787a23 */ /* 0x100fe200000108a1 */
[C---:B------:R-:W-:Y:S05]  /*8d80*/  HMMA.16816.F32.BF16 R80, R104.reuse, R122, R80 ;  /* 0x0000007a6850723c */ /* 0x040fea0000041850 */
[----:B------:R2:W-:Y:S01]  /*8d90*/  MUFU.EX2 R193, R120 ;  /* 0x0000007800c17308 */ /* 0x0005e20000000800 */
[----:B-1----:R-:W1:Y:S01]  /*8da0*/  LDSM.16.MT88.4 R108, [R241+UR4+0x6900] ;  /* 0x00690004f16c783b */ /* 0x002e620008004200 */
[--C-:B---3--:R-:W-:Y:S08]  /*8db0*/  FFMA.FTZ R116, R181, c[0x0][0x2d0], -R161.reuse ;  /* 0x0000b400b5747a23 */ /* 0x108ff000000108a1 */
[----:B------:R3:W1:Y:S01]  /*8dc0*/  MUFU.EX2 R192, R116 ;  /* 0x0000007400c07308 */ /* 0x0006620000000800 */
[----:B--2---:R-:W-:Y:S08]  /*8dd0*/  LDSM.16.MT88.4 R120, [R102+0x1100] ;  /* 0x001100006678783b */ /* 0x004ff00000004200 */
[----:B---3--:R-:W2:Y:S01]  /*8de0*/  LDSM.16.MT88.4 R116, [R103+UR4+0x1100] ;  /* 0x001100046774783b */ /* 0x008ea20008004200 */
[C---:B-1----:R-:W-:Y:S08]  /*8df0*/  HMMA.16816.F32.BF16 R84, R104.reuse, R108, R84 ;  /* 0x0000006c6854723c */ /* 0x042ff00000041854 */
[C---:B------:R-:W-:Y:S01]  /*8e00*/  HMMA.16816.F32.BF16 R88, R104.reuse, R110, R88 ;  /* 0x0000006e6858723c */ /* 0x040fe20000041858 */
[----:B------:R-:W1:Y:S07]  /*8e10*/  LDSM.16.MT88.4 R108, [R101+0x1100] ;  /* 0x00110000656c783b */ /* 0x000e6e0000004200 */
[C---:B------:R-:W-:Y:S08]  /*8e20*/  HMMA.16816.F32.BF16 R92, R104.reuse, R112, R92 ;  /* 0x00000070685c723c */ /* 0x040ff0000004185c */
[----:B------:R-:W-:Y:S01]  /*8e30*/  HMMA.16816.F32.BF16 R96, R104, R114, R96 ;  /* 0x000000726860723c */ /* 0x000fe20000041860 */
[----:B------:R-:W3:Y:S06]  /*8e40*/  LDSM.16.MT88.4 R112, [R241+UR4+0x4100] ;  /* 0x00410004f170783b */ /* 0x000eec0008004200 */
[----:B-----5:R-:W-:Y:S02]  /*8e50*/  F2FP.BF16.PACK_AB R104, R206, R207 ;  /* 0x000000cfce68723e */ /* 0x020fe400000010ff */
[----:B----4-:R-:W-:Y:S03]  /*8e60*/  F2FP.BF16.PACK_AB R106, R204, R205 ;  /* 0x000000cdcc6a723e */ /* 0x010fe600000010ff */
[----:B------:R-:W-:Y:S02]  /*8e70*/  F2FP.BF16.PACK_AB R105, R194, R195 ;  /* 0x000000c3c269723e */ /* 0x000fe400000010ff */
[----:B------:R-:W-:Y:S07]  /*8e80*/  F2FP.BF16.PACK_AB R107, R193, R192 ;  /* 0x000000c0c16b723e */ /* 0x000fee00000010ff */
[C---:B--2---:R-:W-:Y:S08]  /*8e90*/  HMMA.16816.F32.BF16 R4, R104.reuse, R116, R4 ;  /* 0x000000746804723c */ /* 0x044ff00000041804 */
[C---:B------:R-:W-:Y:S01]  /*8ea0*/  HMMA.16816.F32.BF16 R8, R104.reuse, R118, R8 ;  /* 0x000000766808723c */ /* 0x040fe20000041808 */
[----:B------:R-:W2:Y:S07]  /*8eb0*/  LDSM.16.MT88.4 R116, [R101+0x4100] ;  /* 0x004100006574783b */ /* 0x000eae0000004200 */
[C---:B------:R-:W-:Y:S08]  /*8ec0*/  HMMA.16816.F32.BF16 R12, R104.reuse, R120, R12 ;  /* 0x00000078680c723c */ /* 0x040ff0000004180c */
[C---:B------:R-:W-:Y:S01]  /*8ed0*/  HMMA.16816.F32.BF16 R16, R104.reuse, R122, R16 ;  /* 0x0000007a6810723c */ /* 0x040fe20000041810 */
[----:B------:R-:W4:Y:S07]  /*8ee0*/  LDSM.16.MT88.4 R120, [R103+UR4+0x7100] ;  /* 0x007100046778783b */ /* 0x000f2e0008004200 */
[C---:B------:R-:W-:Y:S07]  /*8ef0*/  HMMA.16816.F32.BF16 R20, R104.reuse, R124, R20 ;  /* 0x0000007c6814723c */ /* 0x040fee0000041814 */
[--C-:B------:R-:W-:Y:S01]  /*8f00*/  FFMA.FTZ R124, R149, c[0x0][0x2d0], -R161.reuse ;  /* 0x0000b400957c7a23 */ /* 0x100fe200000108a1 */
[C---:B------:R-:W-:Y:S03]  /*8f10*/  HMMA.16816.F32.BF16 R24, R104.reuse, R126, R24 ;  /* 0x0000007e6818723c */ /* 0x040fe60000041818 */
[----:B------:R5:W-:Y:S05]  /*8f20*/  MUFU.EX2 R181, R124 ;  /* 0x0000007c00b57308 */ /* 0x000bea0000000800 */
[C---:B-1----:R-:W-:Y:S08]  /*8f30*/  HMMA.16816.F32.BF16 R28, R104.reuse, R108, R28 ;  /* 0x0000006c681c723c */ /* 0x042ff0000004181c */
[C---:B------:R-:W-:Y:S01]  /*8f40*/  HMMA.16816.F32.BF16 R32, R104.reuse, R110, R32 ;  /* 0x0000006e6820723c */ /* 0x040fe20000041820 */
[----:B------:R-:W1:Y:S07]  /*8f50*/  LDSM.16.MT88.4 R108, [R102+0x7100] ;  /* 0x00710000666c783b */ /* 0x000e6e0000004200 */
[C---:B------:R-:W-:Y:S01]  /*8f60*/  HMMA.16816.F32.BF16 R36, R104.reuse, R128, R36 ;  /* 0x000000806824723c */ /* 0x040fe20000041824 */
[----:B-----5:R-:W-:Y:S07]  /*8f70*/  LDSM.16.MT88.4 R124, [R241+UR4+0x1900] ;  /* 0x00190004f17c783b */ /* 0x020fee0008004200 */
[C---:B------:R-:W-:Y:S01]  /*8f80*/  HMMA.16816.F32.BF16 R40, R104.reuse, R130, R40 ;  /* 0x000000826828723c */ /* 0x040fe20000041828 */
[----:B------:R-:W-:Y:S07]  /*8f90*/  LDSM.16.MT88.4 R128, [R101+0x1900] ;  /* 0x001900006580783b */ /* 0x000fee0000004200 */
[C---:B------:R-:W-:Y:S08]  /*8fa0*/  HMMA.16816.F32.BF16 R44, R104.reuse, R132, R44 ;  /* 0x00000084682c723c */ /* 0x040ff0000004182c */
[C---:B------:R-:W-:Y:S01]  /*8fb0*/  HMMA.16816.F32.BF16 R48, R104.reuse, R134, R48 ;  /* 0x000000866830723c */ /* 0x040fe20000041830 */
[----:B------:R-:W-:Y:S07]  /*8fc0*/  LDSM.16.MT88.4 R132, [R103+UR4+0x4900] ;  /* 0x004900046784783b */ /* 0x000fee0008004200 */
[C---:B---3--:R-:W-:Y:S07]  /*8fd0*/  HMMA.16816.F32.BF16 R52, R104.reuse, R112, R52 ;  /* 0x000000706834723c */ /* 0x048fee0000041834 */
[--C-:B------:R-:W-:Y:S01]  /*8fe0*/  FFMA.FTZ R112, R189, c[0x0][0x2d0], -R160.reuse ;  /* 0x0000b400bd707a23 */ /* 0x100fe200000108a0 */
[C---:B------:R-:W-:Y:S03]  /*8ff0*/  HMMA.16816.F32.BF16 R56, R104.reuse, R114, R56 ;  /* 0x000000726838723c */ /* 0x040fe60000041838 */
[----:B------:R3:W-:Y:S05]  /*9000*/  MUFU.EX2 R188, R112 ;  /* 0x0000007000bc7308 */ /* 0x0007ea0000000800 */
[C---:B--2---:R-:W-:Y:S07]  /*9010*/  HMMA.16816.F32.BF16 R60, R104.reuse, R116, R60 ;  /* 0x00000074683c723c */ /* 0x044fee000004183c */
[--C-:B------:R-:W-:Y:S01]  /*9020*/  FFMA.FTZ R116, R190, c[0x0][0x2d0], -R160.reuse ;  /* 0x0000b400be747a23 */ /* 0x100fe200000108a0 */
[C---:B------:R-:W-:Y:S03]  /*9030*/  HMMA.16816.F32.BF16 R64, R104.reuse, R118, R64 ;  /* 0x000000766840723c */ /* 0x040fe60000041840 */
[----:B------:R2:W-:Y:S05]  /*9040*/  MUFU.EX2 R190, R116 ;  /* 0x0000007400be7308 */ /* 0x0005ea0000000800 */
[C---:B----4-:R-:W-:Y:S04]  /*9050*/  HMMA.16816.F32.BF16 R68, R104.reuse, R120, R68 ;  /* 0x000000786844723c */ /* 0x050fe80000041844 */
[--C-:B---3--:R-:W-:Y:S03]  /*9060*/  FFMA.FTZ R112, R191, c[0x0][0x2d0], -R160.reuse ;  /* 0x0000b400bf707a23 */ /* 0x108fe600000108a0 */
[--C-:B------:R-:W-:Y:S01]  /*9070*/  FFMA.FTZ R120, R151, c[0x0][0x2d0], -R161.reuse ;  /* 0x0000b40097787a23 */ /* 0x100fe200000108a1 */
[C---:B------:R-:W-:Y:S01]  /*9080*/  HMMA.16816.F32.BF16 R72, R104.reuse, R122, R72 ;  /* 0x0000007a6848723c */ /* 0x040fe20000041848 */
[----:B------:R3:W4:Y:S07]  /*9090*/  MUFU.EX2 R191, R112 ;  /* 0x0000007000bf7308 */ /* 0x00072e0000000800 */
[C---:B-1----:R-:W-:Y:S03]  /*90a0*/  HMMA.16816.F32.BF16 R76, R104.reuse, R108, R76 ;  /* 0x0000006c684c723c */ /* 0x042fe6000004184c */
[----:B------:R1:W-:Y:S01]  /*90b0*/  MUFU.EX2 R182, R120 ;  /* 0x0000007800b67308 */ /* 0x0003e20000000800 */
[--C-:B--2---:R-:W-:Y:S03]  /*90c0*/  FFMA.FTZ R116, R163, c[0x0][0x2d0], -R160.reuse ;  /* 0x0000b400a3747a23 */ /* 0x104fe600000108a0 */
[--C-:B------:R-:W-:Y:S01]  /*90d0*/  FFMA.FTZ R108, R150, c[0x0][0x2d0], -R161.reuse ;  /* 0x0000b400966c7a23 */ /* 0x100fe200000108a1 */
[C---:B------:R-:W-:Y:S05]  /*90e0*/  HMMA.16816.F32.BF16 R80, R104.reuse, R110, R80 ;  /* 0x0000006e6850723c */ /* 0x040fea0000041850 */
[----:B------:R2:W5:Y:S01]  /*90f0*/  MUFU.EX2 R189, R116 ;  /* 0x0000007400bd7308 */ /* 0x0005620000000800 */
[----:B---3--:R-:W3:Y:S09]  /*9100*/  LDSM.16.MT88.4 R112, [R241+UR4+0x7100] ;  /* 0x00710004f170783b */ /* 0x008ef20008004200 */
[----:B------:R4:W-:Y:S01]  /*9110*/  MUFU.EX2 R180, R108 ;  /* 0x0000006c00b47308 */ /* 0x0009e20000000800 */
[----:B-1----:R-:W-:Y:S01]  /*9120*/  LDSM.16.MT88.4 R120, [R102+0x1900] ;  /* 0x001900006678783b */ /* 0x002fe20000004200 */
[--C-:B--2---:R-:W-:Y:S08]  /*9130*/  FFMA.FTZ R116, R162, c[0x0][0x2d0], -R161.reuse ;  /* 0x0000b400a2747a23 */ /* 0x104ff000000108a1 */
[----:B------:R1:W2:Y:S01]  /*9140*/  MUFU.EX2 R183, R116 ;  /* 0x0000007400b77308 */ /* 0x0002a20000000800 */
[----:B----4-:R-:W-:Y:S01]  /*9150*/  LDSM.16.MT88.4 R108, [R103+UR4+0x1900] ;  /* 0x00190004676c783b */ /* 0x010fe20008004200 */
[C---:B---3--:R-:W-:Y:S08]  /*9160*/  HMMA.16816.F32.BF16 R84, R104.reuse, R112, R84 ;  /* 0x000000706854723c */ /* 0x048ff00000041854 */
[C---:B------:R-:W-:Y:S01]  /*9170*/  HMMA.16816.F32.BF16 R88, R104.reuse, R114, R88 ;  /* 0x000000726858723c */ /* 0x040fe20000041858 */
[----:B-1----:R-:W1:Y:S08]  /*9180*/  LDSM.16.MT88.4 R116, [R101+0x7100] ;  /* 0x007100006574783b */ /* 0x002e700000004200 */
[----:B------:R-:W3:Y:S01]  /*9190*/  LDSM.16.MT88.4 R112, [R102+0x4900] ;  /* 0x004900006670783b */ /* 0x000ee20000004200 */
[C---:B-1----:R-:W-:Y:S08]  /*91a0*/  HMMA.16816.F32.BF16 R92, R104.reuse, R116, R92 ;  /* 0x00000074685c723c */ /* 0x042ff0000004185c */
[----:B------:R-:W-:Y:S01]  /*91b0*/  HMMA.16816.F32.BF16 R96, R104, R118, R96 ;  /* 0x000000766860723c */ /* 0x000fe20000041860 */
[----:B------:R-:W1:Y:S06]  /*91c0*/  LDSM.16.MT88.4 R116, [R241+UR4+0x4900] ;  /* 0x00490004f174783b */ /* 0x000e6c0008004200 */
[----:B------:R-:W-:Y:S02]  /*91d0*/  F2FP.BF16.PACK_AB R104, R191, R188 ;  /* 0x000000bcbf68723e */ /* 0x000fe400000010ff */
[----:B-----5:R-:W-:Y:S03]  /*91e0*/  F2FP.BF16.PACK_AB R106, R189, R190 ;  /* 0x000000bebd6a723e */ /* 0x020fe600000010ff */
[----:B--2---:R-:W-:Y:S02]  /*91f0*/  F2FP.BF16.PACK_AB R105, R182, R183 ;  /* 0x000000b7b669723e */ /* 0x004fe400000010ff */
[----:B------:R-:W-:Y:S07]  /*9200*/  F2FP.BF16.PACK_AB R107, R181, R180 ;  /* 0x000000b4b56b723e */ /* 0x000fee00000010ff */
[C---:B------:R-:W-:Y:S08]  /*9210*/  HMMA.16816.F32.BF16 R4, R104.reuse, R108, R4 ;  /* 0x0000006c6804723c */ /* 0x040ff00000041804 */
        /* <DEDUP_REMOVED lines=9> */
[C---:B------:R-:W-:Y:S08]  /*92b0*/  HMMA.16816.F32.BF16 R28, R104.reuse, R128, R28 ;  /* 0x00000080681c723c */ /* 0x040ff0000004181c */
[C---:B------:R-:W-:Y:S01]  /*92c0*/  HMMA.16816.F32.BF16 R32, R104.reuse, R130, R32 ;  /* 0x000000826820723c */ /* 0x040fe20000041820 */
[----:B------:R-:W-:Y:S07]  /*92d0*/  LDSM.16.MT88.4 R128, [R101+0x2100] ;  /* 0x002100006580783b */ /* 0x000fee0000004200 */
[C---:B------:R-:W-:Y:S01]  /*92e0*/  HMMA.16816.F32.BF16 R36, R104.reuse, R132, R36 ;  /* 0x000000846824723c */ /* 0x040fe20000041824 */
[----:B-----5:R-:W-:Y:S07]  /*92f0*/  LDSM.16.MT88.4 R124, [R241+UR4+0x2100] ;  /* 0x00210004f17c783b */ /* 0x020fee0008004200 */
[C---:B------:R-:W-:Y:S01]  /*9300*/  HMMA.16816.F32.BF16 R40, R104.reuse, R134, R40 ;  /* 0x000000866828723c */ /* 0x040fe20000041828 */
[----:B------:R-:W-:Y:S07]  /*9310*/  LDSM.16.MT88.4 R132, [R102+0x5100] ;  /* 0x005100006684783b */ /* 0x000fee0000004200 */
[C---:B---3--:R-:W-:Y:S07]  /*9320*/  HMMA.16816.F32.BF16 R44, R104.reuse, R112, R44 ;  /* 0x00000070682c723c */ /* 0x048fee000004182c */
[--C-:B------:R-:W-:Y:S01]  /*9330*/  FFMA.FTZ R112, R148, c[0x0][0x2d0], -R160.reuse ;  /* 0x0000b40094707a23 */ /* 0x100fe200000108a0 */
[C---:B------:R-:W-:Y:S01]  /*9340*/  HMMA.16816.F32.BF16 R48, R104.reuse, R114, R48 ;  /* 0x000000726830723c */ /* 0x040fe20000041830 */
[----:B------:R-:W-:Y:S02]  /*9350*/  LDSM.16.MT88.4 R148, [R102+0x5900] ;  /* 0x005900006694783b */ /* 0x000fe40000004200 */
[----:B------:R3:W-:Y:S05]  /*9360*/  MUFU.EX2 R178, R112 ;  /* 0x0000007000b27308 */ /* 0x0007ea0000000800 */
[C---:B-1----:R-:W-:Y:S07]  /*9370*/  HMMA.16816.F32.BF16 R52, R104.reuse, R116, R52 ;  /* 0x000000746834723c */ /* 0x042fee0000041834 */
[--C-:B------:R-:W-:Y:S01]  /*9380*/  FFMA.FTZ R116, R147, c[0x0][0x2d0], -R160.reuse ;  /* 0x0000b40093747a23 */ /* 0x100fe200000108a0 */
[C---:B------:R-:W-:Y:S03]  /*9390*/  HMMA.16816.F32.BF16 R56, R104.reuse, R118, R56 ;  /* 0x000000766838723c */ /* 0x040fe60000041838 */
[----:B------:R1:W5:Y:S05]  /*93a0*/  MUFU.EX2 R179, R116 ;  /* 0x0000007400b37308 */ /* 0x00036a0000000800 */
[C---:B--2---:R-:W-:Y:S01]  /*93b0*/  HMMA.16816.F32.BF16 R60, R104.reuse, R108, R60 ;  /* 0x0000006c683c723c */ /* 0x044fe2000004183c */
[----:B---3--:R-:W2:Y:S06]  /*93c0*/  LDSM.16.MT88.4 R112, [R102+0x7900] ;  /* 0x007900006670783b */ /* 0x008eac0000004200 */
[--C-:B------:R-:W-:Y:S01]  /*93d0*/  FFMA.FTZ R108, R145, c[0x0][0x2d0], -R161.reuse ;  /* 0x0000b400916c7a23 */ /* 0x100fe200000108a1 */
[C---:B------:R-:W-:Y:S01]  /*93e0*/  HMMA.16816.F32.BF16 R64, R104.reuse, R110, R64 ;  /* 0x0000006e6840723c */ /* 0x040fe20000041840 */
[----:B------:R-:W3:Y:S02]  /*93f0*/  LDL.LU R145, [R1+0x4] ;  /* 0x0000040001917983 */ /* 0x000ee40000300800 */
[----:B------:R5:W-:Y:S02]  /*9400*/  MUFU.EX2 R176, R108 ;  /* 0x0000006c00b07308 */ /* 0x000be40000000800 */
[----:B------:R-:W3:Y:S03]  /*9410*/  LDL.LU R144, [R1+0x8] ;  /* 0x0000080001907983 */ /* 0x000ee60000300800 */
[C---:B----4-:R-:W-:Y:S04]  /*9420*/  HMMA.16816.F32.BF16 R68, R104.reuse, R120, R68 ;  /* 0x000000786844723c */ /* 0x050fe80000041844 */
[--C-:B-1----:R-:W-:Y:S01]  /*9430*/  FFMA.FTZ R116, R146, c[0x0][0x2d0], -R161.reuse ;  /* 0x0000b40092747a23 */ /* 0x102fe200000108a1 */
[----:B------:R-:W-:Y:S02]  /*9440*/  MOV R146, R164 ;  /* 0x000000a400927202 */ /* 0x000fe40000000f00 */
[--C-:B------:R-:W-:Y:S01]  /*9450*/  FFMA.FTZ R120, R143, c[0x0][0x2d0], -R160.reuse ;  /* 0x0000b4008f787a23 */ /* 0x100fe200000108a0 */
[C---:B------:R-:W-:Y:S01]  /*9460*/  HMMA.16816.F32.BF16 R72, R104.reuse, R122, R72 ;  /* 0x0000007a6848723c */ /* 0x040fe20000041848 */
[----:B------:R1:W4:Y:S10]  /*9470*/  MUFU.EX2 R174, R116 ;  /* 0x0000007400ae7308 */ /* 0x0003340000000800 */
[----:B------:R4:W4:Y:S01]  /*9480*/  MUFU.EX2 R175, R120 ;  /* 0x0000007800af7308 */ /* 0x0009220000000800 */
[----:B-----5:R-:W-:Y:S01]  /*9490*/  LDSM.16.MT88.4 R108, [R101+0x7900] ;  /* 0x00790000656c783b */ /* 0x020fe20000004200 */
[C---:B--2---:R-:W-:Y:S07]  /*94a0*/  HMMA.16816.F32.BF16 R76, R104.reuse, R112, R76 ;  /* 0x00000070684c723c */ /* 0x044fee000004184c */
[----:B-1----:R-:W1:Y:S01]  /*94b0*/  LDSM.16.MT88.4 R116, [R241+UR4+0x7900] ;  /* 0x00790004f174783b */ /* 0x002e620008004200 */
[--C-:B------:R-:W-:Y:S01]  /*94c0*/  FFMA.FTZ R112, R141, c[0x0][0x2d0], -R161.reuse ;  /* 0x0000b4008d707a23 */ /* 0x100fe200000108a1 */
[C---:B------:R-:W-:Y:S03]  /*94d0*/  HMMA.16816.F32.BF16 R80, R104.reuse, R114, R80 ;  /* 0x000000726850723c */ /* 0x040fe60000041850 */
[----:B------:R2:W-:Y:S01]  /*94e0*/  MUFU.EX2 R172, R112 ;  /* 0x0000007000ac7308 */ /* 0x0005e20000000800 */
[--C-:B----4-:R-:W-:Y:S09]  /*94f0*/  FFMA.FTZ R120, R142, c[0x0][0x2d0], -R161.reuse ;  /* 0x0000b4008e787a23 */ /* 0x110ff200000108a1 */
[----:B------:R4:W5:Y:S01]  /*9500*/  MUFU.EX2 R173, R120 ;  /* 0x0000007800ad7308 */ /* 0x0009620000000800 */
[----:B--2---:R-:W-:Y:S08]  /*9510*/  LDSM.16.MT88.4 R112, [R102+0x2100] ;  /* 0x002100006670783b */ /* 0x004ff00000004200 */
[----:B----4-:R-:W2:Y:S01]  /*9520*/  LDSM.16.MT88.4 R120, [R103+UR4+0x2100] ;  /* 0x002100046778783b */ /* 0x010ea20008004200 */
[C---:B-1----:R-:W-:Y:S08]  /*9530*/  HMMA.16816.F32.BF16 R84, R104.reuse, R116, R84 ;  /* 0x000000746854723c */ /* 0x042ff00000041854 */
[C---:B------:R-:W-:Y:S01]  /*9540*/  HMMA.16816.F32.BF16 R88, R104.reuse, R118, R88 ;  /* 0x000000766858723c */ /* 0x040fe20000041858 */
[----:B------:R-:W1:Y:S07]  /*9550*/  LDSM.16.MT88.4 R116, [R103+UR4+0x5100] ;  /* 0x005100046774783b */ /* 0x000e6e0008004200 */
[C---:B------:R-:W-:Y:S08]  /*9560*/  HMMA.16816.F32.BF16 R92, R104.reuse, R108, R92 ;  /* 0x0000006c685c723c */ /* 0x040ff0000004185c */
[----:B------:R-:W-:Y:S01]  /*9570*/  HMMA.16816.F32.BF16 R96, R104, R110, R96 ;  /* 0x0000006e6860723c */ /* 0x000fe20000041860 */
[----:B------:R-:W4:Y:S06]  /*9580*/  LDSM.16.MT88.4 R108, [R241+UR4+0x5100] ;  /* 0x00510004f16c783b */ /* 0x000f2c0008004200 */
[----:B------:R-:W-:Y:S02]  /*9590*/  F2FP.BF16.PACK_AB R104, R179, R178 ;  /* 0x000000b2b368723e */ /* 0x000fe400000010ff */
[----:B------:R-:W-:Y:S03]  /*95a0*/  F2FP.BF16.PACK_AB R105, R176, R174 ;  /* 0x000000aeb069723e */ /* 0x000fe600000010ff */
[----:B------:R-:W-:Y:S02]  /*95b0*/  F2FP.BF16.PACK_AB R106, R175, R177 ;  /* 0x000000b1af6a723e */ /* 0x000fe400000010ff */
[----:B-----5:R-:W-:Y:S07]  /*95c0*/  F2FP.BF16.PACK_AB R107, R172, R173 ;  /* 0x000000adac6b723e */ /* 0x020fee00000010ff */
[C---:B--2---:R-:W-:Y:S08]  /*95d0*/  HMMA.16816.F32.BF16 R4, R104.reuse, R120, R4 ;  /* 0x000000786804723c */ /* 0x044ff00000041804 */
[C---:B------:R-:W-:Y:S01]  /*95e0*/  HMMA.16816.F32.BF16 R8, R104.reuse, R122, R8 ;  /* 0x0000007a6808723c */ /* 0x040fe20000041808 */
[----:B------:R-:W2:Y:S07]  /*95f0*/  LDSM.16.MT88.4 R120, [R101+0x5100] ;  /* 0x005100006578783b */ /* 0x000eae0000004200 */
[C---:B------:R-:W-:Y:S08]  /*9600*/  HMMA.16816.F32.BF16 R12, R104.reuse, R112, R12 ;  /* 0x00000070680c723c */ /* 0x040ff0000004180c */
[C---:B------:R-:W-:Y:S01]  /*9610*/  HMMA.16816.F32.BF16 R16, R104.reuse, R114, R16 ;  /* 0x000000726810723c */ /* 0x040fe20000041810 */
[----:B------:R-:W5:Y:S07]  /*9620*/  LDSM.16.MT88.4 R112, [R103+UR4+0x8100] ;  /* 0x008100046770783b */ /* 0x000f6e0008004200 */
[C---:B------:R-:W-:Y:S08]  /*9630*/  HMMA.16816.F32.BF16 R20, R104.reuse, R124, R20 ;  /* 0x0000007c6814723c */ /* 0x040ff00000041814 */
[C---:B------:R-:W-:Y:S01]  /*9640*/  HMMA.16816.F32.BF16 R24, R104.reuse, R126, R24 ;  /* 0x0000007e6818723c */ /* 0x040fe20000041818 */
[----:B------:R-:W-:Y:S07]  /*9650*/  LDSM.16.MT88.4 R124, [R241+UR4+0x2900] ;  /* 0x00290004f17c783b */ /* 0x000fee0008004200 */
[C---:B------:R-:W-:Y:S08]  /*9660*/  HMMA.16816.F32.BF16 R28, R104.reuse, R128, R28 ;  /* 0x00000080681c723c */ /* 0x040ff0000004181c */
[C---:B------:R-:W-:Y:S08]  /*9670*/  HMMA.16816.F32.BF16 R32, R104.reuse, R130, R32 ;  /* 0x000000826820723c */ /* 0x040ff00000041820 */
[C---:B-1----:R-:W-:Y:S08]  /*9680*/  HMMA.16816.F32.BF16 R36, R104.reuse, R116, R36 ;  /* 0x000000746824723c */ /* 0x042ff00000041824 */
[C---:B------:R-:W-:Y:S01]  /*9690*/  HMMA.16816.F32.BF16 R40, R104.reuse, R118, R40 ;  /* 0x000000766828723c */ /* 0x040fe20000041828 */
[----:B------:R-:W1:Y:S07]  /*96a0*/  LDSM.16.MT88.4 R116, [R102+0x8100] ;  /* 0x008100006674783b */ /* 0x000e6e0000004200 */
[C---:B------:R-:W-:Y:S08]  /*96b0*/  HMMA.16816.F32.BF16 R44, R104.reuse, R132, R44 ;  /* 0x00000084682c723c */ /* 0x040ff0000004182c */
[C---:B------:R-:W-:Y:S01]  /*96c0*/  HMMA.16816.F32.BF16 R48, R104.reuse, R134, R48 ;  /* 0x000000866830723c */ /* 0x040fe20000041830 */
[----:B------:R-:W-:Y:S07]  /*96d0*/  LDSM.16.MT88.4 R132, [R101+0x2900] ;  /* 0x002900006584783b */ /* 0x000fee0000004200 */
[C---:B----4-:R-:W-:Y:S07]  /*96e0*/  HMMA.16816.F32.BF16 R52, R104.reuse, R108, R52 ;  /* 0x0000006c6834723c */ /* 0x050fee0000041834 */
[--C-:B------:R-:W-:Y:S01]  /*96f0*/  FFMA.FTZ R108, R140, c[0x0][0x2d0], -R160.reuse ;  /* 0x0000b4008c6c7a23 */ /* 0x100fe200000108a0 */
[C---:B------:R-:W-:Y:S01]  /*9700*/  HMMA.16816.F32.BF16 R56, R104.reuse, R110, R56 ;  /* 0x0000006e6838723c */ /* 0x040fe20000041838 */
[----:B------:R-:W-:Y:S02]  /*9710*/  LDSM.16.MT88.4 R140, [R103+UR4+0x5900] ;  /* 0x00590004678c783b */ /* 0x000fe40008004200 */
[----:B------:R4:W-:Y:S05]  /*9720*/  MUFU.EX2 R171, R108 ;  /* 0x0000006c00ab7308 */ /* 0x0009ea0000000800 */
[C---:B--2---:R-:W-:Y:S07]  /*9730*/  HMMA.16816.F32.BF16 R60, R104.reuse, R120, R60 ;  /* 0x00000078683c723c */ /* 0x044fee000004183c */
[--C-:B------:R-:W-:Y:S01]  /*9740*/  FFMA.FTZ R120, R169, c[0x0][0x2d0], -R161.reuse ;  /* 0x0000b400a9787a23 */ /* 0x100fe200000108a1 */
[C---:B------:R-:W-:Y:S03]  /*9750*/  HMMA.16816.F32.BF16 R64, R104.reuse, R122, R64 ;  /* 0x0000007a6840723c */ /* 0x040fe60000041840 */
[----:B------:R2:W-:Y:S05]  /*9760*/  MUFU.EX2 R169, R120 ;  /* 0x0000007800a97308 */ /* 0x0005ea0000000800 */
[C---:B-----5:R-:W-:Y:S04]  /*9770*/  HMMA.16816.F32.BF16 R68, R104.reuse, R112, R68 ;  /* 0x000000706844723c */ /* 0x060fe80000041844 */
[--C-:B----4-:R-:W-:Y:S03]  /*9780*/  FFMA.FTZ R108, R170, c[0x0][0x2d0], -R160.reuse ;  /* 0x0000b400aa6c7a23 */ /* 0x110fe600000108a0 */
[--C-:B------:R-:W-:Y:S01]  /*9790*/  FFMA.FTZ R112, R167, c[0x0][0x2d0], -R160.reuse ;  /* 0x0000b400a7707a23 */ /* 0x100fe200000108a0 */
[C---:B------:R-:W-:Y:S01]  /*97a0*/  HMMA.16816.F32.BF16 R72, R104.reuse, R114, R72 ;  /* 0x000000726848723c */ /* 0x040fe20000041848 */
[----:B------:R4:W5:Y:S07]  /*97b0*/  MUFU.EX2 R170, R108 ;  /* 0x0000006c00aa7308 */ /* 0x00096e0000000800 */
[C---:B-1----:R-:W-:Y:S03]  /*97c0*/  HMMA.16816.F32.BF16 R76, R104.reuse, R116, R76 ;  /* 0x00000074684c723c */ /* 0x042fe6000004184c */
[----:B------:R1:W-:Y:S01]  /*97d0*/  MUFU.EX2 R167, R112 ;  /* 0x0000007000a77308 */ /* 0x0003e20000000800 */
[--C-:B--2---:R-:W-:Y:S03]  /*97e0*/  FFMA.FTZ R120, R168, c[0x0][0x2d0], -R161.reuse ;  /* 0x0000b400a8787a23 */ /* 0x104fe600000108a1 */
[----:B------:R-:W-:Y:S01]  /*97f0*/  FFMA.FTZ R116, R139, c[0x0][0x2d0], -R161 ;  /* 0x0000b4008b747a23 */ /* 0x000fe200000108a1 */
[C---:B------:R-:W-:Y:S05]  /*9800*/  HMMA.16816.F32.BF16 R80, R104.reuse, R118, R80 ;  /* 0x000000766850723c */ /* 0x040fea0000041850 */
[----:B------:R2:W2:Y:S01]  /*9810*/  MUFU.EX2 R168, R120 ;  /* 0x0000007800a87308 */ /* 0x0004a20000000800 */
[----:B----4-:R-:W4:Y:S09]  /*9820*/  LDSM.16.MT88.4 R108, [R241+UR4+0x8100] ;  /* 0x00810004f16c783b */ /* 0x010f320008004200 */
[----:B------:R2:W-:Y:S01]  /*9830*/  MUFU.EX2 R164, R116 ;  /* 0x0000007400a47308 */ /* 0x0005e20000000800 */
[----:B-1----:R-:W-:Y:S01]  /*9840*/  FFMA.FTZ R112, R138, c[0x0][0x2d0], -R160 ;  /* 0x0000b4008a707a23 */ /* 0x002fe200000108a0 */
[----:B------:R-:W-:Y:S02]  /*9850*/  MOV R138, R137 ;  /* 0x00000089008a7202 */ /* 0x000fe40000000f00 */
[----:B------:R-:W-:Y:S02]  /*9860*/  MOV R137, R136 ;  /* 0x0000008800897202 */ /* 0x000fe40000000f00 */
[----:B------:R-:W-:Y:S01]  /*9870*/  MOV R136, R165 ;  /* 0x000000a500887202 */ /* 0x000fe20000000f00 */
[----:B---3--:R-:W-:Y:S03]  /*9880*/  FFMA.FTZ R2, R2, R145, R146 ;  /* 0x0000009102027223 */ /* 0x008fe60000010092 */
[----:B------:R1:W3:Y:S01]  /*9890*/  MUFU.EX2 R165, R112 ;  /* 0x0000007000a57308 */ /* 0x0002e20000000800 */
[----:B-----5:R-:W-:Y:S01]  /*98a0*/  F2FP.BF16.PACK_AB R160, R170, R171 ;  /* 0x000000abaaa0723e */ /* 0x020fe200000010ff */
[----:B--2---:R-:W2:Y:S01]  /*98b0*/  LDSM.16.MT88.4 R120, [R101+0x8100] ;  /* 0x008100006578783b */ /* 0x004ea20000004200 */
[----:B------:R-:W-:Y:S07]  /*98c0*/  FFMA.FTZ R0, R0, R144, R251 ;  /* 0x0000009000007223 */ /* 0x000fee00000100fb */
[----:B------:R-:W-:Y:S01]  /*98d0*/  LDSM.16.MT88.4 R116, [R102+0x2900] ;  /* 0x002900006674783b */ /* 0x000fe20000004200 */
[C---:B----4-:R-:W-:Y:S03]  /*98e0*/  HMMA.16816.F32.BF16 R84, R104.reuse, R108, R84 ;  /* 0x0000006c6854723c */ /* 0x050fe60000041854 */
[----:B-1----:R-:W-:Y:S01]  /*98f0*/  FFMA.FTZ R112, R166, c[0x0][0x2d0], -R161 ;  /* 0x0000b400a6707a23 */ /* 0x002fe200000108a1 */
[----:B------:R-:W-:Y:S02]  /*9900*/  F2FP.BF16.PACK_AB R161, R168, R169 ;  /* 0x000000a9a8a1723e */ /* 0x000fe400000010ff */
[----:B---3--:R-:W-:Y:S01]  /*9910*/  F2FP.BF16.PACK_AB R162, R165, R167 ;  /* 0x000000a7a5a2723e */ /* 0x008fe200000010ff */
[----:B------:R1:W3:Y:S01]  /*9920*/  MUFU.EX2 R166, R112 ;  /* 0x0000007000a67308 */ /* 0x0002e20000000800 */
[C---:B------:R-:W-:Y:S08]  /*9930*/  HMMA.16816.F32.BF16 R88, R104.reuse, R110, R88 ;  /* 0x0000006e6858723c */ /* 0x040ff00000041858 */
[C---:B--2---:R-:W-:Y:S08]  /*9940*/  HMMA.16816.F32.BF16 R92, R104.reuse, R120, R92 ;  /* 0x00000078685c723c */ /* 0x044ff0000004185c */
[----:B------:R-:W-:Y:S01]  /*9950*/  HMMA.16816.F32.BF16 R96, R104, R122, R96 ;  /* 0x0000007a6860723c */ /* 0x000fe20000041860 */
[----:B-1----:R-:W1:Y:S03]  /*9960*/  LDSM.16.MT88.4 R112, [R103+UR4+0x2900] ;  /* 0x002900046770783b */ /* 0x002e660008004200 */
[----:B---3--:R-:W-:Y:S07]  /*9970*/  F2FP.BF16.PACK_AB R163, R164, R166 ;  /* 0x000000a6a4a3723e */ /* 0x008fee00000010ff */
[C---:B-1----:R-:W-:Y:S01]  /*9980*/  HMMA.16816.F32.BF16 R104, R160.reuse, R112, R4 ;  /* 0x00000070a068723c */ /* 0x042fe20000041804 */
[----:B------:R-:W1:Y:S07]  /*9990*/  LDSM.16.MT88.4 R4, [R241+UR4+0x5900] ;  /* 0x00590004f104783b */ /* 0x000e6e0008004200 */
[C---:B------:R-:W-:Y:S01]  /*99a0*/  HMMA.16816.F32.BF16 R108, R160.reuse, R114, R8 ;  /* 0x00000072a06c723c */ /* 0x040fe20000041808 */
[----:B------:R-:W2:Y:S07]  /*99b0*/  LDSM.16.MT88.4 R8, [R101+0x5900] ;  /* 0x005900006508783b */ /* 0x000eae0000004200 */
[C---:B------:R-:W-:Y:S07]  /*99c0*/  HMMA.16816.F32.BF16 R112, R160.reuse, R116, R12 ;  /* 0x00000074a070723c */ /* 0x040fee000004180c */
[----:B------:R-:W-:Y:S01]  /*99d0*/  MOV R13, R138 ;  /* 0x0000008a000d7202 */ /* 0x000fe20000000f00 */
[C---:B------:R-:W-:Y:S01]  /*99e0*/  HMMA.16816.F32.BF16 R116, R160.reuse, R118, R16 ;  /* 0x00000076a074723c */ /* 0x040fe20000041810 */
[----:B------:R-:W3:Y:S03]  /*99f0*/  LDL.64 R16, [R1+0x10] ;  /* 0x0000100001107983 */ /* 0x000ee60000100a00 */
[----:B------:R-:W-:Y:S01]  /*9a00*/  MOV R14, R137 ;  /* 0x00000089000e7202 */ /* 0x000fe20000000f00 */
[----:B------:R-:W-:Y:S01]  /*9a10*/  FADD.FTZ R12, R13, R2 ;  /* 0x000000020d0c7221 */ /* 0x000fe20000010000 */
[----:B------:R-:W-:Y:S01]  /*9a20*/  MOV R15, R136 ;  /* 0x00000088000f7202 */ /* 0x000fe20000000f00 */
[----:B------:R-:W4:Y:S01]  /*9a30*/  LDL.64 R18, [R1+0x28] ;  /* 0x0000280001127983 */ /* 0x000f220000100a00 */
[C---:B------:R-:W-:Y:S04]  /*9a40*/  HMMA.16816.F32.BF16 R120, R160.reuse, R124, R20 ;  /* 0x0000007ca078723c */ /* 0x040fe80000041814 */
[----:B------:R-:W-:Y:S01]  /*9a50*/  FADD.FTZ R2, R250, R0 ;  /* 0x00000000fa027221 */ /* 0x000fe20000010000 */
[----:B------:R-:W5:Y:S01]  /*9a60*/  LDL R21, [R1+0x30] ;  /* 0x0000300001157983 */ /* 0x000f620000100800 */
[----:B------:R-:W-:Y:S02]  /*9a70*/  FADD.FTZ R0, R14, R12 ;  /* 0x0000000c0e007221 */ /* 0x000fe40000010000 */
[C---:B------:R-:W-:Y:S04]  /*9a80*/  HMMA.16816.F32.BF16 R124, R160.reuse, R126, R24 ;  /* 0x0000007ea07c723c */ /* 0x040fe80000041818 */
[----:B------:R-:W-:Y:S02]  /*9a90*/  FADD.FTZ R0, R15, R0 ;  /* 0x000000000f007221 */ /* 0x000fe40000010000 */
[----:B------:R-:W1:Y:S01]  /*9aa0*/  LDSM.16.MT88.4 R12, [R103+UR4+0x8900] ;  /* 0x00890004670c783b */ /* 0x000e620008004200 */
[----:B------:R-:W-:Y:S01]  /*9ab0*/  FADD.FTZ R2, R249, R2 ;  /* 0x00000002f9027221 */ /* 0x000fe20000010000 */
        /* <DEDUP_REMOVED lines=14> */
[C---:B-1----:R-:W-:Y:S07]  /*9ba0*/  HMMA.16816.F32.BF16 R52, R160.reuse, R4, R52 ;  /* 0x00000004a034723c */ /* 0x042fee0000041834 */
[----:B------:R-:W-:Y:S01]  /*9bb0*/  MOV R4, UR22 ;  /* 0x0000001600047c02 */ /* 0x000fe20008000f00 */
[C---:B------:R-:W-:Y:S01]  /*9bc0*/  HMMA.16816.F32.BF16 R56, R160.reuse, R6, R56 ;  /* 0x00000006a038723c */ /* 0x040fe20000041838 */
[----:B------:R-:W-:Y:S07]  /*9bd0*/  MOV R5, UR23 ;  /* 0x0000001700057c02 */ /* 0x000fee0008000f00 */
[C---:B--2---:R-:W-:Y:S08]  /*9be0*/  HMMA.16816.F32.BF16 R60, R160.reuse, R8, R60 ;  /* 0x00000008a03c723c */ /* 0x044ff0000004183c */
[C---:B------:R-:W-:Y:S01]  /*9bf0*/  HMMA.16816.F32.BF16 R64, R160.reuse, R10, R64 ;  /* 0x0000000aa040723c */ /* 0x040fe20000041840 */
[----:B------:R-:W-:Y:S07]  /*9c00*/  LDSM.16.MT88.4 R8, [R241+UR4+0x8900] ;  /* 0x00890004f108783b */ /* 0x000fee0008004200 */
[C---:B------:R-:W-:Y:S08]  /*9c10*/  HMMA.16816.F32.BF16 R68, R160.reuse, R12, R68 ;  /* 0x0000000ca044723c */ /* 0x040ff00000041844 */
[C---:B------:R-:W-:Y:S01]  /*9c20*/  HMMA.16816.F32.BF16 R72, R160.reuse, R14, R72 ;  /* 0x0000000ea048723c */ /* 0x040fe20000041848 */
[----:B------:R1:W-:Y:S03]  /*9c30*/  LDSM.16.MT88.4 R12, [R101+0x8900] ;  /* 0x00890000650c783b */ /* 0x0003e60000004200 */
[----:B-1----:R-:W-:Y:S01]  /*9c40*/  MOV R101, R3 ;  /* 0x0000000300657202 */ /* 0x002fe20000000f00 */
[----:B---3--:R-:W-:Y:S02]  /*9c50*/  FADD.FTZ R16, R236, R2 ;  /* 0x00000002ec107221 */ /* 0x008fe40000010000 */
[----:B------:R-:W-:Y:S02]  /*9c60*/  FADD.FTZ R2, R207, R0 ;  /* 0x00000000cf027221 */ /* 0x000fe40000010000 */
[----:B------:R-:W-:Y:S03]  /*9c70*/  FADD.FTZ R0, R195, R16 ;  /* 0x00000010c3007221 */ /* 0x000fe60000010000 */
[----:B----4-:R-:W-:Y:S01]  /*9c80*/  @P0 MOV R19, R17 ;  /* 0x0000001100130202 */ /* 0x010fe20000000f00 */
[----:B------:R-:W-:Y:S02]  /*9c90*/  FADD.FTZ R2, R206, R2 ;  /* 0x00000002ce027221 */ /* 0x000fe40000010000 */
[----:B------:R-:W-:Y:S02]  /*9ca0*/  FADD.FTZ R16, R194, R0 ;  /* 0x00000000c2107221 */ /* 0x000fe40000010000 */
[----:B------:R-:W-:Y:S02]  /*9cb0*/  @P0 IMAD.WIDE.U32 R18, R4, 0x60, R18 ;  /* 0x0000006004120825 */ /* 0x000fe400078e0012 */
[----:B------:R-:W1:Y:S02]  /*9cc0*/  LDSM.16.MT88.4 R4, [R102+0x8900] ;  /* 0x008900006604783b */ /* 0x000e640000004200 */
[----:B------:R-:W-:Y:S01]  /*9cd0*/  FADD.FTZ R0, R205, R2 ;  /* 0x00000002cd007221 */ /* 0x000fe20000010000 */
[----:B------:R-:W-:Y:S01]  /*9ce0*/  @P0 SHF.L.U32 R2, R18, 0x1, RZ ;  /* 0x0000000112020819 */ /* 0x000fe200000006ff */
[----:B------:R-:W-:Y:S01]  /*9cf0*/  FADD.FTZ R20, R192, R16 ;  /* 0x00000010c0147221 */ /* 0x000fe20000010000 */
[----:B------:R-:W-:Y:S01]  /*9d00*/  @P0 IADD3 R16, R19, UR16, RZ ;  /* 0x0000001013100c10 */ /* 0x000fe2000fffe0ff */
[----:B------:R-:W-:Y:S01]  /*9d10*/  FADD.FTZ R17, R204, R0 ;  /* 0x00000000cc117221 */ /* 0x000fe20000010000 */
[----:B------:R-:W-:Y:S01]  /*9d20*/  MOV R0, UR19 ;  /* 0x0000001300007c02 */ /* 0x000fe20008000f00 */
[----:B------:R-:W-:Y:S01]  /*9d30*/  FADD.FTZ R19, R193, R20 ;  /* 0x00000014c1137221 */ /* 0x000fe20000010000 */
[----:B------:R-:W-:Y:S01]  /*9d40*/  @P0 SHF.L.U64.HI R18, R18, 0x1, R16 ;  /* 0x0000000112120819 */ /* 0x000fe20000010210 */
[----:B------:R-:W-:Y:S01]  /*9d50*/  FADD.FTZ R22, R188, R17 ;  /* 0x00000011bc167221 */ /* 0x000fe20000010000 */
[----:B------:R-:W-:Y:S01]  /*9d60*/  @P0 IADD3 R16, P6, R2, c[0x0][0x1c8], RZ ;  /* 0x0000720002100a10 */ /* 0x000fe20007fde0ff */
[----:B-----5:R-:W-:Y:S01]  /*9d70*/  @P0 IMAD R0, R0, 0x4800, R21 ;  /* 0x0000480000000824 */ /* 0x020fe200078e0215 */
[----:B------:R-:W-:Y:S01]  /*9d80*/  @P0 IADD3 R20, P5, R2, 0x80, RZ ;  /* 0x0000008002140810 */ /* 0x000fe20007fbe0ff */
[----:B------:R-:W-:Y:S01]  /*9d90*/  FADD.FTZ R22, R191, R22 ;  /* 0x00000016bf167221 */ /* 0x000fe20000010000 */
[----:B------:R-:W-:Y:S01]  /*9da0*/  @P0 IADD3.X R17, R18, c[0x0][0x1cc], RZ, P6, !PT ;  /* 0x0000730012110a10 */ /* 0x000fe200037fe4ff */
[----:B------:R-:W-:Y:S01]  /*9db0*/  FADD.FTZ R19, R183, R19 ;  /* 0x00000013b7137221 */ /* 0x000fe20000010000 */
[----:B------:R-:W-:Y:S01]  /*9dc0*/  @P0 SHF.L.U32 R0, R0, 0x1, RZ ;  /* 0x0000000100000819 */ /* 0x000fe200000006ff */
[----:B------:R-:W-:Y:S01]  /*9dd0*/  @UP0 USHF.L.U64.HI UR16, UR6, 0x6, UR7 ;  /* 0x0000000606100899 */ /* 0x000fe20008010207 */
[----:B------:R-:W-:Y:S01]  /*9de0*/  @P0 IADD3 R20, P1, R20, c[0x0][0x1c8], RZ ;  /* 0x0000720014140a10 */ /* 0x000fe20007f3e0ff */
[----:B------:R-:W-:Y:S02]  /*9df0*/  UISETP.GE.AND UP0, UPT, UR10, UR20, UPT ;  /* 0x000000140a00728c */ /* 0x000fe4000bf06270 */
[----:B------:R-:W-:Y:S01]  /*9e00*/  @!PT LDS RZ, [RZ] ;  /* 0x00000000fffff984 */ /* 0x000fe20000000800 */
[----:B------:R-:W-:Y:S01]  /*9e10*/  @!PT LDS RZ, [RZ] ;  /* 0x00000000fffff984 */ /* 0x000fe20000000800 */
[----:B------:R-:W-:Y:S01]  /*9e20*/  @!PT LDS RZ, [RZ] ;  /* 0x00000000fffff984 */ /* 0x000fe20000000800 */
[----:B------:R2:W-:Y:S01]  /*9e30*/  @P0 LDGSTS.E.BYPASS.LTC128B.128 [R0+0x12100], [R16.64], !P4 ;  /* 0x1210000010000fae */ /* 0x0005e2000e101d4c */
[----:B------:R-:W-:Y:S01]  /*9e40*/  @P0 IADD3.X R21, RZ, c[0x0][0x1cc], R18, P1, P5 ;  /* 0x00007300ff150a10 */ /* 0x000fe20000fea412 */
[----:B------:R-:W-:Y:S01]  /*9e50*/  UMOV UR20, UR18 ;  /* 0x0000001200147c82 */ /* 0x000fe20008000000 */
[----:B------:R-:W-:Y:S05]  /*9e60*/  @P0 IADD3 R2, P5, R2, 0x100, RZ ;  /* 0x0000010002020810 */ /* 0x000fea0007fbe0ff */
[----:B------:R2:W-:Y:S01]  /*9e70*/  @P0 LDGSTS.E.BYPASS.LTC128B.128 [R0+0x15100], [R20.64], !P3 ;  /* 0x1510000014000fae */ /* 0x0005e2000d901d4c */
[C---:B-1----:R-:W-:Y:S07]  /*9e80*/  HMMA.16816.F32.BF16 R76, R160.reuse, R4, R76 ;  /* 0x00000004a04c723c */ /* 0x042fee000004184c */
[----:B------:R-:W-:Y:S01]  /*9e90*/  FADD.FTZ R4, R190, R22 ;  /* 0x00000016be047221 */ /* 0x000fe20000010000 */
[C---:B------:R-:W-:Y:S04]  /*9ea0*/  HMMA.16816.F32.BF16 R80, R160.reuse, R6, R80 ;  /* 0x00000006a050723c */ /* 0x040fe80000041850 */
[----:B------:R-:W-:Y:S02]  /*9eb0*/  FADD.FTZ R5, R182, R19 ;  /* 0x00000013b6057221 */ /* 0x000fe40000010000 */
[----:B------:R-:W-:Y:S01]  /*9ec0*/  FADD.FTZ R4, R189, R4 ;  /* 0x00000004bd047221 */ /* 0x000fe20000010000 */
[----:B------:R-:W-:Y:S01]  /*9ed0*/  @P0 IADD3 R6, P1, R2, c[0x0][0x1c8], RZ ;  /* 0x0000720002060a10 */ /* 0x000fe20007f3e0ff */
[----:B------:R-:W-:Y:S01]  /*9ee0*/  FADD.FTZ R5, R180, R5 ;  /* 0x00000005b4057221 */ /* 0x000fe20000010000 */
[C---:B------:R-:W-:Y:S03]  /*9ef0*/  HMMA.16816.F32.BF16 R84, R160.reuse, R8, R84 ;  /* 0x00000008a054723c */ /* 0x040fe60000041854 */
[----:B------:R-:W-:Y:S01]  /*9f00*/  @P0 IADD3.X R7, RZ, c[0x0][0x1cc], R18, P1, P5 ;  /* 0x00007300ff070a10 */ /* 0x000fe20000fea412 */
[----:B------:R-:W-:Y:S02]  /*9f10*/  FADD.FTZ R2, R181, R5 ;  /* 0x00000005b5027221 */ /* 0x000fe40000010000 */
[----:B------:R-:W-:Y:S01]  /*9f20*/  FADD.FTZ R5, R178, R4 ;  /* 0x00000004b2057221 */ /* 0x000fe20000010000 */
[----:B------:R-:W-:Y:S01]  /*9f30*/  @P0 IADD3 R4, P1, R16, UR14, RZ ;  /* 0x0000000e10040c10 */ /* 0x000fe2000ff3e0ff */
[----:B------:R1:W-:Y:S01]  /*9f40*/  @P0 LDGSTS.E.BYPASS.LTC128B.128 [R0+0x18100], [R6.64], !P2 ;  /* 0x1810000006000fae */ /* 0x0003e2000d101d4c */
[----:B------:R-:W-:Y:S01]  /*9f50*/  FADD.FTZ R18, R174, R2 ;  /* 0x00000002ae127221 */ /* 0x000fe20000010000 */
[C---:B------:R-:W-:Y:S03]  /*9f60*/  HMMA.16816.F32.BF16 R88, R160.reuse, R10, R88 ;  /* 0x0000000aa058723c */ /* 0x040fe60000041858 */
[----:B------:R-:W-:Y:S01]  /*9f70*/  FADD.FTZ R2, R179, R5 ;  /* 0x00000005b3027221 */ /* 0x000fe20000010000 */
[----:B------:R-:W-:Y:S01]  /*9f80*/  @P0 IADD3.X R5, R17, UR16, RZ, P1, !PT ;  /* 0x0000001011050c10 */ /* 0x000fe20008ffe4ff */
[----:B------:R-:W-:Y:S02]  /*9f90*/  FADD.FTZ R8, R176, R18 ;  /* 0x00000012b0087221 */ /* 0x000fe40000010000 */
[----:B------:R-:W-:Y:S01]  /*9fa0*/  FADD.FTZ R2, R177, R2 ;  /* 0x00000002b1027221 */ /* 0x000fe20000010000 */
[C---:B------:R-:W-:Y:S01]  /*9fb0*/  HMMA.16816.F32.BF16 R92, R160.reuse, R12, R92 ;  /* 0x0000000ca05c723c */ /* 0x040fe2000004185c */
[----:B------:R3:W-:Y:S03]  /*9fc0*/  @P0 LDGSTS.E.BYPASS.LTC128B.128 [R0+0x13100], [R4.64], !P4 ;  /* 0x1310000004000fae */ /* 0x0007e6000e101d4c */
[----:B------:R-:W-:Y:S04]  /*9fd0*/  FADD.FTZ R2, R175, R2 ;  /* 0x00000002af027221 */ /* 0x000fe80000010000 */
[----:B------:R-:W-:Y:S01]  /*9fe0*/  FADD.FTZ R2, R171, R2 ;  /* 0x00000002ab027221 */ /* 0x000fe20000010000 */
[----:B------:R3:W-:Y:S01]  /*9ff0*/  @P0 LDGSTS.E.BYPASS.LTC128B.128 [R0+0x16100], [R4.64+0x80], !P3 ;  /* 0x1610008004000fae */ /* 0x0007e2000d901d4c */
[----:B------:R-:W-:Y:S03]  /*a000*/  HMMA.16816.F32.BF16 R96, R160, R14, R96 ;  /* 0x0000000ea060723c */ /* 0x000fe60000041860 */
[----:B------:R-:W-:Y:S04]  /*a010*/  FADD.FTZ R2, R170, R2 ;  /* 0x00000002aa027221 */ /* 0x000fe80000010000 */
[----:B------:R3:W-:Y:S01]  /*a020*/  @P0 LDGSTS.E.BYPASS.LTC128B.128 [R0+0x19100], [R4.64+0x100], !P2 ;  /* 0x1910010004000fae */ /* 0x0007e2000d101d4c */
[----:B-1----:R-:W-:Y:S01]  /*a030*/  @P0 IADD3 R6, P1, R4, UR14, RZ ;  /* 0x0000000e04060c10 */ /* 0x002fe2000ff3e0ff */
[----:B------:R-:W-:Y:S01]  /*a040*/  FADD.FTZ R2, R167, R2 ;  /* 0x00000002a7027221 */ /* 0x000fe20000010000 */
[----:B------:R-:W-:Y:S02]  /*a050*/  UIADD3 UR14, UR5, 0x1, URZ ;  /* 0x00000001050e7890 */ /* 0x000fe4000fffe03f */
[----:B------:R-:W-:Y:S02]  /*a060*/  @P0 IADD3.X R7, R5, UR16, RZ, P1, !PT ;  /* 0x0000001005070c10 */ /* 0x000fe40008ffe4ff */
[----:B------:R-:W-:Y:S03]  /*a070*/  USEL UR5, UR14, URZ, !UP1 ;  /* 0x0000003f0e057287 */ /* 0x000fe6000c800000 */
[----:B------:R2:W-:Y:S08]  /*a080*/  @P0 LDGSTS.E.BYPASS.LTC128B.128 [R0+0x14100], [R6.64], !P4 ;  /* 0x1410000006000fae */ /* 0x0005f0000e101d4c */
[----:B------:R2:W-:Y:S08]  /*a090*/  @P0 LDGSTS.E.BYPASS.LTC128B.128 [R0+0x17100], [R6.64+0x80], !P3 ;  /* 0x1710008006000fae */ /* 0x0005f0000d901d4c */
[----:B------:R2:W-:Y:S01]  /*a0a0*/  @P0 LDGSTS.E.BYPASS.LTC128B.128 [R0+0x1a100], [R6.64+0x100], !P2 ;  /* 0x1a10010006000fae */ /* 0x0005e2000d101d4c */
[----:B---3--:R-:W-:Y:S01]  /*a0b0*/  FADD.FTZ R4, R173, R8 ;  /* 0x00000008ad047221 */ /* 0x008fe20000010000 */
[----:B------:R-:W-:Y:S06]  /*a0c0*/  PLOP3.LUT P0, PT, PT, PT, UP0, 0x80, 0x0 ;  /* 0x000000000000781c */ /* 0x000fec0003f0f008 */
[----:B------:R-:W0:Y:S01]  /*a0d0*/  LDGDEPBAR ;  /* 0x00000000000079af */ /* 0x000e220000000000 */
[----:B--2---:R-:W-:Y:S02]  /*a0e0*/  FADD.FTZ R0, R172, R4 ;  /* 0x00000004ac007221 */ /* 0x004fe40000010000 */
[----:B------:R-:W-:Y:S02]  /*a0f0*/  FADD.FTZ R4, R165, R2 ;  /* 0x00000002a5047221 */ /* 0x000fe40000010000 */
[----:B------:R-:W-:Y:S03]  /*a100*/  FADD.FTZ R0, R169, R0 ;  /* 0x00000000a9007221 */ /* 0x000fe60000010000 */
[----:B------:R1:W-:Y:S01]  /*a110*/  STL [R1+0x4], R4 ;  /* 0x0000040401007387 */ /* 0x0003e20000100800 */
[----:B------:R-:W-:Y:S04]  /*a120*/  FADD.FTZ R0, R168, R0 ;  /* 0x00000000a8007221 */ /* 0x000fe80000010000 */
[----:B------:R-:W-:Y:S04]  /*a130*/  FADD.FTZ R0, R166, R0 ;  /* 0x00000000a6007221 */ /* 0x000fe80000010000 */
[----:B------:R-:W-:Y:S01]  /*a140*/  FADD.FTZ R2, R164, R0 ;  /* 0x00000000a4027221 */ /* 0x000fe20000010000 */
[----:B------:R-:W-:Y:S04]  /*a150*/  MOV R0, R100 ;  /* 0x0000006400007202 */ /* 0x000fe80000000f00 */
[----:B------:R1:W-:Y:S01]  /*a160*/  STL [R1+0x8], R2 ;  /* 0x0000080201007387 */ /* 0x0003e20000100800 */
[----:B------:R-:W-:-:S05]  /*a170*/  @!P0 BRA `(.L_x_1217) ;  /* 0xffffc04000008947 */ /* 0x000fca000383ffff */
.L_x_1216:
[----:B-1----:R-:W2:Y:S04]  /*a180*/  LDL.LU R4, [R1+0x4] ;  /* 0x0000040001047983 */ /* 0x002ea80000300800 */
        /* <DEDUP_REMOVED lines=124> */
.L_x_1212:
        /* <DEDUP_REMOVED lines=121> */
[C---:B------:R-:W-:Y:S02]  /*b0e0*/  ISETP.GE.AND P1, PT, R0.reuse, c[0x0][0x3c8], PT ;  /* 0x0000f20000007a0c */ /* 0x040fe40003f26270 */
[C---:B-1----:R-:W-:Y:S02]  /*b0f0*/  IADD3 R7, R0.reuse, 0x8, RZ ;  /* 0x0000000800077810 */ /* 0x042fe40007ffe0ff */
[C---:B------:R-:W-:Y:S02]  /*b100*/  IADD3 R6, R0.reuse, 0x10, RZ ;  /* 0x0000001000067810 */ /* 0x040fe40007ffe0ff */
[C---:B------:R-:W-:Y:S02]  /*b110*/  IADD3 R5, R0.reuse, 0x18, RZ ;  /* 0x0000001800057810 */ /* 0x040fe40007ffe0ff */
[----:B------:R-:W-:Y:S02]  /*b120*/  IADD3 R4, R0, 0x20, RZ ;  /* 0x0000002000047810 */ /* 0x000fe40007ffe0ff */
[----:B------:R-:W-:-:S02]  /*b130*/  ISETP.GE.AND P5, PT, R7, c[0x0][0x3c8], PT ;  /* 0x0000f20007007a0c */ /* 0x000fc40003fa6270 */
[----:B------:R-:W-:Y:S01]  /*b140*/  ISETP.GE.AND P4, PT, R6, c[0x0][0x3c8], PT ;  /* 0x0000f20006007a0c */ /* 0x000fe20003f86270 */
[----:B--23--:R-:W-:Y:S01]  /*b150*/  @!P1 IMAD.WIDE R8, R0, 0x4, R2 ;  /* 0x0000000400089825 */ /* 0x00cfe200078e0202 */
[----:B------:R-:W-:Y:S02]  /*b160*/  ISETP.GE.AND P3, PT, R5, c[0x0][0x3c8], PT ;  /* 0x0000f20005007a0c */ /* 0x000fe40003f66270 */
[----:B------:R-:W-:Y:S02]  /*b170*/  ISETP.GE.AND P2, PT, R4, c[0x0][0x3c8], PT ;  /* 0x0000f20004007a0c */ /* 0x000fe40003f46270 */
[C---:B------:R-:W-:Y:S01]  /*b180*/  IADD3 R13, R0.reuse, 0x28, RZ ;  /* 0x00000028000d7810 */ /* 0x040fe20007ffe0ff */
[----:B------:R1:W-:Y:S01]  /*b190*/  @!P1 ST.E.64 [R8.64], R104 ;  /* 0x0000006808009985 */ /* 0x0003e2000c101b0c */
[----:B------:R-:W-:Y:S02]  /*b1a0*/  IADD3 R12, R0, 0x30, RZ ;  /* 0x00000030000c7810 */ /* 0x000fe40007ffe0ff */
[----:B------:R-:W-:-:S02]  /*b1b0*/  ISETP.GE.AND P6, PT, R13, c[0x0][0x3c8], PT ;  /* 0x0000f2000d007a0c */ /* 0x000fc40003fc6270 */
[----:B------:R-:W-:Y:S02]  /*b1c0*/  @!P5 LEA.HI R7, R7, R7, RZ, 0x1 ;  /* 0x000000070707d211 */ /* 0x000fe400078f08ff */
[----:B------:R-:W-:-:S03]  /*b1d0*/  ISETP.GE.AND P1, PT, R12, c[0x0][0x3c8], PT ;  /* 0x0000f2000c007a0c */ /* 0x000fc60003f26270 */
[----:B------:R-:W-:-:S04]  /*b1e0*/  @!P2 LEA.HI R4, R4, R4, RZ, 0x1 ;  /* 0x000000040404a211 */ /* 0x000fc800078f08ff */
[----:B------:R-:W-:Y:S02]  /*b1f0*/  @!P2 LOP3.LUT R4, R4, 0xfffffffe, RZ, 0xc0, !PT ;  /* 0xfffffffe0404a812 */ /* 0x000fe400078ec0ff */
[----:B-1----:R-:W-:Y:S02]  /*b200*/  @!P4 LEA.HI R8, R6, R6, RZ, 0x1 ;  /* 0x000000060608c211 */ /* 0x002fe400078f08ff */
        /* <DEDUP_REMOVED lines=12> */
[----:B-1----:R-:W-:-:S02]  /*b2d0*/  IADD3 R10, R0, 0x48, RZ ;  /* 0x00000048000a7810 */ /* 0x002fc40007ffe0ff */
[C---:B------:R-:W-:Y:S02]  /*b2e0*/  IADD3 R11, R0.reuse, 0x50, RZ ;  /* 0x00000050000b7810 */ /* 0x040fe40007ffe0ff */
[C---:B--2---:R-:W-:Y:S02]  /*b2f0*/  IADD3 R8, R0.reuse, 0x38, RZ ;  /* 0x0000003800087810 */ /* 0x044fe40007ffe0ff */
[----:B------:R-:W-:Y:S02]  /*b300*/  IADD3 R9, R0, 0x40, RZ ;  /* 0x0000004000097810 */ /* 0x000fe40007ffe0ff */
[----:B---3--:R-:W-:Y:S02]  /*b310*/  @!P6 LEA.HI R6, R13, R13, RZ, 0x1 ;  /* 0x0000000d0d06e211 */ /* 0x008fe400078f08ff */
[----:B------:R-:W-:Y:S02]  /*b320*/  ISETP.GE.AND P5, PT, R8, c[0x0][0x3c8], PT ;  /* 0x0000f20008007a0c */ /* 0x000fe40003fa6270 */
[----:B----4-:R-:W-:-:S02]  /*b330*/  @!P1 LEA.HI R4, R12, R12, RZ, 0x1 ;  /* 0x0000000c0c049211 */ /* 0x010fc400078f08ff */
[----:B------:R-:W-:Y:S02]  /*b340*/  ISETP.GE.AND P4, PT, R9, c[0x0][0x3c8], PT ;  /* 0x0000f20009007a0c */ /* 0x000fe40003f86270 */
[----:B------:R-:W-:Y:S02]  /*b350*/  @!P6 LOP3.LUT R6, R6, 0xfffffffe, RZ, 0xc0, !PT ;  /* 0xfffffffe0606e812 */ /* 0x000fe400078ec0ff */
[----:B------:R-:W-:Y:S02]  /*b360*/  @!P1 LOP3.LUT R4, R4, 0xfffffffe, RZ, 0xc0, !PT ;  /* 0xfffffffe04049812 */ /* 0x000fe400078ec0ff */
[----:B------:R-:W-:Y:S01]  /*b370*/  ISETP.GE.AND P3, PT, R10, c[0x0][0x3c8], PT ;  /* 0x0000f2000a007a0c */ /* 0x000fe20003f66270 */
[--C-:B------:R-:W-:Y:S01]  /*b380*/  @!P6 IMAD.WIDE R6, R6, 0x4, R2.reuse ;  /* 0x000000040606e825 */ /* 0x100fe200078e0202 */
[----:B------:R-:W-:Y:S02]  /*b390*/  ISETP.GE.AND P2, PT, R11, c[0x0][0x3c8], PT ;  /* 0x0000f2000b007a0c */ /* 0x000fe40003f46270 */
[----:B------:R-:W-:Y:S01]  /*b3a0*/  IADD3 R12, R0, 0x58, RZ ;  /* 0x00000058000c7810 */ /* 0x000fe20007ffe0ff */
[----:B------:R-:W-:Y:S01]  /*b3b0*/  @!P1 IMAD.WIDE R4, R4, 0x4, R2 ;  /* 0x0000000404049825 */ /* 0x000fe200078e0202 */
[----:B------:R1:W-:Y:S01]  /*b3c0*/  @!P6 ST.E.64 [R6.64], R124 ;  /* 0x0000007c0600e985 */ /* 0x0003e2000c101b0c */
[----:B------:R-:W-:-:S03]  /*b3d0*/  IADD3 R13, R0, 0x60, RZ ;  /* 0x00000060000d7810 */ /* 0x000fc60007ffe0ff */
[----:B------:R2:W-:Y:S01]  /*b3e0*/  @!P1 ST.E.64 [R4.64], R128 ;  /* 0x0000008004009985 */ /* 0x0005e2000c101b0c */
[----:B------:R-:W-:Y:S02]  /*b3f0*/  ISETP.GE.AND P1, PT, R12, c[0x0][0x3c8], PT ;  /* 0x0000f2000c007a0c */ /* 0x000fe40003f26270 */
[----:B------:R-:W-:Y:S02]  /*b400*/  ISETP.GE.AND P6, PT, R13, c[0x0][0x3c8], PT ;  /* 0x0000f2000d007a0c */ /* 0x000fe40003fc6270 */
[----:B-1----:R-:W-:Y:S02]  /*b410*/  @!P4 LEA.HI R7, R9, R9, RZ, 0x1 ;  /* 0x000000090907c211 */ /* 0x002fe400078f08ff */
[----:B------:R-:W-:Y:S02]  /*b420*/  @!P3 LEA.HI R6, R10, R10, RZ, 0x1 ;  /* 0x0000000a0a06b211 */ /* 0x000fe400078f08ff */
[----:B--2---:R-:W-:Y:S02]  /*b430*/  @!P5 LEA.HI R4, R8, R8, RZ, 0x1 ;  /* 0x000000080804d211 */ /* 0x004fe400078f08ff */
[----:B------:R-:W-:-:S02]  /*b440*/  @!P4 LOP3.LUT R7, R7, 0xfffffffe, RZ, 0xc0, !PT ;  /* 0xfffffffe0707c812 */ /* 0x000fc400078ec0ff */
[----:B------:R-:W-:Y:S02]  /*b450*/  @!P5 LOP3.LUT R4, R4, 0xfffffffe, RZ, 0xc0, !PT ;  /* 0xfffffffe0404d812 */ /* 0x000fe400078ec0ff */
[----:B------:R-:W-:Y:S02]  /*b460*/  @!P2 LEA.HI R5, R11, R11, RZ, 0x1 ;  /* 0x0000000b0b05a211 */ /* 0x000fe400078f08ff */
[----:B------:R-:W-:Y:S01]  /*b470*/  @!P3 LOP3.LUT R10, R6, 0xfffffffe, RZ, 0xc0, !PT ;  /* 0xfffffffe060ab812 */ /* 0x000fe200078ec0ff */
[----:B------:R-:W-:Y:S01]  /*b480*/  @!P5 IMAD.WIDE R8, R4, 0x4, R2 ;  /* 0x000000040408d825 */ /* 0x000fe200078e0202 */
[----:B------:R-:W-:-:S03]  /*b490*/  @!P2 LOP3.LUT R11, R5, 0xfffffffe, RZ, 0xc0, !PT ;  /* 0xfffffffe050ba812 */ /* 0x000fc600078ec0ff */
        /* <DEDUP_REMOVED lines=9> */
[----:B--2---:R-:W-:Y:S02]  /*b530*/  IADD3 R7, R0, 0x68, RZ ;  /* 0x0000006800077810 */ /* 0x004fe40007ffe0ff */
[----:B------:R-:W-:Y:S02]  /*b540*/  @!P6 LEA.HI R6, R13, R13, RZ, 0x1 ;  /* 0x0000000d0d06e211 */ /* 0x000fe400078f08ff */
[----:B---3--:R-:W-:Y:S02]  /*b550*/  @!P1 LEA.HI R4, R12, R12, RZ, 0x1 ;  /* 0x0000000c0c049211 */ /* 0x008fe400078f08ff */
[----:B------:R-:W-:Y:S02]  /*b560*/  ISETP.GE.AND P5, PT, R7, c[0x0][0x3c8], PT ;  /* 0x0000f20007007a0c */ /* 0x000fe40003fa6270 */
[----:B------:R-:W-:-:S02]  /*b570*/  @!P1 LOP3.LUT R4, R4, 0xfffffffe, RZ, 0xc0, !PT ;  /* 0xfffffffe04049812 */ /* 0x000fc400078ec0ff */
[C---:B----4-:R-:W-:Y:S02]  /*b580*/  IADD3 R10, R0.reuse, 0x80, RZ ;  /* 0x00000080000a7810 */ /* 0x050fe40007ffe0ff */
[----:B------:R-:W-:Y:S01]  /*b590*/  IADD3 R12, R0, 0x88, RZ ;  /* 0x00000088000c7810 */ /* 0x000fe20007ffe0ff */
[----:B------:R-:W-:Y:S01]  /*b5a0*/  @!P1 IMAD.WIDE R4, R4, 0x4, R2 ;  /* 0x0000000404049825 */ /* 0x000fe200078e0202 */
[----:B------:R-:W-:Y:S02]  /*b5b0*/  ISETP.GE.AND P4, PT, R8, c[0x0][0x3c8], PT ;  /* 0x0000f20008007a0c */ /* 0x000fe40003f86270 */
[----:B------:R-:W-:Y:S02]  /*b5c0*/  ISETP.GE.AND P3, PT, R9, c[0x0][0x3c8], PT ;  /* 0x0000f20009007a0c */ /* 0x000fe40003f66270 */
[----:B------:R-:W-:Y:S01]  /*b5d0*/  @!P6 LOP3.LUT R6, R6, 0xfffffffe, RZ, 0xc0, !PT ;  /* 0xfffffffe0606e812 */ /* 0x000fe200078ec0ff */
[----:B------:R1:W-:Y:S01]  /*b5e0*/  @!P1 ST.E.64 [R4.64], R148 ;  /* 0x0000009404009985 */ /* 0x0003e2000c101b0c */
[----:B------:R-:W-:-:S02]  /*b5f0*/  ISETP.GE.AND P2, PT, R10, c[0x0][0x3c8], PT ;  /* 0x0000f2000a007a0c */ /* 0x000fc40003f46270 */
[----:B------:R-:W-:-:S13]  /*b600*/  ISETP.GE.AND P1, PT, R12, c[0x0][0x3c8], PT ;  /* 0x0000f2000c007a0c */ /* 0x000fda0003f26270 */
[----:B------:R-:W-:-:S04]  /*b610*/  @!P1 LEA.HI R12, R12, R12, RZ, 0x1 ;  /* 0x0000000c0c0c9211 */ /* 0x000fc800078f08ff */
[----:B------:R-:W-:Y:S01]  /*b620*/  @!P1 LOP3.LUT R12, R12, 0xfffffffe, RZ, 0xc0, !PT ;  /* 0xfffffffe0c0c9812 */ /* 0x000fe200078ec0ff */
[----:B-1----:R-:W-:Y:S01]  /*b630*/  @!P6 IMAD.WIDE R4, R6, 0x4, R2 ;  /* 0x000000040604e825 */ /* 0x002fe200078e0202 */
[----:B------:R-:W-:Y:S02]  /*b640*/  @!P5 LEA.HI R6, R7, R7, RZ, 0x1 ;  /* 0x000000070706d211 */ /* 0x000fe400078f08ff */
[----:B------:R-:W-:Y:S02]  /*b650*/  @!P2 LEA.HI R7, R10, R10, RZ, 0x1 ;  /* 0x0000000a0a07a211 */ /* 0x000fe400078f08ff */
[----:B------:R1:W-:Y:S01]  /*b660*/  @!P6 ST.E.64 [R4.64], R52 ;  /* 0x000000340400e985 */ /* 0x0003e2000c101b0c */
[----:B------:R-:W-:Y:S02]  /*b670*/  @!P5 LOP3.LUT R6, R6, 0xfffffffe, RZ, 0xc0, !PT ;  /* 0xfffffffe0606d812 */ /* 0x000fe400078ec0ff */
[----:B------:R-:W-:Y:S02]  /*b680*/  @!P2 LOP3.LUT R7, R7, 0xfffffffe, RZ, 0xc0, !PT ;  /* 0xfffffffe0707a812 */ /* 0x000fe400078ec0ff */
[----:B-1----:R-:W-:-:S02]  /*b690*/  @!P4 LEA.HI R5, R8, R8, RZ, 0x1 ;  /* 0x000000080805c211 */ /* 0x002fc400078f08ff */
[----:B------:R-:W-:Y:S02]  /*b6a0*/  @!P3 LEA.HI R4, R9, R9, RZ, 0x1 ;  /* 0x000000090904b211 */ /* 0x000fe400078f08ff */
[----:B------:R-:W-:Y:S02]  /*b6b0*/  @!P4 LOP3.LUT R8, R5, 0xfffffffe, RZ, 0xc0, !PT ;  /* 0xfffffffe0508c812 */ /* 0x000fe400078ec0ff */
[----:B------:R-:W-:Y:S01]  /*b6c0*/  @!P3 LOP3.LUT R10, R4, 0xfffffffe, RZ, 0xc0, !PT ;  /* 0xfffffffe040ab812 */ /* 0x000fe200078ec0ff */
[----:B------:R-:W-:-:S04]  /*b6d0*/  @!P5 IMAD.WIDE R4, R6, 0x4, R2 ;  /* 0x000000040604d825 */ /* 0x000fc800078e0202 */
[--C-:B------:R-:W-:Y:S01]  /*b6e0*/  @!P4 IMAD.WIDE R8, R8, 0x4, R2.reuse ;  /* 0x000000040808c825 */ /* 0x100fe200078e0202 */
[----:B------:R1:W-:Y:S03]  /*b6f0*/  @!P5 ST.E.64 [R4.64], R56 ;  /* 0x000000380400d985 */ /* 0x0003e6000c101b0c */
[--C-:B------:R-:W-:Y:S01]  /*b700*/  @!P3 IMAD.WIDE R10, R10, 0x4, R2.reuse ;  /* 0x000000040a0ab825 */ /* 0x100fe200078e0202 */
[----:B------:R2:W-:Y:S03]  /*b710*/  @!P4 ST.E.64 [R8.64], R60 ;  /* 0x0000003c0800c985 */ /* 0x0005e6000c101b0c */
[--C-:B------:R-:W-:Y:S01]  /*b720*/  @!P2 IMAD.WIDE R6, R7, 0x4, R2.reuse ;  /* 0x000000040706a825 */ /* 0x100fe200078e0202 */
[----:B------:R-:W-:Y:S04]  /*b730*/  @!P3 ST.E.64 [R10.64], R64 ;  /* 0x000000400a00b985 */ /* 0x000fe8000c101b0c */
[----:B------:R3:W-:Y:S01]  /*b740*/  @!P2 ST.E.64 [R6.64], R68 ;  /* 0x000000440600a985 */ /* 0x0007e2000c101b0c */
[----:B-1----:R-:W-:Y:S01]  /*b750*/  @!P1 IMAD.WIDE R4, R12, 0x4, R2 ;  /* 0x000000040c049825 */ /* 0x002fe200078e0202 */
[----:B--2---:R-:W-:-:S04]  /*b760*/  IADD3 R9, R0, 0x90, RZ ;  /* 0x0000009000097810 */ /* 0x004fc80007ffe0ff */
[----:B------:R1:W-:Y:S01]  /*b770*/  @!P1 ST.E.64 [R4.64], R72 ;  /* 0x0000004804009985 */ /* 0x0003e2000c101b0c */
[----:B------:R-:W-:Y:S02]  /*b780*/  IADD3 R8, R0, 0x98, RZ ;  /* 0x0000009800087810 */ /* 0x000fe40007ffe0ff */
[----:B------:R-:W-:Y:S02]  /*b790*/  ISETP.GE.AND P6, PT, R9, c[0x0][0x3c8], PT ;  /* 0x0000f20009007a0c */ /* 0x000fe40003fc6270 */
[----:B------:R-:W-:Y:S02]  /*b7a0*/  ISETP.GE.AND P5, PT, R8, c[0x0][0x3c8], PT ;  /* 0x0000f20008007a0c */ /* 0x000fe40003fa6270 */
[C---:B---3--:R-:W-:Y:S02]  /*b7b0*/  IADD3 R7, R0.reuse, 0xa0, RZ ;  /* 0x000000a000077810 */ /* 0x048fe40007ffe0ff */
[----:B------:R-:W-:Y:S02]  /*b7c0*/  IADD3 R6, R0, 0xa8, RZ ;  /* 0x000000a800067810 */ /* 0x000fe40007ffe0ff */
[----:B------:R-:W-:-:S02]  /*b7d0*/  ISETP.GE.AND P4, PT, R7, c[0x0][0x3c8], PT ;  /* 0x0000f20007007a0c */ /* 0x000fc40003f86270 */
[----:B------:R-:W-:-:S03]  /*b7e0*/  ISETP.GE.AND P3, PT, R6, c[0x0][0x3c8], PT ;  /* 0x0000f20006007a0c */ /* 0x000fc60003f66270 */
[----:B------:R-:W-:Y:S02]  /*b7f0*/  @!P6 LEA.HI R9, R9, R9, RZ, 0x1 ;  /* 0x000000090909e211 */ /* 0x000fe400078f08ff */
[----:B------:R-:W-:-:S04]  /*b800*/  @!P5 LEA.HI R10, R8, R8, RZ, 0x1 ;  /* 0x00000008080ad211 */ /* 0x000fc800078f08ff */
[----:B------:R-:W-:Y:S02]  /*b810*/  @!P5 LOP3.LUT R10, R10, 0xfffffffe, RZ, 0xc0, !PT ;  /* 0xfffffffe0a0ad812 */ /* 0x000fe400078ec0ff */
[----:B------:R-:W-:Y:S02]  /*b820*/  @!P4 LEA.HI R8, R7, R7, RZ, 0x1 ;  /* 0x000000070708c211 */ /* 0x000fe400078f08ff */
[----:B------:R-:W-:Y:S01]  /*b830*/  @!P3 LEA.HI R7, R6, R6, RZ, 0x1 ;  /* 0x000000060607b211 */ /* 0x000fe200078f08ff */
[----:B------:R-:W-:Y:S01]  /*b840*/  @!P5 IMAD.WIDE R10, R10, 0x4, R2 ;  /* 0x000000040a0ad825 */ /* 0x000fe200078e0202 */
[----:B------:R-:W-:Y:S02]  /*b850*/  @!P4 LOP3.LUT R8, R8, 0xfffffffe, RZ, 0xc0, !PT ;  /* 0xfffffffe0808c812 */ /* 0x000fe400078ec0ff */
[C---:B-1----:R-:W-:Y:S02]  /*b860*/  IADD3 R5, R0.reuse, 0xb0, RZ ;  /* 0x000000b000057810 */ /* 0x042fe40007ffe0ff */
[----:B------:R-:W-:-:S02]  /*b870*/  IADD3 R4, R0, 0xb8, RZ ;  /* 0x000000b800047810 */ /* 0x000fc40007ffe0ff */
[----:B------:R-:W-:Y:S02]  /*b880*/  ISETP.GE.AND P2, PT, R5, c[0x0][0x3c8], PT ;  /* 0x0000f20005007a0c */ /* 0x000fe40003f46270 */
[----:B------:R-:W-:Y:S02]  /*b890*/  ISETP.GE.AND P1, PT, R4, c[0x0][0x3c8], PT ;  /* 0x0000f20004007a0c */ /* 0x000fe40003f26270 */
[----:B------:R-:W-:-:S09]  /*b8a0*/  @!P3 LOP3.LUT R7, R7, 0xfffffffe, RZ, 0xc0, !PT ;  /* 0xfffffffe0707b812 */ /* 0x000fd200078ec0ff */
[----:B------:R-:W-:Y:S02]  /*b8b0*/  @!P2 LEA.HI R6, R5, R5, RZ, 0x1 ;  /* 0x000000050506a211 */ /* 0x000fe400078f08ff */
[----:B------:R-:W-:Y:S01]  /*b8c0*/  @!P6 LOP3.LUT R5, R9, 0xfffffffe, RZ, 0xc0, !PT ;  /* 0xfffffffe0905e812 */ /* 0x000fe200078ec0ff */
[--C-:B------:R-:W-:Y:S01]  /*b8d0*/  @!P4 IMAD.WIDE R8, R8, 0x4, R2.reuse ;  /* 0x000000040808c825 */ /* 0x100fe200078e0202 */
        /* <DEDUP_REMOVED lines=10> */
[----:B------:R1:W-:Y:S04]  /*b980*/  @!P3 ST.E.64 [R6.64], R88 ;  /* 0x000000580600b985 */ /* 0x0003e8000c101b0c */
[----:B------:R1:W-:Y:S04]  /*b990*/  @!P2 ST.E.64 [R4.64], R92 ;  /* 0x0000005c0400a985 */ /* 0x0003e8000c101b0c */
[----:B------:R1:W-:Y:S02]  /*b9a0*/  @!P1 ST.E.64 [R2.64], R96 ;  /* 0x0000006002009985 */ /* 0x0003e4000c101b0c */
.L_x_1220:
[----:B------:R-:W-:Y:S05]  /*b9b0*/  BSYNC B0 ;  /* 0x0000000000007941 */ /* 0x000fea0003800000 */
.L_x_1219:
[----:B-1-3--:R1:W3:Y:S04]  /*b9c0*/  SHFL.IDX PT, R3, R19, 0x1, 0x1c1f ;  /* 0x003c1f0013037f89 */ /* 0x00a2e800000e0000 */
[----:B--2---:R1:W2:Y:S01]  /*b9d0*/  SHFL.IDX PT, R2, R20, 0x1, 0x1c1f ;  /* 0x003c1f0014027f89 */ /* 0x0042a200000e0000 */
[----:B------:R-:W-:Y:S05]  /*b9e0*/  @P0 EXIT ;  /* 0x000000000000094d */ /* 0x000fea0003800000 */
[C---:B------:R-:W-:Y:S02]  /*b9f0*/  IADD3 R4, R0.reuse, 0x8, RZ ;  /* 0x0000000800047810 */ /* 0x040fe40007ffe0ff */
[----:B------:R-:W-:-:S02]  /*ba00*/  ISETP.GE.AND P1, PT, R0, c[0x0][0x3c8], PT ;  /* 0x0000f20000007a0c */ /* 0x000fc40003f26270 */
[----:B------:R-:W-:Y:S02]  /*ba10*/  ISETP.GE.AND P0, PT, R4, c[0x0][0x3c8], PT ;  /* 0x0000f20004007a0c */ /* 0x000fe40003f06270 */
[C---:B------:R-:W-:Y:S02]  /*ba20*/  IADD3 R8, R0.reuse, 0x10, RZ ;  /* 0x0000001000087810 */ /* 0x040fe40007ffe0ff */
[----:B------:R-:W-:Y:S02]  /*ba30*/  IADD3 R9, R0, 0x18, RZ ;  /* 0x0000001800097810 */ /* 0x000fe40007ffe0ff */
[----:B------:R-:W-:Y:S02]  /*ba40*/  ISETP.GE.AND P6, PT, R8, c[0x0][0x3c8], PT ;  /* 0x0000f20008007a0c */ /* 0x000fe40003fc6270 */
[----:B------:R-:W-:Y:S02]  /*ba50*/  ISETP.GE.AND P5, PT, R9, c[0x0][0x3c8], PT ;  /* 0x0000f20009007a0c */ /* 0x000fe40003fa6270 */
[C---:B------:R-:W-:Y:S01]  /*ba60*/  IADD3 R10, R0.reuse, 0x20, RZ ;  /* 0x00000020000a7810 */ /* 0x040fe20007ffe0ff */
[C---:B--23--:R-:W-:Y:S01]  /*ba70*/  @!P1 IMAD.WIDE R6, R0.reuse, 0x4, R2 ;  /* 0x0000000400069825 */ /* 0x04cfe200078e0202 */
[----:B------:R-:W-:-:S02]  /*ba80*/  IADD3 R11, R0, 0x28, RZ ;  /* 0x00000028000b7810 */ /* 0x000fc40007ffe0ff */
[----:B------:R-:W-:Y:S02]  /*ba90*/  @!P0 LEA.HI R4, R4, R4, RZ, 0x1 ;  /* 0x0000000404048211 */ /* 0x000fe400078f08ff */
[----:B------:R-:W-:Y:S01]  /*baa0*/  @!P1 ST.E.64 [R6.64], R106 ;  /* 0x0000006a06009985 */ /* 0x000fe2000c101b0c */
[----:B------:R-:W-:Y:S02]  /*bab0*/  IADD3 R12, R0, 0x30, RZ ;  /* 0x00000030000c7810 */ /* 0x000fe40007ffe0ff */
[----:B------:R-:W-:Y:S02]  /*bac0*/  @!P0 LOP3.LUT R4, R4, 0xfffffffe, RZ, 0xc0, !PT ;  /* 0xfffffffe04048812 */ /* 0x000fe400078ec0ff */
[C---:B------:R-:W-:Y:S02]  /*bad0*/  IADD3 R13, R0.reuse, 0x38, RZ ;  /* 0x00000038000d7810 */ /* 0x040fe40007ffe0ff */
[----:B------:R-:W-:Y:S01]  /*bae0*/  IADD3 R14, R0, 0x40, RZ ;  /* 0x00000040000e7810 */ /* 0x000fe20007ffe0ff */
[----:B------:R-:W-:Y:S01]  /*baf0*/  @!P0 IMAD.WIDE R4, R4, 0x4, R2 ;  /* 0x0000000404048825 */ /* 0x000fe200078e0202 */
[----:B------:R-:W-:-:S02]  /*bb00*/  ISETP.GE.AND P4, PT, R10, c[0x0][0x3c8], PT ;  /* 0x0000f2000a007a0c */ /* 0x000fc40003f86270 */
[----:B------:R-:W-:Y:S02]  /*bb10*/  ISETP.GE.AND P3, PT, R11, c[0x0][0x3c8], PT ;  /* 0x0000f2000b007a0c */ /* 0x000fe40003f66270 */
[----:B------:R2:W-:Y:S01]  /*bb20*/  @!P0 ST.E.64 [R4.64], R110 ;  /* 0x0000006e04008985 */ /* 0x0005e2000c101b0c */
[----:B------:R-:W-:Y:S02]  /*bb30*/  ISETP.GE.AND P2, PT, R12, c[0x0][0x3c8], PT ;  /* 0x0000f2000c007a0c */ /* 0x000fe40003f46270 */
[----:B------:R-:W-:Y:S02]  /*bb40*/  ISETP.GE.AND P1, PT, R13, c[0x0][0x3c8], PT ;  /* 0x0000f2000d007a0c */ /* 0x000fe40003f26270 */
[----:B------:R-:W-:Y:S02]  /*bb50*/  ISETP.GE.AND P0, PT, R14, c[0x0][0x3c8], PT ;  /* 0x0000f2000e007a0c */ /* 0x000fe40003f06270 */
[C---:B------:R-:W-:Y:S02]  /*bb60*/  IADD3 R15, R0.reuse, 0x48, RZ ;  /* 0x00000048000f7810 */ /* 0x040fe40007ffe0ff */
[----:B------:R-:W-:-:S02]  /*bb70*/  IADD3 R16, R0, 0x50, RZ ;  /* 0x0000005000107810 */ /* 0x000fc40007ffe0ff */
[----:B--2---:R-:W-:Y:S02]  /*bb80*/  @!P6 LEA.HI R4, R8, R8, RZ, 0x1 ;  /* 0x000000080804e211 */ /* 0x004fe400078f08ff */
[----:B------:R-:W-:Y:S02]  /*bb90*/  @!P5 LEA.HI R5, R9, R9, RZ, 0x1 ;  /* 0x000000090905d211 */ /* 0x000fe400078f08ff */
[----:B------:R-:W-:Y:S02]  /*bba0*/  @!P6 LOP3.LUT R4, R4, 0xfffffffe, RZ, 0xc0, !PT ;  /* 0xfffffffe0404e812 */ /* 0x000fe400078ec0ff */
[----:B------:R-:W-:Y:S02]  /*bbb0*/  @!P5 LOP3.LUT R5, R5, 0xfffffffe, RZ, 0xc0, !PT ;  /* 0xfffffffe0505d812 */ /* 0x000fe400078ec0ff */
[----:B------:R-:W-:Y:S01]  /*bbc0*/  @!P3 LEA.HI R8, R11, R11, RZ, 0x1 ;  /* 0x0000000b0b08b211 */ /* 0x000fe200078f08ff */
[----:B------:R-:W-:-:S03]  /*bbd0*/  @!P6 IMAD.WIDE R6, R4, 0x4, R2 ;  /* 0x000000040406e825 */ /* 0x000fc600078e0202 */
[----:B------:R-:W-:Y:S01]  /*bbe0*/  @!P3 LOP3.LUT R8, R8, 0xfffffffe, RZ, 0xc0, !PT ;  /* 0xfffffffe0808b812 */ /* 0x000fe200078ec0ff */
[----:B------:R-:W-:Y:S01]  /*bbf0*/  @!P5 IMAD.WIDE R4, R5, 0x4, R2 ;  /* 0x000000040504d825 */ /* 0x000fe200078e0202 */
[----:B------:R2:W-:Y:S01]  /*bc00*/  @!P6 ST.E.64 [R6.64], R114 ;  /* 0x000000720600e985 */ /* 0x0005e2000c101b0c */
[----:B------:R-:W-:-:S03]  /*bc10*/  ISETP.GE.AND P6, PT, R15, c[0x0][0x3c8], PT ;  /* 0x0000f2000f007a0c */ /* 0x000fc60003fc6270 */
[----:B------:R3:W-:Y:S01]  /*bc20*/  @!P5 ST.E.64 [R4.64], R118 ;  /* 0x000000760400d985 */ /* 0x0007e2000c101b0c */
[----:B------:R-:W-:Y:S02]  /*bc30*/  ISETP.GE.AND P5, PT, R16, c[0x0][0x3c8], PT ;  /* 0x0000f20010007a0c */ /* 0x000fe40003fa6270 */
[----:B--2---:R-:W-:Y:S02]  /*bc40*/  @!P2 LEA.HI R7, R12, R12, RZ, 0x1 ;  /* 0x0000000c0c07a211 */ /* 0x004fe400078f08ff */
[----:B------:R-:W-:Y:S02]  /*bc50*/  @!P1 LEA.HI R6, R13, R13, RZ, 0x1 ;  /* 0x0000000d0d069211 */ /* 0x000fe400078f08ff */
[----:B---3--:R-:W-:Y:S01]  /*bc60*/  @!P4 LEA.HI R4, R10, R10, RZ, 0x1 ;  /* 0x0000000a0a04c211 */ /* 0x008fe200078f08ff */
[----:B------:R-:W-:Y:S01]  /*bc70*/  @!P3 IMAD.WIDE R10, R8, 0x4, R2 ;  /* 0x00000004080ab825 */ /* 0x000fe200078e0202 */
[----:B------:R-:W-:Y:S02]  /*bc80*/  @!P0 LEA.HI R5, R14, R14, RZ, 0x1 ;  /* 0x0000000e0e058211 */ /* 0x000fe400078f08ff */
[----:B------:R-:W-:-:S02]  /*bc90*/  @!P4 LOP3.LUT R4, R4, 0xfffffffe, RZ, 0xc0, !PT ;  /* 0xfffffffe0404c812 */ /* 0x000fc400078ec0ff */
[----:B------:R-:W-:Y:S02]  /*bca0*/  @!P2 LOP3.LUT R7, R7, 0xfffffffe, RZ, 0xc0, !PT ;  /* 0xfffffffe0707a812 */ /* 0x000fe400078ec0ff */
[----:B------:R-:W-:Y:S01]  /*bcb0*/  @!P1 LOP3.LUT R6, R6, 0xfffffffe, RZ, 0xc0, !PT ;  /* 0xfffffffe06069812 */ /* 0x000fe200078ec0ff */
[--C-:B------:R-:W-:Y:S01]  /*bcc0*/  @!P4 IMAD.WIDE R12, R4, 0x4, R2.reuse ;  /* 0x00000004040cc825 */ /* 0x100fe200078e0202 */
[----:B------:R-:W-:Y:S02]  /*bcd0*/  @!P0 LOP3.LUT R5, R5, 0xfffffffe, RZ, 0xc0, !PT ;  /* 0xfffffffe05058812 */ /* 0x000fe400078ec0ff */
[----:B------:R-:W-:Y:S01]  /*bce0*/  IADD3 R14, R0, 0x80, RZ ;  /* 0x00000080000e7810 */ /* 0x000fe20007ffe0ff */
[--C-:B------:R-:W-:Y:S01]  /*bcf0*/  @!P2 IMAD.WIDE R8, R7, 0x4, R2.reuse ;  /* 0x000000040708a825 */ /* 0x100fe200078e0202 */
[----:B------:R2:W-:Y:S03]  /*bd00*/  @!P4 ST.E.64 [R12.64], R122 ;  /* 0x0000007a0c00c985 */ /* 0x0005e6000c101b0c */
[--C-:B------:R-:W-:Y:S01]  /*bd10*/  @!P1 IMAD.WIDE R6, R6, 0x4, R2.reuse ;  /* 0x0000000406069825 */ /* 0x100fe200078e0202 */
[----:B------:R3:W-:Y:S03]  /*bd20*/  @!P3 ST.E.64 [R10.64], R126 ;  /* 0x0000007e0a00b985 */ /* 0x0007e6000c101b0c */
[----:B------:R-:W-:Y:S01]  /*bd30*/  @!P0 IMAD.WIDE R4, R5, 0x4, R2 ;  /* 0x0000000405048825 */ /* 0x000fe200078e0202 */
[----:B------:R4:W-:Y:S04]  /*bd40*/  @!P2 ST.E.64 [R8.64], R130 ;  /* 0x000000820800a985 */ /* 0x0009e8000c101b0c */
[----:B------:R-:W-:Y:S04]  /*bd50*/  @!P1 ST.E.64 [R6.64], R134 ;  /* 0x0000008606009985 */ /* 0x000fe8000c101b0c */
[----:B------:R5:W-:Y:S01]  /*bd60*/  @!P0 ST.E.64 [R4.64], R138 ;  /* 0x0000008a04008985 */ /* 0x000be2000c101b0c */
[----:B--2---:R-:W-:-:S02]  /*bd70*/  IADD3 R12, R0, 0x78, RZ ;  /* 0x00000078000c7810 */ /* 0x004fc40007ffe0ff */
[C---:B---3--:R-:W-:Y:S02]  /*bd80*/  IADD3 R10, R0.reuse, 0x68, RZ ;  /* 0x00000068000a7810 */ /* 0x048fe40007ffe0ff */
[C---:B------:R-:W-:Y:S02]  /*bd90*/  IADD3 R11, R0.reuse, 0x70, RZ ;  /* 0x00000070000b7810 */ /* 0x040fe40007ffe0ff */
[C---:B----4-:R-:W-:Y:S02]  /*bda0*/  IADD3 R8, R0.reuse, 0x58, RZ ;  /* 0x0000005800087810 */ /* 0x050fe40007ffe0ff */
[----:B------:R-:W-:Y:S02]  /*bdb0*/  IADD3 R9, R0, 0x60, RZ ;  /* 0x0000006000097810 */ /* 0x000fe40007ffe0ff */
[----:B------:R-:W-:Y:S02]  /*bdc0*/  ISETP.GE.AND P4, PT, R8, c[0x0][0x3c8], PT ;  /* 0x0000f20008007a0c */ /* 0x000fe40003f86270 */
[----:B------:R-:W-:-:S02]  /*bdd0*/  ISETP.GE.AND P3, PT, R9, c[0x0][0x3c8], PT ;  /* 0x0000f20009007a0c */ /* 0x000fc40003f66270 */
[----:B-----5:R-:W-:Y:S02]  /*bde0*/  @!P6 LEA.HI R4, R15, R15, RZ, 0x1 ;  /* 0x0000000f0f04e211 */ /* 0x020fe400078f08ff */
[----:B------:R-:W-:Y:S02]  /*bdf0*/  @!P5 LEA.HI R5, R16, R16, RZ, 0x1 ;  /* 0x000000101005d211 */ /* 0x000fe400078f08ff */
[----:B------:R-:W-:Y:S02]  /*be00*/  @!P6 LOP3.LUT R4, R4, 0xfffffffe, RZ, 0xc0, !PT ;  /* 0xfffffffe0404e812 */ /* 0x000fe400078ec0ff */
[----:B------:R-:W-:Y:S02]  /*be10*/  @!P5 LOP3.LUT R5, R5, 0xfffffffe, RZ, 0xc0, !PT ;  /* 0xfffffffe0505d812 */ /* 0x000fe400078ec0ff */
[----:B------:R-:W-:Y:S01]  /*be20*/  ISETP.GE.AND P2, PT, R10, c[0x0][0x3c8], PT ;  /* 0x0000f2000a007a0c */ /* 0x000fe20003f46270 */
[----:B------:R-:W-:Y:S01]  /*be30*/  @!P6 IMAD.WIDE R6, R4, 0x4, R2 ;  /* 0x000000040406e825 */ /* 0x000fe200078e0202 */
[----:B------:R-:W-:-:S02]  /*be40*/  ISETP.GE.AND P1, PT, R11, c[0x0][0x3c8], PT ;  /* 0x0000f2000b007a0c */ /* 0x000fc40003f26270 */
[----:B------:R-:W-:Y:S01]  /*be50*/  ISETP.GE.AND P0, PT, R12, c[0x0][0x3c8], PT ;  /* 0x0000f2000c007a0c */ /* 0x000fe20003f06270 */
[----:B------:R-:W-:Y:S01]  /*be60*/  @!P5 IMAD.WIDE R4, R5, 0x4, R2 ;  /* 0x000000040504d825 */ /* 0x000fe200078e0202 */
[----:B------:R2:W-:Y:S01]  /*be70*/  @!P6 ST.E.64 [R6.64], R142 ;  /* 0x0000008e0600e985 */ /* 0x0005e2000c101b0c */
[----:B------:R-:W-:Y:S02]  /*be80*/  IADD3 R15, R0, 0x88, RZ ;  /* 0x00000088000f7810 */ /* 0x000fe40007ffe0ff */
[----:B------:R-:W-:Y:S01]  /*be90*/  ISETP.GE.AND P6, PT, R14, c[0x0][0x3c8], PT ;  /* 0x0000f2000e007a0c */ /* 0x000fe20003fc6270 */
[----:B------:R3:W-:Y:S01]  /*bea0*/  @!P5 ST.E.64 [R4.64], R146 ;  /* 0x000000920400d985 */ /* 0x0007e2000c101b0c */
[----:B------:R-:W-:Y:S02]  /*beb0*/  ISETP.GE.AND P5, PT, R15, c[0x0][0x3c8], PT ;  /* 0x0000f2000f007a0c */ /* 0x000fe40003fa6270 */
[----:B--2---:R-:W-:Y:S02]  /*bec0*/  @!P2 LEA.HI R7, R10, R10, RZ, 0x1 ;  /* 0x0000000a0a07a211 */ /* 0x004fe400078f08ff */
[----:B------:R-:W-:-:S02]  /*bed0*/  @!P1 LEA.HI R6, R11, R11, RZ, 0x1 ;  /* 0x0000000b0b069211 */ /* 0x000fc400078f08ff */
[----:B---3--:R-:W-:Y:S02]  /*bee0*/  @!P4 LEA.HI R4, R8, R8, RZ, 0x1 ;  /* 0x000000080804c211 */ /* 0x008fe400078f08ff */
[----:B------:R-:W-:Y:S02]  /*bef0*/  @!P3 LEA.HI R8, R9, R9, RZ, 0x1 ;  /* 0x000000090908b211 */ /* 0x000fe400078f08ff */
[----:B------:R-:W-:Y:S02]  /*bf00*/  @!P0 LEA.HI R5, R12, R12, RZ, 0x1 ;  /* 0x0000000c0c058211 */ /* 0x000fe400078f08ff */
[----:B------:R-:W-:Y:S02]  /*bf10*/  @!P4 LOP3.LUT R4, R4, 0xfffffffe, RZ, 0xc0, !PT ;  /* 0xfffffffe0404c812 */ /* 0x000fe400078ec0ff */
[----:B------:R-:W-:Y:S02]  /*bf20*/  @!P3 LOP3.LUT R8, R8, 0xfffffffe, RZ, 0xc0, !PT ;  /* 0xfffffffe0808b812 */ /* 0x000fe400078ec0ff */
[----:B------:R-:W-:Y:S01]  /*bf30*/  @!P2 LOP3.LUT R7, R7, 0xfffffffe, RZ, 0xc0, !PT ;  /* 0xfffffffe0707a812 */ /* 0x000fe200078ec0ff */
[----:B------:R-:W-:Y:S01]  /*bf40*/  @!P4 IMAD.WIDE R12, R4, 0x4, R2 ;  /* 0x00000004040cc825 */ /* 0x000fe200078e0202 */
[----:B------:R-:W-:-:S02]  /*bf50*/  @!P1 LOP3.LUT R6, R6, 0xfffffffe, RZ, 0xc0, !PT ;  /* 0xfffffffe06069812 */ /* 0x000fc400078ec0ff */
[----:B------:R-:W-:Y:S01]  /*bf60*/  @!P0 LOP3.LUT R5, R5, 0xfffffffe, RZ, 0xc0, !PT ;  /* 0xfffffffe05058812 */ /* 0x000fe200078ec0ff */
[--C-:B------:R-:W-:Y:S01]  /*bf70*/  @!P3 IMAD.WIDE R10, R8, 0x4, R2.reuse ;  /* 0x00000004080ab825 */ /* 0x100fe200078e0202 */
[----:B------:R2:W-:Y:S03]  /*bf80*/  @!P4 ST.E.64 [R12.64], R150 ;  /* 0x000000960c00c985 */ /* 0x0005e6000c101b0c */
[--C-:B------:R-:W-:Y:S01]  /*bf90*/  @!P2 IMAD.WIDE R8, R7, 0x4, R2.reuse ;  /* 0x000000040708a825 */ /* 0x100fe200078e0202 */
[----:B------:R3:W-:Y:S03]  /*bfa0*/  @!P3 ST.E.64 [R10.64], R54 ;  /* 0x000000360a00b985 */ /* 0x0007e6000c101b0c */
[--C-:B------:R-:W-:Y:S01]  /*bfb0*/  @!P1 IMAD.WIDE R6, R6, 0x4, R2.reuse ;  /* 0x0000000406069825 */ /* 0x100fe200078e0202 */
[----:B------:R4:W-:Y:S03]  /*bfc0*/  @!P2 ST.E.64 [R8.64], R58 ;  /* 0x0000003a0800a985 */ /* 0x0009e6000c101b0c */
[----:B------:R-:W-:Y:S01]  /*bfd0*/  @!P0 IMAD.WIDE R4, R5, 0x4, R2 ;  /* 0x0000000405048825 */ /* 0x000fe200078e0202 */
        /* <DEDUP_REMOVED lines=12> */
[----:B------:R-:W-:Y:S02]  /*c0a0*/  ISETP.GE.AND P2, PT, R10, c[0x0][0x3c8], PT ;  /* 0x0000f2000a007a0c */ /* 0x000fe40003f46270 */
[----:B------:R-:W-:Y:S01]  /*c0b0*/  @!P5 LOP3.LUT R5, R5, 0xfffffffe, RZ, 0xc0, !PT ;  /* 0xfffffffe0505d812 */ /* 0x000fe200078ec0ff */
[----:B------:R-:W-:Y:S01]  /*c0c0*/  @!P6 IMAD.WIDE R6, R4, 0x4, R2 ;  /* 0x000000040406e825 */ /* 0x000fe200078e0202 */
[----:B------:R-:W-:-:S02]  /*c0d0*/  ISETP.GE.AND P1, PT, R11, c[0x0][0x3c8], PT ;  /* 0x0000f2000b007a0c */ /* 0x000fc40003f26270 */
[----:B------:R-:W-:Y:S01]  /*c0e0*/  ISETP.GE.AND P0, PT, R12, c[0x0][0x3c8], PT ;  /* 0x0000f2000c007a0c */ /* 0x000fe20003f06270 */
[----:B------:R-:W-:Y:S01]  /*c0f0*/  @!P5 IMAD.WIDE R4, R5, 0x4, R2 ;  /* 0x000000040504d825 */ /* 0x000fe200078e0202 */
[----:B------:R2:W-:Y:S01]  /*c100*/  @!P6 ST.E.64 [R6.64], R70 ;  /* 0x000000460600e985 */ /* 0x0005e2000c101b0c */
[----:B------:R-:W-:-:S03]  /*c110*/  IADD3 R0, R0, 0xb8, RZ ;  /* 0x000000b800007810 */ /* 0x000fc60007ffe0ff */
[----:B------:R3:W-:Y:S01]  /*c120*/  @!P5 ST.E.64 [R4.64], R74 ;  /* 0x0000004a0400d985 */ /* 0x0007e2000c101b0c */
[----:B--2---:R-:W-:-:S04]  /*c130*/  @!P2 LEA.HI R7, R10, R10, RZ, 0x1 ;  /* 0x0000000a0a07a211 */ /* 0x004fc800078f08ff */
[----:B------:R-:W-:Y:S02]  /*c140*/  @!P1 LEA.HI R6, R11, R11, RZ, 0x1 ;  /* 0x0000000b0b069211 */ /* 0x000fe400078f08ff */
[----:B---3--:R-:W-:Y:S02]  /*c150*/  @!P4 LEA.HI R4, R8, R8, RZ, 0x1 ;  /* 0x000000080804c211 */ /* 0x008fe400078f08ff */
[----:B------:R-:W-:Y:S02]  /*c160*/  @!P3 LEA.HI R8, R9, R9, RZ, 0x1 ;  /* 0x000000090908b211 */ /* 0x000fe400078f08ff */
[----:B------:R-:W-:Y:S02]  /*c170*/  @!P0 LEA.HI R5, R12, R12, RZ, 0x1 ;  /* 0x0000000c0c058211 */ /* 0x000fe400078f08ff */
[----:B------:R-:W-:Y:S02]  /*c180*/  @!P4 LOP3.LUT R4, R4, 0xfffffffe, RZ, 0xc0, !PT ;  /* 0xfffffffe0404c812 */ /* 0x000fe400078ec0ff */
[----:B------:R-:W-:-:S02]  /*c190*/  @!P3 LOP3.LUT R8, R8, 0xfffffffe, RZ, 0xc0, !PT ;  /* 0xfffffffe0808b812 */ /* 0x000fc400078ec0ff */
[----:B------:R-:W-:Y:S01]  /*c1a0*/  @!P2 LOP3.LUT R7, R7, 0xfffffffe, RZ, 0xc0, !PT ;  /* 0xfffffffe0707a812 */ /* 0x000fe200078ec0ff */
[--C-:B------:R-:W-:Y:S01]  /*c1b0*/  @!P4 IMAD.WIDE R12, R4, 0x4, R2.reuse ;  /* 0x00000004040cc825 */ /* 0x100fe200078e0202 */
[----:B------:R-:W-:Y:S02]  /*c1c0*/  @!P1 LOP3.LUT R6, R6, 0xfffffffe, RZ, 0xc0, !PT ;  /* 0xfffffffe06069812 */ /* 0x000fe400078ec0ff */
        /* <DEDUP_REMOVED lines=17> */
.L_x_1218:
        /* <DEDUP_REMOVED lines=50> */
.L_x_1221:
        /* <DEDUP_REMOVED lines=16> */
.L_x_2502:


//--------------------- .text._ZN7cutlass13device_kernelIN5flash19enable_sm80_to_sm89INS1_16FlashAttnFwdSm80INS1_25CollectiveMainloopFwdSm80ILi8ELi2ELb0EN4cute5tupleIJNS5_1CILi128EEENS7_ILi64EEENS7_ILi192EEEEEELi192ENS_10bfloat16_tEfNS_4arch4Sm80ELb0ELb0ELb1ELb1ELb0ELb0ELb1ELb1EEENS1_21CollectiveEpilogueFwdINS6_IJS8_SA_S9_EEENS6_IJNS7_ILi1EEESI_SI_EEESC_SE_Li256ELb1ELb1ELb1ELb0EEENS1_36VarlenDynamicPersistentTileSchedulerILi128ELi64ELi256ELi256ELb1ELb1ELb0ELb0ELb1ELb1EEEEEEEEEvNT_6ParamsE --------------------------
	.section	.text._ZN7cutlass13device_kernelIN5flash19enable_sm80_to_sm89INS1_16FlashAttnFwdSm80INS1_25CollectiveMainloopFwdSm80ILi8ELi2ELb0EN4cute5tupleIJNS5_1CILi128EEENS7_ILi64EEENS7_ILi192EEEEEELi192ENS_10bfloat16_tEfNS_4arch4Sm80ELb0ELb0ELb1ELb1ELb0ELb0ELb1ELb1EEENS1_21CollectiveEpilogueFwdINS6_IJS8_SA_S9_EEENS6_IJNS7_ILi1EEESI_SI_EEESC_SE_Li256ELb1ELb1ELb1ELb0EEENS1_36VarlenDynamicPersistentTileSchedulerILi128ELi64ELi256ELi256ELb1ELb1ELb0ELb0ELb1ELb1EEEEEEEEEvNT_6ParamsE,"ax",@progbits
	.sectioninfo	@"SHI_REGISTERS=255"
	.align	128
.text._ZN7cutlass13device_kernelIN5flash19enable_sm80_to_sm89INS1_16FlashAttnFwdSm80INS1_25CollectiveMainloopFwdSm80ILi8ELi2ELb0EN4cute5tupleIJNS5_1CILi128EEENS7_ILi64EEENS7_ILi192EEEEEELi192ENS_10bfloat16_tEfNS_4arch4Sm80ELb0ELb0ELb1ELb1ELb0ELb0ELb1ELb1EEENS1_21CollectiveEpilogueFwdINS6_IJS8_SA_S9_EEENS6_IJNS7_ILi1EEESI_SI_EEESC_SE_Li256ELb1ELb1ELb1ELb0EEENS1_36VarlenDynamicPersistentTileSchedulerILi128ELi64ELi256ELi256ELb1ELb1ELb0ELb0ELb1ELb1EEEEEEEEEvNT_6ParamsE:
        .type           _ZN7cutlass13device_kernelIN5flash19enable_sm80_to_sm89INS1_16FlashAttnFwdSm80INS1_25CollectiveMainloopFwdSm80ILi8ELi2ELb0EN4cute5tupleIJNS5_1CILi128EEENS7_ILi64EEENS7_ILi192EEEEEELi192ENS_10bfloat16_tEfNS_4arch4Sm80ELb0ELb0ELb1ELb1ELb0ELb0ELb1ELb1EEENS1_21CollectiveEpilogueFwdINS6_IJS8_SA_S9_EEENS6_IJNS7_ILi1EEESI_SI_EEESC_SE_Li256ELb1ELb1ELb1ELb0EEENS1_36VarlenDynamicPersistentTileSchedulerILi128ELi64ELi256ELi256ELb1ELb1ELb0ELb0ELb1ELb1EEEEEEEEEvNT_6ParamsE,@function
        .size           _ZN7cutlass13device_kernelIN5flash19enable_sm80_to_sm89INS1_16FlashAttnFwdSm80INS1_25CollectiveMainloopFwdSm80ILi8ELi2ELb0EN4cute5tupleIJNS5_1CILi128EEENS7_ILi64EEENS7_ILi192EEEEEELi192ENS_10bfloat16_tEfNS_4arch4Sm80ELb0ELb0ELb1ELb1ELb0ELb0ELb1ELb1EEENS1_21CollectiveEpilogueFwdINS6_IJS8_SA_S9_EEENS6_IJNS7_ILi1EEESI_SI_EEESC_SE_Li256ELb1ELb1ELb1ELb0EEENS1_36VarlenDynamicPersistentTileSchedulerILi128ELi64ELi256ELi256ELb1ELb1ELb0ELb0ELb1ELb1EEEEEEEEEvNT_6ParamsE,(.L_x_2503 - _ZN7cutlass13device_kernelIN5flash19enable_sm80_to_sm89INS1_16FlashAttnFwdSm80INS1_25CollectiveMainloopFwdSm80ILi8ELi2ELb0EN4cute5tupleIJNS5_1CILi128EEENS7_ILi64EEENS7_ILi192EEEEEELi192ENS_10bfloat16_tEfNS_4arch4Sm80ELb0ELb0ELb1ELb1ELb0ELb0ELb1ELb1EEENS1_21CollectiveEpilogueFwdINS6_IJS8_SA_S9_EEENS6_IJNS7_ILi1EEESI_SI_EEESC_SE_Li256ELb1ELb1ELb1ELb0EEENS1_36VarlenDynamicPersistentTileSchedulerILi128ELi64ELi256ELi256ELb1ELb1ELb0ELb0ELb1ELb1EEEEEEEEEvNT_6ParamsE)
        .other          _ZN7cutlass13device_kernelIN5flash19enable_sm80_to_sm89INS1_16FlashAttnFwdSm80INS1_25CollectiveMainloopFwdSm80ILi8ELi2ELb0EN4cute5tupleIJNS5_1CILi128EEENS7_ILi64EEENS7_ILi192EEEEEELi192ENS_10bfloat16_tEfNS_4arch4Sm80ELb0ELb0ELb1ELb1ELb0ELb0ELb1ELb1EEENS1_21CollectiveEpilogueFwdINS6_IJS8_SA_S9_EEENS6_IJNS7_ILi1EEESI_SI_EEESC_SE_Li256ELb1ELb1ELb1ELb0EEENS1_36VarlenDynamicPersistentTileSchedulerILi128ELi64ELi256ELi256ELb1ELb1ELb0ELb0ELb1ELb1EEEEEEEEEvNT_6ParamsE,@"STO_CUDA_ENTRY STV_DEFAULT"
_ZN7cutlass13device_kernelIN5flash19enable_sm80_to_sm89INS1_16FlashAttnFwdSm80INS1_25CollectiveMainloopFwdSm80ILi8ELi2ELb0EN4cute5tupleIJNS5_1CILi128EEENS7_ILi64EEENS7_ILi192EEEEEELi192ENS_10bfloat16_tEfNS_4arch4Sm80ELb0ELb0ELb1ELb1ELb0ELb0ELb1ELb1EEENS1_21CollectiveEpilogueFwdINS6_IJS8_SA_S9_EEENS6_IJNS7_ILi1EEESI_SI_EEESC_SE_Li256ELb1ELb1ELb1ELb0EEENS1_36VarlenDynamicPersistentTileSchedulerILi128ELi64ELi256ELi256ELb1ELb1ELb0ELb0ELb1ELb1EEEEEEEEEvNT_6ParamsE:
        /* <DEDUP_REMOVED lines=52> */
.L_x_1227:
        /* <DEDUP_REMOVED lines=17> */
.L_x_1320:
        /* <DEDUP_REMOVED lines=16> */
.L_x_1321:
[----:B---3--:R-:W-:-:S05]  /*0550*/  IMAD R0, R0, c[0x0][0x538], RZ ;  /* 0x00014e0000007a24 */ /* 0x008fca00078e02ff */
[----:B------:R-:W-:-:S04]  /*0560*/  IADD3 R6, R0, R6, RZ ;  /* 0x0000000600067210 */ /* 0x000fc80007ffe0ff */
[----:B------:R-:W-:-:S13]  /*0570*/  ISETP.GT.AND P0, PT, R6, UR4, PT ;  /* 0x0000000406007c0c */ /* 0x000fda000bf04270 */
[----:B-12---:R-:W-:Y:S05]  /*0580*/  @!P0 BRA `(.L_x_1227) ;  /* 0xfffffdb000008947 */ /* 0x006fea000383ffff */
.L_x_1223:
[----:B------:R-:W-:-:S05]  /*0590*/  IADD3 R12, -R0, R6, RZ ;  /* 0x00000006000c7210 */ /* 0x000fca0007ffe1ff */
[----:B------:R-:W-:-:S05]  /*05a0*/  IMAD R0, R4, c[0x0][0x538], R12 ;  /* 0x00014e0004007a24 */ /* 0x000fca00078e020c */
[----:B------:R-:W-:Y:S01]  /*05b0*/  ISETP.GT.AND P0, PT, R0, UR4, PT ;  /* 0x0000000400007c0c */ /* 0x000fe2000bf04270 */
[----:B------:R-:W-:-:S12]  /*05c0*/  BRA.DIV ~URZ, `(.L_x_1228) ;  /* 0x0000c4a27f007947 */ /* 0x000fd8000b800000 */
[----:B------:R-:W-:-:S04]  /*05d0*/  VOTE.ANY R6, PT, !P0 ;  /* 0x0000000000067806 */ /* 0x000fc800040e0100 */
.L_x_1322:
[----:B--2---:R1:W2:Y:S01]  /*05e0*/  POPC R231, R6 ;  /* 0x0000000600e77309 */ /* 0x0042a20000000000 */
[----:B------:R-:W-:Y:S05]  /*05f0*/  BRA.DIV ~URZ, `(.L_x_1229) ;  /* 0x0000c4c27f007947 */ /* 0x000fea000b800000 */
[----:B--2---:R2:W3:Y:S01]  /*0600*/  SHFL.IDX PT, R11, R8, R231, 0x1f ;  /* 0x00001fe7080b7589 */ /* 0x0044e200000e0000 */
[----:B------:R-:W-:-:S03]  /*0610*/  MOV R228, RZ ;  /* 0x000000ff00e47202 */ /* 0x000fc60000000f00 */
[----:B------:R2:W4:Y:S04]  /*0620*/  SHFL.IDX PT, R10, R7, R231, 0x1f ;  /* 0x00001fe7070a7589 */ /* 0x00052800000e0000 */
.L_x_1323:
[----:B------:R-:W-:Y:S01]  /*0630*/  ISETP.NE.AND P0, PT, R6, RZ, PT ;  /* 0x000000ff0600720c */ /* 0x000fe20003f05270 */
[----:B------:R-:W-:-:S12]  /*0640*/  BSSY B0, `(.L_x_1230) ;  /* 0x0000005000007945 */ /* 0x000fd80003800000 */
[----:B------:R-:W-:Y:S05]  /*0650*/  @!P0 BRA `(.L_x_1231) ;  /* 0x0000003000008947 */ /* 0x000fea0003800000 */
[----:B------:R-:W-:Y:S01]  /*0660*/  IADD3 R3, R231, -0x1, RZ ;  /* 0xffffffffe7037810 */ /* 0x000fe20007ffe0ff */
[----:B------:R-:W-:Y:S05]  /*0670*/  BRA.DIV ~URZ, `(.L_x_1232) ;  /* 0x0000c5227f007947 */ /* 0x000fea000b800000 */
[----:B------:R1:W2:Y:S02]  /*0680*/  SHFL.IDX PT, R228, R4, R3, 0x1f ;  /* 0x00001f0304e47589 */ /* 0x0002a400000e0000 */
.L_x_1231:
[----:B------:R-:W-:Y:S05]  /*0690*/  BSYNC B0 ;  /* 0x0000000000007941 */ /* 0x000fea0003800000 */
.L_x_1230:
[-C--:B-1-3--:R-:W-:Y:S01]  /*06a0*/  IABS R4, R11.reuse ;  /* 0x0000000b00047213 */ /* 0x08afe20000000000 */
[----:B--2---:R-:W-:Y:S01]  /*06b0*/  IMAD R228, R228, c[0x0][0x538], R12 ;  /* 0x00014e00e4e47a24 */ /* 0x004fe200078e020c */
[----:B----4-:R-:W-:Y:S01]  /*06c0*/  IABS R0, R10 ;  /* 0x0000000a00007213 */ /* 0x010fe20000000000 */
[----:B------:R-:W-:Y:S01]  /*06d0*/  IMAD.IADD R231, R231, 0x1, R9 ;  /* 0x00000001e7e77824 */ /* 0x000fe200078e0209 */
[----:B------:R-:W1:Y:S02]  /*06e0*/  I2F.RP R2, R4 ;  /* 0x0000000400027306 */ /* 0x000e640000209400 */
[----:B------:R-:W-:Y:S01]  /*06f0*/  IADD3 R229, -R228, UR4, RZ ;  /* 0x00000004e4e57c10 */ /* 0x000fe2000fffe1ff */
[----:B------:R-:W-:Y:S01]  /*0700*/  IMAD.MOV.U32 R6, RZ, RZ, R0 ;  /* 0x000000ffff067224 */ /* 0x000fe200078e0000 */
[----:B------:R-:W-:Y:S02]  /*0710*/  IABS R0, R11 ;  /* 0x0000000b00007213 */ /* 0x000fe40000000000 */
[----:B------:R-:W-:-:S02]  /*0720*/  IABS R7, R229 ;  /* 0x000000e500077213 */ /* 0x000fc40000000000 */
[----:B------:R-:W-:Y:S08]  /*0730*/  I2F.RP R8, R6 ;  /* 0x0000000600087306 */ /* 0x000ff00000209400 */
[----:B-1----:R-:W1:Y:S02]  /*0740*/  MUFU.RCP R2, R2 ;  /* 0x0000000200027308 */ /* 0x002e640000001000 */
[----:B-1----:R-:W-:-:S06]  /*0750*/  IADD3 R2, R2, 0xffffffe, RZ ;  /* 0x0ffffffe02027810 */ /* 0x002fcc0007ffe0ff */
[----:B------:R-:W1:Y:S02]  /*0760*/  F2I.FTZ.U32.TRUNC.NTZ R3, R2 ;  /* 0x0000000200037305 */ /* 0x000e64000021f000 */
[----:B-1----:R-:W-:-:S04]  /*0770*/  IMAD.MOV R2, RZ, RZ, -R3 ;  /* 0x000000ffff027224 */ /* 0x002fc800078e0a03 */
[----:B------:R-:W-:Y:S02]  /*0780*/  IMAD R5, R2, R4, RZ ;  /* 0x0000000402057224 */ /* 0x000fe400078e02ff */
[----:B------:R-:W-:-:S04]  /*0790*/  IMAD.MOV.U32 R2, RZ, RZ, RZ ;  /* 0x000000ffff027224 */ /* 0x000fc800078e00ff */
[----:B------:R-:W-:-:S04]  /*07a0*/  IMAD.HI.U32 R5, R3, R5, R2 ;  /* 0x0000000503057227 */ /* 0x000fc800078e0002 */
[----:B------:R-:W-:Y:S01]  /*07b0*/  IMAD.MOV R2, RZ, RZ, -R0 ;  /* 0x000000ffff027224 */ /* 0x000fe200078e0a00 */
[----:B------:R-:W-:-:S03]  /*07c0*/  MOV R0, R7 ;  /* 0x0000000700007202 */ /* 0x000fc60000000f00 */
[----:B------:R-:W-:Y:S02]  /*07d0*/  IMAD.MOV.U32 R3, RZ, RZ, R2 ;  /* 0x000000ffff037224 */ /* 0x000fe400078e0002 */
        /* <DEDUP_REMOVED lines=45> */
.L_x_1224:
[----:B--2---:R-:W-:Y:S01]  /*0ab0*/  IMAD.MOV.U32 R229, RZ, RZ, RZ ;  /* 0x000000ffffe57224 */ /* 0x004fe200078e00ff */
[----:B------:R-:W-:Y:S01]  /*0ac0*/  MOV R230, RZ ;  /* 0x000000ff00e67202 */ /* 0x000fe20000000f00 */
[----:B------:R-:W-:Y:S01]  /*0ad0*/  IMAD.U32 R228, RZ, RZ, UR4 ;  /* 0x00000004ffe47e24 */ /* 0x000fe2000f8e00ff */
[----:B------:R-:W-:Y:S02]  /*0ae0*/  MOV R231, c[0x0][0x53c] ;  /* 0x00014f0000e77a02 */ /* 0x000fe40000000f00 */
.L_x_1233:
[----:B------:R-:W-:Y:S01]  /*0af0*/  ISETP.NE.AND P0, PT, R13, RZ, PT ;  /* 0x000000ff0d00720c */ /* 0x000fe20003f05270 */
[----:B------:R-:W-:-:S12]  /*0b00*/  WARPSYNC 0xffffffff ;  /* 0xffffffff00007948 */ /* 0x000fd80003800000 */
[----:B------:R1:W-:Y:S04]  /*0b10*/  @!P0 STS.128 [0x24100], R228 ;  /* 0x024100e4ff008388 */ /* 0x0003e80000000c00 */
[----:B------:R-:W-:Y:S06]  /*0b20*/  BAR.ARV 0x5, 0x100 ;  /* 0x0144000000007b1d */ /* 0x000fec0000002000 */
.L_x_1222:
[----:B-12---:R-:W-:-:S13]  /*0b30*/  ISETP.GE.AND P0, PT, R231, c[0x0][0x53c], PT ;  /* 0x00014f00e7007a0c */ /* 0x006fda0003f06270 */
[----:B------:R-:W-:Y:S05]  /*0b40*/  @P0 EXIT ;  /* 0x000000000000094d */ /* 0x000fea0003800000 */
[----:B------:R-:W-:-:S04]  /*0b50*/  SHF.R.S32.HI R7, RZ, 0x1f, R196 ;  /* 0x0000001fff077819 */ /* 0x000fc800000114c4 */
[CC--:B------:R-:W-:Y:S02]  /*0b60*/  LEA.HI R3, R7.reuse, R196.reuse, RZ, 0x4 ;  /* 0x000000c407037211 */ /* 0x0c0fe400078f20ff */
[----:B------:R-:W-:Y:S02]  /*0b70*/  LEA.HI R13, R7, R196, RZ, 0x2 ;  /* 0x000000c4070d7211 */ /* 0x000fe400078f10ff */
[----:B------:R-:W-:Y:S02]  /*0b80*/  SHF.R.S32.HI R4, RZ, 0x4, R3 ;  /* 0x00000004ff047819 */ /* 0x000fe40000011403 */
[--C-:B------:R-:W-:Y:S02]  /*0b90*/  SHF.R.S32.HI R10, RZ, 0x2, R13.reuse ;  /* 0x00000002ff0a7819 */ /* 0x100fe4000001140d */
[----:B------:R-:W-:Y:S02]  /*0ba0*/  SHF.R.S32.HI R0, RZ, 0x1f, R13 ;  /* 0x0000001fff007819 */ /* 0x000fe4000001140d */
[----:B------:R-:W-:-:S02]  /*0bb0*/  LEA.HI R2, R3, R4, RZ, 0x1 ;  /* 0x0000000403027211 */ /* 0x000fc400078f08ff */
[----:B------:R-:W-:Y:S02]  /*0bc0*/  LEA.HI R0, R0, R10, RZ, 0x3 ;  /* 0x0000000a00007211 */ /* 0x000fe400078f18ff */
[----:B------:R-:W-:Y:S02]  /*0bd0*/  LOP3.LUT R2, R2, 0xfffffffe, RZ, 0xc0, !PT ;  /* 0xfffffffe02027812 */ /* 0x000fe400078ec0ff */
[----:B------:R-:W-:Y:S02]  /*0be0*/  LOP3.LUT R0, R0, 0xfffffff8, RZ, 0xc0, !PT ;  /* 0xfffffff800007812 */ /* 0x000fe400078ec0ff */
[----:B------:R-:W-:Y:S01]  /*0bf0*/  LEA.HI R11, R7, R196, RZ, 0x3 ;  /* 0x000000c4070b7211 */ /* 0x000fe200078f18ff */
[----:B------:R-:W-:Y:S01]  /*0c00*/  IMAD.IADD R14, R4, 0x1, -R2 ;  /* 0x00000001040e7824 */ /* 0x000fe200078e0a02 */
[----:B------:R-:W-:Y:S01]  /*0c10*/  LOP3.LUT R2, R3, 0xfffffff0, RZ, 0xc0, !PT ;  /* 0xfffffff003027812 */ /* 0x000fe200078ec0ff */
[----:B------:R-:W-:Y:S01]  /*0c20*/  IMAD.IADD R10, R10, 0x1, -R0 ;  /* 0x000000010a0a7824 */ /* 0x000fe200078e0a00 */
[----:B------:R-:W-:-:S02]  /*0c30*/  SHF.R.S32.HI R251, RZ, 0x3, R11 ;  /* 0x00000003fffb7819 */ /* 0x000fc4000001140b */
[----:B------:R-:W-:Y:S01]  /*0c40*/  LOP3.LUT R0, R11, 0xfffffff8, RZ, 0xc0, !PT ;  /* 0xfffffff80b007812 */ /* 0x000fe200078ec0ff */
[C---:B------:R-:W-:Y:S01]  /*0c50*/  IMAD.IADD R2, R196.reuse, 0x1, -R2 ;  /* 0x00000001c4027824 */ /* 0x040fe200078e0a02 */
[-C--:B------:R-:W-:Y:S01]  /*0c60*/  LEA.HI R3, R7, R196.reuse, RZ, 0x6 ;  /* 0x000000c407037211 */ /* 0x080fe200078f30ff */
[----:B------:R-:W-:Y:S01]  /*0c70*/  IMAD.SHL.U32 R4, R251, 0x40, RZ ;  /* 0x00000040fb047824 */ /* 0x000fe200078e00ff */
[----:B------:R-:W-:Y:S01]  /*0c80*/  LEA.HI R7, R7, R196, RZ, 0x5 ;  /* 0x000000c407077211 */ /* 0x000fe200078f28ff */
[----:B------:R-:W-:Y:S01]  /*0c90*/  IMAD.IADD R195, R196, 0x1, -R0 ;  /* 0x00000001c4c37824 */ /* 0x000fe200078e0a00 */
[----:B------:R-:W-:Y:S01]  /*0ca0*/  SHF.R.S32.HI R12, RZ, 0x1f, R2 ;  /* 0x0000001fff0c7819 */ /* 0x000fe20000011402 */
[----:B------:R-:W-:Y:S01]  /*0cb0*/  IMAD.SHL.U32 R3, R3, 0x8, RZ ;  /* 0x0000000803037824 */ /* 0x000fe200078e00ff */
[----:B------:R-:W-:Y:S01]  /*0cc0*/  LOP3.LUT R0, R4, 0x1c0, RZ, 0xc0, !PT ;  /* 0x000001c004007812 */ /* 0x000fe200078ec0ff */
[----:B------:R-:W-:Y:S01]  /*0cd0*/  IMAD.SHL.U32 R224, R195, 0x8, RZ ;  /* 0x00000008c3e07824 */ /* 0x000fe200078e00ff */
[----:B------:R-:W-:-:S02]  /*0ce0*/  LEA.HI R12, R12, R2, RZ, 0x3 ;  /* 0x000000020c0c7211 */ /* 0x000fc400078f18ff */
[----:B------:R-:W-:Y:S02]  /*0cf0*/  LOP3.LUT R6, R3, 0x7ffffe00, RZ, 0xc0, !PT ;  /* 0x7ffffe0003067812 */ /* 0x000fe400078ec0ff */
[----:B------:R-:W-:Y:S02]  /*0d00*/  SHF.R.U32.HI R5, RZ, 0x3, R0 ;  /* 0x00000003ff057819 */ /* 0x000fe40000011600 */
[----:B------:R-:W-:Y:S01]  /*0d10*/  LOP3.LUT R3, R0, 0x38, R224, 0xf8, !PT ;  /* 0x0000003800037812 */ /* 0x000fe200078ef8e0 */
[----:B------:R-:W-:Y:S01]  /*0d20*/  IMAD.SHL.U32 R0, R195, 0x40, RZ ;  /* 0x00000040c3007824 */ /* 0x000fe200078e00ff */
[----:B------:R-:W-:Y:S02]  /*0d30*/  LOP3.LUT R4, R12, 0xfffffff8, RZ, 0xc0, !PT ;  /* 0xfffffff80c047812 */ /* 0x000fe400078ec0ff */
[----:B------:R-:W-:Y:S02]  /*0d40*/  LOP3.LUT R216, R6, R3, R5, 0xf6, !PT ;  /* 0x0000000306d87212 */ /* 0x000fe400078ef605 */
[----:B------:R-:W-:Y:S01]  /*0d50*/  LOP3.LUT R0, R0, 0x1c0, RZ, 0xc0, !PT ;  /* 0x000001c000007812 */ /* 0x000fe200078ec0ff */
[----:B------:R-:W-:Y:S01]  /*0d60*/  IMAD.IADD R9, R2, 0x1, -R4 ;  /* 0x0000000102097824 */ /* 0x000fe200078e0a04 */
[----:B------:R-:W-:Y:S01]  /*0d70*/  LOP3.LUT R2, R7, 0xffffffe0, RZ, 0xc0, !PT ;  /* 0xffffffe007027812 */ /* 0x000fe200078ec0ff */
[----:B------:R-:W-:Y:S01]  /*0d80*/  IMAD.SHL.U32 R216, R216, 0x2, RZ ;  /* 0x00000002d8d87824 */ /* 0x000fe200078e00ff */
[----:B------:R-:W-:-:S02]  /*0d90*/  LOP3.LUT R4, R0, 0x8, R11, 0xf8, !PT ;  /* 0x0000000800047812 */ /* 0x000fc400078ef80b */
[----:B------:R-:W-:Y:S01]  /*0da0*/  SHF.R.U32.HI R3, RZ, 0x3, R0 ;  /* 0x00000003ff037819 */ /* 0x000fe20000011600 */
[----:B------:R-:W-:Y:S01]  /*0db0*/  IMAD.IADD R16, R196, 0x1, -R2 ;  /* 0x00000001c4107824 */ /* 0x000fe200078e0a02 */
[--C-:B------:R-:W-:Y:S02]  /*0dc0*/  SHF.R.S32.HI R8, RZ, 0x5, R7.reuse ;  /* 0x00000005ff087819 */ /* 0x100fe40000011407 */
[----:B------:R-:W-:Y:S01]  /*0dd0*/  SHF.R.S32.HI R0, RZ, 0x1f, R7 ;  /* 0x0000001fff007819 */ /* 0x000fe20000011407 */
[----:B------:R-:W-:Y:S01]  /*0de0*/  IMAD.SHL.U32 R7, R14, 0x8, RZ ;  /* 0x000000080e077824 */ /* 0x000fe200078e00ff */
[----:B------:R-:W-:Y:S02]  /*0df0*/  LOP3.LUT R2, R13, 0xfffffffc, RZ, 0xc0, !PT ;  /* 0xfffffffc0d027812 */ /* 0x000fe400078ec0ff */
[----:B------:R-:W-:Y:S02]  /*0e00*/  LEA.HI R0, R0, R8, RZ, 0x3 ;  /* 0x0000000800007211 */ /* 0x000fe400078f18ff */
[----:B------:R-:W-:Y:S01]  /*0e10*/  LOP3.LUT R13, R4, R3, RZ, 0x3c, !PT ;  /* 0x00000003040d7212 */ /* 0x000fe200078e3cff */
[----:B------:R-:W-:Y:S01]  /*0e20*/  IMAD.IADD R4, R196, 0x1, -R2 ;  /* 0x00000001c4047824 */ /* 0x000fe200078e0a02 */
[----:B------:R-:W-:Y:S01]  /*0e30*/  SHF.R.S32.HI R11, RZ, 0x1f, R16 ;  /* 0x0000001fff0b7819 */ /* 0x000fe20000011410 */
[----:B------:R-:W-:Y:S01]  /*0e40*/  IMAD.SHL.U32 R3, R9, 0x40, RZ ;  /* 0x0000004009037824 */ /* 0x000fe200078e00ff */
[----:B------:R-:W-:-:S02]  /*0e50*/  LOP3.LUT R2, R0, 0xffffff8, RZ, 0xc0, !PT ;  /* 0x0ffffff800027812 */ /* 0x000fc400078ec0ff */
[----:B------:R-:W-:Y:S02]  /*0e60*/  LEA.HI R11, R11, R16, RZ, 0x2 ;  /* 0x000000100b0b7211 */ /* 0x000fe400078f10ff */
[----:B------:R-:W-:Y:S01]  /*0e70*/  LOP3.LUT R0, R3, 0x1c0, RZ, 0xc0, !PT ;  /* 0x000001c003007812 */ /* 0x000fe200078ec0ff */
[----:B------:R-:W-:Y:S01]  /*0e80*/  IMAD.IADD R3, R8, 0x1, -R2 ;  /* 0x0000000108037824 */ /* 0x000fe200078e0a02 */
[----:B------:R-:W-:Y:S02]  /*0e90*/  SHF.R.S32.HI R2, RZ, 0x2, R11 ;  /* 0x00000002ff027819 */ /* 0x000fe4000001140b */
[----:B------:R-:W-:Y:S02]  /*0ea0*/  LOP3.LUT R7, R0, 0x8, R7, 0xf8, !PT ;  /* 0x0000000800077812 */ /* 0x000fe400078ef807 */
[----:B------:R-:W-:Y:S01]  /*0eb0*/  SHF.R.U32.HI R6, RZ, 0x3, R0 ;  /* 0x00000003ff067819 */ /* 0x000fe20000011600 */
[----:B------:R-:W-:Y:S01]  /*0ec0*/  IMAD R15, R3, 0x10, R2 ;  /* 0x00000010030f7824 */ /* 0x000fe200078e0202 */
[C---:B------:R-:W-:Y:S01]  /*0ed0*/  LOP3.LUT R5, R10.reuse, 0x1, RZ, 0xc0, !PT ;  /* 0x000000010a057812 */ /* 0x040fe200078ec0ff */
[----:B------:R-:W-:Y:S01]  /*0ee0*/  IMAD.SHL.U32 R2, R10, 0x40, RZ ;  /* 0x000000400a027824 */ /* 0x000fe200078e00ff */
[----:B------:R-:W-:Y:S01]  /*0ef0*/  LEA.HI R0, R4, R4, RZ, 0x1 ;  /* 0x0000000404007211 */ /* 0x000fe200078f08ff */
[----:B------:R-:W-:Y:S01]  /*0f00*/  IMAD.SHL.U32 R3, R8, 0x400, RZ ;  /* 0x0000040008037824 */ /* 0x000fe200078e00ff */
[----:B------:R-:W-:Y:S01]  /*0f10*/  ISETP.NE.U32.AND P3, PT, R5, 0x1, PT ;  /* 0x000000010500780c */ /* 0x000fe20003f65070 */
[----:B------:R-:W-:Y:S01]  /*0f20*/  IMAD.SHL.U32 R8, R12, 0x40, RZ ;  /* 0x000000400c087824 */ /* 0x000fe200078e00ff */
[----:B------:R-:W-:Y:S01]  /*0f30*/  LOP3.LUT R0, R0, 0x1ffffffe, RZ, 0xc0, !PT ;  /* 0x1ffffffe00007812 */ /* 0x000fe200078ec0ff */
[----:B------:R-:W-:Y:S01]  /*0f40*/  IMAD R5, R4, 0x2, R3 ;  /* 0x0000000204057824 */ /* 0x000fe200078e0203 */
[----:B------:R-:W-:Y:S01]  /*0f50*/  LOP3.LUT R7, R7, R6, RZ, 0x3c, !PT ;  /* 0x0000000607077212 */ /* 0x000fe200078e3cff */
[----:B------:R-:W-:Y:S01]  /*0f60*/  STL [R1+0x2c], R15 ;  /* 0x00002c0f01007387 */ /* 0x000fe20000100800 */
[----:B------:R-:W-:-:S02]  /*0f70*/  LOP3.LUT R6, R2, 0x1c0, RZ, 0xc0, !PT ;  /* 0x000001c002067812 */ /* 0x000fc400078ec0ff */
[----:B------:R-:W-:Y:S01]  /*0f80*/  R2P PR, R10, 0x6 ;  /* 0x000000060a007804 */ /* 0x000fe20000000000 */
[----:B------:R-:W-:Y:S01]  /*0f90*/  IMAD.IADD R10, R4, 0x1, -R0 ;  /* 0x00000001040a7824 */ /* 0x000fe200078e0a00 */
[----:B------:R-:W-:Y:S01]  /*0fa0*/  LEA.HI R4, R6, R6, RZ, 0x1d ;  /* 0x0000000606047211 */ /* 0x000fe200078fe8ff */
[----:B------:R-:W-:Y:S01]  /*0fb0*/  IMAD R0, R14, 0x200, R13 ;  /* 0x000002000e007824 */ /* 0x000fe200078e020d */
[----:B------:R-:W-:Y:S02]  /*0fc0*/  LOP3.LUT R2, R8, 0xfffffe00, RZ, 0xc0, !PT ;  /* 0xfffffe0008027812 */ /* 0x000fe400078ec0ff */
[----:B------:R-:W-:Y:S01]  /*0fd0*/  LOP3.LUT P0, RZ, R9, 0x2, RZ, 0xc0, !PT ;  /* 0x0000000209ff7812 */ /* 0x000fe2000780c0ff */
[----:B------:R-:W-:Y:S01]  /*0fe0*/  IMAD.IADD R8, R5, 0x1, R4 ;  /* 0x0000000105087824 */ /* 0x000fe200078e0204 */
[----:B------:R-:W-:Y:S01]  /*0ff0*/  LOP3.LUT R5, R11, 0x7ffffffc, RZ, 0xc0, !PT ;  /* 0x7ffffffc0b057812 */ /* 0x000fe200078ec0ff */
[----:B------:R-:W-:Y:S01]  /*1000*/  IMAD.MOV.U32 R4, RZ, RZ, 0x20 ;  /* 0x00000020ff047424 */ /* 0x000fe200078e00ff */
[----:B------:R-:W-:-:S02]  /*1010*/  IADD3 R3, R7, R2, R3 ;  /* 0x0000000207037210 */ /* 0x000fc40007ffe003 */
[----:B------:R-:W-:Y:S01]  /*1020*/  LOP3.LUT R2, R7, R2, RZ, 0xfc, !PT ;  /* 0x0000000207027212 */ /* 0x000fe200078efcff */
[----:B------:R-:W-:Y:S01]  /*1030*/  IMAD.IADD R7, R16, 0x1, -R5 ;  /* 0x0000000110077824 */ /* 0x000fe200078e0a05 */
[----:B------:R-:W-:Y:S01]  /*1040*/  LOP3.LUT P4, RZ, R9, 0x4, RZ, 0xc0, !PT ;  /* 0x0000000409ff7812 */ /* 0x000fe2000788c0ff */
[----:B------:R-:W-:Y:S01]  /*1050*/  IMAD.MOV.U32 R9, RZ, RZ, 0x40 ;  /* 0x00000040ff097424 */ /* 0x000fe200078e00ff */
[----:B------:R-:W-:Y:S01]  /*1060*/  SEL R6, R4, 0xffffffe0, !P1 ;  /* 0xffffffe004067807 */ /* 0x000fe20004800000 */
[----:B------:R-:W-:Y:S01]  /*1070*/  IMAD.SHL.U32 R226, R7, 0x2, RZ ;  /* 0x0000000207e27824 */ /* 0x000fe200078e00ff */
[----:B------:R-:W-:Y:S01]  /*1080*/  LEA R8, R8, 0x80, 0x1 ;  /* 0x0000008008087811 */ /* 0x000fe200078e08ff */
[----:B------:R-:W-:Y:S01]  /*1090*/  IMAD R7, R10, 0x8, R15 ;  /* 0x000000080a077824 */ /* 0x000fe200078e020f */
[----:B------:R-:W-:Y:S02]  /*10a0*/  SEL R5, R9, 0xffffffc0, !P2 ;  /* 0xffffffc009057807 */ /* 0x000fe40005000000 */
[----:B------:R-:W-:-:S02]  /*10b0*/  IADD3 R13, R226, 0xa8, RZ ;  /* 0x000000a8e20d7810 */ /* 0x000fc40007ffe0ff */
[----:B------:R-:W-:Y:S01]  /*10c0*/  SEL R191, R4, 0xffffffe0, !P0 ;  /* 0xffffffe004bf7807 */ /* 0x000fe20004000000 */
[----:B------:R1:W-:Y:S01]  /*10d0*/  STL [R1+0x30], R7 ;  /* 0x0000300701007387 */ /* 0x0003e20000100800 */
[----:B------:R-:W-:Y:S02]  /*10e0*/  IADD3 R12, R226, 0xb0, RZ ;  /* 0x000000b0e20c7810 */ /* 0x000fe40007ffe0ff */
[----:B------:R-:W-:Y:S01]  /*10f0*/  SHF.R.S32.HI R4, RZ, 0x1f, R13 ;  /* 0x0000001fff047819 */ /* 0x000fe2000001140d */
[----:B------:R-:W-:Y:S01]  /*1100*/  IMAD.IADD R4, R8, 0x1, R6 ;  /* 0x0000000108047824 */ /* 0x000fe200078e0206 */
[----:B------:R-:W-:Y:S01]  /*1110*/  LEA R192, R0, 0xc100, 0x1 ;  /* 0x0000c10000c07811 */ /* 0x000fe200078e08ff */
[----:B------:R2:W-:Y:S01]  /*1120*/  STL [R1+0x4], R8 ;  /* 0x0000040801007387 */ /* 0x0005e20000100800 */
[----:B------:R-:W-:Y:S02]  /*1130*/  SEL R0, R9, 0xffffffc0, !P4 ;  /* 0xffffffc009007807 */ /* 0x000fe40006000000 */
[----:B------:R-:W-:Y:S01]  /*1140*/  SHF.R.S32.HI R9, RZ, 0x1f, R12 ;  /* 0x0000001fff097819 */ /* 0x000fe2000001140c */
[----:B------:R-:W-:Y:S01]  /*1150*/  IMAD.IADD R9, R8, 0x1, R5 ;  /* 0x0000000108097824 */ /* 0x000fe200078e0205 */
[----:B------:R3:W-:Y:S01]  /*1160*/  STL [R1+0x10], R4 ;  /* 0x0000100401007387 */ /* 0x0007e20000100800 */
[----:B------:R-:W-:-:S02]  /*1170*/  LEA R193, R2, 0x100, 0x1 ;  /* 0x0000010002c17811 */ /* 0x000fc400078e08ff */
[----:B------:R-:W-:Y:S01]  /*1180*/  LEA R186, R3, 0x18100, 0x1 ;  /* 0x0001810003ba7811 */ /* 0x000fe200078e08ff */
[----:B------:R-:W-:Y:S01]  /*1190*/  STL [R1+0x20], R9 ;  /* 0x0000200901007387 */ /* 0x000fe20000100800 */
[----:B------:R-:W-:Y:S01]  /*11a0*/  IADD3 R215, R224, 0x40, RZ ;  /* 0x00000040e0d77810 */ /* 0x000fe20007ffe0ff */
[----:B------:R-:W-:Y:S01]  /*11b0*/  IMAD.IADD R194, R0, 0x1, R193 ;  /* 0x0000000100c27824 */ /* 0x000fe200078e02c1 */
[----:B------:R-:W-:Y:S01]  /*11c0*/  IADD3 R212, R224, 0x80, RZ ;  /* 0x00000080e0d47810 */ /* 0x000fe20007ffe0ff */
[----:B------:R-:W-:Y:S01]  /*11d0*/  IMAD.IADD R187, R186, 0x1, R191 ;  /* 0x00000001babb7824 */ /* 0x000fe200078e02bf */
[----:B------:R-:W-:Y:S01]  /*11e0*/  IADD3 R11, R226, 0xb8, RZ ;  /* 0x000000b8e20b7810 */ /* 0x000fe20007ffe0ff */
[----:B------:R-:W-:Y:S01]  /*11f0*/  IMAD.IADD R189, R186, 0x1, R0 ;  /* 0x00000001babd7824 */ /* 0x000fe200078e0200 */
[----:B------:R-:W-:Y:S01]  /*1200*/  SHF.R.S32.HI R225, RZ, 0x1f, R224 ;  /* 0x0000001fffe17819 */ /* 0x000fe200000114e0 */
[----:B------:R-:W-:Y:S01]  /*1210*/  IMAD.IADD R188, R187, 0x1, R0 ;  /* 0x00000001bbbc7824 */ /* 0x000fe200078e0200 */
[----:B------:R-:W-:-:S02]  /*1220*/  SHF.R.S32.HI R250, RZ, 0x1f, R215 ;  /* 0x0000001ffffa7819 */ /* 0x000fc400000114d7 */
[C---:B-1----:R-:W-:Y:S02]  /*1230*/  IADD3 R7, R8.reuse, -0x10, RZ ;  /* 0xfffffff008077810 */ /* 0x042fe40007ffe0ff */
[----:B------:R-:W-:Y:S02]  /*1240*/  @P3 IADD3 R7, R8, 0x10, RZ ;  /* 0x0000001008073810 */ /* 0x000fe40007ffe0ff */
[----:B------:R-:W-:Y:S01]  /*1250*/  SHF.R.S32.HI R249, RZ, 0x1f, R212 ;  /* 0x0000001ffff97819 */ /* 0x000fe200000114d4 */
[----:B--2---:R-:W-:Y:S01]  /*1260*/  IMAD.IADD R8, R4, 0x1, R5 ;  /* 0x0000000104087824 */ /* 0x004fe200078e0205 */
[C---:B------:R-:W-:Y:S01]  /*1270*/  IADD3 R247, R216.reuse, 0x100, RZ ;  /* 0x00000100d8f77810 */ /* 0x040fe20007ffe0ff */
[--C-:B------:R-:W-:Y:S01]  /*1280*/  IMAD.IADD R2, R5, 0x1, R7.reuse ;  /* 0x0000000105027824 */ /* 0x100fe200078e0207 */
[----:B------:R-:W-:Y:S01]  /*1290*/  STL [R1+0x8], R7 ;  /* 0x0000080701007387 */ /* 0x000fe20000100800 */
[----:B------:R-:W-:Y:S01]  /*12a0*/  IADD3 R246, R216, 0xc100, RZ ;  /* 0x0000c100d8f67810 */ /* 0x000fe20007ffe0ff */
[----:B---3--:R-:W-:Y:S01]  /*12b0*/  IMAD.IADD R4, R6, 0x1, R7 ;  /* 0x0000000106047824 */ /* 0x008fe200078e0207 */
[----:B------:R-:W-:Y:S01]  /*12c0*/  SHF.R.S32.HI R10, RZ, 0x1f, R11 ;  /* 0x0000001fff0a7819 */ /* 0x000fe2000001140b */
[----:B------:R-:W-:Y:S02]  /*12d0*/  STL [R1+0x1c], R8 ;  /* 0x00001c0801007387 */ /* 0x000fe40000100800 */
[----:B------:R-:W-:-:S02]  /*12e0*/  IMAD.IADD R3, R4, 0x1, R5 ;  /* 0x0000000104037824 */ /* 0x000fc400078e0205 */
[----:B------:R-:W-:Y:S04]  /*12f0*/  STL [R1+0xc], R4 ;  /* 0x00000c0401007387 */ /* 0x000fe80000100800 */
[----:B------:R1:W-:Y:S04]  /*1300*/  STL [R1+0x18], R2 ;  /* 0x0000180201007387 */ /* 0x0003e80000100800 */
[----:B------:R2:W-:Y:S01]  /*1310*/  STL [R1+0x14], R3 ;  /* 0x0000140301007387 */ /* 0x0005e20000100800 */
[----:B-1----:R-:W-:-:S04]  /*1320*/  IMAD.IADD R2, R191, 0x1, R193 ;  /* 0x00000001bf027824 */ /* 0x002fc800078e02c1 */
[----:B------:R-:W-:-:S05]  /*1330*/  IMAD.IADD R2, R0, 0x1, R2 ;  /* 0x0000000100027824 */ /* 0x000fca00078e0202 */
[----:B------:R2:W-:Y:S02]  /*1340*/  STL [R1+0x24], R2 ;  /* 0x0000240201007387 */ /* 0x0005e40000100800 */
.L_x_1319:
        /* <DEDUP_REMOVED lines=34> */
.L_x_1234:
[----:B------:R-:W-:-:S04]  /*1570*/  ISETP.NE.U32.AND P1, PT, RZ, c[0x0][0x368], PT ;  /* 0x0000da00ff007a0c */ /* 0x000fc80003f25070 */
[----:B------:R-:W-:-:S13]  /*1580*/  ISETP.NE.AND.EX P1, PT, RZ, c[0x0][0x36c], PT, P1 ;  /* 0x0000db00ff007a0c */ /* 0x000fda0003f25310 */
[----:B------:R-:W-:Y:S05]  /*1590*/  @!P1 BRA `(.L_x_1235) ;  /* 0x0000004000009947 */ /* 0x000fea0003800000 */
[----:B--2---:R-:W-:-:S04]  /*15a0*/  LEA R2, P1, R223, c[0x0][0x368], 0x2 ;  /* 0x0000da00df027a11 */ /* 0x004fc800078210ff */
[----:B------:R-:W-:-:S05]  /*15b0*/  LEA.HI.X R3, R223, c[0x0][0x36c], R248, 0x2, P1 ;  /* 0x0000db00df037a11 */ /* 0x000fca00008f14f8 */
[----:B------:R1:W5:Y:S01]  /*15c0*/  LDG.E R0, [R2.64] ;  /* 0x0000000802007981 */ /* 0x000362000c1e1900 */
[----:B------:R-:W-:Y:S05]  /*15d0*/  BRA `(.L_x_1236) ;  /* 0x0000005000007947 */ /* 0x000fea0003800000 */
.L_x_1235:
[----:B------:R-:W-:Y:S01]  /*15e0*/  MOV R0, c[0x0][0x1d0] ;  /* 0x0000740000007a02 */ /* 0x000fe20000000f00 */
[----:B------:R-:W-:Y:S05]  /*15f0*/  @!P0 BRA `(.L_x_1236) ;  /* 0x0000003000008947 */ /* 0x000fea0003800000 */
[----:B--2---:R-:W2:Y:S04]  /*1600*/  LDG.E R4, [R2.64] ;  /* 0x0000000802047981 */ /* 0x004ea8000c1e1900 */
[----:B------:R-:W2:Y:S02]  /*1610*/  LDG.E R0, [R2.64+0x4] ;  /* 0x0000040802007981 */ /* 0x000ea4000c1e1900 */
[----:B--2---:R-:W-:-:S04]  /*1620*/  IADD3 R0, -R4, R0, RZ ;  /* 0x0000000004007210 */ /* 0x004fc80007ffe1ff */
.L_x_1236:
[----:B-12---:R-:W-:Y:S01]  /*1630*/  LOP3.LUT R2, R230, 0xff000000, RZ, 0xc0, !PT ;  /* 0xff000000e6027812 */ /* 0x006fe200078ec0ff */
[----:B-----5:R-:W-:Y:S01]  /*1640*/  IMAD.IADD R90, R0, 0x1, -R8 ;  /* 0x00000001005a7824 */ /* 0x020fe200078e0a08 */
        /* <DEDUP_REMOVED lines=8> */
[----:B------:R-:W-:Y:S02]  /*16d0*/  SHF.R.S32.HI R2, RZ, 0x1f, R0 ;  /* 0x0000001fff027819 */ /* 0x000fe40000011400 */
[----:B------:R-:W-:Y:S01]  /*16e0*/  SHF.R.U32.HI R252, RZ, 0x10, R3 ;  /* 0x00000010fffc7819 */ /* 0x000fe20000011603 */
[----:B------:R1:W-:Y:S01]  /*16f0*/  STL [R1], R14 ;  /* 0x0000000e01007387 */ /* 0x0003e20000100800 */
[----:B------:R-:W-:Y:S01]  /*1700*/  LEA.HI R0, R2, R0, RZ, 0x6 ;  /* 0x0000000002007211 */ /* 0x000fe200078f30ff */
[----:B------:R-:W-:-:S03]  /*1710*/  IMAD.MOV.U32 R2, RZ, RZ, RZ ;  /* 0x000000ffff027224 */ /* 0x000fc600078e00ff */
[----:B------:R-:W-:Y:S01]  /*1720*/  SHF.R.S32.HI R10, RZ, 0x6, R0 ;  /* 0x00000006ff0a7819 */ /* 0x000fe20000011400 */
[----:B------:R-:W-:Y:S05]  /*1730*/  @!P1 BRA `(.L_x_1238) ;  /* 0x000001e000009947 */ /* 0x000fea0003800000 */
[----:B------:R-:W-:Y:S01]  /*1740*/  ISETP.NE.AND P1, PT, R252, RZ, PT ;  /* 0x000000fffc00720c */ /* 0x000fe20003f25270 */
[----:B------:R-:W-:-:S03]  /*1750*/  IMAD.MOV.U32 R4, RZ, RZ, RZ ;  /* 0x000000ffff047224 */ /* 0x000fc600078e00ff */
[----:B------:R-:W-:-:S04]  /*1760*/  SEL R0, R252, c[0x0][0x338], P1 ;  /* 0x0000ce00fc007a07 */ /* 0x000fc80000800000 */
[----:B------:R-:W-:Y:S02]  /*1770*/  IABS R3, R0 ;  /* 0x0000000000037213 */ /* 0x000fe40000000000 */
[----:B------:R-:W-:Y:S02]  /*1780*/  IADD3 R6, R10, -0x1, R0 ;  /* 0xffffffff0a067810 */ /* 0x000fe40007ffe000 */
[----:B------:R-:W2:Y:S02]  /*1790*/  I2F.RP R2, R3 ;  /* 0x0000000300027306 */ /* 0x000ea40000209400 */
[----:B------:R-:W-:-:S06]  /*17a0*/  IABS R9, R6 ;  /* 0x0000000600097213 */ /* 0x000fcc0000000000 */
[----:B--2---:R-:W2:Y:S02]  /*17b0*/  MUFU.RCP R2, R2 ;  /* 0x0000000200027308 */ /* 0x004ea40000001000 */
[----:B--2---:R-:W-:-:S06]  /*17c0*/  IADD3 R2, R2, 0xffffffe, RZ ;  /* 0x0ffffffe02027810 */ /* 0x004fcc0007ffe0ff */
[----:B------:R-:W2:Y:S02]  /*17d0*/  F2I.FTZ.U32.TRUNC.NTZ R5, R2 ;  /* 0x0000000200057305 */ /* 0x000ea4000021f000 */
[----:B--2---:R-:W-:-:S04]  /*17e0*/  IMAD.MOV R2, RZ, RZ, -R5 ;  /* 0x000000ffff027224 */ /* 0x004fc800078e0a05 */
        /* <DEDUP_REMOVED lines=19> */
.L_x_1238:
[----:B------:R-:W-:Y:S05]  /*1920*/  BSYNC B0 ;  /* 0x0000000000007941 */ /* 0x000fea0003800000 */
.L_x_1237:
[----:B------:R-:W-:Y:S01]  /*1930*/  IMAD R206, R14, R2, RZ ;  /* 0x000000020ece7224 */ /* 0x000fe200078e02ff */
[----:B------:R-:W-:Y:S01]  /*1940*/  PRMT R0, RZ, 0x7610, R0 ;  /* 0x00007610ff007816 */ /* 0x000fe20000000000 */
[----:B------:R-:W-:Y:S01]  /*1950*/  IMAD.MOV.U32 R20, RZ, RZ, RZ ;  /* 0x000000ffff147224 */ /* 0x000fe200078e00ff */
[----:B------:R-:W-:Y:S01]  /*1960*/  MOV R15, RZ ;  /* 0x000000ff000f7202 */ /* 0x000fe20000000f00 */
        /* <DEDUP_REMOVED lines=52> */
[----:B------:R-:W-:-:S04]  /*1cb0*/  ISETP.NE.U32.AND P3, PT, RZ, c[0x0][0x340], PT ;  /* 0x0000d000ff007a0c */ /* 0x000fc80003f65070 */
[----:B------:R-:W-:-:S13]  /*1cc0*/  ISETP.NE.AND.EX P3, PT, RZ, c[0x0][0x344], PT, P3 ;  /* 0x0000d100ff007a0c */ /* 0x000fda0003f65330 */
[----:B------:R-:W-:-:S05]  /*1cd0*/  @P3 IMAD.WIDE R2, R223, R13, c[0x0][0x340] ;  /* 0x0000d000df023625 */ /* 0x000fca00078e020d */
[----:B-1----:R1:W2:Y:S01]  /*1ce0*/  @P3 LDG.E R14, [R2.64] ;  /* 0x00000008020e3981 */ /* 0x0022a2000c1e1900 */
[----:B------:R-:W-:Y:S02]  /*1cf0*/  SHF.R.S32.HI R0, RZ, 0x1f, R11 ;  /* 0x0000001fff007819 */ /* 0x000fe4000001140b */
[----:B------:R-:W-:Y:S02]  /*1d00*/  SHF.R.S32.HI R4, RZ, 0x1f, R12 ;  /* 0x0000001fff047819 */ /* 0x000fe4000001140c */
[----:B------:R-:W-:Y:S01]  /*1d10*/  SEL R9, R223, RZ, !P5 ;  /* 0x000000ffdf097207 */ /* 0x000fe20006800000 */
[----:B------:R-:W-:Y:S01]  /*1d20*/  IMAD R0, R0, c[0x0][0x178], RZ ;  /* 0x00005e0000007a24 */ /* 0x000fe200078e02ff */
[----:B------:R-:W-:Y:S02]  /*1d30*/  ISETP.GE.AND P6, PT, R224, c[0x0][0x198], PT ;  /* 0x00006600e0007a0c */ /* 0x000fe40003fc6270 */
[----:B------:R-:W-:Y:S01]  /*1d40*/  ISETP.GE.AND P4, PT, R212, c[0x0][0x198], PT ;  /* 0x00006600d4007a0c */ /* 0x000fe20003f86270 */
[----:B------:R-:W-:Y:S01]  /*1d50*/  IMAD R0, R11, c[0x0][0x17c], R0 ;  /* 0x00005f000b007a24 */ /* 0x000fe200078e0200 */
[----:B------:R-:W-:-:S02]  /*1d60*/  IADD3 R88, R245, -0x1, RZ ;  /* 0xfffffffff5587810 */ /* 0x000fc40007ffe0ff */
[----:B-1----:R-:W-:-:S04]  /*1d70*/  MOV R2, c[0x0][0x2c4] ;  /* 0x0000b10000027a02 */ /* 0x002fc80000000f00 */
[----:B------:R-:W-:Y:S02]  /*1d80*/  ISETP.NE.AND P2, PT, R2, 0x1, PT ;  /* 0x000000010200780c */ /* 0x000fe40003f45270 */
[----:B------:R-:W-:-:S04]  /*1d90*/  LEA R2, R195, R251, 0x5 ;  /* 0x000000fbc3027211 */ /* 0x000fc800078e28ff */
[----:B------:R-:W-:Y:S01]  /*1da0*/  LEA R10, R229, R2, 0x7 ;  /* 0x00000002e50a7211 */ /* 0x000fe200078e38ff */
[----:B------:R-:W-:-:S04]  /*1db0*/  IMAD.WIDE.U32 R2, R11, c[0x0][0x178], RZ ;  /* 0x00005e000b027a25 */ /* 0x000fc800078e00ff */
[----:B------:R-:W-:Y:S01]  /*1dc0*/  IMAD.MOV.U32 R8, RZ, RZ, R10 ;  /* 0x000000ffff087224 */ /* 0x000fe200078e000a */
[----:B------:R-:W-:Y:S01]  /*1dd0*/  IADD3 R3, R3, R0, RZ ;  /* 0x0000000003037210 */ /* 0x000fe20007ffe0ff */
[----:B------:R-:W-:Y:S01]  /*1de0*/  @P2 IMAD.HI.U32 R5, R10, c[0x0][0x2c8], RZ ;  /* 0x0000b2000a052a27 */ /* 0x000fe200078e00ff */
[----:B------:R-:W-:-:S03]  /*1df0*/  IADD3 R0, P1, R251, R12, RZ ;  /* 0x0000000cfb007210 */ /* 0x000fc60007f3e0ff */
[----:B------:R-:W-:Y:S01]  /*1e00*/  IMAD.WIDE.U32 R2, R227, c[0x0][0x1b8], R2 ;  /* 0x00006e00e3027a25 */ /* 0x000fe200078e0002 */
[----:B------:R-:W-:Y:S02]  /*1e10*/  @P2 SHF.R.U32.HI R8, RZ, c[0x0][0x2cc], R5 ;  /* 0x0000b300ff082a19 */ /* 0x000fe40000011605 */
[----:B------:R-:W-:Y:S01]  /*1e20*/  LEA.HI.X.SX32 R4, R251, R4, 0x1, P1 ;  /* 0x00000004fb047211 */ /* 0x000fe200008f0eff */
[----:B------:R-:W-:Y:S01]  /*1e30*/  IMAD R3, R227, c[0x0][0x1bc], R3 ;  /* 0x00006f00e3037a24 */ /* 0x000fe200078e0203 */
[----:B------:R-:W-:Y:S01]  /*1e40*/  SEL R5, R248, RZ, !P5 ;  /* 0x000000fff8057207 */ /* 0x000fe20006800000 */
[----:B------:R-:W-:Y:S01]  /*1e50*/  IMAD.WIDE.U32 R6, R0, c[0x0][0x1e0], R224 ;  /* 0x0000780000067a25 */ /* 0x000fe200078e00e0 */
[----:B------:R-:W-:Y:S02]  /*1e60*/  ISETP.GE.AND P1, PT, R224, c[0x0][0x1d4], PT ;  /* 0x00007500e0007a0c */ /* 0x000fe40003f26270 */
[C---:B------:R-:W-:Y:S01]  /*1e70*/  ISETP.GE.AND P2, PT, R215.reuse, c[0x0][0x1d4], PT ;  /* 0x00007500d7007a0c */ /* 0x040fe20003f46270 */
[C---:B------:R-:W-:Y:S01]  /*1e80*/  IMAD R12, R4.reuse, c[0x0][0x1e0], RZ ;  /* 0x00007800040c7a24 */ /* 0x040fe200078e02ff */
[----:B------:R-:W-:Y:S01]  /*1e90*/  ISETP.GE.AND P5, PT, R215, c[0x0][0x198], PT ;  /* 0x00006600d7007a0c */ /* 0x000fe20003fa6270 */
[----:B------:R-:W-:-:S02]  /*1ea0*/  IMAD R11, R4, c[0x0][0x208], RZ ;  /* 0x00008200040b7a24 */ /* 0x000fc400078e02ff */
[----:B------:R-:W-:Y:S02]  /*1eb0*/  IMAD R15, R5, c[0x0][0x1c0], RZ ;  /* 0x00007000050f7a24 */ /* 0x000fe400078e02ff */
[----:B------:R-:W-:-:S04]  /*1ec0*/  IMAD.WIDE.U32 R4, R0, c[0x0][0x208], R224 ;  /* 0x0000820000047a25 */ /* 0x000fc800078e00e0 */
[C---:B------:R-:W-:Y:S02]  /*1ed0*/  IMAD R12, R0.reuse, c[0x0][0x1e4], R12 ;  /* 0x00007900000c7a24 */ /* 0x040fe400078e020c */
[----:B------:R-:W-:Y:S01]  /*1ee0*/  IMAD R13, R0, c[0x0][0x20c], R11 ;  /* 0x00008300000d7a24 */ /* 0x000fe200078e020b */
[----:B------:R-:W-:Y:S01]  /*1ef0*/  IADD3 R0, -R8, RZ, RZ ;  /* 0x000000ff08007210 */ /* 0x000fe20007ffe1ff */
[C---:B------:R-:W-:Y:S02]  /*1f00*/  IMAD R11, R9.reuse, c[0x0][0x1c4], R15 ;  /* 0x00007100090b7a24 */ /* 0x040fe400078e020f */
[----:B------:R-:W-:Y:S01]  /*1f10*/  IMAD.WIDE.U32 R2, R9, c[0x0][0x1c0], R2 ;  /* 0x0000700009027a25 */ /* 0x000fe200078e0002 */
[----:B------:R-:W-:Y:S02]  /*1f20*/  SHF.R.S32.HI R9, RZ, 0x1f, R8 ;  /* 0x0000001fff097819 */ /* 0x000fe40000011408 */
[----:B------:R-:W-:Y:S01]  /*1f30*/  IADD3 R5, R5, R13, RZ ;  /* 0x0000000d05057210 */ /* 0x000fe20007ffe0ff */
[----:B------:R-:W-:Y:S01]  /*1f40*/  IMAD R10, R0, c[0x0][0x2c4], R10 ;  /* 0x0000b100000a7a24 */ /* 0x000fe200078e020a */
[----:B------:R-:W-:Y:S01]  /*1f50*/  IADD3 R3, R3, R11, RZ ;  /* 0x0000000b03037210 */ /* 0x000fe20007ffe0ff */
[----:B------:R-:W-:-:S02]  /*1f60*/  IMAD R0, R9, c[0x0][0x1b0], RZ ;  /* 0x00006c0009007a24 */ /* 0x000fc400078e02ff */
[----:B------:R-:W-:Y:S02]  /*1f70*/  IMAD.IADD R7, R7, 0x1, R12 ;  /* 0x0000000107077824 */ /* 0x000fe400078e020c */
[C---:B------:R-:W-:Y:S02]  /*1f80*/  IMAD R0, R8.reuse, c[0x0][0x1b4], R0 ;  /* 0x00006d0008007a24 */ /* 0x040fe400078e0200 */
[----:B------:R-:W-:-:S04]  /*1f90*/  IMAD.WIDE.U32 R8, R8, c[0x0][0x1b0], R2 ;  /* 0x00006c0008087a25 */ /* 0x000fc800078e0002 */
[----:B------:R-:W-:Y:S01]  /*1fa0*/  IMAD.WIDE.U32 R2, R227, c[0x0][0x210], R4 ;  /* 0x00008400e3027a25 */ /* 0x000fe200078e0004 */
[----:B------:R-:W-:-:S03]  /*1fb0*/  SHF.R.S32.HI R4, RZ, 0x1f, R10 ;  /* 0x0000001fff047819 */ /* 0x000fc6000001140a */
[----:B------:R-:W-:Y:S01]  /*1fc0*/  IMAD R5, R227, c[0x0][0x214], R3 ;  /* 0x00008500e3057a24 */ /* 0x000fe200078e0203 */
[----:B------:R-:W-:Y:S01]  /*1fd0*/  IADD3 R3, R9, R0, RZ ;  /* 0x0000000009037210 */ /* 0x000fe20007ffe0ff */
[----:B------:R-:W-:Y:S02]  /*1fe0*/  IMAD R9, R4, c[0x0][0x1a8], RZ ;  /* 0x00006a0004097a24 */ /* 0x000fe400078e02ff */
[----:B------:R-:W-:Y:S01]  /*1ff0*/  IMAD.MOV.U32 R4, RZ, RZ, R2 ;  /* 0x000000ffff047224 */ /* 0x000fe200078e0002 */
[----:B------:R-:W-:Y:S01]  /*2000*/  MOV R2, R8 ;  /* 0x0000000800027202 */ /* 0x000fe20000000f00 */
[----:B------:R-:W-:-:S04]  /*2010*/  IMAD.WIDE.U32 R6, R227, c[0x0][0x1e8], R6 ;  /* 0x00007a00e3067a25 */ /* 0x000fc800078e0006 */
[----:B------:R-:W-:Y:S02]  /*2020*/  IMAD R7, R227, c[0x0][0x1ec], R7 ;  /* 0x00007b00e3077a24 */ /* 0x000fe400078e0207 */
[C---:B------:R-:W-:Y:S02]  /*2030*/  IMAD R9, R10.reuse, c[0x0][0x1ac], R9 ;  /* 0x00006b000a097a24 */ /* 0x040fe400078e0209 */
[----:B------:R-:W-:Y:S01]  /*2040*/  IMAD.WIDE.U32 R2, R10, c[0x0][0x1a8], R2 ;  /* 0x00006a000a027a25 */ /* 0x000fe200078e0002 */
[----:B------:R-:W-:-:S03]  /*2050*/  LEA R10, R229, R251, 0x7 ;  /* 0x000000fbe50a7211 */ /* 0x000fc600078e38ff */
[----:B------:R-:W-:Y:S01]  /*2060*/  IMAD.IADD R3, R3, 0x1, R9 ;  /* 0x0000000103037824 */ /* 0x000fe200078e0209 */
[----:B--2---:R-:W-:Y:S02]  /*2070*/  @P3 SHF.R.S32.HI R0, RZ, 0x1f, R14 ;  /* 0x0000001fff003819 */ /* 0x004fe4000001140e */
[----:B------:R-:W-:Y:S02]  /*2080*/  @!P3 MOV R0, R248 ;  /* 0x000000f80000b202 */ /* 0x000fe40000000f00 */
[----:B------:R-:W-:Y:S02]  /*2090*/  @!P3 MOV R14, R223 ;  /* 0x000000df000eb202 */ /* 0x000fe40000000f00 */
[----:B------:R-:W-:Y:S02]  /*20a0*/  SEL R8, R0, RZ, !P0 ;  /* 0x000000ff00087207 */ /* 0x000fe40004000000 */
[----:B------:R-:W-:Y:S02]  /*20b0*/  SEL R0, R14, RZ, !P0 ;  /* 0x000000ff0e007207 */ /* 0x000fe40004000000 */
[----:B------:R-:W-:Y:S01]  /*20c0*/  LEA R12, P0, R2, c[0x0][0x160], 0x1 ;  /* 0x00005800020c7a11 */ /* 0x000fe200078008ff */
[----:B------:R-:W-:-:S02]  /*20d0*/  IMAD R11, R8, c[0x0][0x1f0], RZ ;  /* 0x00007c00080b7a24 */ /* 0x000fc400078e02ff */
[----:B------:R-:W-:Y:S01]  /*20e0*/  IMAD R8, R8, c[0x0][0x218], RZ ;  /* 0x0000860008087a24 */ /* 0x000fe200078e02ff */
[----:B------:R-:W-:Y:S01]  /*20f0*/  LEA.HI.X R9, R2, c[0x0][0x164], R3, 0x1, P0 ;  /* 0x0000590002097a11 */ /* 0x000fe200000f0c03 */
[C---:B------:R-:W-:Y:S02]  /*2100*/  IMAD R11, R0.reuse, c[0x0][0x1f4], R11 ;  /* 0x00007d00000b7a24 */ /* 0x040fe400078e020b */
[C---:B------:R-:W-:Y:S02]  /*2110*/  IMAD R8, R0.reuse, c[0x0][0x21c], R8 ;  /* 0x0000870000087a24 */ /* 0x040fe400078e0208 */
[----:B------:R-:W-:-:S04]  /*2120*/  IMAD.WIDE.U32 R218, R0, c[0x0][0x1f0], R6 ;  /* 0x00007c0000da7a25 */ /* 0x000fc800078e0006 */
[----:B------:R-:W-:Y:S01]  /*2130*/  IMAD.WIDE.U32 R220, R0, c[0x0][0x218], R4 ;  /* 0x0000860000dc7a25 */ /* 0x000fe200078e0004 */
[----:B------:R-:W-:-:S04]  /*2140*/  IADD3 R217, R219, R11, RZ ;  /* 0x0000000bdbd97210 */ /* 0x000fc80007ffe0ff */
[----:B------:R-:W-:Y:S01]  /*2150*/  IADD3 R222, R221, R8, RZ ;  /* 0x00000008ddde7210 */ /* 0x000fe20007ffe0ff */
[----:B------:R-:W-:Y:S05]  /*2160*/  BRA.DIV ~URZ, `(.L_x_1240) ;  /* 0x0000aa927f007947 */ /* 0x000fea000b800000 */
[----:B------:R1:W2:Y:S02]  /*2170*/  SHFL.IDX PT, R8, R9, RZ, 0x181f ;  /* 0x00181fff09087589 */ /* 0x0002a400000e0000 */
.L_x_1324:
[----:B------:R-:W-:Y:S05]  /*2180*/  BRA.DIV ~URZ, `(.L_x_1241) ;  /* 0x0000aae27f007947 */ /* 0x000fea000b800000 */
[----:B------:R3:W4:Y:S02]  /*2190*/  SHFL.IDX PT, R0, R12, RZ, 0x181f ;  /* 0x00181fff0c007589 */ /* 0x00072400000e0000 */
.L_x_1325:
[----:B------:R-:W-:Y:S01]  /*21a0*/  IMAD R11, R16, c[0x0][0x2c4], RZ ;  /* 0x0000b100100b7a24 */ /* 0x000fe200078e02ff */
[----:B------:R-:W-:Y:S04]  /*21b0*/  BSSY B0, `(.L_x_1242) ;  /* 0x000000f000007945 */ /* 0x000fe80003800000 */
[----:B------:R-:W-:-:S13]  /*21c0*/  ISETP.GE.AND P0, PT, R10, R11, PT ;  /* 0x0000000b0a00720c */ /* 0x000fda0003f06270 */
[----:B------:R-:W-:Y:S05]  /*21d0*/  @P0 BRA `(.L_x_1243) ;  /* 0x000000c000000947 */ /* 0x000fea0003800000 */
[CC--:B----4-:R-:W-:Y:S02]  /*21e0*/  LEA R6, P0, R224.reuse, R0.reuse, 0x1 ;  /* 0x00000000e0067211 */ /* 0x0d0fe400078008ff */
[C---:B------:R-:W-:Y:S02]  /*21f0*/  LEA R4, P3, R215.reuse, R0, 0x1 ;  /* 0x00000000d7047211 */ /* 0x040fe400078608ff */
[----:B--2---:R-:W-:Y:S02]  /*2200*/  LEA.HI.X R7, R224, R8, R225, 0x1, P0 ;  /* 0x00000008e0077211 */ /* 0x004fe400000f0ce1 */
[C---:B------:R-:W-:Y:S02]  /*2210*/  LEA R2, P0, R212.reuse, R0, 0x1 ;  /* 0x00000000d4027211 */ /* 0x040fe400078008ff */
[-C--:B------:R-:W-:Y:S01]  /*2220*/  LEA.HI.X R5, R215, R8.reuse, R250, 0x1, P3 ;  /* 0x00000008d7057211 */ /* 0x080fe200018f0cfa */
[----:B------:R-:W-:Y:S01]  /*2230*/  @!PT LDS RZ, [RZ] ;  /* 0x00000000fffff984 */ /* 0x000fe20000000800 */
[----:B------:R-:W-:Y:S01]  /*2240*/  @!PT LDS RZ, [RZ] ;  /* 0x00000000fffff984 */ /* 0x000fe20000000800 */
[----:B------:R-:W-:Y:S01]  /*2250*/  @!PT LDS RZ, [RZ] ;  /* 0x00000000fffff984 */ /* 0x000fe20000000800 */
[----:B------:R2:W-:Y:S01]  /*2260*/  LDGSTS.E.BYPASS.LTC128B.128 [R216+0x18100], [R6.64], !P6 ;  /* 0x1810000006d87fae */ /* 0x0005e2000f101d48 */
[----:B------:R-:W-:-:S03]  /*2270*/  LEA.HI.X R3, R212, R8, R249, 0x1, P0 ;  /* 0x00000008d4037211 */ /* 0x000fc600000f0cf9 */
[----:B------:R2:W-:Y:S04]  /*2280*/  LDGSTS.E.BYPASS.LTC128B.128 [R216+0x1c100], [R4.64], !P5 ;  /* 0x1c10000004d87fae */ /* 0x0005e8000e901d48 */
[----:B------:R2:W-:Y:S02]  /*2290*/  LDGSTS.E.BYPASS.LTC128B.128 [R216+0x20100], [R2.64], !P4 ;  /* 0x2010000002d87fae */ /* 0x0005e4000e101d48 */
.L_x_1243:
[----:B------:R-:W-:Y:S05]  /*22a0*/  BSYNC B0 ;  /* 0x0000000000007941 */ /* 0x000fea0003800000 */
.L_x_1242:
[----:B------:R-:W-:Y:S05]  /*22b0*/  BRA.DIV ~URZ, `(.L_x_1244) ;  /* 0x0000aa127f007947 */ /* 0x000fea000b800000 */
[----:B--2---:R2:W1:Y:S04]  /*22c0*/  SHFL.IDX PT, R8, R9, 0x1, 0x181f ;  /* 0x00381f0009087f89 */ /* 0x00446800000e0000 */
[----:B----4-:R2:W4:Y:S02]  /*22d0*/  SHFL.IDX PT, R0, R12, 0x1, 0x181f ;  /* 0x00381f000c007f89 */ /* 0x01052400000e0000 */
.L_x_1326:
[----:B------:R-:W-:Y:S01]  /*22e0*/  IADD3 R2, R10, 0x20, RZ ;  /* 0x000000200a027810 */ /* 0x000fe20007ffe0ff */
[----:B------:R-:W-:Y:S03]  /*22f0*/  BSSY B0, `(.L_x_1245) ;  /* 0x000000f000007945 */ /* 0x000fe60003800000 */
[----:B------:R-:W-:-:S13]  /*2300*/  ISETP.GE.AND P0, PT, R2, R11, PT ;  /* 0x0000000b0200720c */ /* 0x000fda0003f06270 */
[----:B------:R-:W-:Y:S05]  /*2310*/  @P0 BRA `(.L_x_1246) ;  /* 0x000000c000000947 */ /* 0x000fea0003800000 */
[CC--:B----4-:R-:W-:Y:S02]  /*2320*/  LEA R6, P0, R224.reuse, R0.reuse, 0x1 ;  /* 0x00000000e0067211 */ /* 0x0d0fe400078008ff */
[C---:B------:R-:W-:Y:S02]  /*2330*/  LEA R4, P3, R215.reuse, R0, 0x1 ;  /* 0x00000000d7047211 */ /* 0x040fe400078608ff */
[----:B-1----:R-:W-:Y:S02]  /*2340*/  LEA.HI.X R7, R224, R8, R225, 0x1, P0 ;  /* 0x00000008e0077211 */ /* 0x002fe400000f0ce1 */
        /* <DEDUP_REMOVED lines=9> */
.L_x_1246:
[----:B------:R-:W-:Y:S05]  /*23e0*/  BSYNC B0 ;  /* 0x0000000000007941 */ /* 0x000fea0003800000 */
.L_x_1245:
[----:B------:R-:W-:Y:S05]  /*23f0*/  BRA.DIV ~URZ, `(.L_x_1247) ;  /* 0x0000a9927f007947 */ /* 0x000fea000b800000 */
[----:B-1----:R1:W2:Y:S02]  /*2400*/  SHFL.IDX PT, R8, R9, 0x2, 0x181f ;  /* 0x00581f0009087f89 */ /* 0x0022a400000e0000 */
.L_x_1327:
[----:B------:R-:W-:Y:S05]  /*2410*/  BRA.DIV ~URZ, `(.L_x_1248) ;  /* 0x0000a9e27f007947 */ /* 0x000fea000b800000 */
[----:B----4-:R4:W1:Y:S02]  /*2420*/  SHFL.IDX PT, R0, R12, 0x2, 0x181f ;  /* 0x00581f000c007f89 */ /* 0x01086400000e0000 */
.L_x_1328:
[----:B------:R-:W-:Y:S01]  /*2430*/  IADD3 R2, R10, 0x40, RZ ;  /* 0x000000400a027810 */ /* 0x000fe20007ffe0ff */
[----:B------:R-:W-:Y:S03]  /*2440*/  BSSY B0, `(.L_x_1249) ;  /* 0x000000f000007945 */ /* 0x000fe60003800000 */
[----:B------:R-:W-:-:S13]  /*2450*/  ISETP.GE.AND P0, PT, R2, R11, PT ;  /* 0x0000000b0200720c */ /* 0x000fda0003f06270 */
[----:B------:R-:W-:Y:S05]  /*2460*/  @P0 BRA `(.L_x_1250) ;  /* 0x000000c000000947 */ /* 0x000fea0003800000 */
[CC--:B-1----:R-:W-:Y:S02]  /*2470*/  LEA R6, P0, R224.reuse, R0.reuse, 0x1 ;  /* 0x00000000e0067211 */ /* 0x0c2fe400078008ff */
        /* <DEDUP_REMOVED lines=11> */
.L_x_1250:
[----:B------:R-:W-:Y:S05]  /*2530*/  BSYNC B0 ;  /* 0x0000000000007941 */ /* 0x000fea0003800000 */
.L_x_1249:
[----:B------:R-:W-:Y:S05]  /*2540*/  BRA.DIV ~URZ, `(.L_x_1251) ;  /* 0x0000a9127f007947 */ /* 0x000fea000b800000 */
[----:B--2---:R2:W3:Y:S04]  /*2550*/  SHFL.IDX PT, R8, R9, 0x3, 0x181f ;  /* 0x00781f0009087f89 */ /* 0x0044e800000e0000 */
[----:B-1----:R2:W1:Y:S02]  /*2560*/  SHFL.IDX PT, R0, R12, 0x3, 0x181f ;  /* 0x00781f000c007f89 */ /* 0x00246400000e0000 */
.L_x_1329:
[----:B------:R-:W-:-:S04]  /*2570*/  IADD3 R2, R10, 0x60, RZ ;  /* 0x000000600a027810 */ /* 0x000fc80007ffe0ff */
[----:B------:R-:W-:-:S13]  /*2580*/  ISETP.GE.AND P3, PT, R2, R11, PT ;  /* 0x0000000b0200720c */ /* 0x000fda0003f66270 */
[----:B-1----:R-:W-:-:S04]  /*2590*/  @!P3 LEA R6, P0, R224, R0, 0x1 ;  /* 0x00000000e006b211 */ /* 0x002fc800078008ff */
[----:B---3--:R-:W-:Y:S02]  /*25a0*/  @!P3 LEA.HI.X R7, R224, R8, R225, 0x1, P0 ;  /* 0x00000008e007b211 */ /* 0x008fe400000f0ce1 */
[----:B------:R-:W-:-:S03]  /*25b0*/  @!P3 LEA R4, P0, R215, R0, 0x1 ;  /* 0x00000000d704b211 */ /* 0x000fc600078008ff */
[----:B------:R-:W-:Y:S01]  /*25c0*/  @!PT LDS RZ, [RZ] ;  /* 0x00000000fffff984 */ /* 0x000fe20000000800 */
[----:B------:R-:W-:Y:S01]  /*25d0*/  @!PT LDS RZ, [RZ] ;  /* 0x00000000fffff984 */ /* 0x000fe20000000800 */
[----:B------:R-:W-:Y:S01]  /*25e0*/  @!PT LDS RZ, [RZ] ;  /* 0x00000000fffff984 */ /* 0x000fe20000000800 */
[----:B------:R1:W-:Y:S01]  /*25f0*/  @!P3 LDGSTS.E.BYPASS.LTC128B.128 [R216+0x1b100], [R6.64], !P6 ;  /* 0x1b10000006d8bfae */ /* 0x0003e2000f101d48 */
[----:B------:R-:W-:Y:S02]  /*2600*/  @!P3 LEA.HI.X R5, R215, R8, R250, 0x1, P0 ;  /* 0x00000008d705b211 */ /* 0x000fe400000f0cfa */
[----:B------:R-:W-:-:S03]  /*2610*/  @!P3 LEA R2, P0, R212, R0, 0x1 ;  /* 0x00000000d402b211 */ /* 0x000fc600078008ff */
[----:B------:R1:W-:Y:S01]  /*2620*/  @!P3 LDGSTS.E.BYPASS.LTC128B.128 [R216+0x1f100], [R4.64], !P5 ;  /* 0x1f10000004d8bfae */ /* 0x0003e2000e901d48 */
[----:B------:R-:W-:-:S05]  /*2630*/  @!P3 LEA.HI.X R3, R212, R8, R249, 0x1, P0 ;  /* 0x00000008d403b211 */ /* 0x000fca00000f0cf9 */
[----:B------:R1:W-:Y:S04]  /*2640*/  @!P3 LDGSTS.E.BYPASS.LTC128B.128 [R216+0x23100], [R2.64], !P4 ;  /* 0x2310000002d8bfae */ /* 0x0003e8000e101d48 */
[----:B------:R-:W0:Y:S01]  /*2650*/  LDGDEPBAR ;  /* 0x00000000000079af */ /* 0x000e220000000000 */
[----:B------:R-:W-:Y:S02]  /*2660*/  WARPSYNC 0xffffffff ;  /* 0xffffffff00007948 */ /* 0x000fe40003800000 */
[----:B-1----:R-:W-:Y:S01]  /*2670*/  IMAD.IADD R2, R90, 0x1, -R251 ;  /* 0x000000015a027824 */ /* 0x002fe200078e0afb */
[----:B------:R-:W-:Y:S01]  /*2680*/  SHF.R.S32.HI R4, RZ, 0x1f, R88 ;  /* 0x0000001fff047819 */ /* 0x000fe20000011458 */
[C---:B------:R-:W-:Y:S01]  /*2690*/  IMAD.WIDE.U32 R6, R88.reuse, c[0x0][0x1e0], RZ ;  /* 0x0000780058067a25 */ /* 0x040fe200078e00ff */
[----:B------:R-:W-:Y:S03]  /*26a0*/  BAR.SYNC.DEFER_BLOCKING 0x0 ;  /* 0x0000000000007b1d */ /* 0x000fe60000010000 */
[----:B------:R-:W-:Y:S01]  /*26b0*/  IMAD R2, R88, -0x40, R2 ;  /* 0xffffffc058027824 */ /* 0x000fe200078e0202 */
[----:B------:R-:W-:Y:S01]  /*26c0*/  LEA R3, P0, R6, R218, 0x6 ;  /* 0x000000da06037211 */ /* 0x000fe200078030ff */
[----:B------:R-:W-:Y:S01]  /*26d0*/  IMAD R0, R4, c[0x0][0x1e0], RZ ;  /* 0x0000780004007a24 */ /* 0x000fe200078e02ff */
[----:B------:R-:W-:Y:S01]  /*26e0*/  ULDC.64 UR4, c[0x0][0x208] ;  /* 0x0000820000047ab9 */ /* 0x000fe20000000a00 */
[----:B------:R-:W-:Y:S01]  /*26f0*/  IMAD.WIDE.U32 R10, R88, c[0x0][0x208], RZ ;  /* 0x00008200580a7a25 */ /* 0x000fe200078e00ff */
[C---:B------:R-:W-:Y:S01]  /*2700*/  ISETP.GE.AND P3, PT, R2.reuse, 0x21, PT ;  /* 0x000000210200780c */ /* 0x040fe20003f66270 */
[----:B------:R-:W-:Y:S01]  /*2710*/  USHF.L.U32 UR7, UR4, 0x6, URZ ;  /* 0x0000000604077899 */ /* 0x000fe2000800063f */
[----:B------:R-:W-:Y:S01]  /*2720*/  ISETP.GE.AND P6, PT, R2, 0x1, PT ;  /* 0x000000010200780c */ /* 0x000fe20003fc6270 */
[----:B------:R-:W-:Y:S01]  /*2730*/  IMAD R5, R88, c[0x0][0x1e4], R0 ;  /* 0x0000790058057a24 */ /* 0x000fe200078e0200 */
[----:B------:R-:W-:Y:S01]  /*2740*/  UMOV UR6, 0x6 ;  /* 0x0000000600067882 */ /* 0x000fe20000000000 */
[----:B------:R-:W-:Y:S01]  /*2750*/  IMAD.MOV.U32 R0, RZ, RZ, 0x20 ;  /* 0x00000020ff007424 */ /* 0x000fe200078e00ff */
[----:B------:R-:W-:Y:S01]  /*2760*/  USHF.L.U64.HI UR5, UR4, UR6, UR5 ;  /* 0x0000000604057299 */ /* 0x000fe20008010205 */
[----:B------:R-:W-:Y:S01]  /*2770*/  IMAD.IADD R5, R7, 0x1, R5 ;  /* 0x0000000107057824 */ /* 0x000fe200078e0205 */
[----:B------:R-:W-:Y:S01]  /*2780*/  BSSY B0, `(.L_x_1252) ;  /* 0x0000047000007945 */ /* 0x000fe20003800000 */
[----:B--2---:R-:W-:-:S03]  /*2790*/  IMAD.WIDE.U32 R8, R0, c[0x0][0x1e0], RZ ;  /* 0x0000780000087a25 */ /* 0x004fc600078e00ff */
[----:B------:R-:W-:Y:S01]  /*27a0*/  LEA.HI.X R5, R6, R217, R5, 0x6, P0 ;  /* 0x000000d906057211 */ /* 0x000fe200000f3405 */
[----:B------:R-:W-:Y:S01]  /*27b0*/  IMAD R6, R4, c[0x0][0x208], RZ ;  /* 0x0000820004067a24 */ /* 0x000fe200078e02ff */
[C---:B------:R-:W-:Y:S01]  /*27c0*/  @P3 IADD3 R4, P0, R3.reuse, R8, RZ ;  /* 0x0000000803043210 */ /* 0x040fe20007f1e0ff */
[----:B------:R-:W-:Y:S01]  /*27d0*/  IMAD R7, R0, c[0x0][0x1e4], RZ ;  /* 0x0000790000077a24 */ /* 0x000fe200078e02ff */
[----:B------:R-:W-:Y:S01]  /*27e0*/  @P6 LEA R8, P4, R3, c[0x0][0x1c8], 0x1 ;  /* 0x0000720003086a11 */ /* 0x000fe200078808ff */
[----:B------:R-:W-:Y:S02]  /*27f0*/  IMAD R6, R88, c[0x0][0x20c], R6 ;  /* 0x0000830058067a24 */ /* 0x000fe400078e0206 */
[----:B------:R-:W-:Y:S01]  /*2800*/  IMAD.MOV.U32 R16, RZ, RZ, 0x40 ;  /* 0x00000040ff107424 */ /* 0x000fe200078e00ff */
[----:B------:R-:W-:Y:S02]  /*2810*/  @P3 IADD3.X R7, R5, R9, R7, P0, !PT ;  /* 0x0000000905073210 */ /* 0x000fe400007fe407 */
[----:B------:R-:W-:Y:S01]  /*2820*/  @P6 LEA.HI.X R9, R3, c[0x0][0x1cc], R5, 0x1, P4 ;  /* 0x0000730003096a11 */ /* 0x000fe200020f0c05 */
[----:B------:R-:W-:Y:S01]  /*2830*/  IMAD.IADD R5, R11, 0x1, R6 ;  /* 0x000000010b057824 */ /* 0x000fe200078e0206 */
[----:B------:R-:W-:-:S02]  /*2840*/  LEA R3, P0, R10, R220, 0x6 ;  /* 0x000000dc0a037211 */ /* 0x000fc400078030ff */
[----:B------:R-:W-:Y:S01]  /*2850*/  @P3 LEA R6, P5, R4, c[0x0][0x1c8], 0x1 ;  /* 0x0000720004063a11 */ /* 0x000fe200078a08ff */
[----:B------:R-:W-:Y:S01]  /*2860*/  @!PT LDS RZ, [RZ] ;  /* 0x00000000fffff984 */ /* 0x000fe20000000800 */
[----:B------:R-:W-:Y:S01]  /*2870*/  @!PT LDS RZ, [RZ] ;  /* 0x00000000fffff984 */ /* 0x000fe20000000800 */
[----:B------:R-:W-:Y:S01]  /*2880*/  @!PT LDS RZ, [RZ] ;  /* 0x00000000fffff984 */ /* 0x000fe20000000800 */
[----:B------:R1:W-:Y:S01]  /*2890*/  @P6 LDGSTS.E.BYPASS.LTC128B.128 [R216+0xc100], [R8.64], !P1 ;  /* 0x0c10000008d86fae */ /* 0x0003e2000c901d48 */
[----:B------:R-:W-:Y:S02]  /*28a0*/  @P6 ISETP.GE.AND P4, PT, R212, c[0x0][0x1d4], PT ;  /* 0x00007500d4006a0c */ /* 0x000fe40003f86270 */
[----:B------:R-:W-:Y:S01]  /*28b0*/  LEA.HI.X R5, R10, R222, R5, 0x6, P0 ;  /* 0x000000de0a057211 */ /* 0x000fe200000f3405 */
[----:B------:R1:W-:Y:S01]  /*28c0*/  @P6 LDGSTS.E.BYPASS.LTC128B.128 [R216+0xe100], [R8.64+0x80], !P2 ;  /* 0x0e10008008d86fae */ /* 0x0003e2000d101d48 */
[----:B------:R-:W-:Y:S02]  /*28d0*/  @P3 LEA.HI.X R7, R4, c[0x0][0x1cc], R7, 0x1, P5 ;  /* 0x0000730004073a11 */ /* 0x000fe400028f0c07 */
[----:B------:R-:W-:Y:S02]  /*28e0*/  LEA R4, P5, R3, c[0x0][0x1f8], 0x1 ;  /* 0x00007e0003047a11 */ /* 0x000fe400078a08ff */
[----:B------:R-:W-:-:S02]  /*28f0*/  @P3 ISETP.GE.AND P0, PT, R212, c[0x0][0x1d4], PT ;  /* 0x00007500d4003a0c */ /* 0x000fc40003f06270 */
[----:B------:R-:W-:Y:S02]  /*2900*/  LEA.HI.X R5, R3, c[0x0][0x1fc], R5, 0x1, P5 ;  /* 0x00007f0003057a11 */ /* 0x000fe400028f0c05 */
[----:B------:R-:W-:Y:S01]  /*2910*/  ISETP.GE.AND P5, PT, R224, c[0x0][0x1d4], PT ;  /* 0x00007500e0007a0c */ /* 0x000fe20003fa6270 */
[----:B------:R1:W-:Y:S01]  /*2920*/  @P6 LDGSTS.E.BYPASS.LTC128B.128 [R216+0x10100], [R8.64+0x100], !P4 ;  /* 0x1010010008d86fae */ /* 0x0003e2000e101d48 */
[----:B------:R-:W-:Y:S02]  /*2930*/  ISETP.GE.AND P4, PT, R215, c[0x0][0x1d4], PT ;  /* 0x00007500d7007a0c */ /* 0x000fe40003f86270 */
[C---:B------:R-:W-:Y:S01]  /*2940*/  ISETP.LT.OR P6, PT, R2.reuse, 0x1, P5 ;  /* 0x000000010200780c */ /* 0x040fe20002fc1670 */
[----:B------:R1:W-:Y:S01]  /*2950*/  @P3 LDGSTS.E.BYPASS.LTC128B.128 [R216+0xd100], [R6.64], !P1 ;  /* 0x0d10000006d83fae */ /* 0x0003e2000c901d48 */
[----:B------:R-:W-:-:S03]  /*2960*/  ISETP.LT.OR P5, PT, R2, 0x21, P5 ;  /* 0x000000210200780c */ /* 0x000fc60002fa1670 */
[----:B------:R1:W-:Y:S04]  /*2970*/  @P3 LDGSTS.E.BYPASS.LTC128B.128 [R216+0xf100], [R6.64+0x80], !P2 ;  /* 0x0f10008006d83fae */ /* 0x0003e8000d101d48 */
[----:B------:R1:W-:Y:S01]  /*2980*/  @P3 LDGSTS.E.BYPASS.LTC128B.128 [R216+0x11100], [R6.64+0x100], !P0 ;  /* 0x1110010006d83fae */ /* 0x0003e2000c101d48 */
[----:B------:R-:W-:Y:S02]  /*2990*/  ISETP.LT.OR P0, PT, R2, 0x1, P4 ;  /* 0x000000010200780c */ /* 0x000fe40002701670 */
[----:B------:R-:W-:Y:S01]  /*29a0*/  ISETP.GE.AND P3, PT, R212, c[0x0][0x1d4], PT ;  /* 0x00007500d4007a0c */ /* 0x000fe20003f66270 */
[----:B------:R-:W0:Y:S01]  /*29b0*/  LDGDEPBAR ;  /* 0x00000000000079af */ /* 0x000e220000000000 */
[----:B------:R-:W-:-:S03]  /*29c0*/  ISETP.LT.OR P4, PT, R2, 0x21, P4 ;  /* 0x000000210200780c */ /* 0x000fc60002781670 */
[----:B------:R1:W-:Y:S01]  /*29d0*/  LDGSTS.E.BYPASS.LTC128B.128 [R216+0x100], [R4.64], !P6 ;  /* 0x0010000004d87fae */ /* 0x0003e2000f101d48 */
[C---:B------:R-:W-:Y:S02]  /*29e0*/  ISETP.LT.OR P6, PT, R2.reuse, 0x1, P3 ;  /* 0x000000010200780c */ /* 0x040fe40001fc1670 */
[----:B------:R-:W-:-:S03]  /*29f0*/  ISETP.LT.OR P3, PT, R2, 0x21, P3 ;  /* 0x000000210200780c */ /* 0x000fc60001f61670 */
[----:B------:R1:W-:Y:S01]  /*2a00*/  LDGSTS.E.BYPASS.LTC128B.128 [R216+0x2100], [R4.64+0x80], !P0 ;  /* 0x0210008004d87fae */ /* 0x0003e2000c101d48 */
[----:B------:R-:W-:-:S04]  /*2a10*/  IADD3 R2, P0, R4, UR7, RZ ;  /* 0x0000000704027c10 */ /* 0x000fc8000ff1e0ff */
[----:B------:R-:W-:-:S03]  /*2a20*/  IADD3.X R3, R5, UR5, RZ, P0, !PT ;  /* 0x0000000505037c10 */ /* 0x000fc600087fe4ff */
[----:B------:R1:W-:Y:S04]  /*2a30*/  LDGSTS.E.BYPASS.LTC128B.128 [R216+0x4100], [R4.64+0x100], !P6 ;  /* 0x0410010004d87fae */ /* 0x0003e8000f101d48 */
[----:B------:R1:W-:Y:S04]  /*2a40*/  LDGSTS.E.BYPASS.LTC128B.128 [R216+0x1100], [R2.64], !P5 ;  /* 0x0110000002d87fae */ /* 0x0003e8000e901d48 */
[----:B------:R1:W-:Y:S04]  /*2a50*/  LDGSTS.E.BYPASS.LTC128B.128 [R216+0x3100], [R2.64+0x80], !P4 ;  /* 0x0310008002d87fae */ /* 0x0003e8000e101d48 */
[----:B------:R1:W-:Y:S01]  /*2a60*/  LDGSTS.E.BYPASS.LTC128B.128 [R216+0x5100], [R2.64+0x100], !P3 ;  /* 0x0510010002d87fae */ /* 0x0003e2000d901d48 */
[----:B------:R-:W-:-:S03]  /*2a70*/  ISETP.GT.AND P3, PT, R88, R206, PT ;  /* 0x000000ce5800720c */ /* 0x000fc60003f64270 */
[----:B------:R-:W0:Y:S10]  /*2a80*/  LDGDEPBAR ;  /* 0x00000000000079af */ /* 0x000e340000000000 */
[----:B------:R-:W-:Y:S05]  /*2a90*/  @!P3 BRA `(.L_x_1253) ;  /* 0x000001500000b947 */ /* 0x000fea0003800000 */
[----:B-1----:R-:W-:Y:S01]  /*2aa0*/  IADD3 R2, R245, -0x2, RZ ;  /* 0xfffffffef5027810 */ /* 0x002fe20007ffe0ff */
[----:B------:R-:W-:-:S03]  /*2ab0*/  IMAD.WIDE.U32 R6, R16, c[0x0][0x1e0], RZ ;  /* 0x0000780010067a25 */ /* 0x000fc600078e00ff */
[----:B------:R-:W-:Y:S01]  /*2ac0*/  SHF.R.S32.HI R3, RZ, 0x1f, R2 ;  /* 0x0000001fff037819 */ /* 0x000fe20000011402 */
[----:B------:R-:W-:-:S04]  /*2ad0*/  IMAD.WIDE.U32 R4, R2, c[0x0][0x1e0], RZ ;  /* 0x0000780002047a25 */ /* 0x000fc800078e00ff */
[----:B------:R-:W-:-:S04]  /*2ae0*/  IMAD R3, R3, c[0x0][0x1e0], RZ ;  /* 0x0000780003037a24 */ /* 0x000fc800078e02ff */
[----:B------:R-:W-:Y:S01]  /*2af0*/  IMAD R2, R2, c[0x0][0x1e4], R3 ;  /* 0x0000790002027a24 */ /* 0x000fe200078e0203 */
[----:B------:R-:W-:-:S03]  /*2b00*/  LEA R3, P0, R4, R218, 0x6 ;  /* 0x000000da04037211 */ /* 0x000fc600078030ff */
[----:B------:R-:W-:Y:S01]  /*2b10*/  IMAD.IADD R5, R5, 0x1, R2 ;  /* 0x0000000105057824 */ /* 0x000fe200078e0202 */
[----:B------:R-:W-:-:S04]  /*2b20*/  LEA R2, P4, R3, c[0x0][0x1c8], 0x1 ;  /* 0x0000720003027a11 */ /* 0x000fc800078808ff */
[----:B------:R-:W-:Y:S01]  /*2b30*/  LEA.HI.X R4, R4, R217, R5, 0x6, P0 ;  /* 0x000000d904047211 */ /* 0x000fe200000f3405 */
[----:B------:R-:W-:Y:S01]  /*2b40*/  IMAD R5, R16, c[0x0][0x1e4], RZ ;  /* 0x0000790010057a24 */ /* 0x000fe200078e02ff */
[----:B------:R-:W-:Y:S02]  /*2b50*/  ISETP.GE.AND P0, PT, R212, c[0x0][0x1d4], PT ;  /* 0x00007500d4007a0c */ /* 0x000fe40003f06270 */
[----:B------:R-:W-:Y:S02]  /*2b60*/  LEA.HI.X R3, R3, c[0x0][0x1cc], R4, 0x1, P4 ;  /* 0x0000730003037a11 */ /* 0x000fe400020f0c04 */
[----:B------:R-:W-:-:S03]  /*2b70*/  IADD3 R4, P4, R6, R2, RZ ;  /* 0x0000000206047210 */ /* 0x000fc60007f9e0ff */
[----:B------:R1:W-:Y:S01]  /*2b80*/  LDGSTS.E.BYPASS.LTC128B.128 [R216+0x12100], [R2.64], !P1 ;  /* 0x1210000002d87fae */ /* 0x0003e2000c901d48 */
[----:B------:R-:W-:-:S03]  /*2b90*/  IADD3.X R5, R3, R7, R5, P4, !PT ;  /* 0x0000000703057210 */ /* 0x000fc600027fe405 */
[----:B------:R1:W-:Y:S04]  /*2ba0*/  LDGSTS.E.BYPASS.LTC128B.128 [R216+0x14100], [R2.64+0x80], !P2 ;  /* 0x1410008002d87fae */ /* 0x0003e8000d101d48 */
[----:B------:R1:W-:Y:S04]  /*2bb0*/  LDGSTS.E.BYPASS.LTC128B.128 [R216+0x16100], [R2.64+0x100], !P0 ;  /* 0x1610010002d87fae */ /* 0x0003e8000c101d48 */
[----:B------:R1:W-:Y:S04]  /*2bc0*/  LDGSTS.E.BYPASS.LTC128B.128 [R216+0x13100], [R4.64], !P1 ;  /* 0x1310000004d87fae */ /* 0x0003e8000c901d48 */
[----:B------:R1:W-:Y:S04]  /*2bd0*/  LDGSTS.E.BYPASS.LTC128B.128 [R216+0x15100], [R4.64+0x80], !P2 ;  /* 0x1510008004d87fae */ /* 0x0003e8000d101d48 */
[----:B------:R1:W-:Y:S02]  /*2be0*/  LDGSTS.E.BYPASS.LTC128B.128 [R216+0x17100], [R4.64+0x100], !P0 ;  /* 0x1710010004d87fae */ /* 0x0003e4000c101d48 */
.L_x_1253:
[----:B------:R-:W-:Y:S05]  /*2bf0*/  BSYNC B0 ;  /* 0x0000000000007941 */ /* 0x000fea0003800000 */
.L_x_1252:
[----:B------:R-:W0:Y:S01]  /*2c00*/  LDGDEPBAR ;  /* 0x00000000000079af */ /* 0x000e220000000000 */
[----:B------:R-:W-:Y:S01]  /*2c10*/  LOP3.LUT P0, RZ, R195, 0x2, RZ, 0xc0, !PT ;  /* 0x00000002c3ff7812 */ /* 0x000fe2000780c0ff */
[----:B------:R-:W-:Y:S03]  /*2c20*/  BSSY B0, `(.L_x_1254) ;  /* 0x0000027000007945 */ /* 0x000fe60003800000 */
[----:B------:R-:W-:-:S05]  /*2c30*/  SEL R190, R0, 0xffffffe0, !P0 ;  /* 0xffffffe000be7807 */ /* 0x000fca0004000000 */
[----:B------:R-:W-:Y:S01]  /*2c40*/  IMAD.IADD R24, R192, 0x1, R190 ;  /* 0x00000001c0187824 */ /* 0x000fe200078e02be */
[----:B------:R-:W-:-:S04]  /*2c50*/  DEPBAR.LE SB0, 0x3 ;  /* 0x000080c00000791a */ /* 0x000fc80000000000 */
[----:B------:R-:W-:-:S04]  /*2c60*/  DEPBAR.LE SB0, 0x2 ;  /* 0x000080800000791a */ /* 0x000fc80000000000 */
[----:B------:R-:W-:Y:S06]  /*2c70*/  BAR.SYNC.DEFER_BLOCKING 0x0 ;  /* 0x0000000000007b1d */ /* 0x000fec0000010000 */
[----:B-1----:R1:W2:Y:S04]  /*2c80*/  LDSM.16.M88.4 R8, [R186] ;  /* 0x00000000ba08783b */ /* 0x0022a80000000200 */
[----:B------:R1:W3:Y:S04]  /*2c90*/  LDSM.16.M88.4 R28, [R192] ;  /* 0x00000000c01c783b */ /* 0x0002e80000000200 */
[----:B------:R1:W4:Y:S04]  /*2ca0*/  LDSM.16.M88.4 R32, [R192+0x800] ;  /* 0x00080000c020783b */ /* 0x0003280000000200 */
[----:B------:R1:W1:Y:S04]  /*2cb0*/  LDSM.16.M88.4 R44, [R192+0x1000] ;  /* 0x00100000c02c783b */ /* 0x0002680000000200 */
[----:B------:R1:W1:Y:S04]  /*2cc0*/  LDSM.16.M88.4 R52, [R192+0x1800] ;  /* 0x00180000c034783b */ /* 0x0002680000000200 */
[----:B------:R1:W1:Y:S04]  /*2cd0*/  LDSM.16.M88.4 R4, [R187] ;  /* 0x00000000bb04783b */ /* 0x0002680000000200 */
[----:B------:R1:W1:Y:S04]  /*2ce0*/  LDSM.16.M88.4 R40, [R24] ;  /* 0x000000001828783b */ /* 0x0002680000000200 */
[----:B------:R1:W1:Y:S04]  /*2cf0*/  LDSM.16.M88.4 R56, [R24+0x800] ;  /* 0x000800001838783b */ /* 0x0002680000000200 */
[----:B------:R1:W1:Y:S04]  /*2d00*/  LDSM.16.M88.4 R64, [R24+0x1000] ;  /* 0x001000001840783b */ /* 0x0002680000000200 */
[----:B------:R1:W1:Y:S01]  /*2d10*/  LDSM.16.M88.4 R80, [R24+0x1800] ;  /* 0x001800001850783b */ /* 0x0002620000000200 */
[----:B------:R-:W-:Y:S05]  /*2d20*/  @!P3 BRA `(.L_x_1255) ;  /* 0x000001600000b947 */ /* 0x000fea0003800000 */
[----:B------:R-:W-:-:S04]  /*2d30*/  IADD3 R0, R245, -0x2, RZ ;  /* 0xfffffffef5007810 */ /* 0x000fc80007ffe0ff */
[----:B------:R-:W-:Y:S01]  /*2d40*/  SHF.R.S32.HI R2, RZ, 0x1f, R0 ;  /* 0x0000001fff027819 */ /* 0x000fe20000011400 */
[----:B----4-:R-:W-:-:S04]  /*2d50*/  IMAD.WIDE.U32 R12, R0, c[0x0][0x208], RZ ;  /* 0x00008200000c7a25 */ /* 0x010fc800078e00ff */
[----:B------:R-:W-:-:S04]  /*2d60*/  IMAD R2, R2, c[0x0][0x208], RZ ;  /* 0x0000820002027a24 */ /* 0x000fc800078e02ff */
[----:B------:R-:W-:Y:S01]  /*2d70*/  IMAD R2, R0, c[0x0][0x20c], R2 ;  /* 0x0000830000027a24 */ /* 0x000fe200078e0202 */
[----:B------:R-:W-:-:S03]  /*2d80*/  LEA R0, P0, R12, R220, 0x6 ;  /* 0x000000dc0c007211 */ /* 0x000fc600078030ff */
[----:B------:R-:W-:Y:S01]  /*2d90*/  IMAD.IADD R3, R13, 0x1, R2 ;  /* 0x000000010d037824 */ /* 0x000fe200078e0202 */
[----:B------:R-:W-:-:S04]  /*2da0*/  LEA R2, P4, R0, c[0x0][0x1f8], 0x1 ;  /* 0x00007e0000027a11 */ /* 0x000fc800078808ff */
[----:B------:R-:W-:Y:S02]  /*2db0*/  LEA.HI.X R3, R12, R222, R3, 0x6, P0 ;  /* 0x000000de0c037211 */ /* 0x000fe400000f3403 */
[----:B------:R-:W-:Y:S02]  /*2dc0*/  ISETP.GE.AND P0, PT, R212, c[0x0][0x1d4], PT ;  /* 0x00007500d4007a0c */ /* 0x000fe40003f06270 */
[----:B------:R-:W-:Y:S02]  /*2dd0*/  IADD3 R12, P3, R2, UR7, RZ ;  /* 0x00000007020c7c10 */ /* 0x000fe4000ff7e0ff */
[----:B------:R-:W-:-:S04]  /*2de0*/  LEA.HI.X R3, R0, c[0x0][0x1fc], R3, 0x1, P4 ;  /* 0x00007f0000037a11 */ /* 0x000fc800020f0c03 */
[----:B------:R-:W-:Y:S01]  /*2df0*/  IADD3.X R13, R3, UR5, RZ, P3, !PT ;  /* 0x00000005030d7c10 */ /* 0x000fe20009ffe4ff */
        /* <DEDUP_REMOVED lines=9> */
.L_x_1255:
[----:B------:R-:W-:Y:S05]  /*2e90*/  BSYNC B0 ;  /* 0x0000000000007941 */ /* 0x000fea0003800000 */
.L_x_1254:
[----:B------:R-:W-:Y:S01]  /*2ea0*/  LOP3.LUT P0, RZ, R195, 0x4, RZ, 0xc0, !PT ;  /* 0x00000004c3ff7812 */ /* 0x000fe2000780c0ff */
[----:B--234-:R-:W-:Y:S01]  /*2eb0*/  HMMA.16816.F32.BF16 R12, R8, R28, RZ ;  /* 0x0000001c080c723c */ /* 0x01cfe200000418ff */
[----:B------:R-:W-:Y:S02]  /*2ec0*/  LDSM.16.M88.4 R100, [R192+0x2000] ;  /* 0x00200000c064783b */ /* 0x000fe40000000200 */
[----:B------:R-:W-:-:S02]  /*2ed0*/  SEL R0, R16, 0xffffffc0, !P0 ;  /* 0xffffffc010007807 */ /* 0x000fc40004000000 */
[----:B------:R-:W-:Y:S03]  /*2ee0*/  LDSM.16.M88.4 R16, [R189] ;  /* 0x00000000bd10783b */ /* 0x000fe60000000200 */
[----:B------:R-:W-:Y:S01]  /*2ef0*/  IMAD.IADD R2, R192, 0x1, R0 ;  /* 0x00000001c0027824 */ /* 0x000fe200078e0200 */
[C---:B------:R-:W-:Y:S01]  /*2f00*/  HMMA.16816.F32.BF16 R20, R8.reuse, R32, RZ ;  /* 0x000000200814723c */ /* 0x040fe200000418ff */
[----:B------:R-:W-:Y:S04]  /*2f10*/  LDSM.16.M88.4 R96, [R24+0x2000] ;  /* 0x002000001860783b */ /* 0x000fe80000000200 */
[----:B------:R-:W2:Y:S03]  /*2f20*/  LDSM.16.M88.4 R68, [R2] ;  /* 0x000000000244783b */ /* 0x000ea60000000200 */
[----:B------:R-:W-:Y:S01]  /*2f30*/  HMMA.16816.F32.BF16 R28, R8, R30, RZ ;  /* 0x0000001e081c723c */ /* 0x000fe200000418ff */
[----:B------:R-:W3:Y:S01]  /*2f40*/  LDSM.16.M88.4 R72, [R2+0x800] ;  /* 0x000800000248783b */ /* 0x000ee20000000200 */
[----:B------:R-:W-:-:S03]  /*2f50*/  IADD3 R0, R0, R192, R190 ;  /* 0x000000c000007210 */ /* 0x000fc60007ffe0be */
[----:B------:R-:W4:Y:S03]  /*2f60*/  LDSM.16.M88.4 R76, [R2+0x1000] ;  /* 0x00100000024c783b */ /* 0x000f260000000200 */
[C---:B------:R-:W-:Y:S01]  /*2f70*/  HMMA.16816.F32.BF16 R32, R8.reuse, R34, RZ ;  /* 0x000000220820723c */ /* 0x040fe200000418ff */
[----:B------:R-:W-:Y:S04]  /*2f80*/  LDSM.16.M88.4 R92, [R0] ;  /* 0x00000000005c783b */ /* 0x000fe80000000200 */
[----:B------:R-:W-:Y:S03]  /*2f90*/  LDSM.16.M88.4 R84, [R2+0x1800] ;  /* 0x001800000254783b */ /* 0x000fe60000000200 */
[----:B-1----:R-:W-:Y:S01]  /*2fa0*/  HMMA.16816.F32.BF16 R36, R8, R44, RZ ;  /* 0x0000002c0824723c */ /* 0x002fe200000418ff */
[----:B------:R-:W5:Y:S01]  /*2fb0*/  LDL R120, [R1+0x24] ;  /* 0x0000240001787983 */ /* 0x000f620000100800 */
[----:B------:R-:W-:Y:S03]  /*2fc0*/  BSSY B0, `(.L_x_1256) ;  /* 0x0000242000007945 */ /* 0x000fe60003800000 */
[----:B------:R-:W0:Y:S03]  /*2fd0*/  LDGDEPBAR ;  /* 0x00000000000079af */ /* 0x000e260000000000 */
[----:B------:R-:W-:Y:S01]  /*2fe0*/  HMMA.16816.F32.BF16 R60, R4, R40, R12 ;  /* 0x00000028043c723c */ /* 0x000fe2000004180c */
[----:B------:R-:W1:Y:S07]  /*2ff0*/  LDSM.16.M88.4 R12, [R188] ;  /* 0x00000000bc0c783b */ /* 0x000e6e0000000200 */
[C---:B------:R-:W-:Y:S08]  /*3000*/  HMMA.16816.F32.BF16 R44, R8.reuse, R46, RZ ;  /* 0x0000002e082c723c */ /* 0x040ff000000418ff */
[C---:B------:R-:W-:Y:S08]  /*3010*/  HMMA.16816.F32.BF16 R48, R8.reuse, R52, RZ ;  /* 0x000000340830723c */ /* 0x040ff000000418ff */
[----:B------:R-:W-:Y:S08]  /*3020*/  HMMA.16816.F32.BF16 R8, R8, R54, RZ ;  /* 0x000000360808723c */ /* 0x000ff000000418ff */
[C---:B------:R-:W-:Y:S08]  /*3030*/  HMMA.16816.F32.BF16 R52, R4.reuse, R42, R28 ;  /* 0x0000002a0434723c */ /* 0x040ff0000004181c */
[C---:B------:R-:W-:Y:S08]  /*3040*/  HMMA.16816.F32.BF16 R28, R4.reuse, R56, R20 ;  /* 0x00000038041c723c */ /* 0x040ff00000041814 */
[C---:B------:R-:W-:Y:S01]  /*3050*/  HMMA.16816.F32.BF16 R20, R4.reuse, R58, R32 ;  /* 0x0000003a0414723c */ /* 0x040fe20000041820 */
[----:B------:R-:W-:Y:S07]  /*3060*/  LDSM.16.M88.4 R56, [R0+0x1000] ;  /* 0x001000000038783b */ /* 0x000fee0000000200 */
[C---:B------:R-:W-:Y:S08]  /*3070*/  HMMA.16816.F32.BF16 R36, R4.reuse, R64, R36 ;  /* 0x000000400424723c */ /* 0x040ff00000041824 */
[----:B------:R-:W-:Y:S01]  /*3080*/  HMMA.16816.F32.BF16 R44, R4, R66, R44 ;  /* 0x00000042042c723c */ /* 0x000fe2000004182c */
[----:B------:R-:W1:Y:S07]  /*3090*/  LDSM.16.M88.4 R64, [R0+0x800] ;  /* 0x000800000040783b */ /* 0x000e6e0000000200 */
[----:B--2---:R-:W-:Y:S08]  /*30a0*/  HMMA.16816.F32.BF16 R60, R16, R68, R60 ;  /* 0x00000044103c723c */ /* 0x004ff0000004183c */
[C---:B------:R-:W-:Y:S08]  /*30b0*/  HMMA.16816.F32.BF16 R48, R4.reuse, R80, R48 ;  /* 0x000000500430723c */ /* 0x040ff00000041830 */
[----:B------:R-:W-:Y:S01]  /*30c0*/  HMMA.16816.F32.BF16 R4, R4, R82, R8 ;  /* 0x000000520404723c */ /* 0x000fe20000041808 */
[----:B------:R-:W2:Y:S04]  /*30d0*/  LDSM.16.M88.4 R8, [R186+0x4000] ;  /* 0x00400000ba08783b */ /* 0x000ea80000000200 */
[----:B------:R-:W1:Y:S03]  /*30e0*/  LDSM.16.M88.4 R80, [R0+0x1800] ;  /* 0x001800000050783b */ /* 0x000e660000000200 */
[C---:B------:R-:W-:Y:S01]  /*30f0*/  HMMA.16816.F32.BF16 R52, R16.reuse, R70, R52 ;  /* 0x000000461034723c */ /* 0x040fe20000041834 */
[----:B------:R-:W-:Y:S07]  /*3100*/  LDSM.16.M88.4 R68, [R24+0x2800] ;  /* 0x002800001844783b */ /* 0x000fee0000000200 */
[C---:B---3--:R-:W-:Y:S08]  /*3110*/  HMMA.16816.F32.BF16 R40, R16.reuse, R72, R28 ;  /* 0x000000481028723c */ /* 0x048ff0000004181c */
[C---:B------:R-:W-:Y:S01]  /*3120*/  HMMA.16816.F32.BF16 R32, R16.reuse, R74, R20 ;  /* 0x0000004a1020723c */ /* 0x040fe20000041814 */
[----:B------:R-:W-:Y:S07]  /*3130*/  LDSM.16.M88.4 R72, [R192+0x3000] ;  /* 0x00300000c048783b */ /* 0x000fee0000000200 */
[C---:B----4-:R-:W-:Y:S08]  /*3140*/  HMMA.16816.F32.BF16 R28, R16.reuse, R76, R36 ;  /* 0x0000004c101c723c */ /* 0x050ff00000041824 */
[----:B------:R-:W-:Y:S01]  /*3150*/  HMMA.16816.F32.BF16 R20, R16, R78, R44 ;  /* 0x0000004e1014723c */ /* 0x000fe2000004182c */
[----:B------:R-:W3:Y:S07]  /*3160*/  LDSM.16.M88.4 R76, [R192+0x2800] ;  /* 0x00280000c04c783b */ /* 0x000eee0000000200 */
[----:B-1----:R-:W-:Y:S08]  /*3170*/  HMMA.16816.F32.BF16 R60, R12, R92, R60 ;  /* 0x0000005c0c3c723c */ /* 0x002ff0000004183c */
[C---:B------:R-:W-:Y:S01]  /*3180*/  HMMA.16816.F32.BF16 R36, R16.reuse, R86, R4 ;  /* 0x000000561024723c */ /* 0x040fe20000041804 */
[----:B------:R-:W1:Y:S07]  /*3190*/  LDSM.16.M88.4 R4, [R187+0x4000] ;  /* 0x00400000bb04783b */ /* 0x000e6e0000000200 */
[----:B------:R-:W-:Y:S01]  /*31a0*/  HMMA.16816.F32.BF16 R48, R16, R84, R48 ;  /* 0x000000541030723c */ /* 0x000fe20000041830 */
[----:B------:R-:W4:Y:S07]  /*31b0*/  LDSM.16.M88.4 R84, [R192+0x3800] ;  /* 0x00380000c054783b */ /* 0x000f2e0000000200 */
[C---:B------:R-:W-:Y:S01]  /*31c0*/  HMMA.16816.F32.BF16 R52, R12.reuse, R94, R52 ;  /* 0x0000005e0c34723c */ /* 0x040fe20000041834 */
[----:B------:R-:W-:Y:S07]  /*31d0*/  LDSM.16.M88.4 R92, [R2+0x2000] ;  /* 0x00200000025c783b */ /* 0x000fee0000000200 */
[C---:B------:R-:W-:Y:S08]  /*31e0*/  HMMA.16816.F32.BF16 R44, R12.reuse, R64, R40 ;  /* 0x000000400c2c723c */ /* 0x040ff00000041828 */
[C---:B------:R-:W-:Y:S01]  /*31f0*/  HMMA.16816.F32.BF16 R40, R12.reuse, R66, R32 ;  /* 0x000000420c28723c */ /* 0x040fe20000041820 */
[----:B------:R-:W-:Y:S07]  /*3200*/  LDSM.16.M88.4 R64, [R24+0x3000] ;  /* 0x003000001840783b */ /* 0x000fee0000000200 */
[----:B------:R-:W-:Y:S01]  /*3210*/  HMMA.16816.F32.BF16 R32, R12, R56, R28 ;  /* 0x000000380c20723c */ /* 0x000fe2000004181c */
[----:B------:R-:W1:Y:S07]  /*3220*/  LDSM.16.M88.4 R28, [R189+0x4000] ;  /* 0x00400000bd1c783b */ /* 0x000e6e0000000200 */
[----:B--2---:R-:W-:Y:S08]  /*3230*/  HMMA.16816.F32.BF16 R60, R8, R100, R60 ;  /* 0x00000064083c723c */ /* 0x004ff0000004183c */
[C---:B------:R-:W-:Y:S08]  /*3240*/  HMMA.16816.F32.BF16 R20, R12.reuse, R58, R20 ;  /* 0x0000003a0c14723c */ /* 0x040ff00000041814 */
[----:B------:R-:W-:Y:S08]  /*3250*/  HMMA.16816.F32.BF16 R16, R12, R80, R48 ;  /* 0x000000500c10723c */ /* 0x000ff00000041830 */
[C---:B------:R-:W-:Y:S01]  /*3260*/  HMMA.16816.F32.BF16 R56, R8.reuse, R102, R52 ;  /* 0x000000660838723c */ /* 0x040fe20000041834 */
[----:B------:R-:W-:Y:S07]  /*3270*/  LDSM.16.M88.4 R100, [R0+0x3800] ;  /* 0x003800000064783b */ /* 0x000fee0000000200 */
[C---:B---3--:R-:W-:Y:S08]  /*3280*/  HMMA.16816.F32.BF16 R48, R8.reuse, R76, R44 ;  /* 0x0000004c0830723c */ /* 0x048ff0000004182c */
[----:B------:R-:W-:Y:S08]  /*3290*/  HMMA.16816.F32.BF16 R44, R8, R72, R32 ;  /* 0x00000048082c723c */ /* 0x000ff00000041820 */
[----:B-1----:R-:W-:Y:S01]  /*32a0*/  HMMA.16816.F32.BF16 R32, R4, R96, R60 ;  /* 0x000000600420723c */ /* 0x002fe2000004183c */
[----:B------:R-:W1:Y:S07]  /*32b0*/  LDSM.16.M88.4 R60, [R2+0x2800] ;  /* 0x00280000023c783b */ /* 0x000e6e0000000200 */
[----:B------:R-:W-:Y:S01]  /*32c0*/  HMMA.16816.F32.BF16 R12, R12, R82, R36 ;  /* 0x000000520c0c723c */ /* 0x000fe20000041824 */
[----:B------:R-:W2:Y:S07]  /*32d0*/  LDSM.16.M88.4 R80, [R24+0x3800] ;  /* 0x003800001850783b */ /* 0x000eae0000000200 */
[C---:B------:R-:W-:Y:S01]  /*32e0*/  HMMA.16816.F32.BF16 R52, R8.reuse, R78, R40 ;  /* 0x0000004e0834723c */ /* 0x040fe20000041828 */
[----:B------:R-:W-:Y:S07]  /*32f0*/  LDSM.16.M88.4 R76, [R0+0x2000] ;  /* 0x00200000004c783b */ /* 0x000fee0000000200 */
[C---:B------:R-:W-:Y:S01]  /*3300*/  HMMA.16816.F32.BF16 R40, R8.reuse, R74, R20 ;  /* 0x0000004a0828723c */ /* 0x040fe20000041814 */
[----:B------:R-:W3:Y:S07]  /*3310*/  LDSM.16.M88.4 R20, [R188+0x4000] ;  /* 0x00400000bc14783b */ /* 0x000eee0000000200 */
[----:B----4-:R-:W-:Y:S08]  /*3320*/  HMMA.16816.F32.BF16 R36, R8, R84, R16 ;  /* 0x000000540824723c */ /* 0x010ff00000041810 */
[C---:B------:R-:W-:Y:S08]  /*3330*/  HMMA.16816.F32.BF16 R16, R4.reuse, R98, R56 ;  /* 0x000000620410723c */ /* 0x040ff00000041838 */
[----:B------:R-:W-:Y:S08]  /*3340*/  HMMA.16816.F32.BF16 R48, R4, R68, R48 ;  /* 0x000000440430723c */ /* 0x000ff00000041830 */
[----:B------:R-:W-:Y:S01]  /*3350*/  HMMA.16816.F32.BF16 R8, R8, R86, R12 ;  /* 0x000000560808723c */ /* 0x000fe2000004180c */
[----:B------:R-:W-:Y:S04]  /*3360*/  LDSM.16.M88.4 R12, [R186+0x8000] ;  /* 0x00800000ba0c783b */ /* 0x000fe80000000200 */
[----:B------:R-:W-:Y:S03]  /*3370*/  LDSM.16.M88.4 R84, [R2+0x3800] ;  /* 0x003800000254783b */ /* 0x000fe60000000200 */
[----:B------:R-:W-:Y:S08]  /*3380*/  HMMA.16816.F32.BF16 R32, R28, R92, R32 ;  /* 0x0000005c1c20723c */ /* 0x000ff00000041820 */
[C---:B------:R-:W-:Y:S08]  /*3390*/  HMMA.16816.F32.BF16 R52, R4.reuse, R70, R52 ;  /* 0x000000460434723c */ /* 0x040ff00000041834 */
[----:B------:R-:W-:Y:S01]  /*33a0*/  HMMA.16816.F32.BF16 R72, R4, R64, R44 ;  /* 0x000000400448723c */ /* 0x000fe2000004182c */
[----:B------:R-:W4:Y:S07]  /*33b0*/  LDSM.16.M88.4 R44, [R192+0x4000] ;  /* 0x00400000c02c783b */ /* 0x000f2e0000000200 */
[----:B------:R-:W-:Y:S08]  /*33c0*/  HMMA.16816.F32.BF16 R16, R28, R94, R16 ;  /* 0x0000005e1c10723c */ /* 0x000ff00000041810 */
[----:B------:R-:W-:Y:S08]  /*33d0*/  HMMA.16816.F32.BF16 R64, R4, R66, R40 ;  /* 0x000000420440723c */ /* 0x000ff00000041828 */
[----:B-1----:R-:W-:Y:S01]  /*33e0*/  HMMA.16816.F32.BF16 R40, R28, R60, R48 ;  /* 0x0000003c1c28723c */ /* 0x002fe20000041830 */
[----:B------:R-:W1:Y:S07]  /*33f0*/  LDSM.16.M88.4 R48, [R0+0x2800] ;  /* 0x002800000030783b */ /* 0x000e6e0000000200 */
[C---:B--2---:R-:W-:Y:S01]  /*3400*/  HMMA.16816.F32.BF16 R68, R4.reuse, R80, R36 ;  /* 0x000000500444723c */ /* 0x044fe20000041824 */
[----:B------:R-:W2:Y:S07]  /*3410*/  LDSM.16.M88.4 R36, [R2+0x3000] ;  /* 0x003000000224783b */ /* 0x000eae0000000200 */
[----:B------:R-:W-:Y:S01]  /*3420*/  HMMA.16816.F32.BF16 R108, R4, R82, R8 ;  /* 0x00000052046c723c */ /* 0x000fe20000041808 */
[----:B------:R-:W-:Y:S04]  /*3430*/  LDSM.16.M88.4 R8, [R187+0x8000] ;  /* 0x00800000bb08783b */ /* 0x000fe80000000200 */
[----:B------:R-:W-:Y:S03]  /*3440*/  LDSM.16.M88.4 R80, [R0+0x4000] ;  /* 0x004000000050783b */ /* 0x000fe60000000200 */
[----:B---3--:R-:W-:Y:S08]  /*3450*/  HMMA.16816.F32.BF16 R4, R20, R76, R32 ;  /* 0x0000004c1404723c */ /* 0x008ff00000041820 */
[----:B------:R-:W-:Y:S01]  /*3460*/  HMMA.16816.F32.BF16 R56, R28, R62, R52 ;  /* 0x0000003e1c38723c */ /* 0x000fe20000041834 */
[----:B------:R-:W3:Y:S04]  /*3470*/  LDSM.16.M88.4 R60, [R24+0x4000] ;  /* 0x00400000183c783b */ /* 0x000ee80000000200 */
[----:B------:R-:W-:Y:S03]  /*3480*/  LDSM.16.M88.4 R52, [R0+0x3000] ;  /* 0x003000000034783b */ /* 0x000fe60000000200 */
[----:B------:R-:W-:Y:S01]  /*3490*/  HMMA.16816.F32.BF16 R32, R20, R78, R16 ;  /* 0x0000004e1420723c */ /* 0x000fe20000041810 */
[----:B------:R-:W3:Y:S07]  /*34a0*/  LDSM.16.M88.4 R76, [R192+0x4800] ;  /* 0x00480000c04c783b */ /* 0x000eee0000000200 */
[----:B----4-:R-:W-:Y:S01]  /*34b0*/  HMMA.16816.F32.BF16 R16, R12, R44, R4 ;  /* 0x0000002c0c10723c */ /* 0x010fe20000041804 */
[----:B------:R-:W-:Y:S07]  /*34c0*/  LDSM.16.M88.4 R4, [R189+0x8000] ;  /* 0x00800000bd04783b */ /* 0x000fee0000000200 */
[----:B-1----:R-:W-:Y:S08]  /*34d0*/  HMMA.16816.F32.BF16 R40, R20, R48, R40 ;  /* 0x000000301428723c */ /* 0x002ff00000041828 */
[C---:B--2---:R-:W-:Y:S01]  /*34e0*/  HMMA.16816.F32.BF16 R96, R28.reuse, R36, R72 ;  /* 0x000000241c60723c */ /* 0x044fe20000041848 */
[----:B------:R-:W-:Y:S07]  /*34f0*/  LDSM.16.M88.4 R72, [R24+0x4800] ;  /* 0x004800001848783b */ /* 0x000fee0000000200 */
[----:B------:R-:W-:Y:S01]  /*3500*/  HMMA.16816.F32.BF16 R92, R28, R38, R64 ;  /* 0x000000261c5c723c */ /* 0x000fe20000041840 */
[----:B------:R-:W1:Y:S07]  /*3510*/  LDSM.16.M88.4 R64, [R2+0x4000] ;  /* 0x004000000240783b */ /* 0x000e6e0000000200 */
[----:B------:R-:W-:Y:S08]  /*3520*/  HMMA.16816.F32.BF16 R36, R12, R46, R32 ;  /* 0x0000002e0c24723c */ /* 0x000ff00000041820 */
[----:B---3--:R-:W-:Y:S01]  /*3530*/  HMMA.16816.F32.BF16 R32, R8, R60, R16 ;  /* 0x0000003c0820723c */ /* 0x008fe20000041810 */
[----:B------:R-:W2:Y:S07]  /*3540*/  LDSM.16.M88.4 R16, [R188+0x8000] ;  /* 0x00800000bc10783b */ /* 0x000eae0000000200 */
[----:B------:R-:W-:Y:S08]  /*3550*/  HMMA.16816.F32.BF16 R48, R20, R50, R56 ;  /* 0x000000321430723c */ /* 0x000ff00000041838 */
[----:B------:R-:W-:Y:S08]  /*3560*/  HMMA.16816.F32.BF16 R44, R12, R76, R40 ;  /* 0x0000004c0c2c723c */ /* 0x000ff00000041828 */
[----:B------:R-:W-:Y:S01]  /*3570*/  HMMA.16816.F32.BF16 R40, R8, R62, R36 ;  /* 0x0000003e0828723c */ /* 0x000fe20000041824 */
[----:B------:R-:W3:Y:S07]  /*3580*/  LDSM.16.M88.4 R60, [R192+0x5000] ;  /* 0x00500000c03c783b */ /* 0x000eee0000000200 */
[----:B------:R-:W-:Y:S01]  /*3590*/  HMMA.16816.F32.BF16 R104, R28, R84, R68 ;  /* 0x000000541c68723c */ /* 0x000fe20000041844 */
[----:B------:R-:W4:Y:S07]  /*35a0*/  LDSM.16.M88.4 R68, [R2+0x4800] ;  /* 0x004800000244783b */ /* 0x000f2e0000000200 */
[----:B-1----:R-:W-:Y:S08]  /*35b0*/  HMMA.16816.F32.BF16 R32, R4, R64, R32 ;  /* 0x000000400420723c */ /* 0x002ff00000041820 */
[----:B------:R-:W-:Y:S08]  /*35c0*/  HMMA.16816.F32.BF16 R108, R28, R86, R108 ;  /* 0x000000561c6c723c */ /* 0x000ff0000004186c */
[----:B------:R-:W-:Y:S08]  /*35d0*/  HMMA.16816.F32.BF16 R28, R20, R52, R96 ;  /* 0x00000034141c723c */ /* 0x000ff00000041860 */
[----:B------:R-:W-:Y:S01]  /*35e0*/  HMMA.16816.F32.BF16 R36, R12, R78, R48 ;  /* 0x0000004e0c24723c */ /* 0x000fe20000041830 */
[----:B------:R-:W-:Y:S07]  /*35f0*/  LDSM.16.M88.4 R76, [R0+0x4800] ;  /* 0x00480000004c783b */ /* 0x000fee0000000200 */
[----:B------:R-:W-:Y:S08]  /*3600*/  HMMA.16816.F32.BF16 R44, R8, R72, R44 ;  /* 0x00000048082c723c */ /* 0x000ff0000004182c */
[----:B------:R-:W-:Y:S08]  /*3610*/  HMMA.16816.F32.BF16 R56, R20, R54, R92 ;  /* 0x000000361438723c */ /* 0x000ff0000004185c */
[----:B------:R-:W-:Y:S01]  /*3620*/  HMMA.16816.F32.BF16 R40, R4, R66, R40 ;  /* 0x000000420428723c */ /* 0x000fe20000041828 */
[----:B------:R-:W1:Y:S07]  /*3630*/  LDSM.16.M88.4 R64, [R24+0x5000] ;  /* 0x005000001840783b */ /* 0x000e6e0000000200 */
[----:B--2---:R-:W-:Y:S08]  /*3640*/  HMMA.16816.F32.BF16 R52, R16, R80, R32 ;  /* 0x000000501034723c */ /* 0x004ff00000041820 */
[----:B---3--:R-:W-:Y:S08]  /*3650*/  HMMA.16816.F32.BF16 R32, R12, R60, R28 ;  /* 0x0000003c0c20723c */ /* 0x008ff0000004181c */
[----:B------:R-:W-:Y:S01]  /*3660*/  HMMA.16816.F32.BF16 R28, R8, R74, R36 ;  /* 0x0000004a081c723c */ /* 0x000fe20000041824 */
[----:B------:R-:W-:Y:S07]  /*3670*/  LDSM.16.M88.4 R72, [R2+0x5000] ;  /* 0x005000000248783b */ /* 0x000fee0000000200 */
[----:B----4-:R-:W-:Y:S01]  /*3680*/  HMMA.16816.F32.BF16 R36, R4, R68, R44 ;  /* 0x000000440424723c */ /* 0x010fe2000004182c */
[----:B------:R-:W-:-:S07]  /*3690*/  FMUL.FTZ R3, R52, c[0x0][0x320] ;  /* 0x0000c80034037a20 */ /* 0x000fce0000410000 */
[----:B------:R-:W-:Y:S01]  /*36a0*/  HMMA.16816.F32.BF16 R44, R12, R62, R56 ;  /* 0x0000003e0c2c723c */ /* 0x000fe20000041838 */
[----:B------:R-:W2:Y:S04]  /*36b0*/  LDSM.16.M88.4 R60, [R192+0x5800] ;  /* 0x00580000c03c783b */ /* 0x000ea80000000200 */
[----:B------:R2:W3:Y:S03]  /*36c0*/  LDSM.16.M88.4 R56, [R24+0x5800] ;  /* 0x005800001838783b */ /* 0x0004e60000000200 */
[----:B------:R-:W-:Y:S08]  /*36d0*/  HMMA.16816.F32.BF16 R84, R20, R100, R104 ;  /* 0x000000641454723c */ /* 0x000ff00000041868 */
[----:B------:R-:W-:Y:S01]  /*36e0*/  HMMA.16816.F32.BF16 R48, R16, R82, R40 ;  /* 0x000000521030723c */ /* 0x000fe20000041828 */
[----:B------:R4:W2:Y:S07]  /*36f0*/  MUFU.TANH R83, R3 ;  /* 0x0000000300537308 */ /* 0x0008ae0000002400 */
[----:B-1----:R-:W-:Y:S08]  /*3700*/  HMMA.16816.F32.BF16 R40, R8, R64, R32 ;  /* 0x000000400828723c */ /* 0x002ff00000041820 */
[----:B------:R-:W-:Y:S01]  /*3710*/  HMMA.16816.F32.BF16 R28, R4, R70, R28 ;  /* 0x00000046041c723c */ /* 0x000fe2000004181c */
[----:B------:R-:W1:Y:S01]  /*3720*/  LDSM.16.M88.4 R68, [R0+0x5000] ;  /* 0x005000000044783b */ /* 0x000e620000000200 */
[----:B----4-:R-:W-:-:S04]  /*3730*/  FMUL.FTZ R3, R53, c[0x0][0x320] ;  /* 0x0000c80035037a20 */ /* 0x010fc80000410000 */
[----:B------:R4:W1:Y:S02]  /*3740*/  MUFU.TANH R82, R3 ;  /* 0x0000000300527308 */ /* 0x0008640000002400 */
[----:B------:R-:W-:Y:S08]  /*3750*/  HMMA.16816.F32.BF16 R20, R20, R102, R108 ;  /* 0x000000661414723c */ /* 0x000ff0000004186c */
[----:B--2---:R-:W-:Y:S01]  /*3760*/  HMMA.16816.F32.BF16 R24, R12, R60, R84 ;  /* 0x0000003c0c18723c */ /* 0x004fe20000041854 */
[----:B----4-:R-:W-:-:S07]  /*3770*/  FMUL.FTZ R3, R54, c[0x0][0x320] ;  /* 0x0000c80036037a20 */ /* 0x010fce0000410000 */
[----:B------:R-:W-:Y:S01]  /*3780*/  HMMA.16816.F32.BF16 R32, R8, R66, R44 ;  /* 0x000000420820723c */ /* 0x000fe2000004182c */
[----:B------:R2:W4:Y:S01]  /*3790*/  LDSM.16.M88.4 R44, [R2+0x5800] ;  /* 0x00580000022c783b */ /* 0x0005220000000200 */
[----:B------:R1:W-:Y:S06]  /*37a0*/  MUFU.TANH R81, R3 ;  /* 0x0000000300517308 */ /* 0x0003ec0000002400 */
[----:B------:R-:W-:Y:S08]  /*37b0*/  HMMA.16816.F32.BF16 R12, R12, R62, R20 ;  /* 0x0000003e0c0c723c */ /* 0x000ff00000041814 */
[----:B---3--:R-:W-:Y:S01]  /*37c0*/  HMMA.16816.F32.BF16 R24, R8, R56, R24 ;  /* 0x000000380818723c */ /* 0x008fe20000041818 */
[----:B-1----:R-:W-:-:S04]  /*37d0*/  FMUL.FTZ R3, R55, c[0x0][0x320] ;  /* 0x0000c80037037a20 */ /* 0x002fc80000410000 */
[----:B------:R1:W-:Y:S03]  /*37e0*/  MUFU.TANH R80, R3 ;  /* 0x0000000300507308 */ /* 0x0003e60000002400 */
[----:B------:R-:W-:Y:S08]  /*37f0*/  HMMA.16816.F32.BF16 R52, R16, R76, R36 ;  /* 0x0000004c1034723c */ /* 0x000ff00000041824 */
[----:B------:R-:W-:Y:S01]  /*3800*/  HMMA.16816.F32.BF16 R36, R4, R72, R40 ;  /* 0x000000480424723c */ /* 0x000fe20000041828 */
[----:B-1----:R-:W-:-:S07]  /*3810*/  FMUL.FTZ R3, R48, c[0x0][0x320] ;  /* 0x0000c80030037a20 */ /* 0x002fce0000410000 */
[----:B------:R-:W-:Y:S01]  /*3820*/  HMMA.16816.F32.BF16 R40, R16, R78, R28 ;  /* 0x0000004e1028723c */ /* 0x000fe2000004181c */
[----:B------:R1:W3:Y:S01]  /*3830*/  LDSM.16.M88.4 R28, [R0+0x5800] ;  /* 0x00580000001c783b */ /* 0x0002e20000000200 */
[----:B------:R4:W1:Y:S01]  /*3840*/  MUFU.TANH R77, R3 ;  /* 0x00000003004d7308 */ /* 0x0008620000002400 */
[----:B------:R-:W-:-:S05]  /*3850*/  DEPBAR.LE SB0, 0x2 ;  /* 0x000080800000791a */ /* 0x000fca0000000000 */
[----:B------:R-:W-:Y:S01]  /*3860*/  HMMA.16816.F32.BF16 R20, R4, R74, R32 ;  /* 0x0000004a0414723c */ /* 0x000fe20000041820 */
[----:B--2---:R-:W-:-:S07]  /*3870*/  FMUL.FTZ R2, R55, c[0x0][0x320] ;  /* 0x0000c80037027a20 */ /* 0x004fce0000410000 */
[----:B------:R-:W-:Y:S01]  /*3880*/  HMMA.16816.F32.BF16 R36, R16, R68, R36 ;  /* 0x000000441024723c */ /* 0x000fe20000041824 */
[----:B----4-:R-:W-:Y:S02]  /*3890*/  FMUL.FTZ R3, R49, c[0x0][0x320] ;  /* 0x0000c80031037a20 */ /* 0x010fe40000410000 */
[----:B------:R2:W-:Y:S05]  /*38a0*/  MUFU.TANH R49, R2 ;  /* 0x0000000200317308 */ /* 0x0005ea0000002400 */
[----:B------:R-:W-:Y:S01]  /*38b0*/  HMMA.16816.F32.BF16 R8, R8, R58, R12 ;  /* 0x0000003a0808723c */ /* 0x000fe2000004180c */
[----:B-1----:R-:W-:Y:S02]  /*38c0*/  FMUL.FTZ R0, R42, c[0x0][0x320] ;  /* 0x0000c8002a007a20 */ /* 0x002fe40000410000 */
[----:B------:R1:W4:Y:S05]  /*38d0*/  MUFU.TANH R76, R3 ;  /* 0x00000003004c7308 */ /* 0x00032a0000002400 */
[----:B------:R-:W-:Y:S03]  /*38e0*/  HMMA.16816.F32.BF16 R12, R4, R44, R24 ;  /* 0x0000002c040c723c */ /* 0x000fe60000041818 */
[----:B------:R3:W-:Y:S01]  /*38f0*/  MUFU.TANH R34, R0 ;  /* 0x0000000000227308 */ /* 0x0007e20000002400 */
[----:B--2---:R-:W-:-:S04]  /*3900*/  FMUL.FTZ R2, R40, c[0x0][0x320] ;  /* 0x0000c80028027a20 */ /* 0x004fc80000410000 */
[----:B------:R-:W-:Y:S01]  /*3910*/  HMMA.16816.F32.BF16 R20, R16, R70, R20 ;  /* 0x000000461014723c */ /* 0x000fe20000041814 */
[----:B-1----:R-:W-:Y:S02]  /*3920*/  FMUL.FTZ R3, R50, c[0x0][0x320] ;  /* 0x0000c80032037a20 */ /* 0x002fe40000410000 */
[----:B------:R1:W-:Y:S05]  /*3930*/  MUFU.TANH R48, R2 ;  /* 0x0000000200307308 */ /* 0x0003ea0000002400 */
[----:B------:R-:W-:Y:S01]  /*3940*/  HMMA.16816.F32.BF16 R4, R4, R46, R8 ;  /* 0x0000002e0404723c */ /* 0x000fe20000041808 */
[----:B---3--:R-:W-:Y:S02]  /*3950*/  FMUL.FTZ R0, R43, c[0x0][0x320] ;  /* 0x0000c8002b007a20 */ /* 0x008fe40000410000 */
[----:B------:R2:W-:Y:S05]  /*3960*/  MUFU.TANH R65, R3 ;  /* 0x0000000300417308 */ /* 0x0005ea0000002400 */
[----:B------:R-:W-:Y:S03]  /*3970*/  HMMA.16816.F32.BF16 R12, R16, R28, R12 ;  /* 0x0000001c100c723c */ /* 0x000fe6000004180c */
[----:B------:R3:W-:Y:S01]  /*3980*/  MUFU.TANH R40, R0 ;  /* 0x0000000000287308 */ /* 0x0007e20000002400 */
[----:B-1----:R-:W-:-:S02]  /*3990*/  FMUL.FTZ R2, R41, c[0x0][0x320] ;  /* 0x0000c80029027a20 */ /* 0x002fc40000410000 */
[----:B--2---:R-:W-:-:S05]  /*39a0*/  FMUL.FTZ R3, R51, c[0x0][0x320] ;  /* 0x0000c80033037a20 */ /* 0x004fca0000410000 */
[----:B------:R1:W-:Y:S05]  /*39b0*/  MUFU.TANH R41, R2 ;  /* 0x0000000200297308 */ /* 0x0003ea0000002400 */
[----:B------:R-:W-:Y:S01]  /*39c0*/  HMMA.16816.F32.BF16 R4, R16, R30, R4 ;  /* 0x0000001e1004723c */ /* 0x000fe20000041804 */
[----:B------:R-:W-:Y:S01]  /*39d0*/  BAR.SYNC.DEFER_BLOCKING 0x0 ;  /* 0x0000000000007b1d */ /* 0x000fe20000010000 */
[----:B---3--:R-:W-:-:S05]  /*39e0*/  FMUL.FTZ R0, R36, c[0x0][0x320] ;  /* 0x0000c80024007a20 */ /* 0x008fca0000410000 */
[----:B------:R2:W-:Y:S01]  /*39f0*/  MUFU.TANH R64, R3 ;  /* 0x0000000300407308 */ /* 0x0005e20000002400 */
[----:B-1----:R-:W-:-:S07]  /*3a00*/  FMUL.FTZ R2, R21, c[0x0][0x320] ;  /* 0x0000c80015027a20 */ /* 0x002fce0000410000 */
[----:B------:R1:W-:Y:S01]  /*3a10*/  MUFU.TANH R35, R0 ;  /* 0x0000000000237308 */ /* 0x0003e20000002400 */
[----:B--2---:R-:W-:-:S07]  /*3a20*/  FMUL.FTZ R3, R52, c[0x0][0x320] ;  /* 0x0000c80034037a20 */ /* 0x004fce0000410000 */
[----:B------:R2:W-:Y:S01]  /*3a30*/  MUFU.TANH R25, R2 ;  /* 0x0000000200197308 */ /* 0x0005e20000002400 */
[----:B------:R-:W-:Y:S01]  /*3a40*/  FMUL.FTZ R5, R5, c[0x0][0x320] ;  /* 0x0000c80005057a20 */ /* 0x000fe20000410000 */
[----:B------:R-:W-:Y:S01]  /*3a50*/  LDSM.16.MT88.4 R28, [R194+0x2000] ;  /* 0x00200000c21c783b */ /* 0x000fe20000004200 */
[----:B-1----:R-:W-:-:S05]  /*3a60*/  FMUL.FTZ R0, R37, c[0x0][0x320] ;  /* 0x0000c80025007a20 */ /* 0x002fca0000410000 */
[----:B------:R1:W3:Y:S08]  /*3a70*/  MUFU.TANH R51, R3 ;  /* 0x0000000300337308 */ /* 0x0002f00000002400 */
[----:B------:R3:W-:Y:S01]  /*3a80*/  MUFU.TANH R33, R0 ;  /* 0x0000000000217308 */ /* 0x0007e20000002400 */
[----:B--2---:R-:W-:Y:S02]  /*3a90*/  FMUL.FTZ R2, R23, c[0x0][0x320] ;  /* 0x0000c80017027a20 */ /* 0x004fe40000410000 */
[----:B-1----:R-:W-:-:S05]  /*3aa0*/  FMUL.FTZ R3, R53, c[0x0][0x320] ;  /* 0x0000c80035037a20 */ /* 0x002fca0000410000 */
[----:B------:R1:W-:Y:S01]  /*3ab0*/  MUFU.TANH R26, R2 ;  /* 0x00000002001a7308 */ /* 0x0003e20000002400 */
[----:B---3--:R-:W-:-:S07]  /*3ac0*/  FMUL.FTZ R0, R38, c[0x0][0x320] ;  /* 0x0000c80026007a20 */ /* 0x008fce0000410000 */
[----:B------:R2:W3:Y:S08]  /*3ad0*/  MUFU.TANH R50, R3 ;  /* 0x0000000300327308 */ /* 0x0004f00000002400 */
[----:B------:R3:W-:Y:S01]  /*3ae0*/  MUFU.TANH R24, R0 ;  /* 0x0000000000187308 */ /* 0x0007e20000002400 */
[----:B-1----:R-:W-:Y:S02]  /*3af0*/  FMUL.FTZ R2, R12, c[0x0][0x320] ;  /* 0x0000c8000c027a20 */ /* 0x002fe40000410000 */
[----:B--2---:R-:W-:-:S05]  /*3b00*/  FMUL.FTZ R3, R54, c[0x0][0x320] ;  /* 0x0000c80036037a20 */ /* 0x004fca0000410000 */
[----:B------:R1:W-:Y:S01]  /*3b10*/  MUFU.TANH R21, R2 ;  /* 0x0000000200157308 */ /* 0x0003e20000002400 */
[----:B---3--:R-:W-:-:S07]  /*3b20*/  FMUL.FTZ R0, R39, c[0x0][0x320] ;  /* 0x0000c80027007a20 */ /* 0x008fce0000410000 */
[----:B------:R2:W3:Y:S01]  /*3b30*/  MUFU.TANH R61, R3 ;  /* 0x00000003003d7308 */ /* 0x0004e20000002400 */
[----:B------:R-:W-:Y:S07]  /*3b40*/  LDSM.16.MT88.4 R36, [R193] ;  /* 0x00000000c124783b */ /* 0x000fee0000004200 */
[----:B------:R3:W3:Y:S01]  /*3b50*/  MUFU.TANH R27, R0 ;  /* 0x00000000001b7308 */ /* 0x0006e20000002400 */
[----:B-1----:R-:W-:Y:S02]  /*3b60*/  FMUL.FTZ R2, R13, c[0x0][0x320] ;  /* 0x0000c8000d027a20 */ /* 0x002fe40000410000 */
[----:B--2---:R-:W-:-:S05]  /*3b70*/  FMUL.FTZ R3, R22, c[0x0][0x320] ;  /* 0x0000c80016037a20 */ /* 0x004fca0000410000 */
[----:B------:R-:W-:Y:S01]  /*3b80*/  MUFU.TANH R13, R5 ;  /* 0x00000005000d7308 */ /* 0x000fe20000002400 */
[----:B---3--:R-:W-:-:S07]  /*3b90*/  FMUL.FTZ R0, R20, c[0x0][0x320] ;  /* 0x0000c80014007a20 */ /* 0x008fce0000410000 */
[----:B------:R-:W-:Y:S08]  /*3ba0*/  MUFU.TANH R22, R2 ;  /* 0x0000000200167308 */ /* 0x000ff00000002400 */
[----:B------:R1:W-:Y:S08]  /*3bb0*/  MUFU.TANH R32, R0 ;  /* 0x0000000000207308 */ /* 0x0003f00000002400 */
[----:B------:R2:W3:Y:S01]  /*3bc0*/  MUFU.TANH R20, R3 ;  /* 0x0000000300147308 */ /* 0x0004e20000002400 */
[----:B-1----:R-:W-:-:S04]  /*3bd0*/  IMAD R0, R88, -0x40, R90 ;  /* 0xffffffc058007824 */ /* 0x002fc800078e025a */
[----:B------:R-:W-:Y:S02]  /*3be0*/  IMAD.IADD R0, R0, 0x1, -R226 ;  /* 0x0000000100007824 */ /* 0x000fe400078e0ae2 */
[----:B--2---:R-:W-:-:S03]  /*3bf0*/  FMUL.FTZ R3, R14, c[0x0][0x320] ;  /* 0x0000c8000e037a20 */ /* 0x004fc60000410000 */
[C---:B------:R-:W-:Y:S02]  /*3c00*/  ISETP.GT.AND P0, PT, R0.reuse, RZ, PT ;  /* 0x000000ff0000720c */ /* 0x040fe40003f04270 */
[C---:B------:R-:W-:Y:S01]  /*3c10*/  ISETP.GT.AND P6, PT, R0.reuse, 0x1, PT ;  /* 0x000000010000780c */ /* 0x040fe20003fc4270 */
[----:B------:R1:W-:Y:S01]  /*3c20*/  MUFU.TANH R23, R3 ;  /* 0x0000000300177308 */ /* 0x0003e20000002400 */
[----:B------:R-:W-:Y:S02]  /*3c30*/  ISETP.GT.AND P5, PT, R0, 0x8, PT ;  /* 0x000000080000780c */ /* 0x000fe40003fa4270 */
[----:B------:R-:W-:Y:S02]  /*3c40*/  FSEL R8, R83, -INF , P0 ;  /* 0xff80000053087808 */ /* 0x000fe40000000000 */
[----:B------:R-:W-:Y:S02]  /*3c50*/  FSEL R9, R82, -INF , P6 ;  /* 0xff80000052097808 */ /* 0x000fe40003000000 */
[----:B------:R-:W-:-:S02]  /*3c60*/  ISETP.GT.AND P4, PT, R0, 0x9, PT ;  /* 0x000000090000780c */ /* 0x000fc40003f84270 */
[----:B------:R-:W-:Y:S02]  /*3c70*/  FSEL R10, R77, -INF , P5 ;  /* 0xff8000004d0a7808 */ /* 0x000fe40002800000 */
[----:B------:R-:W-:Y:S02]  /*3c80*/  FMNMX.FTZ R2, R8, R9, !PT ;  /* 0x0000000908027209 */ /* 0x000fe40007810000 */
[----:B------:R-:W-:Y:S02]  /*3c90*/  ISETP.GT.AND P3, PT, R0, 0x10, PT ;  /* 0x000000100000780c */ /* 0x000fe40003f64270 */
[----:B----4-:R-:W-:Y:S01]  /*3ca0*/  FSEL R11, R76, -INF , P4 ;  /* 0xff8000004c0b7808 */ /* 0x010fe20002000000 */
[----:B-1----:R-:W-:Y:S01]  /*3cb0*/  FMUL.FTZ R3, R4, c[0x0][0x320] ;  /* 0x0000c80004037a20 */ /* 0x002fe20000410000 */
[----:B------:R-:W-:Y:S01]  /*3cc0*/  FMNMX.FTZ R2, R10, R2, !PT ;  /* 0x000000020a027209 */ /* 0x000fe20007810000 */
[----:B------:R-:W-:Y:S01]  /*3cd0*/  FMUL.FTZ R4, R15, c[0x0][0x320] ;  /* 0x0000c8000f047a20 */ /* 0x000fe20000410000 */
[----:B------:R-:W-:Y:S01]  /*3ce0*/  FSEL R16, R81, -INF , P0 ;  /* 0xff80000051107808 */ /* 0x000fe20000000000 */
[----:B------:R1:W2:Y:S01]  /*3cf0*/  MUFU.TANH R14, R3 ;  /* 0x00000003000e7308 */ /* 0x0002a20000002400 */
[----:B------:R-:W-:-:S02]  /*3d00*/  ISETP.GT.AND P0, PT, R0, 0x11, PT ;  /* 0x000000110000780c */ /* 0x000fc40003f04270 */
[----:B------:R-:W-:Y:S02]  /*3d10*/  FSEL R45, R51, -INF , P3 ;  /* 0xff800000332d7808 */ /* 0x000fe40001800000 */
[----:B------:R-:W-:Y:S02]  /*3d20*/  FMNMX.FTZ R2, R11, R2, !PT ;  /* 0x000000020b027209 */ /* 0x000fe40007810000 */
[----:B------:R-:W-:Y:S01]  /*3d30*/  FSEL R17, R80, -INF , P6 ;  /* 0xff80000050117808 */ /* 0x000fe20003000000 */
[----:B------:R-:W4:Y:S01]  /*3d40*/  MUFU.TANH R12, R4 ;  /* 0x00000004000c7308 */ /* 0x000f220000002400 */
[----:B------:R-:W-:Y:S02]  /*3d50*/  ISETP.GT.AND P6, PT, R0, 0x18, PT ;  /* 0x000000180000780c */ /* 0x000fe40003fc4270 */
[----:B------:R-:W-:Y:S02]  /*3d60*/  FSEL R44, R50, -INF , P0 ;  /* 0xff800000322c7808 */ /* 0x000fe40000000000 */
[----:B------:R-:W-:-:S02]  /*3d70*/  FMNMX.FTZ R2, R45, R2, !PT ;  /* 0x000000022d027209 */ /* 0x000fc40007810000 */
[----:B------:R-:W-:Y:S02]  /*3d80*/  FSEL R18, R65, -INF , P5 ;  /* 0xff80000041127808 */ /* 0x000fe40002800000 */
[----:B------:R-:W-:Y:S02]  /*3d90*/  ISETP.GT.AND P5, PT, R0, 0x19, PT ;  /* 0x000000190000780c */ /* 0x000fe40003fa4270 */
[----:B------:R-:W-:Y:S02]  /*3da0*/  FSEL R46, R48, -INF , P6 ;  /* 0xff800000302e7808 */ /* 0x000fe40003000000 */
[----:B------:R-:W-:Y:S02]  /*3db0*/  FMNMX.FTZ R2, R44, R2, !PT ;  /* 0x000000022c027209 */ /* 0x000fe40007810000 */
[----:B------:R-:W-:Y:S02]  /*3dc0*/  FSEL R19, R64, -INF , P4 ;  /* 0xff80000040137808 */ /* 0x000fe40002000000 */
[----:B------:R-:W-:-:S02]  /*3dd0*/  ISETP.GT.AND P4, PT, R0, 0x20, PT ;  /* 0x000000200000780c */ /* 0x000fc40003f84270 */
[----:B------:R-:W-:Y:S02]  /*3de0*/  FSEL R47, R41, -INF , P5 ;  /* 0xff800000292f7808 */ /* 0x000fe40002800000 */
[----:B-1----:R-:W-:Y:S02]  /*3df0*/  FMNMX.FTZ R3, R16, R17, !PT ;  /* 0x0000001110037209 */ /* 0x002fe40007810000 */
        /* <DEDUP_REMOVED lines=12> */
[----:B------:R-:W-:Y:S02]  /*3ec0*/  FSEL R63, R40, -INF , P5 ;  /* 0xff800000283f7808 */ /* 0x000fe40002800000 */
[----:B------:R-:W-:Y:S02]  /*3ed0*/  FSEL R140, R24, -INF , P4 ;  /* 0xff800000188c7808 */ /* 0x000fe40002000000 */
[----:B------:R-:W-:Y:S02]  /*3ee0*/  FSEL R131, R27, -INF , P3 ;  /* 0xff8000001b837808 */ /* 0x000fe40001800000 */
[----:B---3--:R-:W-:-:S02]  /*3ef0*/  FSEL R141, R20, -INF , P0 ;  /* 0xff800000148d7808 */ /* 0x008fc40000000000 */
[----:B------:R-:W-:Y:S02]  /*3f00*/  FSEL R128, R32, -INF , P0 ;  /* 0xff80000020807808 */ /* 0x000fe40000000000 */
[C---:B------:R-:W-:Y:S02]  /*3f10*/  ISETP.GT.AND P6, PT, R0.reuse, 0x29, PT ;  /* 0x000000290000780c */ /* 0x040fe40003fc4270 */
[C---:B------:R-:W-:Y:S02]  /*3f20*/  ISETP.GT.AND P5, PT, R0.reuse, 0x30, PT ;  /* 0x000000300000780c */ /* 0x040fe40003fa4270 */
[C---:B------:R-:W-:Y:S02]  /*3f30*/  ISETP.GT.AND P4, PT, R0.reuse, 0x31, PT ;  /* 0x000000310000780c */ /* 0x040fe40003f84270 */
[C---:B------:R-:W-:Y:S02]  /*3f40*/  ISETP.GT.AND P3, PT, R0.reuse, 0x38, PT ;  /* 0x000000380000780c */ /* 0x040fe40003f64270 */
[----:B------:R-:W-:-:S02]  /*3f50*/  ISETP.GT.AND P0, PT, R0, 0x39, PT ;  /* 0x000000390000780c */ /* 0x000fc40003f04270 */
[----:B------:R-:W-:Y:S02]  /*3f60*/  FMNMX.FTZ R3, R61, R3, !PT ;  /* 0x000000033d037209 */ /* 0x000fe40007810000 */
[----:B------:R-:W-:Y:S02]  /*3f70*/  FMNMX.FTZ R0, R102, R2, !PT ;  /* 0x0000000266007209 */ /* 0x000fe40007810000 */
[----:B------:R-:W-:Y:S02]  /*3f80*/  FSEL R103, R25, -INF , P6 ;  /* 0xff80000019677808 */ /* 0x000fe40003000000 */
[----:B------:R-:W-:Y:S01]  /*3f90*/  FMNMX.FTZ R2, R60, R3, !PT ;  /* 0x000000033c027209 */ /* 0x000fe20007810000 */
[----:B------:R-:W-:Y:S01]  /*3fa0*/  FMUL.FTZ R3, R6, c[0x0][0x320] ;  /* 0x0000c80006037a20 */ /* 0x000fe20000410000 */
[----:B------:R-:W-:Y:S02]  /*3fb0*/  FMNMX.FTZ R0, R128, R0, !PT ;  /* 0x0000000080007209 */ /* 0x000fe40007810000 */
[----:B------:R-:W-:Y:S01]  /*3fc0*/  FSEL R142, R21, -INF , P5 ;  /* 0xff800000158e7808 */ /* 0x000fe20002800000 */
[----:B------:R1:W3:Y:S01]  /*3fd0*/  MUFU.TANH R5, R3 ;  /* 0x0000000300057308 */ /* 0x0002e20000002400 */
[----:B------:R-:W-:-:S02]  /*3fe0*/  FMNMX.FTZ R2, R62, R2, !PT ;  /* 0x000000023e027209 */ /* 0x000fc40007810000 */
[----:B------:R-:W-:Y:S02]  /*3ff0*/  FMNMX.FTZ R0, R103, R0, !PT ;  /* 0x0000000067007209 */ /* 0x000fe40007810000 */
[----:B------:R-:W-:Y:S02]  /*4000*/  FSEL R143, R22, -INF , P4 ;  /* 0xff800000168f7808 */ /* 0x000fe40002000000 */
[----:B------:R-:W-:Y:S02]  /*4010*/  FMNMX.FTZ R2, R63, R2, !PT ;  /* 0x000000023f027209 */ /* 0x000fe40007810000 */
[----:B------:R-:W-:Y:S02]  /*4020*/  FMNMX.FTZ R0, R142, R0, !PT ;  /* 0x000000008e007209 */ /* 0x000fe40007810000 */
[----:B--2---:R-:W-:Y:S02]  /*4030*/  FSEL R197, R14, -INF , P3 ;  /* 0xff8000000ec57808 */ /* 0x004fe40001800000 */
[----:B------:R-:W-:-:S02]  /*4040*/  FMNMX.FTZ R2, R140, R2, !PT ;  /* 0x000000028c027209 */ /* 0x000fc40007810000 */
[----:B------:R-:W-:Y:S01]  /*4050*/  FMNMX.FTZ R0, R143, R0, !PT ;  /* 0x000000008f007209 */ /* 0x000fe20007810000 */
[----:B-1----:R-:W-:Y:S01]  /*4060*/  FMUL.FTZ R3, R7, c[0x0][0x320] ;  /* 0x0000c80007037a20 */ /* 0x002fe20000410000 */
[----:B------:R-:W-:Y:S02]  /*4070*/  FSEL R199, R13, -INF , P0 ;  /* 0xff8000000dc77808 */ /* 0x000fe40000000000 */
[----:B------:R-:W-:Y:S02]  /*4080*/  FMNMX.FTZ R2, R131, R2, !PT ;  /* 0x0000000283027209 */ /* 0x000fe40007810000 */
[----:B------:R-:W-:Y:S01]  /*4090*/  FMNMX.FTZ R0, R197, R0, !PT ;  /* 0x00000000c5007209 */ /* 0x000fe20007810000 */
[----:B------:R-:W1:Y:S01]  /*40a0*/  MUFU.TANH R3, R3 ;  /* 0x0000000300037308 */ /* 0x000e620000002400 */
[----:B------:R-:W-:Y:S02]  /*40b0*/  FSEL R130, R26, -INF , P6 ;  /* 0xff8000001a827808 */ /* 0x000fe40003000000 */
[----:B------:R-:W-:Y:S01]  /*40c0*/  FMNMX.FTZ R2, R141, R2, !PT ;  /* 0x000000028d027209 */ /* 0x000fe20007810000 */
[----:B------:R-:W-:Y:S01]  /*40d0*/  LDSM.16.MT88.4 R24, [R194] ;  /* 0x00000000c218783b */ /* 0x000fe20000004200 */
[----:B------:R-:W-:-:S02]  /*40e0*/  FMNMX.FTZ R0, R199, R0, !PT ;  /* 0x00000000c7007209 */ /* 0x000fc40007810000 */
[----:B------:R-:W-:Y:S02]  /*40f0*/  FSEL R198, R23, -INF , P5 ;  /* 0xff80000017c67808 */ /* 0x000fe40002800000 */
[----:B------:R-:W-:Y:S01]  /*4100*/  FMNMX.FTZ R2, R130, R2, !PT ;  /* 0x0000000282027209 */ /* 0x000fe20007810000 */
[----:B------:R-:W2:Y:S01]  /*4110*/  SHFL.BFLY PT, R4, R0, 0x2, 0x1f ;  /* 0x0c401f0000047f89 */ /* 0x000ea200000e0000 */
[----:B----4-:R-:W-:Y:S02]  /*4120*/  FSEL R205, R12, -INF , P4 ;  /* 0xff8000000ccd7808 */ /* 0x010fe40002000000 */
[----:B------:R-:W-:Y:S01]  /*4130*/  FMNMX.FTZ R2, R198, R2, !PT ;  /* 0x00000002c6027209 */ /* 0x000fe20007810000 */
[----:B-----5:R-:W-:Y:S01]  /*4140*/  LDSM.16.MT88.4 R20, [R120] ;  /* 0x000000007814783b */ /* 0x020fe20000004200 */
[----:B---3--:R-:W-:Y:S02]  /*4150*/  FSEL R204, R5, -INF , P3 ;  /* 0xff80000005cc7808 */ /* 0x008fe40001800000 */
[----:B------:R-:W-:-:S02]  /*4160*/  FMNMX.FTZ R2, R205, R2, !PT ;  /* 0x00000002cd027209 */ /* 0x000fc40007810000 */
[----:B-1----:R-:W-:Y:S02]  /*4170*/  FSEL R207, R3, -INF , P0 ;  /* 0xff80000003cf7808 */ /* 0x002fe40000000000 */
[----:B------:R-:W-:-:S04]  /*4180*/  FMNMX.FTZ R2, R204, R2, !PT ;  /* 0x00000002cc027209 */ /* 0x000fc80007810000 */
[----:B------:R-:W-:-:S05]  /*4190*/  FMNMX.FTZ R2, R207, R2, !PT ;  /* 0x00000002cf027209 */ /* 0x000fca0007810000 */
[----:B------:R-:W1:Y:S01]  /*41a0*/  SHFL.BFLY PT, R3, R2, 0x2, 0x1f ;  /* 0x0c401f0002037f89 */ /* 0x000e6200000e0000 */
[----:B--2---:R-:W-:-:S05]  /*41b0*/  FMNMX.FTZ R0, R0, R4, !PT ;  /* 0x0000000400007209 */ /* 0x004fca0007810000 */
[----:B------:R-:W2:Y:S01]  /*41c0*/  SHFL.BFLY PT, R4, R0, 0x1, 0x1f ;  /* 0x0c201f0000047f89 */ /* 0x000ea200000e0000 */
[----:B-1----:R-:W-:-:S05]  /*41d0*/  FMNMX.FTZ R3, R2, R3, !PT ;  /* 0x0000000302037209 */ /* 0x002fca0007810000 */
[----:B------:R-:W1:Y:S01]  /*41e0*/  SHFL.BFLY PT, R5, R3, 0x1, 0x1f ;  /* 0x0c201f0003057f89 */ /* 0x000e6200000e0000 */
[----:B--2---:R-:W-:-:S04]  /*41f0*/  FMNMX.FTZ R101, R0, R4, !PT ;  /* 0x0000000400657209 */ /* 0x004fc80007810000 */
[C---:B------:R-:W-:Y:S01]  /*4200*/  FSETP.NEU.FTZ.AND P0, PT, R101.reuse, -INF , PT ;  /* 0xff8000006500780b */ /* 0x040fe20003f1d000 */
[----:B------:R-:W-:-:S05]  /*4210*/  FMUL.FTZ R2, R101, c[0x0][0x2d0] ;  /* 0x0000b40065027a20 */ /* 0x000fca0000410000 */
[----:B------:R-:W-:-:S05]  /*4220*/  FSEL R2, R2, RZ, P0 ;  /* 0x000000ff02027208 */ /* 0x000fca0000000000 */
[--C-:B------:R-:W-:Y:S02]  /*4230*/  FFMA.FTZ R0, R8, c[0x0][0x2d0], -R2.reuse ;  /* 0x0000b40008007a23 */ /* 0x100fe40000010802 */
[--C-:B------:R-:W-:Y:S02]  /*4240*/  FFMA.FTZ R8, R45, c[0x0][0x2d0], -R2.reuse ;  /* 0x0000b4002d087a23 */ /* 0x100fe40000010802 */
[----:B------:R2:W-:Y:S01]  /*4250*/  MUFU.EX2 R244, R0 ;  /* 0x0000000000f47308 */ /* 0x0005e20000000800 */
[----:B-1----:R-:W-:Y:S01]  /*4260*/  FMNMX.FTZ R100, R3, R5, !PT ;  /* 0x0000000503647209 */ /* 0x002fe20007810000 */
[----:B------:R-:W-:-:S03]  /*4270*/  FFMA.FTZ R3, R10, c[0x0][0x2d0], -R2 ;  /* 0x0000b4000a037a23 */ /* 0x000fc60000010802 */
[----:B------:R-:W-:-:S03]  /*4280*/  FSETP.NEU.FTZ.AND P0, PT, R100, -INF , PT ;  /* 0xff8000006400780b */ /* 0x000fc60003f1d000 */
[----:B------:R1:W-:Y:S01]  /*4290*/  MUFU.EX2 R241, R3 ;  /* 0x0000000300f17308 */ /* 0x0003e20000000800 */
[----:B--2---:R-:W-:-:S07]  /*42a0*/  FFMA.FTZ R0, R9, c[0x0][0x2d0], -R2 ;  /* 0x0000b40009007a23 */ /* 0x004fce0000010802 */
[----:B------:R2:W-:Y:S01]  /*42b0*/  MUFU.EX2 R234, R8 ;  /* 0x0000000800ea7308 */ /* 0x0005e20000000800 */
[----:B------:R-:W-:-:S05]  /*42c0*/  IMAD.IADD R9, R191, 0x1, R194 ;  /* 0x00000001bf097824 */ /* 0x000fca00078e02c2 */
[----:B------:R-:W-:Y:S01]  /*42d0*/  LDSM.16.MT88.4 R40, [R9+0x2000] ;  /* 0x002000000928783b */ /* 0x000fe20000004200 */
[--C-:B-1----:R-:W-:Y:S01]  /*42e0*/  FFMA.FTZ R3, R11, c[0x0][0x2d0], -R2.reuse ;  /* 0x0000b4000b037a23 */ /* 0x102fe20000010802 */
[----:B------:R1:W-:Y:S08]  /*42f0*/  MUFU.EX2 R242, R0 ;  /* 0x0000000000f27308 */ /* 0x0003f00000000800 */
[----:B------:R3:W4:Y:S01]  /*4300*/  MUFU.EX2 R243, R3 ;  /* 0x0000000300f37308 */ /* 0x0007220000000800 */
[----:B--2---:R-:W-:-:S02]  /*4310*/  FFMA.FTZ R8, R44, c[0x0][0x2d0], -R2 ;  /* 0x0000b4002c087a23 */ /* 0x004fc40000010802 */
[----:B-1----:R-:W-:-:S05]  /*4320*/  FMUL.FTZ R0, R100, c[0x0][0x2d0] ;  /* 0x0000b40064007a20 */ /* 0x002fca0000410000 */
[----:B------:R1:W-:Y:S01]  /*4330*/  MUFU.EX2 R236, R8 ;  /* 0x0000000800ec7308 */ /* 0x0003e20000000800 */
[----:B------:R-:W-:Y:S01]  /*4340*/  FSEL R0, R0, RZ, P0 ;  /* 0x000000ff00007208 */ /* 0x000fe20000000000 */
[----:B---3--:R-:W-:Y:S01]  /*4350*/  IMAD.IADD R3, R191, 0x1, R193 ;  /* 0x00000001bf037824 */ /* 0x008fe200078e02c1 */
[----:B----4-:R-:W-:-:S03]  /*4360*/  F2FP.BF16.PACK_AB R6, R243, R241 ;  /* 0x000000f1f306723e */ /* 0x010fc600000010ff */
[----:B------:R-:W-:Y:S01]  /*4370*/  FFMA.FTZ R4, R16, c[0x0][0x2d0], -R0 ;  /* 0x0000b40010047a23 */ /* 0x000fe20000010800 */
[----:B------:R-:W-:Y:S03]  /*4380*/  LDSM.16.MT88.4 R12, [R3+0x2000] ;  /* 0x00200000030c783b */ /* 0x000fe60000004200 */
[----:B------:R2:W-:Y:S01]  /*4390*/  MUFU.EX2 R239, R4 ;  /* 0x0000000400ef7308 */ /* 0x0005e20000000800 */
[----:B------:R-:W-:Y:S01]  /*43a0*/  LDSM.16.MT88.4 R32, [R3] ;  /* 0x000000000320783b */ /* 0x000fe20000004200 */
[----:B-1----:R-:W-:-:S06]  /*43b0*/  FFMA.FTZ R8, R46, c[0x0][0x2d0], -R2 ;  /* 0x0000b4002e087a23 */ /* 0x002fcc0000010802 */
[----:B------:R1:W-:Y:S01]  /*43c0*/  MUFU.EX2 R233, R8 ;  /* 0x0000000800e97308 */ /* 0x0003e20000000800 */
[----:B--2---:R-:W-:-:S07]  /*43d0*/  FFMA.FTZ R4, R17, c[0x0][0x2d0], -R0 ;  /* 0x0000b40011047a23 */ /* 0x004fce0000010800 */
[----:B------:R2:W3:Y:S01]  /*43e0*/  MUFU.EX2 R238, R4 ;  /* 0x0000000400ee7308 */ /* 0x0004e20000000800 */
[----:B-1----:R-:W-:Y:S02]  /*43f0*/  FFMA.FTZ R8, R47, c[0x0][0x2d0], -R2 ;  /* 0x0000b4002f087a23 */ /* 0x002fe40000010802 */
[----:B------:R-:W-:Y:S05]  /*4400*/  LDSM.16.MT88.4 R44, [R3+0x800] ;  /* 0x00080000032c783b */ /* 0x000fea0000004200 */
[----:B------:R1:W-:Y:S01]  /*4410*/  MUFU.EX2 R235, R8 ;  /* 0x0000000800eb7308 */ /* 0x0003e20000000800 */
[----:B--2---:R-:W-:Y:S01]  /*4420*/  FFMA.FTZ R4, R18, c[0x0][0x2d0], -R0 ;  /* 0x0000b40012047a23 */ /* 0x004fe20000010800 */
[----:B---3--:R-:W-:-:S06]  /*4430*/  F2FP.BF16.PACK_AB R5, R238, R239 ;  /* 0x000000efee05723e */ /* 0x008fcc00000010ff */
[----:B------:R2:W-:Y:S01]  /*4440*/  MUFU.EX2 R237, R4 ;  /* 0x0000000400ed7308 */ /* 0x0005e20000000800 */
[----:B-1----:R-:W-:-:S07]  /*4450*/  FFMA.FTZ R8, R61, c[0x0][0x2d0], -R0 ;  /* 0x0000b4003d087a23 */ /* 0x002fce0000010800 */
[----:B------:R1:W-:Y:S01]  /*4460*/  MUFU.EX2 R214, R8 ;  /* 0x0000000800d67308 */ /* 0x0003e20000000800 */
[--C-:B--2---:R-:W-:Y:S02]  /*4470*/  FFMA.FTZ R4, R19, c[0x0][0x2d0], -R0.reuse ;  /* 0x0000b40013047a23 */ /* 0x104fe40000010800 */
[----:B------:R-:W2:Y:S05]  /*4480*/  LDSM.16.MT88.4 R16, [R193+0x2000] ;  /* 0x00200000c110783b */ /* 0x000eaa0000004200 */
[----:B------:R3:W4:Y:S01]  /*4490*/  MUFU.EX2 R240, R4 ;  /* 0x0000000400f07308 */ /* 0x0007220000000800 */
[----:B-1----:R-:W-:-:S07]  /*44a0*/  FFMA.FTZ R8, R60, c[0x0][0x2d0], -R0 ;  /* 0x0000b4003c087a23 */ /* 0x002fce0000010800 */
[----:B------:R1:W5:Y:S01]  /*44b0*/  MUFU.EX2 R232, R8 ;  /* 0x0000000800e87308 */ /* 0x0003620000000800 */
[----:B---3--:R-:W-:Y:S02]  /*44c0*/  F2FP.BF16.PACK_AB R4, R242, R244 ;  /* 0x000000f4f204723e */ /* 0x008fe400000010ff */
[----:B----4-:R-:W-:Y:S01]  /*44d0*/  F2FP.BF16.PACK_AB R7, R240, R237 ;  /* 0x000000edf007723e */ /* 0x010fe200000010ff */
[----:B-1----:R-:W-:-:S06]  /*44e0*/  FFMA.FTZ R8, R62, c[0x0][0x2d0], -R0 ;  /* 0x0000b4003e087a23 */ /* 0x002fcc0000010800 */
[C---:B------:R-:W-:Y:S01]  /*44f0*/  HMMA.16816.F32.BF16 R96, R4.reuse, R24, RZ ;  /* 0x000000180460723c */ /* 0x040fe200000418ff */
[----:B------:R1:W-:Y:S07]  /*4500*/  MUFU.EX2 R213, R8 ;  /* 0x0000000800d57308 */ /* 0x0003ee0000000800 */
[C---:B------:R-:W-:Y:S01]  /*4510*/  HMMA.16816.F32.BF16 R92, R4.reuse, R26, RZ ;  /* 0x0000001a045c723c */ /* 0x040fe200000418ff */
[----:B------:R-:W3:Y:S07]  /*4520*/  LDSM.16.MT88.4 R24, [R193+0x4000] ;  /* 0x00400000c118783b */ /* 0x000eee0000004200 */
[----:B--2---:R-:W-:Y:S01]  /*4530*/  HMMA.16816.F32.BF16 R80, R4, R16, RZ ;  /* 0x000000100450723c */ /* 0x004fe200000418ff */
[----:B-1----:R-:W-:-:S04]  /*4540*/  FFMA.FTZ R8, R63, c[0x0][0x2d0], -R0 ;  /* 0x0000b4003f087a23 */ /* 0x002fc80000010800 */
[----:B------:R1:W2:Y:S03]  /*4550*/  MUFU.EX2 R230, R8 ;  /* 0x0000000800e67308 */ /* 0x0002a60000000800 */
[C---:B------:R-:W-:Y:S01]  /*4560*/  HMMA.16816.F32.BF16 R76, R4.reuse, R18, RZ ;  /* 0x00000012044c723c */ /* 0x040fe200000418ff */
[----:B------:R-:W4:Y:S07]  /*4570*/  LDSM.16.MT88.4 R16, [R194+0x4000] ;  /* 0x00400000c210783b */ /* 0x000f2e0000004200 */
[----:B------:R-:W-:Y:S01]  /*4580*/  HMMA.16816.F32.BF16 R88, R4, R20, RZ ;  /* 0x000000140458723c */ /* 0x000fe200000418ff */
[----:B-1----:R-:W-:-:S07]  /*4590*/  FFMA.FTZ R8, R129, c[0x0][0x2d0], -R2 ;  /* 0x0000b40081087a23 */ /* 0x002fce0000010802 */
[C---:B------:R-:W-:Y:S01]  /*45a0*/  HMMA.16816.F32.BF16 R84, R4.reuse, R22, RZ ;  /* 0x000000160454723c */ /* 0x040fe200000418ff */
[----:B------:R-:W1:Y:S01]  /*45b0*/  LDSM.16.MT88.4 R20, [R3+0x4000] ;  /* 0x004000000314783b */ /* 0x000e620000004200 */
[----:B------:R2:W-:Y:S06]  /*45c0*/  MUFU.EX2 R185, R8 ;  /* 0x0000000800b97308 */ /* 0x0005ec0000000800 */
[C---:B------:R-:W-:Y:S08]  /*45d0*/  HMMA.16816.F32.BF16 R68, R4.reuse, R12, RZ ;  /* 0x0000000c0444723c */ /* 0x040ff000000418ff */
[----:B------:R-:W-:Y:S01]  /*45e0*/  HMMA.16816.F32.BF16 R72, R4, R14, RZ ;  /* 0x0000000e0448723c */ /* 0x000fe200000418ff */
[----:B------:R3:W1:Y:S01]  /*45f0*/  LDSM.16.MT88.4 R12, [R120+0x4000] ;  /* 0x00400000780c783b */ /* 0x0006620000004200 */
[----:B--2---:R-:W-:-:S04]  /*4600*/  FFMA.FTZ R8, R102, c[0x0][0x2d0], -R2 ;  /* 0x0000b40066087a23 */ /* 0x004fc80000010802 */
[----:B------:R2:W1:Y:S02]  /*4610*/  MUFU.EX2 R184, R8 ;  /* 0x0000000800b87308 */ /* 0x0004640000000800 */
[C---:B------:R-:W-:Y:S08]  /*4620*/  HMMA.16816.F32.BF16 R48, R4.reuse, R40, RZ ;  /* 0x000000280430723c */ /* 0x040ff000000418ff */
[----:B------:R-:W-:Y:S01]  /*4630*/  HMMA.16816.F32.BF16 R52, R4, R42, RZ ;  /* 0x0000002a0434723c */ /* 0x000fe200000418ff */
[----:B------:R-:W1:Y:S01]  /*4640*/  LDSM.16.MT88.4 R40, [R193+0x800] ;  /* 0x00080000c128783b */ /* 0x000e620000004200 */
[----:B--2---:R-:W-:-:S06]  /*4650*/  FFMA.FTZ R8, R128, c[0x0][0x2d0], -R2 ;  /* 0x0000b40080087a23 */ /* 0x004fcc0000010802 */
[C---:B------:R-:W-:Y:S01]  /*4660*/  HMMA.16816.F32.BF16 R116, R4.reuse, R36, RZ ;  /* 0x000000240474723c */ /* 0x040fe200000418ff */
[----:B------:R2:W-:Y:S07]  /*4670*/  MUFU.EX2 R167, R8 ;  /* 0x0000000800a77308 */ /* 0x0005ee0000000800 */
[C---:B------:R-:W-:Y:S01]  /*4680*/  HMMA.16816.F32.BF16 R112, R4.reuse, R38, RZ ;  /* 0x000000260470723c */ /* 0x040fe200000418ff */
[----:B------:R-:W1:Y:S07]  /*4690*/  LDSM.16.MT88.4 R36, [R194+0x800] ;  /* 0x00080000c224783b */ /* 0x000e6e0000004200 */
[----:B------:R-:W-:Y:S01]  /*46a0*/  HMMA.16816.F32.BF16 R64, R4, R28, RZ ;  /* 0x0000001c0440723c */ /* 0x000fe200000418ff */
[----:B--2---:R-:W-:-:S04]  /*46b0*/  FFMA.FTZ R8, R103, c[0x0][0x2d0], -R2 ;  /* 0x0000b40067087a23 */ /* 0x004fc80000010802 */
[----:B------:R2:W-:Y:S03]  /*46c0*/  MUFU.EX2 R166, R8 ;  /* 0x0000000800a67308 */ /* 0x0005e60000000800 */
[C---:B------:R-:W-:Y:S01]  /*46d0*/  HMMA.16816.F32.BF16 R56, R4.reuse, R30, RZ ;  /* 0x0000001e0438723c */ /* 0x040fe200000418ff */
[----:B------:R-:W1:Y:S07]  /*46e0*/  LDSM.16.MT88.4 R28, [R193+0x2800] ;  /* 0x00280000c11c783b */ /* 0x000e6e0000004200 */
[----:B------:R-:W-:Y:S01]  /*46f0*/  HMMA.16816.F32.BF16 R104, R4, R32, RZ ;  /* 0x000000200468723c */ /* 0x000fe200000418ff */
[----:B--2---:R-:W-:-:S07]  /*4700*/  FFMA.FTZ R8, R140, c[0x0][0x2d0], -R0 ;  /* 0x0000b4008c087a23 */ /* 0x004fce0000010800 */
[C---:B------:R-:W-:Y:S01]  /*4710*/  HMMA.16816.F32.BF16 R108, R4.reuse, R34, RZ ;  /* 0x00000022046c723c */ /* 0x040fe200000418ff */
[----:B------:R-:W-:Y:S01]  /*4720*/  LDSM.16.MT88.4 R32, [R9+0x800] ;  /* 0x000800000920783b */ /* 0x000fe20000004200 */
[----:B------:R2:W-:Y:S06]  /*4730*/  MUFU.EX2 R165, R8 ;  /* 0x0000000800a57308 */ /* 0x0005ec0000000800 */
[C---:B---3--:R-:W-:Y:S08]  /*4740*/  HMMA.16816.F32.BF16 R120, R4.reuse, R24, RZ ;  /* 0x000000180478723c */ /* 0x048ff000000418ff */
[----:B------:R-:W-:Y:S01]  /*4750*/  HMMA.16816.F32.BF16 R124, R4, R26, RZ ;  /* 0x0000001a047c723c */ /* 0x000fe200000418ff */
[----:B------:R-:W3:Y:S01]  /*4760*/  LDSM.16.MT88.4 R24, [R3+0x2800] ;  /* 0x002800000318783b */ /* 0x000ee20000004200 */
[----:B--2---:R-:W-:-:S04]  /*4770*/  FFMA.FTZ R8, R131, c[0x0][0x2d0], -R0 ;  /* 0x0000b40083087a23 */ /* 0x004fc80000010800 */
[----:B------:R2:W1:Y:S02]  /*4780*/  MUFU.EX2 R164, R8 ;  /* 0x0000000800a47308 */ /* 0x0004640000000800 */
[C---:B----4-:R-:W-:Y:S08]  /*4790*/  HMMA.16816.F32.BF16 R60, R4.reuse, R16, RZ ;  /* 0x00000010043c723c */ /* 0x050ff000000418ff */
[----:B------:R-:W-:Y:S01]  /*47a0*/  HMMA.16816.F32.BF16 R144, R4, R18, RZ ;  /* 0x000000120490723c */ /* 0x000fe200000418ff */
[----:B------:R-:W4:Y:S01]  /*47b0*/  LDSM.16.MT88.4 R16, [R194+0x2800] ;  /* 0x00280000c210783b */ /* 0x000f220000004200 */
[----:B--2---:R-:W-:-:S06]  /*47c0*/  FFMA.FTZ R8, R141, c[0x0][0x2d0], -R0 ;  /* 0x0000b4008d087a23 */ /* 0x004fcc0000010800 */
[C---:B-1----:R-:W-:Y:S01]  /*47d0*/  HMMA.16816.F32.BF16 R132, R4.reuse, R20, RZ ;  /* 0x000000140484723c */ /* 0x042fe200000418ff */
[----:B------:R1:W-:Y:S07]  /*47e0*/  MUFU.EX2 R103, R8 ;  /* 0x0000000800677308 */ /* 0x0003ee0000000800 */
[C---:B------:R-:W-:Y:S01]  /*47f0*/  HMMA.16816.F32.BF16 R136, R4.reuse, R22, RZ ;  /* 0x000000160488723c */ /* 0x040fe200000418ff */
[----:B------:R-:W-:Y:S07]  /*4800*/  LDSM.16.MT88.4 R20, [R193+0x4800] ;  /* 0x00480000c114783b */ /* 0x000fee0000004200 */
[----:B------:R-:W-:Y:S01]  /*4810*/  HMMA.16816.F32.BF16 R152, R4, R12, RZ ;  /* 0x0000000c0498723c */ /* 0x000fe200000418ff */
[----:B-1----:R-:W-:-:S04]  /*4820*/  FFMA.FTZ R8, R130, c[0x0][0x2d0], -R0 ;  /* 0x0000b40082087a23 */ /* 0x002fc80000010800 */
[----:B------:R1:W2:Y:S03]  /*4830*/  MUFU.EX2 R102, R8 ;  /* 0x0000000800667308 */ /* 0x0002a60000000800 */
[----:B------:R-:W-:Y:S01]  /*4840*/  HMMA.16816.F32.BF16 R156, R4, R14, RZ ;  /* 0x0000000e049c723c */ /* 0x000fe200000418ff */
[----:B------:R-:W2:Y:S06]  /*4850*/  LDSM.16.MT88.4 R12, [R9+0x2800] ;  /* 0x00280000090c783b */ /* 0x000eac0000004200 */
[----:B------:R-:W-:-:S02]  /*4860*/  F2FP.BF16.PACK_AB R4, R236, R234 ;  /* 0x000000eaec04723e */ /* 0x000fc400000010ff */
[----:B-----5:R-:W-:Y:S02]  /*4870*/  F2FP.BF16.PACK_AB R5, R232, R214 ;  /* 0x000000d6e805723e */ /* 0x020fe400000010ff */
[----:B------:R-:W-:Y:S02]  /*4880*/  F2FP.BF16.PACK_AB R6, R235, R233 ;  /* 0x000000e9eb06723e */ /* 0x000fe400000010ff */
[----:B------:R-:W-:Y:S01]  /*4890*/  F2FP.BF16.PACK_AB R7, R230, R213 ;  /* 0x000000d5e607723e */ /* 0x000fe200000010ff */
[----:B-1----:R-:W-:-:S06]  /*48a0*/  FFMA.FTZ R8, R142, c[0x0][0x2d0], -R2 ;  /* 0x0000b4008e087a23 */ /* 0x002fcc0000010802 */
[C---:B------:R-:W-:Y:S08]  /*48b0*/  HMMA.16816.F32.BF16 R172, R4.reuse, R42, R112 ;  /* 0x0000002a04ac723c */ /* 0x040ff00000041870 */
[C---:B------:R-:W-:Y:S08]  /*48c0*/  HMMA.16816.F32.BF16 R112, R4.reuse, R44, R104 ;  /* 0x0000002c0470723c */ /* 0x040ff00000041868 */
[C---:B------:R-:W-:Y:S08]  /*48d0*/  HMMA.16816.F32.BF16 R104, R4.reuse, R46, R108 ;  /* 0x0000002e0468723c */ /* 0x040ff0000004186c */
[C---:B------:R-:W-:Y:S08]  /*48e0*/  HMMA.16816.F32.BF16 R168, R4.reuse, R36, R96 ;  /* 0x0000002404a8723c */ /* 0x040ff00000041860 */
[C---:B------:R-:W-:Y:S08]  /*48f0*/  HMMA.16816.F32.BF16 R108, R4.reuse, R28, R80 ;  /* 0x0000001c046c723c */ /* 0x040ff00000041850 */
[C---:B------:R-:W-:Y:S01]  /*4900*/  HMMA.16816.F32.BF16 R96, R4.reuse, R30, R76 ;  /* 0x0000001e0460723c */ /* 0x040fe2000004184c */
[----:B------:R-:W1:Y:S07]  /*4910*/  LDSM.16.MT88.4 R28, [R3+0x4800] ;  /* 0x00480000031c783b */ /* 0x000e6e0000004200 */
[C---:B------:R-:W-:Y:S01]  /*4920*/  HMMA.16816.F32.BF16 R160, R4.reuse, R38, R92 ;  /* 0x0000002604a0723c */ /* 0x040fe2000004185c */
[----:B------:R-:W-:Y:S07]  /*4930*/  LDSM.16.MT88.4 R36, [R194+0x1000] ;  /* 0x00100000c224783b */ /* 0x000fee0000004200 */
[C---:B---3--:R-:W-:Y:S08]  /*4940*/  HMMA.16816.F32.BF16 R92, R4.reuse, R24, R68 ;  /* 0x00000018045c723c */ /* 0x048ff00000041844 */
[C---:B------:R-:W-:Y:S01]  /*4950*/  HMMA.16816.F32.BF16 R80, R4.reuse, R26, R72 ;  /* 0x0000001a0450723c */ /* 0x040fe20000041848 */
[----:B------:R-:W-:Y:S07]  /*4960*/  LDSM.16.MT88.4 R24, [R3+0x3000] ;  /* 0x003000000318783b */ /* 0x000fee0000004200 */
[C---:B----4-:R-:W-:Y:S08]  /*4970*/  HMMA.16816.F32.BF16 R72, R4.reuse, R16, R64 ;  /* 0x000000100448723c */ /* 0x050ff00000041840 */
[C---:B------:R-:W-:Y:S01]  /*4980*/  HMMA.16816.F32.BF16 R68, R4.reuse, R18, R56 ;  /* 0x000000120444723c */ /* 0x040fe20000041838 */
[----:B------:R-:W3:Y:S07]  /*4990*/  LDSM.16.MT88.4 R16, [R194+0x4800] ;  /* 0x00480000c210783b */ /* 0x000eee0000004200 */
[C---:B--2---:R-:W-:Y:S08]  /*49a0*/  HMMA.16816.F32.BF16 R64, R4.reuse, R12, R48 ;  /* 0x0000000c0440723c */ /* 0x044ff00000041830 */
[C---:B------:R-:W-:Y:S01]  /*49b0*/  HMMA.16816.F32.BF16 R52, R4.reuse, R14, R52 ;  /* 0x0000000e0434723c */ /* 0x040fe20000041834 */
[----:B------:R-:W2:Y:S07]  /*49c0*/  LDSM.16.MT88.4 R12, [R9+0x4800] ;  /* 0x00480000090c783b */ /* 0x000eae0000004200 */
[C---:B-1----:R-:W-:Y:S01]  /*49d0*/  HMMA.16816.F32.BF16 R76, R4.reuse, R28, R132 ;  /* 0x0000001c044c723c */ /* 0x042fe20000041884 */
[----:B------:R-:W-:Y:S07]  /*49e0*/  LDSM.16.MT88.4 R132, [R9+0x1800] ;  /* 0x001800000984783b */ /* 0x000fee0000004200 */
[C---:B------:R-:W-:Y:S01]  /*49f0*/  HMMA.16816.F32.BF16 R44, R4.reuse, R30, R136 ;  /* 0x0000001e042c723c */ /* 0x040fe20000041888 */
[----:B------:R-:W1:Y:S07]  /*4a00*/  LDSM.16.MT88.4 R28, [R3+0x1000] ;  /* 0x00100000031c783b */ /* 0x000e6e0000004200 */
[C---:B------:R-:W-:Y:S08]  /*4a10*/  HMMA.16816.F32.BF16 R176, R4.reuse, R40, R116 ;  /* 0x0000002804b0723c */ /* 0x040ff00000041874 */
[C---:B------:R-:W-:Y:S08]  /*4a20*/  HMMA.16816.F32.BF16 R40, R4.reuse, R20, R120 ;  /* 0x000000140428723c */ /* 0x040ff00000041878 */
[C---:B------:R-:W-:Y:S01]  /*4a30*/  HMMA.16816.F32.BF16 R48, R4.reuse, R22, R124 ;  /* 0x000000160430723c */ /* 0x040fe2000004187c */
[----:B------:R-:W4:Y:S04]  /*4a40*/  LDSM.16.MT88.4 R20, [R193+0x1000] ;  /* 0x00100000c114783b */ /* 0x000f280000004200 */
[----:B------:R-:W-:Y:S03]  /*4a50*/  LDSM.16.MT88.4 R124, [R194+0x1800] ;  /* 0x00180000c27c783b */ /* 0x000fe60000004200 */
[C---:B---3--:R-:W-:Y:S08]  /*4a60*/  HMMA.16816.F32.BF16 R56, R4.reuse, R16, R60 ;  /* 0x000000100438723c */ /* 0x048ff0000004183c */
[C---:B------:R-:W-:Y:S01]  /*4a70*/  HMMA.16816.F32.BF16 R60, R4.reuse, R18, R144 ;  /* 0x00000012043c723c */ /* 0x040fe20000041890 */
[----:B------:R-:W3:Y:S07]  /*4a80*/  LDSM.16.MT88.4 R16, [R9+0x1000] ;  /* 0x001000000910783b */ /* 0x000eee0000004200 */
[C---:B------:R-:W-:Y:S08]  /*4a90*/  HMMA.16816.F32.BF16 R148, R4.reuse, R32, R88 ;  /* 0x000000200494723c */ /* 0x040ff00000041858 */
[C---:B------:R-:W-:Y:S01]  /*4aa0*/  HMMA.16816.F32.BF16 R116, R4.reuse, R34, R84 ;  /* 0x000000220474723c */ /* 0x040fe20000041854 */
[----:B------:R-:W-:Y:S07]  /*4ab0*/  LDSM.16.MT88.4 R32, [R193+0x5000] ;  /* 0x00500000c120783b */ /* 0x000fee0000004200 */
[C---:B--2---:R-:W-:Y:S08]  /*4ac0*/  HMMA.16816.F32.BF16 R88, R4.reuse, R12, R152 ;  /* 0x0000000c0458723c */ /* 0x044ff00000041898 */
        /* <DEDUP_REMOVED lines=9> */
[C---:B----4-:R-:W-:Y:S08]  /*4b60*/  HMMA.16816.F32.BF16 R208, R4.reuse, R20, R176 ;  /* 0x0000001404d0723c */ /* 0x050ff000000418b0 */
[C---:B------:R-:W-:Y:S01]  /*4b70*/  HMMA.16816.F32.BF16 R200, R4.reuse, R22, R172 ;  /* 0x0000001604c8723c */ /* 0x040fe200000418ac */
[----:B------:R-:W2:Y:S07]  /*4b80*/  LDSM.16.MT88.4 R20, [R194+0x3000] ;  /* 0x00300000c214783b */ /* 0x000eae0000004200 */
[C---:B---3--:R-:W-:Y:S08]  /*4b90*/  HMMA.16816.F32.BF16 R180, R4.reuse, R16, R148 ;  /* 0x0000001004b4723c */ /* 0x048ff00000041894 */
[C---:B------:R-:W-:Y:S01]  /*4ba0*/  HMMA.16816.F32.BF16 R176, R4.reuse, R18, R116 ;  /* 0x0000001204b0723c */ /* 0x040fe20000041874 */
[----:B------:R-:W3:Y:S04]  /*4bb0*/  LDSM.16.MT88.4 R16, [R194+0x5000] ;  /* 0x00500000c210783b */ /* 0x000ee80000004200 */
[----:B------:R-:W-:Y:S03]  /*4bc0*/  LDSM.16.MT88.4 R116, [R3+0x1800] ;  /* 0x001800000374783b */ /* 0x000fe60000004200 */
[C---:B------:R-:W-:Y:S08]  /*4bd0*/  HMMA.16816.F32.BF16 R128, R4.reuse, R38, R160 ;  /* 0x000000260480723c */ /* 0x040ff000000418a0 */
[C---:B-1----:R-:W-:Y:S01]  /*4be0*/  HMMA.16816.F32.BF16 R152, R4.reuse, R28, R64 ;  /* 0x0000001c0498723c */ /* 0x042fe20000041840 */
[----:B------:R1:W-:Y:S01]  /*4bf0*/  MUFU.EX2 R29, R8 ;  /* 0x00000008001d7308 */ /* 0x0003e20000000800 */
[----:B------:R-:W-:Y:S06]  /*4c00*/  LDSM.16.MT88.4 R64, [R9+0x3800] ;  /* 0x003800000940783b */ /* 0x000fec0000004200 */
[C---:B------:R-:W-:Y:S08]  /*4c10*/  HMMA.16816.F32.BF16 R120, R4.reuse, R36, R168 ;  /* 0x000000240478723c */ /* 0x040ff000000418a8 */
[C---:B--2---:R-:W-:Y:S01]  /*4c20*/  HMMA.16816.F32.BF16 R160, R4.reuse, R20, R72 ;  /* 0x0000001404a0723c */ /* 0x044fe20000041848 */
[--C-:B-1----:R-:W-:Y:S01]  /*4c30*/  FFMA.FTZ R8, R143, c[0x0][0x2d0], -R2.reuse ;  /* 0x0000b4008f087a23 */ /* 0x102fe20000010802 */
[----:B------:R-:W-:Y:S03]  /*4c40*/  LDSM.16.MT88.4 R72, [R193+0x5800] ;  /* 0x00580000c148783b */ /* 0x000fe60000004200 */
[----:B------:R1:W2:Y:S03]  /*4c50*/  MUFU.EX2 R28, R8 ;  /* 0x00000008001c7308 */ /* 0x0002a60000000800 */
[C---:B------:R-:W-:Y:S01]  /*4c60*/  HMMA.16816.F32.BF16 R156, R4.reuse, R22, R68 ;  /* 0x00000016049c723c */ /* 0x040fe20000041844 */
[----:B------:R-:W4:Y:S07]  /*4c70*/  LDSM.16.MT88.4 R20, [R9+0x5000] ;  /* 0x005000000914783b */ /* 0x000f2e0000004200 */
[----:B------:R-:W-:Y:S01]  /*4c80*/  HMMA.16816.F32.BF16 R36, R4, R26, R80 ;  /* 0x0000001a0424723c */ /* 0x000fe20000041850 */
[----:B------:R-:W-:Y:S01]  /*4c90*/  LDSM.16.MT88.4 R80, [R3+0x5800] ;  /* 0x005800000350783b */ /* 0x000fe20000004200 */
[----:B-1----:R-:W-:-:S02]  /*4ca0*/  FFMA.FTZ R8, R197, c[0x0][0x2d0], -R2 ;  /* 0x0000b400c5087a23 */ /* 0x002fc40000010802 */
[----:B------:R-:W-:-:S04]  /*4cb0*/  FFMA.FTZ R2, R199, c[0x0][0x2d0], -R2 ;  /* 0x0000b400c7027a23 */ /* 0x000fc80000010802 */
[C---:B------:R-:W-:Y:S01]  /*4cc0*/  HMMA.16816.F32.BF16 R92, R4.reuse, R24, R92 ;  /* 0x00000018045c723c */ /* 0x040fe2000004185c */
[----:B------:R1:W-:Y:S07]  /*4cd0*/  MUFU.EX2 R27, R8 ;  /* 0x00000008001b7308 */ /* 0x0003ee0000000800 */
[C---:B------:R-:W-:Y:S01]  /*4ce0*/  HMMA.16816.F32.BF16 R172, R4.reuse, R12, R108 ;  /* 0x0000000c04ac723c */ /* 0x040fe2000004186c */
[----:B------:R5:W4:Y:S01]  /*4cf0*/  MUFU.EX2 R26, R2 ;  /* 0x00000002001a7308 */ /* 0x000b220000000800 */
[----:B------:R-:W-:Y:S06]  /*4d00*/  LDSM.16.MT88.4 R108, [R193+0x1800] ;  /* 0x00180000c16c783b */ /* 0x000fec0000004200 */
[C---:B------:R-:W-:Y:S01]  /*4d10*/  HMMA.16816.F32.BF16 R168, R4.reuse, R14, R96 ;  /* 0x0000000e04a8723c */ /* 0x040fe20000041860 */
[----:B------:R-:W4:Y:S04]  /*4d20*/  LDSM.16.MT88.4 R12, [R3+0x5000] ;  /* 0x00500000030c783b */ /* 0x000f280000004200 */
[----:B-1----:R-:W-:Y:S02]  /*4d30*/  LDSM.16.MT88.4 R8, [R9+0x5800] ;  /* 0x005800000908783b */ /* 0x002fe40000004200 */
[----:B--2---:R-:W-:Y:S01]  /*4d40*/  F2FP.BF16.PACK_AB R96, R28, R29 ;  /* 0x0000001d1c60723e */ /* 0x004fe200000010ff */
[----:B---3--:R-:W-:Y:S01]  /*4d50*/  HMMA.16816.F32.BF16 R136, R4, R16, R56 ;  /* 0x000000100488723c */ /* 0x008fe20000041838 */
[----:B-----5:R-:W-:Y:S01]  /*4d60*/  FFMA.FTZ R2, R198, c[0x0][0x2d0], -R0 ;  /* 0x0000b400c6027a23 */ /* 0x020fe20000010800 */
[----:B------:R-:W-:Y:S01]  /*4d70*/  LDSM.16.MT88.4 R56, [R194+0x3800] ;  /* 0x00380000c238783b */ /* 0x000fe20000004200 */
[----:B----4-:R-:W-:-:S02]  /*4d80*/  F2FP.BF16.PACK_AB R98, R26, R27 ;  /* 0x0000001b1a62723e */ /* 0x010fc400000010ff */
[----:B------:R1:W-:Y:S03]  /*4d90*/  MUFU.EX2 R25, R2 ;  /* 0x0000000200197308 */ /* 0x0003e60000000800 */
[C---:B------:R-:W-:Y:S01]  /*4da0*/  HMMA.16816.F32.BF16 R148, R4.reuse, R34, R48 ;  /* 0x000000220494723c */ /* 0x040fe20000041830 */
[----:B------:R-:W2:Y:S07]  /*4db0*/  LDSM.16.MT88.4 R48, [R3+0x3800] ;  /* 0x003800000330783b */ /* 0x000eae0000004200 */
[----:B------:R-:W-:Y:S01]  /*4dc0*/  HMMA.16816.F32.BF16 R144, R4, R32, R40 ;  /* 0x000000200490723c */ /* 0x000fe20000041828 */
[----:B------:R-:W3:Y:S01]  /*4dd0*/  LDSM.16.MT88.4 R40, [R193+0x3800] ;  /* 0x00380000c128783b */ /* 0x000ee20000004200 */
[----:B-1----:R-:W-:-:S06]  /*4de0*/  FFMA.FTZ R2, R205, c[0x0][0x2d0], -R0 ;  /* 0x0000b400cd027a23 */ /* 0x002fcc0000010800 */
[C---:B------:R-:W-:Y:S01]  /*4df0*/  HMMA.16816.F32.BF16 R32, R4.reuse, R20, R88 ;  /* 0x000000140420723c */ /* 0x040fe20000041858 */
[----:B------:R1:W4:Y:S01]  /*4e00*/  MUFU.EX2 R24, R2 ;  /* 0x0000000200187308 */ /* 0x0003220000000800 */
[----:B------:R-:W5:Y:S06]  /*4e10*/  LDSM.16.MT88.4 R88, [R194+0x5800] ;  /* 0x00580000c258783b */ /* 0x000f6c0000004200 */
[C---:B------:R-:W-:Y:S08]  /*4e20*/  HMMA.16816.F32.BF16 R68, R4.reuse, R30, R52 ;  /* 0x0000001e0444723c */ /* 0x040ff00000041834 */
[----:B------:R-:W-:Y:S01]  /*4e30*/  HMMA.16816.F32.BF16 R76, R4, R12, R76 ;  /* 0x0000000c044c723c */ /* 0x000fe2000004184c */
[--C-:B-1----:R-:W-:Y:S01]  /*4e40*/  FFMA.FTZ R2, R204, c[0x0][0x2d0], -R0.reuse ;  /* 0x0000b400cc027a23 */ /* 0x102fe20000010800 */
[----:B----4-:R-:W-:Y:S01]  /*4e50*/  F2FP.BF16.PACK_AB R97, R24, R25 ;  /* 0x000000191861723e */ /* 0x010fe200000010ff */
[----:B------:R-:W-:-:S02]  /*4e60*/  FFMA.FTZ R0, R207, c[0x0][0x2d0], -R0 ;  /* 0x0000b400cf007a23 */ /* 0x000fc40000010800 */
[----:B------:R1:W-:Y:S03]  /*4e70*/  MUFU.EX2 R17, R2 ;  /* 0x0000000200117308 */ /* 0x0003e60000000800 */
[C---:B------:R-:W-:Y:S05]  /*4e80*/  HMMA.16816.F32.BF16 R12, R4.reuse, R14, R44 ;  /* 0x0000000e040c723c */ /* 0x040fea000004182c */
[----:B------:R4:W2:Y:S03]  /*4e90*/  MUFU.EX2 R16, R0 ;  /* 0x0000000000107308 */ /* 0x0008a60000000800 */
[----:B------:R-:W-:Y:S01]  /*4ea0*/  HMMA.16816.F32.BF16 R140, R4, R18, R60 ;  /* 0x00000012048c723c */ /* 0x000fe2000004183c */
[----:B-1----:R-:W-:-:S07]  /*4eb0*/  FADD.FTZ R2, R244, R242 ;  /* 0x000000f2f4027221 */ /* 0x002fce0000010000 */
[----:B------:R-:W-:Y:S01]  /*4ec0*/  HMMA.16816.F32.BF16 R4, R4, R22, R84 ;  /* 0x000000160404723c */ /* 0x000fe20000041854 */
[----:B------:R-:W-:Y:S02]  /*4ed0*/  FADD.FTZ R2, R241, R2 ;  /* 0x00000002f1027221 */ /* 0x000fe40000010000 */
[----:B----4-:R-:W-:Y:S01]  /*4ee0*/  FADD.FTZ R0, R239, R238 ;  /* 0x000000eeef007221 */ /* 0x010fe20000010000 */
[----:B--2---:R-:W-:Y:S01]  /*4ef0*/  F2FP.BF16.PACK_AB R99, R16, R17 ;  /* 0x000000111063723e */ /* 0x004fe200000010ff */
        /* <DEDUP_REMOVED lines=26> */
[----:B------:R-:W-:Y:S01]  /*50a0*/  FADD.FTZ R2, R25, R0 ;  /* 0x0000000019027221 */ /* 0x000fe20000010000 */
[----:B------:R-:W-:Y:S01]  /*50b0*/  IADD3 R0, R245, -0x3, RZ ;  /* 0xfffffffdf5007810 */ /* 0x000fe20007ffe0ff */
[----:B------:R-:W-:-:S02]  /*50c0*/  FADD.FTZ R3, R27, R3 ;  /* 0x000000031b037221 */ /* 0x000fc40000010000 */
[----:B------:R-:W-:Y:S01]  /*50d0*/  FADD.FTZ R2, R24, R2 ;  /* 0x0000000218027221 */ /* 0x000fe20000010000 */
[----:B------:R-:W-:Y:S01]  /*50e0*/  ISETP.GE.AND P0, PT, R0, R206, PT ;  /* 0x000000ce0000720c */ /* 0x000fe20003f06270 */
[----:B------:R-:W-:Y:S01]  /*50f0*/  HMMA.16816.F32.BF16 R48, R96, R50, R36 ;  /* 0x000000326030723c */ /* 0x000fe20000041824 */
[----:B------:R-:W-:Y:S02]  /*5100*/  FADD.FTZ R213, R26, R3 ;  /* 0x000000031ad57221 */ /* 0x000fe40000010000 */
[----:B------:R-:W-:-:S04]  /*5110*/  FADD.FTZ R2, R17, R2 ;  /* 0x0000000211027221 */ /* 0x000fc80000010000 */
[----:B------:R-:W-:Y:S01]  /*5120*/  FADD.FTZ R214, R16, R2 ;  /* 0x0000000210d67221 */ /* 0x000fe20000010000 */
[C---:B------:R-:W-:Y:S08]  /*5130*/  HMMA.16816.F32.BF16 R124, R96.reuse, R126, R128 ;  /* 0x0000007e607c723c */ /* 0x040ff00000041880 */
[C---:B------:R-:W-:Y:S08]  /*5140*/  HMMA.16816.F32.BF16 R64, R96.reuse, R66, R68 ;  /* 0x000000426040723c */ /* 0x040ff00000041844 */
[C---:B------:R-:W-:Y:S08]  /*5150*/  HMMA.16816.F32.BF16 R76, R96.reuse, R80, R76 ;  /* 0x00000050604c723c */ /* 0x040ff0000004184c */
[C---:B------:R-:W-:Y:S08]  /*5160*/  HMMA.16816.F32.BF16 R104, R96.reuse, R108, R208 ;  /* 0x0000006c6068723c */ /* 0x040ff000000418d0 */
[C---:B------:R-:W-:Y:S08]  /*5170*/  HMMA.16816.F32.BF16 R128, R96.reuse, R132, R180 ;  /* 0x000000846080723c */ /* 0x040ff000000418b4 */
[C---:B---3--:R-:W-:Y:S08]  /*5180*/  HMMA.16816.F32.BF16 R36, R96.reuse, R40, R172 ;  /* 0x000000286024723c */ /* 0x048ff000000418ac */
        /* <DEDUP_REMOVED lines=23> */
[----:B------:R-:W-:Y:S02]  /*5300*/  ISETP.GE.AND P0, PT, R212, c[0x0][0x1d4], PT ;  /* 0x00007500d4007a0c */ /* 0x000fe40003f06270 */
[----:B------:R-:W-:Y:S01]  /*5310*/  LEA.HI.X R3, R0, c[0x0][0x1cc], R3, 0x1, P3 ;  /* 0x0000730000037a11 */ /* 0x000fe200018f0c03 */
[----:B------:R-:W-:Y:S01]  /*5320*/  IMAD.MOV.U32 R0, RZ, RZ, c[0x0][0x1e4] ;  /* 0x00007900ff007624 */ /* 0x000fe200078e00ff */
[----:B------:R-:W-:-:S03]  /*5330*/  LEA R4, P3, R5, R2, 0x6 ;  /* 0x0000000205047211 */ /* 0x000fc600078630ff */
[----:B------:R-:W-:Y:S01]  /*5340*/  @!PT LDS RZ, [RZ] ;  /* 0x00000000fffff984 */ /* 0x000fe20000000800 */
[----:B------:R-:W-:Y:S01]  /*5350*/  @!PT LDS RZ, [RZ] ;  /* 0x00000000fffff984 */ /* 0x000fe20000000800 */
[----:B------:R-:W-:Y:S01]  /*5360*/  @!PT LDS RZ, [RZ] ;  /* 0x00000000fffff984 */ /* 0x000fe20000000800 */
[----:B------:R1:W-:Y:S01]  /*5370*/  LDGSTS.E.BYPASS.LTC128B.128 [R216+0xc100], [R2.64], !P1 ;  /* 0x0c10000002d87fae */ /* 0x0003e2000c901d48 */
[----:B------:R-:W-:-:S03]  /*5380*/  LEA.HI.X R5, R5, R3, R0, 0x6, P3 ;  /* 0x0000000305057211 */ /* 0x000fc600018f3400 */
[----:B------:R1:W-:Y:S04]  /*5390*/  LDGSTS.E.BYPASS.LTC128B.128 [R216+0xe100], [R2.64+0x80], !P2 ;  /* 0x0e10008002d87fae */ /* 0x0003e8000d101d48 */
[----:B------:R1:W-:Y:S04]  /*53a0*/  LDGSTS.E.BYPASS.LTC128B.128 [R216+0x10100], [R2.64+0x100], !P0 ;  /* 0x1010010002d87fae */ /* 0x0003e8000c101d48 */
[----:B------:R1:W-:Y:S04]  /*53b0*/  LDGSTS.E.BYPASS.LTC128B.128 [R216+0xd100], [R4.64], !P1 ;  /* 0x0d10000004d87fae */ /* 0x0003e8000c901d48 */
[----:B------:R1:W-:Y:S04]  /*53c0*/  LDGSTS.E.BYPASS.LTC128B.128 [R216+0xf100], [R4.64+0x80], !P2 ;  /* 0x0f10008004d87fae */ /* 0x0003e8000d101d48 */
[----:B------:R1:W-:Y:S02]  /*53d0*/  LDGSTS.E.BYPASS.LTC128B.128 [R216+0x11100], [R4.64+0x100], !P0 ;  /* 0x1110010004d87fae */ /* 0x0003e4000c101d48 */
.L_x_1257:
[----:B------:R-:W-:Y:S05]  /*53e0*/  BSYNC B0 ;  /* 0x0000000000007941 */ /* 0x000fea0003800000 */
.L_x_1256:
[----:B------:R-:W-:Y:S01]  /*53f0*/  IADD3 R0, R245, -0x2, RZ ;  /* 0xfffffffef5007810 */ /* 0x000fe20007ffe0ff */
[----:B------:R-:W0:Y:S03]  /*5400*/  LDGDEPBAR ;  /* 0x00000000000079af */ /* 0x000e260000000000 */
[----:B------:R-:W-:-:S13]  /*5410*/  ISETP.GE.AND P0, PT, R0, R206, PT ;  /* 0x000000ce0000720c */ /* 0x000fda0003f06270 */
[----:B------:R-:W-:Y:S05]  /*5420*/  @!P0 BRA `(.L_x_1258) ;  /* 0x00002d2000008947 */ /* 0x000fea0003800000 */
[----:B------:R-:W-:Y:S01]  /*5430*/  MOV R197, R0 ;  /* 0x0000000000c57202 */ /* 0x000fe20000000f00 */
[----:B------:R-:W-:Y:S01]  /*5440*/  IMAD.MOV.U32 R0, RZ, RZ, R101 ;  /* 0x000000ffff007224 */ /* 0x000fe200078e0065 */
[----:B-1----:R-:W-:Y:S01]  /*5450*/  MOV R3, R100 ;  /* 0x0000006400037202 */ /* 0x002fe20000000f00 */
[----:B------:R-:W-:Y:S01]  /*5460*/  IMAD.MOV.U32 R185, RZ, RZ, 0x1 ;  /* 0x00000001ffb97424 */ /* 0x000fe200078e00ff */
[----:B------:R-:W-:Y:S02]  /*5470*/  MOV R198, RZ ;  /* 0x000000ff00c67202 */ /* 0x000fe40000000f00 */
.L_x_1259:
[----:B------:R-:W-:Y:S04]  /*5480*/  DEPBAR.LE SB0, 0x2 ;  /* 0x000080800000791a */ /* 0x000fe80000000000 */
[----:B------:R-:W-:Y:S01]  /*5490*/  WARPSYNC 0xffffffff ;  /* 0xffffffff00007948 */ /* 0x000fe20003800000 */
[----:B------:R-:W-:Y:S01]  /*54a0*/  BAR.SYNC.DEFER_BLOCKING 0x0 ;  /* 0x0000000000007b1d */ /* 0x000fe20000010000 */
[----:B------:R-:W-:Y:S01]  /*54b0*/  IMAD R184, R185, 0x6000, RZ ;  /* 0x00006000b9b87824 */ /* 0x000fe200078e02ff */
[----:B------:R-:W-:Y:S02]  /*54c0*/  ISETP.GE.AND P5, PT, R206, R197, PT ;  /* 0x000000c5ce00720c */ /* 0x000fe40003fa6270 */
[----:B------:R-:W-:Y:S02]  /*54d0*/  IADD3 R211, R197, -0x1, RZ ;  /* 0xffffffffc5d37810 */ /* 0x000fe40007ffe0ff */
[----:B------:R-:W-:Y:S04]  /*54e0*/  IADD3 R2, R192, R184, RZ ;  /* 0x000000b8c0027210 */ /* 0x000fe80007ffe0ff */
[----:B------:R-:W-:Y:S05]  /*54f0*/  IADD3 R180, R190, R2, RZ ;  /* 0x00000002beb47210 */ /* 0x000fea0007ffe0ff */
[----:B------:R-:W-:Y:S01]  /*5500*/  @!P5 SHF.R.S32.HI R12, RZ, 0x1f, R211 ;  /* 0x0000001fff0cd819 */ /* 0x000fe200000114d3 */
[----:B------:R-:W-:Y:S01]  /*5510*/  @!P5 IMAD.WIDE.U32 R20, R211, c[0x0][0x208], RZ ;  /* 0x00008200d314da25 */ /* 0x000fe200078e00ff */
[----:B------:R-:W-:Y:S02]  /*5520*/  @!P5 MOV R31, c[0x0][0x208] ;  /* 0x00008200001fda02 */ /* 0x000fe40000000f00 */
[----:B------:R-:W-:Y:S01]  /*5530*/  @!P5 ISETP.GE.AND P3, PT, R215, c[0x0][0x1d4], PT ;  /* 0x00007500d700da0c */ /* 0x000fe20003f66270 */
[----:B------:R-:W-:Y:S01]  /*5540*/  @!P5 IMAD R22, R12, c[0x0][0x208], RZ ;  /* 0x000082000c16da24 */ /* 0x000fe200078e02ff */
[----:B------:R-:W-:Y:S02]  /*5550*/  @!P5 SHF.L.U32 R29, R20, 0x6, RZ ;  /* 0x00000006141dd819 */ /* 0x000fe400000006ff */
[----:B------:R-:W-:Y:S01]  /*5560*/  @!P5 ISETP.GE.AND P2, PT, R212, c[0x0][0x1d4], PT ;  /* 0x00007500d400da0c */ /* 0x000fe20003f46270 */
[----:B------:R-:W-:Y:S01]  /*5570*/  LDSM.16.M88.4 R32, [R186] ;  /* 0x00000000ba20783b */ /* 0x000fe20000000200 */
[----:B------:R-:W-:Y:S01]  /*5580*/  @!P5 IMAD R22, R211, c[0x0][0x20c], R22 ;  /* 0x00008300d316da24 */ /* 0x000fe200078e0216 */
[----:B------:R-:W-:Y:S02]  /*5590*/  @!P5 LEA R30, P0, R31, R29, 0x5 ;  /* 0x0000001d1f1ed211 */ /* 0x000fe400078028ff */
[----:B------:R-:W-:Y:S02]  /*55a0*/  @!P5 IADD3 R152, P4, R29, R220, RZ ;  /* 0x000000dc1d98d210 */ /* 0x000fe40007f9e0ff */
[----:B------:R-:W-:Y:S02]  /*55b0*/  @!P5 IADD3 R21, R21, R22, RZ ;  /* 0x000000161515d210 */ /* 0x000fe40007ffe0ff */
[----:B------:R-:W1:Y:S01]  /*55c0*/  LDSM.16.M88.4 R8, [R2] ;  /* 0x000000000208783b */ /* 0x000e620000000200 */
[----:B------:R-:W-:Y:S02]  /*55d0*/  @!P5 LEA R156, P6, R152, c[0x0][0x1f8], 0x1 ;  /* 0x00007e00989cda11 */ /* 0x000fe400078c08ff */
[----:B------:R-:W-:Y:S04]  /*55e0*/  @!P5 SHF.L.U64.HI R28, R20, 0x6, R21 ;  /* 0x00000006141cd819 */ /* 0x000fe80000010215 */
[----:B------:R-:W-:Y:S01]  /*55f0*/  @!P5 IADD3.X R155, R28, R222, RZ, P4, !PT ;  /* 0x000000de1c9bd210 */ /* 0x000fe200027fe4ff */
[----:B------:R-:W2:Y:S08]  /*5600*/  LDSM.16.M88.4 R16, [R2+0x800] ;  /* 0x000800000210783b */ /* 0x000eb00000000200 */
[----:B------:R-:W3:Y:S08]  /*5610*/  LDSM.16.M88.4 R24, [R2+0x1000] ;  /* 0x001000000218783b */ /* 0x000ef00000000200 */
[----:B------:R-:W4:Y:S08]  /*5620*/  LDSM.16.M88.4 R100, [R2+0x1800] ;  /* 0x001800000264783b */ /* 0x000f300000000200 */
[----:B------:R-:W-:Y:S01]  /*5630*/  LDSM.16.M88.4 R136, [R187] ;  /* 0x00000000bb88783b */ /* 0x000fe20000000200 */
[C---:B-1----:R-:W-:Y:S07]  /*5640*/  HMMA.16816.F32.BF16 R4, R32.reuse, R8, RZ ;  /* 0x000000082004723c */ /* 0x042fee00000418ff */
[----:B------:R-:W1:Y:S01]  /*5650*/  LDSM.16.M88.4 R140, [R180] ;  /* 0x00000000b48c783b */ /* 0x000e620000000200 */
[C---:B------:R-:W-:Y:S07]  /*5660*/  HMMA.16816.F32.BF16 R8, R32.reuse, R10, RZ ;  /* 0x0000000a2008723c */ /* 0x040fee00000418ff */
[----:B------:R-:W5:Y:S01]  /*5670*/  LDSM.16.M88.4 R144, [R180+0x800] ;  /* 0x00080000b490783b */ /* 0x000f620000000200 */
[C---:B--2---:R-:W-:Y:S07]  /*5680*/  HMMA.16816.F32.BF16 R12, R32.reuse, R16, RZ ;  /* 0x00000010200c723c */ /* 0x044fee00000418ff */
[----:B------:R-:W2:Y:S01]  /*5690*/  LDSM.16.M88.4 R148, [R180+0x1000] ;  /* 0x00100000b494783b */ /* 0x000ea20000000200 */
[C---:B------:R-:W-:Y:S08]  /*56a0*/  HMMA.16816.F32.BF16 R16, R32.reuse, R18, RZ ;  /* 0x000000122010723c */ /* 0x040ff000000418ff */
[C---:B---3--:R-:W-:Y:S07]  /*56b0*/  HMMA.16816.F32.BF16 R20, R32.reuse, R24, RZ ;  /* 0x000000182014723c */ /* 0x048fee00000418ff */
[----:B------:R-:W-:Y:S05]  /*56c0*/  @!P5 MOV R24, c[0x0][0x20c] ;  /* 0x000083000018da02 */ /* 0x000fea0000000f00 */
[----:B------:R-:W-:Y:S02]  /*56d0*/  @!P5 LEA.HI.X R157, R31, R28, R24, 0x5, P0 ;  /* 0x0000001c1f9dd211 */ /* 0x000fe400000f2c18 */
[C---:B------:R-:W-:Y:S01]  /*56e0*/  HMMA.16816.F32.BF16 R24, R32.reuse, R26, RZ ;  /* 0x0000001a2018723c */ /* 0x040fe200000418ff */
[----:B------:R-:W-:Y:S04]  /*56f0*/  @!P5 IADD3 R153, P0, R30, R220, RZ ;  /* 0x000000dc1e99d210 */ /* 0x000fe80007f1e0ff */
[----:B------:R-:W-:Y:S03]  /*5700*/  @!P5 LEA R154, P4, R153, c[0x0][0x1f8], 0x1 ;  /* 0x00007e00999ada11 */ /* 0x000fe600078808ff */
[C---:B----4-:R-:W-:Y:S07]  /*5710*/  HMMA.16816.F32.BF16 R28, R32.reuse, R100, RZ ;  /* 0x00000064201c723c */ /* 0x050fee00000418ff */
[----:B------:R-:W-:Y:S01]  /*5720*/  @!P5 IADD3.X R101, R157, R222, RZ, P0, !PT ;  /* 0x000000de9d65d210 */ /* 0x000fe200007fe4ff */
[----:B------:R-:W-:Y:S01]  /*5730*/  HMMA.16816.F32.BF16 R32, R32, R102, RZ ;  /* 0x000000662020723c */ /* 0x000fe200000418ff */
[----:B------:R-:W-:Y:S02]  /*5740*/  MOV R100, 0x40 ;  /* 0x0000004000647802 */ /* 0x000fe40000000f00 */
[----:B------:R-:W-:Y:S02]  /*5750*/  LOP3.LUT P0, RZ, R195, 0x4, RZ, 0xc0, !PT ;  /* 0x00000004c3ff7812 */ /* 0x000fe4000780c0ff */
[----:B------:R-:W-:Y:S01]  /*5760*/  @!P5 LEA.HI.X R157, R152, c[0x0][0x1fc], R155, 0x1, P6 ;  /* 0x00007f00989dda11 */ /* 0x000fe200030f0c9b */
[----:B------:R-:W-:Y:S01]  /*5770*/  @!P5 IMAD R152, R198, 0x6000, R247 ;  /* 0x00006000c698d824 */ /* 0x000fe200078e02f7 */
[----:B------:R-:W-:Y:S01]  /*5780*/  SEL R176, R100, 0xffffffc0, !P0 ;  /* 0xffffffc064b07807 */ /* 0x000fe20004000000 */
[C---:B-1----:R-:W-:Y:S05]  /*5790*/  HMMA.16816.F32.BF16 R4, R136.reuse, R140, R4 ;  /* 0x0000008c8804723c */ /* 0x042fea0000041804 */
[----:B------:R-:W-:Y:S02]  /*57a0*/  @!P5 LEA.HI.X R155, R153, c[0x0][0x1fc], R101, 0x1, P4 ;  /* 0x00007f00999bda11 */ /* 0x000fe400020f0c65 */
[----:B------:R-:W1:Y:S01]  /*57b0*/  LDSM.16.M88.4 R100, [R180+0x1800] ;  /* 0x00180000b464783b */ /* 0x000e620000000200 */
[C---:B------:R-:W-:Y:S03]  /*57c0*/  HMMA.16816.F32.BF16 R8, R136.reuse, R142, R8 ;  /* 0x0000008e8808723c */ /* 0x040fe60000041808 */
[----:B------:R-:W-:Y:S02]  /*57d0*/  ISETP.GE.AND P6, PT, R198, 0x1, PT ;  /* 0x00000001c600780c */ /* 0x000fe40003fc6270 */
[C---:B------:R-:W-:Y:S02]  /*57e0*/  IADD3 R181, R176.reuse, R2, RZ ;  /* 0x00000002b0b57210 */ /* 0x040fe40007ffe0ff */
[----:B------:R-:W-:Y:S01]  /*57f0*/  @!PT LDS RZ, [RZ] ;  /* 0x00000000fffff984 */ /* 0x000fe20000000800 */
[----:B------:R-:W-:Y:S01]  /*5800*/  @!PT LDS RZ, [RZ] ;  /* 0x00000000fffff984 */ /* 0x000fe20000000800 */
[----:B------:R-:W-:Y:S01]  /*5810*/  @!PT LDS RZ, [RZ] ;  /* 0x00000000fffff984 */ /* 0x000fe20000000800 */
[----:B------:R3:W-:Y:S01]  /*5820*/  @!P5 LDGSTS.E.BYPASS.LTC128B.128 [R152], [R156.64], !P1 ;  /* 0x000000009c98dfae */ /* 0x0007e2000c901d48 */
[C---:B-----5:R-:W-:Y:S04]  /*5830*/  HMMA.16816.F32.BF16 R12, R136.reuse, R144, R12 ;  /* 0x00000090880c723c */ /* 0x060fe8000004180c */
[----:B------:R-:W-:Y:S02]  /*5840*/  IADD3 R183, R176, R180, RZ ;  /* 0x000000b4b0b77210 */ /* 0x000fe40007ffe0ff */
[----:B------:R-:W-:Y:S01]  /*5850*/  IADD3 R182, R190, R2, R176 ;  /* 0x00000002beb67210 */ /* 0x000fe20007ffe0b0 */
[----:B------:R3:W-:Y:S01]  /*5860*/  @!P5 LDGSTS.E.BYPASS.LTC128B.128 [R152+0x2000], [R156.64+0x80], !P3 ;  /* 0x020000809c98dfae */ /* 0x0007e2000d901d48 */
[C---:B------:R-:W-:Y:S07]  /*5870*/  HMMA.16816.F32.BF16 R16, R136.reuse, R146, R16 ;  /* 0x000000928810723c */ /* 0x040fee0000041810 */
[----:B------:R3:W-:Y:S01]  /*5880*/  @!P5 LDGSTS.E.BYPASS.LTC128B.128 [R152+0x4000], [R156.64+0x100], !P2 ;  /* 0x040001009c98dfae */ /* 0x0007e2000d101d48 */
[C---:B--2---:R-:W-:Y:S07]  /*5890*/  HMMA.16816.F32.BF16 R20, R136.reuse, R148, R20 ;  /* 0x000000948814723c */ /* 0x044fee0000041814 */
[----:B------:R2:W-:Y:S01]  /*58a0*/  @!P5 LDGSTS.E.BYPASS.LTC128B.128 [R152+0x1000], [R154.64], !P1 ;  /* 0x010000009a98dfae */ /* 0x0005e2000c901d48 */
[C---:B------:R-:W-:Y:S07]  /*58b0*/  HMMA.16816.F32.BF16 R24, R136.reuse, R150, R24 ;  /* 0x000000968818723c */ /* 0x040fee0000041818 */
[----:B------:R2:W-:Y:S01]  /*58c0*/  @!P5 LDGSTS.E.BYPASS.LTC128B.128 [R152+0x3000], [R154.64+0x80], !P3 ;  /* 0x030000809a98dfae */ /* 0x0005e2000d901d48 */
[C---:B-1----:R-:W-:Y:S07]  /*58d0*/  HMMA.16816.F32.BF16 R28, R136.reuse, R100, R28 ;  /* 0x00000064881c723c */ /* 0x042fee000004181c */
[----:B------:R2:W-:Y:S01]  /*58e0*/  @!P5 LDGSTS.E.BYPASS.LTC128B.128 [R152+0x5000], [R154.64+0x100], !P2 ;  /* 0x050001009a98dfae */ /* 0x0005e2000d101d48 */
[----:B------:R-:W-:Y:S07]  /*58f0*/  HMMA.16816.F32.BF16 R32, R136, R102, R32 ;  /* 0x000000668820723c */ /* 0x000fee0000041820 */
[----:B---3--:R-:W-:Y:S08]  /*5900*/  LDSM.16.M88.4 R156, [R181] ;  /* 0x00000000b59c783b */ /* 0x008ff00000000200 */
[----:B------:R-:W-:Y:S08]  /*5910*/  LDSM.16.M88.4 R140, [R181+0x800] ;  /* 0x00080000b58c783b */ /* 0x000ff00000000200 */
[----:B------:R-:W-:Y:S08]  /*5920*/  LDSM.16.M88.4 R144, [R181+0x1000] ;  /* 0x00100000b590783b */ /* 0x000ff00000000200 */
[----:B--2---:R-:W1:Y:S08]  /*5930*/  LDSM.16.M88.4 R152, [R189] ;  /* 0x00000000bd98783b */ /* 0x004e700000000200 */
[----:B------:R-:W0:Y:S08]  /*5940*/  LDGDEPBAR ;  /* 0x00000000000079af */ /* 0x000e300000000000 */
[----:B------:R-:W2:Y:S08]  /*5950*/  LDSM.16.M88.4 R148, [R181+0x1800] ;  /* 0x00180000b594783b */ /* 0x000eb00000000200 */
[----:B------:R-:W-:Y:S08]  /*5960*/  LDSM.16.M88.4 R160, [R188] ;  /* 0x00000000bca0783b */ /* 0x000ff00000000200 */
[----:B------:R-:W3:Y:S01]  /*5970*/  LDSM.16.M88.4 R164, [R183] ;  /* 0x00000000b7a4783b */ /* 0x000ee20000000200 */
[C---:B-1----:R-:W-:Y:S07]  /*5980*/  HMMA.16816.F32.BF16 R4, R152.reuse, R156, R4 ;  /* 0x0000009c9804723c */ /* 0x042fee0000041804 */
[----:B------:R-:W1:Y:S01]  /*5990*/  LDSM.16.M88.4 R100, [R183+0x800] ;  /* 0x00080000b764783b */ /* 0x000e620000000200 */
[C---:B------:R-:W-:Y:S07]  /*59a0*/  HMMA.16816.F32.BF16 R8, R152.reuse, R158, R8 ;  /* 0x0000009e9808723c */ /* 0x040fee0000041808 */
[----:B------:R-:W4:Y:S01]  /*59b0*/  LDSM.16.M88.4 R136, [R183+0x1000] ;  /* 0x00100000b788783b */ /* 0x000f220000000200 */
[C---:B------:R-:W-:Y:S07]  /*59c0*/  HMMA.16816.F32.BF16 R12, R152.reuse, R140, R12 ;  /* 0x0000008c980c723c */ /* 0x040fee000004180c */
[----:B------:R-:W-:Y:S01]  /*59d0*/  LDSM.16.M88.4 R156, [R2+0x3800] ;  /* 0x00380000029c783b */ /* 0x000fe20000000200 */
[C---:B------:R-:W-:Y:S07]  /*59e0*/  HMMA.16816.F32.BF16 R16, R152.reuse, R142, R16 ;  /* 0x0000008e9810723c */ /* 0x040fee0000041810 */
[----:B------:R-:W5:Y:S01]  /*59f0*/  LDSM.16.M88.4 R140, [R183+0x1800] ;  /* 0x00180000b78c783b */ /* 0x000f620000000200 */
[C---:B------:R-:W-:Y:S07]  /*5a00*/  HMMA.16816.F32.BF16 R20, R152.reuse, R144, R20 ;  /* 0x000000909814723c */ /* 0x040fee0000041814 */
[----:B------:R-:W-:Y:S01]  /*5a10*/  LDSM.16.M88.4 R168, [R180+0x2800] ;  /* 0x00280000b4a8783b */ /* 0x000fe20000000200 */
[C---:B------:R-:W-:Y:S07]  /*5a20*/  HMMA.16816.F32.BF16 R24, R152.reuse, R146, R24 ;  /* 0x000000929818723c */ /* 0x040fee0000041818 */
[----:B------:R-:W-:Y:S01]  /*5a30*/  LDSM.16.M88.4 R144, [R186+0x4000] ;  /* 0x00400000ba90783b */ /* 0x000fe20000000200 */
[C---:B--2---:R-:W-:Y:S07]  /*5a40*/  HMMA.16816.F32.BF16 R28, R152.reuse, R148, R28 ;  /* 0x00000094981c723c */ /* 0x044fee000004181c */
[----:B------:R-:W-:Y:S01]  /*5a50*/  LDSM.16.M88.4 R172, [R181+0x2000] ;  /* 0x00200000b5ac783b */ /* 0x000fe20000000200 */
[----:B------:R-:W-:Y:S07]  /*5a60*/  HMMA.16816.F32.BF16 R32, R152, R150, R32 ;  /* 0x000000969820723c */ /* 0x000fee0000041820 */
[----:B------:R-:W2:Y:S01]  /*5a70*/  LDSM.16.M88.4 R148, [R2+0x2000] ;  /* 0x002000000294783b */ /* 0x000ea20000000200 */
[C---:B---3--:R-:W-:Y:S07]  /*5a80*/  HMMA.16816.F32.BF16 R4, R160.reuse, R164, R4 ;  /* 0x000000a4a004723c */ /* 0x048fee0000041804 */
[----:B------:R-:W3:Y:S01]  /*5a90*/  LDSM.16.M88.4 R152, [R2+0x2800] ;  /* 0x002800000298783b */ /* 0x000ee20000000200 */
[C---:B------:R-:W-:Y:S07]  /*5aa0*/  HMMA.16816.F32.BF16 R8, R160.reuse, R166, R8 ;  /* 0x000000a6a008723c */ /* 0x040fee0000041808 */
[----:B------:R-:W-:Y:S01]  /*5ab0*/  LDSM.16.M88.4 R164, [R180+0x2000] ;  /* 0x00200000b4a4783b */ /* 0x000fe20000000200 */
[C---:B-1----:R-:W-:Y:S07]  /*5ac0*/  HMMA.16816.F32.BF16 R12, R160.reuse, R100, R12 ;  /* 0x00000064a00c723c */ /* 0x042fee000004180c */
[----:B------:R-:W-:Y:S01]  /*5ad0*/  LDSM.16.M88.4 R176, [R2+0x4000] ;  /* 0x0040000002b0783b */ /* 0x000fe20000000200 */
[C---:B------:R-:W-:Y:S07]  /*5ae0*/  HMMA.16816.F32.BF16 R16, R160.reuse, R102, R16 ;  /* 0x00000066a010723c */ /* 0x040fee0000041810 */
[----:B------:R-:W1:Y:S01]  /*5af0*/  LDSM.16.M88.4 R100, [R2+0x3000] ;  /* 0x003000000264783b */ /* 0x000e620000000200 */
[C---:B----4-:R-:W-:Y:S08]  /*5b00*/  HMMA.16816.F32.BF16 R20, R160.reuse, R136, R20 ;  /* 0x00000088a014723c */ /* 0x050ff00000041814 */
[C---:B------:R-:W-:Y:S01]  /*5b10*/  HMMA.16816.F32.BF16 R24, R160.reuse, R138, R24 ;  /* 0x0000008aa018723c */ /* 0x040fe20000041818 */
[----:B------:R-:W4:Y:S07]  /*5b20*/  LDSM.16.M88.4 R136, [R187+0x4000] ;  /* 0x00400000bb88783b */ /* 0x000f2e0000000200 */
[C---:B-----5:R-:W-:Y:S08]  /*5b30*/  HMMA.16816.F32.BF16 R28, R160.reuse, R140, R28 ;  /* 0x0000008ca01c723c */ /* 0x060ff0000004181c */
[----:B------:R-:W-:Y:S01]  /*5b40*/  HMMA.16816.F32.BF16 R32, R160, R142, R32 ;  /* 0x0000008ea020723c */ /* 0x000fe20000041820 */
[----:B------:R-:W5:Y:S07]  /*5b50*/  LDSM.16.M88.4 R140, [R180+0x3000] ;  /* 0x00300000b48c783b */ /* 0x000f6e0000000200 */
[C---:B--2---:R-:W-:Y:S01]  /*5b60*/  HMMA.16816.F32.BF16 R4, R144.reuse, R148, R4 ;  /* 0x000000949004723c */ /* 0x044fe20000041804 */
[----:B------:R-:W-:Y:S07]  /*5b70*/  LDSM.16.M88.4 R160, [R189+0x4000] ;  /* 0x00400000bda0783b */ /* 0x000fee0000000200 */
[C---:B------:R-:W-:Y:S01]  /*5b80*/  HMMA.16816.F32.BF16 R8, R144.reuse, R150, R8 ;  /* 0x000000969008723c */ /* 0x040fe20000041808 */
[----:B------:R-:W2:Y:S07]  /*5b90*/  LDSM.16.M88.4 R148, [R180+0x3800] ;  /* 0x00380000b494783b */ /* 0x000eae0000000200 */
[C---:B---3--:R-:W-:Y:S08]  /*5ba0*/  HMMA.16816.F32.BF16 R12, R144.reuse, R152, R12 ;  /* 0x00000098900c723c */ /* 0x048ff0000004180c */
[C---:B------:R-:W-:Y:S01]  /*5bb0*/  HMMA.16816.F32.BF16 R16, R144.reuse, R154, R16 ;  /* 0x0000009a9010723c */ /* 0x040fe20000041810 */
[----:B------:R-:W-:Y:S07]  /*5bc0*/  LDSM.16.M88.4 R152, [R181+0x3800] ;  /* 0x00380000b598783b */ /* 0x000fee0000000200 */
[C---:B-1----:R-:W-:Y:S08]  /*5bd0*/  HMMA.16816.F32.BF16 R20, R144.reuse, R100, R20 ;  /* 0x000000649014723c */ /* 0x042ff00000041814 */
[C---:B------:R-:W-:Y:S01]  /*5be0*/  HMMA.16816.F32.BF16 R24, R144.reuse, R102, R24 ;  /* 0x000000669018723c */ /* 0x040fe20000041818 */
[----:B------:R-:W1:Y:S07]  /*5bf0*/  LDSM.16.M88.4 R100, [R181+0x2800] ;  /* 0x00280000b564783b */ /* 0x000e6e0000000200 */
[C---:B------:R-:W-:Y:S08]  /*5c00*/  HMMA.16816.F32.BF16 R28, R144.reuse, R156, R28 ;  /* 0x0000009c901c723c */ /* 0x040ff0000004181c */
[----:B------:R-:W-:Y:S01]  /*5c10*/  HMMA.16816.F32.BF16 R32, R144, R158, R32 ;  /* 0x0000009e9020723c */ /* 0x000fe20000041820 */
[----:B------:R-:W3:Y:S07]  /*5c20*/  LDSM.16.M88.4 R144, [R181+0x3000] ;  /* 0x00300000b590783b */ /* 0x000eee0000000200 */
[C---:B----4-:R-:W-:Y:S01]  /*5c30*/  HMMA.16816.F32.BF16 R4, R136.reuse, R164, R4 ;  /* 0x000000a48804723c */ /* 0x050fe20000041804 */
[----:B------:R-:W-:Y:S07]  /*5c40*/  LDSM.16.M88.4 R156, [R188+0x4000] ;  /* 0x00400000bc9c783b */ /* 0x000fee0000000200 */
[C---:B------:R-:W-:Y:S01]  /*5c50*/  HMMA.16816.F32.BF16 R8, R136.reuse, R166, R8 ;  /* 0x000000a68808723c */ /* 0x040fe20000041808 */
[----:B------:R-:W4:Y:S07]  /*5c60*/  LDSM.16.M88.4 R164, [R183+0x2000] ;  /* 0x00200000b7a4783b */ /* 0x000f2e0000000200 */
[C---:B------:R-:W-:Y:S08]  /*5c70*/  HMMA.16816.F32.BF16 R12, R136.reuse, R168, R12 ;  /* 0x000000a8880c723c */ /* 0x040ff0000004180c */
[C---:B------:R-:W-:Y:S01]  /*5c80*/  HMMA.16816.F32.BF16 R16, R136.reuse, R170, R16 ;  /* 0x000000aa8810723c */ /* 0x040fe20000041810 */
[----:B------:R-:W-:Y:S07]  /*5c90*/  LDSM.16.M88.4 R168, [R186+0x8000] ;  /* 0x00800000baa8783b */ /* 0x000fee0000000200 */
[C---:B-----5:R-:W-:Y:S08]  /*5ca0*/  HMMA.16816.F32.BF16 R20, R136.reuse, R140, R20 ;  /* 0x0000008c8814723c */ /* 0x060ff00000041814 */
[C---:B------:R-:W-:Y:S01]  /*5cb0*/  HMMA.16816.F32.BF16 R24, R136.reuse, R142, R24 ;  /* 0x0000008e8818723c */ /* 0x040fe20000041818 */
[----:B------:R-:W-:Y:S07]  /*5cc0*/  LDSM.16.M88.4 R140, [R182+0x3000] ;  /* 0x00300000b68c783b */ /* 0x000fee0000000200 */
[C---:B--2---:R-:W-:Y:S08]  /*5cd0*/  HMMA.16816.F32.BF16 R28, R136.reuse, R148, R28 ;  /* 0x00000094881c723c */ /* 0x044ff0000004181c */
[----:B------:R-:W-:Y:S01]  /*5ce0*/  HMMA.16816.F32.BF16 R32, R136, R150, R32 ;  /* 0x000000968820723c */ /* 0x000fe20000041820 */
[----:B------:R-:W2:Y:S07]  /*5cf0*/  LDSM.16.M88.4 R136, [R182+0x2800] ;  /* 0x00280000b688783b */ /* 0x000eae0000000200 */
[C---:B------:R-:W-:Y:S01]  /*5d00*/  HMMA.16816.F32.BF16 R4, R160.reuse, R172, R4 ;  /* 0x000000aca004723c */ /* 0x040fe20000041804 */
[----:B------:R-:W5:Y:S07]  /*5d10*/  LDSM.16.M88.4 R148, [R182+0x3800] ;  /* 0x00380000b694783b */ /* 0x000f6e0000000200 */
        /* <DEDUP_REMOVED lines=8> */
[C---:B------:R-:W-:Y:S08]  /*5da0*/  HMMA.16816.F32.BF16 R28, R160.reuse, R152, R28 ;  /* 0x00000098a01c723c */ /* 0x040ff0000004181c */
[----:B------:R-:W-:Y:S01]  /*5db0*/  HMMA.16816.F32.BF16 R32, R160, R154, R32 ;  /* 0x0000009aa020723c */ /* 0x000fe20000041820 */
[----:B------:R-:W1:Y:S07]  /*5dc0*/  LDSM.16.M88.4 R152, [R2+0x5800] ;  /* 0x005800000298783b */ /* 0x000e6e0000000200 */
[C---:B----4-:R-:W-:Y:S01]  /*5dd0*/  HMMA.16816.F32.BF16 R4, R156.reuse, R164, R4 ;  /* 0x000000a49c04723c */ /* 0x050fe20000041804 */
[----:B------:R-:W4:Y:S07]  /*5de0*/  LDSM.16.M88.4 R160, [R187+0x8000] ;  /* 0x00800000bba0783b */ /* 0x000f2e0000000200 */
        /* <DEDUP_REMOVED lines=8> */
[C---:B-----5:R-:W-:Y:S08]  /*5e70*/  HMMA.16816.F32.BF16 R28, R156.reuse, R148, R28 ;  /* 0x000000949c1c723c */ /* 0x060ff0000004181c */
[----:B------:R-:W-:Y:S01]  /*5e80*/  HMMA.16816.F32.BF16 R32, R156, R150, R32 ;  /* 0x000000969c20723c */ /* 0x000fe20000041820 */
[----:B------:R-:W5:Y:S07]  /*5e90*/  LDSM.16.M88.4 R148, [R180+0x5800] ;  /* 0x00580000b494783b */ /* 0x000f6e0000000200 */
[C---:B------:R-:W-:Y:S01]  /*5ea0*/  HMMA.16816.F32.BF16 R4, R168.reuse, R176, R4 ;  /* 0x000000b0a804723c */ /* 0x040fe20000041804 */
[----:B------:R-:W2:Y:S07]  /*5eb0*/  LDSM.16.M88.4 R156, [R189+0x8000] ;  /* 0x00800000bd9c783b */ /* 0x000eae0000000200 */
        /* <DEDUP_REMOVED lines=13> */
[C---:B------:R-:W-:Y:S08]  /*5f90*/  HMMA.16816.F32.BF16 R8, R160.reuse, R174, R8 ;  /* 0x000000aea008723c */ /* 0x040ff00000041808 */
[C---:B--2---:R-:W-:Y:S08]  /*5fa0*/  HMMA.16816.F32.BF16 R12, R160.reuse, R136, R12 ;  /* 0x00000088a00c723c */ /* 0x044ff0000004180c */
[C---:B------:R-:W-:Y:S08]  /*5fb0*/  HMMA.16816.F32.BF16 R16, R160.reuse, R138, R16 ;  /* 0x0000008aa010723c */ /* 0x040ff00000041810 */
[C---:B------:R-:W-:Y:S08]  /*5fc0*/  HMMA.16816.F32.BF16 R20, R160.reuse, R140, R20 ;  /* 0x0000008ca014723c */ /* 0x040ff00000041814 */
[C---:B------:R-:W-:Y:S08]  /*5fd0*/  HMMA.16816.F32.BF16 R24, R160.reuse, R142, R24 ;  /* 0x0000008ea018723c */ /* 0x040ff00000041818 */
[C---:B-----5:R-:W-:Y:S08]  /*5fe0*/  HMMA.16816.F32.BF16 R28, R160.reuse, R148, R28 ;  /* 0x00000094a01c723c */ /* 0x060ff0000004181c */
[----:B------:R-:W-:Y:S08]  /*5ff0*/  HMMA.16816.F32.BF16 R32, R160, R150, R32 ;  /* 0x00000096a020723c */ /* 0x000ff00000041820 */
[C---:B------:R-:W-:Y:S08]  /*6000*/  HMMA.16816.F32.BF16 R4, R156.reuse, R164, R4 ;  /* 0x000000a49c04723c */ /* 0x040ff00000041804 */
[C---:B------:R-:W-:Y:S08]  /*6010*/  HMMA.16816.F32.BF16 R8, R156.reuse, R166, R8 ;  /* 0x000000a69c08723c */ /* 0x040ff00000041808 */
[C---:B-1----:R-:W-:Y:S08]  /*6020*/  HMMA.16816.F32.BF16 R12, R156.reuse, R100, R12 ;  /* 0x000000649c0c723c */ /* 0x042ff0000004180c */
[C---:B------:R-:W-:Y:S01]  /*6030*/  HMMA.16816.F32.BF16 R16, R156.reuse, R102, R16 ;  /* 0x000000669c10723c */ /* 0x040fe20000041810 */
[----:B------:R-:W1:Y:S07]  /*6040*/  LDSM.16.M88.4 R100, [R182+0x4800] ;  /* 0x00480000b664783b */ /* 0x000e6e0000000200 */
[C---:B---3--:R-:W-:Y:S08]  /*6050*/  HMMA.16816.F32.BF16 R20, R156.reuse, R144, R20 ;  /* 0x000000909c14723c */ /* 0x048ff00000041814 */
[C---:B------:R-:W-:Y:S08]  /*6060*/  HMMA.16816.F32.BF16 R24, R156.reuse, R146, R24 ;  /* 0x000000929c18723c */ /* 0x040ff00000041818 */
[C---:B------:R-:W-:Y:S08]  /*6070*/  HMMA.16816.F32.BF16 R28, R156.reuse, R152, R28 ;  /* 0x000000989c1c723c */ /* 0x040ff0000004181c */
[----:B------:R-:W-:Y:S08]  /*6080*/  HMMA.16816.F32.BF16 R32, R156, R154, R32 ;  /* 0x0000009a9c20723c */ /* 0x000ff00000041820 */
[C---:B----4-:R-:W-:Y:S08]  /*6090*/  HMMA.16816.F32.BF16 R4, R168.reuse, R176, R4 ;  /* 0x000000b0a804723c */ /* 0x050ff00000041804 */
[C---:B------:R-:W-:Y:S08]  /*60a0*/  HMMA.16816.F32.BF16 R8, R168.reuse, R178, R8 ;  /* 0x000000b2a808723c */ /* 0x040ff00000041808 */
[C---:B-1----:R-:W-:Y:S08]  /*60b0*/  HMMA.16816.F32.BF16 R12, R168.reuse, R100, R12 ;  /* 0x00000064a80c723c */ /* 0x042ff0000004180c */
[C---:B------:R-:W-:Y:S04]  /*60c0*/  HMMA.16816.F32.BF16 R16, R168.reuse, R102, R16 ;  /* 0x00000066a810723c */ /* 0x040fe80000041810 */
[----:B------:R-:W-:Y:S03]  /*60d0*/  FMUL.FTZ R2, R4, c[0x0][0x320] ;  /* 0x0000c80004027a20 */ /* 0x000fe60000410000 */
[----:B------:R-:W-:Y:S01]  /*60e0*/  IADD3 R102, R194, R184, RZ ;  /* 0x000000b8c2667210 */ /* 0x000fe20007ffe0ff */
[----:B------:R1:W-:Y:S01]  /*60f0*/  MUFU.TANH R143, R2 ;  /* 0x00000002008f7308 */ /* 0x0003e20000002400 */
[----:B------:R-:W-:Y:S03]  /*6100*/  FMUL.FTZ R11, R11, c[0x0][0x320] ;  /* 0x0000c8000b0b7a20 */ /* 0x000fe60000410000 */
[----:B------:R-:W-:Y:S06]  /*6110*/  IADD3 R103, R191, R102, RZ ;  /* 0x00000066bf677210 */ /* 0x000fec0007ffe0ff */
        /* <DEDUP_REMOVED lines=12> */
[----:B---3--:R-:W-:Y:S04]  /*61e0*/  FMUL.FTZ R2, R9, c[0x0][0x320] ;  /* 0x0000c80009027a20 */ /* 0x008fe80000410000 */
[----:B------:R1:W-:Y:S04]  /*61f0*/  MUFU.TANH R136, R2 ;  /* 0x0000000200887308 */ /* 0x0003e80000002400 */
[----:B-1----:R-:W-:Y:S02]  /*6200*/  FMUL.FTZ R2, R10, c[0x0][0x320] ;  /* 0x0000c8000a027a20 */ /* 0x002fe40000410000 */
[----:B------:R-:W1:Y:S01]  /*6210*/  LDSM.16.M88.4 R8, [R182+0x5800] ;  /* 0x00580000b608783b */ /* 0x000e620000000200 */
[----:B------:R-:W-:Y:S04]  /*6220*/  DEPBAR.LE SB0, 0x2 ;  /* 0x000080800000791a */ /* 0x000fe80000000000 */
[----:B------:R3:W5:Y:S03]  /*6230*/  MUFU.TANH R137, R2 ;  /* 0x0000000200897308 */ /* 0x0007660000002400 */
[----:B------:R-:W-:Y:S01]  /*6240*/  BAR.SYNC.DEFER_BLOCKING 0x0 ;  /* 0x0000000000007b1d */ /* 0x000fe20000010000 */
[----:B---3--:R-:W-:Y:S02]  /*6250*/  FMUL.FTZ R2, R12, c[0x0][0x320] ;  /* 0x0000c8000c027a20 */ /* 0x008fe40000410000 */
[----:B------:R-:W-:Y:S04]  /*6260*/  FMUL.FTZ R12, R16, c[0x0][0x320] ;  /* 0x0000c800100c7a20 */ /* 0x000fe80000410000 */
[----:B------:R3:W-:Y:S01]  /*6270*/  MUFU.TANH R145, R2 ;  /* 0x0000000200917308 */ /* 0x0007e20000002400 */
[C---:B-1----:R-:W-:Y:S09]  /*6280*/  HMMA.16816.F32.BF16 R28, R168.reuse, R8, R28 ;  /* 0x00000008a81c723c */ /* 0x042ff2000004181c */
[----:B------:R-:W-:Y:S01]  /*6290*/  MUFU.TANH R146, R12 ;  /* 0x0000000c00927308 */ /* 0x000fe20000002400 */
[----:B------:R-:W-:Y:S03]  /*62a0*/  HMMA.16816.F32.BF16 R32, R168, R10, R32 ;  /* 0x0000000aa820723c */ /* 0x000fe60000041820 */
[----:B---3--:R-:W-:Y:S06]  /*62b0*/  FMUL.FTZ R2, R13, c[0x0][0x320] ;  /* 0x0000c8000d027a20 */ /* 0x008fec0000410000 */
[----:B------:R1:W-:Y:S05]  /*62c0*/  MUFU.TANH R147, R2 ;  /* 0x0000000200937308 */ /* 0x0003ea0000002400 */
[----:B------:R-:W-:Y:S05]  /*62d0*/  FMUL.FTZ R4, R31, c[0x0][0x320] ;  /* 0x0000c8001f047a20 */ /* 0x000fea0000410000 */
[----:B------:R2:W-:Y:S05]  /*62e0*/  MUFU.TANH R210, R4 ;  /* 0x0000000400d27308 */ /* 0x0005ea0000002400 */
[----:B------:R-:W-:Y:S05]  /*62f0*/  FMUL.FTZ R5, R32, c[0x0][0x320] ;  /* 0x0000c80020057a20 */ /* 0x000fea0000410000 */
        /* <DEDUP_REMOVED lines=13> */
[----:B------:R2:W-:Y:S01]  /*63d0*/  MUFU.TANH R207, R5 ;  /* 0x0000000500cf7308 */ /* 0x0005e20000002400 */
[----:B-1----:R-:W-:Y:S01]  /*63e0*/  FMUL.FTZ R2, R17, c[0x0][0x320] ;  /* 0x0000c80011027a20 */ /* 0x002fe20000410000 */
[----:B---3--:R-:W-:Y:S08]  /*63f0*/  FMNMX.FTZ R4, R151, R4, !PT ;  /* 0x0000000497047209 */ /* 0x008ff00007810000 */
[----:B------:R1:W-:Y:S01]  /*6400*/  MUFU.TANH R148, R2 ;  /* 0x0000000200947308 */ /* 0x0003e20000002400 */
[----:B--2---:R-:W-:Y:S09]  /*6410*/  FMUL.FTZ R5, R35, c[0x0][0x320] ;  /* 0x0000c80023057a20 */ /* 0x004ff20000410000 */
[----:B------:R-:W-:Y:S01]  /*6420*/  MUFU.TANH R209, R5 ;  /* 0x0000000500d17308 */ /* 0x000fe20000002400 */
[----:B-1----:R-:W-:Y:S09]  /*6430*/  FMUL.FTZ R2, R18, c[0x0][0x320] ;  /* 0x0000c80012027a20 */ /* 0x002ff20000410000 */
        /* <DEDUP_REMOVED lines=29> */
[----:B-1----:R-:W-:Y:S02]  /*6610*/  FMUL.FTZ R2, R30, c[0x0][0x320] ;  /* 0x0000c8001e027a20 */ /* 0x002fe40000410000 */
[----:B------:R-:W-:Y:S06]  /*6620*/  LDSM.16.MT88.4 R28, [R102] ;  /* 0x00000000661c783b */ /* 0x000fec0000004200 */
[----:B------:R1:W2:Y:S02]  /*6630*/  MUFU.TANH R208, R2 ;  /* 0x0000000200d07308 */ /* 0x0002a40000002400 */
[----:B-1----:R-:W-:Y:S02]  /*6640*/  FMNMX.FTZ R2, R143, R0, !PT ;  /* 0x000000008f027209 */ /* 0x002fe40007810000 */
[----:B--2---:R-:W-:Y:S02]  /*6650*/  FMNMX.FTZ R4, R208, R4, !PT ;  /* 0x00000004d0047209 */ /* 0x004fe40007810000 */
[----:B------:R-:W-:Y:S02]  /*6660*/  FMNMX.FTZ R2, R141, R2, !PT ;  /* 0x000000028d027209 */ /* 0x000fe40007810000 */
[----:B------:R-:W-:Y:S02]  /*6670*/  FMNMX.FTZ R4, R210, R4, !PT ;  /* 0x00000004d2047209 */ /* 0x000fe40007810000 */
[----:B------:R-:W-:Y:S02]  /*6680*/  FMNMX.FTZ R2, R139, R2, !PT ;  /* 0x000000028b027209 */ /* 0x000fe40007810000 */
[----:B------:R-:W-:Y:S02]  /*6690*/  FMNMX.FTZ R4, R207, R4, !PT ;  /* 0x00000004cf047209 */ /* 0x000fe40007810000 */
[----:B------:R-:W-:Y:S02]  /*66a0*/  FMNMX.FTZ R2, R136, R2, !PT ;  /* 0x0000000288027209 */ /* 0x000fe40007810000 */
[----:B------:R-:W-:Y:S02]  /*66b0*/  FMNMX.FTZ R4, R209, R4, !PT ;  /* 0x00000004d1047209 */ /* 0x000fe40007810000 */
[----:B------:R-:W-:Y:S03]  /*66c0*/  FMNMX.FTZ R2, R145, R2, !PT ;  /* 0x0000000291027209 */ /* 0x000fe60007810000 */
[----:B------:R-:W1:Y:S01]  /*66d0*/  SHFL.BFLY PT, R5, R4, 0x2, 0x1f ;  /* 0x0c401f0004057f89 */ /* 0x000e6200000e0000 */
[----:B------:R-:W-:Y:S04]  /*66e0*/  FMNMX.FTZ R2, R147, R2, !PT ;  /* 0x0000000293027209 */ /* 0x000fe80007810000 */
[----:B------:R-:W-:Y:S04]  /*66f0*/  FMNMX.FTZ R2, R146, R2, !PT ;  /* 0x0000000292027209 */ /* 0x000fe80007810000 */
[----:B------:R-:W-:Y:S04]  /*6700*/  FMNMX.FTZ R2, R148, R2, !PT ;  /* 0x0000000294027209 */ /* 0x000fe80007810000 */
[----:B------:R-:W-:Y:S04]  /*6710*/  FMNMX.FTZ R2, R153, R2, !PT ;  /* 0x0000000299027209 */ /* 0x000fe80007810000 */
[----:B------:R-:W-:Y:S04]  /*6720*/  FMNMX.FTZ R2, R155, R2, !PT ;  /* 0x000000029b027209 */ /* 0x000fe80007810000 */
[----:B------:R-:W-:Y:S02]  /*6730*/  FMNMX.FTZ R2, R154, R2, !PT ;  /* 0x000000029a027209 */ /* 0x000fe40007810000 */
[----:B-1----:R-:W-:Y:S02]  /*6740*/  FMNMX.FTZ R4, R4, R5, !PT ;  /* 0x0000000504047209 */ /* 0x002fe40007810000 */
[----:B------:R-:W-:Y:S03]  /*6750*/  FMNMX.FTZ R2, R157, R2, !PT ;  /* 0x000000029d027209 */ /* 0x000fe60007810000 */
[----:B------:R-:W1:Y:S01]  /*6760*/  SHFL.BFLY PT, R5, R4, 0x1, 0x1f ;  /* 0x0c201f0004057f89 */ /* 0x000e6200000e0000 */
[----:B------:R-:W-:Y:S04]  /*6770*/  FMNMX.FTZ R2, R162, R2, !PT ;  /* 0x00000002a2027209 */ /* 0x000fe80007810000 */
[----:B------:R-:W-:Y:S04]  /*6780*/  FMNMX.FTZ R2, R163, R2, !PT ;  /* 0x00000002a3027209 */ /* 0x000fe80007810000 */
[----:B------:R-:W-:Y:S04]  /*6790*/  FMNMX.FTZ R2, R205, R2, !PT ;  /* 0x00000002cd027209 */ /* 0x000fe80007810000 */
[----:B------:R-:W-:Y:S05]  /*67a0*/  FMNMX.FTZ R2, R204, R2, !PT ;  /* 0x00000002cc027209 */ /* 0x000fea0007810000 */
[----:B------:R-:W2:Y:S01]  /*67b0*/  SHFL.BFLY PT, R6, R2, 0x2, 0x1f ;  /* 0x0c401f0002067f89 */ /* 0x000ea200000e0000 */
[----:B-1----:R-:W-:Y:S02]  /*67c0*/  FMNMX.FTZ R100, R4, R5, !PT ;  /* 0x0000000504647209 */ /* 0x002fe40007810000 */
[----:B--2---:R-:W-:Y:S05]  /*67d0*/  FMNMX.FTZ R2, R2, R6, !PT ;  /* 0x0000000602027209 */ /* 0x004fea0007810000 */
[----:B------:R-:W1:Y:S02]  /*67e0*/  SHFL.BFLY PT, R6, R2, 0x1, 0x1f ;  /* 0x0c201f0002067f89 */ /* 0x000e6400000e0000 */
[----:B-1----:R-:W-:Y:S05]  /*67f0*/  FMNMX.FTZ R101, R2, R6, !PT ;  /* 0x0000000602657209 */ /* 0x002fea0007810000 */
[C---:B------:R-:W-:Y:S02]  /*6800*/  FADD.FTZ R0, -R101.reuse, R0 ;  /* 0x0000000065007221 */ /* 0x040fe40000010100 */
[----:B------:R-:W-:Y:S02]  /*6810*/  FMUL.FTZ R144, R101, c[0x0][0x2d0] ;  /* 0x0000b40065907a20 */ /* 0x000fe40000410000 */
[----:B------:R-:W-:Y:S04]  /*6820*/  FMUL.FTZ R0, R0, c[0x0][0x2d0] ;  /* 0x0000b40000007a20 */ /* 0x000fe80000410000 */
[----:B------:R1:W2:Y:S02]  /*6830*/  MUFU.EX2 R2, R0 ;  /* 0x0000000000027308 */ /* 0x0002a40000000800 */
[----:B-1----:R-:W-:Y:S02]  /*6840*/  FADD.FTZ R0, -R100, R3 ;  /* 0x0000000364007221 */ /* 0x002fe40000010100 */
[--C-:B------:R-:W-:Y:S02]  /*6850*/  FFMA.FTZ R3, R143, c[0x0][0x2d0], -R144.reuse ;  /* 0x0000b4008f037a23 */ /* 0x100fe40000010890 */
[----:B------:R-:W-:Y:S04]  /*6860*/  FMUL.FTZ R0, R0, c[0x0][0x2d0] ;  /* 0x0000b40000007a20 */ /* 0x000fe80000410000 */
[----:B------:R1:W-:Y:S01]  /*6870*/  MUFU.EX2 R201, R3 ;  /* 0x0000000300c97308 */ /* 0x0003e20000000800 */
[C---:B--2---:R-:W-:Y:S02]  /*6880*/  FMUL.FTZ R5, R2.reuse, R105 ;  /* 0x0000006902057220 */ /* 0x044fe40000410000 */
        /* <DEDUP_REMOVED lines=13> */
[----:B------:R-:W-:Y:S02]  /*6960*/  FMUL.FTZ R141, R100, c[0x0][0x2d0] ;  /* 0x0000b400648d7a20 */ /* 0x000fe40000410000 */
[----:B------:R1:W-:Y:S01]  /*6970*/  MUFU.EX2 R200, R3 ;  /* 0x0000000300c87308 */ /* 0x0003e20000000800 */
[----:B------:R-:W-:Y:S02]  /*6980*/  FMUL.FTZ R41, R2, R41 ;  /* 0x0000002902297220 */ /* 0x000fe40000410000 */
[--C-:B------:R-:W-:Y:S02]  /*6990*/  FFMA.FTZ R4, R137, c[0x0][0x2d0], -R141.reuse ;  /* 0x0000b40089047a23 */ /* 0x100fe4000001088d */
[C---:B--2---:R-:W-:Y:S02]  /*69a0*/  FMUL.FTZ R6, R0.reuse, R106 ;  /* 0x0000006a00067220 */ /* 0x044fe40000410000 */
[C---:B------:R-:W-:Y:S02]  /*69b0*/  FMUL.FTZ R7, R0.reuse, R107 ;  /* 0x0000006b00077220 */ /* 0x040fe40000410000 */
[C---:B------:R-:W-:Y:S01]  /*69c0*/  FMUL.FTZ R10, R0.reuse, R110 ;  /* 0x0000006e000a7220 */ /* 0x040fe20000410000 */
[----:B------:R2:W-:Y:S01]  /*69d0*/  MUFU.EX2 R183, R4 ;  /* 0x0000000400b77308 */ /* 0x0005e20000000800 */
[C---:B------:R-:W-:Y:S02]  /*69e0*/  FMUL.FTZ R11, R0.reuse, R111 ;  /* 0x0000006f000b7220 */ /* 0x040fe40000410000 */
[C---:B------:R-:W-:Y:S01]  /*69f0*/  FMUL.FTZ R18, R0.reuse, R118 ;  /* 0x0000007600127220 */ /* 0x040fe20000410000 */
[----:B------:R-:W-:Y:S01]  /*6a00*/  LDSM.16.MT88.4 R108, [R103] ;  /* 0x00000000676c783b */ /* 0x000fe20000004200 */
[C---:B------:R-:W-:Y:S02]  /*6a10*/  FMUL.FTZ R19, R0.reuse, R119 ;  /* 0x0000007700137220 */ /* 0x040fe40000410000 */
[C---:B------:R-:W-:Y:S02]  /*6a20*/  FMUL.FTZ R26, R0.reuse, R126 ;  /* 0x0000007e001a7220 */ /* 0x040fe40000410000 */
[C---:B------:R-:W-:Y:S02]  /*6a30*/  FMUL.FTZ R27, R0.reuse, R127 ;  /* 0x0000007f001b7220 */ /* 0x040fe40000410000 */
[C---:B------:R-:W-:Y:S01]  /*6a40*/  FMUL.FTZ R34, R0.reuse, R134 ;  /* 0x0000008600227220 */ /* 0x040fe20000410000 */
[----:B------:R-:W-:Y:S01]  /*6a50*/  LDSM.16.MT88.4 R124, [R103+0x800] ;  /* 0x00080000677c783b */ /* 0x000fe20000004200 */
[C---:B------:R-:W-:Y:S02]  /*6a60*/  FMUL.FTZ R35, R0.reuse, R135 ;  /* 0x0000008700237220 */ /* 0x040fe40000410000 */
[--C-:B-1----:R-:W-:Y:S02]  /*6a70*/  FFMA.FTZ R3, R139, c[0x0][0x2d0], -R144.reuse ;  /* 0x0000b4008b037a23 */ /* 0x102fe40000010890 */
[C---:B------:R-:W-:Y:S02]  /*6a80*/  FMUL.FTZ R38, R0.reuse, R38 ;  /* 0x0000002600267220 */ /* 0x040fe40000410000 */
[----:B------:R1:W-:Y:S01]  /*6a90*/  MUFU.EX2 R202, R3 ;  /* 0x0000000300ca7308 */ /* 0x0003e20000000800 */
[C---:B------:R-:W-:Y:S02]  /*6aa0*/  FMUL.FTZ R39, R0.reuse, R39 ;  /* 0x0000002700277220 */ /* 0x040fe40000410000 */
[----:B------:R-:W-:Y:S02]  /*6ab0*/  FMUL.FTZ R42, R0, R42 ;  /* 0x0000002a002a7220 */ /* 0x000fe40000410000 */
[--C-:B--2---:R-:W-:Y:S02]  /*6ac0*/  FFMA.FTZ R4, R138, c[0x0][0x2d0], -R141.reuse ;  /* 0x0000b4008a047a23 */ /* 0x104fe4000001088d */
[----:B------:R-:W-:Y:S02]  /*6ad0*/  FMUL.FTZ R43, R0, R43 ;  /* 0x0000002b002b7220 */ /* 0x000fe40000410000 */
[C---:B------:R-:W-:Y:S01]  /*6ae0*/  FMUL.FTZ R44, R2.reuse, R44 ;  /* 0x0000002c022c7220 */ /* 0x040fe20000410000 */
[----:B------:R-:W2:Y:S01]  /*6af0*/  MUFU.EX2 R199, R4 ;  /* 0x0000000400c77308 */ /* 0x000ea20000000800 */
[----:B------:R-:W-:Y:S02]  /*6b00*/  FMUL.FTZ R45, R2, R45 ;  /* 0x0000002d022d7220 */ /* 0x000fe40000410000 */
[C---:B------:R-:W-:Y:S02]  /*6b10*/  FMUL.FTZ R46, R0.reuse, R46 ;  /* 0x0000002e002e7220 */ /* 0x040fe40000410000 */
[----:B------:R-:W-:Y:S02]  /*6b20*/  FMUL.FTZ R47, R0, R47 ;  /* 0x0000002f002f7220 */ /* 0x000fe40000410000 */
[C---:B------:R-:W-:Y:S02]  /*6b30*/  FMUL.FTZ R48, R2.reuse, R48 ;  /* 0x0000003002307220 */ /* 0x040fe40000410000 */
[----:B------:R-:W-:Y:S02]  /*6b40*/  FMUL.FTZ R49, R2, R49 ;  /* 0x0000003102317220 */ /* 0x000fe40000410000 */
[C---:B------:R-:W-:Y:S02]  /*6b50*/  FMUL.FTZ R50, R0.reuse, R50 ;  /* 0x0000003200327220 */ /* 0x040fe40000410000 */
[----:B------:R-:W-:Y:S02]  /*6b60*/  FMUL.FTZ R51, R0, R51 ;  /* 0x0000003300337220 */ /* 0x000fe40000410000 */
[----:B-1----:R-:W-:Y:S02]  /*6b70*/  FFMA.FTZ R3, R136, c[0x0][0x2d0], -R144 ;  /* 0x0000b40088037a23 */ /* 0x002fe40000010890 */
[C---:B------:R-:W-:Y:S01]  /*6b80*/  FMUL.FTZ R52, R2.reuse, R52 ;  /* 0x0000003402347220 */ /* 0x040fe20000410000 */
[----:B------:R-:W-:Y:S01]  /*6b90*/  LDSM.16.MT88.4 R136, [R102+0x2800] ;  /* 0x002800006688783b */ /* 0x000fe20000004200 */
[----:B------:R1:W3:Y:S01]  /*6ba0*/  MUFU.EX2 R203, R3 ;  /* 0x0000000300cb7308 */ /* 0x0002e20000000800 */
[----:B------:R-:W-:Y:S02]  /*6bb0*/  FMUL.FTZ R53, R2, R53 ;  /* 0x0000003502357220 */ /* 0x000fe40000410000 */
[----:B------:R-:W-:Y:S01]  /*6bc0*/  FMUL.FTZ R54, R0, R54 ;  /* 0x0000003600367220 */ /* 0x000fe20000410000 */
[----:B--2---:R-:W-:Y:S01]  /*6bd0*/  F2FP.BF16.PACK_AB R107, R199, R183 ;  /* 0x000000b7c76b723e */ /* 0x004fe200000010ff */
[----:B------:R-:W-:Y:S01]  /*6be0*/  FMUL.FTZ R4, R2, R104 ;  /* 0x0000006802047220 */ /* 0x000fe20000410000 */
        /* <DEDUP_REMOVED lines=8> */
[----:B------:R-:W-:Y:S02]  /*6c70*/  FMUL.FTZ R62, R0, R62 ;  /* 0x0000003e003e7220 */ /* 0x000fe40000410000 */
[--C-:B-1----:R-:W-:Y:S01]  /*6c80*/  FFMA.FTZ R3, R142, c[0x0][0x2d0], -R141.reuse ;  /* 0x0000b4008e037a23 */ /* 0x102fe2000001088d */
[----:B---3--:R-:W-:Y:S01]  /*6c90*/  F2FP.BF16.PACK_AB R106, R203, R202 ;  /* 0x000000cacb6a723e */ /* 0x008fe200000010ff */
[----:B------:R-:W-:Y:S02]  /*6ca0*/  FMUL.FTZ R63, R0, R63 ;  /* 0x0000003f003f7220 */ /* 0x000fe40000410000 */
[----:B------:R1:W-:Y:S01]  /*6cb0*/  MUFU.EX2 R182, R3 ;  /* 0x0000000300b67308 */ /* 0x0003e20000000800 */
        /* <DEDUP_REMOVED lines=12> */
[--C-:B-1----:R-:W-:Y:S02]  /*6d80*/  FFMA.FTZ R3, R140, c[0x0][0x2d0], -R141.reuse ;  /* 0x0000b4008c037a23 */ /* 0x102fe4000001088d */
[C---:B------:R-:W-:Y:S02]  /*6d90*/  FMUL.FTZ R76, R2.reuse, R76 ;  /* 0x0000004c024c7220 */ /* 0x040fe40000410000 */
[----:B------:R1:W2:Y:S01]  /*6da0*/  MUFU.EX2 R181, R3 ;  /* 0x0000000300b57308 */ /* 0x0002a20000000800 */
        /* <DEDUP_REMOVED lines=11> */
[C---:B------:R-:W-:Y:S01]  /*6e60*/  FMUL.FTZ R88, R2.reuse, R88 ;  /* 0x0000005802587220 */ /* 0x040fe20000410000 */
[----:B-1----:R-:W-:Y:S01]  /*6e70*/  IADD3 R3, R193, R184, RZ ;  /* 0x000000b8c1037210 */ /* 0x002fe20007ffe0ff */
[----:B------:R-:W-:Y:S01]  /*6e80*/  FMUL.FTZ R89, R2, R89 ;  /* 0x0000005902597220 */ /* 0x000fe20000410000 */
[----:B--2---:R-:W-:Y:S01]  /*6e90*/  F2FP.BF16.PACK_AB R105, R181, R182 ;  /* 0x000000b6b569723e */ /* 0x004fe200000010ff */
[C---:B------:R-:W-:Y:S01]  /*6ea0*/  FMUL.FTZ R90, R0.reuse, R90 ;  /* 0x0000005a005a7220 */ /* 0x040fe20000410000 */
[----:B------:R-:W-:Y:S01]  /*6eb0*/  IADD3 R156, R191, R3, RZ ;  /* 0x00000003bf9c7210 */ /* 0x000fe20007ffe0ff */
[----:B------:R-:W1:Y:S01]  /*6ec0*/  LDSM.16.MT88.4 R12, [R3] ;  /* 0x00000000030c783b */ /* 0x000e620000004200 */
[----:B------:R-:W-:Y:S02]  /*6ed0*/  FMUL.FTZ R91, R0, R91 ;  /* 0x0000005b005b7220 */ /* 0x000fe40000410000 */
[C---:B------:R-:W-:Y:S02]  /*6ee0*/  FMUL.FTZ R92, R2.reuse, R92 ;  /* 0x0000005c025c7220 */ /* 0x040fe40000410000 */
[----:B------:R-:W-:Y:S02]  /*6ef0*/  FMUL.FTZ R93, R2, R93 ;  /* 0x0000005d025d7220 */ /* 0x000fe40000410000 */
[C---:B------:R-:W-:Y:S01]  /*6f00*/  FMUL.FTZ R94, R0.reuse, R94 ;  /* 0x0000005e005e7220 */ /* 0x040fe20000410000 */
[----:B------:R-:W2:Y:S01]  /*6f10*/  LDSM.16.MT88.4 R20, [R156] ;  /* 0x000000009c14783b */ /* 0x000ea20000004200 */
[----:B------:R-:W-:Y:S02]  /*6f20*/  FMUL.FTZ R95, R0, R95 ;  /* 0x0000005f005f7220 */ /* 0x000fe40000410000 */
[C---:B------:R-:W-:Y:S02]  /*6f30*/  FMUL.FTZ R96, R2.reuse, R96 ;  /* 0x0000006002607220 */ /* 0x040fe40000410000 */
[----:B------:R-:W-:Y:S02]  /*6f40*/  FMUL.FTZ R97, R2, R97 ;  /* 0x0000006102617220 */ /* 0x000fe40000410000 */
[C---:B------:R-:W-:Y:S01]  /*6f50*/  FMUL.FTZ R98, R0.reuse, R98 ;  /* 0x0000006200627220 */ /* 0x040fe20000410000 */
[----:B------:R-:W-:Y:S01]  /*6f60*/  LDSM.16.MT88.4 R116, [R156+0x2000] ;  /* 0x002000009c74783b */ /* 0x000fe20000004200 */
[----:B------:R-:W-:Y:S07]  /*6f70*/  FMUL.FTZ R99, R0, R99 ;  /* 0x0000006300637220 */ /* 0x000fee0000410000 */
[----:B------:R-:W-:Y:S01]  /*6f80*/  LDSM.16.MT88.4 R132, [R156+0x2800] ;  /* 0x002800009c84783b */ /* 0x000fe20000004200 */
[C---:B-1----:R-:W-:Y:S07]  /*6f90*/  HMMA.16816.F32.BF16 R4, R104.reuse, R12, R4 ;  /* 0x0000000c6804723c */ /* 0x042fee0000041804 */
[C---:B------:R-:W-:Y:S01]  /*6fa0*/  FMUL.FTZ R12, R2.reuse, R112 ;  /* 0x00000070020c7220 */ /* 0x040fe20000410000 */
[C---:B------:R-:W-:Y:S04]  /*6fb0*/  HMMA.16816.F32.BF16 R8, R104.reuse, R14, R8 ;  /* 0x0000000e6808723c */ /* 0x040fe80000041808 */
[----:B------:R-:W-:Y:S03]  /*6fc0*/  FMUL.FTZ R13, R2, R113 ;  /* 0x00000071020d7220 */ /* 0x000fe60000410000 */
[C---:B------:R-:W-:Y:S02]  /*6fd0*/  FMUL.FTZ R14, R0.reuse, R114 ;  /* 0x00000072000e7220 */ /* 0x040fe40000410000 */
[----:B------:R-:W-:Y:S02]  /*6fe0*/  FMUL.FTZ R15, R0, R115 ;  /* 0x00000073000f7220 */ /* 0x000fe40000410000 */
[----:B------:R-:W1:Y:S05]  /*6ff0*/  LDSM.16.MT88.4 R112, [R3+0x2000] ;  /* 0x002000000370783b */ /* 0x000e6a0000004200 */
[C---:B--2---:R-:W-:Y:S07]  /*7000*/  HMMA.16816.F32.BF16 R12, R104.reuse, R20, R12 ;  /* 0x00000014680c723c */ /* 0x044fee000004180c */
[C---:B------:R-:W-:Y:S01]  /*7010*/  FMUL.FTZ R21, R2.reuse, R121 ;  /* 0x0000007902157220 */ /* 0x040fe20000410000 */
[C---:B------:R-:W-:Y:S04]  /*7020*/  HMMA.16816.F32.BF16 R16, R104.reuse, R22, R16 ;  /* 0x000000166810723c */ /* 0x040fe80000041810 */
[----:B------:R-:W-:Y:S02]  /*7030*/  FMUL.FTZ R20, R2, R120 ;  /* 0x0000007802147220 */ /* 0x000fe40000410000 */
[----:B------:R-:W-:Y:S02]  /*7040*/  FFMA.FTZ R120, R152, c[0x0][0x2d0], -R141 ;  /* 0x0000b40098787a23 */ /* 0x000fe4000001088d */
[C---:B------:R-:W-:Y:S02]  /*7050*/  FMUL.FTZ R22, R0.reuse, R122 ;  /* 0x0000007a00167220 */ /* 0x040fe40000410000 */
[----:B------:R2:W-:Y:S02]  /*7060*/  MUFU.EX2 R173, R120 ;  /* 0x0000007800ad7308 */ /* 0x0005e40000000800 */
[----:B------:R-:W-:Y:S07]  /*7070*/  FMUL.FTZ R23, R0, R123 ;  /* 0x0000007b00177220 */ /* 0x000fee0000410000 */
[C---:B------:R-:W-:Y:S07]  /*7080*/  HMMA.16816.F32.BF16 R20, R104.reuse, R28, R20 ;  /* 0x0000001c6814723c */ /* 0x040fee0000041814 */
[C---:B------:R-:W-:Y:S01]  /*7090*/  FMUL.FTZ R28, R2.reuse, R128 ;  /* 0x00000080021c7220 */ /* 0x040fe20000410000 */
[C---:B------:R-:W-:Y:S04]  /*70a0*/  HMMA.16816.F32.BF16 R24, R104.reuse, R30, R24 ;  /* 0x0000001e6818723c */ /* 0x040fe80000041818 */
[C---:B------:R-:W-:Y:S02]  /*70b0*/  FMUL.FTZ R29, R2.reuse, R129 ;  /* 0x00000081021d7220 */ /* 0x040fe40000410000 */
[----:B------:R-:W-:Y:S01]  /*70c0*/  FFMA.FTZ R2, R2, R213, R201 ;  /* 0x000000d502027223 */ /* 0x000fe200000100c9 */
[----:B--2---:R-:W-:Y:S01]  /*70d0*/  LDSM.16.MT88.4 R120, [R102+0x800] ;  /* 0x000800006678783b */ /* 0x004fe20000004200 */
[C---:B------:R-:W-:Y:S04]  /*70e0*/  FMUL.FTZ R30, R0.reuse, R130 ;  /* 0x00000082001e7220 */ /* 0x040fe80000410000 */
[C---:B------:R-:W-:Y:S02]  /*70f0*/  FMUL.FTZ R31, R0.reuse, R131 ;  /* 0x00000083001f7220 */ /* 0x040fe40000410000 */
[----:B------:R-:W-:Y:S01]  /*7100*/  FFMA.FTZ R0, R0, R214, R182 ;  /* 0x000000d600007223 */ /* 0x000fe200000100b6 */
[----:B------:R-:W-:Y:S01]  /*7110*/  LDSM.16.MT88.4 R128, [R3+0x2800] ;  /* 0x002800000380783b */ /* 0x000fe20000004200 */
[----:B------:R-:W-:Y:S03]  /*7120*/  FADD.FTZ R2, R200, R2 ;  /* 0x00000002c8027221 */ /* 0x000fe60000010000 */
[C---:B------:R-:W-:Y:S03]  /*7130*/  HMMA.16816.F32.BF16 R28, R104.reuse, R108, R28 ;  /* 0x0000006c681c723c */ /* 0x040fe6000004181c */
[----:B------:R-:W-:Y:S05]  /*7140*/  FADD.FTZ R2, R202, R2 ;  /* 0x00000002ca027221 */ /* 0x000fea0000010000 */
        /* <DEDUP_REMOVED lines=8> */
[C---:B--2---:R-:W-:Y:S07]  /*71d0*/  HMMA.16816.F32.BF16 R52, R104.reuse, R108, R52 ;  /* 0x0000006c6834723c */ /* 0x044fee0000041834 */
[--C-:B------:R-:W-:Y:S01]  /*71e0*/  FFMA.FTZ R108, R145, c[0x0][0x2d0], -R144.reuse ;  /* 0x0000b400916c7a23 */ /* 0x100fe20000010890 */
[C---:B------:R-:W-:Y:S03]  /*71f0*/  HMMA.16816.F32.BF16 R56, R104.reuse, R110, R56 ;  /* 0x0000006e6838723c */ /* 0x040fe60000041838 */
[----:B------:R2:W-:Y:S05]  /*7200*/  MUFU.EX2 R180, R108 ;  /* 0x0000006c00b47308 */ /* 0x0005ea0000000800 */
[C---:B-1----:R-:W-:Y:S07]  /*7210*/  HMMA.16816.F32.BF16 R60, R104.reuse, R112, R60 ;  /* 0x00000070683c723c */ /* 0x042fee000004183c */
[--C-:B------:R-:W-:Y:S01]  /*7220*/  FFMA.FTZ R112, R147, c[0x0][0x2d0], -R144.reuse ;  /* 0x0000b40093707a23 */ /* 0x100fe20000010890 */
[C---:B------:R-:W-:Y:S03]  /*7230*/  HMMA.16816.F32.BF16 R64, R104.reuse, R114, R64 ;  /* 0x000000726840723c */ /* 0x040fe60000041840 */
[----:B------:R1:W4:Y:S05]  /*7240*/  MUFU.EX2 R178, R112 ;  /* 0x0000007000b27308 */ /* 0x00032a0000000800 */
[C---:B---3--:R-:W-:Y:S01]  /*7250*/  HMMA.16816.F32.BF16 R68, R104.reuse, R116, R68 ;  /* 0x000000746844723c */ /* 0x048fe20000041844 */
[----:B--2---:R-:W2:Y:S06]  /*7260*/  LDSM.16.MT88.4 R108, [R156+0x4000] ;  /* 0x004000009c6c783b */ /* 0x004eac0000004200 */
[--C-:B------:R-:W-:Y:S01]  /*7270*/  FFMA.FTZ R116, R148, c[0x0][0x2d0], -R144.reuse ;  /* 0x0000b40094747a23 */ /* 0x100fe20000010890 */
[C---:B------:R-:W-:Y:S03]  /*7280*/  HMMA.16816.F32.BF16 R72, R104.reuse, R118, R72 ;  /* 0x000000766848723c */ /* 0x040fe60000041848 */
[----:B------:R3:W-:Y:S01]  /*7290*/  MUFU.EX2 R177, R116 ;  /* 0x0000007400b17308 */ /* 0x0007e20000000800 */
[--C-:B-1----:R-:W-:Y:S09]  /*72a0*/  FFMA.FTZ R112, R146, c[0x0][0x2d0], -R144.reuse ;  /* 0x0000b40092707a23 */ /* 0x102ff20000010890 */
[----:B------:R1:W5:Y:S01]  /*72b0*/  MUFU.EX2 R179, R112 ;  /* 0x0000007000b37308 */ /* 0x0003620000000800 */
[--C-:B---3--:R-:W-:Y:S09]  /*72c0*/  FFMA.FTZ R116, R149, c[0x0][0x2d0], -R141.reuse ;  /* 0x0000b40095747a23 */ /* 0x108ff2000001088d */
[----:B------:R3:W-:Y:S01]  /*72d0*/  MUFU.EX2 R175, R116 ;  /* 0x0000007400af7308 */ /* 0x0007e20000000800 */
[C---:B--2---:R-:W-:Y:S01]  /*72e0*/  HMMA.16816.F32.BF16 R76, R104.reuse, R108, R76 ;  /* 0x0000006c684c723c */ /* 0x044fe2000004184c */
[----:B-1----:R-:W1:Y:S06]  /*72f0*/  LDSM.16.MT88.4 R112, [R102+0x4000] ;  /* 0x004000006670783b */ /* 0x002e6c0000004200 */
[--C-:B------:R-:W-:Y:S01]  /*7300*/  FFMA.FTZ R108, R151, c[0x0][0x2d0], -R141.reuse ;  /* 0x0000b400976c7a23 */ /* 0x100fe2000001088d */
[C---:B------:R-:W-:Y:S03]  /*7310*/  HMMA.16816.F32.BF16 R80, R104.reuse, R110, R80 ;  /* 0x0000006e6850723c */ /* 0x040fe60000041850 */
[----:B------:R2:W1:Y:S01]  /*7320*/  MUFU.EX2 R176, R108 ;  /* 0x0000006c00b07308 */ /* 0x0004620000000800 */
[----:B---3--:R-:W3:Y:S01]  /*7330*/  LDSM.16.MT88.4 R116, [R103+0x4000] ;  /* 0x004000006774783b */ /* 0x008ee20000004200 */
[--C-:B--2---:R-:W-:Y:S07]  /*7340*/  FFMA.FTZ R108, R150, c[0x0][0x2d0], -R141.reuse ;  /* 0x0000b400966c7a23 */ /* 0x104fee000001088d */
[----:B------:R-:W-:Y:S01]  /*7350*/  LDSM.16.MT88.4 R148, [R102+0x3800] ;  /* 0x003800006694783b */ /* 0x000fe20000004200 */
[----:B------:R2:W2:Y:S01]  /*7360*/  MUFU.EX2 R174, R108 ;  /* 0x0000006c00ae7308 */ /* 0x0004a20000000800 */
[C---:B-1----:R-:W-:Y:S08]  /*7370*/  HMMA.16816.F32.BF16 R84, R104.reuse, R112, R84 ;  /* 0x000000706854723c */ /* 0x042ff00000041854 */
[C---:B------:R-:W-:Y:S01]  /*7380*/  HMMA.16816.F32.BF16 R88, R104.reuse, R114, R88 ;  /* 0x000000726858723c */ /* 0x040fe20000041858 */
[----:B------:R-:W-:Y:S07]  /*7390*/  LDSM.16.MT88.4 R112, [R156+0x800] ;  /* 0x000800009c70783b */ /* 0x000fee0000004200 */
[C---:B---3--:R-:W-:Y:S01]  /*73a0*/  HMMA.16816.F32.BF16 R92, R104.reuse, R116, R92 ;  /* 0x00000074685c723c */ /* 0x048fe2000004185c */
[----:B--2---:R-:W1:Y:S07]  /*73b0*/  LDSM.16.MT88.4 R108, [R3+0x800] ;  /* 0x00080000036c783b */ /* 0x004e6e0000004200 */
[----:B------:R-:W-:Y:S01]  /*73c0*/  HMMA.16816.F32.BF16 R96, R104, R118, R96 ;  /* 0x000000766860723c */ /* 0x000fe20000041860 */
[----:B------:R-:W2:Y:S06]  /*73d0*/  LDSM.16.MT88.4 R116, [R103+0x2800] ;  /* 0x002800006774783b */ /* 0x000eac0000004200 */
[----:B----4-:R-:W-:Y:S02]  /*73e0*/  F2FP.BF16.PACK_AB R104, R178, R180 ;  /* 0x000000b4b268723e */ /* 0x010fe400000010ff */
[----:B-----5:R-:W-:Y:S03]  /*73f0*/  F2FP.BF16.PACK_AB R106, R177, R179 ;  /* 0x000000b3b16a723e */ /* 0x020fe600000010ff */
        /* <DEDUP_REMOVED lines=8> */
[C---:B------:R-:W-:Y:S07]  /*7480*/  HMMA.16816.F32.BF16 R20, R104.reuse, R120, R20 ;  /* 0x000000786814723c */ /* 0x040fee0000041814 */
[--C-:B------:R-:W-:Y:S01]  /*7490*/  FFMA.FTZ R120, R153, c[0x0][0x2d0], -R144.reuse ;  /* 0x0000b40099787a23 */ /* 0x100fe20000010890 */
[C---:B------:R-:W-:Y:S03]  /*74a0*/  HMMA.16816.F32.BF16 R24, R104.reuse, R122, R24 ;  /* 0x0000007a6818723c */ /* 0x040fe60000041818 */
[----:B------:R4:W-:Y:S05]  /*74b0*/  MUFU.EX2 R169, R120 ;  /* 0x0000007800a97308 */ /* 0x0009ea0000000800 */
[C---:B------:R-:W-:Y:S08]  /*74c0*/  HMMA.16816.F32.BF16 R28, R104.reuse, R124, R28 ;  /* 0x0000007c681c723c */ /* 0x040ff0000004181c */
[C---:B------:R-:W-:Y:S01]  /*74d0*/  HMMA.16816.F32.BF16 R32, R104.reuse, R126, R32 ;  /* 0x0000007e6820723c */ /* 0x040fe20000041820 */
[----:B------:R-:W-:Y:S07]  /*74e0*/  LDSM.16.MT88.4 R124, [R103+0x1000] ;  /* 0x00100000677c783b */ /* 0x000fee0000004200 */
[C---:B------:R-:W-:Y:S04]  /*74f0*/  HMMA.16816.F32.BF16 R36, R104.reuse, R128, R36 ;  /* 0x000000806824723c */ /* 0x040fe80000041824 */
[--C-:B----4-:R-:W-:Y:S04]  /*7500*/  FFMA.FTZ R120, R155, c[0x0][0x2d0], -R144.reuse ;  /* 0x0000b4009b787a23 */ /* 0x110fe80000010890 */
[C---:B------:R-:W-:Y:S01]  /*7510*/  HMMA.16816.F32.BF16 R40, R104.reuse, R130, R40 ;  /* 0x000000826828723c */ /* 0x040fe20000041828 */
[----:B------:R-:W-:Y:S01]  /*7520*/  LDSM.16.MT88.4 R128, [R156+0x3000] ;  /* 0x003000009c80783b */ /* 0x000fe20000004200 */
[----:B------:R4:W5:Y:S06]  /*7530*/  MUFU.EX2 R172, R120 ;  /* 0x0000007800ac7308 */ /* 0x00096c0000000800 */
[C---:B------:R-:W-:Y:S08]  /*7540*/  HMMA.16816.F32.BF16 R44, R104.reuse, R132, R44 ;  /* 0x00000084682c723c */ /* 0x040ff0000004182c */
[C---:B------:R-:W-:Y:S01]  /*7550*/  HMMA.16816.F32.BF16 R48, R104.reuse, R134, R48 ;  /* 0x000000866830723c */ /* 0x040fe20000041830 */
[----:B------:R-:W-:Y:S07]  /*7560*/  LDSM.16.MT88.4 R132, [R103+0x1800] ;  /* 0x001800006784783b */ /* 0x000fee0000004200 */
[C---:B------:R-:W-:Y:S01]  /*7570*/  HMMA.16816.F32.BF16 R52, R104.reuse, R136, R52 ;  /* 0x000000886834723c */ /* 0x040fe20000041834 */
[----:B----4-:R-:W4:Y:S07]  /*7580*/  LDSM.16.MT88.4 R120, [R102+0x4800] ;  /* 0x004800006678783b */ /* 0x010f2e0000004200 */
[C---:B------:R-:W-:Y:S08]  /*7590*/  HMMA.16816.F32.BF16 R56, R104.reuse, R138, R56 ;  /* 0x0000008a6838723c */ /* 0x040ff00000041838 */
[C---:B--2---:R-:W-:Y:S07]  /*75a0*/  HMMA.16816.F32.BF16 R60, R104.reuse, R116, R60 ;  /* 0x00000074683c723c */ /* 0x044fee000004183c */
[--C-:B------:R-:W-:Y:S01]  /*75b0*/  FFMA.FTZ R116, R154, c[0x0][0x2d0], -R144.reuse ;  /* 0x0000b4009a747a23 */ /* 0x100fe20000010890 */
[C---:B------:R-:W-:Y:S01]  /*75c0*/  HMMA.16816.F32.BF16 R64, R104.reuse, R118, R64 ;  /* 0x000000766840723c */ /* 0x040fe20000041840 */
[----:B------:R-:W-:Y:S02]  /*75d0*/  LDSM.16.MT88.4 R152, [R103+0x3800] ;  /* 0x003800006798783b */ /* 0x000fe40000004200 */
[----:B------:R2:W-:Y:S05]  /*75e0*/  MUFU.EX2 R171, R116 ;  /* 0x0000007400ab7308 */ /* 0x0005ea0000000800 */
[C---:B-1----:R-:W-:Y:S07]  /*75f0*/  HMMA.16816.F32.BF16 R68, R104.reuse, R108, R68 ;  /* 0x0000006c6844723c */ /* 0x042fee0000041844 */
[--C-:B------:R-:W-:Y:S01]  /*7600*/  FFMA.FTZ R108, R159, c[0x0][0x2d0], -R141.reuse ;  /* 0x0000b4009f6c7a23 */ /* 0x100fe2000001088d */
[C---:B------:R-:W-:Y:S03]  /*7610*/  HMMA.16816.F32.BF16 R72, R104.reuse, R110, R72 ;  /* 0x0000006e6848723c */ /* 0x040fe60000041848 */
[----:B------:R1:W-:Y:S05]  /*7620*/  MUFU.EX2 R168, R108 ;  /* 0x0000006c00a87308 */ /* 0x0003ea0000000800 */
[C---:B---3--:R-:W-:Y:S04]  /*7630*/  HMMA.16816.F32.BF16 R76, R104.reuse, R112, R76 ;  /* 0x00000070684c723c */ /* 0x048fe8000004184c */
[--C-:B--2---:R-:W-:Y:S03]  /*7640*/  FFMA.FTZ R116, R157, c[0x0][0x2d0], -R144.reuse ;  /* 0x0000b4009d747a23 */ /* 0x104fe60000010890 */
[--C-:B------:R-:W-:Y:S01]  /*7650*/  FFMA.FTZ R112, R161, c[0x0][0x2d0], -R141.reuse ;  /* 0x0000b400a1707a23 */ /* 0x100fe2000001088d */
[C---:B------:R-:W-:Y:S01]  /*7660*/  HMMA.16816.F32.BF16 R80, R104.reuse, R114, R80 ;  /* 0x000000726850723c */ /* 0x040fe20000041850 */
[----:B------:R2:W3:Y:S07]  /*7670*/  MUFU.EX2 R170, R116 ;  /* 0x0000007400aa7308 */ /* 0x0004ee0000000800 */
[C---:B----4-:R-:W-:Y:S03]  /*7680*/  HMMA.16816.F32.BF16 R84, R104.reuse, R120, R84 ;  /* 0x000000786854723c */ /* 0x050fe60000041854 */
[----:B------:R4:W-:Y:S01]  /*7690*/  MUFU.EX2 R165, R112 ;  /* 0x0000007000a57308 */ /* 0x0009e20000000800 */
[--C-:B-1----:R-:W-:Y:S04]  /*76a0*/  FFMA.FTZ R108, R160, c[0x0][0x2d0], -R141.reuse ;  /* 0x0000b400a06c7a23 */ /* 0x102fe8000001088d */
[C---:B------:R-:W-:Y:S01]  /*76b0*/  HMMA.16816.F32.BF16 R88, R104.reuse, R122, R88 ;  /* 0x0000007a6858723c */ /* 0x040fe20000041858 */
[----:B------:R-:W-:Y:S04]  /*76c0*/  LDSM.16.MT88.4 R120, [R102+0x1000] ;  /* 0x001000006678783b */ /* 0x000fe80000004200 */
[----:B------:R1:W1:Y:S04]  /*76d0*/  MUFU.EX2 R167, R108 ;  /* 0x0000006c00a77308 */ /* 0x0002680000000800 */
[----:B--2---:R-:W2:Y:S08]  /*76e0*/  LDSM.16.MT88.4 R116, [R103+0x4800] ;  /* 0x004800006774783b */ /* 0x004eb00000004200 */
[----:B----4-:R-:W-:Y:S01]  /*76f0*/  LDSM.16.MT88.4 R112, [R156+0x1000] ;  /* 0x001000009c70783b */ /* 0x010fe20000004200 */
[--C-:B-1----:R-:W-:Y:S04]  /*7700*/  FFMA.FTZ R108, R158, c[0x0][0x2d0], -R141.reuse ;  /* 0x0000b4009e6c7a23 */ /* 0x102fe8000001088d */
[----:B------:R1:W4:Y:S01]  /*7710*/  MUFU.EX2 R166, R108 ;  /* 0x0000006c00a67308 */ /* 0x0003220000000800 */
[C---:B--2---:R-:W-:Y:S08]  /*7720*/  HMMA.16816.F32.BF16 R92, R104.reuse, R116, R92 ;  /* 0x00000074685c723c */ /* 0x044ff0000004185c */
[----:B------:R-:W-:Y:S01]  /*7730*/  HMMA.16816.F32.BF16 R96, R104, R118, R96 ;  /* 0x000000766860723c */ /* 0x000fe20000041860 */
[----:B-1----:R-:W1:Y:S06]  /*7740*/  LDSM.16.MT88.4 R108, [R3+0x1000] ;  /* 0x00100000036c783b */ /* 0x002e6c0000004200 */
[----:B-----5:R-:W-:Y:S02]  /*7750*/  F2FP.BF16.PACK_AB R104, R172, R169 ;  /* 0x000000a9ac68723e */ /* 0x020fe400000010ff */
[----:B---3--:R-:W-:Y:S01]  /*7760*/  F2FP.BF16.PACK_AB R106, R170, R171 ;  /* 0x000000abaa6a723e */ /* 0x008fe200000010ff */
[----:B------:R-:W2:Y:S02]  /*7770*/  LDSM.16.MT88.4 R116, [R3+0x3000] ;  /* 0x003000000374783b */ /* 0x000ea40000004200 */
[----:B------:R-:W-:Y:S02]  /*7780*/  F2FP.BF16.PACK_AB R105, R167, R168 ;  /* 0x000000a8a769723e */ /* 0x000fe400000010ff */
[----:B----4-:R-:W-:Y:S07]  /*7790*/  F2FP.BF16.PACK_AB R107, R165, R166 ;  /* 0x000000a6a56b723e */ /* 0x010fee00000010ff */
        /* <DEDUP_REMOVED lines=9> */
[C---:B------:R-:W-:Y:S07]  /*7830*/  HMMA.16816.F32.BF16 R28, R104.reuse, R124, R28 ;  /* 0x0000007c681c723c */ /* 0x040fee000004181c */
[--C-:B------:R-:W-:Y:S01]  /*7840*/  FFMA.FTZ R124, R162, c[0x0][0x2d0], -R144.reuse ;  /* 0x0000b400a27c7a23 */ /* 0x100fe20000010890 */
[C---:B------:R-:W-:Y:S03]  /*7850*/  HMMA.16816.F32.BF16 R32, R104.reuse, R126, R32 ;  /* 0x0000007e6820723c */ /* 0x040fe60000041820 */
[----:B------:R5:W-:Y:S05]  /*7860*/  MUFU.EX2 R164, R124 ;  /* 0x0000007c00a47308 */ /* 0x000bea0000000800 */
[C---:B--2---:R-:W-:Y:S08]  /*7870*/  HMMA.16816.F32.BF16 R36, R104.reuse, R116, R36 ;  /* 0x000000746824723c */ /* 0x044ff00000041824 */
[C---:B------:R-:W-:Y:S01]  /*7880*/  HMMA.16816.F32.BF16 R40, R104.reuse, R118, R40 ;  /* 0x000000766828723c */ /* 0x040fe20000041828 */
[----:B------:R-:W2:Y:S07]  /*7890*/  LDSM.16.MT88.4 R116, [R156+0x5000] ;  /* 0x005000009c74783b */ /* 0x000eae0000004200 */
[C---:B------:R-:W-:Y:S04]  /*78a0*/  HMMA.16816.F32.BF16 R44, R104.reuse, R128, R44 ;  /* 0x00000080682c723c */ /* 0x040fe8000004182c */
[--C-:B-----5:R-:W-:Y:S03]  /*78b0*/  FFMA.FTZ R124, R205, c[0x0][0x2d0], -R144.reuse ;  /* 0x0000b400cd7c7a23 */ /* 0x120fe60000010890 */
[--C-:B------:R-:W-:Y:S01]  /*78c0*/  FFMA.FTZ R128, R209, c[0x0][0x2d0], -R141.reuse ;  /* 0x0000b400d1807a23 */ /* 0x100fe2000001088d */
[C---:B------:R-:W-:Y:S01]  /*78d0*/  HMMA.16816.F32.BF16 R48, R104.reuse, R130, R48 ;  /* 0x000000826830723c */ /* 0x040fe20000041830 */
[----:B------:R5:W-:Y:S07]  /*78e0*/  MUFU.EX2 R162, R124 ;  /* 0x0000007c00a27308 */ /* 0x000bee0000000800 */
[C---:B-1----:R-:W-:Y:S03]  /*78f0*/  HMMA.16816.F32.BF16 R52, R104.reuse, R108, R52 ;  /* 0x0000006c6834723c */ /* 0x042fe60000041834 */
[----:B------:R-:W-:Y:S04]  /*7900*/  MUFU.EX2 R157, R128 ;  /* 0x00000080009d7308 */ /* 0x000fe80000000800 */
[--C-:B------:R-:W-:Y:S01]  /*7910*/  FFMA.FTZ R108, R163, c[0x0][0x2d0], -R144.reuse ;  /* 0x0000b400a36c7a23 */ /* 0x100fe20000010890 */
[C---:B------:R-:W-:Y:S05]  /*7920*/  HMMA.16816.F32.BF16 R56, R104.reuse, R110, R56 ;  /* 0x0000006e6838723c */ /* 0x040fea0000041838 */
[----:B------:R1:W1:Y:S03]  /*7930*/  MUFU.EX2 R163, R108 ;  /* 0x0000006c00a37308 */ /* 0x0002660000000800 */
[C---:B---3--:R-:W-:Y:S01]  /*7940*/  HMMA.16816.F32.BF16 R60, R104.reuse, R112, R60 ;  /* 0x00000070683c723c */ /* 0x048fe2000004183c */
[----:B-----5:R-:W-:Y:S06]  /*7950*/  LDSM.16.MT88.4 R124, [R102+0x1800] ;  /* 0x00180000667c783b */ /* 0x020fec0000004200 */
[----:B------:R-:W-:Y:S01]  /*7960*/  FFMA.FTZ R112, R204, c[0x0][0x2d0], -R144 ;  /* 0x0000b400cc707a23 */ /* 0x000fe20000010890 */
[C---:B------:R-:W-:Y:S01]  /*7970*/  HMMA.16816.F32.BF16 R64, R104.reuse, R114, R64 ;  /* 0x000000726840723c */ /* 0x040fe20000041840 */
[----:B------:R-:W-:Y:S02]  /*7980*/  LDSM.16.MT88.4 R144, [R156+0x3800] ;  /* 0x003800009c90783b */ /* 0x000fe40000004200 */
[----:B------:R3:W5:Y:S05]  /*7990*/  MUFU.EX2 R161, R112 ;  /* 0x0000007000a17308 */ /* 0x00076a0000000800 */
[C---:B----4-:R-:W-:Y:S01]  /*79a0*/  HMMA.16816.F32.BF16 R68, R104.reuse, R120, R68 ;  /* 0x000000786844723c */ /* 0x050fe20000041844 */
[----:B-1----:R-:W1:Y:S03]  /*79b0*/  LDSM.16.MT88.4 R108, [R102+0x5000] ;  /* 0x00500000666c783b */ /* 0x002e660000004200 */
[----:B------:R-:W-:Y:S03]  /*79c0*/  F2FP.BF16.PACK_AB R136, R163, R164 ;  /* 0x000000a4a388723e */ /* 0x000fe600000010ff */
[--C-:B------:R-:W-:Y:S01]  /*79d0*/  FFMA.FTZ R120, R208, c[0x0][0x2d0], -R141.reuse ;  /* 0x0000b400d0787a23 */ /* 0x100fe2000001088d */
[C---:B------:R-:W-:Y:S03]  /*79e0*/  HMMA.16816.F32.BF16 R72, R104.reuse, R122, R72 ;  /* 0x0000007a6848723c */ /* 0x040fe60000041848 */
[----:B------:R4:W-:Y:S05]  /*79f0*/  MUFU.EX2 R160, R120 ;  /* 0x0000007800a07308 */ /* 0x0009ea0000000800 */
[C---:B--2---:R-:W-:Y:S01]  /*7a00*/  HMMA.16816.F32.BF16 R76, R104.reuse, R116, R76 ;  /* 0x00000074684c723c */ /* 0x044fe2000004184c */
[----:B---3--:R-:W2:Y:S03]  /*7a10*/  LDSM.16.MT88.4 R112, [R103+0x5000] ;  /* 0x005000006770783b */ /* 0x008ea60000004200 */
[----:B-----5:R-:W-:Y:S03]  /*7a20*/  F2FP.BF16.PACK_AB R138, R161, R162 ;  /* 0x000000a2a18a723e */ /* 0x020fe600000010ff */
[--C-:B------:R-:W-:Y:S01]  /*7a30*/  FFMA.FTZ R116, R207, c[0x0][0x2d0], -R141.reuse ;  /* 0x0000b400cf747a23 */ /* 0x100fe2000001088d */
[C---:B------:R-:W-:Y:S03]  /*7a40*/  HMMA.16816.F32.BF16 R80, R104.reuse, R118, R80 ;  /* 0x000000766850723c */ /* 0x040fe60000041850 */
[----:B------:R3:W5:Y:S01]  /*7a50*/  MUFU.EX2 R158, R116 ;  /* 0x00000074009e7308 */ /* 0x0007620000000800 */
[----:B----4-:R-:W-:Y:S02]  /*7a60*/  FFMA.FTZ R120, R210, c[0x0][0x2d0], -R141 ;  /* 0x0000b400d2787a23 */ /* 0x010fe4000001088d */
[----:B------:R-:W-:Y:S07]  /*7a70*/  LDSM.16.MT88.4 R140, [R3+0x3800] ;  /* 0x00380000038c783b */ /* 0x000fee0000004200 */
[----:B------:R4:W4:Y:S01]  /*7a80*/  MUFU.EX2 R159, R120 ;  /* 0x00000078009f7308 */ /* 0x0009220000000800 */
[C---:B-1----:R-:W-:Y:S01]  /*7a90*/  HMMA.16816.F32.BF16 R84, R104.reuse, R108, R84 ;  /* 0x0000006c6854723c */ /* 0x042fe20000041854 */
[----:B---3--:R-:W1:Y:S02]  /*7aa0*/  LDSM.16.MT88.4 R116, [R3+0x1800] ;  /* 0x001800000374783b */ /* 0x008e640000004200 */
[----:B-----5:R-:W-:Y:S05]  /*7ab0*/  F2FP.BF16.PACK_AB R139, R157, R158 ;  /* 0x0000009e9d8b723e */ /* 0x020fea00000010ff */
[C---:B------:R-:W-:Y:S08]  /*7ac0*/  HMMA.16816.F32.BF16 R88, R104.reuse, R110, R88 ;  /* 0x0000006e6858723c */ /* 0x040ff00000041858 */
[C---:B--2---:R-:W-:Y:S01]  /*7ad0*/  HMMA.16816.F32.BF16 R92, R104.reuse, R112, R92 ;  /* 0x00000070685c723c */ /* 0x044fe2000004185c */
[----:B----4-:R-:W2:Y:S03]  /*7ae0*/  LDSM.16.MT88.4 R120, [R156+0x1800] ;  /* 0x001800009c78783b */ /* 0x010ea60000004200 */
[----:B------:R-:W-:Y:S04]  /*7af0*/  F2FP.BF16.PACK_AB R137, R159, R160 ;  /* 0x000000a09f89723e */ /* 0x000fe800000010ff */
[----:B------:R-:W-:Y:S08]  /*7b00*/  HMMA.16816.F32.BF16 R96, R104, R114, R96 ;  /* 0x000000726860723c */ /* 0x000ff00000041860 */
[C---:B-1----:R-:W-:Y:S01]  /*7b10*/  HMMA.16816.F32.BF16 R104, R136.reuse, R116, R4 ;  /* 0x000000748868723c */ /* 0x042fe20000041804 */
[----:B------:R1:W3:Y:S07]  /*7b20*/  LDSM.16.MT88.4 R4, [R3+0x5800] ;  /* 0x005800000304783b */ /* 0x0002ee0000004200 */
[C---:B------:R-:W-:Y:S01]  /*7b30*/  HMMA.16816.F32.BF16 R108, R136.reuse, R118, R8 ;  /* 0x00000076886c723c */ /* 0x040fe20000041808 */
[----:B------:R-:W4:Y:S07]  /*7b40*/  LDSM.16.MT88.4 R8, [R156+0x5800] ;  /* 0x005800009c08783b */ /* 0x000f2e0000004200 */
[C---:B--2---:R-:W-:Y:S01]  /*7b50*/  HMMA.16816.F32.BF16 R112, R136.reuse, R120, R12 ;  /* 0x000000788870723c */ /* 0x044fe2000004180c */
[----:B------:R-:W2:Y:S07]  /*7b60*/  LDSM.16.MT88.4 R12, [R102+0x5800] ;  /* 0x00580000660c783b */ /* 0x000eae0000004200 */
[C---:B------:R-:W-:Y:S04]  /*7b70*/  HMMA.16816.F32.BF16 R116, R136.reuse, R122, R16 ;  /* 0x0000007a8874723c */ /* 0x040fe80000041810 */
[----:B-1----:R-:W-:Y:S04]  /*7b80*/  IADD3 R3, R197, -0x2, RZ ;  /* 0xfffffffec5037810 */ /* 0x002fe80007ffe0ff */
[C---:B------:R-:W-:Y:S03]  /*7b90*/  HMMA.16816.F32.BF16 R120, R136.reuse, R124, R20 ;  /* 0x0000007c8878723c */ /* 0x040fe60000041814 */
[----:B------:R-:W-:Y:S05]  /*7ba0*/  ISETP.GE.AND P5, PT, R3, R206, PT ;  /* 0x000000ce0300720c */ /* 0x000fea0003fa6270 */
[C---:B------:R-:W-:Y:S08]  /*7bb0*/  HMMA.16816.F32.BF16 R124, R136.reuse, R126, R24 ;  /* 0x0000007e887c723c */ /* 0x040ff00000041818 */
[C---:B------:R-:W-:Y:S03]  /*7bc0*/  HMMA.16816.F32.BF16 R128, R136.reuse, R132, R28 ;  /* 0x000000848880723c */ /* 0x040fe6000004181c */
[----:B------:R-:W-:Y:S05]  /*7bd0*/  @P5 ISETP.GE.AND P2, PT, R215, c[0x0][0x1d4], PT ;  /* 0x00007500d7005a0c */ /* 0x000fea0003f46270 */
        /* <DEDUP_REMOVED lines=9> */
[C---:B---3--:R-:W-:Y:S07]  /*7c70*/  HMMA.16816.F32.BF16 R68, R136.reuse, R4, R68 ;  /* 0x000000048844723c */ /* 0x048fee0000041844 */
[----:B------:R-:W-:Y:S01]  /*7c80*/  FADD.FTZ R4, R181, R0 ;  /* 0x00000000b5047221 */ /* 0x000fe20000010000 */
[C---:B------:R-:W-:Y:S04]  /*7c90*/  HMMA.16816.F32.BF16 R72, R136.reuse, R6, R72 ;  /* 0x000000068848723c */ /* 0x040fe80000041848 */
[----:B------:R-:W-:Y:S01]  /*7ca0*/  @P5 SHF.R.S32.HI R0, RZ, 0x1f, R3 ;  /* 0x0000001fff005819 */ /* 0x000fe20000011403 */
[----:B------:R-:W-:Y:S02]  /*7cb0*/  FADD.FTZ R16, R183, R4 ;  /* 0x00000004b7107221 */ /* 0x000fe40000010000 */
[----:B------:R-:W-:Y:S01]  /*7cc0*/  FADD.FTZ R4, R203, R2 ;  /* 0x00000002cb047221 */ /* 0x000fe20000010000 */
[C---:B----4-:R-:W-:Y:S04]  /*7cd0*/  HMMA.16816.F32.BF16 R76, R136.reuse, R8, R76 ;  /* 0x00000008884c723c */ /* 0x050fe8000004184c */
[----:B------:R-:W-:Y:S02]  /*7ce0*/  @P5 IMAD R5, R0, c[0x0][0x1e0], RZ ;  /* 0x0000780000055a24 */ /* 0x000fe400078e02ff */
[----:B------:R-:W-:Y:S02]  /*7cf0*/  FADD.FTZ R0, R199, R16 ;  /* 0x00000010c7007221 */ /* 0x000fe40000010000 */
[C---:B------:R-:W-:Y:S01]  /*7d00*/  @P5 IMAD R5, R3.reuse, c[0x0][0x1e4], R5 ;  /* 0x0000790003055a24 */ /* 0x040fe200078e0205 */
[C---:B------:R-:W-:Y:S03]  /*7d10*/  HMMA.16816.F32.BF16 R80, R136.reuse, R10, R80 ;  /* 0x0000000a8850723c */ /* 0x040fe60000041850 */
[----:B------:R-:W-:Y:S04]  /*7d20*/  @P5 IMAD.WIDE.U32 R2, R3, c[0x0][0x1e0], RZ ;  /* 0x0000780003025a25 */ /* 0x000fe800078e00ff */
[----:B------:R-:W-:Y:S01]  /*7d30*/  FADD.FTZ R16, R175, R0 ;  /* 0x00000000af107221 */ /* 0x000fe20000010000 */
[----:B------:R-:W-:Y:S01]  /*7d40*/  @P5 IADD3 R3, R3, R5, RZ ;  /* 0x0000000503035210 */ /* 0x000fe20007ffe0ff */
[----:B------:R-:W-:Y:S01]  /*7d50*/  FADD.FTZ R4, R180, R4 ;  /* 0x00000004b4047221 */ /* 0x000fe20000010000 */
[C---:B--2---:R-:W-:Y:S02]  /*7d60*/  HMMA.16816.F32.BF16 R84, R136.reuse, R12, R84 ;  /* 0x0000000c8854723c */ /* 0x044fe40000041854 */
[----:B------:R-:W-:Y:S01]  /*7d70*/  @P5 MOV R11, c[0x0][0x1e4] ;  /* 0x00007900000b5a02 */ /* 0x000fe20000000f00 */
[----:B------:R-:W-:Y:S01]  /*7d80*/  FADD.FTZ R9, R176, R16 ;  /* 0x00000010b0097221 */ /* 0x000fe20000010000 */
[----:B------:R-:W-:Y:S01]  /*7d90*/  @P5 SHF.L.U32 R0, R2, 0x6, RZ ;  /* 0x0000000602005819 */ /* 0x000fe200000006ff */
[----:B------:R-:W-:Y:S01]  /*7da0*/  FADD.FTZ R8, R178, R4 ;  /* 0x00000004b2087221 */ /* 0x000fe20000010000 */
[----:B------:R-:W-:Y:S01]  /*7db0*/  @P5 SHF.L.U64.HI R3, R2, 0x6, R3 ;  /* 0x0000000602035819 */ /* 0x000fe20000010203 */
[----:B------:R-:W1:Y:S01]  /*7dc0*/  LDSM.16.MT88.4 R4, [R103+0x5800] ;  /* 0x005800006704783b */ /* 0x000e620000004200 */
[----:B------:R-:W-:Y:S01]  /*7dd0*/  @P5 MOV R2, c[0x0][0x1e0] ;  /* 0x0000780000025a02 */ /* 0x000fe20000000f00 */
[----:B------:R-:W-:Y:S01]  /*7de0*/  FADD.FTZ R9, R174, R9 ;  /* 0x00000009ae097221 */ /* 0x000fe20000010000 */
[C---:B------:R-:W-:Y:S03]  /*7df0*/  HMMA.16816.F32.BF16 R88, R136.reuse, R14, R88 ;  /* 0x0000000e8858723c */ /* 0x040fe60000041858 */
[----:B------:R-:W-:Y:S01]  /*7e00*/  @P5 LEA R10, P0, R2, R0, 0x5 ;  /* 0x00000000020a5211 */ /* 0x000fe200078028ff */
[----:B------:R-:W-:Y:S01]  /*7e10*/  FADD.FTZ R18, R173, R9 ;  /* 0x00000009ad127221 */ /* 0x000fe20000010000 */
[-C--:B------:R-:W-:Y:S01]  /*7e20*/  @P5 IADD3 R0, P3, R0, R218.reuse, RZ ;  /* 0x000000da00005210 */ /* 0x080fe20007f7e0ff */
[----:B------:R-:W-:Y:S01]  /*7e30*/  FADD.FTZ R8, R179, R8 ;  /* 0x00000008b3087221 */ /* 0x000fe20000010000 */
[----:B------:R-:W-:Y:S02]  /*7e40*/  @P5 LEA.HI.X R16, R2, R3, R11, 0x5, P0 ;  /* 0x0000000302105211 */ /* 0x000fe400000f2c0b */
[----:B------:R-:W-:Y:S03]  /*7e50*/  IADD3 R11, R198, 0x1, RZ ;  /* 0x00000001c60b7810 */ /* 0x000fe60007ffe0ff */
[----:B------:R-:W-:Y:S01]  /*7e60*/  @P5 LEA R2, P4, R0, c[0x0][0x1c8], 0x1 ;  /* 0x0000720000025a11 */ /* 0x000fe200078808ff */
[----:B------:R-:W-:Y:S01]  /*7e70*/  FADD.FTZ R8, R177, R8 ;  /* 0x00000008b1087221 */ /* 0x000fe20000010000 */
[----:B------:R-:W-:Y:S02]  /*7e80*/  SEL R198, R11, RZ, !P6 ;  /* 0x000000ff0bc67207 */ /* 0x000fe40007000000 */
[-C--:B------:R-:W-:Y:S01]  /*7e90*/  @P5 IADD3.X R3, R3, R217.reuse, RZ, P3, !PT ;  /* 0x000000d903035210 */ /* 0x080fe20001ffe4ff */
[----:B------:R-:W-:Y:S01]  /*7ea0*/  FADD.FTZ R17, R169, R8 ;  /* 0x00000008a9117221 */ /* 0x000fe20000010000 */
[----:B------:R-:W-:Y:S02]  /*7eb0*/  @P5 IADD3 R9, P0, R10, R218, RZ ;  /* 0x000000da0a095210 */ /* 0x000fe40007f1e0ff */
[----:B------:R-:W-:Y:S01]  /*7ec0*/  @P5 LEA.HI.X R3, R0, c[0x0][0x1cc], R3, 0x1, P4 ;  /* 0x0000730000035a11 */ /* 0x000fe200020f0c03 */
[----:B------:R-:W-:Y:S01]  /*7ed0*/  @P5 IMAD R0, R198, 0x6000, R246 ;  /* 0x00006000c6005824 */ /* 0x000fe200078e02f6 */
[----:B------:R-:W-:Y:S01]  /*7ee0*/  @P5 LEA R8, P3, R9, c[0x0][0x1c8], 0x1 ;  /* 0x0000720009085a11 */ /* 0x000fe200078608ff */
[----:B------:R-:W-:Y:S01]  /*7ef0*/  FADD.FTZ R11, R172, R17 ;  /* 0x00000011ac0b7221 */ /* 0x000fe20000010000 */
[----:B------:R-:W-:Y:S02]  /*7f00*/  @P5 IADD3.X R10, R16, R217, RZ, P0, !PT ;  /* 0x000000d9100a5210 */ /* 0x000fe400007fe4ff */
[----:B------:R-:W-:Y:S01]  /*7f10*/  @!PT LDS RZ, [RZ] ;  /* 0x00000000fffff984 */ /* 0x000fe20000000800 */
[----:B------:R-:W-:Y:S01]  /*7f20*/  @!PT LDS RZ, [RZ] ;  /* 0x00000000fffff984 */ /* 0x000fe20000000800 */
[----:B------:R-:W-:Y:S01]  /*7f30*/  @!PT LDS RZ, [RZ] ;  /* 0x00000000fffff984 */ /* 0x000fe20000000800 */
[----:B------:R2:W-:Y:S01]  /*7f40*/  @P5 LDGSTS.E.BYPASS.LTC128B.128 [R0], [R2.64], !P1 ;  /* 0x0000000002005fae */ /* 0x0005e2000c901d48 */
[----:B------:R-:W-:Y:S01]  /*7f50*/  @P5 ISETP.GE.AND P0, PT, R212, c[0x0][0x1d4], PT ;  /* 0x00007500d4005a0c */ /* 0x000fe20003f06270 */
[----:B------:R-:W-:Y:S01]  /*7f60*/  FADD.FTZ R11, R171, R11 ;  /* 0x0000000bab0b7221 */ /* 0x000fe20000010000 */
[----:B------:R-:W-:Y:S01]  /*7f70*/  @P5 LEA.HI.X R9, R9, c[0x0][0x1cc], R10, 0x1, P3 ;  /* 0x0000730009095a11 */ /* 0x000fe200018f0c0a */
[----:B------:R-:W-:Y:S04]  /*7f80*/  FADD.FTZ R10, R168, R18 ;  /* 0x00000012a80a7221 */ /* 0x000fe80000010000 */
[----:B------:R2:W-:Y:S01]  /*7f90*/  @P5 LDGSTS.E.BYPASS.LTC128B.128 [R0+0x2000], [R2.64+0x80], !P2 ;  /* 0x0200008002005fae */ /* 0x0005e2000d101d48 */
[----:B------:R-:W-:Y:S01]  /*7fa0*/  FADD.FTZ R10, R167, R10 ;  /* 0x0000000aa70a7221 */ /* 0x000fe20000010000 */
[C---:B-1----:R-:W-:Y:S06]  /*7fb0*/  HMMA.16816.F32.BF16 R92, R136.reuse, R4, R92 ;  /* 0x00000004885c723c */ /* 0x042fec000004185c */
[----:B------:R2:W-:Y:S02]  /*7fc0*/  @P5 LDGSTS.E.BYPASS.LTC128B.128 [R0+0x4000], [R2.64+0x100], !P0 ;  /* 0x0400010002005fae */ /* 0x0005e4000c101d48 */
[----:B------:R-:W-:Y:S06]  /*7fd0*/  HMMA.16816.F32.BF16 R96, R136, R6, R96 ;  /* 0x000000068860723c */ /* 0x000fec0000041860 */
[----:B------:R1:W-:Y:S08]  /*7fe0*/  @P5 LDGSTS.E.BYPASS.LTC128B.128 [R0+0x1000], [R8.64], !P1 ;  /* 0x0100000008005fae */ /* 0x0003f0000c901d48 */
[----:B------:R1:W-:Y:S01]  /*7ff0*/  @P5 LDGSTS.E.BYPASS.LTC128B.128 [R0+0x3000], [R8.64+0x80], !P2 ;  /* 0x0300008008005fae */ /* 0x0003e2000d101d48 */
[----:B------:R-:W-:Y:S07]  /*8000*/  ISETP.GE.AND P2, PT, R185, 0x1, PT ;  /* 0x00000001b900780c */ /* 0x000fee0003f46270 */
[----:B------:R1:W-:Y:S01]  /*8010*/  @P5 LDGSTS.E.BYPASS.LTC128B.128 [R0+0x5000], [R8.64+0x100], !P0 ;  /* 0x0500010008005fae */ /* 0x0003e2000c101d48 */
[----:B------:R-:W-:Y:S01]  /*8020*/  ISETP.GE.AND P0, PT, R206, R197, PT ;  /* 0x000000c5ce00720c */ /* 0x000fe20003f06270 */
[----:B--2---:R-:W-:Y:S01]  /*8030*/  FADD.FTZ R3, R166, R10 ;  /* 0x0000000aa6037221 */ /* 0x004fe20000010000 */
[----:B------:R-:W-:Y:S01]  /*8040*/  MOV R197, R211 ;  /* 0x000000d300c57202 */ /* 0x000fe20000000f00 */
[----:B------:R-:W-:Y:S04]  /*8050*/  FADD.FTZ R2, R170, R11 ;  /* 0x0000000baa027221 */ /* 0x000fe80000010000 */
[----:B------:R-:W0:Y:S01]  /*8060*/  LDGDEPBAR ;  /* 0x00000000000079af */ /* 0x000e220000000000 */
[----:B------:R-:W-:Y:S04]  /*8070*/  FADD.FTZ R2, R164, R2 ;  /* 0x00000002a4027221 */ /* 0x000fe80000010000 */
[----:B------:R-:W-:Y:S02]  /*8080*/  FADD.FTZ R2, R163, R2 ;  /* 0x00000002a3027221 */ /* 0x000fe40000010000 */
[----:B-1----:R-:W-:Y:S02]  /*8090*/  FADD.FTZ R0, R165, R3 ;  /* 0x00000003a5007221 */ /* 0x002fe40000010000 */
[----:B------:R-:W-:Y:S02]  /*80a0*/  FADD.FTZ R3, R162, R2 ;  /* 0x00000002a2037221 */ /* 0x000fe40000010000 */
[----:B------:R-:W-:Y:S02]  /*80b0*/  FADD.FTZ R0, R160, R0 ;  /* 0x00000000a0007221 */ /* 0x000fe40000010000 */
[----:B------:R-:W-:Y:S01]  /*80c0*/  FADD.FTZ R213, R161, R3 ;  /* 0x00000003a1d57221 */ /* 0x000fe20000010000 */
[----:B------:R-:W-:Y:S01]  /*80d0*/  MOV R3, R100 ;  /* 0x0000006400037202 */ /* 0x000fe20000000f00 */
[----:B------:R-:W-:Y:S04]  /*80e0*/  FADD.FTZ R0, R159, R0 ;  /* 0x000000009f007221 */ /* 0x000fe80000010000 */
[----:B------:R-:W-:Y:S01]  /*80f0*/  FADD.FTZ R2, R158, R0 ;  /* 0x000000009e027221 */ /* 0x000fe20000010000 */
[----:B------:R-:W-:Y:S03]  /*8100*/  IADD3 R0, R185, 0x1, RZ ;  /* 0x00000001b9007810 */ /* 0x000fe60007ffe0ff */
[----:B------:R-:W-:Y:S01]  /*8110*/  FADD.FTZ R214, R157, R2 ;  /* 0x000000029dd67221 */ /* 0x000fe20000010000 */
[----:B------:R-:W-:Y:S02]  /*8120*/  SEL R185, R0, RZ, !P2 ;  /* 0x000000ff00b97207 */ /* 0x000fe40005000000 */
[----:B------:R-:W-:Y:S01]  /*8130*/  MOV R0, R101 ;  /* 0x0000006500007202 */ /* 0x000fe20000000f00 */
[----:B------:R-:W-:-:S05]  /*8140*/  @!P0 BRA `(.L_x_1259) ;  /* 0xffffd33000008947 */ /* 0x000fca000383ffff */
.L_x_1258:
[----:B------:R-:W-:Y:S02]  /*8150*/  MOV R7, 0x1f ;  /* 0x0000001f00077802 */ /* 0x000fe40000000f00 */
[----:B------:R-:W-:Y:S01]  /*8160*/  MOV R6, 0xffffffff ;  /* 0xffffffff00067802 */ /* 0x000fe20000000f00 */
[----:B------:R-:W-:Y:S05]  /*8170*/  BRA.DIV ~URZ, `(.L_x_1260) ;  /* 0x00004da27f007947 */ /* 0x000fea000b800000 */
[----:B------:R2:W3:Y:S02]  /*8180*/  SHFL.BFLY PT, R0, R213, 0x2, 0x1f ;  /* 0x0c401f00d5007f89 */ /* 0x0004e400000e0000 */
.L_x_1330:
[----:B---3--:R-:W-:Y:S01]  /*8190*/  FADD.FTZ R0, R0, R213 ;  /* 0x000000d500007221 */ /* 0x008fe20000010000 */
[----:B------:R-:W-:Y:S05]  /*81a0*/  BRA.DIV ~URZ, `(.L_x_1261) ;  /* 0x00004dd27f007947 */ /* 0x000fea000b800000 */
[----:B-1----:R-:W1:Y:S04]  /*81b0*/  SHFL.BFLY PT, R2, R214, 0x2, 0x1f ;  /* 0x0c401f00d6027f89 */ /* 0x002e6800000e0000 */
[----:B------:R-:W3:Y:S01]  /*81c0*/  SHFL.BFLY PT, R5, R0, 0x1, 0x1f ;  /* 0x0c201f0000057f89 */ /* 0x000ee200000e0000 */
[----:B-1----:R-:W-:-:S02]  /*81d0*/  FADD.FTZ R4, R2, R214 ;  /* 0x000000d602047221 */ /* 0x002fc40000010000 */
[----:B---3--:R-:W-:-:S03]  /*81e0*/  FADD.FTZ R0, R0, R5 ;  /* 0x0000000500007221 */ /* 0x008fc60000010000 */
[----:B------:R1:W3:Y:S04]  /*81f0*/  SHFL.BFLY PT, R3, R4, 0x1, 0x1f ;  /* 0x0c201f0004037f89 */ /* 0x0002e800000e0000 */
.L_x_1331:
[----:B------:R-:W-:Y:S01]  /*8200*/  FSETP.NE.FTZ.AND P1, PT, R0, RZ, PT ;  /* 0x000000ff0000720b */ /* 0x000fe20003f35000 */
[----:B---3--:R-:W-:Y:S01]  /*8210*/  FADD.FTZ R3, R3, R4 ;  /* 0x0000000403037221 */ /* 0x008fe20000010000 */
[----:B------:R-:W-:Y:S02]  /*8220*/  MOV R2, RZ ;  /* 0x000000ff00027202 */ /* 0x000fe40000000f00 */
[----:B------:R-:W-:Y:S02]  /*8230*/  MOV R20, 0xff800000 ;  /* 0xff80000000147802 */ /* 0x000fe40000000f00 */
[----:B------:R-:W-:Y:S02]  /*8240*/  FSETP.NE.FTZ.AND P0, PT, R3, RZ, PT ;  /* 0x000000ff0300720b */ /* 0x000fe40003f15000 */
[----:B------:R-:W-:-:S05]  /*8250*/  MOV R15, 0xff800000 ;  /* 0xff800000000f7802 */ /* 0x000fca0000000f00 */
[----:B------:R-:W3:Y:S01]  /*8260*/  @P1 MUFU.RCP R2, R0 ;  /* 0x0000000000021308 */ /* 0x000ee20000001000 */
[----:B-1----:R-:W-:-:S05]  /*8270*/  @P1 MOV R4, 0x3f317218 ;  /* 0x3f31721800041802 */ /* 0x002fca0000000f00 */
[----:B------:R-:W-:Y:S02]  /*8280*/  @P1 FMUL.FTZ R4, R4, c[0x0][0x2d0] ;  /* 0x0000b40004041a20 */ /* 0x000fe40000410000 */
[----:B------:R1:W4:Y:S01]  /*8290*/  @P1 MUFU.LG2 R5, R0 ;  /* 0x0000000000051308 */ /* 0x0003220000000c00 */
[C---:B---3--:R-:W-:Y:S02]  /*82a0*/  FMUL.FTZ R144, R2.reuse, R104 ;  /* 0x0000006802907220 */ /* 0x048fe40000410000 */
        /* <DEDUP_REMOVED lines=106> */
.L_x_1239:
[----:B------:R-:W-:Y:S01]  /*8950*/  LOP3.LUT P0, RZ, R196, 0xff, RZ, 0xc0, !PT ;  /* 0x000000ffc4ff7812 */ /* 0x000fe2000780c0ff */
[----:B------:R-:W-:-:S12]  /*8960*/  BSSY B0, `(.L_x_1262) ;  /* 0x000000f000007945 */ /* 0x000fd80003800000 */
[----:B------:R-:W-:Y:S05]  /*8970*/  @P0 BRA `(.L_x_1263) ;  /* 0x000000d000000947 */ /* 0x000fea0003800000 */
[----:B------:R-:W3:Y:S01]  /*8980*/  S2R R4, SR_LANEID ;  /* 0x0000000000047919 */ /* 0x000ee20000000000 */
[----:B------:R-:W-:Y:S01]  /*8990*/  VOTEU.ANY UR4, UPT, PT ;  /* 0x0000000000047886 */ /* 0x000fe200038e0100 */
[----:B------:R-:W-:Y:S01]  /*89a0*/  IMAD.MOV.U32 R5, RZ, RZ, c[0x0][0x564] ;  /* 0x00015900ff057624 */ /* 0x000fe200078e00ff */
[----:B------:R-:W3:Y:S08]  /*89b0*/  FLO.U32 R3, UR4 ;  /* 0x0000000400037d00 */ /* 0x000ef000080e0000 */
[----:B------:R-:W4:Y:S01]  /*89c0*/  POPC R2, UR4 ;  /* 0x0000000400027d09 */ /* 0x000f220008000000 */
[----:B---3--:R-:W-:Y:S01]  /*89d0*/  ISETP.EQ.U32.AND P0, PT, R3, R4, PT ;  /* 0x000000040300720c */ /* 0x008fe20003f02070 */
[----:B------:R-:W-:-:S12]  /*89e0*/  IMAD.MOV.U32 R4, RZ, RZ, c[0x0][0x560] ;  /* 0x00015800ff047624 */ /* 0x000fd800078e00ff */
[----:B----4-:R3:W4:Y:S04]  /*89f0*/  @P0 ATOMG.E.ADD.STRONG.GPU PT, R2, [R4.64], R2 ;  /* 0x00000002040209a8 */ /* 0x01072800081ee1c8 */
[----:B---3--:R-:W3:Y:S04]  /*8a00*/  S2R R4, SR_LTMASK ;  /* 0x0000000000047919 */ /* 0x008ee80000003900 */
[----:B----4-:R3:W4:Y:S02]  /*8a10*/  SHFL.IDX PT, R3, R2, R3, 0x1f ;  /* 0x00001f0302037589 */ /* 0x01072400000e0000 */
[----:B---3--:R-:W-:-:S06]  /*8a20*/  LOP3.LUT R2, R4, UR4, RZ, 0xc0, !PT ;  /* 0x0000000404027c12 */ /* 0x008fcc000f8ec0ff */
[----:B------:R-:W4:Y:S02]  /*8a30*/  POPC R2, R2 ;  /* 0x0000000200027309 */ /* 0x000f240000000000 */
[----:B----4-:R-:W-:-:S06]  /*8a40*/  IADD3 R228, R3, c[0x0][0xc], R2 ;  /* 0x0000030003e47a10 */ /* 0x010fcc0007ffe002 */
.L_x_1263:
[----:B------:R-:W-:Y:S05]  /*8a50*/  BSYNC B0 ;  /* 0x0000000000007941 */ /* 0x000fea0003800000 */
.L_x_1262:
[----:B------:R-:W-:Y:S01]  /*8a60*/  PRMT R0, R0, 0x9910, RZ ;  /* 0x0000991000007816 */ /* 0x000fe200000000ff */
[----:B------:R-:W-:Y:S01]  /*8a70*/  BSSY B1, `(.L_x_1264) ;  /* 0x0000327000017945 */ /* 0x000fe20003800000 */
[----:B------:R-:W-:Y:S02]  /*8a80*/  IMAD.MOV.U32 R86, RZ, RZ, R228 ;  /* 0x000000ffff567224 */ /* 0x000fe400078e00e4 */
[----:B------:R-:W-:-:S13]  /*8a90*/  ISETP.NE.AND P0, PT, R0, RZ, PT ;  /* 0x000000ff0000720c */ /* 0x000fda0003f05270 */
[----:B------:R-:W-:Y:S05]  /*8aa0*/  @!P0 BRA `(.L_x_1265) ;  /* 0x0000267000008947 */ /* 0x000fea0003800000 */
[----:B------:R-:W3:Y:S04]  /*8ab0*/  LDL R12, [R1+0x4] ;  /* 0x00000400010c7983 */ /* 0x000ee80000100800 */
[----:B------:R-:W4:Y:S04]  /*8ac0*/  LDL R11, [R1+0x8] ;  /* 0x00000800010b7983 */ /* 0x000f280000100800 */
[----:B--2---:R-:W2:Y:S04]  /*8ad0*/  LDL R10, [R1+0x10] ;  /* 0x00001000010a7983 */ /* 0x004ea80000100800 */
[----:B------:R-:W2:Y:S04]  /*8ae0*/  LDL R9, [R1+0xc] ;  /* 0x00000c0001097983 */ /* 0x000ea80000100800 */
[----:B------:R-:W2:Y:S04]  /*8af0*/  LDL R8, [R1+0x20] ;  /* 0x0000200001087983 */ /* 0x000ea80000100800 */
[----:B------:R-:W2:Y:S04]  /*8b00*/  LDL R6, [R1+0x18] ;  /* 0x0000180001067983 */ /* 0x000ea80000100800 */
[----:B------:R-:W2:Y:S04]  /*8b10*/  LDL R5, [R1+0x1c] ;  /* 0x00001c0001057983 */ /* 0x000ea80000100800 */
[----:B------:R-:W2:Y:S01]  /*8b20*/  LDL R7, [R1+0x14] ;  /* 0x0000140001077983 */ /* 0x000ea20000100800 */
[----:B------:R-:W-:Y:S01]  /*8b30*/  WARPSYNC 0xffffffff ;  /* 0xffffffff00007948 */ /* 0x000fe20003800000 */
[----:B------:R-:W-:Y:S01]  /*8b40*/  F2FP.BF16.PACK_AB R0, R145, R144 ;  /* 0x000000909100723e */ /* 0x000fe200000010ff */
[----:B-1----:R-:W-:Y:S01]  /*8b50*/  IMAD.MOV.U32 R14, RZ, RZ, c[0x0][0x388] ;  /* 0x0000e200ff0e7624 */ /* 0x002fe200078e00ff */
[----:B------:R-:W-:Y:S01]  /*8b60*/  BAR.SYNC.DEFER_BLOCKING 0x1, 0x100 ;  /* 0x0044000000007b1d */ /* 0x000fe20000010000 */
[----:B------:R-:W-:-:S02]  /*8b70*/  F2FP.BF16.PACK_AB R2, R159, R158 ;  /* 0x0000009e9f02723e */ /* 0x000fc400000010ff */
[----:B------:R-:W-:Y:S02]  /*8b80*/  F2FP.BF16.PACK_AB R3, R103, R102 ;  /* 0x000000666703723e */ /* 0x000fe400000010ff */
[----:B------:R-:W-:Y:S02]  /*8b90*/  F2FP.BF16.PACK_AB R4, R135, R134 ;  /* 0x000000868704723e */ /* 0x000fe400000010ff */
[----:B------:R-:W-:Y:S02]  /*8ba0*/  ISETP.NE.U32.AND P1, PT, RZ, c[0x0][0x500], PT ;  /* 0x00014000ff007a0c */ /* 0x000fe40003f25070 */
[----:B------:R-:W-:Y:S02]  /*8bb0*/  ISETP.NE.U32.AND P2, PT, RZ, c[0x0][0x508], PT ;  /* 0x00014200ff007a0c */ /* 0x000fe40003f45070 */
[----:B------:R-:W-:Y:S02]  /*8bc0*/  ISETP.NE.AND.EX P1, PT, RZ, c[0x0][0x504], PT, P1 ;  /* 0x00014100ff007a0c */ /* 0x000fe40003f25310 */
[----:B------:R-:W-:Y:S01]  /*8bd0*/  ISETP.NE.AND.EX P2, PT, RZ, c[0x0][0x50c], PT, P2 ;  /* 0x00014300ff007a0c */ /* 0x000fe20003f45320 */
[----:B---3--:R1:W-:Y:S04]  /*8be0*/  STS [R12], R0 ;  /* 0x000000000c007388 */ /* 0x0083e80000000800 */
[----:B------:R3:W-:Y:S04]  /*8bf0*/  STS [R12+0x400], R2 ;  /* 0x000400020c007388 */ /* 0x0007e80000000800 */
[----:B----4-:R4:W-:Y:S01]  /*8c00*/  STS [R11], R3 ;  /* 0x000000030b007388 */ /* 0x0109e20000000800 */
[----:B-1----:R-:W-:-:S02]  /*8c10*/  F2FP.BF16.PACK_AB R0, R153, R152 ;  /* 0x000000989900723e */ /* 0x002fc400000010ff */
[----:B---3--:R-:W-:-:S03]  /*8c20*/  F2FP.BF16.PACK_AB R2, R105, R104 ;  /* 0x000000686902723e */ /* 0x008fc600000010ff */
[----:B------:R1:W-:Y:S01]  /*8c30*/  STS [R11+0x400], R0 ;  /* 0x000400000b007388 */ /* 0x0003e20000000800 */
[----:B----4-:R-:W-:-:S03]  /*8c40*/  F2FP.BF16.PACK_AB R3, R151, R150 ;  /* 0x000000969703723e */ /* 0x010fc600000010ff */
[----:B--2---:R2:W-:Y:S04]  /*8c50*/  STS [R10], R2 ;  /* 0x000000020a007388 */ /* 0x0045e80000000800 */
        /* <DEDUP_REMOVED lines=72> */
[----:B-1----:R-:W-:-:S05]  /*90e0*/  F2FP.BF16.PACK_AB R0, R89, R88 ;  /* 0x000000585900723e */ /* 0x002fca00000010ff */
[----:B------:R1:W-:Y:S01]  /*90f0*/  STS [R6+0x8000], R0 ;  /* 0x0080000006007388 */ /* 0x0003e20000000800 */
[----:B--2---:R-:W-:Y:S01]  /*9100*/  IMAD.MOV.U32 R4, RZ, RZ, 0x4 ;  /* 0x00000004ff047424 */ /* 0x004fe200078e00ff */
[----:B---3--:R-:W-:Y:S02]  /*9110*/  F2FP.BF16.PACK_AB R3, R71, R70 ;  /* 0x000000464703723e */ /* 0x008fe400000010ff */
[----:B----4-:R-:W-:-:S03]  /*9120*/  F2FP.BF16.PACK_AB R2, R81, R80 ;  /* 0x000000505102723e */ /* 0x010fc600000010ff */
[----:B------:R2:W-:Y:S04]  /*9130*/  STS [R6+0x8400], R3 ;  /* 0x0084000306007388 */ /* 0x0005e80000000800 */
[----:B------:R3:W-:Y:S01]  /*9140*/  STS [R5+0x8000], R2 ;  /* 0x0080000205007388 */ /* 0x0007e20000000800 */
[----:B-1----:R-:W-:-:S05]  /*9150*/  F2FP.BF16.PACK_AB R0, R59, R58 ;  /* 0x0000003a3b00723e */ /* 0x002fca00000010ff */
[----:B------:R1:W-:Y:S01]  /*9160*/  STS [R5+0x8400], R0 ;  /* 0x0084000005007388 */ /* 0x0003e20000000800 */
[----:B--2---:R-:W-:Y:S02]  /*9170*/  F2FP.BF16.PACK_AB R3, R57, R56 ;  /* 0x000000383903723e */ /* 0x004fe400000010ff */
[----:B------:R-:W-:Y:S02]  /*9180*/  F2FP.BF16.PACK_AB R6, R55, R54 ;  /* 0x000000363706723e */ /* 0x000fe400000010ff */
[----:B---3--:R-:W-:Y:S01]  /*9190*/  @P2 LEA R2, P0, R223, c[0x0][0x508], 0x2 ;  /* 0x00014200df022a11 */ /* 0x008fe200078010ff */
[----:B------:R2:W-:Y:S04]  /*91a0*/  STS [R7+0x8000], R3 ;  /* 0x0080000307007388 */ /* 0x0005e80000000800 */
[----:B------:R3:W-:Y:S01]  /*91b0*/  STS [R7+0x8400], R6 ;  /* 0x0084000607007388 */ /* 0x0007e20000000800 */
[----:B-1----:R-:W-:-:S02]  /*91c0*/  IMAD.MOV.U32 R0, RZ, RZ, RZ ;  /* 0x000000ffff007224 */ /* 0x002fc400078e00ff */
[C---:B------:R-:W-:Y:S01]  /*91d0*/  IMAD.WIDE R4, R223.reuse, R4, c[0x0][0x500] ;  /* 0x00014000df047625 */ /* 0x040fe200078e0204 */
[----:B------:R-:W-:Y:S01]  /*91e0*/  BAR.SYNC.DEFER_BLOCKING 0x1, 0x100 ;  /* 0x0044000000007b1d */ /* 0x000fe20000010000 */
[----:B--2---:R-:W-:-:S05]  /*91f0*/  @P2 LEA.HI.X R3, R223, c[0x0][0x50c], R248, 0x2, P0 ;  /* 0x00014300df032a11 */ /* 0x004fca00000f14f8 */
[----:B------:R3:W5:Y:S01]  /*9200*/  @P1 LDG.E R0, [R4.64] ;  /* 0x0000000804001981 */ /* 0x000762000c1e1900 */
[----:B------:R-:W-:-:S03]  /*9210*/  ISETP.NE.AND P0, PT, R252, RZ, PT ;  /* 0x000000fffc00720c */ /* 0x000fc60003f05270 */
[----:B------:R1:W5:Y:S02]  /*9220*/  @P2 LDG.E R14, [R2.64] ;  /* 0x00000008020e2981 */ /* 0x000364000c1e1900 */
[----:B-1----:R-:W-:Y:S01]  /*9230*/  SEL R3, R252, c[0x0][0x3d4], P0 ;  /* 0x0000f500fc037a07 */ /* 0x002fe20000000000 */
[----:B------:R-:W-:Y:S05]  /*9240*/  @P2 BRA `(.L_x_1266) ;  /* 0x0000004000002947 */ /* 0x000fea0003800000 */
[----:B---3--:R-:W-:Y:S05]  /*9250*/  @!P1 BRA `(.L_x_1266) ;  /* 0x0000003000009947 */ /* 0x008fea0003800000 */
[----:B------:R1:W2:Y:S04]  /*9260*/  LDG.E R2, [R4.64] ;  /* 0x0000000804027981 */ /* 0x0002a8000c1e1900 */
[----:B-1----:R-:W2:Y:S02]  /*9270*/  LDG.E R4, [R4.64+0x4] ;  /* 0x0000040804047981 */ /* 0x002ea4000c1e1900 */
[----:B--2--5:R-:W-:Y:S02]  /*9280*/  IADD3 R14, -R2, R4, RZ ;  /* 0x00000004020e7210 */ /* 0x024fe40007ffe1ff */
.L_x_1266:
[----:B---3--:R-:W2:Y:S04]  /*9290*/  LDL R6, [R1+0x30] ;  /* 0x0000300001067983 */ /* 0x008ea80000100800 */
[----:B------:R-:W3:Y:S01]  /*92a0*/  LDL R21, [R1] ;  /* 0x0000000001157983 */ /* 0x000ee20000100800 */
        /* <DEDUP_REMOVED lines=13> */
[----:B------:R1:W2:Y:S02]  /*9380*/  LDC.64 R18, c[0x0][R9+0x160] ;  /* 0x0000580009127b82 */ /* 0x0002a40000000a00 */
[----:B-1----:R-:W-:-:S04]  /*9390*/  IMAD R2, R5, R8, RZ ;  /* 0x0000000805027224 */ /* 0x002fc800078e02ff */
[C---:B------:R-:W-:Y:S02]  /*93a0*/  IMAD R11, R4.reuse, R3, R2 ;  /* 0x00000003040b7224 */ /* 0x040fe400078e0202 */
[----:B------:R-:W-:-:S04]  /*93b0*/  IMAD.WIDE.U32 R4, R4, R8, RZ ;  /* 0x0000000804047225 */ /* 0x000fc800078e00ff */
[-C--:B------:R-:W-:Y:S02]  /*93c0*/  IMAD R9, R13, R227.reuse, RZ ;  /* 0x000000e30d097224 */ /* 0x080fe400078e02ff */
[----:B--2---:R-:W-:Y:S02]  /*93d0*/  IMAD R10, R229, 0x80, R6 ;  /* 0x00000080e50a7824 */ /* 0x004fe400078e0206 */
[----:B------:R-:W-:-:S04]  /*93e0*/  IMAD.WIDE.U32 R6, R12, R227, RZ ;  /* 0x000000e30c067225 */ /* 0x000fc800078e00ff */
[----:B------:R-:W-:-:S04]  /*93f0*/  @P2 IMAD.HI.U32 R3, R10, c[0x0][0x4ec], RZ ;  /* 0x00013b000a032a27 */ /* 0x000fc800078e00ff */
[----:B------:R-:W-:Y:S01]  /*9400*/  IMAD.MOV.U32 R2, RZ, RZ, R10 ;  /* 0x000000ffff027224 */ /* 0x000fe200078e000a */
[----:B------:R-:W-:Y:S02]  /*9410*/  @P2 SHF.R.U32.HI R2, RZ, c[0x0][0x4f0], R3 ;  /* 0x00013c00ff022a19 */ /* 0x000fe40000011603 */
[----:B---3--:R-:W-:Y:S02]  /*9420*/  SEL R3, R21, RZ, P3 ;  /* 0x000000ff15037207 */ /* 0x008fe40001800000 */
[--C-:B-----5:R-:W-:Y:S01]  /*9430*/  IADD3 R13, P1, P0, R4, R6, R0.reuse ;  /* 0x00000006040d7210 */ /* 0x120fe2000783e000 */
[----:B------:R-:W-:Y:S01]  /*9440*/  IMAD.IADD R6, R7, 0x1, R9 ;  /* 0x0000000107067824 */ /* 0x000fe200078e0209 */
[----:B------:R-:W-:Y:S01]  /*9450*/  SHF.R.S32.HI R9, RZ, 0x1f, R0 ;  /* 0x0000001fff097819 */ /* 0x000fe20000011400 */
[----:B------:R-:W-:Y:S02]  /*9460*/  IMAD.IADD R12, R5, 0x1, R11 ;  /* 0x00000001050c7824 */ /* 0x000fe400078e020b */
[----:B------:R-:W-:-:S02]  /*9470*/  IMAD.MOV R7, RZ, RZ, -R2 ;  /* 0x000000ffff077224 */ /* 0x000fc400078e0a02 */
        /* <DEDUP_REMOVED lines=25> */
[----:B------:R-:W-:Y:S04]  /*9610*/  SHFL.IDX PT, R4, R4, 0x1, 0x1c1f ;  /* 0x003c1f0004047f89 */ /* 0x000fe800000e0000 */
[----:B------:R4:W2:Y:S01]  /*9620*/  SHFL.IDX PT, R5, R2, 0x1, 0x1c1f ;  /* 0x003c1f0002057f89 */ /* 0x0008a200000e0000 */
[----:B------:R-:W-:Y:S01]  /*9630*/  IMAD R11, R14, c[0x0][0x4e8], RZ ;  /* 0x00013a000e0b7a24 */ /* 0x000fe200078e02ff */
[----:B------:R-:W-:Y:S01]  /*9640*/  LOP3.LUT P0, RZ, R21, 0x3, RZ, 0xc0, !PT ;  /* 0x0000000315ff7812 */ /* 0x000fe2000780c0ff */
[----:B----4-:R-:W-:-:S05]  /*9650*/  IMAD R2, R229, 0x80, R22 ;  /* 0x00000080e5027824 */ /* 0x010fca00078e0216 */
[C---:B------:R-:W-:Y:S02]  /*9660*/  IADD3 R3, R2.reuse, 0x8, RZ ;  /* 0x0000000802037810 */ /* 0x040fe40007ffe0ff */
[-C--:B------:R-:W-:Y:S02]  /*9670*/  ISETP.GE.OR P1, PT, R2, R11.reuse, P0 ;  /* 0x0000000b0200720c */ /* 0x080fe40000726670 */
[----:B------:R-:W-:-:S11]  /*9680*/  ISETP.GE.OR P0, PT, R3, R11, P0 ;  /* 0x0000000b0300720c */ /* 0x000fd60000706670 */
[----:B-1----:R1:W-:Y:S01]  /*9690*/  @!P1 ST.E [R6.64], R20 ;  /* 0x0000001406009985 */ /* 0x0023e2000c101908 */
[----:B------:R-:W-:-:S03]  /*96a0*/  ISETP.GE.AND P1, PT, R2, R11, PT ;  /* 0x0000000b0200720c */ /* 0x000fc60003f26270 */
[----:B--2---:R1:W-:Y:S01]  /*96b0*/  @!P0 ST.E [R4.64], R15 ;  /* 0x0000000f04008985 */ /* 0x0043e2000c101908 */
[----:B------:R-:W-:Y:S01]  /*96c0*/  ISETP.GE.AND P0, PT, R3, R11, PT ;  /* 0x0000000b0300720c */ /* 0x000fe20003f06270 */
[----:B------:R-:W-:Y:S05]  /*96d0*/  @P3 BRA `(.L_x_1267) ;  /* 0x000007c000003947 */ /* 0x000fea0003800000 */
[----:B------:R-:W-:Y:S01]  /*96e0*/  IMAD R9, R9, c[0x0][0x3a0], RZ ;  /* 0x0000e80009097a24 */ /* 0x000fe200078e02ff */
[-C--:B-1----:R-:W-:Y:S01]  /*96f0*/  LEA R4, R195, R251.reuse, 0x5 ;  /* 0x000000fbc3047211 */ /* 0x082fe200078e28ff */
[C---:B------:R-:W-:Y:S01]  /*9700*/  IMAD.WIDE.U32 R2, R0.reuse, c[0x0][0x3a0], RZ ;  /* 0x0000e80000027a25 */ /* 0x040fe200078e00ff */
[----:B------:R-:W-:Y:S01]  /*9710*/  SHF.R.S32.HI R5, RZ, 0x1f, R8 ;  /* 0x0000001fff057819 */ /* 0x000fe20000011408 */
[----:B------:R1:W2:Y:S01]  /*9720*/  LDS.128 R24, [R216+0x80] ;  /* 0x00008000d8187984 */ /* 0x0002a20000000c00 */
[C---:B------:R-:W-:Y:S01]  /*9730*/  LEA R4, R229.reuse, R4, 0x7 ;  /* 0x00000004e5047211 */ /* 0x040fe200078e38ff */
[----:B------:R-:W-:Y:S01]  /*9740*/  IMAD R0, R0, c[0x0][0x3a4], R9 ;  /* 0x0000e90000007a24 */ /* 0x000fe200078e0209 */
[----:B------:R-:W-:Y:S01]  /*9750*/  LEA R10, R229, R251, 0x7 ;  /* 0x000000fbe50a7211 */ /* 0x000fe200078e38ff */
[----:B------:R1:W3:Y:S01]  /*9760*/  LDS.128 R36, [R216+0x1080] ;  /* 0x00108000d8247984 */ /* 0x0002e20000000c00 */
[----:B------:R-:W-:-:S02]  /*9770*/  IMAD R5, R5, c[0x0][0x3f0], RZ ;  /* 0x0000fc0005057a24 */ /* 0x000fc400078e02ff */
[----:B------:R-:W-:Y:S01]  /*9780*/  IADD3 R3, R3, R0, RZ ;  /* 0x0000000003037210 */ /* 0x000fe20007ffe0ff */
[----:B------:R-:W-:Y:S01]  /*9790*/  @P2 IMAD.HI.U32 R6, R4, c[0x0][0x4ec], RZ ;  /* 0x00013b0004062a27 */ /* 0x000fe200078e00ff */
[----:B------:R1:W4:Y:S01]  /*97a0*/  LDS.128 R48, [R216+0x2080] ;  /* 0x00208000d8307984 */ /* 0x0003220000000c00 */
[----:B------:R-:W-:Y:S02]  /*97b0*/  MOV R0, R4 ;  /* 0x0000000400007202 */ /* 0x000fe40000000f00 */
[C---:B------:R-:W-:Y:S01]  /*97c0*/  IMAD.WIDE.U32 R2, R227.reuse, c[0x0][0x3e8], R2 ;  /* 0x0000fa00e3027a25 */ /* 0x040fe200078e0002 */
[----:B------:R1:W1:Y:S01]  /*97d0*/  LDS.128 R56, [R216+0x3080] ;  /* 0x00308000d8387984 */ /* 0x0002620000000c00 */
[----:B------:R-:W-:Y:S02]  /*97e0*/  @P2 SHF.R.U32.HI R0, RZ, c[0x0][0x4f0], R6 ;  /* 0x00013c00ff002a19 */ /* 0x000fe40000011606 */
[----:B------:R-:W-:Y:S01]  /*97f0*/  IMAD R3, R227, c[0x0][0x3ec], R3 ;  /* 0x0000fb00e3037a24 */ /* 0x000fe200078e0203 */
[----:B------:R1:W1:Y:S01]  /*9800*/  LDS.128 R20, [R216+0x4080] ;  /* 0x00408000d8147984 */ /* 0x0002620000000c00 */
[C---:B------:R-:W-:Y:S01]  /*9810*/  IMAD R7, R8.reuse, c[0x0][0x3f4], R5 ;  /* 0x0000fd0008077a24 */ /* 0x040fe200078e0205 */
[----:B------:R-:W-:Y:S01]  /*9820*/  SHF.R.S32.HI R6, RZ, 0x1f, R0 ;  /* 0x0000001fff067819 */ /* 0x000fe20000011400 */
[----:B------:R-:W-:Y:S01]  /*9830*/  IMAD.WIDE.U32 R2, R8, c[0x0][0x3f0], R2 ;  /* 0x0000fc0008027a25 */ /* 0x000fe200078e0002 */
[----:B------:R1:W1:Y:S01]  /*9840*/  LDS.128 R32, [R216+0x5080] ;  /* 0x00508000d8207984 */ /* 0x0002620000000c00 */
[----:B------:R-:W-:-:S02]  /*9850*/  IADD3 R5, -R0, RZ, RZ ;  /* 0x000000ff00057210 */ /* 0x000fc40007ffe1ff */
[----:B------:R-:W-:Y:S01]  /*9860*/  IMAD R6, R6, c[0x0][0x3e0], RZ ;  /* 0x0000f80006067a24 */ /* 0x000fe200078e02ff */
[----:B------:R1:W1:Y:S01]  /*9870*/  LDS.128 R44, [R216+0x6080] ;  /* 0x00608000d82c7984 */ /* 0x0002620000000c00 */
[----:B------:R-:W-:Y:S01]  /*9880*/  IADD3 R3, R3, R7, RZ ;  /* 0x0000000703037210 */ /* 0x000fe20007ffe0ff */
[----:B------:R-:W-:Y:S02]  /*9890*/  IMAD R4, R5, c[0x0][0x4e8], R4 ;  /* 0x00013a0005047a24 */ /* 0x000fe400078e0204 */
[----:B------:R1:W1:Y:S01]  /*98a0*/  LDS.128 R52, [R216+0x7080] ;  /* 0x00708000d8347984 */ /* 0x0002620000000c00 */
[C---:B------:R-:W-:Y:S02]  /*98b0*/  IMAD R5, R0.reuse, c[0x0][0x3e4], R6 ;  /* 0x0000f90000057a24 */ /* 0x040fe400078e0206 */
[----:B------:R-:W-:Y:S01]  /*98c0*/  IMAD.WIDE.U32 R2, R0, c[0x0][0x3e0], R2 ;  /* 0x0000f80000027a25 */ /* 0x000fe200078e0002 */
[----:B------:R1:W1:Y:S01]  /*98d0*/  LDS.128 R16, [R216+0x8080] ;  /* 0x00808000d8107984 */ /* 0x0002620000000c00 */
[----:B------:R-:W-:-:S03]  /*98e0*/  SHF.R.S32.HI R0, RZ, 0x1f, R4 ;  /* 0x0000001fff007819 */ /* 0x000fc60000011404 */
[----:B------:R1:W1:Y:S01]  /*98f0*/  LDS.128 R28, [R216+0x9080] ;  /* 0x00908000d81c7984 */ /* 0x0002620000000c00 */
[----:B------:R-:W-:Y:S01]  /*9900*/  IADD3 R3, R3, R5, RZ ;  /* 0x0000000503037210 */ /* 0x000fe20007ffe0ff */
[----:B------:R-:W-:Y:S02]  /*9910*/  IMAD R0, R0, c[0x0][0x3d8], RZ ;  /* 0x0000f60000007a24 */ /* 0x000fe400078e02ff */
[----:B------:R1:W1:Y:S02]  /*9920*/  LDS.128 R40, [R216+0xa080] ;  /* 0x00a08000d8287984 */ /* 0x0002640000000c00 */
[C---:B------:R-:W-:Y:S02]  /*9930*/  IMAD.WIDE.U32 R2, R4.reuse, c[0x0][0x3d8], R2 ;  /* 0x0000f60004027a25 */ /* 0x040fe400078e0002 */
[----:B------:R1:W1:Y:S02]  /*9940*/  LDS.128 R60, [R216+0xb080] ;  /* 0x00b08000d83c7984 */ /* 0x0002640000000c00 */
[----:B------:R-:W-:Y:S01]  /*9950*/  IMAD R0, R4, c[0x0][0x3dc], R0 ;  /* 0x0000f70004007a24 */ /* 0x000fe200078e0200 */
[----:B------:R-:W-:-:S04]  /*9960*/  LEA R12, P0, R2, c[0x0][0x380], 0x1 ;  /* 0x0000e000020c7a11 */ /* 0x000fc800078008ff */
[----:B------:R-:W-:-:S04]  /*9970*/  IADD3 R0, R3, R0, RZ ;  /* 0x0000000003007210 */ /* 0x000fc80007ffe0ff */
[----:B------:R-:W-:Y:S01]  /*9980*/  LEA.HI.X R9, R2, c[0x0][0x384], R0, 0x1, P0 ;  /* 0x0000e10002097a11 */ /* 0x000fe200000f0c00 */
[----:B------:R-:W-:Y:S05]  /*9990*/  BRA.DIV ~URZ, `(.L_x_1268) ;  /* 0x000036e27f007947 */ /* 0x000fea000b800000 */
[----:B--234-:R2:W3:Y:S02]  /*99a0*/  SHFL.IDX PT, R8, R9, RZ, 0x181f ;  /* 0x00181fff09087589 */ /* 0x01c4e400000e0000 */
.L_x_1332:
[----:B------:R-:W-:Y:S05]  /*99b0*/  BRA.DIV ~URZ, `(.L_x_1269) ;  /* 0x000037327f007947 */ /* 0x000fea000b800000 */
[----:B------:R4:W2:Y:S02]  /*99c0*/  SHFL.IDX PT, R0, R12, RZ, 0x181f ;  /* 0x00181fff0c007589 */ /* 0x0008a400000e0000 */
.L_x_1333:
[----:B------:R-:W-:Y:S01]  /*99d0*/  ISETP.GE.AND P0, PT, R10, R11, PT ;  /* 0x0000000b0a00720c */ /* 0x000fe20003f06270 */
[----:B------:R-:W-:-:S12]  /*99e0*/  BSSY B0, `(.L_x_1270) ;  /* 0x000000e000007945 */ /* 0x000fd80003800000 */
[----:B------:R-:W-:Y:S05]  /*99f0*/  @P0 BRA `(.L_x_1271) ;  /* 0x000000c000000947 */ /* 0x000fea0003800000 */
[----:B------:R-:W-:Y:S02]  /*9a00*/  ISETP.GE.AND P5, PT, R224, c[0x0][0x3c8], PT ;  /* 0x0000f200e0007a0c */ /* 0x000fe40003fa6270 */
[----:B------:R-:W-:Y:S02]  /*9a10*/  ISETP.GE.AND P4, PT, R215, c[0x0][0x3c8], PT ;  /* 0x0000f200d7007a0c */ /* 0x000fe40003f86270 */
[----:B------:R-:W-:-:S09]  /*9a20*/  ISETP.GE.AND P3, PT, R212, c[0x0][0x3c8], PT ;  /* 0x0000f200d4007a0c */ /* 0x000fd20003f66270 */
[-C--:B--2---:R-:W-:Y:S02]  /*9a30*/  @!P5 LEA R6, P2, R224, R0.reuse, 0x1 ;  /* 0x00000000e006d211 */ /* 0x084fe400078408ff */
[CC--:B------:R-:W-:Y:S02]  /*9a40*/  @!P4 LEA R4, P1, R215.reuse, R0.reuse, 0x1 ;  /* 0x00000000d704c211 */ /* 0x0c0fe400078208ff */
[----:B------:R-:W-:Y:S02]  /*9a50*/  @!P3 LEA R2, P0, R212, R0, 0x1 ;  /* 0x00000000d402b211 */ /* 0x000fe400078008ff */
[-C--:B---3--:R-:W-:Y:S02]  /*9a60*/  @!P5 LEA.HI.X R7, R224, R8.reuse, R225, 0x1, P2 ;  /* 0x00000008e007d211 */ /* 0x088fe400010f0ce1 */
[-C--:B------:R-:W-:Y:S02]  /*9a70*/  @!P4 LEA.HI.X R5, R215, R8.reuse, R250, 0x1, P1 ;  /* 0x00000008d705c211 */ /* 0x080fe400008f0cfa */
[----:B------:R-:W-:Y:S01]  /*9a80*/  @!P3 LEA.HI.X R3, R212, R8, R249, 0x1, P0 ;  /* 0x00000008d403b211 */ /* 0x000fe200000f0cf9 */
[----:B------:R2:W-:Y:S04]  /*9a90*/  @!P5 ST.E.128 [R6.64], R24 ;  /* 0x000000180600d985 */ /* 0x0005e8000c101d08 */
[----:B-1----:R2:W-:Y:S04]  /*9aa0*/  @!P4 ST.E.128 [R4.64], R20 ;  /* 0x000000140400c985 */ /* 0x0025e8000c101d08 */
[----:B------:R2:W-:Y:S02]  /*9ab0*/  @!P3 ST.E.128 [R2.64], R16 ;  /* 0x000000100200b985 */ /* 0x0005e4000c101d08 */
.L_x_1271:
[----:B------:R-:W-:Y:S05]  /*9ac0*/  BSYNC B0 ;  /* 0x0000000000007941 */ /* 0x000fea0003800000 */
.L_x_1270:
[----:B------:R-:W-:Y:S05]  /*9ad0*/  BRA.DIV ~URZ, `(.L_x_1272) ;  /* 0x000036727f007947 */ /* 0x000fea000b800000 */
[----:B---3--:R3:W4:Y:S04]  /*9ae0*/  SHFL.IDX PT, R8, R9, 0x1, 0x181f ;  /* 0x00381f0009087f89 */ /* 0x00872800000e0000 */
[----:B--2---:R3:W2:Y:S02]  /*9af0*/  SHFL.IDX PT, R0, R12, 0x1, 0x181f ;  /* 0x00381f000c007f89 */ /* 0x0046a400000e0000 */
.L_x_1334:
[----:B------:R-:W-:Y:S01]  /*9b00*/  IADD3 R2, R10, 0x20, RZ ;  /* 0x000000200a027810 */ /* 0x000fe20007ffe0ff */
[----:B------:R-:W-:Y:S03]  /*9b10*/  BSSY B0, `(.L_x_1273) ;  /* 0x000000f000007945 */ /* 0x000fe60003800000 */
[----:B------:R-:W-:-:S13]  /*9b20*/  ISETP.GE.AND P0, PT, R2, R11, PT ;  /* 0x0000000b0200720c */ /* 0x000fda0003f06270 */
[----:B------:R-:W-:Y:S05]  /*9b30*/  @P0 BRA `(.L_x_1274) ;  /* 0x000000c000000947 */ /* 0x000fea0003800000 */
[----:B------:R-:W-:Y:S02]  /*9b40*/  ISETP.GE.AND P2, PT, R224, c[0x0][0x3c8], PT ;  /* 0x0000f200e0007a0c */ /* 0x000fe40003f46270 */
[----:B------:R-:W-:Y:S02]  /*9b50*/  ISETP.GE.AND P1, PT, R215, c[0x0][0x3c8], PT ;  /* 0x0000f200d7007a0c */ /* 0x000fe40003f26270 */
[----:B------:R-:W-:-:S09]  /*9b60*/  ISETP.GE.AND P0, PT, R212, c[0x0][0x3c8], PT ;  /* 0x0000f200d4007a0c */ /* 0x000fd20003f06270 */
[-C--:B--2---:R-:W-:Y:S02]  /*9b70*/  @!P2 LEA R6, P5, R224, R0.reuse, 0x1 ;  /* 0x00000000e006a211 */ /* 0x084fe400078a08ff */
[CC--:B------:R-:W-:Y:S02]  /*9b80*/  @!P1 LEA R4, P4, R215.reuse, R0.reuse, 0x1 ;  /* 0x00000000d7049211 */ /* 0x0c0fe400078808ff */
[----:B------:R-:W-:Y:S02]  /*9b90*/  @!P0 LEA R2, P3, R212, R0, 0x1 ;  /* 0x00000000d4028211 */ /* 0x000fe400078608ff */
[-C--:B----4-:R-:W-:Y:S02]  /*9ba0*/  @!P2 LEA.HI.X R7, R224, R8.reuse, R225, 0x1, P5 ;  /* 0x00000008e007a211 */ /* 0x090fe400028f0ce1 */
[-C--:B------:R-:W-:Y:S02]  /*9bb0*/  @!P1 LEA.HI.X R5, R215, R8.reuse, R250, 0x1, P4 ;  /* 0x00000008d7059211 */ /* 0x080fe400020f0cfa */
[----:B------:R-:W-:Y:S01]  /*9bc0*/  @!P0 LEA.HI.X R3, R212, R8, R249, 0x1, P3 ;  /* 0x00000008d4038211 */ /* 0x000fe200018f0cf9 */
[----:B------:R2:W-:Y:S04]  /*9bd0*/  @!P2 ST.E.128 [R6.64], R36 ;  /* 0x000000240600a985 */ /* 0x0005e8000c101d08 */
[----:B-1----:R2:W-:Y:S04]  /*9be0*/  @!P1 ST.E.128 [R4.64], R32 ;  /* 0x0000002004009985 */ /* 0x0025e8000c101d08 */
[----:B------:R2:W-:Y:S02]  /*9bf0*/  @!P0 ST.E.128 [R2.64], R28 ;  /* 0x0000001c02008985 */ /* 0x0005e4000c101d08 */
.L_x_1274:
[----:B------:R-:W-:Y:S05]  /*9c00*/  BSYNC B0 ;  /* 0x0000000000007941 */ /* 0x000fea0003800000 */
.L_x_1273:
[----:B------:R-:W-:Y:S05]  /*9c10*/  BRA.DIV ~URZ, `(.L_x_1275) ;  /* 0x000035f27f007947 */ /* 0x000fea000b800000 */
[----:B----4-:R4:W3:Y:S02]  /*9c20*/  SHFL.IDX PT, R8, R9, 0x2, 0x181f ;  /* 0x00581f0009087f89 */ /* 0x0108e400000e0000 */
.L_x_1335:
[----:B------:R-:W-:Y:S05]  /*9c30*/  BRA.DIV ~URZ, `(.L_x_1276) ;  /* 0x000036427f007947 */ /* 0x000fea000b800000 */
[----:B--2---:R2:W4:Y:S02]  /*9c40*/  SHFL.IDX PT, R0, R12, 0x2, 0x181f ;  /* 0x00581f000c007f89 */ /* 0x00452400000e0000 */
.L_x_1336:
        /* <DEDUP_REMOVED lines=16> */
.L_x_1278:
[----:B------:R-:W-:Y:S05]  /*9d50*/  BSYNC B0 ;  /* 0x0000000000007941 */ /* 0x000fea0003800000 */
.L_x_1277:
[----:B------:R-:W-:Y:S05]  /*9d60*/  BRA.DIV ~URZ, `(.L_x_1279) ;  /* 0x000035727f007947 */ /* 0x000fea000b800000 */
[----:B---3--:R3:W2:Y:S04]  /*9d70*/  SHFL.IDX PT, R6, R9, 0x3, 0x181f ;  /* 0x00781f0009067f89 */ /* 0x0086a800000e0000 */
[----:B----4-:R3:W4:Y:S02]  /*9d80*/  SHFL.IDX PT, R0, R12, 0x3, 0x181f ;  /* 0x00781f000c007f89 */ /* 0x01072400000e0000 */
.L_x_1337:
[----:B------:R-:W-:-:S04]  /*9d90*/  IADD3 R2, R10, 0x60, RZ ;  /* 0x000000600a027810 */ /* 0x000fc80007ffe0ff */
[----:B------:R-:W-:-:S13]  /*9da0*/  ISETP.GE.AND P0, PT, R2, R11, PT ;  /* 0x0000000b0200720c */ /* 0x000fda0003f06270 */
[----:B------:R-:W-:Y:S05]  /*9db0*/  @P0 BRA `(.L_x_1280) ;  /* 0x00001f2000000947 */ /* 0x000fea0003800000 */
[----:B------:R-:W-:Y:S02]  /*9dc0*/  ISETP.GE.AND P1, PT, R224, c[0x0][0x3c8], PT ;  /* 0x0000f200e0007a0c */ /* 0x000fe40003f26270 */
[----:B------:R-:W-:-:S11]  /*9dd0*/  ISETP.GE.AND P0, PT, R215, c[0x0][0x3c8], PT ;  /* 0x0000f200d7007a0c */ /* 0x000fd60003f06270 */
[CC--:B----4-:R-:W-:Y:S02]  /*9de0*/  @!P1 LEA R4, P3, R224.reuse, R0.reuse, 0x1 ;  /* 0x00000000e0049211 */ /* 0x0d0fe400078608ff */
[C---:B------:R-:W-:Y:S02]  /*9df0*/  @!P0 LEA R2, P2, R215.reuse, R0, 0x1 ;  /* 0x00000000d7028211 */ /* 0x040fe400078408ff */
[-C--:B--2---:R-:W-:Y:S02]  /*9e00*/  @!P1 LEA.HI.X R5, R224, R6.reuse, R225, 0x1, P3 ;  /* 0x00000006e0059211 */ /* 0x084fe400018f0ce1 */
[----:B------:R-:W-:-:S03]  /*9e10*/  @!P0 LEA.HI.X R3, R215, R6, R250, 0x1, P2 ;  /* 0x00000006d7038211 */ /* 0x000fc600010f0cfa */
[----:B-1----:R1:W-:Y:S04]  /*9e20*/  @!P1 ST.E.128 [R4.64], R56 ;  /* 0x0000003804009985 */ /* 0x0023e8000c101d08 */
[----:B------:R1:W-:Y:S01]  /*9e30*/  @!P0 ST.E.128 [R2.64], R52 ;  /* 0x0000003402008985 */ /* 0x0003e2000c101d08 */
[----:B------:R-:W-:-:S13]  /*9e40*/  ISETP.GE.AND P0, PT, R212, c[0x0][0x3c8], PT ;  /* 0x0000f200d4007a0c */ /* 0x000fda0003f06270 */
[----:B------:R-:W-:Y:S05]  /*9e50*/  @P0 BRA `(.L_x_1280) ;  /* 0x00001e8000000947 */ /* 0x000fea0003800000 */
[----:B-1----:R-:W-:-:S04]  /*9e60*/  LEA R2, P0, R212, R0, 0x1 ;  /* 0x00000000d4027211 */ /* 0x002fc800078008ff */
[----:B------:R-:W-:-:S05]  /*9e70*/  LEA.HI.X R3, R212, R6, R249, 0x1, P0 ;  /* 0x00000006d4037211 */ /* 0x000fca00000f0cf9 */
[----:B------:R1:W-:Y:S01]  /*9e80*/  ST.E.128 [R2.64], R60 ;  /* 0x0000003c02007985 */ /* 0x0003e2000c101d08 */
[----:B------:R-:W-:Y:S05]  /*9e90*/  BRA `(.L_x_1280) ;  /* 0x00001e4000007947 */ /* 0x000fea0003800000 */
.L_x_1267:
[----:B-1----:R-:W2:Y:S01]  /*9ea0*/  LDL.LU R6, [R1] ;  /* 0x0000000001067983 */ /* 0x002ea20000300800 */
        /* <DEDUP_REMOVED lines=9> */
[C---:B------:R-:W-:Y:S01]  /*9f40*/  IMAD R4, R8.reuse, c[0x0][0x444], R0 ;  /* 0x0001110008047a24 */ /* 0x040fe200078e0200 */
[----:B------:R-:W-:Y:S01]  /*9f50*/  MOV R0, R10 ;  /* 0x0000000a00007202 */ /* 0x000fe20000000f00 */
[----:B------:R-:W-:Y:S01]  /*9f60*/  IMAD.WIDE.U32 R2, R8, c[0x0][0x440], R2 ;  /* 0x0001100008027a25 */ /* 0x000fe200078e0002 */
[----:B------:R-:W-:-:S04]  /*9f70*/  @P2 SHF.R.U32.HI R0, RZ, c[0x0][0x4f0], R5 ;  /* 0x00013c00ff002a19 */ /* 0x000fc80000011605 */
[----:B------:R-:W-:Y:S02]  /*9f80*/  IADD3 R3, R3, R4, RZ ;  /* 0x0000000403037210 */ /* 0x000fe40007ffe0ff */
[----:B------:R-:W-:Y:S02]  /*9f90*/  SHF.R.S32.HI R5, RZ, 0x1f, R0 ;  /* 0x0000001fff057819 */ /* 0x000fe40000011400 */
[----:B------:R-:W-:-:S03]  /*9fa0*/  IADD3 R4, -R0, RZ, RZ ;  /* 0x000000ff00047210 */ /* 0x000fc60007ffe1ff */
[----:B------:R-:W-:Y:S02]  /*9fb0*/  IMAD R5, R5, c[0x0][0x430], RZ ;  /* 0x00010c0005057a24 */ /* 0x000fe400078e02ff */
[----:B------:R-:W-:Y:S02]  /*9fc0*/  IMAD R4, R4, c[0x0][0x4e8], R10 ;  /* 0x00013a0004047a24 */ /* 0x000fe400078e020a */
[----:B------:R-:W-:Y:S02]  /*9fd0*/  IMAD R5, R0, c[0x0][0x434], R5 ;  /* 0x00010d0000057a24 */ /* 0x000fe400078e0205 */
[----:B--2---:R-:W-:-:S04]  /*9fe0*/  IMAD.WIDE.U32 R2, R6, c[0x0][0x448], R2 ;  /* 0x0001120006027a25 */ /* 0x004fc800078e0002 */
[----:B------:R-:W-:-:S04]  /*9ff0*/  IMAD R3, R6, c[0x0][0x44c], R3 ;  /* 0x0001130006037a24 */ /* 0x000fc800078e0203 */
        /* <DEDUP_REMOVED lines=11> */
.L_x_1338:
[----:B------:R-:W-:Y:S05]  /*a0b0*/  BRA.DIV ~URZ, `(.L_x_1282) ;  /* 0x000033527f007947 */ /* 0x000fea000b800000 */
[----:B------:R3:W4:Y:S02]  /*a0c0*/  SHFL.IDX PT, R0, R33, RZ, 0x1c1f ;  /* 0x001c1fff21007589 */ /* 0x00072400000e0000 */
.L_x_1339:
        /* <DEDUP_REMOVED lines=20> */
[----:B------:R-:W-:Y:S02]  /*a210*/  IADD3 R32, R226, 0xa0, RZ ;  /* 0x000000a0e2207810 */ /* 0x000fe40007ffe0ff */
        /* <DEDUP_REMOVED lines=33> */
[C---:B------:R-:W-:Y:S01]  /*a430*/  @!P4 IMAD.WIDE R6, R226.reuse, 0x4, R6 ;  /* 0x00000004e206c825 */ /* 0x040fe200078e0206 */
[----:B------:R-:W-:Y:S02]  /*a440*/  @!P2 LEA.HI.X R3, R13, R4, R35, 0x2, P3 ;  /* 0x000000040d03a211 */ /* 0x000fe400018f1423 */
[----:B------:R-:W-:Y:S02]  /*a450*/  SHF.R.S32.HI R95, RZ, 0x1f, R95 ;  /* 0x0000001fff5f7819 */ /* 0x000fe4000001145f */
[----:B------:R2:W-:Y:S01]  /*a460*/  @!P4 ST.E.64 [R6.64], R144 ;  /* 0x000000900600c985 */ /* 0x0005e2000c101b08 */
[C---:B------:R-:W-:Y:S02]  /*a470*/  IADD3 R91, R226.reuse, 0xb0, RZ ;  /* 0x000000b0e25b7810 */ /* 0x040fe40007ffe0ff */
[----:B------:R-:W-:Y:S01]  /*a480*/  IADD3 R87, R226, 0xb8, RZ ;  /* 0x000000b8e2577810 */ /* 0x000fe20007ffe0ff */
[----:B------:R4:W-:Y:S01]  /*a490*/  @!P2 ST.E.64 [R2.64], R102 ;  /* 0x000000660200a985 */ /* 0x0009e2000c101b08 */
[----:B------:R-:W-:-:S02]  /*a4a0*/  ISETP.GE.AND P2, PT, R17, c[0x0][0x3c8], PT ;  /* 0x0000f20011007a0c */ /* 0x000fc40003f46270 */
[----:B------:R-:W-:Y:S02]  /*a4b0*/  SHF.R.S32.HI R91, RZ, 0x1f, R91 ;  /* 0x0000001fff5b7819 */ /* 0x000fe4000001145b */
[----:B------:R-:W-:Y:S02]  /*a4c0*/  SHF.R.S32.HI R87, RZ, 0x1f, R87 ;  /* 0x0000001fff577819 */ /* 0x000fe40000011457 */
        /* <DEDUP_REMOVED lines=84> */
.L_x_1284:
[----:B------:R-:W-:Y:S05]  /*aa10*/  BSYNC B0 ;  /* 0x0000000000007941 */ /* 0x000fea0003800000 */
.L_x_1283:
[----:B------:R-:W-:Y:S05]  /*aa20*/  BRA.DIV ~URZ, `(.L_x_1285) ;  /* 0x00002a427f007947 */ /* 0x000fea000b800000 */
[----:B--2---:R2:W1:Y:S04]  /*aa30*/  SHFL.IDX PT, R4, R12, 0x1, 0x1c1f ;  /* 0x003c1f000c047f89 */ /* 0x00446800000e0000 */
[----:B----4-:R2:W4:Y:S02]  /*aa40*/  SHFL.IDX PT, R0, R33, 0x1, 0x1c1f ;  /* 0x003c1f0021007f89 */ /* 0x01052400000e0000 */
.L_x_1340:
        /* <DEDUP_REMOVED lines=17> */
[----:B------:R-:W-:Y:S01]  /*ab60*/  @!P5 LEA R6, P6, R16, R0, 0x2 ;  /* 0x000000001006d211 */ /* 0x000fe200078c10ff */
[C---:B------:R-:W-:Y:S01]  /*ab70*/  @!P4 IMAD.WIDE R14, R226.reuse, 0x4, R14 ;  /* 0x00000004e20ec825 */ /* 0x040fe200078e020e */
[----:B------:R-:W-:Y:S02]  /*ab80*/  IADD3 R57, R226, 0xa8, RZ ;  /* 0x000000a8e2397810 */ /* 0x000fe40007ffe0ff */
[----:B------:R-:W-:-:S02]  /*ab90*/  @!P5 LEA.HI.X R7, R16, R4, R37, 0x2, P6 ;  /* 0x000000041007d211 */ /* 0x000fc400030f1425 */
[----:B------:R-:W-:Y:S01]  /*aba0*/  @!P4 ST.E.64 [R14.64], R158 ;  /* 0x0000009e0e00c985 */ /* 0x000fe2000c101b08 */
[----:B------:R-:W-:Y:S02]  /*abb0*/  ISETP.GE.AND P4, PT, R18, c[0x0][0x3c8], PT ;  /* 0x0000f20012007a0c */ /* 0x000fe40003f86270 */
[----:B---3--:R-:W-:Y:S01]  /*abc0*/  IADD3 R33, R226, 0xb0, RZ ;  /* 0x000000b0e2217810 */ /* 0x008fe20007ffe0ff */
[----:B------:R-:W-:Y:S01]  /*abd0*/  @!P3 ST.E.64 [R12.64], R152 ;  /* 0x000000980c00b985 */ /* 0x000fe2000c101b08 */
[----:B------:R-:W-:Y:S02]  /*abe0*/  @!P0 LEA R2, P6, R17, R0, 0x2 ;  /* 0x0000000011028211 */ /* 0x000fe400078c10ff */
[----:B------:R-:W-:Y:S01]  /*abf0*/  ISETP.GE.AND P3, PT, R19, c[0x0][0x3c8], PT ;  /* 0x0000f20013007a0c */ /* 0x000fe20003f66270 */
[----:B------:R-:W-:Y:S01]  /*ac00*/  @!P2 ST.E.64 [R10.64], R150 ;  /* 0x000000960a00a985 */ /* 0x000fe2000c101b08 */
[----:B------:R-:W-:Y:S02]  /*ac10*/  ISETP.GE.AND P2, PT, R21, c[0x0][0x3c8], PT ;  /* 0x0000f20015007a0c */ /* 0x000fe40003f46270 */
[----:B------:R-:W-:Y:S01]  /*ac20*/  @!P0 LEA.HI.X R3, R17, R4, R38, 0x2, P6 ;  /* 0x0000000411038211 */ /* 0x000fe200030f1426 */
[----:B------:R-:W-:Y:S01]  /*ac30*/  @!P1 ST.E.64 [R8.64], R96 ;  /* 0x0000006008009985 */ /* 0x000fe2000c101b08 */
[----:B------:R-:W-:-:S02]  /*ac40*/  ISETP.GE.AND P1, PT, R20, c[0x0][0x3c8], PT ;  /* 0x0000f20014007a0c */ /* 0x000fc40003f26270 */
[----:B------:R-:W-:Y:S01]  /*ac50*/  SHF.R.S32.HI R57, RZ, 0x1f, R57 ;  /* 0x0000001fff397819 */ /* 0x000fe20000011439 */
[----:B------:R1:W-:Y:S01]  /*ac60*/  @!P5 ST.E.64 [R6.64], R92 ;  /* 0x0000005c0600d985 */ /* 0x0003e2000c101b08 */
[----:B------:R-:W-:Y:S02]  /*ac70*/  ISETP.GE.AND P5, PT, R22, c[0x0][0x3c8], PT ;  /* 0x0000f20016007a0c */ /* 0x000fe40003fa6270 */
[----:B------:R-:W-:Y:S01]  /*ac80*/  SHF.R.S32.HI R33, RZ, 0x1f, R33 ;  /* 0x0000001fff217819 */ /* 0x000fe20000011421 */
        /* <DEDUP_REMOVED lines=41> */
[C---:B--2---:R-:W-:Y:S02]  /*af20*/  @!P0 LEA R2, P3, R29.reuse, R0, 0x2 ;  /* 0x000000001d028211 */ /* 0x044fe400078610ff */
        /* <DEDUP_REMOVED lines=31> */
.L_x_1265:
[----:B------:R-:W-:Y:S01]  /*b120*/  ISETP.NE.U32.AND P1, PT, RZ, c[0x0][0x508], PT ;  /* 0x00014200ff007a0c */ /* 0x000fe20003f25070 */
[----:B------:R-:W-:Y:S01]  /*b130*/  IMAD.MOV.U32 R4, RZ, RZ, 0x4 ;  /* 0x00000004ff047424 */ /* 0x000fe200078e00ff */
[----:B------:R-:W-:Y:S01]  /*b140*/  ISETP.NE.U32.AND P2, PT, RZ, c[0x0][0x500], PT ;  /* 0x00014000ff007a0c */ /* 0x000fe20003f45070 */
[----:B------:R-:W-:Y:S01]  /*b150*/  IMAD.MOV.U32 R8, RZ, RZ, RZ ;  /* 0x000000ffff087224 */ /* 0x000fe200078e00ff */
[----:B------:R-:W-:Y:S01]  /*b160*/  ISETP.NE.AND.EX P1, PT, RZ, c[0x0][0x50c], PT, P1 ;  /* 0x00014300ff007a0c */ /* 0x000fe20003f25310 */
[----:B------:R-:W-:Y:S01]  /*b170*/  IMAD.MOV.U32 R19, RZ, RZ, c[0x0][0x388] ;  /* 0x0000e200ff137624 */ /* 0x000fe200078e00ff */
[----:B------:R-:W-:Y:S01]  /*b180*/  ISETP.NE.AND.EX P2, PT, RZ, c[0x0][0x504], PT, P2 ;  /* 0x00014100ff007a0c */ /* 0x000fe20003f45320 */
[----:B------:R-:W-:-:S10]  /*b190*/  IMAD.WIDE R4, R223, R4, c[0x0][0x500] ;  /* 0x00014000df047625 */ /* 0x000fd400078e0204 */
[C---:B------:R-:W-:Y:S02]  /*b1a0*/  @P1 LEA R2, P0, R223.reuse, c[0x0][0x508], 0x2 ;  /* 0x00014200df021a11 */ /* 0x040fe400078010ff */
[----:B------:R3:W5:Y:S02]  /*b1b0*/  @P2 LDG.E R8, [R4.64] ;  /* 0x0000000804082981 */ /* 0x000764000c1e1900 */
[----:B------:R-:W-:-:S05]  /*b1c0*/  @P1 LEA.HI.X R3, R223, c[0x0][0x50c], R248, 0x2, P0 ;  /* 0x00014300df031a11 */ /* 0x000fca00000f14f8 */
[----:B------:R3:W5:Y:S01]  /*b1d0*/  @P1 LDG.E R19, [R2.64] ;  /* 0x0000000802131981 */ /* 0x000762000c1e1900 */
[----:B------:R-:W-:-:S04]  /*b1e0*/  ISETP.NE.AND P0, PT, R252, RZ, PT ;  /* 0x000000fffc00720c */ /* 0x000fc80003f05270 */
[----:B------:R-:W-:Y:S01]  /*b1f0*/  SEL R18, R252, c[0x0][0x3d4], P0 ;  /* 0x0000f500fc127a07 */ /* 0x000fe20000000000 */
[----:B------:R-:W-:Y:S05]  /*b200*/  @P1 BRA `(.L_x_1286) ;  /* 0x0000004000001947 */ /* 0x000fea0003800000 */
[----:B------:R-:W-:Y:S05]  /*b210*/  @!P2 BRA `(.L_x_1286) ;  /* 0x000000300000a947 */ /* 0x000fea0003800000 */
[----:B--2---:R4:W2:Y:S04]  /*b220*/  LDG.E R0, [R4.64] ;  /* 0x0000000804007981 */ /* 0x0048a8000c1e1900 */
[----:B---34-:R-:W2:Y:S02]  /*b230*/  LDG.E R4, [R4.64+0x4] ;  /* 0x0000040804047981 */ /* 0x018ea4000c1e1900 */
[----:B--2--5:R-:W-:Y:S02]  /*b240*/  IADD3 R19, -R0, R4, RZ ;  /* 0x0000000400137210 */ /* 0x024fe40007ffe1ff */
.L_x_1286:
[----:B------:R-:W-:Y:S01]  /*b250*/  ISETP.GT.AND P0, PT, R196, 0x7f, PT ;  /* 0x0000007fc400780c */ /* 0x000fe20003f04270 */
[----:B------:R-:W-:Y:S01]  /*b260*/  BSSY B0, `(.L_x_1287) ;  /* 0x0000035000007945 */ /* 0x000fe20003800000 */
[----:B-1----:R-:W-:Y:S02]  /*b270*/  SEL R14, R223, RZ, !P2 ;  /* 0x000000ffdf0e7207 */ /* 0x002fe40005000000 */
[----:B------:R-:W-:-:S02]  /*b280*/  SEL R20, R248, RZ, !P2 ;  /* 0x000000fff8147207 */ /* 0x000fc40005000000 */
[----:B-----5:R-:W-:-:S07]  /*b290*/  SHF.R.S32.HI R17, RZ, 0x1f, R8 ;  /* 0x0000001fff117819 */ /* 0x020fce0000011408 */
[----:B------:R-:W-:Y:S05]  /*b2a0*/  @P0 BRA `(.L_x_1288) ;  /* 0x0000030000000947 */ /* 0x000fea0003800000 */
[----:B------:R-:W-:Y:S01]  /*b2b0*/  IMAD R0, R19, c[0x0][0x4e8], RZ ;  /* 0x00013a0013007a24 */ /* 0x000fe200078e02ff */
[----:B------:R-:W-:-:S04]  /*b2c0*/  LEA R9, R229, R196, 0x7 ;  /* 0x000000c4e5097211 */ /* 0x000fc800078e38ff */
[----:B------:R-:W-:-:S13]  /*b2d0*/  ISETP.GE.AND P0, PT, R9, R0, PT ;  /* 0x000000000900720c */ /* 0x000fda0003f06270 */
[----:B------:R-:W-:Y:S05]  /*b2e0*/  @P0 BRA `(.L_x_1288) ;  /* 0x000002c000000947 */ /* 0x000fea0003800000 */
[----:B------:R-:W4:Y:S01]  /*b2f0*/  LDL.LU R21, [R1] ;  /* 0x0000000001157983 */ /* 0x000f220000300800 */
[----:B------:R-:W-:Y:S01]  /*b300*/  IMAD.MOV.U32 R0, RZ, RZ, 0x368 ;  /* 0x00000368ff007424 */ /* 0x000fe200078e00ff */
[----:B------:R-:W-:-:S04]  /*b310*/  ISETP.GT.AND P2, PT, R18, 0x1, PT ;  /* 0x000000011200780c */ /* 0x000fc80003f44270 */
[----:B------:R-:W-:-:S04]  /*b320*/  SEL R0, R0, 0x328, P2 ;  /* 0x0000032800007807 */ /* 0x000fc80001000000 */
[----:B------:R1:W5:Y:S08]  /*b330*/  LDC.64 R6, c[0x0][R0+0x170] ;  /* 0x00005c0000067b82 */ /* 0x0003700000000a00 */
[----:B---3--:R1:W3:Y:S08]  /*b340*/  LDC.64 R4, c[0x0][R0+0x168] ;  /* 0x00005a0000047b82 */ /* 0x0082f00000000a00 */
[----:B------:R1:W2:Y:S08]  /*b350*/  LDC.64 R12, c[0x0][R0+0x178] ;  /* 0x00005e00000c7b82 */ /* 0x0002b00000000a00 */
[----:B------:R1:W2:Y:S02]  /*b360*/  LDC.64 R10, c[0x0][R0+0x160] ;  /* 0x00005800000a7b82 */ /* 0x0002a40000000a00 */
[----:B-1----:R-:W-:-:S02]  /*b370*/  IMAD.MOV.U32 R0, RZ, RZ, c[0x0][0x4e8] ;  /* 0x00013a00ff007624 */ /* 0x002fc400078e00ff */
[-C--:B-----5:R-:W-:Y:S02]  /*b380*/  IMAD R7, R7, R14.reuse, RZ ;  /* 0x0000000e07077224 */ /* 0x0a0fe400078e02ff */
[----:B------:R-:W-:Y:S01]  /*b390*/  IMAD.WIDE.U32 R2, R6, R14, RZ ;  /* 0x0000000e06027225 */ /* 0x000fe200078e00ff */
[----:B------:R-:W-:Y:S02]  /*b3a0*/  ISETP.NE.AND P0, PT, R0, 0x1, PT ;  /* 0x000000010000780c */ /* 0x000fe40003f05270 */
[----:B------:R-:W-:Y:S01]  /*b3b0*/  MOV R0, R9 ;  /* 0x0000000900007202 */ /* 0x000fe20000000f00 */
[----:B------:R-:W-:Y:S02]  /*b3c0*/  IMAD R7, R6, R20, R7 ;  /* 0x0000001406077224 */ /* 0x000fe400078e0207 */
[-C--:B---3--:R-:W-:Y:S02]  /*b3d0*/  IMAD R15, R5, R227.reuse, RZ ;  /* 0x000000e3050f7224 */ /* 0x088fe400078e02ff */
[----:B------:R-:W-:Y:S01]  /*b3e0*/  IMAD.WIDE.U32 R4, R4, R227, RZ ;  /* 0x000000e304047225 */ /* 0x000fe200078e00ff */
[----:B------:R-:W-:-:S03]  /*b3f0*/  IADD3 R3, R3, R7, RZ ;  /* 0x0000000703037210 */ /* 0x000fc60007ffe0ff */
[----:B------:R-:W-:Y:S02]  /*b400*/  IMAD.IADD R15, R5, 0x1, R15 ;  /* 0x00000001050f7824 */ /* 0x000fe400078e020f */
[----:B------:R-:W-:-:S05]  /*b410*/  @P0 IMAD.HI.U32 R16, R9, c[0x0][0x4ec], RZ ;  /* 0x00013b0009100a27 */ /* 0x000fca00078e00ff */
[----:B------:R-:W-:Y:S02]  /*b420*/  @P0 SHF.R.U32.HI R0, RZ, c[0x0][0x4f0], R16 ;  /* 0x00013c00ff000a19 */ /* 0x000fe40000011610 */
[----:B------:R-:W-:-:S03]  /*b430*/  IADD3 R16, P1, P0, R2, R4, R8 ;  /* 0x0000000402107210 */ /* 0x000fc6000783e008 */
[----:B------:R-:W-:-:S04]  /*b440*/  IMAD.MOV R2, RZ, RZ, -R0 ;  /* 0x000000ffff027224 */ /* 0x000fc800078e0a00 */
[----:B------:R-:W-:Y:S01]  /*b450*/  IMAD R2, R2, c[0x0][0x4e8], R9 ;  /* 0x00013a0002027a24 */ /* 0x000fe200078e0209 */
[----:B------:R-:W-:Y:S02]  /*b460*/  IADD3.X R9, R3, R15, R17, P1, P0 ;  /* 0x0000000f03097210 */ /* 0x000fe40000fe0411 */
[----:B------:R-:W-:Y:S02]  /*b470*/  SHF.R.S32.HI R3, RZ, 0x1f, R0 ;  /* 0x0000001fff037819 */ /* 0x000fe40000011400 */
[----:B----4-:R-:W-:-:S05]  /*b480*/  SEL R6, R21, RZ, P2 ;  /* 0x000000ff15067207 */ /* 0x010fca0001000000 */
[-C--:B--2---:R-:W-:Y:S02]  /*b490*/  IMAD R7, R13, R6.reuse, RZ ;  /* 0x000000060d077224 */ /* 0x084fe400078e02ff */
[----:B------:R-:W-:Y:S01]  /*b4a0*/  IMAD.WIDE.U32 R4, R12, R6, RZ ;  /* 0x000000060c047225 */ /* 0x000fe200078e00ff */
[----:B------:R-:W-:-:S04]  /*b4b0*/  SHF.R.S32.HI R6, RZ, 0x1f, R2 ;  /* 0x0000001fff067819 */ /* 0x000fc80000011402 */
[----:B------:R-:W-:Y:S01]  /*b4c0*/  IADD3 R5, R5, R7, RZ ;  /* 0x0000000705057210 */ /* 0x000fe20007ffe0ff */
[----:B------:R-:W-:Y:S01]  /*b4d0*/  IMAD.MOV.U32 R7, RZ, RZ, c[0x0][0x4a8] ;  /* 0x00012a00ff077624 */ /* 0x000fe200078e00ff */
[----:B------:R-:W-:Y:S01]  /*b4e0*/  IADD3 R4, P1, P0, R0, R16, R4 ;  /* 0x0000001000047210 */ /* 0x000fe2000783e004 */
[----:B------:R-:W-:-:S03]  /*b4f0*/  IMAD R0, R11, R2, RZ ;  /* 0x000000020b007224 */ /* 0x000fc600078e02ff */
[----:B------:R-:W-:Y:S01]  /*b500*/  IADD3.X R5, R3, R9, R5, P1, P0 ;  /* 0x0000000903057210 */ /* 0x000fe20000fe0405 */
[----:B------:R-:W-:-:S04]  /*b510*/  IMAD R0, R10, R6, R0 ;  /* 0x000000060a007224 */ /* 0x000fc800078e0200 */
        /* <DEDUP_REMOVED lines=9> */
.L_x_1288:
[----:B------:R-:W-:Y:S05]  /*b5b0*/  BSYNC B0 ;  /* 0x0000000000007941 */ /* 0x000fea0003800000 */
.L_x_1287:
[----:B------:R-:W-:-:S13]  /*b5c0*/  ISETP.GT.AND P0, PT, R18, 0x1, PT ;  /* 0x000000011200780c */ /* 0x000fda0003f04270 */
[----:B------:R-:W-:Y:S05]  /*b5d0*/  @P0 BRA `(.L_x_1280) ;  /* 0x0000070000000947 */ /* 0x000fea0003800000 */
[----:B---3--:R-:W-:Y:S01]  /*b5e0*/  MOV R2, c[0x0][0x4e8] ;  /* 0x00013a0000027a02 */ /* 0x008fe20000000f00 */
[----:B-1----:R-:W-:Y:S01]  /*b5f0*/  IMAD R0, R17, c[0x0][0x3a0], RZ ;  /* 0x0000e80011007a24 */ /* 0x002fe200078e02ff */
[-C--:B------:R-:W-:Y:S01]  /*b600*/  LEA R4, R195, R251.reuse, 0x5 ;  /* 0x000000fbc3047211 */ /* 0x080fe200078e28ff */
[----:B------:R-:W-:Y:S01]  /*b610*/  IMAD R5, R20, c[0x0][0x3f0], RZ ;  /* 0x0000fc0014057a24 */ /* 0x000fe200078e02ff */
[----:B------:R-:W-:Y:S01]  /*b620*/  ISETP.NE.AND P0, PT, R2, 0x1, PT ;  /* 0x000000010200780c */ /* 0x000fe20003f05270 */
[C---:B------:R-:W-:Y:S01]  /*b630*/  IMAD.WIDE.U32 R2, R8.reuse, c[0x0][0x3a0], RZ ;  /* 0x0000e80008027a25 */ /* 0x040fe200078e00ff */
[C---:B------:R-:W-:Y:S02]  /*b640*/  LEA R4, R229.reuse, R4, 0x7 ;  /* 0x00000004e5047211 */ /* 0x040fe400078e38ff */
[----:B------:R-:W-:Y:S01]  /*b650*/  LEA R11, R229, R251, 0x7 ;  /* 0x000000fbe50b7211 */ /* 0x000fe200078e38ff */
[----:B------:R-:W-:Y:S01]  /*b660*/  IMAD R8, R8, c[0x0][0x3a4], R0 ;  /* 0x0000e90008087a24 */ /* 0x000fe200078e0200 */
[----:B------:R-:W-:Y:S01]  /*b670*/  MOV R0, R4 ;  /* 0x0000000400007202 */ /* 0x000fe20000000f00 */
[----:B------:R-:W-:-:S03]  /*b680*/  IMAD R7, R14, c[0x0][0x3f4], R5 ;  /* 0x0000fd000e077a24 */ /* 0x000fc600078e0205 */
[----:B------:R-:W-:-:S03]  /*b690*/  IADD3 R3, R3, R8, RZ ;  /* 0x0000000803037210 */ /* 0x000fc60007ffe0ff */
[----:B------:R-:W-:-:S04]  /*b6a0*/  @P0 IMAD.HI.U32 R6, R4, c[0x0][0x4ec], RZ ;  /* 0x00013b0004060a27 */ /* 0x000fc800078e00ff */
[----:B------:R-:W-:Y:S01]  /*b6b0*/  IMAD.WIDE.U32 R2, R227, c[0x0][0x3e8], R2 ;  /* 0x0000fa00e3027a25 */ /* 0x000fe200078e0002 */
[----:B------:R-:W-:-:S03]  /*b6c0*/  @P0 SHF.R.U32.HI R0, RZ, c[0x0][0x4f0], R6 ;  /* 0x00013c00ff000a19 */ /* 0x000fc60000011606 */
[----:B------:R-:W-:Y:S01]  /*b6d0*/  IMAD R3, R227, c[0x0][0x3ec], R3 ;  /* 0x0000fb00e3037a24 */ /* 0x000fe200078e0203 */
[----:B------:R-:W-:Y:S02]  /*b6e0*/  SHF.R.S32.HI R6, RZ, 0x1f, R0 ;  /* 0x0000001fff067819 */ /* 0x000fe40000011400 */
        /* <DEDUP_REMOVED lines=17> */
.L_x_1341:
[----:B------:R-:W-:Y:S05]  /*b800*/  BRA.DIV ~URZ, `(.L_x_1290) ;  /* 0x00001d927f007947 */ /* 0x000fea000b800000 */
[----:B------:R4:W1:Y:S02]  /*b810*/  SHFL.IDX PT, R0, R12, RZ, 0x181f ;  /* 0x00181fff0c007589 */ /* 0x00086400000e0000 */
.L_x_1342:
[----:B------:R-:W-:Y:S01]  /*b820*/  IMAD R10, R19, c[0x0][0x4e8], RZ ;  /* 0x00013a00130a7a24 */ /* 0x000fe200078e02ff */
[----:B------:R-:W-:Y:S04]  /*b830*/  BSSY B0, `(.L_x_1291) ;  /* 0x000000f000007945 */ /* 0x000fe80003800000 */
        /* <DEDUP_REMOVED lines=14> */
.L_x_1292:
[----:B------:R-:W-:Y:S05]  /*b920*/  BSYNC B0 ;  /* 0x0000000000007941 */ /* 0x000fea0003800000 */
.L_x_1291:
[----:B------:R-:W-:Y:S05]  /*b930*/  BRA.DIV ~URZ, `(.L_x_1293) ;  /* 0x00001cc27f007947 */ /* 0x000fea000b800000 */
[----:B---3--:R3:W2:Y:S04]  /*b940*/  SHFL.IDX PT, R8, R9, 0x1, 0x181f ;  /* 0x00381f0009087f89 */ /* 0x0086a800000e0000 */
[----:B-1----:R3:W1:Y:S02]  /*b950*/  SHFL.IDX PT, R0, R12, 0x1, 0x181f ;  /* 0x00381f000c007f89 */ /* 0x00266400000e0000 */
.L_x_1343:
        /* <DEDUP_REMOVED lines=16> */
.L_x_1295:
[----:B------:R-:W-:Y:S05]  /*ba60*/  BSYNC B0 ;  /* 0x0000000000007941 */ /* 0x000fea0003800000 */
.L_x_1294:
[----:B------:R-:W-:Y:S05]  /*ba70*/  BRA.DIV ~URZ, `(.L_x_1296) ;  /* 0x00001c427f007947 */ /* 0x000fea000b800000 */
[----:B--2---:R2:W3:Y:S02]  /*ba80*/  SHFL.IDX PT, R8, R9, 0x2, 0x181f ;  /* 0x00581f0009087f89 */ /* 0x0044e400000e0000 */
.L_x_1344:
[----:B------:R-:W-:Y:S05]  /*ba90*/  BRA.DIV ~URZ, `(.L_x_1297) ;  /* 0x00001c927f007947 */ /* 0x000fea000b800000 */
[----:B-1----:R1:W2:Y:S02]  /*baa0*/  SHFL.IDX PT, R0, R12, 0x2, 0x181f ;  /* 0x00581f000c007f89 */ /* 0x0022a400000e0000 */
.L_x_1345:
        /* <DEDUP_REMOVED lines=16> */
.L_x_1299:
[----:B------:R-:W-:Y:S05]  /*bbb0*/  BSYNC B0 ;  /* 0x0000000000007941 */ /* 0x000fea0003800000 */
.L_x_1298:
[----:B------:R-:W-:Y:S05]  /*bbc0*/  BRA.DIV ~URZ, `(.L_x_1300) ;  /* 0x00001bc27f007947 */ /* 0x000fea000b800000 */
[----:B---3--:R3:W1:Y:S04]  /*bbd0*/  SHFL.IDX PT, R8, R9, 0x3, 0x181f ;  /* 0x00781f0009087f89 */ /* 0x00866800000e0000 */
[----:B--2---:R3:W2:Y:S02]  /*bbe0*/  SHFL.IDX PT, R0, R12, 0x3, 0x181f ;  /* 0x00781f000c007f89 */ /* 0x0046a400000e0000 */
.L_x_1346:
[----:B------:R-:W-:-:S04]  /*bbf0*/  IADD3 R2, R11, 0x60, RZ ;  /* 0x000000600b027810 */ /* 0x000fc80007ffe0ff */
        /* <DEDUP_REMOVED lines=14> */
.L_x_1280:
[----:B------:R-:W-:Y:S05]  /*bce0*/  BSYNC B1 ;  /* 0x0000000000017941 */ /* 0x000fea0003800000 */
.L_x_1264:
[----:B-12-4-:R-:W2:Y:S02]  /*bcf0*/  LDL R0, [R1+0x28] ;  /* 0x0000280001007983 */ /* 0x016ea40000100800 */
[----:B--2---:R-:W-:-:S13]  /*bd00*/  ISETP.NE.AND P0, PT, R0, RZ, PT ;  /* 0x000000ff0000720c */ /* 0x004fda0003f05270 */
[----:B------:R-:W-:Y:S01]  /*bd10*/  @P0 WARPSYNC 0xffffffff ;  /* 0xffffffff00000948 */ /* 0x000fe20003800000 */
[----:B------:R-:W-:Y:S06]  /*bd20*/  @P0 BAR.SYNC.DEFER_BLOCKING 0x5, 0x100 ;  /* 0x0144000000000b1d */ /* 0x000fec0000010000 */
[----:B------:R-:W1:Y:S04]  /*bd30*/  @P0 LDS.128 R228, [0x24100] ;  /* 0x02410000ffe40984 */ /* 0x000e680000000c00 */
[----:B------:R-:W-:Y:S06]  /*bd40*/  @P0 BAR.ARV 0x4, 0x100 ;  /* 0x0104000000000b1d */ /* 0x000fec0000002000 */
[----:B------:R-:W-:Y:S05]  /*bd50*/  @P0 BRA `(.L_x_1301) ;  /* 0x00000ac000000947 */ /* 0x000fea0003800000 */
[----:B------:R-:W-:Y:S01]  /*bd60*/  LOP3.LUT R13, R196, 0x1f, RZ, 0xc0, !PT ;  /* 0x0000001fc40d7812 */ /* 0x000fe200078ec0ff */
[----:B------:R-:W-:-:S03]  /*bd70*/  IMAD.MOV.U32 R7, RZ, RZ, RZ ;  /* 0x000000ffff077224 */ /* 0x000fc600078e00ff */
[----:B------:R-:W-:Y:S01]  /*bd80*/  ISETP.NE.AND P5, PT, R13, 0x1f, PT ;  /* 0x0000001f0d00780c */ /* 0x000fe20003fa5270 */
[----:B------:R-:W-:Y:S10]  /*bd90*/  BRA.DIV ~URZ, `(.L_x_1302) ;  /* 0x00001ab27f007947 */ /* 0x000ff4000b800000 */
[----:B---3--:R2:W3:Y:S02]  /*bda0*/  SHFL.IDX PT, R9, R86, RZ, 0x1f ;  /* 0x00001fff56097589 */ /* 0x0084e400000e0000 */
.L_x_1347:
[----:B------:R-:W-:Y:S05]  /*bdb0*/  BRA.DIV ~URZ, `(.L_x_1303) ;  /* 0x00001b027f007947 */ /* 0x000fea000b800000 */
[----:B------:R4:W2:Y:S02]  /*bdc0*/  SHFL.IDX PT, R8, R86, 0x1, 0x1f ;  /* 0x00201f0056087f89 */ /* 0x0008a400000e0000 */
.L_x_1348:
        /* <DEDUP_REMOVED lines=18> */
.L_x_1349:
        /* <DEDUP_REMOVED lines=16> */
.L_x_1350:
[----:B----4-:R-:W-:Y:S01]  /*bff0*/  IMAD R0, R0, c[0x0][0x538], RZ ;  /* 0x00014e0000007a24 */ /* 0x010fe200078e02ff */
[----:B------:R-:W-:Y:S04]  /*c000*/  BSSY B1, `(.L_x_1306) ;  /* 0x000007c000017945 */ /* 0x000fe80003800000 */
[----:B--2---:R-:W-:-:S04]  /*c010*/  IADD3 R8, R0, R8, RZ ;  /* 0x0000000800087210 */ /* 0x004fc80007ffe0ff */
[----:B---3--:R-:W-:-:S13]  /*c020*/  ISETP.GT.AND P6, PT, R8, R9, PT ;  /* 0x000000090800720c */ /* 0x008fda0003fc4270 */
[----:B------:R-:W-:Y:S05]  /*c030*/  @P6 BRA `(.L_x_1307) ;  /* 0x0000024000006947 */ /* 0x000fea0003800000 */
.L_x_1311:
        /* <DEDUP_REMOVED lines=16> */
.L_x_1351:
        /* <DEDUP_REMOVED lines=16> */
.L_x_1352:
[----:B--2---:R-:W-:-:S05]  /*c240*/  IMAD R0, R0, c[0x0][0x538], RZ ;  /* 0x00014e0000007a24 */ /* 0x004fca00078e02ff */
[----:B------:R-:W-:-:S04]  /*c250*/  IADD3 R8, R0, R8, RZ ;  /* 0x0000000800087210 */ /* 0x000fc80007ffe0ff */
[----:B------:R-:W-:-:S13]  /*c260*/  ISETP.GT.AND P6, PT, R8, R9, PT ;  /* 0x000000090800720c */ /* 0x000fda0003fc4270 */
[----:B-1----:R-:W-:Y:S05]  /*c270*/  @!P6 BRA `(.L_x_1311) ;  /* 0xfffffdc00000e947 */ /* 0x002fea000383ffff */
.L_x_1307:
[----:B------:R-:W-:-:S05]  /*c280*/  IADD3 R10, -R0, R8, RZ ;  /* 0x00000008000a7210 */ /* 0x000fca0007ffe1ff */
[----:B------:R-:W-:-:S05]  /*c290*/  IMAD R0, R4, c[0x0][0x538], R10 ;  /* 0x00014e0004007a24 */ /* 0x000fca00078e020a */
[----:B------:R-:W-:Y:S01]  /*c2a0*/  ISETP.GT.AND P0, PT, R0, R9, PT ;  /* 0x000000090000720c */ /* 0x000fe20003f04270 */
[----:B------:R-:W-:-:S12]  /*c2b0*/  BRA.DIV ~URZ, `(.L_x_1312) ;  /* 0x00001a427f007947 */ /* 0x000fd8000b800000 */
[----:B------:R-:W-:-:S04]  /*c2c0*/  VOTE.ANY R8, PT, !P0 ;  /* 0x0000000000087806 */ /* 0x000fc800040e0100 */
.L_x_1353:
[----:B------:R2:W3:Y:S01]  /*c2d0*/  POPC R12, R8 ;  /* 0x00000008000c7309 */ /* 0x0004e20000000000 */
[----:B------:R-:W-:Y:S05]  /*c2e0*/  BRA.DIV ~URZ, `(.L_x_1313) ;  /* 0x00001a627f007947 */ /* 0x000fea000b800000 */
[----:B---3--:R3:W4:Y:S04]  /*c2f0*/  SHFL.IDX PT, R6, R6, R12, 0x1f ;  /* 0x00001f0c06067589 */ /* 0x00872800000e0000 */
[----:B------:R3:W1:Y:S02]  /*c300*/  SHFL.IDX PT, R7, R7, R12, 0x1f ;  /* 0x00001f0c07077589 */ /* 0x00066400000e0000 */
.L_x_1354:
[----:B------:R-:W-:Y:S01]  /*c310*/  ISETP.NE.AND P0, PT, R8, RZ, PT ;  /* 0x000000ff0800720c */ /* 0x000fe20003f05270 */
[----:B------:R-:W-:-:S12]  /*c320*/  BSSY B0, `(.L_x_1314) ;  /* 0x0000005000007945 */ /* 0x000fd80003800000 */
[----:B------:R-:W-:Y:S05]  /*c330*/  @!P0 BRA `(.L_x_1315) ;  /* 0x0000003000008947 */ /* 0x000fea0003800000 */
[----:B------:R-:W-:Y:S01]  /*c340*/  IADD3 R3, R12, -0x1, RZ ;  /* 0xffffffff0c037810 */ /* 0x000fe20007ffe0ff */
[----:B------:R-:W-:Y:S05]  /*c350*/  BRA.DIV ~URZ, `(.L_x_1316) ;  /* 0x00001ac27f007947 */ /* 0x000fea000b800000 */
[----:B------:R2:W3:Y:S02]  /*c360*/  SHFL.IDX PT, R11, R4, R3, 0x1f ;  /* 0x00001f03040b7589 */ /* 0x0004e400000e0000 */
.L_x_1315:
[----:B------:R-:W-:Y:S05]  /*c370*/  BSYNC B0 ;  /* 0x0000000000007941 */ /* 0x000fea0003800000 */
.L_x_1314:
[-C--:B-12-4-:R-:W-:Y:S01]  /*c380*/  IABS R4, R6.reuse ;  /* 0x0000000600047213 */ /* 0x096fe20000000000 */
[----:B---3--:R-:W-:Y:S01]  /*c390*/  IMAD R228, R11, c[0x0][0x538], R10 ;  /* 0x00014e000be47a24 */ /* 0x008fe200078e020a */
[----:B------:R-:W-:Y:S01]  /*c3a0*/  IABS R0, R7 ;  /* 0x0000000700007213 */ /* 0x000fe20000000000 */
[----:B------:R-:W-:Y:S01]  /*c3b0*/  IMAD.IADD R231, R12, 0x1, R231 ;  /* 0x000000010ce77824 */ /* 0x000fe200078e02e7 */
[----:B------:R-:W1:Y:S01]  /*c3c0*/  I2F.RP R2, R4 ;  /* 0x0000000400027306 */ /* 0x000e620000209400 */
[----:B------:R-:W-:Y:S02]  /*c3d0*/  IMAD.IADD R10, R9, 0x1, -R228 ;  /* 0x00000001090a7824 */ /* 0x000fe400078e0ae4 */
[----:B------:R-:W-:Y:S01]  /*c3e0*/  IMAD.MOV.U32 R5, RZ, RZ, R0 ;  /* 0x000000ffff057224 */ /* 0x000fe200078e0000 */
[----:B------:R-:W-:Y:S02]  /*c3f0*/  IABS R0, R6 ;  /* 0x0000000600007213 */ /* 0x000fe40000000000 */
[----:B------:R-:W-:-:S02]  /*c400*/  IABS R9, R10 ;  /* 0x0000000a00097213 */ /* 0x000fc40000000000 */
[----:B------:R-:W-:Y:S01]  /*c410*/  I2F.RP R11, R5 ;  /* 0x00000005000b7306 */ /* 0x000fe20000209400 */
[----:B------:R-:W-:-:S07]  /*c420*/  IMAD.MOV R0, RZ, RZ, -R0 ;  /* 0x000000ffff007224 */ /* 0x000fce00078e0a00 */
[----:B-1----:R-:W1:Y:S02]  /*c430*/  MUFU.RCP R2, R2 ;  /* 0x0000000200027308 */ /* 0x002e640000001000 */
[----:B-1----:R-:W-:-:S06]  /*c440*/  IADD3 R2, R2, 0xffffffe, RZ ;  /* 0x0ffffffe02027810 */ /* 0x002fcc0007ffe0ff */
[----:B------:R-:W1:Y:S02]  /*c450*/  F2I.FTZ.U32.TRUNC.NTZ R3, R2 ;  /* 0x0000000200037305 */ /* 0x000e64000021f000 */
[----:B-1----:R-:W-:-:S04]  /*c460*/  IMAD.MOV R2, RZ, RZ, -R3 ;  /* 0x000000ffff027224 */ /* 0x002fc800078e0a03 */
[----:B------:R-:W-:Y:S01]  /*c470*/  IMAD R8, R2, R4, RZ ;  /* 0x0000000402087224 */ /* 0x000fe200078e02ff */
[----:B------:R-:W-:-:S05]  /*c480*/  MOV R2, RZ ;  /* 0x000000ff00027202 */ /* 0x000fca0000000f00 */
        /* <DEDUP_REMOVED lines=47> */
.L_x_1308:
[----:B------:R-:W-:Y:S01]  /*c780*/  IMAD.MOV.U32 R228, RZ, RZ, R9 ;  /* 0x000000ffffe47224 */ /* 0x000fe200078e0009 */
[----:B------:R-:W-:Y:S01]  /*c790*/  MOV R230, RZ ;  /* 0x000000ff00e67202 */ /* 0x000fe20000000f00 */
[----:B------:R-:W-:Y:S01]  /*c7a0*/  IMAD.MOV.U32 R229, RZ, RZ, RZ ;  /* 0x000000ffffe57224 */ /* 0x000fe200078e00ff */
[----:B------:R-:W-:Y:S02]  /*c7b0*/  MOV R231, c[0x0][0x53c] ;  /* 0x00014f0000e77a02 */ /* 0x000fe40000000f00 */
.L_x_1317:
[----:B------:R-:W-:Y:S05]  /*c7c0*/  BSYNC B1 ;  /* 0x0000000000017941 */ /* 0x000fea0003800000 */
.L_x_1306:
[----:B------:R-:W-:Y:S01]  /*c7d0*/  WARPSYNC 0xffffffff ;  /* 0xffffffff00007948 */ /* 0x000fe20003800000 */
[----:B------:R-:W-:Y:S01]  /*c7e0*/  BAR.SYNC.DEFER_BLOCKING 0x4, 0x100 ;  /* 0x0104000000007b1d */ /* 0x000fe20000010000 */
[----:B------:R-:W-:-:S13]  /*c7f0*/  ISETP.NE.AND P0, PT, R13, RZ, PT ;  /* 0x000000ff0d00720c */ /* 0x000fda0003f05270 */
[----:B------:R2:W-:Y:S04]  /*c800*/  @!P0 STS.128 [0x24100], R228 ;  /* 0x024100e4ff008388 */ /* 0x0005e80000000c00 */
[----:B------:R-:W-:Y:S06]  /*c810*/  BAR.ARV 0x5, 0x100 ;  /* 0x0144000000007b1d */ /* 0x000fec0000002000 */
.L_x_1301:
[----:B-1----:R-:W-:-:S13]  /*c820*/  ISETP.GE.AND P0, PT, R231, c[0x0][0x53c], PT ;  /* 0x00014f00e7007a0c */ /* 0x002fda0003f06270 */
[----:B--23--:R-:W-:Y:S01]  /*c830*/  @P0 CALL.REL.NOINC `(.L_x_1318) ;  /* 0x0000001000000944 */ /* 0x00cfe20003c00000 */
[----:B------:R-:W-:Y:S05]  /*c840*/  BRA `(.L_x_1319) ;  /* 0xffff4b0000007947 */ /* 0x000fea000383ffff */
.L_x_1318:
[----:B------:R-:W-:Y:S05]  /*c850*/  EXIT ;  /* 0x000000000000794d */ /* 0x000fea0003800000 */
.L_x_1225:
[----:B------:R-:W-:Y:S01]  /*c860*/  IMAD.MOV.U32 R0, RZ, RZ, R5 ;  /* 0x000000ffff007224 */ /* 0x000fe200078e0005 */
[----:B------:R-:W-:Y:S02]  /*c870*/  MOV R2, 0x1 ;  /* 0x0000000100027802 */ /* 0x000fe40000000f00 */
[----:B------:R-:W-:Y:S02]  /*c880*/  MOV R3, 0xc8a0 ;  /* 0x0000c8a000037802 */ /* 0x000fe40000000f00 */
[----:B--2---:R-:W-:Y:S05]  /*c890*/  CALL.REL.NOINC `($__internal_28_$__cuda_sm70_shflsync_up_p) ;  /* 0x0000168000007944 */ /* 0x004fea0003c00000 */
[----:B------:R-:W-:Y:S01]  /*c8a0*/  MOV R0, R4 ;  /* 0x0000000400007202 */ /* 0x000fe20000000f00 */
[----:B------:R-:W-:Y:S05]  /*c8b0*/  BRA `(.L_x_1320) ;  /* 0xffff3b9000007947 */ /* 0x000fea000383ffff */
.L_x_1226:
[----:B------:R-:W-:Y:S01]  /*c8c0*/  IMAD.MOV.U32 R0, RZ, RZ, R5 ;  /* 0x000000ffff007224 */ /* 0x000fe200078e0005 */
[----:B------:R-:W-:Y:S02]  /*c8d0*/  MOV R2, 0x2 ;  /* 0x0000000200027802 */ /* 0x000fe40000000f00 */
[----:B------:R-:W-:Y:S02]  /*c8e0*/  MOV R3, 0xc900 ;  /* 0x0000c90000037802 */ /* 0x000fe40000000f00 */
[----:B--2---:R-:W-:Y:S05]  /*c8f0*/  CALL.REL.NOINC `($__internal_28_$__cuda_sm70_shflsync_up_p) ;  /* 0x0000162000007944 */ /* 0x004fea0003c00000 */
[----:B------:R-:W-:Y:S01]  /*c900*/  SEL R0, R4, RZ, P4 ;  /* 0x000000ff04007207 */ /* 0x000fe20002000000 */
[----:B------:R-:W-:Y:S01]  /*c910*/  IMAD.MOV.U32 R2, RZ, RZ, 0x4 ;  /* 0x00000004ff027424 */ /* 0x000fe200078e00ff */
[----:B------:R-:W-:-:S03]  /*c920*/  MOV R3, 0xc950 ;  /* 0x0000c95000037802 */ /* 0x000fc60000000f00 */
[----:B------:R-:W-:Y:S02]  /*c930*/  IMAD.IADD R0, R5, 0x1, R0 ;  /* 0x0000000105007824 */ /* 0x000fe400078e0200 */
[----:B------:R-:W-:Y:S05]  /*c940*/  CALL.REL.NOINC `($__internal_28_$__cuda_sm70_shflsync_up_p) ;  /* 0x000015d000007944 */ /* 0x000fea0003c00000 */
        /* <DEDUP_REMOVED lines=13> */
[----:B------:R-:W-:Y:S01]  /*ca20*/  IMAD.IADD R4, R0, 0x1, R4 ;  /* 0x0000000100047824 */ /* 0x000fe200078e0204 */
[----:B------:R-:W-:-:S03]  /*ca30*/  MOV R0, 0x1f ;  /* 0x0000001f00007802 */ /* 0x000fc60000000f00 */
[----:B------:R-:W-:Y:S02]  /*ca40*/  IMAD.MOV.U32 R5, RZ, RZ, R4 ;  /* 0x000000ffff057224 */ /* 0x000fe400078e0004 */
[----:B------:R-:W-:Y:S05]  /*ca50*/  CALL.REL.NOINC `($__internal_27_$__cuda_sm70_shflsync_idx_p) ;  /* 0x0000147000007944 */ /* 0x000fea0003c00000 */
[----:B------:R-:W-:Y:S05]  /*ca60*/  BRA `(.L_x_1321) ;  /* 0xffff3ae000007947 */ /* 0x000fea000383ffff */
.L_x_1228:
[----:B------:R-:W-:Y:S02]  /*ca70*/  SEL R0, RZ, 0x1, P0 ;  /* 0x00000001ff007807 */ /* 0x000fe40000000000 */
[----:B------:R-:W-:Y:S02]  /*ca80*/  MOV R2, 0xcaa0 ;  /* 0x0000caa000027802 */ /* 0x000fe40000000f00 */
[----:B--2---:R-:W-:Y:S05]  /*ca90*/  CALL.REL.NOINC `($__internal_29_$__cuda_sm70_votesync_ballot) ;  /* 0x000014f000007944 */ /* 0x004fea0003c00000 */
[----:B------:R-:W-:Y:S01]  /*caa0*/  MOV R6, R0 ;  /* 0x0000000000067202 */ /* 0x000fe20000000f00 */
[----:B------:R-:W-:Y:S05]  /*cab0*/  BRA `(.L_x_1322) ;  /* 0xffff3b2000007947 */ /* 0x000fea000383ffff */
.L_x_1229:
[----:B------:R-:W-:Y:S01]  /*cac0*/  IMAD.MOV.U32 R5, RZ, RZ, R8 ;  /* 0x000000ffff057224 */ /* 0x000fe200078e0008 */
[----:B--2---:R-:W-:Y:S01]  /*cad0*/  MOV R3, R231 ;  /* 0x000000e700037202 */ /* 0x004fe20000000f00 */
[----:B------:R-:W-:Y:S01]  /*cae0*/  IMAD.MOV.U32 R0, RZ, RZ, 0x1f ;  /* 0x0000001fff007424 */ /* 0x000fe200078e00ff */
[----:B------:R-:W-:Y:S02]  /*caf0*/  MOV R2, 0xcb10 ;  /* 0x0000cb1000027802 */ /* 0x000fe40000000f00 */
[----:B-1----:R-:W-:Y:S05]  /*cb00*/  CALL.REL.NOINC `($__internal_27_$__cuda_sm70_shflsync_idx_p) ;  /* 0x000013c000007944 */ /* 0x002fea0003c00000 */
[----:B------:R-:W-:Y:S01]  /*cb10*/  IMAD.MOV.U32 R11, RZ, RZ, R0 ;  /* 0x000000ffff0b7224 */ /* 0x000fe200078e0000 */
[----:B------:R-:W-:Y:S01]  /*cb20*/  MOV R5, R7 ;  /* 0x0000000700057202 */ /* 0x000fe20000000f00 */
[----:B------:R-:W-:Y:S01]  /*cb30*/  IMAD.MOV.U32 R228, RZ, RZ, RZ ;  /* 0x000000ffffe47224 */ /* 0x000fe200078e00ff */
[----:B------:R-:W-:Y:S01]  /*cb40*/  MOV R3, R231 ;  /* 0x000000e700037202 */ /* 0x000fe20000000f00 */
[----:B------:R-:W-:Y:S01]  /*cb50*/  IMAD.MOV.U32 R0, RZ, RZ, 0x1f ;  /* 0x0000001fff007424 */ /* 0x000fe200078e00ff */
[----:B------:R-:W-:-:S02]  /*cb60*/  MOV R2, 0xcb80 ;  /* 0x0000cb8000027802 */ /* 0x000fc40000000f00 */
[----:B------:R-:W-:Y:S05]  /*cb70*/  CALL.REL.NOINC `($__internal_27_$__cuda_sm70_shflsync_idx_p) ;  /* 0x0000135000007944 */ /* 0x000fea0003c00000 */
[----:B------:R-:W-:Y:S01]  /*cb80*/  MOV R10, R0 ;  /* 0x00000000000a7202 */ /* 0x000fe20000000f00 */
[----:B------:R-:W-:Y:S05]  /*cb90*/  BRA `(.L_x_1323) ;  /* 0xffff3a9000007947 */ /* 0x000fea000383ffff */
.L_x_1232:
[----:B------:R-:W-:Y:S01]  /*cba0*/  IMAD.MOV.U32 R5, RZ, RZ, R4 ;  /* 0x000000ffff057224 */ /* 0x000fe200078e0004 */
[----:B------:R-:W-:-:S02]  /*cbb0*/  MOV R0, 0x1f ;  /* 0x0000001f00007802 */ /* 0x000fc40000000f00 */
[----:B------:R-:W-:Y:S02]  /*cbc0*/  MOV R2, 0xcbe0 ;  /* 0x0000cbe000027802 */ /* 0x000fe40000000f00 */
[----:B-1234-:R-:W-:Y:S05]  /*cbd0*/  CALL.REL.NOINC `($__internal_27_$__cuda_sm70_shflsync_idx_p) ;  /* 0x000012f000007944 */ /* 0x01efea0003c00000 */
[----:B------:R-:W-:Y:S01]  /*cbe0*/  MOV R228, R0 ;  /* 0x0000000000e47202 */ /* 0x000fe20000000f00 */
[----:B------:R-:W-:Y:S05]  /*cbf0*/  BRA `(.L_x_1231) ;  /* 0xffff3a9000007947 */ /* 0x000fea000383ffff */
.L_x_1240:
[----:B------:R-:W-:Y:S01]  /*cc00*/  IMAD.MOV.U32 R5, RZ, RZ, R9 ;  /* 0x000000ffff057224 */ /* 0x000fe200078e0009 */
[----:B------:R-:W-:Y:S01]  /*cc10*/  MOV R3, RZ ;  /* 0x000000ff00037202 */ /* 0x000fe20000000f00 */
[----:B------:R-:W-:Y:S01]  /*cc20*/  IMAD.MOV.U32 R0, RZ, RZ, 0x181f ;  /* 0x0000181fff007424 */ /* 0x000fe200078e00ff */
[----:B------:R-:W-:Y:S02]  /*cc30*/  MOV R2, 0xcc50 ;  /* 0x0000cc5000027802 */ /* 0x000fe40000000f00 */
[----:B------:R-:W-:Y:S05]  /*cc40*/  CALL.REL.NOINC `($__internal_27_$__cuda_sm70_shflsync_idx_p) ;  /* 0x0000128000007944 */ /* 0x000fea0003c00000 */
[----:B------:R-:W-:Y:S01]  /*cc50*/  MOV R8, R0 ;  /* 0x0000000000087202 */ /* 0x000fe20000000f00 */
[----:B------:R-:W-:Y:S05]  /*cc60*/  BRA `(.L_x_1324) ;  /* 0xffff551000007947 */ /* 0x000fea000383ffff */
.L_x_1241:
[----:B------:R-:W-:Y:S01]  /*cc70*/  IMAD.MOV.U32 R5, RZ, RZ, R12 ;  /* 0x000000ffff057224 */ /* 0x000fe200078e000c */
[----:B------:R-:W-:Y:S01]  /*cc80*/  MOV R3, RZ ;  /* 0x000000ff00037202 */ /* 0x000fe20000000f00 */
[----:B------:R-:W-:Y:S01]  /*cc90*/  IMAD.MOV.U32 R0, RZ, RZ, 0x181f ;  /* 0x0000181fff007424 */ /* 0x000fe200078e00ff */
[----:B------:R-:W-:Y:S02]  /*cca0*/  MOV R2, 0xccc0 ;  /* 0x0000ccc000027802 */ /* 0x000fe40000000f00 */
[----:B-12---:R-:W-:Y:S05]  /*ccb0*/  CALL.REL.NOINC `($__internal_27_$__cuda_sm70_shflsync_idx_p) ;  /* 0x0000121000007944 */ /* 0x006fea0003c00000 */
[----:B------:R-:W-:Y:S05]  /*ccc0*/  BRA `(.L_x_1325) ;  /* 0xffff54d000007947 */ /* 0x000fea000383ffff */
.L_x_1244:
[----:B--2---:R-:W-:Y:S01]  /*ccd0*/  IMAD.MOV.U32 R5, RZ, RZ, R9 ;  /* 0x000000ffff057224 */ /* 0x004fe200078e0009 */
[----:B------:R-:W-:Y:S01]  /*cce0*/  MOV R3, 0x1 ;  /* 0x0000000100037802 */ /* 0x000fe20000000f00 */
[----:B----4-:R-:W-:Y:S01]  /*ccf0*/  IMAD.MOV.U32 R0, RZ, RZ, 0x181f ;  /* 0x0000181fff007424 */ /* 0x010fe200078e00ff */
[----:B------:R-:W-:-:S02]  /*cd00*/  MOV R2, 0xcd20 ;  /* 0x0000cd2000027802 */ /* 0x000fc40000000f00 */
[----:B-1-3--:R-:W-:Y:S05]  /*cd10*/  CALL.REL.NOINC `($__internal_27_$__cuda_sm70_shflsync_idx_p) ;  /* 0x000011b000007944 */ /* 0x00afea0003c00000 */
[----:B------:R-:W-:Y:S01]  /*cd20*/  IMAD.MOV.U32 R8, RZ, RZ, R0 ;  /* 0x000000ffff087224 */ /* 0x000fe200078e0000 */
[----:B------:R-:W-:Y:S01]  /*cd30*/  MOV R3, 0x1 ;  /* 0x0000000100037802 */ /* 0x000fe20000000f00 */
[----:B------:R-:W-:Y:S01]  /*cd40*/  IMAD.MOV.U32 R5, RZ, RZ, R12 ;  /* 0x000000ffff057224 */ /* 0x000fe200078e000c */
[----:B------:R-:W-:-:S02]  /*cd50*/  MOV R0, 0x181f ;  /* 0x0000181f00007802 */ /* 0x000fc40000000f00 */
[----:B------:R-:W-:Y:S02]  /*cd60*/  MOV R2, 0xcd80 ;  /* 0x0000cd8000027802 */ /* 0x000fe40000000f00 */
[----:B------:R-:W-:Y:S05]  /*cd70*/  CALL.REL.NOINC `($__internal_27_$__cuda_sm70_shflsync_idx_p) ;  /* 0x0000115000007944 */ /* 0x000fea0003c00000 */
[----:B------:R-:W-:Y:S05]  /*cd80*/  BRA `(.L_x_1326) ;  /* 0xffff555000007947 */ /* 0x000fea000383ffff */
.L_x_1247:
[----:B-1----:R-:W-:Y:S01]  /*cd90*/  IMAD.MOV.U32 R5, RZ, RZ, R9 ;  /* 0x000000ffff057224 */ /* 0x002fe200078e0009 */
[----:B------:R-:W-:Y:S01]  /*cda0*/  MOV R3, 0x2 ;  /* 0x0000000200037802 */ /* 0x000fe20000000f00 */
[----:B----4-:R-:W-:Y:S01]  /*cdb0*/  IMAD.MOV.U32 R0, RZ, RZ, 0x181f ;  /* 0x0000181fff007424 */ /* 0x010fe200078e00ff */
[----:B------:R-:W-:Y:S02]  /*cdc0*/  MOV R2, 0xcde0 ;  /* 0x0000cde000027802 */ /* 0x000fe40000000f00 */
[----:B--23--:R-:W-:Y:S05]  /*cdd0*/  CALL.REL.NOINC `($__internal_27_$__cuda_sm70_shflsync_idx_p) ;  /* 0x000010f000007944 */ /* 0x00cfea0003c00000 */
[----:B------:R-:W-:Y:S01]  /*cde0*/  MOV R8, R0 ;  /* 0x0000000000087202 */ /* 0x000fe20000000f00 */
[----:B------:R-:W-:Y:S05]  /*cdf0*/  BRA `(.L_x_1327) ;  /* 0xffff561000007947 */ /* 0x000fea000383ffff */
.L_x_1248:
[----:B------:R-:W-:Y:S01]  /*ce00*/  IMAD.MOV.U32 R5, RZ, RZ, R12 ;  /* 0x000000ffff057224 */ /* 0x000fe200078e000c */
[----:B------:R-:W-:Y:S01]  /*ce10*/  MOV R3, 0x2 ;  /* 0x0000000200037802 */ /* 0x000fe20000000f00 */
[----:B----4-:R-:W-:Y:S01]  /*ce20*/  IMAD.MOV.U32 R0, RZ, RZ, 0x181f ;  /* 0x0000181fff007424 */ /* 0x010fe200078e00ff */
[----:B------:R-:W-:Y:S02]  /*ce30*/  MOV R2, 0xce50 ;  /* 0x0000ce5000027802 */ /* 0x000fe40000000f00 */
[----:B-123--:R-:W-:Y:S05]  /*ce40*/  CALL.REL.NOINC `($__internal_27_$__cuda_sm70_shflsync_idx_p) ;  /* 0x0000108000007944 */ /* 0x00efea0003c00000 */
[----:B------:R-:W-:Y:S05]  /*ce50*/  BRA `(.L_x_1328) ;  /* 0xffff55d000007947 */ /* 0x000fea000383ffff */
.L_x_1251:
[----:B-1----:R-:W-:Y:S01]  /*ce60*/  IMAD.MOV.U32 R5, RZ, RZ, R9 ;  /* 0x000000ffff057224 */ /* 0x002fe200078e0009 */
[----:B------:R-:W-:Y:S01]  /*ce70*/  MOV R3, 0x3 ;  /* 0x0000000300037802 */ /* 0x000fe20000000f00 */
[----:B------:R-:W-:Y:S01]  /*ce80*/  IMAD.MOV.U32 R0, RZ, RZ, 0x181f ;  /* 0x0000181fff007424 */ /* 0x000fe200078e00ff */
[----:B------:R-:W-:-:S02]  /*ce90*/  MOV R2, 0xceb0 ;  /* 0x0000ceb000027802 */ /* 0x000fc40000000f00 */
[----:B--234-:R-:W-:Y:S05]  /*cea0*/  CALL.REL.NOINC `($__internal_27_$__cuda_sm70_shflsync_idx_p) ;  /* 0x0000102000007944 */ /* 0x01cfea0003c00000 */
[----:B------:R-:W-:Y:S01]  /*ceb0*/  IMAD.MOV.U32 R8, RZ, RZ, R0 ;  /* 0x000000ffff087224 */ /* 0x000fe200078e0000 */
[----:B------:R-:W-:Y:S01]  /*cec0*/  MOV R3, 0x3 ;  /* 0x0000000300037802 */ /* 0x000fe20000000f00 */
[----:B------:R-:W-:Y:S01]  /*ced0*/  IMAD.MOV.U32 R5, RZ, RZ, R12 ;  /* 0x000000ffff057224 */ /* 0x000fe200078e000c */
[----:B------:R-:W-:-:S02]  /*cee0*/  MOV R0, 0x181f ;  /* 0x0000181f00007802 */ /* 0x000fc40000000f00 */
[----:B------:R-:W-:Y:S02]  /*cef0*/  MOV R2, 0xcf10 ;  /* 0x0000cf1000027802 */ /* 0x000fe40000000f00 */
[----:B------:R-:W-:Y:S05]  /*cf00*/  CALL.REL.NOINC `($__internal_27_$__cuda_sm70_shflsync_idx_p) ;  /* 0x00000fc000007944 */ /* 0x000fea0003c00000 */
[----:B------:R-:W-:Y:S05]  /*cf10*/  BRA `(.L_x_1329) ;  /* 0xffff565000007947 */ /* 0x000fea000383ffff */
.L_x_1260:
[----:B-1----:R-:W-:Y:S01]  /*cf20*/  IMAD.MOV.U32 R2, RZ, RZ, R213 ;  /* 0x000000ffff027224 */ /* 0x002fe200078e00d5 */
[----:B------:R-:W-:Y:S02]  /*cf30*/  MOV R5, 0x2 ;  /* 0x0000000200057802 */ /* 0x000fe40000000f00 */
[----:B------:R-:W-:Y:S02]  /*cf40*/  MOV R3, 0xcf60 ;  /* 0x0000cf6000037802 */ /* 0x000fe40000000f00 */
[----:B------:R-:W-:Y:S05]  /*cf50*/  CALL.REL.NOINC `($__internal_26_$__cuda_sm70_shflsync_bfly_p) ;  /* 0x00000f2000007944 */ /* 0x000fea0003c00000 */
[----:B------:R-:W-:Y:S01]  /*cf60*/  MOV R0, R5 ;  /* 0x0000000500007202 */ /* 0x000fe20000000f00 */
[----:B------:R-:W-:Y:S05]  /*cf70*/  BRA `(.L_x_1330) ;  /* 0xffffb21000007947 */ /* 0x000fea000383ffff */
.L_x_1261:
[----:B-1----:R-:W-:Y:S01]  /*cf80*/  IMAD.MOV.U32 R2, RZ, RZ, R0 ;  /* 0x000000ffff027224 */ /* 0x002fe200078e0000 */
[----:B------:R-:W-:Y:S02]  /*cf90*/  MOV R5, 0x1 ;  /* 0x0000000100057802 */ /* 0x000fe40000000f00 */
[----:B------:R-:W-:Y:S02]  /*cfa0*/  MOV R3, 0xcfc0 ;  /* 0x0000cfc000037802 */ /* 0x000fe40000000f00 */
[----:B--2---:R-:W-:Y:S05]  /*cfb0*/  CALL.REL.NOINC `($__internal_26_$__cuda_sm70_shflsync_bfly_p) ;  /* 0x00000ec000007944 */ /* 0x004fea0003c00000 */
[----:B------:R-:W-:Y:S01]  /*cfc0*/  FADD.FTZ R0, R0, R5 ;  /* 0x0000000500007221 */ /* 0x000fe20000010000 */
[----:B------:R-:W-:Y:S02]  /*cfd0*/  MOV R2, R214 ;  /* 0x000000d600027202 */ /* 0x000fe40000000f00 */
[----:B------:R-:W-:-:S02]  /*cfe0*/  MOV R5, 0x2 ;  /* 0x0000000200057802 */ /* 0x000fc40000000f00 */
[----:B------:R-:W-:Y:S02]  /*cff0*/  MOV R3, 0xd010 ;  /* 0x0000d01000037802 */ /* 0x000fe40000000f00 */
[----:B------:R-:W-:Y:S05]  /*d000*/  CALL.REL.NOINC `($__internal_26_$__cuda_sm70_shflsync_bfly_p) ;  /* 0x00000e7000007944 */ /* 0x000fea0003c00000 */
[----:B------:R-:W-:Y:S01]  /*d010*/  FADD.FTZ R4, R214, R5 ;  /* 0x00000005d6047221 */ /* 0x000fe20000010000 */
[----:B------:R-:W-:Y:S02]  /*d020*/  MOV R5, 0x1 ;  /* 0x0000000100057802 */ /* 0x000fe40000000f00 */
[----:B------:R-:W-:Y:S02]  /*d030*/  MOV R3, 0xd060 ;  /* 0x0000d06000037802 */ /* 0x000fe40000000f00 */
[----:B------:R-:W-:Y:S02]  /*d040*/  MOV R2, R4 ;  /* 0x0000000400027202 */ /* 0x000fe40000000f00 */
[----:B------:R-:W-:Y:S05]  /*d050*/  CALL.REL.NOINC `($__internal_26_$__cuda_sm70_shflsync_bfly_p) ;  /* 0x00000e2000007944 */ /* 0x000fea0003c00000 */
[----:B------:R-:W-:Y:S01]  /*d060*/  MOV R3, R5 ;  /* 0x0000000500037202 */ /* 0x000fe20000000f00 */
[----:B------:R-:W-:Y:S05]  /*d070*/  BRA `(.L_x_1331) ;  /* 0xffffb18000007947 */ /* 0x000fea000383ffff */
.L_x_1268:
[----:B--234-:R-:W-:Y:S01]  /*d080*/  IMAD.MOV.U32 R5, RZ, RZ, R9 ;  /* 0x000000ffff057224 */ /* 0x01cfe200078e0009 */
[----:B------:R-:W-:Y:S01]  /*d090*/  MOV R3, RZ ;  /* 0x000000ff00037202 */ /* 0x000fe20000000f00 */
[----:B------:R-:W-:Y:S01]  /*d0a0*/  IMAD.MOV.U32 R0, RZ, RZ, 0x181f ;  /* 0x0000181fff007424 */ /* 0x000fe200078e00ff */
[----:B------:R-:W-:Y:S02]  /*d0b0*/  MOV R2, 0xd0d0 ;  /* 0x0000d0d000027802 */ /* 0x000fe40000000f00 */
[----:B-1----:R-:W-:Y:S05]  /*d0c0*/  CALL.REL.NOINC `($__internal_27_$__cuda_sm70_shflsync_idx_p) ;  /* 0x00000e0000007944 */ /* 0x002fea0003c00000 */
[----:B------:R-:W-:Y:S01]  /*d0d0*/  MOV R8, R0 ;  /* 0x0000000000087202 */ /* 0x000fe20000000f00 */
[----:B------:R-:W-:Y:S05]  /*d0e0*/  BRA `(.L_x_1332) ;  /* 0xffffc8c000007947 */ /* 0x000fea000383ffff */
.L_x_1269:
[----:B------:R-:W-:Y:S01]  /*d0f0*/  IMAD.MOV.U32 R5, RZ, RZ, R12 ;  /* 0x000000ffff057224 */ /* 0x000fe200078e000c */
[----:B------:R-:W-:Y:S01]  /*d100*/  MOV R3, RZ ;  /* 0x000000ff00037202 */ /* 0x000fe20000000f00 */
[----:B------:R-:W-:Y:S01]  /*d110*/  IMAD.MOV.U32 R0, RZ, RZ, 0x181f ;  /* 0x0000181fff007424 */ /* 0x000fe200078e00ff */
[----:B------:R-:W-:-:S02]  /*d120*/  MOV R2, 0xd140 ;  /* 0x0000d14000027802 */ /* 0x000fc40000000f00 */
[----:B-123--:R-:W-:Y:S05]  /*d130*/  CALL.REL.NOINC `($__internal_27_$__cuda_sm70_shflsync_idx_p) ;  /* 0x00000d9000007944 */ /* 0x00efea0003c00000 */
[----:B------:R-:W-:Y:S05]  /*d140*/  BRA `(.L_x_1333) ;  /* 0xffffc88000007947 */ /* 0x000fea000383ffff */
.L_x_1272:
[----:B--2---:R-:W-:Y:S01]  /*d150*/  IMAD.MOV.U32 R5, RZ, RZ, R9 ;  /* 0x000000ffff057224 */ /* 0x004fe200078e0009 */
[----:B------:R-:W-:Y:S01]  /*d160*/  MOV R3, 0x1 ;  /* 0x0000000100037802 */ /* 0x000fe20000000f00 */
[----:B------:R-:W-:Y:S01]  /*d170*/  IMAD.MOV.U32 R0, RZ, RZ, 0x181f ;  /* 0x0000181fff007424 */ /* 0x000fe200078e00ff */
[----:B------:R-:W-:-:S02]  /*d180*/  MOV R2, 0xd1a0 ;  /* 0x0000d1a000027802 */ /* 0x000fc40000000f00 */
[----:B-1-34-:R-:W-:Y:S05]  /*d190*/  CALL.REL.NOINC `($__internal_27_$__cuda_sm70_shflsync_idx_p) ;  /* 0x00000d3000007944 */ /* 0x01afea0003c00000 */
[----:B------:R-:W-:Y:S01]  /*d1a0*/  IMAD.MOV.U32 R8, RZ, RZ, R0 ;  /* 0x000000ffff087224 */ /* 0x000fe200078e0000 */
[----:B------:R-:W-:Y:S01]  /*d1b0*/  MOV R3, 0x1 ;  /* 0x0000000100037802 */ /* 0x000fe20000000f00 */
[----:B------:R-:W-:Y:S01]  /*d1c0*/  IMAD.MOV.U32 R5, RZ, RZ, R12 ;  /* 0x000000ffff057224 */ /* 0x000fe200078e000c */
[----:B------:R-:W-:-:S02]  /*d1d0*/  MOV R0, 0x181f ;  /* 0x0000181f00007802 */ /* 0x000fc40000000f00 */
[----:B------:R-:W-:Y:S02]  /*d1e0*/  MOV R2, 0xd200 ;  /* 0x0000d20000027802 */ /* 0x000fe40000000f00 */
[----:B------:R-:W-:Y:S05]  /*d1f0*/  CALL.REL.NOINC `($__internal_27_$__cuda_sm70_shflsync_idx_p) ;  /* 0x00000cd000007944 */ /* 0x000fea0003c00000 */
[----:B------:R-:W-:Y:S05]  /*d200*/  BRA `(.L_x_1334) ;  /* 0xffffc8f000007947 */ /* 0x000fea000383ffff */
.L_x_1275:
[----:B--2---:R-:W-:Y:S01]  /*d210*/  IMAD.MOV.U32 R5, RZ, RZ, R9 ;  /* 0x000000ffff057224 */ /* 0x004fe200078e0009 */
[----:B------:R-:W-:Y:S01]  /*d220*/  MOV R3, 0x2 ;  /* 0x0000000200037802 */ /* 0x000fe20000000f00 */
[----:B------:R-:W-:Y:S01]  /*d230*/  IMAD.MOV.U32 R0, RZ, RZ, 0x181f ;  /* 0x0000181fff007424 */ /* 0x000fe200078e00ff */
[----:B------:R-:W-:Y:S02]  /*d240*/  MOV R2, 0xd260 ;  /* 0x0000d26000027802 */ /* 0x000fe40000000f00 */
[----:B-1-34-:R-:W-:Y:S05]  /*d250*/  CALL.REL.NOINC `($__internal_27_$__cuda_sm70_shflsync_idx_p) ;  /* 0x00000c7000007944 */ /* 0x01afea0003c00000 */
[----:B------:R-:W-:Y:S01]  /*d260*/  MOV R8, R0 ;  /* 0x0000000000087202 */ /* 0x000fe20000000f00 */
[----:B------:R-:W-:Y:S05]  /*d270*/  BRA `(.L_x_1335) ;  /* 0xffffc9b000007947 */ /* 0x000fea000383ffff */
.L_x_1276:
[----:B--2---:R-:W-:Y:S01]  /*d280*/  IMAD.MOV.U32 R5, RZ, RZ, R12 ;  /* 0x000000ffff057224 */ /* 0x004fe200078e000c */
[----:B------:R-:W-:Y:S01]  /*d290*/  MOV R3, 0x2 ;  /* 0x0000000200037802 */ /* 0x000fe20000000f00 */
[----:B------:R-:W-:Y:S01]  /*d2a0*/  IMAD.MOV.U32 R0, RZ, RZ, 0x181f ;  /* 0x0000181fff007424 */ /* 0x000fe200078e00ff */
[----:B------:R-:W-:Y:S02]  /*d2b0*/  MOV R2, 0xd2d0 ;  /* 0x0000d2d000027802 */ /* 0x000fe40000000f00 */
[----:B-1-34-:R-:W-:Y:S05]  /*d2c0*/  CALL.REL.NOINC `($__internal_27_$__cuda_sm70_shflsync_idx_p) ;  /* 0x00000c0000007944 */ /* 0x01afea0003c00000 */
[----:B------:R-:W-:Y:S05]  /*d2d0*/  BRA `(.L_x_1336) ;  /* 0xffffc97000007947 */ /* 0x000fea000383ffff */
.L_x_1279:
[----:B---3--:R-:W-:Y:S01]  /*d2e0*/  IMAD.MOV.U32 R5, RZ, RZ, R9 ;  /* 0x000000ffff057224 */ /* 0x008fe200078e0009 */
[----:B------:R-:W-:Y:S01]  /*d2f0*/  MOV R3, 0x3 ;  /* 0x0000000300037802 */ /* 0x000fe20000000f00 */
[----:B----4-:R-:W-:Y:S01]  /*d300*/  IMAD.MOV.U32 R0, RZ, RZ, 0x181f ;  /* 0x0000181fff007424 */ /* 0x010fe200078e00ff */
[----:B------:R-:W-:-:S02]  /*d310*/  MOV R2, 0xd330 ;  /* 0x0000d33000027802 */ /* 0x000fc40000000f00 */
[----:B-12---:R-:W-:Y:S05]  /*d320*/  CALL.REL.NOINC `($__internal_27_$__cuda_sm70_shflsync_idx_p) ;  /* 0x00000ba000007944 */ /* 0x006fea0003c00000 */
[----:B------:R-:W-:Y:S01]  /*d330*/  IMAD.MOV.U32 R6, RZ, RZ, R0 ;  /* 0x000000ffff067224 */ /* 0x000fe200078e0000 */
[----:B------:R-:W-:Y:S01]  /*d340*/  MOV R3, 0x3 ;  /* 0x0000000300037802 */ /* 0x000fe20000000f00 */
[----:B------:R-:W-:Y:S01]  /*d350*/  IMAD.MOV.U32 R5, RZ, RZ, R12 ;  /* 0x000000ffff057224 */ /* 0x000fe200078e000c */
[----:B------:R-:W-:-:S02]  /*d360*/  MOV R0, 0x181f ;  /* 0x0000181f00007802 */ /* 0x000fc40000000f00 */
[----:B------:R-:W-:Y:S02]  /*d370*/  MOV R2, 0xd390 ;  /* 0x0000d39000027802 */ /* 0x000fe40000000f00 */
[----:B------:R-:W-:Y:S05]  /*d380*/  CALL.REL.NOINC `($__internal_27_$__cuda_sm70_shflsync_idx_p) ;  /* 0x00000b4000007944 */ /* 0x000fea0003c00000 */
[----:B------:R-:W-:Y:S05]  /*d390*/  BRA `(.L_x_1337) ;  /* 0xffffc9f000007947 */ /* 0x000fea000383ffff */
.L_x_1281:
[----:B------:R-:W-:Y:S01]  /*d3a0*/  IMAD.MOV.U32 R5, RZ, RZ, R12 ;  /* 0x000000ffff057224 */ /* 0x000fe200078e000c */
[----:B------:R-:W-:Y:S01]  /*d3b0*/  MOV R3, RZ ;  /* 0x000000ff00037202 */ /* 0x000fe20000000f00 */
[----:B------:R-:W-:Y:S01]  /*d3c0*/  IMAD.MOV.U32 R0, RZ, RZ, 0x1c1f ;  /* 0x00001c1fff007424 */ /* 0x000fe200078e00ff */
[----:B------:R-:W-:Y:S02]  /*d3d0*/  MOV R2, 0xd3f0 ;  /* 0x0000d3f000027802 */ /* 0x000fe40000000f00 */
[----:B------:R-:W-:Y:S05]  /*d3e0*/  CALL.REL.NOINC `($__internal_27_$__cuda_sm70_shflsync_idx_p) ;  /* 0x00000ae000007944 */ /* 0x000fea0003c00000 */
[----:B------:R-:W-:Y:S01]  /*d3f0*/  MOV R4, R0 ;  /* 0x0000000000047202 */ /* 0x000fe20000000f00 */
[----:B------:R-:W-:Y:S05]  /*d400*/  BRA `(.L_x_1338) ;  /* 0xffffcca000007947 */ /* 0x000fea000383ffff */
.L_x_1282:
[----:B------:R-:W-:Y:S01]  /*d410*/  IMAD.MOV.U32 R5, RZ, RZ, R33 ;  /* 0x000000ffff057224 */ /* 0x000fe200078e0021 */
[----:B------:R-:W-:Y:S01]  /*d420*/  MOV R3, RZ ;  /* 0x000000ff00037202 */ /* 0x000fe20000000f00 */
[----:B------:R-:W-:Y:S01]  /*d430*/  IMAD.MOV.U32 R0, RZ, RZ, 0x1c1f ;  /* 0x00001c1fff007424 */ /* 0x000fe200078e00ff */
[----:B------:R-:W-:Y:S02]  /*d440*/  MOV R2, 0xd460 ;  /* 0x0000d46000027802 */ /* 0x000fe40000000f00 */
[----:B-12---:R-:W-:Y:S05]  /*d450*/  CALL.REL.NOINC `($__internal_27_$__cuda_sm70_shflsync_idx_p) ;  /* 0x00000a7000007944 */ /* 0x006fea0003c00000 */
[----:B------:R-:W-:Y:S05]  /*d460*/  BRA `(.L_x_1339) ;  /* 0xffffcc6000007947 */ /* 0x000fea000383ffff */
.L_x_1285:
[----:B------:R-:W-:Y:S01]  /*d470*/  IMAD.MOV.U32 R5, RZ, RZ, R12 ;  /* 0x000000ffff057224 */ /* 0x000fe200078e000c */
[----:B----4-:R-:W-:Y:S01]  /*d480*/  MOV R3, 0x1 ;  /* 0x0000000100037802 */ /* 0x010fe20000000f00 */
[----:B------:R-:W-:Y:S01]  /*d490*/  IMAD.MOV.U32 R0, RZ, RZ, 0x1c1f ;  /* 0x00001c1fff007424 */ /* 0x000fe200078e00ff */
[----:B------:R-:W-:-:S02]  /*d4a0*/  MOV R2, 0xd4c0 ;  /* 0x0000d4c000027802 */ /* 0x000fc40000000f00 */
[----:B-123--:R-:W-:Y:S05]  /*d4b0*/  CALL.REL.NOINC `($__internal_27_$__cuda_sm70_shflsync_idx_p) ;  /* 0x00000a1000007944 */ /* 0x00efea0003c00000 */
[----:B------:R-:W-:Y:S01]  /*d4c0*/  IMAD.MOV.U32 R4, RZ, RZ, R0 ;  /* 0x000000ffff047224 */ /* 0x000fe200078e0000 */
[----:B------:R-:W-:Y:S01]  /*d4d0*/  MOV R3, 0x1 ;  /* 0x0000000100037802 */ /* 0x000fe20000000f00 */
[----:B------:R-:W-:Y:S01]  /*d4e0*/  IMAD.MOV.U32 R5, RZ, RZ, R33 ;  /* 0x000000ffff057224 */ /* 0x000fe200078e0021 */
[----:B------:R-:W-:-:S02]  /*d4f0*/  MOV R0, 0x1c1f ;  /* 0x00001c1f00007802 */ /* 0x000fc40000000f00 */
[----:B------:R-:W-:Y:S02]  /*d500*/  MOV R2, 0xd520 ;  /* 0x0000d52000027802 */ /* 0x000fe40000000f00 */
[----:B------:R-:W-:Y:S05]  /*d510*/  CALL.REL.NOINC `($__internal_27_$__cuda_sm70_shflsync_idx_p) ;  /* 0x000009b000007944 */ /* 0x000fea0003c00000 */
[----:B------:R-:W-:Y:S05]  /*d520*/  BRA `(.L_x_1340) ;  /* 0xffffd52000007947 */ /* 0x000fea000383ffff */
.L_x_1289:
[----:B------:R-:W-:Y:S01]  /*d530*/  IMAD.MOV.U32 R5, RZ, RZ, R9 ;  /* 0x000000ffff057224 */ /* 0x000fe200078e0009 */
[----:B------:R-:W-:Y:S01]  /*d540*/  MOV R3, RZ ;  /* 0x000000ff00037202 */ /* 0x000fe20000000f00 */
[----:B------:R-:W-:Y:S01]  /*d550*/  IMAD.MOV.U32 R0, RZ, RZ, 0x181f ;  /* 0x0000181fff007424 */ /* 0x000fe200078e00ff */
[----:B------:R-:W-:Y:S02]  /*d560*/  MOV R2, 0xd580 ;  /* 0x0000d58000027802 */ /* 0x000fe40000000f00 */
[----:B--2---:R-:W-:Y:S05]  /*d570*/  CALL.REL.NOINC `($__internal_27_$__cuda_sm70_shflsync_idx_p) ;  /* 0x0000095000007944 */ /* 0x004fea0003c00000 */
[----:B------:R-:W-:Y:S01]  /*d580*/  MOV R8, R0 ;  /* 0x0000000000087202 */ /* 0x000fe20000000f00 */
[----:B------:R-:W-:Y:S05]  /*d590*/  BRA `(.L_x_1341) ;  /* 0xffffe26000007947 */ /* 0x000fea000383ffff */
.L_x_1290:
[----:B------:R-:W-:Y:S01]  /*d5a0*/  IMAD.MOV.U32 R5, RZ, RZ, R12 ;  /* 0x000000ffff057224 */ /* 0x000fe200078e000c */
[----:B------:R-:W-:Y:S01]  /*d5b0*/  MOV R3, RZ ;  /* 0x000000ff00037202 */ /* 0x000fe20000000f00 */
[----:B------:R-:W-:Y:S01]  /*d5c0*/  IMAD.MOV.U32 R0, RZ, RZ, 0x181f ;  /* 0x0000181fff007424 */ /* 0x000fe200078e00ff */
[----:B------:R-:W-:Y:S02]  /*d5d0*/  MOV R2, 0xd5f0 ;  /* 0x0000d5f000027802 */ /* 0x000fe40000000f00 */
[----:B-123--:R-:W-:Y:S05]  /*d5e0*/  CALL.REL.NOINC `($__internal_27_$__cuda_sm70_shflsync_idx_p) ;  /* 0x000008e000007944 */ /* 0x00efea0003c00000 */
[----:B------:R-:W-:Y:S05]  /*d5f0*/  BRA `(.L_x_1342) ;  /* 0xffffe22000007947 */ /* 0x000fea000383ffff */
.L_x_1293:
        /* <DEDUP_REMOVED lines=12> */
.L_x_1296:
[----:B-1----:R-:W-:Y:S01]  /*d6c0*/  IMAD.MOV.U32 R5, RZ, RZ, R9 ;  /* 0x000000ffff057224 */ /* 0x002fe200078e0009 */
[----:B------:R-:W-:Y:S01]  /*d6d0*/  MOV R3, 0x2 ;  /* 0x0000000200037802 */ /* 0x000fe20000000f00 */
[----:B------:R-:W-:Y:S01]  /*d6e0*/  IMAD.MOV.U32 R0, RZ, RZ, 0x181f ;  /* 0x0000181fff007424 */ /* 0x000fe200078e00ff */
[----:B------:R-:W-:Y:S02]  /*d6f0*/  MOV R2, 0xd710 ;  /* 0x0000d71000027802 */ /* 0x000fe40000000f00 */
[----:B--234-:R-:W-:Y:S05]  /*d700*/  CALL.REL.NOINC `($__internal_27_$__cuda_sm70_shflsync_idx_p) ;  /* 0x000007c000007944 */ /* 0x01cfea0003c00000 */
[----:B------:R-:W-:Y:S01]  /*d710*/  MOV R8, R0 ;  /* 0x0000000000087202 */ /* 0x000fe20000000f00 */
[----:B------:R-:W-:Y:S05]  /*d720*/  BRA `(.L_x_1344) ;  /* 0xffffe36000007947 */ /* 0x000fea000383ffff */
.L_x_1297:
[----:B-1----:R-:W-:Y:S01]  /*d730*/  IMAD.MOV.U32 R5, RZ, RZ, R12 ;  /* 0x000000ffff057224 */ /* 0x002fe200078e000c */
[----:B------:R-:W-:Y:S01]  /*d740*/  MOV R3, 0x2 ;  /* 0x0000000200037802 */ /* 0x000fe20000000f00 */
[----:B------:R-:W-:Y:S01]  /*d750*/  IMAD.MOV.U32 R0, RZ, RZ, 0x181f ;  /* 0x0000181fff007424 */ /* 0x000fe200078e00ff */
[----:B------:R-:W-:Y:S02]  /*d760*/  MOV R2, 0xd780 ;  /* 0x0000d78000027802 */ /* 0x000fe40000000f00 */
[----:B--234-:R-:W-:Y:S05]  /*d770*/  CALL.REL.NOINC `($__internal_27_$__cuda_sm70_shflsync_idx_p) ;  /* 0x0000075000007944 */ /* 0x01cfea0003c00000 */
[----:B------:R-:W-:Y:S05]  /*d780*/  BRA `(.L_x_1345) ;  /* 0xffffe32000007947 */ /* 0x000fea000383ffff */
.L_x_1300:
        /* <DEDUP_REMOVED lines=12> */
.L_x_1302:
[----:B---3--:R-:W-:Y:S01]  /*d850*/  IMAD.MOV.U32 R5, RZ, RZ, R86 ;  /* 0x000000ffff057224 */ /* 0x008fe200078e0056 */
[----:B------:R-:W-:Y:S01]  /*d860*/  MOV R3, RZ ;  /* 0x000000ff00037202 */ /* 0x000fe20000000f00 */
[----:B------:R-:W-:Y:S01]  /*d870*/  IMAD.MOV.U32 R0, RZ, RZ, 0x1f ;  /* 0x0000001fff007424 */ /* 0x000fe200078e00ff */
[----:B------:R-:W-:Y:S02]  /*d880*/  MOV R2, 0xd8a0 ;  /* 0x0000d8a000027802 */ /* 0x000fe40000000f00 */
[----:B-1----:R-:W-:Y:S05]  /*d890*/  CALL.REL.NOINC `($__internal_27_$__cuda_sm70_shflsync_idx_p) ;  /* 0x0000063000007944 */ /* 0x002fea0003c00000 */
[----:B------:R-:W-:Y:S01]  /*d8a0*/  MOV R9, R0 ;  /* 0x0000000000097202 */ /* 0x000fe20000000f00 */
[----:B------:R-:W-:Y:S05]  /*d8b0*/  BRA `(.L_x_1347) ;  /* 0xffffe4f000007947 */ /* 0x000fea000383ffff */
.L_x_1303:
[----:B------:R-:W-:Y:S01]  /*d8c0*/  IMAD.MOV.U32 R5, RZ, RZ, R86 ;  /* 0x000000ffff057224 */ /* 0x000fe200078e0056 */
[----:B------:R-:W-:Y:S01]  /*d8d0*/  MOV R3, 0x1 ;  /* 0x0000000100037802 */ /* 0x000fe20000000f00 */
[----:B------:R-:W-:Y:S01]  /*d8e0*/  IMAD.MOV.U32 R0, RZ, RZ, 0x1f ;  /* 0x0000001fff007424 */ /* 0x000fe200078e00ff */
[----:B------:R-:W-:Y:S02]  /*d8f0*/  MOV R2, 0xd910 ;  /* 0x0000d91000027802 */ /* 0x000fe40000000f00 */
[----:B-123--:R-:W-:Y:S05]  /*d900*/  CALL.REL.NOINC `($__internal_27_$__cuda_sm70_shflsync_idx_p) ;  /* 0x000005c000007944 */ /* 0x00efea0003c00000 */
[----:B------:R-:W-:Y:S01]  /*d910*/  MOV R8, R0 ;  /* 0x0000000000087202 */ /* 0x000fe20000000f00 */
[----:B------:R-:W-:Y:S05]  /*d920*/  BRA `(.L_x_1348) ;  /* 0xffffe4a000007947 */ /* 0x000fea000383ffff */
.L_x_1304:
[----:B------:R-:W-:Y:S02]  /*d930*/  MOV R2, 0x1 ;  /* 0x0000000100027802 */ /* 0x000fe40000000f00 */
[----:B------:R-:W-:-:S02]  /*d940*/  MOV R3, 0xd960 ;  /* 0x0000d96000037802 */ /* 0x000fc40000000f00 */
[----:B--234-:R-:W-:Y:S05]  /*d950*/  CALL.REL.NOINC `($__internal_28_$__cuda_sm70_shflsync_up_p) ;  /* 0x000005c000007944 */ /* 0x01cfea0003c00000 */
[----:B------:R-:W-:Y:S05]  /*d960*/  BRA `(.L_x_1349) ;  /* 0xffffe58000007947 */ /* 0x000fea000383ffff */
.L_x_1305:
[----:B------:R-:W-:Y:S02]  /*d970*/  MOV R2, 0x2 ;  /* 0x0000000200027802 */ /* 0x000fe40000000f00 */
[----:B------:R-:W-:-:S02]  /*d980*/  MOV R3, 0xd9a0 ;  /* 0x0000d9a000037802 */ /* 0x000fc40000000f00 */
[----:B--23--:R-:W-:Y:S05]  /*d990*/  CALL.REL.NOINC `($__internal_28_$__cuda_sm70_shflsync_up_p) ;  /* 0x0000058000007944 */ /* 0x00cfea0003c00000 */
[----:B------:R-:W-:Y:S01]  /*d9a0*/  SEL R3, R4, RZ, P1 ;  /* 0x000000ff04037207 */ /* 0x000fe20000800000 */
[----:B------:R-:W-:-:S04]  /*d9b0*/  IMAD.MOV.U32 R2, RZ, RZ, 0x4 ;  /* 0x00000004ff027424 */ /* 0x000fc800078e00ff */
[----:B------:R-:W-:Y:S01]  /*d9c0*/  IMAD.IADD R0, R0, 0x1, R3 ;  /* 0x0000000100007824 */ /* 0x000fe200078e0203 */
[----:B------:R-:W-:Y:S02]  /*d9d0*/  MOV R3, 0xd9f0 ;  /* 0x0000d9f000037802 */ /* 0x000fe40000000f00 */
        /* <DEDUP_REMOVED lines=19> */
.L_x_1309:
[----:B------:R-:W-:Y:S02]  /*db10*/  MOV R2, 0x1 ;  /* 0x0000000100027802 */ /* 0x000fe40000000f00 */
[----:B------:R-:W-:Y:S02]  /*db20*/  MOV R3, 0xdb40 ;  /* 0x0000db4000037802 */ /* 0x000fe40000000f00 */
[----:B------:R-:W-:Y:S05]  /*db30*/  CALL.REL.NOINC `($__internal_28_$__cuda_sm70_shflsync_up_p) ;  /* 0x000003e000007944 */ /* 0x000fea0003c00000 */
[----:B------:R-:W-:Y:S01]  /*db40*/  MOV R2, R4 ;  /* 0x0000000400027202 */ /* 0x000fe20000000f00 */
[----:B------:R-:W-:Y:S05]  /*db50*/  BRA `(.L_x_1351) ;  /* 0xffffe5e000007947 */ /* 0x000fea000383ffff */
.L_x_1310:
[----:B------:R-:W-:Y:S02]  /*db60*/  MOV R2, 0x2 ;  /* 0x0000000200027802 */ /* 0x000fe40000000f00 */
        /* <DEDUP_REMOVED lines=25> */
.L_x_1312:
[----:B------:R-:W-:Y:S02]  /*dd00*/  SEL R0, RZ, 0x1, P0 ;  /* 0x00000001ff007807 */ /* 0x000fe40000000000 */
[----:B------:R-:W-:Y:S02]  /*dd10*/  MOV R2, 0xdd30 ;  /* 0x0000dd3000027802 */ /* 0x000fe40000000f00 */
[----:B-1----:R-:W-:Y:S05]  /*dd20*/  CALL.REL.NOINC `($__internal_29_$__cuda_sm70_votesync_ballot) ;  /* 0x0000026000007944 */ /* 0x002fea0003c00000 */
[----:B------:R-:W-:Y:S01]  /*dd30*/  MOV R8, R0 ;  /* 0x0000000000087202 */ /* 0x000fe20000000f00 */
[----:B------:R-:W-:Y:S05]  /*dd40*/  BRA `(.L_x_1353) ;  /* 0xffffe58000007947 */ /* 0x000fea000383ffff */
.L_x_1313:
[----:B------:R-:W-:Y:S01]  /*dd50*/  IMAD.MOV.U32 R5, RZ, RZ, R6 ;  /* 0x000000ffff057224 */ /* 0x000fe200078e0006 */
[----:B---3--:R-:W-:Y:S01]  /*dd60*/  MOV R3, R12 ;  /* 0x0000000c00037202 */ /* 0x008fe20000000f00 */
[----:B------:R-:W-:Y:S01]  /*dd70*/  IMAD.MOV.U32 R0, RZ, RZ, 0x1f ;  /* 0x0000001fff007424 */ /* 0x000fe200078e00ff */
[----:B------:R-:W-:Y:S02]  /*dd80*/  MOV R2, 0xdda0 ;  /* 0x0000dda000027802 */ /* 0x000fe40000000f00 */
[----:B-12---:R-:W-:Y:S05]  /*dd90*/  CALL.REL.NOINC `($__internal_27_$__cuda_sm70_shflsync_idx_p) ;  /* 0x0000013000007944 */ /* 0x006fea0003c00000 */
[----:B------:R-:W-:Y:S01]  /*dda0*/  IMAD.MOV.U32 R6, RZ, RZ, R0 ;  /* 0x000000ffff067224 */ /* 0x000fe200078e0000 */
[----:B------:R-:W-:Y:S01]  /*ddb0*/  MOV R3, R12 ;  /* 0x0000000c00037202 */ /* 0x000fe20000000f00 */
[----:B------:R-:W-:Y:S01]  /*ddc0*/  IMAD.MOV.U32 R5, RZ, RZ, R7 ;  /* 0x000000ffff057224 */ /* 0x000fe200078e0007 */
[----:B------:R-:W-:Y:S02]  /*ddd0*/  MOV R0, 0x1f ;  /* 0x0000001f00007802 */ /* 0x000fe40000000f00 */
[----:B------:R-:W-:-:S02]  /*dde0*/  MOV R2, 0xde00 ;  /* 0x0000de0000027802 */ /* 0x000fc40000000f00 */
[----:B------:R-:W-:Y:S05]  /*ddf0*/  CALL.REL.NOINC `($__internal_27_$__cuda_sm70_shflsync_idx_p) ;  /* 0x000000d000007944 */ /* 0x000fea0003c00000 */
[----:B------:R-:W-:Y:S01]  /*de00*/  MOV R7, R0 ;  /* 0x0000000000077202 */ /* 0x000fe20000000f00 */
[----:B------:R-:W-:Y:S05]  /*de10*/  BRA `(.L_x_1354) ;  /* 0xffffe4f000007947 */ /* 0x000fea000383ffff */
.L_x_1316:
[----:B------:R-:W-:Y:S01]  /*de20*/  IMAD.MOV.U32 R5, RZ, RZ, R4 ;  /* 0x000000ffff057224 */ /* 0x000fe200078e0004 */
[----:B------:R-:W-:-:S02]  /*de30*/  MOV R0, 0x1f ;  /* 0x0000001f00007802 */ /* 0x000fc40000000f00 */
[----:B------:R-:W-:Y:S02]  /*de40*/  MOV R2, 0xde60 ;  /* 0x0000de6000027802 */ /* 0x000fe40000000f00 */
[----:B-1234-:R-:W-:Y:S05]  /*de50*/  CALL.REL.NOINC `($__internal_27_$__cuda_sm70_shflsync_idx_p) ;  /* 0x0000007000007944 */ /* 0x01efea0003c00000 */
[----:B------:R-:W-:Y:S01]  /*de60*/  MOV R11, R0 ;  /* 0x00000000000b7202 */ /* 0x000fe20000000f00 */
[----:B------:R-:W-:Y:S05]  /*de70*/  BRA `(.L_x_1315) ;  /* 0xffffe4f000007947 */ /* 0x000fea000383ffff */
        .weak           $__internal_26_$__cuda_sm70_shflsync_bfly_p
        .type           $__internal_26_$__cuda_sm70_shflsync_bfly_p,@function
        .size           $__internal_26_$__cuda_sm70_shflsync_bfly_p,($__internal_27_$__cuda_sm70_shflsync_idx_p - $__internal_26_$__cuda_sm70_shflsync_bfly_p)
$__internal_26_$__cuda_sm70_shflsync_bfly_p:
[----:B------:R-:W-:Y:S04]  /*de80*/  WARPSYNC R6 ;  /* 0x0000000600007348 */ /* 0x000fe80003800000 */
[----:B------:R1:W2:Y:S02]  /*de90*/  SHFL.BFLY PT, R5, R2, R5, R7 ;  /* 0x0c00000502057389 */ /* 0x0002a400000e0007 */
[----:B-1----:R-:W-:Y:S02]  /*dea0*/  MOV R2, R3 ;  /* 0x0000000300027202 */ /* 0x002fe40000000f00 */
[----:B------:R-:W-:-:S04]  /*deb0*/  MOV R3, 0x0 ;  /* 0x0000000000037802 */ /* 0x000fc80000000f00 */
[----:B--2---:R-:W-:Y:S05]  /*dec0*/  RET.REL.NODEC R2 `(_ZN7cutlass13device_kernelIN5flash19enable_sm80_to_sm89INS1_16FlashAttnFwdSm80INS1_25CollectiveMainloopFwdSm80ILi8ELi2ELb0EN4cute5tupleIJNS5_1CILi128EEENS7_ILi64EEENS7_ILi192EEEEEELi192ENS_10bfloat16_tEfNS_4arch4Sm80ELb0ELb0ELb1ELb1ELb0ELb0ELb1ELb1EEENS1_21CollectiveEpilogueFwdINS6_IJS8_SA_S9_EEENS6_IJNS7_ILi1EEESI_SI_EEESC_SE_Li256ELb1ELb1ELb1ELb0EEENS1_36VarlenDynamicPersistentTileSchedulerILi128ELi64ELi256ELi256ELb1ELb1ELb0ELb0ELb1ELb1EEEEEEEEEvNT_6ParamsE) ;  /* 0xffff213002007950 */ /* 0x004fea0003c3ffff */
        .weak           $__internal_27_$__cuda_sm70_shflsync_idx_p
        .type           $__internal_27_$__cuda_sm70_shflsync_idx_p,@function
        .size           $__internal_27_$__cuda_sm70_shflsync_idx_p,($__internal_28_$__cuda_sm70_shflsync_up_p - $__internal_27_$__cuda_sm70_shflsync_idx_p)
$__internal_27_$__cuda_sm70_shflsync_idx_p:
[----:B------:R-:W-:-:S04]  /*ded0*/  MOV R87, 0xffffffff ;  /* 0xffffffff00577802 */ /* 0x000fc80000000f00 */
[----:B------:R-:W-:Y:S04]  /*dee0*/  WARPSYNC R87 ;  /* 0x0000005700007348 */ /* 0x000fe80003800000 */
[----:B------:R1:W2:Y:S02]  /*def0*/  SHFL.IDX PT, R0, R5, R3, R0 ;  /* 0x0000000305007389 */ /* 0x0002a400000e0000 */
[----:B-1----:R-:W-:-:S04]  /*df00*/  MOV R3, 0x0 ;  /* 0x0000000000037802 */ /* 0x002fc80000000f00 */
[----:B--2---:R-:W-:Y:S05]  /*df10*/  RET.REL.NODEC R2 `(_ZN7cutlass13device_kernelIN5flash19enable_sm80_to_sm89INS1_16FlashAttnFwdSm80INS1_25CollectiveMainloopFwdSm80ILi8ELi2ELb0EN4cute5tupleIJNS5_1CILi128EEENS7_ILi64EEENS7_ILi192EEEEEELi192ENS_10bfloat16_tEfNS_4arch4Sm80ELb0ELb0ELb1ELb1ELb0ELb0ELb1ELb1EEENS1_21CollectiveEpilogueFwdINS6_IJS8_SA_S9_EEENS6_IJNS7_ILi1EEESI_SI_EEESC_SE_Li256ELb1ELb1ELb1ELb0EEENS1_36VarlenDynamicPersistentTileSchedulerILi128ELi64ELi256ELi256ELb1ELb1ELb0ELb0ELb1ELb1EEEEEEEEEvNT_6ParamsE) ;  /* 0xffff20e002007950 */ /* 0x004fea0003c3ffff */
        .weak           $__internal_28_$__cuda_sm70_shflsync_up_p
        .type           $__internal_28_$__cuda_sm70_shflsync_up_p,@function
        .size           $__internal_28_$__cuda_sm70_shflsync_up_p,($__internal_29_$__cuda_sm70_votesync_ballot - $__internal_28_$__cuda_sm70_shflsync_up_p)
$__internal_28_$__cuda_sm70_shflsync_up_p:
[----:B------:R-:W-:Y:S02]  /*df20*/  IMAD.MOV.U32 R4, RZ, RZ, RZ ;  /* 0x000000ffff047224 */ /* 0x000fe400078e00ff */
[----:B------:R-:W-:-:S04]  /*df30*/  IMAD.MOV.U32 R10, RZ, RZ, -0x1 ;  /* 0xffffffffff0a7424 */ /* 0x000fc800078e00ff */
[----:B------:R-:W-:Y:S04]  /*df40*/  WARPSYNC R10 ;  /* 0x0000000a00007348 */ /* 0x000fe80003800000 */
[----:B------:R1:W2:Y:S02]  /*df50*/  SHFL.UP PT, R4, R0, R2, R4 ;  /* 0x0400000200047389 */ /* 0x0002a400000e0004 */
[----:B-1----:R-:W-:Y:S02]  /*df60*/  MOV R2, R3 ;  /* 0x0000000300027202 */ /* 0x002fe40000000f00 */
[----:B------:R-:W-:-:S04]  /*df70*/  MOV R3, 0x0 ;  /* 0x0000000000037802 */ /* 0x000fc80000000f00 */
[----:B--2---:R-:W-:Y:S05]  /*df80*/  RET.REL.NODEC R2 `(_ZN7cutlass13device_kernelIN5flash19enable_sm80_to_sm89INS1_16FlashAttnFwdSm80INS1_25CollectiveMainloopFwdSm80ILi8ELi2ELb0EN4cute5tupleIJNS5_1CILi128EEENS7_ILi64EEENS7_ILi192EEEEEELi192ENS_10bfloat16_tEfNS_4arch4Sm80ELb0ELb0ELb1ELb1ELb0ELb0ELb1ELb1EEENS1_21CollectiveEpilogueFwdINS6_IJS8_SA_S9_EEENS6_IJNS7_ILi1EEESI_SI_EEESC_SE_Li256ELb1ELb1ELb1ELb0EEENS1_36VarlenDynamicPersistentTileSchedulerILi128ELi64ELi256ELi256ELb1ELb1ELb0ELb0ELb1ELb1EEEEEEEEEvNT_6ParamsE) ;  /* 0xffff207002007950 */ /* 0x004fea0003c3ffff */
        .weak           $__internal_29_$__cuda_sm70_votesync_ballot
        .type           $__internal_29_$__cuda_sm70_votesync_ballot,@function
        .size           $__internal_29_$__cuda_sm70_votesync_ballot,(.L_x_2503 - $__internal_29_$__cuda_sm70_votesync_ballot)
$__internal_29_$__cuda_sm70_votesync_ballot:
[----:B------:R-:W-:Y:S01]  /*df90*/  ISETP.NE.U32.AND P0, PT, R0, 0x1, PT ;  /* 0x000000010000780c */ /* 0x000fe20003f05070 */
[----:B------:R-:W-:-:S04]  /*dfa0*/  IMAD.MOV.U32 R3, RZ, RZ, -0x1 ;  /* 0xffffffffff037424 */ /* 0x000fc800078e00ff */
[----:B------:R-:W-:Y:S08]  /*dfb0*/  WARPSYNC R3 ;  /* 0x0000000300007348 */ /* 0x000ff00003800000 */
[----:B------:R-:W-:-:S04]  /*dfc0*/  VOTE.ANY R0, PT, !P0 ;  /* 0x0000000000007806 */ /* 0x000fc800040e0100 */
[----:B------:R-:W-:Y:S01]  /*dfd0*/  LOP3.LUT R0, R0, R3, RZ, 0xc0, !PT ;  /* 0x0000000300007212 */ /* 0x000fe200078ec0ff */
[----:B------:R-:W-:-:S04]  /*dfe0*/  IMAD.MOV.U32 R3, RZ, RZ, 0x0 ;  /* 0x00000000ff037424 */ /* 0x000fc800078e00ff */
[----:B------:R-:W-:Y:S05]  /*dff0*/  RET.REL.NODEC R2 `(_ZN7cutlass13device_kernelIN5flash19enable_sm80_to_sm89INS1_16FlashAttnFwdSm80INS1_25CollectiveMainloopFwdSm80ILi8ELi2ELb0EN4cute5tupleIJNS5_1CILi128EEENS7_ILi64EEENS7_ILi192EEEEEELi192ENS_10bfloat16_tEfNS_4arch4Sm80ELb0ELb0ELb1ELb1ELb0ELb0ELb1ELb1EEENS1_21CollectiveEpilogueFwdINS6_IJS8_SA_S9_EEENS6_IJNS7_ILi1EEESI_SI_EEESC_SE_Li256ELb1ELb1ELb1ELb0EEENS1_36VarlenDynamicPersistentTileSchedulerILi128ELi64ELi256ELi256ELb1ELb1ELb0ELb0ELb1ELb1EEEEEEEEEvNT_6ParamsE) ;  /* 0xffff200002007950 */ /* 0x000fea0003c3ffff */
.L_x_1355:
        /* <DEDUP_REMOVED lines=16> */
.L_x_2503:


//--------------------- .text._ZN7cutlass13device_kernelIN5flash19enable_sm80_to_sm89INS1_16FlashAttnFwdSm80INS1_25CollectiveMainloopFwdSm80ILi8ELi2ELb0EN4cute5tupleIJNS5_1CILi128EEENS7_ILi64EEENS7_ILi192EEEEEELi192ENS_10bfloat16_tEfNS_4arch4Sm80ELb0ELb0ELb1ELb1ELb0ELb1ELb1ELb1EEENS1_21CollectiveEpilogueFwdINS6_IJS8_SA_S9_EEENS6_IJNS7_ILi1EEESI_SI_EEESC_SE_Li256ELb1ELb1ELb1ELb0EEENS1_36VarlenDynamicPersistentTileSchedulerILi128ELi64ELi256ELi256ELb1ELb1ELb0ELb0ELb1ELb1EEEEEEEEEvNT_6ParamsE --------------------------
	.section	.text._ZN7cutlass13device_kernelIN5flash19enable_sm80_to_sm89INS1_16FlashAttnFwdSm80INS1_25CollectiveMainloopFwdSm80ILi8ELi2ELb0EN4cute5tupleIJNS5_1CILi128EEENS7_ILi64EEENS7_ILi192EEEEEELi192ENS_10bfloat16_tEfNS_4arch4Sm80ELb0ELb0ELb1ELb1ELb0ELb1ELb1ELb1EEENS1_21CollectiveEpilogueFwdINS6_IJS8_SA_S9_EEENS6_IJNS7_ILi1EEESI_SI_EEESC_SE_Li256ELb1ELb1ELb1ELb0EEENS1_36VarlenDynamicPersistentTileSchedulerILi128ELi64ELi256ELi256ELb1ELb1ELb0ELb0ELb1ELb1EEEEEEEEEvNT_6ParamsE,"ax",@progbits
	.sectioninfo	@"SHI_REGISTERS=252"
	.align	128
.text._ZN7cutlass13device_kernelIN5flash19enable_sm80_to_sm89INS1_16FlashAttnFwdSm80INS1_25CollectiveMainloopFwdSm80ILi8ELi2ELb0EN4cute5tupleIJNS5_1CILi128EEENS7_ILi64EEENS7_ILi192EEEEEELi192ENS_10bfloat16_tEfNS_4arch4Sm80ELb0ELb0ELb1ELb1ELb0ELb1ELb1ELb1EEENS1_21CollectiveEpilogueFwdINS6_IJS8_SA_S9_EEENS6_IJNS7_ILi1EEESI_SI_EEESC_SE_Li256ELb1ELb1ELb1ELb0EEENS1_36VarlenDynamicPersistentTileSchedulerILi128ELi64ELi256ELi256ELb1ELb1ELb0ELb0ELb1ELb1EEEEEEEEEvNT_6ParamsE:
        .type           _ZN7cutlass13device_kernelIN5flash19enable_sm80_to_sm89INS1_16FlashAttnFwdSm80INS1_25CollectiveMainloopFwdSm80ILi8ELi2ELb0EN4cute5tupleIJNS5_1CILi128EEENS7_ILi64EEENS7_ILi192EEEEEELi192ENS_10bfloat16_tEfNS_4arch4Sm80ELb0ELb0ELb1ELb1ELb0ELb1ELb1ELb1EEENS1_21CollectiveEpilogueFwdINS6_IJS8_SA_S9_EEENS6_IJNS7_ILi1EEESI_SI_EEESC_SE_Li256ELb1ELb1ELb1ELb0EEENS1_36VarlenDynamicPersistentTileSchedulerILi128ELi64ELi256ELi256ELb1ELb1ELb0ELb0ELb1ELb1EEEEEEEEEvNT_6ParamsE,@function
        .size           _ZN7cutlass13device_kernelIN5flash19enable_sm80_to_sm89INS1_16FlashAttnFwdSm80INS1_25CollectiveMainloopFwdSm80ILi8ELi2ELb0EN4cute5tupleIJNS5_1CILi128EEENS7_ILi64EEENS7_ILi192EEEEEELi192ENS_10bfloat16_tEfNS_4arch4Sm80ELb0ELb0ELb1ELb1ELb0ELb1ELb1ELb1EEENS1_21CollectiveEpilogueFwdINS6_IJS8_SA_S9_EEENS6_IJNS7_ILi1EEESI_SI_EEESC_SE_Li256ELb1ELb1ELb1ELb0EEENS1_36VarlenDynamicPersistentTileSchedulerILi128ELi64ELi256ELi256ELb1ELb1ELb0ELb0ELb1ELb1EEEEEEEEEvNT_6ParamsE,(.L_x_2508 - _ZN7cutlass13device_kernelIN5flash19enable_sm80_to_sm89INS1_16FlashAttnFwdSm80INS1_25CollectiveMainloopFwdSm80ILi8ELi2ELb0EN4cute5tupleIJNS5_1CILi128EEENS7_ILi64EEENS7_ILi192EEEEEELi192ENS_10bfloat16_tEfNS_4arch4Sm80ELb0ELb0ELb1ELb1ELb0ELb1ELb1ELb1EEENS1_21CollectiveEpilogueFwdINS6_IJS8_SA_S9_EEENS6_IJNS7_ILi1EEESI_SI_EEESC_SE_Li256ELb1ELb1ELb1ELb0EEENS1_36VarlenDynamicPersistentTileSchedulerILi128ELi64ELi256ELi256ELb1ELb1ELb0ELb0ELb1ELb1EEEEEEEEEvNT_6ParamsE)
        .other          _ZN7cutlass13device_kernelIN5flash19enable_sm80_to_sm89INS1_16FlashAttnFwdSm80INS1_25CollectiveMainloopFwdSm80ILi8ELi2ELb0EN4cute5tupleIJNS5_1CILi128EEENS7_ILi64EEENS7_ILi192EEEEEELi192ENS_10bfloat16_tEfNS_4arch4Sm80ELb0ELb0ELb1ELb1ELb0ELb1ELb1ELb1EEENS1_21CollectiveEpilogueFwdINS6_IJS8_SA_S9_EEENS6_IJNS7_ILi1EEESI_SI_EEESC_SE_Li256ELb1ELb1ELb1ELb0EEENS1_36VarlenDynamicPersistentTileSchedulerILi128ELi64ELi256ELi256ELb1ELb1ELb0ELb0ELb1ELb1EEEEEEEEEvNT_6ParamsE,@"STO_CUDA_ENTRY STV_DEFAULT"
_ZN7cutlass13device_kernelIN5flash19enable_sm80_to_sm89INS1_16FlashAttnFwdSm80INS1_25CollectiveMainloopFwdSm80ILi8ELi2ELb0EN4cute5tupleIJNS5_1CILi128EEENS7_ILi64EEENS7_ILi192EEEEEELi192ENS_10bfloat16_tEfNS_4arch4Sm80ELb0ELb0ELb1ELb1ELb0ELb1ELb1ELb1EEENS1_21CollectiveEpilogueFwdINS6_IJS8_SA_S9_EEENS6_IJNS7_ILi1EEESI_SI_EEESC_SE_Li256ELb1ELb1ELb1ELb0EEENS1_36VarlenDynamicPersistentTileSchedulerILi128ELi64ELi256ELi256ELb1ELb1ELb0ELb0ELb1ELb1EEEEEEEEEvNT_6ParamsE:
[----:B------:R-:W-:Y:S02]  /*0000*/  MOV R1, c[0x0][0x28] ;  /* 0x00000a0000017a02 */ /* 0x000fe40000000f00 */
[----:B------:R-:W1:Y:S01]  /*0010*/  S2R R146, SR_TID.X ;  /* 0x0000000000927919 */ /* 0x000e620000002100 */
[----:B------:R-:W-:Y:S01]  /*0020*/  ULDC.64 UR8, c[0x0][0x118] ;  /* 0x0000460000087ab9 */ /* 0x000fe20000000a00 */
[----:B------:R-:W-:Y:S01]  /*0030*/  IMAD.MOV.U32 R215, RZ, RZ, RZ ;  /* 0x000000ffffd77224 */ /* 0x000fe200078e00ff */
[----:B------:R-:W-:Y:S01]  /*0040*/  MOV R213, 0xffffffff ;  /* 0xffffffff00d57802 */ /* 0x000fe20000000f00 */
[----:B------:R-:W-:Y:S02]  /*0050*/  IMAD.MOV.U32 R214, RZ, RZ, -0x1 ;  /* 0xffffffffffd67424 */ /* 0x000fe400078e00ff */
[----:B------:R-:W-:Y:S01]  /*0060*/  IMAD.MOV.U32 R212, RZ, RZ, -0x1 ;  /* 0xffffffffffd47424 */ /* 0x000fe200078e00ff */
[----:B-1----:R-:W-:-:S06]  /*0070*/  SHF.R.U32.HI R216, RZ, 0x5, R146 ;  /* 0x00000005ffd87819 */ /* 0x002fcc0000011692 */
[----:B------:R-:W1:Y:S02]  /*0080*/  SHFL.IDX PT, R216, R216, RZ, 0x1f ;  /* 0x00001fffd8d87589 */ /* 0x000e6400000e0000 */
[----:B-1----:R-:W-:-:S13]  /*0090*/  ISETP.NE.AND P0, PT, R216, RZ, PT ;  /* 0x000000ffd800720c */ /* 0x002fda0003f05270 */
[----:B------:R-:W-:Y:S06]  /*00a0*/  @P0 BAR.SYNC.DEFER_BLOCKING 0x5, 0x100 ;  /* 0x0144000000000b1d */ /* 0x000fec0000010000 */
[----:B------:R-:W1:Y:S04]  /*00b0*/  @P0 LDS.128 R208, [0x24100] ;  /* 0x02410000ffd00984 */ /* 0x000e680000000c00 */
[----:B------:R-:W-:Y:S06]  /*00c0*/  @P0 BAR.ARV 0x4, 0x100 ;  /* 0x0104000000000b1d */ /* 0x000fec0000002000 */
[----:B------:R-:W-:Y:S05]  /*00d0*/  @P0 BRA `(.L_x_1356) ;  /* 0x00000a0000000947 */ /* 0x000fea0003800000 */
[----:B------:R-:W-:Y:S01]  /*00e0*/  LOP3.LUT R4, R146, 0x1f, RZ, 0xc0, !PT ;  /* 0x0000001f92047812 */ /* 0x000fe200078ec0ff */
        /* <DEDUP_REMOVED lines=8> */
[----:B------:R-:W2:Y:S04]  /*0170*/  @!P0 LDG.E R10, [R6.64] ;  /* 0x00000008060a8981 */ /* 0x000ea8000c1e1900 */
[----:B------:R-:W2:Y:S01]  /*0180*/  @!P0 LDG.E R5, [R12.64] ;  /* 0x000000080c058981 */ /* 0x000ea2000c1e1900 */
[C---:B------:R-:W-:Y:S01]  /*0190*/  ISETP.NE.AND P5, PT, R4.reuse, RZ, PT ;  /* 0x000000ff0400720c */ /* 0x040fe20003fa5270 */
[----:B------:R-:W3:Y:S01]  /*01a0*/  S2UR UR4, SR_CTAID.X ;  /* 0x00000000000479c3 */ /* 0x000ee20000002500 */
[C---:B------:R-:W-:Y:S02]  /*01b0*/  ISETP.GE.U32.AND P4, PT, R4.reuse, 0x2, PT ;  /* 0x000000020400780c */ /* 0x040fe40003f86070 */
[----:B------:R-:W-:-:S02]  /*01c0*/  ISETP.GE.U32.AND P3, PT, R4, 0x4, PT ;  /* 0x000000040400780c */ /* 0x000fc40003f66070 */
[C---:B------:R-:W-:Y:S02]  /*01d0*/  ISETP.GE.U32.AND P2, PT, R4.reuse, 0x8, PT ;  /* 0x000000080400780c */ /* 0x040fe40003f46070 */
[----:B------:R-:W-:Y:S02]  /*01e0*/  ISETP.GE.U32.AND P1, PT, R4, 0x10, PT ;  /* 0x000000100400780c */ /* 0x000fe40003f26070 */
[----:B-1----:R-:W-:Y:S01]  /*01f0*/  MOV R211, RZ ;  /* 0x000000ff00d37202 */ /* 0x002fe20000000f00 */
[----:B--2---:R-:W-:-:S05]  /*0200*/  IMAD R0, R10, R5, RZ ;  /* 0x000000050a007224 */ /* 0x004fca00078e02ff */
[----:B------:R-:W1:Y:S02]  /*0210*/  SHFL.UP PT, R3, R0, 0x1, RZ ;  /* 0x0420000000037989 */ /* 0x000e6400000e00ff */
[----:B-1----:R-:W-:-:S05]  /*0220*/  SEL R3, R3, RZ, P5 ;  /* 0x000000ff03037207 */ /* 0x002fca0002800000 */
[----:B------:R-:W-:-:S05]  /*0230*/  IMAD.IADD R3, R0, 0x1, R3 ;  /* 0x0000000100037824 */ /* 0x000fca00078e0203 */
[----:B------:R-:W1:Y:S02]  /*0240*/  SHFL.UP PT, R2, R3, 0x2, RZ ;  /* 0x0440000003027989 */ /* 0x000e6400000e00ff */
[----:B-1----:R-:W-:-:S04]  /*0250*/  SEL R2, R2, RZ, P4 ;  /* 0x000000ff02027207 */ /* 0x002fc80002000000 */
[----:B------:R-:W-:-:S05]  /*0260*/  IADD3 R2, R3, R2, RZ ;  /* 0x0000000203027210 */ /* 0x000fca0007ffe0ff */
        /* <DEDUP_REMOVED lines=9> */
[----:B------:R-:W1:Y:S02]  /*0300*/  SHFL.IDX PT, R3, R7, 0x1f, 0x1f ;  /* 0x03e01f0007037f89 */ /* 0x000e6400000e0000 */
[----:B-1----:R-:W-:-:S04]  /*0310*/  IMAD R3, R3, c[0x0][0x538], RZ ;  /* 0x00014e0003037a24 */ /* 0x002fc800078e02ff */
[----:B------:R-:W-:Y:S01]  /*0320*/  IMAD.MOV.U32 R2, RZ, RZ, R3 ;  /* 0x000000ffff027224 */ /* 0x000fe200078e0003 */
[----:B---3--:R-:W-:-:S13]  /*0330*/  ISETP.GT.AND P0, PT, R3, UR4, PT ;  /* 0x0000000403007c0c */ /* 0x008fda000bf04270 */
[----:B------:R-:W-:Y:S05]  /*0340*/  @P0 BRA `(.L_x_1357) ;  /* 0x0000026000000947 */ /* 0x000fea0003800000 */
[----:B------:R-:W-:Y:S02]  /*0350*/  MOV R3, R2 ;  /* 0x0000000200037202 */ /* 0x000fe40000000f00 */
[----:B------:R-:W-:-:S04]  /*0360*/  MOV R211, RZ ;  /* 0x000000ff00d37202 */ /* 0x000fc80000000f00 */
.L_x_1361:
[----:B------:R-:W-:-:S04]  /*0370*/  IADD3 R211, R211, 0x1f, RZ ;  /* 0x0000001fd3d37810 */ /* 0x000fc80007ffe0ff */
[----:B------:R-:W-:-:S13]  /*0380*/  ISETP.GE.AND P0, PT, R211, c[0x0][0x53c], PT ;  /* 0x00014f00d3007a0c */ /* 0x000fda0003f06270 */
[----:B------:R-:W-:Y:S05]  /*0390*/  @P0 BRA `(.L_x_1358) ;  /* 0x000006c000000947 */ /* 0x000fea0003800000 */
[----:B------:R-:W-:Y:S02]  /*03a0*/  IADD3 R7, R4, R211, RZ ;  /* 0x000000d304077210 */ /* 0x000fe40007ffe0ff */
[----:B------:R-:W-:Y:S02]  /*03b0*/  MOV R10, RZ ;  /* 0x000000ff000a7202 */ /* 0x000fe40000000f00 */
[----:B------:R-:W-:Y:S02]  /*03c0*/  ISETP.GE.OR P0, PT, R7, c[0x0][0x53c], !P6 ;  /* 0x00014f0007007a0c */ /* 0x000fe40007706670 */
[----:B------:R-:W-:-:S11]  /*03d0*/  MOV R5, RZ ;  /* 0x000000ff00057202 */ /* 0x000fd60000000f00 */
[----:B------:R-:W-:Y:S02]  /*03e0*/  @!P0 MOV R2, 0x4 ;  /* 0x0000000400028802 */ /* 0x000fe40000000f00 */
        /* <DEDUP_REMOVED lines=8> */
.L_x_1522:
        /* <DEDUP_REMOVED lines=16> */
.L_x_1523:
[----:B--2---:R-:W-:-:S05]  /*0570*/  IMAD R2, R2, c[0x0][0x538], RZ ;  /* 0x00014e0002027a24 */ /* 0x004fca00078e02ff */
[----:B------:R-:W-:-:S04]  /*0580*/  IADD3 R3, R2, R3, RZ ;  /* 0x0000000302037210 */ /* 0x000fc80007ffe0ff */
[----:B------:R-:W-:-:S13]  /*0590*/  ISETP.GT.AND P0, PT, R3, UR4, PT ;  /* 0x0000000403007c0c */ /* 0x000fda000bf04270 */
[----:B-1----:R-:W-:Y:S05]  /*05a0*/  @!P0 BRA `(.L_x_1361) ;  /* 0xfffffdc000008947 */ /* 0x002fea000383ffff */
.L_x_1357:
[----:B------:R-:W-:-:S05]  /*05b0*/  IADD3 R208, -R2, R3, RZ ;  /* 0x0000000302d07210 */ /* 0x000fca0007ffe1ff */
[----:B------:R-:W-:-:S05]  /*05c0*/  IMAD R0, R7, c[0x0][0x538], R208 ;  /* 0x00014e0007007a24 */ /* 0x000fca00078e02d0 */
[----:B------:R-:W-:Y:S01]  /*05d0*/  ISETP.GT.AND P0, PT, R0, UR4, PT ;  /* 0x0000000400007c0c */ /* 0x000fe2000bf04270 */
[----:B------:R-:W-:-:S12]  /*05e0*/  BRA.DIV ~URZ, `(.L_x_1362) ;  /* 0x000174527f007947 */ /* 0x000fd8000b800000 */
[----:B------:R-:W-:-:S04]  /*05f0*/  VOTE.ANY R9, PT, !P0 ;  /* 0x0000000000097806 */ /* 0x000fc800040e0100 */
.L_x_1524:
[----:B------:R1:W2:Y:S01]  /*0600*/  POPC R6, R9 ;  /* 0x0000000900067309 */ /* 0x0002a20000000000 */
[----:B------:R-:W-:Y:S05]  /*0610*/  BRA.DIV ~URZ, `(.L_x_1363) ;  /* 0x000174627f007947 */ /* 0x000fea000b800000 */
[----:B--2---:R2:W3:Y:S01]  /*0620*/  SHFL.IDX PT, R10, R10, R6, 0x1f ;  /* 0x00001f060a0a7589 */ /* 0x0044e200000e0000 */
[----:B------:R-:W-:-:S03]  /*0630*/  MOV R3, RZ ;  /* 0x000000ff00037202 */ /* 0x000fc60000000f00 */
[----:B------:R2:W4:Y:S04]  /*0640*/  SHFL.IDX PT, R5, R5, R6, 0x1f ;  /* 0x00001f0605057589 */ /* 0x00052800000e0000 */
.L_x_1525:
[----:B------:R-:W-:Y:S01]  /*0650*/  ISETP.NE.AND P0, PT, R9, RZ, PT ;  /* 0x000000ff0900720c */ /* 0x000fe20003f05270 */
[----:B------:R-:W-:-:S12]  /*0660*/  BSSY B0, `(.L_x_1364) ;  /* 0x0000005000007945 */ /* 0x000fd80003800000 */
[----:B------:R-:W-:Y:S05]  /*0670*/  @!P0 BRA `(.L_x_1365) ;  /* 0x0000003000008947 */ /* 0x000fea0003800000 */
[----:B------:R-:W-:Y:S01]  /*0680*/  IADD3 R8, R6, -0x1, RZ ;  /* 0xffffffff06087810 */ /* 0x000fe20007ffe0ff */
[----:B------:R-:W-:Y:S05]  /*0690*/  BRA.DIV ~URZ, `(.L_x_1366) ;  /* 0x000174c27f007947 */ /* 0x000fea000b800000 */
[----:B------:R1:W2:Y:S02]  /*06a0*/  SHFL.IDX PT, R3, R7, R8, 0x1f ;  /* 0x00001f0807037589 */ /* 0x0002a400000e0000 */
.L_x_1365:
[----:B------:R-:W-:Y:S05]  /*06b0*/  BSYNC B0 ;  /* 0x0000000000007941 */ /* 0x000fea0003800000 */
.L_x_1364:
[-C--:B---3--:R-:W-:Y:S01]  /*06c0*/  IABS R0, R10.reuse ;  /* 0x0000000a00007213 */ /* 0x088fe20000000000 */
[----:B--2---:R-:W-:Y:S01]  /*06d0*/  IMAD R208, R3, c[0x0][0x538], R208 ;  /* 0x00014e0003d07a24 */ /* 0x004fe200078e02d0 */
[----:B-1--4-:R-:W-:Y:S02]  /*06e0*/  IABS R7, R5 ;  /* 0x0000000500077213 */ /* 0x012fe40000000000 */
[----:B------:R-:W1:Y:S01]  /*06f0*/  I2F.RP R12, R0 ;  /* 0x00000000000c7306 */ /* 0x000e620000209400 */
[----:B------:R-:W-:Y:S02]  /*0700*/  IABS R2, R10 ;  /* 0x0000000a00027213 */ /* 0x000fe40000000000 */
[----:B------:R-:W-:Y:S02]  /*0710*/  IADD3 R209, -R208, UR4, RZ ;  /* 0x00000004d0d17c10 */ /* 0x000fe4000fffe1ff */
[----:B------:R-:W-:Y:S01]  /*0720*/  IADD3 R211, R6, R211, RZ ;  /* 0x000000d306d37210 */ /* 0x000fe20007ffe0ff */
[----:B------:R-:W-:Y:S01]  /*0730*/  IMAD.MOV R2, RZ, RZ, -R2 ;  /* 0x000000ffff027224 */ /* 0x000fe200078e0a02 */
[----:B------:R-:W-:Y:S01]  /*0740*/  IABS R3, R209 ;  /* 0x000000d100037213 */ /* 0x000fe20000000000 */
[----:B-1----:R-:W1:Y:S08]  /*0750*/  MUFU.RCP R8, R12 ;  /* 0x0000000c00087308 */ /* 0x002e700000001000 */
[----:B------:R-:W2:Y:S01]  /*0760*/  I2F.RP R12, R7 ;  /* 0x00000007000c7306 */ /* 0x000ea20000209400 */
[----:B-1----:R-:W-:-:S07]  /*0770*/  IADD3 R8, R8, 0xffffffe, RZ ;  /* 0x0ffffffe08087810 */ /* 0x002fce0007ffe0ff */
[----:B------:R-:W1:Y:S08]  /*0780*/  F2I.FTZ.U32.TRUNC.NTZ R9, R8 ;  /* 0x0000000800097305 */ /* 0x000e70000021f000 */
[----:B--2---:R-:W2:Y:S01]  /*0790*/  MUFU.RCP R12, R12 ;  /* 0x0000000c000c7308 */ /* 0x004ea20000001000 */
[----:B-1----:R-:W-:Y:S02]  /*07a0*/  IMAD.MOV R11, RZ, RZ, -R9 ;  /* 0x000000ffff0b7224 */ /* 0x002fe400078e0a09 */
[----:B------:R-:W-:-:S02]  /*07b0*/  IMAD.MOV.U32 R8, RZ, RZ, RZ ;  /* 0x000000ffff087224 */ /* 0x000fc400078e00ff */
[----:B------:R-:W-:-:S04]  /*07c0*/  IMAD R11, R11, R0, RZ ;  /* 0x000000000b0b7224 */ /* 0x000fc800078e02ff */
[----:B------:R-:W-:Y:S01]  /*07d0*/  IMAD.HI.U32 R11, R9, R11, R8 ;  /* 0x0000000b090b7227 */ /* 0x000fe200078e0008 */
[----:B--2---:R-:W-:-:S04]  /*07e0*/  IADD3 R14, R12, 0xffffffe, RZ ;  /* 0x0ffffffe0c0e7810 */ /* 0x004fc80007ffe0ff */
[----:B------:R-:W1:Y:S01]  /*07f0*/  F2I.FTZ.U32.TRUNC.NTZ R15, R14 ;  /* 0x0000000e000f7305 */ /* 0x000e62000021f000 */
[----:B------:R-:W-:-:S04]  /*0800*/  IMAD.HI.U32 R8, R11, R3, RZ ;  /* 0x000000030b087227 */ /* 0x000fc800078e00ff */
[----:B------:R-:W-:-:S05]  /*0810*/  IMAD R3, R8, R2, R3 ;  /* 0x0000000208037224 */ /* 0x000fca00078e0203 */
[----:B------:R-:W-:Y:S01]  /*0820*/  ISETP.GT.U32.AND P0, PT, R0, R3, PT ;  /* 0x000000030000720c */ /* 0x000fe20003f04070 */
[----:B-1----:R-:W-:Y:S01]  /*0830*/  IMAD.MOV R2, RZ, RZ, -R15 ;  /* 0x000000ffff027224 */ /* 0x002fe200078e0a0f */
[----:B------:R-:W-:-:S11]  /*0840*/  MOV R14, RZ ;  /* 0x000000ff000e7202 */ /* 0x000fd60000000f00 */
[----:B------:R-:W-:Y:S01]  /*0850*/  @!P0 IMAD.IADD R3, R3, 0x1, -R0 ;  /* 0x0000000103038824 */ /* 0x000fe200078e0a00 */
[----:B------:R-:W-:Y:S02]  /*0860*/  @!P0 IADD3 R8, R8, 0x1, RZ ;  /* 0x0000000108088810 */ /* 0x000fe40007ffe0ff */
[----:B------:R-:W-:Y:S02]  /*0870*/  ISETP.NE.AND P0, PT, R10, RZ, PT ;  /* 0x000000ff0a00720c */ /* 0x000fe40003f05270 */
[----:B------:R-:W-:Y:S01]  /*0880*/  ISETP.GE.U32.AND P2, PT, R3, R0, PT ;  /* 0x000000000300720c */ /* 0x000fe20003f46070 */
[----:B------:R-:W-:Y:S01]  /*0890*/  IMAD R3, R2, R7, RZ ;  /* 0x0000000702037224 */ /* 0x000fe200078e02ff */
[----:B------:R-:W-:-:S03]  /*08a0*/  LOP3.LUT R0, R209, R10, RZ, 0x3c, !PT ;  /* 0x0000000ad1007212 */ /* 0x000fc600078e3cff */
[----:B------:R-:W-:Y:S01]  /*08b0*/  IMAD.HI.U32 R3, R15, R3, R14 ;  /* 0x000000030f037227 */ /* 0x000fe200078e000e */
[----:B------:R-:W-:Y:S02]  /*08c0*/  ISETP.GE.AND P1, PT, R0, RZ, PT ;  /* 0x000000ff0000720c */ /* 0x000fe40003f26270 */
[----:B------:R-:W-:-:S05]  /*08d0*/  IABS R0, R5 ;  /* 0x0000000500007213 */ /* 0x000fca0000000000 */
[----:B------:R-:W-:Y:S01]  /*08e0*/  @P2 IADD3 R8, R8, 0x1, RZ ;  /* 0x0000000108082810 */ /* 0x000fe20007ffe0ff */
[----:B------:R-:W-:-:S05]  /*08f0*/  IMAD.MOV R0, RZ, RZ, -R0 ;  /* 0x000000ffff007224 */ /* 0x000fca00078e0a00 */
[----:B------:R-:W-:Y:S01]  /*0900*/  @!P1 IMAD.MOV R8, RZ, RZ, -R8 ;  /* 0x000000ffff089224 */ /* 0x000fe200078e0a08 */
[----:B------:R-:W-:-:S04]  /*0910*/  @!P0 LOP3.LUT R8, RZ, R10, RZ, 0x33, !PT ;  /* 0x0000000aff088212 */ /* 0x000fc800078e33ff */
[----:B------:R-:W-:Y:S01]  /*0920*/  IABS R2, R8 ;  /* 0x0000000800027213 */ /* 0x000fe20000000000 */
[----:B------:R-:W-:-:S04]  /*0930*/  IMAD R10, R8, R10, RZ ;  /* 0x0000000a080a7224 */ /* 0x000fc800078e02ff */
[----:B------:R-:W-:-:S04]  /*0940*/  IMAD.HI.U32 R3, R3, R2, RZ ;  /* 0x0000000203037227 */ /* 0x000fc800078e00ff */
[----:B------:R-:W-:Y:S02]  /*0950*/  IMAD R0, R3, R0, R2 ;  /* 0x0000000003007224 */ /* 0x000fe400078e0202 */
[----:B------:R-:W-:-:S03]  /*0960*/  IMAD.IADD R209, R209, 0x1, -R10 ;  /* 0x00000001d1d17824 */ /* 0x000fc600078e0a0a */
        /* <DEDUP_REMOVED lines=10> */
[--C-:B------:R-:W-:Y:S02]  /*0a10*/  IMAD.MOV R0, RZ, RZ, -R3.reuse ;  /* 0x000000ffff007224 */ /* 0x100fe400078e0a03 */
[C---:B------:R-:W-:Y:S02]  /*0a20*/  IMAD R3, R5.reuse, 0x1000000, R3 ;  /* 0x0100000005037824 */ /* 0x040fe400078e0203 */
[----:B------:R-:W-:-:S04]  /*0a30*/  IMAD R0, R5, R0, R8 ;  /* 0x0000000005007224 */ /* 0x000fc800078e0208 */
[----:B------:R-:W-:Y:S01]  /*0a40*/  IMAD R210, R0, 0x10000, R3 ;  /* 0x0001000000d27824 */ /* 0x000fe200078e0203 */
[----:B------:R-:W-:Y:S05]  /*0a50*/  BRA `(.L_x_1367) ;  /* 0x0000004000007947 */ /* 0x000fea0003800000 */
.L_x_1358:
[----:B------:R-:W-:Y:S01]  /*0a60*/  IMAD.MOV.U32 R209, RZ, RZ, RZ ;  /* 0x000000ffffd17224 */ /* 0x000fe200078e00ff */
[----:B------:R-:W-:Y:S01]  /*0a70*/  MOV R210, RZ ;  /* 0x000000ff00d27202 */ /* 0x000fe20000000f00 */
[----:B------:R-:W-:Y:S01]  /*0a80*/  IMAD.U32 R208, RZ, RZ, UR4 ;  /* 0x00000004ffd07e24 */ /* 0x000fe2000f8e00ff */
[----:B------:R-:W-:Y:S02]  /*0a90*/  MOV R211, c[0x0][0x53c] ;  /* 0x00014f0000d37a02 */ /* 0x000fe40000000f00 */
.L_x_1367:
[----:B------:R-:W-:Y:S01]  /*0aa0*/  ISETP.NE.AND P0, PT, R4, RZ, PT ;  /* 0x000000ff0400720c */ /* 0x000fe20003f05270 */
[----:B------:R-:W-:-:S12]  /*0ab0*/  WARPSYNC 0xffffffff ;  /* 0xffffffff00007948 */ /* 0x000fd80003800000 */
[----:B------:R1:W-:Y:S04]  /*0ac0*/  @!P0 STS.128 [0x24100], R208 ;  /* 0x024100d0ff008388 */ /* 0x0003e80000000c00 */
[----:B------:R-:W-:Y:S06]  /*0ad0*/  BAR.ARV 0x5, 0x100 ;  /* 0x0144000000007b1d */ /* 0x000fec0000002000 */
.L_x_1356:
[----:B-1----:R-:W-:-:S13]  /*0ae0*/  ISETP.GE.AND P0, PT, R211, c[0x0][0x53c], PT ;  /* 0x00014f00d3007a0c */ /* 0x002fda0003f06270 */
[----:B------:R-:W-:Y:S05]  /*0af0*/  @P0 EXIT ;  /* 0x000000000000094d */ /* 0x000fea0003800000 */
[----:B------:R-:W-:-:S04]  /*0b00*/  SHF.R.S32.HI R219, RZ, 0x1f, R146 ;  /* 0x0000001fffdb7819 */ /* 0x000fc80000011492 */
[CC--:B------:R-:W-:Y:S02]  /*0b10*/  LEA.HI R2, R219.reuse, R146.reuse, RZ, 0x4 ;  /* 0x00000092db027211 */ /* 0x0c0fe400078f20ff */
[----:B------:R-:W-:Y:S02]  /*0b20*/  LEA.HI R6, R219, R146, RZ, 0x3 ;  /* 0x00000092db067211 */ /* 0x000fe400078f18ff */
[----:B------:R-:W-:Y:S02]  /*0b30*/  LOP3.LUT R3, R2, 0xfffffff0, RZ, 0xc0, !PT ;  /* 0xfffffff002037812 */ /* 0x000fe400078ec0ff */
[----:B------:R-:W-:Y:S02]  /*0b40*/  SHF.R.S32.HI R5, RZ, 0x4, R2 ;  /* 0x00000004ff057819 */ /* 0x000fe40000011402 */
[----:B------:R-:W-:Y:S01]  /*0b50*/  SHF.R.S32.HI R0, RZ, 0x3, R6 ;  /* 0x00000003ff007819 */ /* 0x000fe20000011406 */
[----:B------:R-:W-:Y:S01]  /*0b60*/  IMAD.IADD R10, R146, 0x1, -R3 ;  /* 0x00000001920a7824 */ /* 0x000fe200078e0a03 */
[----:B------:R-:W-:-:S02]  /*0b70*/  LEA.HI R2, R2, R5, RZ, 0x1 ;  /* 0x0000000502027211 */ /* 0x000fc400078f08ff */
[----:B------:R-:W-:Y:S01]  /*0b80*/  LEA.HI R8, R219, R146, RZ, 0x6 ;  /* 0x00000092db087211 */ /* 0x000fe200078f30ff */
[----:B------:R-:W-:Y:S01]  /*0b90*/  IMAD.SHL.U32 R0, R0, 0x40, RZ ;  /* 0x0000004000007824 */ /* 0x000fe200078e00ff */
[----:B------:R-:W-:Y:S02]  /*0ba0*/  SHF.R.S32.HI R3, RZ, 0x1f, R10 ;  /* 0x0000001fff037819 */ /* 0x000fe4000001140a */
[----:B------:R-:W-:Y:S01]  /*0bb0*/  LOP3.LUT R2, R2, 0xfffffffe, RZ, 0xc0, !PT ;  /* 0xfffffffe02027812 */ /* 0x000fe200078ec0ff */
[----:B------:R-:W-:Y:S01]  /*0bc0*/  IMAD.SHL.U32 R8, R8, 0x8, RZ ;  /* 0x0000000808087824 */ /* 0x000fe200078e00ff */
[----:B------:R-:W-:Y:S02]  /*0bd0*/  LEA.HI R4, R3, R10, RZ, 0x3 ;  /* 0x0000000a03047211 */ /* 0x000fe400078f18ff */
[----:B------:R-:W-:Y:S01]  /*0be0*/  LOP3.LUT R3, R6, 0xfffffff8, RZ, 0xc0, !PT ;  /* 0xfffffff806037812 */ /* 0x000fe200078ec0ff */
[----:B------:R-:W-:Y:S01]  /*0bf0*/  IMAD.IADD R2, R5, 0x1, -R2 ;  /* 0x0000000105027824 */ /* 0x000fe200078e0a02 */
[----:B------:R-:W-:-:S02]  /*0c00*/  LOP3.LUT R5, R4, 0xfffffff8, RZ, 0xc0, !PT ;  /* 0xfffffff804057812 */ /* 0x000fc400078ec0ff */
[----:B------:R-:W-:Y:S01]  /*0c10*/  LOP3.LUT R0, R0, 0x1c0, RZ, 0xc0, !PT ;  /* 0x000001c000007812 */ /* 0x000fe200078ec0ff */
[----:B------:R-:W-:Y:S01]  /*0c20*/  IMAD.IADD R201, R146, 0x1, -R3 ;  /* 0x0000000192c97824 */ /* 0x000fe200078e0a03 */
[-C--:B------:R-:W-:Y:S01]  /*0c30*/  LEA.HI R140, R219, R146.reuse, RZ, 0x5 ;  /* 0x00000092db8c7211 */ /* 0x080fe200078f28ff */
[----:B------:R-:W-:Y:S01]  /*0c40*/  IMAD.IADD R5, R10, 0x1, -R5 ;  /* 0x000000010a057824 */ /* 0x000fe200078e0a05 */
[----:B------:R-:W-:Y:S01]  /*0c50*/  SHF.R.U32.HI R139, RZ, 0x3, R0 ;  /* 0x00000003ff8b7819 */ /* 0x000fe20000011600 */
[----:B------:R-:W-:Y:S01]  /*0c60*/  IMAD.SHL.U32 R217, R201, 0x8, RZ ;  /* 0x00000008c9d97824 */ /* 0x000fe200078e00ff */
[----:B------:R-:W-:Y:S01]  /*0c70*/  LEA.HI R219, R219, R146, RZ, 0x2 ;  /* 0x00000092dbdb7211 */ /* 0x000fe200078f10ff */
[C---:B------:R-:W-:Y:S01]  /*0c80*/  IMAD.SHL.U32 R3, R5.reuse, 0x40, RZ ;  /* 0x0000004005037824 */ /* 0x040fe200078e00ff */
[----:B------:R-:W-:Y:S01]  /*0c90*/  R2P PR, R5, 0x6 ;  /* 0x0000000605007804 */ /* 0x000fe20000000000 */
[----:B------:R-:W-:Y:S01]  /*0ca0*/  IMAD.SHL.U32 R7, R201, 0x40, RZ ;  /* 0x00000040c9077824 */ /* 0x000fe200078e00ff */
[----:B------:R-:W-:Y:S01]  /*0cb0*/  LOP3.LUT R9, R0, 0x38, R217, 0xf8, !PT ;  /* 0x0000003800097812 */ /* 0x000fe200078ef8d9 */
[----:B------:R-:W-:Y:S01]  /*0cc0*/  IMAD.SHL.U32 R0, R2, 0x8, RZ ;  /* 0x0000000802007824 */ /* 0x000fe200078e00ff */
[----:B------:R-:W-:Y:S01]  /*0cd0*/  LOP3.LUT R3, R3, 0x1c0, RZ, 0xc0, !PT ;  /* 0x000001c003037812 */ /* 0x000fe200078ec0ff */
[----:B------:R-:W-:Y:S01]  /*0ce0*/  IMAD.SHL.U32 R5, R4, 0x40, RZ ;  /* 0x0000004004057824 */ /* 0x000fe200078e00ff */
[--C-:B------:R-:W-:Y:S01]  /*0cf0*/  SHF.R.S32.HI R223, RZ, 0x2, R219.reuse ;  /* 0x00000002ffdf7819 */ /* 0x100fe200000114db */
[----:B------:R-:W-:Y:S01]  /*0d00*/  IMAD.MOV.U32 R4, RZ, RZ, 0x20 ;  /* 0x00000020ff047424 */ /* 0x000fe200078e00ff */
[----:B------:R-:W-:-:S02]  /*0d10*/  SHF.R.S32.HI R220, RZ, 0x1f, R219 ;  /* 0x0000001fffdc7819 */ /* 0x000fc400000114db */
[----:B------:R-:W-:Y:S02]  /*0d20*/  LOP3.LUT R0, R3, 0x8, R0, 0xf8, !PT ;  /* 0x0000000803007812 */ /* 0x000fe400078ef800 */
[----:B------:R-:W-:Y:S02]  /*0d30*/  SHF.R.U32.HI R3, RZ, 0x3, R3 ;  /* 0x00000003ff037819 */ /* 0x000fe40000011603 */
[----:B------:R-:W-:Y:S02]  /*0d40*/  SHF.R.S32.HI R140, RZ, 0x5, R140 ;  /* 0x00000005ff8c7819 */ /* 0x000fe4000001148c */
[----:B------:R-:W-:Y:S02]  /*0d50*/  LEA.HI R220, R220, R223, RZ, 0x3 ;  /* 0x000000dfdcdc7211 */ /* 0x000fe400078f18ff */
[----:B------:R-:W-:Y:S01]  /*0d60*/  LOP3.LUT R0, R0, R3, RZ, 0x3c, !PT ;  /* 0x0000000300007212 */ /* 0x000fe200078e3cff */
[C---:B------:R-:W-:Y:S01]  /*0d70*/  IMAD.SHL.U32 R3, R140.reuse, 0x400, RZ ;  /* 0x000004008c037824 */ /* 0x040fe200078e00ff */
[----:B------:R-:W-:Y:S01]  /*0d80*/  LOP3.LUT R7, R7, 0x1c0, RZ, 0xc0, !PT ;  /* 0x000001c007077812 */ /* 0x000fe200078ec0ff */
[----:B------:R-:W-:Y:S01]  /*0d90*/  IMAD.SHL.U32 R140, R140, 0x200, RZ ;  /* 0x000002008c8c7824 */ /* 0x000fe200078e00ff */
[----:B------:R-:W-:-:S02]  /*0da0*/  LOP3.LUT R5, R5, 0xfffffe00, RZ, 0xc0, !PT ;  /* 0xfffffe0005057812 */ /* 0x000fc400078ec0ff */
[----:B------:R-:W-:Y:S02]  /*0db0*/  LOP3.LUT R220, R220, 0xfffffff8, RZ, 0xc0, !PT ;  /* 0xfffffff8dcdc7812 */ /* 0x000fe400078ec0ff */
[----:B------:R-:W-:Y:S02]  /*0dc0*/  LOP3.LUT R6, R7, 0x8, R6, 0xf8, !PT ;  /* 0x0000000807067812 */ /* 0x000fe400078ef806 */
[----:B------:R-:W-:Y:S01]  /*0dd0*/  LOP3.LUT R8, R8, 0x7ffffe00, RZ, 0xc0, !PT ;  /* 0x7ffffe0008087812 */ /* 0x000fe200078ec0ff */
[----:B------:R-:W-:Y:S01]  /*0de0*/  IMAD.IADD R220, R223, 0x1, -R220 ;  /* 0x00000001dfdc7824 */ /* 0x000fe200078e0adc */
[----:B------:R-:W-:Y:S02]  /*0df0*/  SHF.R.U32.HI R7, RZ, 0x3, R7 ;  /* 0x00000003ff077819 */ /* 0x000fe40000011607 */
[----:B------:R-:W-:Y:S01]  /*0e00*/  LOP3.LUT R219, R219, 0xfffffffc, RZ, 0xc0, !PT ;  /* 0xfffffffcdbdb7812 */ /* 0x000fe200078ec0ff */
[----:B------:R-:W-:Y:S01]  /*0e10*/  IMAD.SHL.U32 R221, R220, 0x40, RZ ;  /* 0x00000040dcdd7824 */ /* 0x000fe200078e00ff */
[----:B------:R-:W-:-:S02]  /*0e20*/  IADD3 R3, R0, R5, R3 ;  /* 0x0000000500037210 */ /* 0x000fc40007ffe003 */
[----:B------:R-:W-:Y:S01]  /*0e30*/  LOP3.LUT R0, R0, R5, RZ, 0xfc, !PT ;  /* 0x0000000500007212 */ /* 0x000fe200078efcff */
[----:B------:R-:W-:Y:S01]  /*0e40*/  IMAD.MOV.U32 R5, RZ, RZ, 0x40 ;  /* 0x00000040ff057424 */ /* 0x000fe200078e00ff */
[----:B------:R-:W-:Y:S01]  /*0e50*/  LOP3.LUT R139, R8, R9, R139, 0xf6, !PT ;  /* 0x00000009088b7212 */ /* 0x000fe200078ef68b */
[----:B------:R-:W-:Y:S01]  /*0e60*/  IMAD.IADD R219, R146, 0x1, -R219 ;  /* 0x0000000192db7824 */ /* 0x000fe200078e0adb */
[----:B------:R-:W-:Y:S02]  /*0e70*/  LOP3.LUT R7, R6, R7, RZ, 0x3c, !PT ;  /* 0x0000000706077212 */ /* 0x000fe400078e3cff */
[----:B------:R-:W-:Y:S01]  /*0e80*/  SEL R199, R4, 0xffffffe0, !P1 ;  /* 0xffffffe004c77807 */ /* 0x000fe20004800000 */
[----:B------:R-:W-:Y:S01]  /*0e90*/  IMAD.SHL.U32 R144, R219, 0x8, RZ ;  /* 0x00000008db907824 */ /* 0x000fe200078e00ff */
[----:B------:R-:W-:Y:S01]  /*0ea0*/  LEA R202, R3, 0x18100, 0x1 ;  /* 0x0001810003ca7811 */ /* 0x000fe200078e08ff */
[----:B------:R-:W-:Y:S01]  /*0eb0*/  IMAD R2, R2, 0x200, R7 ;  /* 0x0000020002027824 */ /* 0x000fe200078e0207 */
[----:B------:R-:W-:Y:S01]  /*0ec0*/  LEA R196, R0, 0x100, 0x1 ;  /* 0x0000010000c47811 */ /* 0x000fe200078e08ff */
[----:B------:R-:W-:Y:S01]  /*0ed0*/  IMAD.SHL.U32 R142, R219, 0x4, RZ ;  /* 0x00000004db8e7824 */ /* 0x000fe200078e00ff */
[----:B------:R-:W-:Y:S01]  /*0ee0*/  SEL R3, R5, 0xffffffc0, !P2 ;  /* 0xffffffc005037807 */ /* 0x000fe20005000000 */
[----:B------:R-:W-:Y:S01]  /*0ef0*/  IMAD.SHL.U32 R139, R139, 0x2, RZ ;  /* 0x000000028b8b7824 */ /* 0x000fe200078e00ff */
[----:B------:R-:W-:Y:S01]  /*0f00*/  LOP3.LUT R221, R221, 0x1c0, RZ, 0xc0, !PT ;  /* 0x000001c0dddd7812 */ /* 0x000fe200078ec0ff */
[C---:B------:R-:W-:Y:S01]  /*0f10*/  IMAD.IADD R0, R202.reuse, 0x1, R199 ;  /* 0x00000001ca007824 */ /* 0x040fe200078e02c7 */
[----:B------:R-:W-:Y:S01]  /*0f20*/  IADD3 R218, R217, 0x40, RZ ;  /* 0x00000040d9da7810 */ /* 0x000fe20007ffe0ff */
[----:B------:R-:W-:Y:S01]  /*0f30*/  IMAD.IADD R222, R199, 0x1, R196 ;  /* 0x00000001c7de7824 */ /* 0x000fe200078e02c4 */
[----:B------:R-:W-:Y:S01]  /*0f40*/  IADD3 R217, R217, 0x80, RZ ;  /* 0x00000080d9d97810 */ /* 0x000fe20007ffe0ff */
[--C-:B------:R-:W-:Y:S01]  /*0f50*/  IMAD.IADD R198, R202, 0x1, R3.reuse ;  /* 0x00000001cac67824 */ /* 0x100fe200078e0203 */
[----:B------:R-:W-:Y:S01]  /*0f60*/  SHF.R.S32.HI R145, RZ, 0x1f, R144 ;  /* 0x0000001fff917819 */ /* 0x000fe20000011490 */
[----:B------:R-:W-:Y:S01]  /*0f70*/  IMAD.IADD R197, R0, 0x1, R3 ;  /* 0x0000000100c57824 */ /* 0x000fe200078e0203 */
[C---:B------:R-:W-:Y:S01]  /*0f80*/  IADD3 R138, R142.reuse, 0x10, RZ ;  /* 0x000000108e8a7810 */ /* 0x040fe20007ffe0ff */
[C---:B------:R-:W-:Y:S01]  /*0f90*/  IMAD.IADD R222, R3.reuse, 0x1, R222 ;  /* 0x0000000103de7824 */ /* 0x040fe200078e02de */
[C---:B------:R-:W-:Y:S01]  /*0fa0*/  IADD3 R137, R142.reuse, 0x30, RZ ;  /* 0x000000308e897810 */ /* 0x040fe20007ffe0ff */
[----:B------:R-:W-:Y:S01]  /*0fb0*/  IMAD.IADD R147, R3, 0x1, R196 ;  /* 0x0000000103937824 */ /* 0x000fe200078e02c4 */
[----:B------:R-:W-:-:S02]  /*0fc0*/  IADD3 R136, R142, 0x50, RZ ;  /* 0x000000508e887810 */ /* 0x000fc40007ffe0ff */
[----:B------:R-:W-:Y:S02]  /*0fd0*/  SHF.R.U32.HI R141, RZ, 0x3, R221 ;  /* 0x00000003ff8d7819 */ /* 0x000fe400000116dd */
[C---:B------:R-:W-:Y:S02]  /*0fe0*/  IADD3 R10, R139.reuse, 0x100, RZ ;  /* 0x000001008b0a7810 */ /* 0x040fe40007ffe0ff */
[----:B------:R-:W-:Y:S02]  /*0ff0*/  IADD3 R11, R139, 0xc100, RZ ;  /* 0x0000c1008b0b7810 */ /* 0x000fe40007ffe0ff */
[----:B------:R-:W-:Y:S02]  /*1000*/  LEA R200, R2, 0xc100, 0x1 ;  /* 0x0000c10002c87811 */ /* 0x000fe400078e08ff */
.L_x_1521:
[----:B------:R-:W-:-:S04]  /*1010*/  IMAD.MOV.U32 R6, RZ, RZ, 0x4 ;  /* 0x00000004ff067424 */ /* 0x000fc800078e00ff */
[----:B------:R-:W-:-:S06]  /*1020*/  IMAD.WIDE R224, R211, R6, c[0x0][0x588] ;  /* 0x00016200d3e07625 */ /* 0x000fcc00078e0206 */
        /* <DEDUP_REMOVED lines=12> */
[----:B--2---:R-:W-:Y:S02]  /*10f0*/  SHF.R.S32.HI R87, RZ, 0x1f, R224 ;  /* 0x0000001fff577819 */ /* 0x004fe400000114e0 */
[C---:B------:R-:W-:Y:S02]  /*1100*/  @P4 LEA R2, P0, R224.reuse, c[0x0][0x360], 0x2 ;  /* 0x0000d800e0024a11 */ /* 0x040fe400078010ff */
[----:B------:R-:W-:-:S02]  /*1110*/  @P2 LEA R4, P1, R224, c[0x0][0x370], 0x2 ;  /* 0x0000dc00e0042a11 */ /* 0x000fc400078210ff */
[C-C-:B------:R-:W-:Y:S02]  /*1120*/  @P4 LEA.HI.X R3, R224.reuse, c[0x0][0x364], R87.reuse, 0x2, P0 ;  /* 0x0000d900e0034a11 */ /* 0x140fe400000f1457 */
[----:B------:R-:W-:Y:S02]  /*1130*/  ISETP.NE.U32.AND P0, PT, RZ, c[0x0][0x350], PT ;  /* 0x0000d400ff007a0c */ /* 0x000fe40003f05070 */
[C---:B------:R-:W-:Y:S01]  /*1140*/  @P2 LEA.HI.X R5, R224.reuse, c[0x0][0x374], R87, 0x2, P1 ;  /* 0x0000dd00e0052a11 */ /* 0x040fe200008f1457 */
[----:B------:R1:W5:Y:S01]  /*1150*/  @P4 LDG.E R86, [R2.64] ;  /* 0x0000000802564981 */ /* 0x000362000c1e1900 */
[----:B------:R-:W-:Y:S02]  /*1160*/  ISETP.NE.AND.EX P6, PT, RZ, c[0x0][0x354], PT, P0 ;  /* 0x0000d500ff007a0c */ /* 0x000fe40003fc5300 */
[C---:B------:R-:W-:Y:S01]  /*1170*/  LEA R12, P1, R224.reuse, c[0x0][0x350], 0x2 ;  /* 0x0000d400e00c7a11 */ /* 0x040fe200078210ff */
[----:B------:R2:W5:Y:S01]  /*1180*/  @P2 LDG.E R92, [R4.64] ;  /* 0x00000008045c2981 */ /* 0x000562000c1e1900 */
[----:B------:R-:W-:-:S02]  /*1190*/  LEA R14, P2, R224, c[0x0][0x348], 0x2 ;  /* 0x0000d200e00e7a11 */ /* 0x000fc400078410ff */
[C---:B------:R-:W-:Y:S02]  /*11a0*/  LEA R8, P0, R224.reuse, c[0x0][0x358], 0x2 ;  /* 0x0000d600e0087a11 */ /* 0x040fe400078010ff */
[C-C-:B------:R-:W-:Y:S02]  /*11b0*/  LEA.HI.X R15, R224.reuse, c[0x0][0x34c], R87.reuse, 0x2, P2 ;  /* 0x0000d300e00f7a11 */ /* 0x140fe400010f1457 */
[C-C-:B------:R-:W-:Y:S02]  /*11c0*/  LEA.HI.X R13, R224.reuse, c[0x0][0x354], R87.reuse, 0x2, P1 ;  /* 0x0000d500e00d7a11 */ /* 0x140fe400008f1457 */
[----:B------:R-:W-:Y:S01]  /*11d0*/  LEA.HI.X R9, R224, c[0x0][0x35c], R87, 0x2, P0 ;  /* 0x0000d700e0097a11 */ /* 0x000fe200000f1457 */
[----:B------:R3:W5:Y:S04]  /*11e0*/  @P3 LDG.E R88, [R14.64] ;  /* 0x000000080e583981 */ /* 0x000768000c1e1900 */
[----:B------:R3:W5:Y:S01]  /*11f0*/  @P6 LDG.E R91, [R12.64] ;  /* 0x000000080c5b6981 */ /* 0x000762000c1e1900 */
[----:B-1----:R-:W-:-:S06]  /*1200*/  IMAD.MOV.U32 R2, RZ, RZ, RZ ;  /* 0x000000ffff027224 */ /* 0x002fcc00078e00ff */
[----:B------:R3:W5:Y:S01]  /*1210*/  @P5 LDG.E R2, [R8.64] ;  /* 0x0000000808025981 */ /* 0x000762000c1e1900 */
[----:B------:R-:W-:Y:S01]  /*1220*/  YIELD ;  /* 0x0000000000007946 */ /* 0x000fe20003800000 */
[----:B--2---:R-:W-:Y:S02]  /*1230*/  P2R R4, PR, RZ, 0x40 ;  /* 0x00000040ff047803 */ /* 0x004fe40000000000 */
[----:B------:R-:W-:Y:S01]  /*1240*/  LOP3.LUT R225, R210, 0xffff, RZ, 0xc0, !PT ;  /* 0x0000ffffd2e17812 */ /* 0x000fe200078ec0ff */
[----:B------:R-:W-:Y:S05]  /*1250*/  @P4 BRA `(.L_x_1368) ;  /* 0x0000005000004947 */ /* 0x000fea0003800000 */
[----:B-----5:R-:W-:Y:S01]  /*1260*/  MOV R86, c[0x0][0x168] ;  /* 0x00005a0000567a02 */ /* 0x020fe20000000f00 */
[----:B------:R-:W-:Y:S05]  /*1270*/  @!P3 BRA `(.L_x_1368) ;  /* 0x000000300000b947 */ /* 0x000fea0003800000 */
[----:B------:R-:W2:Y:S04]  /*1280*/  LDG.E R86, [R14.64] ;  /* 0x000000080e567981 */ /* 0x000ea8000c1e1900 */
[----:B------:R-:W2:Y:S02]  /*1290*/  LDG.E R3, [R14.64+0x4] ;  /* 0x000004080e037981 */ /* 0x000ea4000c1e1900 */
[----:B--2---:R-:W-:-:S02]  /*12a0*/  IADD3 R86, -R86, R3, RZ ;  /* 0x0000000356567210 */ /* 0x004fc40007ffe1ff */
.L_x_1368:
[----:B------:R-:W-:-:S04]  /*12b0*/  ISETP.NE.U32.AND P0, PT, RZ, c[0x0][0x368], PT ;  /* 0x0000da00ff007a0c */ /* 0x000fc80003f05070 */
[----:B------:R-:W-:-:S13]  /*12c0*/  ISETP.NE.AND.EX P0, PT, RZ, c[0x0][0x36c], PT, P0 ;  /* 0x0000db00ff007a0c */ /* 0x000fda0003f05300 */
[----:B------:R-:W-:Y:S05]  /*12d0*/  @!P0 BRA `(.L_x_1369) ;  /* 0x0000004000008947 */ /* 0x000fea0003800000 */
[----:B---3--:R-:W-:-:S04]  /*12e0*/  LEA R12, P0, R224, c[0x0][0x368], 0x2 ;  /* 0x0000da00e00c7a11 */ /* 0x008fc800078010ff */
[----:B------:R-:W-:-:S05]  /*12f0*/  LEA.HI.X R13, R224, c[0x0][0x36c], R87, 0x2, P0 ;  /* 0x0000db00e00d7a11 */ /* 0x000fca00000f1457 */
[----:B------:R1:W5:Y:S01]  /*1300*/  LDG.E R3, [R12.64] ;  /* 0x000000080c037981 */ /* 0x000362000c1e1900 */
[----:B------:R-:W-:Y:S05]  /*1310*/  BRA `(.L_x_1370) ;  /* 0x0000005000007947 */ /* 0x000fea0003800000 */
.L_x_1369:
[----:B------:R-:W-:Y:S01]  /*1320*/  MOV R3, c[0x0][0x1d0] ;  /* 0x0000740000037a02 */ /* 0x000fe20000000f00 */
[----:B------:R-:W-:Y:S05]  /*1330*/  @!P6 BRA `(.L_x_1370) ;  /* 0x000000300000e947 */ /* 0x000fea0003800000 */
[----:B------:R-:W2:Y:S04]  /*1340*/  LDG.E R3, [R12.64] ;  /* 0x000000080c037981 */ /* 0x000ea8000c1e1900 */
[----:B------:R-:W2:Y:S02]  /*1350*/  LDG.E R0, [R12.64+0x4] ;  /* 0x000004080c007981 */ /* 0x000ea4000c1e1900 */
[----:B--2---:R-:W-:Y:S02]  /*1360*/  IADD3 R3, -R3, R0, RZ ;  /* 0x0000000003037210 */ /* 0x004fe40007ffe1ff */
.L_x_1370:
[----:B------:R2:W4:Y:S04]  /*1370*/  @P5 LDG.E R0, [R8.64] ;  /* 0x0000000808005981 */ /* 0x000528000c1e1900 */
[----:B------:R2:W4:Y:S01]  /*1380*/  @P5 LDG.E R5, [R8.64+0x4] ;  /* 0x0000040808055981 */ /* 0x000522000c1e1900 */
[----:B------:R-:W-:Y:S01]  /*1390*/  ISETP.NE.U32.AND P0, PT, RZ, c[0x0][0x378], PT ;  /* 0x0000de00ff007a0c */ /* 0x000fe20003f05070 */
[----:B-----5:R-:W-:-:S03]  /*13a0*/  IMAD.MOV.U32 R85, RZ, RZ, R3 ;  /* 0x000000ffff557224 */ /* 0x020fc600078e0003 */
[----:B------:R-:W-:Y:S01]  /*13b0*/  ISETP.NE.AND.EX P1, PT, RZ, c[0x0][0x37c], PT, P0 ;  /* 0x0000df00ff007a0c */ /* 0x000fe20003f25300 */
[----:B------:R-:W-:Y:S01]  /*13c0*/  IMAD.MOV.U32 R90, RZ, RZ, c[0x0][0x228] ;  /* 0x00008a00ff5a7624 */ /* 0x000fe200078e00ff */
[C---:B------:R-:W-:Y:S02]  /*13d0*/  LOP3.LUT R227, R210.reuse, 0xff000000, RZ, 0xc0, !PT ;  /* 0xff000000d2e37812 */ /* 0x040fe400078ec0ff */
[----:B------:R-:W-:Y:S02]  /*13e0*/  LOP3.LUT R210, R210, 0xff0000, RZ, 0xc0, !PT ;  /* 0x00ff0000d2d27812 */ /* 0x000fe400078ec0ff */
[----:B------:R-:W-:-:S07]  /*13f0*/  SHF.R.U32.HI R227, RZ, 0x8, R227 ;  /* 0x00000008ffe37819 */ /* 0x000fce00000116e3 */
[----:B-1-3--:R-:W-:-:S04]  /*1400*/  @P1 LEA R12, P0, R224, c[0x0][0x378], 0x2 ;  /* 0x0000de00e00c1a11 */ /* 0x00afc800078010ff */
[----:B------:R-:W-:Y:S02]  /*1410*/  @P1 LEA.HI.X R13, R224, c[0x0][0x37c], R87, 0x2, P0 ;  /* 0x0000df00e00d1a11 */ /* 0x000fe400000f1457 */
[----:B------:R-:W-:Y:S01]  /*1420*/  LEA.HI R227, R210, R227, RZ, 0x10 ;  /* 0x000000e3d2e37211 */ /* 0x000fe200078f80ff */
[----:B------:R-:W-:Y:S02]  /*1430*/  BSSY B0, `(.L_x_1371) ;  /* 0x0000029000007945 */ /* 0x000fe40003800000 */
[----:B------:R1:W5:Y:S01]  /*1440*/  @P1 LDG.E R85, [R12.64] ;  /* 0x000000080c551981 */ /* 0x000362000c1e1900 */
[----:B------:R-:W-:Y:S01]  /*1450*/  SHF.R.U32.HI R210, RZ, 0x10, R227 ;  /* 0x00000010ffd27819 */ /* 0x000fe200000116e3 */
[----:B--2---:R-:W-:Y:S01]  /*1460*/  IMAD.MOV.U32 R8, RZ, RZ, RZ ;  /* 0x000000ffff087224 */ /* 0x004fe200078e00ff */
[----:B------:R-:W-:Y:S02]  /*1470*/  LOP3.LUT R227, R227, 0xff, RZ, 0xc0, !PT ;  /* 0x000000ffe3e37812 */ /* 0x000fe400078ec0ff */
[----:B------:R-:W-:-:S04]  /*1480*/  ISETP.NE.AND P1, PT, R210, RZ, PT ;  /* 0x000000ffd200720c */ /* 0x000fc80003f25270 */
[----:B------:R-:W-:Y:S01]  /*1490*/  SEL R94, R210, c[0x0][0x338], P1 ;  /* 0x0000ce00d25e7a07 */ /* 0x000fe20000800000 */
[----:B----4-:R-:W-:Y:S02]  /*14a0*/  @P5 IMAD.IADD R90, R5, 0x1, -R0 ;  /* 0x00000001055a5824 */ /* 0x010fe400078e0a00 */
[----:B------:R-:W-:-:S04]  /*14b0*/  IMAD.IADD R5, R3, 0x1, -R92 ;  /* 0x0000000103057824 */ /* 0x000fc800078e0a5c */
[----:B------:R-:W-:-:S05]  /*14c0*/  IMAD.IADD R84, R5, 0x1, R90 ;  /* 0x0000000105547824 */ /* 0x000fca00078e025a */
[C---:B------:R-:W-:Y:S02]  /*14d0*/  ISETP.GE.AND P0, PT, R84.reuse, 0x1, PT ;  /* 0x000000015400780c */ /* 0x040fe40003f06270 */
[----:B------:R-:W-:-:S04]  /*14e0*/  IADD3 R0, R84, 0x3f, RZ ;  /* 0x0000003f54007810 */ /* 0x000fc80007ffe0ff */
[----:B------:R-:W-:-:S04]  /*14f0*/  SHF.R.S32.HI R89, RZ, 0x1f, R0 ;  /* 0x0000001fff597819 */ /* 0x000fc80000011400 */
[----:B------:R-:W-:-:S04]  /*1500*/  LEA.HI R89, R89, R0, RZ, 0x6 ;  /* 0x0000000059597211 */ /* 0x000fc800078f30ff */
[----:B------:R-:W-:Y:S01]  /*1510*/  SHF.R.S32.HI R89, RZ, 0x6, R89 ;  /* 0x00000006ff597819 */ /* 0x000fe20000011459 */
[----:B------:R-:W-:Y:S05]  /*1520*/  @!P0 BRA `(.L_x_1372) ;  /* 0x0000019000008947 */ /* 0x000fea0003800000 */
[-C--:B-1----:R-:W-:Y:S02]  /*1530*/  IABS R9, R94.reuse ;  /* 0x0000005e00097213 */ /* 0x082fe40000000000 */
[----:B------:R-:W-:Y:S02]  /*1540*/  IADD3 R13, R89, -0x1, R94 ;  /* 0xffffffff590d7810 */ /* 0x000fe40007ffe05e */
[----:B------:R-:W1:Y:S01]  /*1550*/  I2F.RP R12, R9 ;  /* 0x00000009000c7306 */ /* 0x000e620000209400 */
[-C--:B------:R-:W-:Y:S02]  /*1560*/  IABS R0, R94.reuse ;  /* 0x0000005e00007213 */ /* 0x080fe40000000000 */
[----:B------:R-:W-:Y:S02]  /*1570*/  IABS R7, R13 ;  /* 0x0000000d00077213 */ /* 0x000fe40000000000 */
[----:B------:R-:W-:Y:S01]  /*1580*/  LOP3.LUT R13, R13, R94, RZ, 0x3c, !PT ;  /* 0x0000005e0d0d7212 */ /* 0x000fe200078e3cff */
[----:B------:R-:W-:-:S03]  /*1590*/  IMAD.MOV R0, RZ, RZ, -R0 ;  /* 0x000000ffff007224 */ /* 0x000fc600078e0a00 */
[----:B------:R-:W-:Y:S01]  /*15a0*/  ISETP.GE.AND P1, PT, R13, RZ, PT ;  /* 0x000000ff0d00720c */ /* 0x000fe20003f26270 */
[----:B-1----:R-:W1:Y:S02]  /*15b0*/  MUFU.RCP R14, R12 ;  /* 0x0000000c000e7308 */ /* 0x002e640000001000 */
[----:B-1----:R-:W-:-:S06]  /*15c0*/  IADD3 R14, R14, 0xffffffe, RZ ;  /* 0x0ffffffe0e0e7810 */ /* 0x002fcc0007ffe0ff */
[----:B------:R-:W1:Y:S02]  /*15d0*/  F2I.FTZ.U32.TRUNC.NTZ R15, R14 ;  /* 0x0000000e000f7305 */ /* 0x000e64000021f000 */
[----:B-1----:R-:W-:Y:S02]  /*15e0*/  IMAD.MOV R8, RZ, RZ, -R15 ;  /* 0x000000ffff087224 */ /* 0x002fe400078e0a0f */
[----:B------:R-:W-:Y:S02]  /*15f0*/  IMAD.MOV.U32 R14, RZ, RZ, RZ ;  /* 0x000000ffff0e7224 */ /* 0x000fe400078e00ff */
[----:B------:R-:W-:-:S04]  /*1600*/  IMAD R8, R8, R9, RZ ;  /* 0x0000000908087224 */ /* 0x000fc800078e02ff */
[----:B------:R-:W-:-:S06]  /*1610*/  IMAD.HI.U32 R8, R15, R8, R14 ;  /* 0x000000080f087227 */ /* 0x000fcc00078e000e */
        /* <DEDUP_REMOVED lines=10> */
.L_x_1372:
[----:B-1----:R-:W-:Y:S05]  /*16c0*/  BSYNC B0 ;  /* 0x0000000000007941 */ /* 0x002fea0003800000 */
.L_x_1371:
[----:B------:R-:W-:Y:S02]  /*16d0*/  IMAD R0, R227, R8, RZ ;  /* 0x00000008e3007224 */ /* 0x000fe400078e02ff */
[----:B------:R-:W-:Y:S02]  /*16e0*/  IMAD.SHL.U32 R154, R201, 0x8, RZ ;  /* 0x00000008c99a7824 */ /* 0x000fe400078e00ff */
        /* <DEDUP_REMOVED lines=15> */
[----:B------:R-:W-:-:S04]  /*17e0*/  ISETP.NE.U32.AND P0, PT, RZ, c[0x0][0x340], PT ;  /* 0x0000d000ff007a0c */ /* 0x000fc80003f05070 */
[----:B------:R-:W-:-:S13]  /*17f0*/  ISETP.NE.AND.EX P6, PT, RZ, c[0x0][0x344], PT, P0 ;  /* 0x0000d100ff007a0c */ /* 0x000fda0003fc5300 */
[----:B------:R-:W-:-:S06]  /*1800*/  @P6 IMAD.WIDE R156, R224, R6, c[0x0][0x340] ;  /* 0x0000d000e09c6625 */ /* 0x000fcc00078e0206 */
[----:B------:R-:W2:Y:S01]  /*1810*/  @P6 LDG.E R156, [R156.64] ;  /* 0x000000089c9c6981 */ /* 0x000ea2000c1e1900 */
[----:B------:R-:W-:Y:S01]  /*1820*/  SHF.R.S32.HI R7, RZ, 0x1f, R146 ;  /* 0x0000001fff077819 */ /* 0x000fe20000011492 */
[----:B------:R-:W-:Y:S01]  /*1830*/  IMAD.IADD R164, R3, 0x1, R91 ;  /* 0x0000000103a47824 */ /* 0x000fe200078e025b */
[----:B------:R-:W-:Y:S01]  /*1840*/  SHF.R.S32.HI R8, RZ, 0x1f, R2 ;  /* 0x0000001fff087819 */ /* 0x000fe20000011402 */
[----:B------:R-:W-:Y:S01]  /*1850*/  IMAD.MOV.U32 R100, RZ, RZ, c[0x0][0x1e0] ;  /* 0x00007800ff647624 */ /* 0x000fe200078e00ff */
[----:B------:R-:W-:Y:S01]  /*1860*/  LEA.HI R7, R7, R146, RZ, 0x3 ;  /* 0x0000009207077211 */ /* 0x000fe200078f18ff */
[----:B------:R-:W-:Y:S01]  /*1870*/  IMAD.WIDE.U32 R18, R164, c[0x0][0x1e0], RZ ;  /* 0x00007800a4127a25 */ /* 0x000fe200078e00ff */
[----:B------:R-:W-:Y:S02]  /*1880*/  SHF.R.S32.HI R155, RZ, 0x1f, R154 ;  /* 0x0000001fff9b7819 */ /* 0x000fe4000001149a */
[----:B------:R-:W-:Y:S01]  /*1890*/  SHF.R.S32.HI R7, RZ, 0x3, R7 ;  /* 0x00000003ff077819 */ /* 0x000fe20000011407 */
[----:B------:R-:W-:Y:S01]  /*18a0*/  IMAD.WIDE.U32 R168, R223, c[0x0][0x1e0], RZ ;  /* 0x00007800dfa87a25 */ /* 0x000fe200078e00ff */
[----:B------:R-:W-:-:S02]  /*18b0*/  SEL R160, R224, RZ, !P5 ;  /* 0x000000ffe0a07207 */ /* 0x000fc40006800000 */
[----:B------:R-:W-:Y:S02]  /*18c0*/  IADD3 R13, P0, R7, R2, RZ ;  /* 0x00000002070d7210 */ /* 0x000fe40007f1e0ff */
[----:B------:R-:W-:Y:S02]  /*18d0*/  SEL R2, R87, RZ, !P5 ;  /* 0x000000ff57027207 */ /* 0x000fe40006800000 */
[----:B------:R-:W-:Y:S01]  /*18e0*/  LEA.HI.X.SX32 R8, R7, R8, 0x1, P0 ;  /* 0x0000000807087211 */ /* 0x000fe200000f0eff */
[C---:B------:R-:W-:Y:S01]  /*18f0*/  IMAD.WIDE.U32 R14, R13.reuse, c[0x0][0x238], R154 ;  /* 0x00008e000d0e7a25 */ /* 0x040fe200078e009a */
[----:B------:R-:W-:Y:S02]  /*1900*/  MOV R3, 0x6 ;  /* 0x0000000600037802 */ /* 0x000fe40000000f00 */
[----:B------:R-:W-:Y:S01]  /*1910*/  MOV R107, 0x5 ;  /* 0x00000005006b7802 */ /* 0x000fe20000000f00 */
[----:B------:R-:W-:Y:S01]  /*1920*/  IMAD R0, R8, c[0x0][0x238], RZ ;  /* 0x00008e0008007a24 */ /* 0x000fe200078e02ff */
[----:B------:R-:W-:Y:S01]  /*1930*/  MOV R16, R14 ;  /* 0x0000000e00107202 */ /* 0x000fe20000000f00 */
[----:B------:R-:W-:Y:S01]  /*1940*/  IMAD.MOV.U32 R14, RZ, RZ, c[0x0][0x238] ;  /* 0x00008e00ff0e7624 */ /* 0x000fe200078e00ff */
[----:B------:R-:W-:Y:S01]  /*1950*/  SHF.R.S32.HI R6, RZ, 0x1f, R164 ;  /* 0x0000001fff067819 */ /* 0x000fe200000114a4 */
[----:B------:R-:W-:Y:S01]  /*1960*/  IMAD R0, R13, c[0x0][0x23c], R0 ;  /* 0x00008f000d007a24 */ /* 0x000fe200078e0200 */
[----:B------:R-:W-:Y:S01]  /*1970*/  ISETP.GE.AND P5, PT, R154, c[0x0][0x1d4], PT ;  /* 0x000075009a007a0c */ /* 0x000fe20003fa6270 */
[----:B------:R-:W-:Y:S01]  /*1980*/  IMAD R167, R2, c[0x0][0x248], RZ ;  /* 0x0000920002a77a24 */ /* 0x000fe200078e02ff */
[----:B------:R-:W-:Y:S01]  /*1990*/  SHF.L.U64.HI R102, R14, R3, c[0x0][0x23c] ;  /* 0x00008f000e667619 */ /* 0x000fe20000010203 */
[----:B------:R-:W-:Y:S01]  /*19a0*/  IMAD.IADD R17, R15, 0x1, R0 ;  /* 0x000000010f117824 */ /* 0x000fe200078e0200 */
[----:B------:R-:W-:Y:S01]  /*19b0*/  IADD3 R15, R5, -0x1, RZ ;  /* 0xffffffff050f7810 */ /* 0x000fe20007ffe0ff */
[----:B------:R-:W-:Y:S01]  /*19c0*/  IMAD.IADD R0, R90, 0x1, -R7 ;  /* 0x000000015a007824 */ /* 0x000fe200078e0a07 */
[C---:B------:R-:W-:Y:S01]  /*19d0*/  SHF.L.U32 R106, R14.reuse, 0x5, RZ ;  /* 0x000000050e6a7819 */ /* 0x040fe200000006ff */
[----:B------:R-:W-:Y:S01]  /*19e0*/  IMAD.WIDE.U32 R158, R225, c[0x0][0x240], R16 ;  /* 0x00009000e19e7a25 */ /* 0x000fe200078e0010 */
[----:B------:R-:W-:-:S02]  /*19f0*/  SHF.L.U64.HI R105, R14, R107, c[0x0][0x23c] ;  /* 0x00008f000e697619 */ /* 0x000fc4000001026b */
[----:B------:R-:W-:Y:S01]  /*1a00*/  ISETP.GE.AND P4, PT, R218, c[0x0][0x1d4], PT ;  /* 0x00007500da007a0c */ /* 0x000fe20003f86270 */
[----:B------:R-:W-:Y:S01]  /*1a10*/  IMAD R159, R225, c[0x0][0x244], R159 ;  /* 0x00009100e19f7a24 */ /* 0x000fe200078e029f */
[----:B------:R-:W-:Y:S01]  /*1a20*/  MOV R108, c[0x0][0x258] ;  /* 0x00009600006c7a02 */ /* 0x000fe20000000f00 */
[----:B------:R-:W-:Y:S01]  /*1a30*/  IMAD R0, R15, -0x40, R0 ;  /* 0xffffffc00f007824 */ /* 0x000fe200078e0200 */
[----:B------:R-:W-:Y:S01]  /*1a40*/  SHF.L.U64.HI R98, R100, R3, c[0x0][0x1e4] ;  /* 0x0000790064627619 */ /* 0x000fe20000010203 */
[----:B------:R-:W-:Y:S01]  /*1a50*/  IMAD.WIDE.U32 R158, R160, c[0x0][0x248], R158 ;  /* 0x00009200a09e7a25 */ /* 0x000fe200078e009e */
[----:B------:R-:W-:Y:S02]  /*1a60*/  SHF.L.U64.HI R107, R108, R107, c[0x0][0x25c] ;  /* 0x000097006c6b7619 */ /* 0x000fe4000001026b */
[----:B------:R-:W-:Y:S01]  /*1a70*/  ISETP.GE.AND P1, PT, R0, 0x21, PT ;  /* 0x000000210000780c */ /* 0x000fe20003f26270 */
[----:B------:R-:W-:Y:S01]  /*1a80*/  IMAD R167, R160, c[0x0][0x24c], R167 ;  /* 0x00009300a0a77a24 */ /* 0x000fe200078e02a7 */
[----:B------:R-:W-:Y:S01]  /*1a90*/  ISETP.GE.AND P2, PT, R0, 0x1, PT ;  /* 0x000000010000780c */ /* 0x000fe20003f46270 */
[----:B------:R-:W-:Y:S01]  /*1aa0*/  IMAD.SHL.U32 R104, R14, 0x40, RZ ;  /* 0x000000400e687824 */ /* 0x000fe200078e00ff */
[----:B------:R-:W-:Y:S01]  /*1ab0*/  SHF.R.S32.HI R0, RZ, 0x1f, R15 ;  /* 0x0000001fff007819 */ /* 0x000fe2000001140f */
[----:B------:R-:W-:Y:S01]  /*1ac0*/  IMAD R7, R102, R15, RZ ;  /* 0x0000000f66077224 */ /* 0x000fe200078e02ff */
[----:B------:R-:W-:Y:S01]  /*1ad0*/  MOV R166, R158 ;  /* 0x0000009e00a67202 */ /* 0x000fe20000000f00 */
[----:B------:R-:W-:Y:S01]  /*1ae0*/  IMAD.IADD R167, R159, 0x1, R167 ;  /* 0x000000019fa77824 */ /* 0x000fe200078e02a7 */
[----:B------:R-:W-:Y:S01]  /*1af0*/  SHF.L.U64.HI R99, R108, R3, c[0x0][0x25c] ;  /* 0x000097006c637619 */ /* 0x000fe20000010203 */
[-C--:B------:R-:W-:Y:S01]  /*1b00*/  IMAD R7, R0, R104.reuse, R7 ;  /* 0x0000006800077224 */ /* 0x080fe200078e0207 */
[----:B------:R-:W-:Y:S01]  /*1b10*/  SHF.L.U32 R101, R108, 0x6, RZ ;  /* 0x000000066c657819 */ /* 0x000fe200000006ff */
[----:B------:R-:W-:Y:S01]  /*1b20*/  IMAD R8, R8, c[0x0][0x258], RZ ;  /* 0x0000960008087a24 */ /* 0x000fe200078e02ff */
[----:B------:R-:W-:Y:S01]  /*1b30*/  SHF.R.S32.HI R143, RZ, 0x1f, R142 ;  /* 0x0000001fff8f7819 */ /* 0x000fe2000001148e */
[----:B------:R-:W-:-:S04]  /*1b40*/  IMAD.WIDE.U32 R16, R15, R104, R166 ;  /* 0x000000680f107225 */ /* 0x000fc800078e00a6 */
[----:B------:R-:W-:Y:S01]  /*1b50*/  IMAD.WIDE.U32 R20, R13, c[0x0][0x258], R154 ;  /* 0x000096000d147a25 */ /* 0x000fe200078e009a */
[----:B------:R-:W-:-:S03]  /*1b60*/  @P2 LEA R24, P3, R16, c[0x0][0x220], 0x1 ;  /* 0x0000880010182a11 */ /* 0x000fc600078608ff */
[----:B------:R-:W-:Y:S02]  /*1b70*/  IMAD R8, R13, c[0x0][0x25c], R8 ;  /* 0x000097000d087a24 */ /* 0x000fe400078e0208 */
[----:B------:R-:W-:Y:S01]  /*1b80*/  IMAD.IADD R14, R17, 0x1, R7 ;  /* 0x00000001110e7824 */ /* 0x000fe200078e0207 */
[----:B------:R-:W-:Y:S01]  /*1b90*/  @P1 IADD3 R7, P0, R106, R16, RZ ;  /* 0x000000106a071210 */ /* 0x000fe20007f1e0ff */
[----:B------:R-:W-:Y:S02]  /*1ba0*/  IMAD R9, R6, c[0x0][0x1e0], RZ ;  /* 0x0000780006097a24 */ /* 0x000fe400078e02ff */
[----:B------:R-:W-:Y:S01]  /*1bb0*/  IMAD.IADD R21, R21, 0x1, R8 ;  /* 0x0000000115157824 */ /* 0x000fe200078e0208 */
[----:B------:R-:W-:Y:S01]  /*1bc0*/  @P1 IADD3.X R8, R14, R105, RZ, P0, !PT ;  /* 0x000000690e081210 */ /* 0x000fe200007fe4ff */
[----:B------:R-:W-:Y:S01]  /*1bd0*/  IMAD R9, R164, c[0x0][0x1e4], R9 ;  /* 0x00007900a4097a24 */ /* 0x000fe200078e0209 */
[----:B------:R-:W-:Y:S01]  /*1be0*/  @P1 LEA R22, P0, R7, c[0x0][0x220], 0x1 ;  /* 0x0000880007161a11 */ /* 0x000fe200078008ff */
[----:B------:R-:W-:Y:S01]  /*1bf0*/  IMAD R95, R2, c[0x0][0x268], RZ ;  /* 0x00009a00025f7a24 */ /* 0x000fe200078e02ff */
[----:B------:R-:W-:Y:S01]  /*1c00*/  @P2 LEA.HI.X R25, R16, c[0x0][0x224], R14, 0x1, P3 ;  /* 0x0000890010192a11 */ /* 0x000fe200018f0c0e */
[----:B------:R-:W-:Y:S01]  /*1c10*/  IMAD.SHL.U32 R100, R100, 0x40, RZ ;  /* 0x0000004064647824 */ /* 0x000fe200078e00ff */
[----:B------:R-:W-:Y:S01]  /*1c20*/  ISETP.GE.AND P3, PT, R217, c[0x0][0x1d4], PT ;  /* 0x00007500d9007a0c */ /* 0x000fe20003f66270 */
[----:B------:R-:W-:Y:S01]  /*1c30*/  IMAD R95, R160, c[0x0][0x26c], R95 ;  /* 0x00009b00a05f7a24 */ /* 0x000fe200078e025f */
[----:B------:R-:W-:Y:S01]  /*1c40*/  @P1 LEA.HI.X R23, R7, c[0x0][0x224], R8, 0x1, P0 ;  /* 0x0000890007171a11 */ /* 0x000fe200000f0c08 */
[----:B------:R-:W-:Y:S01]  /*1c50*/  @!PT LDS RZ, [RZ] ;  /* 0x00000000fffff984 */ /* 0x000fe20000000800 */
[----:B------:R-:W-:Y:S01]  /*1c60*/  @!PT LDS RZ, [RZ] ;  /* 0x00000000fffff984 */ /* 0x000fe20000000800 */
[----:B------:R-:W-:Y:S01]  /*1c70*/  @!PT LDS RZ, [RZ] ;  /* 0x00000000fffff984 */ /* 0x000fe20000000800 */
[----:B------:R1:W-:Y:S01]  /*1c80*/  @P2 LDGSTS.E.BYPASS.LTC128B.128 [R139+0xc100], [R24.64], !P5 ;  /* 0x0c100000188b2fae */ /* 0x0003e2000e901d48 */
[----:B------:R-:W-:Y:S01]  /*1c90*/  IADD3 R19, R19, R9, RZ ;  /* 0x0000000913137210 */ /* 0x000fe20007ffe0ff */
[C---:B------:R-:W-:Y:S01]  /*1ca0*/  IMAD.WIDE.U32 R8, R225.reuse, c[0x0][0x260], R20 ;  /* 0x00009800e1087a25 */ /* 0x040fe200078e0014 */
[----:B------:R-:W-:Y:S01]  /*1cb0*/  ISETP.NE.AND P0, PT, R4, RZ, PT ;  /* 0x000000ff0400720c */ /* 0x000fe20003f05270 */
[----:B------:R1:W-:Y:S01]  /*1cc0*/  @P2 LDGSTS.E.BYPASS.LTC128B.128 [R139+0xe100], [R24.64+0x80], !P4 ;  /* 0x0e100080188b2fae */ /* 0x0003e2000e101d48 */
[----:B------:R-:W-:Y:S01]  /*1cd0*/  SHF.R.S32.HI R7, RZ, 0x1f, R223 ;  /* 0x0000001fff077819 */ /* 0x000fe200000114df */
[----:B------:R-:W-:-:S04]  /*1ce0*/  IMAD.WIDE.U32 R162, R225, c[0x0][0x1e8], R18 ;  /* 0x00007a00e1a27a25 */ /* 0x000fc800078e0012 */
[----:B------:R-:W-:Y:S01]  /*1cf0*/  IMAD R9, R225, c[0x0][0x264], R9 ;  /* 0x00009900e1097a24 */ /* 0x000fe200078e0209 */
[----:B------:R1:W-:Y:S01]  /*1d00*/  @P2 LDGSTS.E.BYPASS.LTC128B.128 [R139+0x10100], [R24.64+0x100], !P3 ;  /* 0x10100100188b2fae */ /* 0x0003e2000d901d48 */
[----:B------:R-:W-:Y:S02]  /*1d10*/  IMAD R2, R7, c[0x0][0x1e0], RZ ;  /* 0x0000780007027a24 */ /* 0x000fe400078e02ff */
[----:B------:R-:W-:Y:S01]  /*1d20*/  IMAD R163, R225, c[0x0][0x1ec], R163 ;  /* 0x00007b00e1a37a24 */ /* 0x000fe200078e02a3 */
[----:B------:R1:W-:Y:S01]  /*1d30*/  @P1 LDGSTS.E.BYPASS.LTC128B.128 [R139+0xd100], [R22.64], !P5 ;  /* 0x0d100000168b1fae */ /* 0x0003e2000e901d48 */
[----:B------:R-:W-:-:S03]  /*1d40*/  IMAD.WIDE.U32 R160, R160, c[0x0][0x268], R8 ;  /* 0x00009a00a0a07a25 */ /* 0x000fc600078e0008 */
[----:B------:R1:W-:Y:S01]  /*1d50*/  @P1 LDGSTS.E.BYPASS.LTC128B.128 [R139+0xf100], [R22.64+0x80], !P4 ;  /* 0x0f100080168b1fae */ /* 0x0003e2000e101d48 */
[----:B------:R-:W-:Y:S01]  /*1d60*/  IMAD R103, R223, c[0x0][0x1e4], R2 ;  /* 0x00007900df677a24 */ /* 0x000fe200078e0202 */
[----:B------:R-:W-:Y:S01]  /*1d70*/  IADD3 R95, R161, R95, RZ ;  /* 0x0000005fa15f7210 */ /* 0x000fe20007ffe0ff */
[----:B------:R-:W-:Y:S01]  /*1d80*/  IMAD.SHL.U32 R108, R108, 0x20, RZ ;  /* 0x000000206c6c7824 */ /* 0x000fe200078e00ff */
[----:B------:R1:W-:Y:S02]  /*1d90*/  @P1 LDGSTS.E.BYPASS.LTC128B.128 [R139+0x11100], [R22.64+0x100], !P3 ;  /* 0x11100100168b1fae */ /* 0x0003e4000d901d48 */
[----:B------:R-:W-:Y:S02]  /*1da0*/  IADD3 R103, R169, R103, RZ ;  /* 0x00000067a9677210 */ /* 0x000fe40007ffe0ff */
[----:B------:R-:W0:Y:S01]  /*1db0*/  LDGDEPBAR ;  /* 0x00000000000079af */ /* 0x000e220000000000 */
[----:B------:R-:W-:Y:S01]  /*1dc0*/  WARPSYNC 0xffffffff ;  /* 0xffffffff00007948 */ /* 0x000fe20003800000 */
[----:B--2---:R-:W-:Y:S01]  /*1dd0*/  @P6 SHF.R.S32.HI R127, RZ, 0x1f, R156 ;  /* 0x0000001fff7f6819 */ /* 0x004fe2000001149c */
[----:B------:R-:W-:Y:S01]  /*1de0*/  @!P6 IMAD.MOV.U32 R156, RZ, RZ, R224 ;  /* 0x000000ffff9ce224 */ /* 0x000fe200078e00e0 */
[----:B------:R-:W-:-:S04]  /*1df0*/  @!P6 MOV R127, R87 ;  /* 0x00000057007fe202 */ /* 0x000fc80000000f00 */
[----:B------:R-:W-:Y:S02]  /*1e00*/  SEL R127, R127, RZ, !P0 ;  /* 0x000000ff7f7f7207 */ /* 0x000fe40004000000 */
[----:B------:R-:W-:-:S03]  /*1e10*/  SEL R156, R156, RZ, !P0 ;  /* 0x000000ff9c9c7207 */ /* 0x000fc60004000000 */
[----:B------:R-:W-:Y:S02]  /*1e20*/  IMAD R97, R127, c[0x0][0x1f0], RZ ;  /* 0x00007c007f617a24 */ /* 0x000fe400078e02ff */
[----:B------:R-:W-:-:S04]  /*1e30*/  IMAD.WIDE.U32 R162, R156, c[0x0][0x1f0], R162 ;  /* 0x00007c009ca27a25 */ /* 0x000fc800078e00a2 */
[----:B------:R-:W-:-:S04]  /*1e40*/  IMAD R97, R156, c[0x0][0x1f4], R97 ;  /* 0x00007d009c617a24 */ /* 0x000fc800078e0261 */
[----:B------:R-:W-:Y:S02]  /*1e50*/  IMAD.IADD R97, R163, 0x1, R97 ;  /* 0x00000001a3617824 */ /* 0x000fe400078e0261 */
[----:B-1----:R-:W-:Y:S01]  /*1e60*/  ISETP.GT.AND P0, PT, R15, R12, PT ;  /* 0x0000000c0f00720c */ /* 0x002fe20003f04270 */
[----:B------:R-:W-:Y:S01]  /*1e70*/  BAR.SYNC.DEFER_BLOCKING 0x0 ;  /* 0x0000000000007b1d */ /* 0x000fe20000010000 */
[----:B------:R-:W-:Y:S01]  /*1e80*/  IMAD R2, R99, R15, RZ ;  /* 0x0000000f63027224 */ /* 0x000fe200078e02ff */
[----:B------:R-:W-:Y:S01]  /*1e90*/  IADD3 R14, R144, 0x40, RZ ;  /* 0x00000040900e7810 */ /* 0x000fe20007ffe0ff */
[----:B------:R-:W-:Y:S02]  /*1ea0*/  IMAD.MOV.U32 R8, RZ, RZ, R160 ;  /* 0x000000ffff087224 */ /* 0x000fe400078e00a0 */
[----:B------:R-:W-:Y:S01]  /*1eb0*/  IMAD.MOV.U32 R9, RZ, RZ, R95 ;  /* 0x000000ffff097224 */ /* 0x000fe200078e005f */
[----:B------:R-:W-:Y:S01]  /*1ec0*/  ULDC.U8 UR4, c[0x0][0x298] ;  /* 0x0000a60000047ab9 */ /* 0x000fe20000000000 */
[-C--:B------:R-:W-:Y:S02]  /*1ed0*/  IMAD R2, R0, R101.reuse, R2 ;  /* 0x0000006500027224 */ /* 0x080fe400078e0202 */
[----:B------:R-:W-:-:S03]  /*1ee0*/  IMAD.WIDE.U32 R8, R15, R101, R8 ;  /* 0x000000650f087225 */ /* 0x000fc600078e0008 */
[----:B------:R-:W-:Y:S01]  /*1ef0*/  @P0 IADD3 R13, R5, -0x2, RZ ;  /* 0xfffffffe050d0810 */ /* 0x000fe20007ffe0ff */
[----:B------:R-:W-:Y:S01]  /*1f00*/  IMAD.IADD R2, R9, 0x1, R2 ;  /* 0x0000000109027824 */ /* 0x000fe200078e0202 */
[----:B------:R-:W-:Y:S01]  /*1f10*/  @P2 LEA R18, P6, R8, c[0x0][0x250], 0x1 ;  /* 0x0000940008122a11 */ /* 0x000fe200078c08ff */
[----:B------:R-:W-:Y:S01]  /*1f20*/  IMAD.MOV.U32 R96, RZ, RZ, 0x1 ;  /* 0x00000001ff607424 */ /* 0x000fe200078e00ff */
[----:B------:R-:W-:Y:S01]  /*1f30*/  @P0 SHF.R.S32.HI R0, RZ, 0x1f, R13 ;  /* 0x0000001fff000819 */ /* 0x000fe2000001140d */
[----:B------:R-:W-:Y:S01]  /*1f40*/  @P0 IMAD R9, R102, R13, RZ ;  /* 0x0000000d66090224 */ /* 0x000fe200078e02ff */
[----:B------:R-:W-:Y:S01]  /*1f50*/  @P2 LEA.HI.X R19, R8, c[0x0][0x254], R2, 0x1, P6 ;  /* 0x0000950008132a11 */ /* 0x000fe200030f0c02 */
[----:B------:R-:W-:Y:S01]  /*1f60*/  @P0 IMAD.WIDE.U32 R16, R13, R104, R166 ;  /* 0x000000680d100225 */ /* 0x000fe200078e00a6 */
[----:B------:R-:W-:Y:S02]  /*1f70*/  @P1 IADD3 R5, P6, R108, R8, RZ ;  /* 0x000000086c051210 */ /* 0x000fe40007fde0ff */
[----:B------:R-:W-:Y:S01]  /*1f80*/  IADD3 R13, R144, 0x20, RZ ;  /* 0x00000020900d7810 */ /* 0x000fe20007ffe0ff */
[----:B------:R-:W-:Y:S01]  /*1f90*/  IMAD.MOV.U32 R8, RZ, RZ, c[0x0][0x27c] ;  /* 0x00009f00ff087624 */ /* 0x000fe200078e00ff */
[----:B------:R-:W-:Y:S01]  /*1fa0*/  @!PT LDS RZ, [RZ] ;  /* 0x00000000fffff984 */ /* 0x000fe20000000800 */
[----:B------:R-:W-:Y:S01]  /*1fb0*/  @!PT LDS RZ, [RZ] ;  /* 0x00000000fffff984 */ /* 0x000fe20000000800 */
[----:B------:R-:W-:Y:S01]  /*1fc0*/  @!PT LDS RZ, [RZ] ;  /* 0x00000000fffff984 */ /* 0x000fe20000000800 */
[----:B------:R1:W-:Y:S01]  /*1fd0*/  @P2 LDGSTS.E.BYPASS.LTC128B.128 [R139+0x100], [R18.64], !P5 ;  /* 0x00100000128b2fae */ /* 0x0003e2000e901d48 */
[----:B------:R-:W-:Y:S01]  /*1fe0*/  @P1 IMAD.X R2, R2, 0x1, R107, P6 ;  /* 0x0000000102021824 */ /* 0x000fe200030e066b */
[C---:B------:R-:W-:Y:S01]  /*1ff0*/  @P1 LEA R22, P6, R5.reuse, c[0x0][0x250], 0x1 ;  /* 0x0000940005161a11 */ /* 0x040fe200078c08ff */
[----:B------:R-:W-:Y:S01]  /*2000*/  @P0 IMAD R0, R0, R104, R9 ;  /* 0x0000006800000224 */ /* 0x000fe200078e0209 */
[----:B------:R1:W-:Y:S01]  /*2010*/  @P2 LDGSTS.E.BYPASS.LTC128B.128 [R139+0x2100], [R18.64+0x80], !P4 ;  /* 0x02100080128b2fae */ /* 0x0003e2000e101d48 */
[----:B------:R-:W-:Y:S01]  /*2020*/  IMAD.SHL.U32 R8, R8, 0x2, RZ ;  /* 0x0000000208087824 */ /* 0x000fe200078e00ff */
[----:B------:R-:W-:Y:S01]  /*2030*/  @P1 LEA.HI.X R23, R5, c[0x0][0x254], R2, 0x1, P6 ;  /* 0x0000950005171a11 */ /* 0x000fe200030f0c02 */
[----:B------:R-:W-:Y:S01]  /*2040*/  @P0 IMAD.IADD R0, R17, 0x1, R0 ;  /* 0x0000000111000824 */ /* 0x000fe200078e0200 */
[----:B------:R1:W-:Y:S01]  /*2050*/  @P2 LDGSTS.E.BYPASS.LTC128B.128 [R139+0x4100], [R18.64+0x100], !P3 ;  /* 0x04100100128b2fae */ /* 0x0003e2000d901d48 */
[----:B------:R-:W-:Y:S01]  /*2060*/  @P0 LEA R20, P6, R16, c[0x0][0x220], 0x1 ;  /* 0x0000880010140a11 */ /* 0x000fe200078c08ff */
[----:B------:R-:W-:Y:S01]  /*2070*/  IMAD R172, R7, c[0x0][0x290], RZ ;  /* 0x0000a40007ac7a24 */ /* 0x000fe200078e02ff */
[----:B------:R-:W-:Y:S01]  /*2080*/  ISETP.GE.AND P2, PT, R13, c[0x0][0x27c], PT ;  /* 0x00009f000d007a0c */ /* 0x000fe20003f46270 */
[----:B------:R-:W-:Y:S01]  /*2090*/  IMAD R170, R7, c[0x0][0x280], RZ ;  /* 0x0000a00007aa7a24 */ /* 0x000fe200078e02ff */
[----:B------:R-:W-:Y:S01]  /*20a0*/  IADD3 R17, -R8, c[0x0][0x1d4], RZ ;  /* 0x0000750008117a10 */ /* 0x000fe20007ffe1ff */
[----:B------:R-:W-:Y:S01]  /*20b0*/  IMAD R127, R127, c[0x0][0x218], RZ ;  /* 0x000086007f7f7a24 */ /* 0x000fe200078e02ff */
[----:B------:R-:W-:Y:S01]  /*20c0*/  @P0 LEA.HI.X R21, R16, c[0x0][0x224], R0, 0x1, P6 ;  /* 0x0000890010150a11 */ /* 0x000fe200030f0c00 */
[C---:B------:R-:W-:Y:S01]  /*20d0*/  IMAD R170, R223.reuse, c[0x0][0x284], R170 ;  /* 0x0000a100dfaa7a24 */ /* 0x040fe200078e02aa */
[----:B------:R-:W-:Y:S01]  /*20e0*/  SEL R2, RZ, c[0x0][0x27c], !P2 ;  /* 0x00009f00ff027a07 */ /* 0x000fe20005000000 */
[----:B------:R-:W-:Y:S01]  /*20f0*/  IMAD R127, R156, c[0x0][0x21c], R127 ;  /* 0x000087009c7f7a24 */ /* 0x000fe200078e027f */
[-C--:B------:R-:W-:Y:S01]  /*2100*/  SEL R0, R8, R17.reuse, !P2 ;  /* 0x0000001108007207 */ /* 0x080fe20005000000 */
[----:B------:R-:W-:Y:S01]  /*2110*/  IMAD.WIDE.U32 R174, R223, c[0x0][0x280], R144 ;  /* 0x0000a000dfae7a25 */ /* 0x000fe200078e0090 */
[----:B------:R-:W-:Y:S01]  /*2120*/  ISETP.GE.AND P2, PT, R144, c[0x0][0x27c], PT ;  /* 0x00009f0090007a0c */ /* 0x000fe20003f46270 */
[----:B------:R2:W-:Y:S01]  /*2130*/  @P1 LDGSTS.E.BYPASS.LTC128B.128 [R139+0x1100], [R22.64], !P5 ;  /* 0x01100000168b1fae */ /* 0x0005e2000e901d48 */
[----:B------:R-:W-:Y:S01]  /*2140*/  ISETP.GE.AND P6, PT, R14, c[0x0][0x27c], PT ;  /* 0x00009f000e007a0c */ /* 0x000fe20003fc6270 */
[----:B------:R-:W-:Y:S01]  /*2150*/  IMAD.IADD R2, R13, 0x1, R2 ;  /* 0x000000010d027824 */ /* 0x000fe200078e0202 */
[CC--:B------:R-:W-:Y:S01]  /*2160*/  SEL R4, R8.reuse, R17.reuse, !P2 ;  /* 0x0000001108047207 */ /* 0x0c0fe20005000000 */
[C---:B------:R-:W-:Y:S01]  /*2170*/  IMAD R172, R223.reuse, c[0x0][0x294], R172 ;  /* 0x0000a500dfac7a24 */ /* 0x040fe200078e02ac */
[----:B------:R-:W-:Y:S01]  /*2180*/  SEL R17, R8, R17, !P6 ;  /* 0x0000001108117207 */ /* 0x000fe20007000000 */
[C---:B------:R-:W-:Y:S01]  /*2190*/  IMAD.WIDE.U32 R8, R223.reuse, c[0x0][0x280], R142 ;  /* 0x0000a000df087a25 */ /* 0x040fe200078e008e */
[----:B------:R-:W-:Y:S01]  /*21a0*/  SEL R5, RZ, c[0x0][0x27c], !P2 ;  /* 0x00009f00ff057a07 */ /* 0x000fe20005000000 */
[----:B------:R2:W-:Y:S01]  /*21b0*/  @P1 LDGSTS.E.BYPASS.LTC128B.128 [R139+0x3100], [R22.64+0x80], !P4 ;  /* 0x03100080168b1fae */ /* 0x0005e2000e101d48 */
[----:B------:R-:W-:Y:S01]  /*21c0*/  ISETP.LE.AND P2, PT, R96, c[0x0][0x27c], PT ;  /* 0x00009f0060007a0c */ /* 0x000fe20003f43270 */
[----:B------:R-:W-:Y:S01]  /*21d0*/  IMAD.IADD R171, R170, 0x1, R9 ;  /* 0x00000001aaab7824 */ /* 0x000fe200078e0209 */
[----:B------:R-:W-:Y:S01]  /*21e0*/  SHF.R.S32.HI R9, RZ, 0x1f, R2 ;  /* 0x0000001fff097819 */ /* 0x000fe20000011402 */
[----:B------:R-:W-:Y:S01]  /*21f0*/  IMAD.IADD R5, R144, 0x1, R5 ;  /* 0x0000000190057824 */ /* 0x000fe200078e0205 */
[----:B-1----:R-:W-:Y:S01]  /*2200*/  SEL R19, RZ, c[0x0][0x27c], !P6 ;  /* 0x00009f00ff137a07 */ /* 0x002fe20007000000 */
[C---:B------:R-:W-:Y:S01]  /*2210*/  IMAD.WIDE.U32 R176, R223.reuse, c[0x0][0x290], R144 ;  /* 0x0000a400dfb07a25 */ /* 0x040fe200078e0090 */
[----:B------:R-:W-:Y:S01]  /*2220*/  IADD3 R164, P6, R223, R164, RZ ;  /* 0x000000a4dfa47210 */ /* 0x000fe20007fde0ff */
[----:B------:R2:W-:Y:S01]  /*2230*/  @P1 LDGSTS.E.BYPASS.LTC128B.128 [R139+0x5100], [R22.64+0x100], !P3 ;  /* 0x05100100168b1fae */ /* 0x0005e2000d901d48 */
[----:B------:R-:W-:Y:S01]  /*2240*/  SHF.R.S32.HI R16, RZ, 0x1f, R5 ;  /* 0x0000001fff107819 */ /* 0x000fe20000011405 */
[----:B------:R-:W-:-:S02]  /*2250*/  IMAD.IADD R19, R14, 0x1, R19 ;  /* 0x000000010e137824 */ /* 0x000fc400078e0213 */
[----:B------:R-:W-:Y:S01]  /*2260*/  IMAD.X R165, R6, 0x1, R7, P6 ;  /* 0x0000000106a57824 */ /* 0x000fe200030e0607 */
[----:B------:R-:W-:Y:S01]  /*2270*/  P2R R6, PR, RZ, 0x4 ;  /* 0x00000004ff067803 */ /* 0x000fe20000000000 */
[----:B------:R-:W-:Y:S01]  /*2280*/  IMAD.WIDE.U32 R24, R223, c[0x0][0x290], R142 ;  /* 0x0000a400df187a25 */ /* 0x000fe200078e008e */
[----:B------:R-:W0:Y:S01]  /*2290*/  LDGDEPBAR ;  /* 0x00000000000079af */ /* 0x000e220000000000 */
[----:B------:R-:W-:Y:S02]  /*22a0*/  LOP3.LUT P6, RZ, R220, 0x4, RZ, 0xc0, !PT ;  /* 0x00000004dcff7812 */ /* 0x000fe400078cc0ff */
[C---:B------:R-:W-:Y:S01]  /*22b0*/  IMAD.WIDE.U32 R6, R225.reuse, c[0x0][0x210], R144 ;  /* 0x00008400e1067a25 */ /* 0x040fe200078e0090 */
[----:B------:R2:W-:Y:S03]  /*22c0*/  @P0 LDGSTS.E.BYPASS.LTC128B.128 [R139+0x12100], [R20.64], !P5 ;  /* 0x12100000148b0fae */ /* 0x0005e6000e901d48 */
[----:B------:R-:W-:Y:S01]  /*22d0*/  IMAD R7, R225, c[0x0][0x214], R7 ;  /* 0x00008500e1077a24 */ /* 0x000fe200078e0207 */
[----:B------:R2:W-:Y:S01]  /*22e0*/  @P0 LDGSTS.E.BYPASS.LTC128B.128 [R139+0x14100], [R20.64+0x80], !P4 ;  /* 0x14100080148b0fae */ /* 0x0005e2000e101d48 */
[----:B------:R-:W-:-:S02]  /*22f0*/  IMAD.IADD R175, R175, 0x1, R170 ;  /* 0x00000001afaf7824 */ /* 0x000fc400078e02aa */
[----:B------:R-:W-:Y:S01]  /*2300*/  IMAD.WIDE.U32 R156, R156, c[0x0][0x218], R6 ;  /* 0x000086009c9c7a25 */ /* 0x000fe200078e0006 */
[----:B------:R-:W-:Y:S01]  /*2310*/  SHF.R.S32.HI R7, RZ, 0x1f, R4 ;  /* 0x0000001fff077819 */ /* 0x000fe20000011404 */
[----:B------:R2:W-:Y:S01]  /*2320*/  @P0 LDGSTS.E.BYPASS.LTC128B.128 [R139+0x16100], [R20.64+0x100], !P3 ;  /* 0x16100100148b0fae */ /* 0x0005e2000d901d48 */
[-C--:B------:R-:W-:Y:S01]  /*2330*/  LEA.HI R6, R16, R5.reuse, RZ, 0x3 ;  /* 0x0000000510067211 */ /* 0x080fe200078f18ff */
[----:B------:R-:W-:Y:S01]  /*2340*/  IMAD.MOV.U32 R170, RZ, RZ, R8 ;  /* 0x000000ffffaa7224 */ /* 0x000fe200078e0008 */
[----:B------:R-:W-:Y:S01]  /*2350*/  LEA.HI R7, R7, R4, RZ, 0x4 ;  /* 0x0000000407077211 */ /* 0x000fe200078f20ff */
[----:B------:R-:W-:Y:S01]  /*2360*/  IMAD.IADD R177, R177, 0x1, R172 ;  /* 0x00000001b1b17824 */ /* 0x000fe200078e02ac */
[CC--:B------:R-:W-:Y:S01]  /*2370*/  LEA.HI R4, R9.reuse, R2.reuse, RZ, 0x3 ;  /* 0x0000000209047211 */ /* 0x0c0fe200078f18ff */
[----:B------:R-:W-:Y:S01]  /*2380*/  IMAD.IADD R173, R172, 0x1, R25 ;  /* 0x00000001acad7824 */ /* 0x000fe200078e0219 */
[----:B------:R-:W-:Y:S01]  /*2390*/  SHF.R.S32.HI R7, RZ, 0x4, R7 ;  /* 0x00000004ff077819 */ /* 0x000fe20000011407 */
[----:B------:R-:W-:Y:S01]  /*23a0*/  IMAD.MOV.U32 R172, RZ, RZ, R24 ;  /* 0x000000ffffac7224 */ /* 0x000fe200078e0018 */
[----:B------:R-:W-:Y:S01]  /*23b0*/  LEA.HI R9, R9, R2, RZ, 0x6 ;  /* 0x0000000209097211 */ /* 0x000fe200078f30ff */
[----:B------:R-:W-:Y:S01]  /*23c0*/  IMAD.MOV.U32 R112, RZ, RZ, c[0x0][0x290] ;  /* 0x0000a400ff707624 */ /* 0x000fe200078e00ff */
[----:B------:R-:W-:Y:S01]  /*23d0*/  LEA.HI R16, R16, R5, RZ, 0x6 ;  /* 0x0000000510107211 */ /* 0x000fe200078f30ff */
[----:B------:R-:W-:Y:S01]  /*23e0*/  IMAD.MOV.U32 R116, RZ, RZ, c[0x0][0x280] ;  /* 0x0000a000ff747624 */ /* 0x000fe200078e00ff */
[----:B------:R-:W-:Y:S01]  /*23f0*/  SHF.R.S32.HI R5, RZ, 0x1f, R0 ;  /* 0x0000001fff057819 */ /* 0x000fe20000011400 */
[----:B------:R-:W-:Y:S01]  /*2400*/  IMAD.SHL.U32 R9, R9, 0x40, RZ ;  /* 0x0000004009097824 */ /* 0x000fe200078e00ff */
[----:B------:R-:W-:Y:S01]  /*2410*/  LEA.HI.SX32 R122, R6, R7, 0x1d ;  /* 0x00000007067a7211 */ /* 0x000fe200078feaff */
[----:B------:R-:W-:Y:S01]  /*2420*/  IMAD.SHL.U32 R16, R16, 0x40, RZ ;  /* 0x0000004010107824 */ /* 0x000fe200078e00ff */
[----:B------:R-:W-:Y:S01]  /*2430*/  SHF.R.S32.HI R8, RZ, 0x1f, R19 ;  /* 0x0000001fff087819 */ /* 0x000fe20000011413 */
[----:B-----5:R-:W-:Y:S01]  /*2440*/  IMAD.WIDE.U32 R176, R85, c[0x0][0x290], R176 ;  /* 0x0000a40055b07a25 */ /* 0x020fe200078e00b0 */
[----:B------:R-:W-:-:S02]  /*2450*/  LOP3.LUT R24, R221, 0x38, R4, 0xf8, !PT ;  /* 0x00000038dd187812 */ /* 0x000fc400078ef804 */
[----:B------:R-:W-:Y:S01]  /*2460*/  LEA.HI R5, R5, R0, RZ, 0x4 ;  /* 0x0000000005057211 */ /* 0x000fe200078f20ff */
[----:B------:R-:W-:Y:S01]  /*2470*/  IMAD.WIDE.U32 R174, R85, c[0x0][0x280], R174 ;  /* 0x0000a00055ae7a25 */ /* 0x000fe200078e00ae */
[----:B------:R-:W-:Y:S02]  /*2480*/  LOP3.LUT R18, R221, 0x38, R6, 0xf8, !PT ;  /* 0x00000038dd127812 */ /* 0x000fe400078ef806 */
[----:B------:R-:W-:Y:S01]  /*2490*/  SHF.R.S32.HI R7, RZ, 0x1f, R122 ;  /* 0x0000001fff077819 */ /* 0x000fe2000001147a */
[C---:B------:R-:W-:Y:S01]  /*24a0*/  IMAD.WIDE.U32 R172, R85.reuse, c[0x0][0x290], R172 ;  /* 0x0000a40055ac7a25 */ /* 0x040fe200078e00ac */
[----:B------:R-:W-:Y:S02]  /*24b0*/  SHF.R.S32.HI R0, RZ, 0x1f, R17 ;  /* 0x0000001fff007819 */ /* 0x000fe40000011411 */
[----:B------:R-:W-:Y:S01]  /*24c0*/  LEA.HI R2, R8, R19, RZ, 0x3 ;  /* 0x0000001308027211 */ /* 0x000fe200078f18ff */
[----:B------:R-:W-:Y:S01]  /*24d0*/  IMAD.WIDE.U32 R170, R85, c[0x0][0x280], R170 ;  /* 0x0000a00055aa7a25 */ /* 0x000fe200078e00aa */
[----:B------:R-:W-:-:S02]  /*24e0*/  LOP3.LUT R9, R9, 0xfffff000, RZ, 0xc0, !PT ;  /* 0xfffff00009097812 */ /* 0x000fc400078ec0ff */
[-C--:B------:R-:W-:Y:S01]  /*24f0*/  LOP3.LUT R117, R24, R141.reuse, RZ, 0x3c, !PT ;  /* 0x0000008d18757212 */ /* 0x080fe200078e3cff */
[----:B------:R-:W-:Y:S01]  /*2500*/  IMAD.MOV.U32 R59, RZ, RZ, 0x1 ;  /* 0x00000001ff3b7424 */ /* 0x000fe200078e00ff */
[----:B------:R-:W-:Y:S01]  /*2510*/  LOP3.LUT R119, R18, R141, RZ, 0x3c, !PT ;  /* 0x0000008d12777212 */ /* 0x000fe200078e3cff */
[----:B------:R-:W-:Y:S01]  /*2520*/  IMAD.MOV.U32 R47, RZ, RZ, RZ ;  /* 0x000000ffff2f7224 */ /* 0x000fe200078e00ff */
[----:B------:R-:W-:Y:S01]  /*2530*/  LEA.HI R7, R7, R122, RZ, 0x3 ;  /* 0x0000007a07077211 */ /* 0x000fe200078f18ff */
[----:B------:R-:W-:Y:S01]  /*2540*/  IMAD.SHL.U32 R122, R122, 0x8, RZ ;  /* 0x000000087a7a7824 */ /* 0x000fe200078e00ff */
[----:B------:R-:W-:Y:S01]  /*2550*/  LEA.HI R0, R0, R17, RZ, 0x4 ;  /* 0x0000001100007211 */ /* 0x000fe200078f20ff */
[----:B------:R-:W-:Y:S01]  /*2560*/  IMAD.IADD R127, R157, 0x1, R127 ;  /* 0x000000019d7f7824 */ /* 0x000fe200078e027f */
[----:B------:R-:W-:Y:S01]  /*2570*/  LOP3.LUT R18, R221, 0x38, R2, 0xf8, !PT ;  /* 0x00000038dd127812 */ /* 0x000fe200078ef802 */
[----:B------:R-:W-:Y:S01]  /*2580*/  IMAD.SHL.U32 R7, R7, 0x200, RZ ;  /* 0x0000020007077824 */ /* 0x000fe200078e00ff */
[----:B------:R-:W-:-:S02]  /*2590*/  IADD3 R117, R117, R9, R140 ;  /* 0x0000000975757210 */ /* 0x000fc40007ffe08c */
[----:B------:R-:W-:Y:S02]  /*25a0*/  SHF.R.S32.HI R9, RZ, 0x4, R5 ;  /* 0x00000004ff097819 */ /* 0x000fe40000011405 */
[----:B------:R-:W-:Y:S02]  /*25b0*/  LOP3.LUT R115, R18, R141, RZ, 0x3c, !PT ;  /* 0x0000008d12737212 */ /* 0x000fe400078e3cff */
[----:B------:R-:W-:Y:S02]  /*25c0*/  SHF.R.S32.HI R5, RZ, 0x4, R0 ;  /* 0x00000004ff057819 */ /* 0x000fe40000011400 */
[----:B------:R-:W-:Y:S02]  /*25d0*/  LOP3.LUT R18, R221, 0x38, R122, 0xf8, !PT ;  /* 0x00000038dd127812 */ /* 0x000fe400078ef87a */
[----:B------:R-:W-:Y:S02]  /*25e0*/  LEA.HI R8, R8, R19, RZ, 0x6 ;  /* 0x0000001308087211 */ /* 0x000fe400078f30ff */
[----:B------:R-:W-:-:S02]  /*25f0*/  LEA.HI.SX32 R118, R2, R5, 0x1d ;  /* 0x0000000502767211 */ /* 0x000fc400078feaff */
[----:B------:R-:W-:Y:S01]  /*2600*/  LOP3.LUT R113, R18, R141, RZ, 0x3c, !PT ;  /* 0x0000008d12717212 */ /* 0x000fe200078e3cff */
[----:B------:R-:W-:Y:S01]  /*2610*/  IMAD.SHL.U32 R8, R8, 0x40, RZ ;  /* 0x0000004008087824 */ /* 0x000fe200078e00ff */
[----:B------:R-:W-:Y:S02]  /*2620*/  @P0 LEA R18, P1, R106, R20, 0x1 ;  /* 0x000000146a120211 */ /* 0x000fe400078208ff */
[----:B------:R-:W-:Y:S02]  /*2630*/  LEA.HI.SX32 R120, R4, R9, 0x1d ;  /* 0x0000000904787211 */ /* 0x000fe400078feaff */
[----:B------:R-:W-:Y:S02]  /*2640*/  SHF.R.S32.HI R9, RZ, 0x1f, R118 ;  /* 0x0000001fff097819 */ /* 0x000fe40000011476 */
[----:B------:R-:W-:Y:S02]  /*2650*/  @P0 LEA.HI.X R19, R106, R21, R105, 0x1, P1 ;  /* 0x000000156a130211 */ /* 0x000fe400008f0c69 */
[----:B------:R-:W-:Y:S01]  /*2660*/  LEA.HI R0, R9, R118, RZ, 0x3 ;  /* 0x0000007609007211 */ /* 0x000fe200078f18ff */
[----:B------:R-:W-:Y:S01]  /*2670*/  IMAD.SHL.U32 R118, R118, 0x8, RZ ;  /* 0x0000000876767824 */ /* 0x000fe200078e00ff */
[----:B------:R-:W-:Y:S01]  /*2680*/  LOP3.LUT R8, R8, 0xfffff000, RZ, 0xc0, !PT ;  /* 0xfffff00008087812 */ /* 0x000fe200078ec0ff */
[----:B------:R2:W-:Y:S01]  /*2690*/  @P0 LDGSTS.E.BYPASS.LTC128B.128 [R139+0x13100], [R18.64], !P5 ;  /* 0x13100000128b0fae */ /* 0x0005e2000e901d48 */
[----:B------:R-:W-:Y:S01]  /*26a0*/  SHF.R.S32.HI R5, RZ, 0x1f, R120 ;  /* 0x0000001fff057819 */ /* 0x000fe20000011478 */
[----:B------:R-:W-:Y:S01]  /*26b0*/  IMAD.SHL.U32 R0, R0, 0x200, RZ ;  /* 0x0000020000007824 */ /* 0x000fe200078e00ff */
[----:B------:R-:W-:Y:S01]  /*26c0*/  IADD3 R115, R115, R8, R140 ;  /* 0x0000000873737210 */ /* 0x000fe20007ffe08c */
[----:B------:R2:W-:Y:S01]  /*26d0*/  @P0 LDGSTS.E.BYPASS.LTC128B.128 [R139+0x15100], [R18.64+0x80], !P4 ;  /* 0x15100080128b0fae */ /* 0x0005e2000e101d48 */
[----:B------:R-:W-:Y:S01]  /*26e0*/  LEA.HI R5, R5, R120, RZ, 0x3 ;  /* 0x0000007805057211 */ /* 0x000fe200078f18ff */
[----:B------:R-:W-:Y:S01]  /*26f0*/  IMAD.SHL.U32 R120, R120, 0x8, RZ ;  /* 0x0000000878787824 */ /* 0x000fe200078e00ff */
[----:B------:R-:W-:Y:S01]  /*2700*/  LOP3.LUT R16, R16, 0xfffff000, RZ, 0xc0, !PT ;  /* 0xfffff00010107812 */ /* 0x000fe200078ec0ff */
[----:B------:R2:W-:Y:S01]  /*2710*/  @P0 LDGSTS.E.BYPASS.LTC128B.128 [R139+0x17100], [R18.64+0x100], !P3 ;  /* 0x17100100128b0fae */ /* 0x0005e2000d901d48 */
[----:B------:R-:W-:Y:S01]  /*2720*/  LOP3.LUT R8, R221, 0x38, R118, 0xf8, !PT ;  /* 0x00000038dd087812 */ /* 0x000fe200078ef876 */
[----:B------:R-:W-:Y:S01]  /*2730*/  IMAD.SHL.U32 R5, R5, 0x200, RZ ;  /* 0x0000020005057824 */ /* 0x000fe200078e00ff */
[----:B------:R-:W-:Y:S01]  /*2740*/  IADD3 R119, R119, R16, R140 ;  /* 0x0000001077777210 */ /* 0x000fe20007ffe08c */
[----:B------:R-:W0:Y:S01]  /*2750*/  LDGDEPBAR ;  /* 0x00000000000079af */ /* 0x000e220000000000 */
[----:B------:R-:W-:-:S02]  /*2760*/  LOP3.LUT R109, R8, R141, RZ, 0x3c, !PT ;  /* 0x0000008d086d7212 */ /* 0x000fc400078e3cff */
[----:B------:R-:W-:Y:S02]  /*2770*/  LOP3.LUT R16, R221, 0x38, R120, 0xf8, !PT ;  /* 0x00000038dd107812 */ /* 0x000fe400078ef878 */
[----:B------:R-:W-:Y:S02]  /*2780*/  SHF.R.S32.HI R8, RZ, 0x1f, R85 ;  /* 0x0000001fff087819 */ /* 0x000fe40000011455 */
[----:B------:R-:W-:Y:S02]  /*2790*/  LOP3.LUT R111, R16, R141, RZ, 0x3c, !PT ;  /* 0x0000008d106f7212 */ /* 0x000fe400078e3cff */
[----:B------:R-:W-:Y:S01]  /*27a0*/  LOP3.LUT R0, R0, 0xfffff000, RZ, 0xc0, !PT ;  /* 0xfffff00000007812 */ /* 0x000fe200078ec0ff */
[----:B------:R-:W-:Y:S01]  /*27b0*/  IMAD R16, R8, c[0x0][0x290], RZ ;  /* 0x0000a40008107a24 */ /* 0x000fe200078e02ff */
[----:B------:R-:W-:Y:S01]  /*27c0*/  IADD3 R93, P1, P0, R162, R168, R144 ;  /* 0x000000a8a25d7210 */ /* 0x000fe2000783e090 */
[----:B------:R-:W-:Y:S01]  /*27d0*/  IMAD R8, R8, c[0x0][0x280], RZ ;  /* 0x0000a00008087a24 */ /* 0x000fe200078e02ff */
[----:B------:R-:W-:Y:S01]  /*27e0*/  IADD3 R109, R109, R0, R140 ;  /* 0x000000006d6d7210 */ /* 0x000fe20007ffe08c */
[----:B------:R-:W-:Y:S01]  /*27f0*/  IMAD R123, R85, c[0x0][0x294], R16 ;  /* 0x0000a500557b7a24 */ /* 0x000fe200078e0210 */
[----:B------:R-:W-:Y:S01]  /*2800*/  IADD3.X R126, R97, R103, R145, P1, P0 ;  /* 0x00000067617e7210 */ /* 0x000fe20000fe0491 */
[----:B------:R-:W-:Y:S01]  /*2810*/  IMAD R121, R85, c[0x0][0x284], R8 ;  /* 0x0000a10055797a24 */ /* 0x000fe200078e0208 */
[----:B------:R-:W-:Y:S01]  /*2820*/  LOP3.LUT R7, R7, 0xfffff000, RZ, 0xc0, !PT ;  /* 0xfffff00007077812 */ /* 0x000fe200078ec0ff */
[----:B------:R-:W-:Y:S01]  /*2830*/  IMAD.IADD R125, R177, 0x1, R123 ;  /* 0x00000001b17d7824 */ /* 0x000fe200078e027b */
[----:B------:R-:W-:Y:S01]  /*2840*/  LOP3.LUT R5, R5, 0xfffff000, RZ, 0xc0, !PT ;  /* 0xfffff00005057812 */ /* 0x000fe200078ec0ff */
[----:B------:R-:W-:Y:S01]  /*2850*/  IMAD.IADD R124, R175, 0x1, R121 ;  /* 0x00000001af7c7824 */ /* 0x000fe200078e0279 */
[----:B------:R-:W-:Y:S01]  /*2860*/  LOP3.LUT R0, R221, 0x18, R144, 0xf8, !PT ;  /* 0x00000018dd007812 */ /* 0x000fe200078ef890 */
[----:B------:R-:W-:Y:S01]  /*2870*/  IMAD.IADD R123, R123, 0x1, R173 ;  /* 0x000000017b7b7824 */ /* 0x000fe200078e02ad */
[----:B------:R-:W-:Y:S01]  /*2880*/  ISETP.NE.AND P0, PT, RZ, UR4, PT ;  /* 0x00000004ff007c0c */ /* 0x000fe2000bf05270 */
[----:B------:R-:W-:Y:S01]  /*2890*/  IMAD.IADD R121, R121, 0x1, R171 ;  /* 0x0000000179797824 */ /* 0x000fe200078e02ab */
[----:B------:R-:W-:-:S02]  /*28a0*/  LOP3.LUT R133, R6, 0xfffffff8, RZ, 0xc0, !PT ;  /* 0xfffffff806857812 */ /* 0x000fc400078ec0ff */
[----:B------:R-:W-:Y:S02]  /*28b0*/  LOP3.LUT R131, R4, 0xfffffff8, RZ, 0xc0, !PT ;  /* 0xfffffff804837812 */ /* 0x000fe400078ec0ff */
[----:B------:R-:W-:Y:S02]  /*28c0*/  LOP3.LUT R129, R2, 0xfffffff8, RZ, 0xc0, !PT ;  /* 0xfffffff802817812 */ /* 0x000fe400078ec0ff */
[CC--:B------:R-:W-:Y:S01]  /*28d0*/  SHF.L.U64.HI R110, R112.reuse, R3.reuse, c[0x0][0x294] ;  /* 0x0000a500706e7619 */ /* 0x0c0fe20000010203 */
[----:B------:R-:W-:Y:S01]  /*28e0*/  IMAD.SHL.U32 R112, R112, 0x40, RZ ;  /* 0x0000004070707824 */ /* 0x000fe200078e00ff */
[C---:B------:R-:W-:Y:S01]  /*28f0*/  SHF.L.U64.HI R114, R116.reuse, R3, c[0x0][0x284] ;  /* 0x0000a10074727619 */ /* 0x040fe20000010203 */
[----:B------:R-:W-:Y:S01]  /*2900*/  IMAD.SHL.U32 R116, R116, 0x40, RZ ;  /* 0x0000004074747824 */ /* 0x000fe200078e00ff */
[--C-:B------:R-:W-:Y:S02]  /*2910*/  IADD3 R113, R113, R7, R140.reuse ;  /* 0x0000000771717210 */ /* 0x100fe40007ffe08c */
[----:B------:R-:W-:-:S02]  /*2920*/  IADD3 R111, R111, R5, R140 ;  /* 0x000000056f6f7210 */ /* 0x000fc40007ffe08c */
[----:B------:R-:W-:Y:S02]  /*2930*/  LOP3.LUT R0, R140, R0, R141, 0xf6, !PT ;  /* 0x000000008c007212 */ /* 0x000fe400078ef68d */
[----:B------:R-:W-:Y:S02]  /*2940*/  P2R R135, PR, RZ, 0x1 ;  /* 0x00000001ff877803 */ /* 0x000fe40000000000 */
[----:B------:R-:W-:Y:S02]  /*2950*/  SHF.R.S32.HI R150, RZ, 0x1f, R133 ;  /* 0x0000001fff967819 */ /* 0x000fe40000011485 */
[----:B------:R-:W-:Y:S02]  /*2960*/  SHF.R.S32.HI R148, RZ, 0x1f, R131 ;  /* 0x0000001fff947819 */ /* 0x000fe40000011483 */
[----:B------:R-:W-:Y:S02]  /*2970*/  SHF.R.S32.HI R134, RZ, 0x1f, R129 ;  /* 0x0000001fff867819 */ /* 0x000fe40000011481 */
[----:B------:R-:W-:-:S02]  /*2980*/  SHF.R.S32.HI R132, RZ, 0x1f, R122 ;  /* 0x0000001fff847819 */ /* 0x000fc4000001147a */
[----:B------:R-:W-:Y:S02]  /*2990*/  SHF.R.S32.HI R130, RZ, 0x1f, R120 ;  /* 0x0000001fff827819 */ /* 0x000fe40000011478 */
[----:B--2---:R-:W-:Y:S02]  /*29a0*/  SHF.R.S32.HI R128, RZ, 0x1f, R118 ;  /* 0x0000001fff807819 */ /* 0x004fe40000011476 */
.L_x_1398:
[----:B------:R-:W-:Y:S01]  /*29b0*/  SHF.R.S32.HI R5, RZ, 0x1f, R15 ;  /* 0x0000001fff057819 */ /* 0x000fe2000001140f */
[----:B------:R-:W-:Y:S04]  /*29c0*/  DEPBAR.LE SB0, 0x2 ;  /* 0x000080800000791a */ /* 0x000fe80000000000 */
[----:B------:R-:W-:Y:S01]  /*29d0*/  ISETP.LE.AND P1, PT, R96, c[0x0][0x27c], PT ;  /* 0x00009f0060007a0c */ /* 0x000fe20003f23270 */
[----:B------:R-:W-:Y:S01]  /*29e0*/  WARPSYNC 0xffffffff ;  /* 0xffffffff00007948 */ /* 0x000fe20003800000 */
[----:B------:R-:W-:Y:S01]  /*29f0*/  BAR.SYNC.DEFER_BLOCKING 0x0 ;  /* 0x0000000000007b1d */ /* 0x000fe20000010000 */
[-C--:B------:R-:W-:Y:S02]  /*2a00*/  IMAD R153, R98, R15.reuse, RZ ;  /* 0x0000000f62997224 */ /* 0x080fe400078e02ff */
[----:B------:R-:W-:Y:S04]  /*2a10*/  IMAD.WIDE.U32 R20, R100, R15, RZ ;  /* 0x0000000f64147225 */ /* 0x000fe800078e00ff */
[----:B------:R-:W-:Y:S01]  /*2a20*/  IMAD R153, R5, R100, R153 ;  /* 0x0000006405997224 */ /* 0x000fe200078e0299 */
[----:B------:R-:W-:Y:S01]  /*2a30*/  IADD3 R4, P0, R93, R20, RZ ;  /* 0x000000145d047210 */ /* 0x000fe20007f1e0ff */
[----:B-1----:R-:W-:Y:S02]  /*2a40*/  IMAD R2, R47, 0x3000, R0 ;  /* 0x000030002f027824 */ /* 0x002fe400078e0200 */
[----:B------:R-:W-:Y:S03]  /*2a50*/  IMAD.IADD R153, R21, 0x1, R153 ;  /* 0x0000000115997824 */ /* 0x000fe600078e0299 */
[----:B------:R-:W-:Y:S01]  /*2a60*/  IADD3 R149, R2, 0x20, RZ ;  /* 0x0000002002957810 */ /* 0x000fe20007ffe0ff */
[----:B------:R-:W-:Y:S01]  /*2a70*/  IMAD.X R3, R153, 0x1, R126, P0 ;  /* 0x0000000199037824 */ /* 0x000fe200000e067e */
[----:B------:R-:W-:Y:S02]  /*2a80*/  LEA R74, P0, R4, c[0x0][0x1c8], 0x1 ;  /* 0x00007200044a7a11 */ /* 0x000fe400078008ff */
[----:B------:R-:W-:Y:S02]  /*2a90*/  @P6 IADD3 R149, R2, -0x20, RZ ;  /* 0xffffffe002956810 */ /* 0x000fe40007ffe0ff */
[----:B------:R-:W-:Y:S02]  /*2aa0*/  LEA.HI.X R75, R4, c[0x0][0x1cc], R3, 0x1, P0 ;  /* 0x00007300044b7a11 */ /* 0x000fe400000f0c03 */
[----:B------:R-:W-:Y:S02]  /*2ab0*/  LEA R151, R2, 0x100, 0x1 ;  /* 0x0000010002977811 */ /* 0x000fe400078e08ff */
[----:B------:R-:W-:Y:S01]  /*2ac0*/  LEA R149, R149, 0x100, 0x1 ;  /* 0x0000010095957811 */ /* 0x000fe200078e08ff */
[----:B------:R-:W-:Y:S01]  /*2ad0*/  BSSY B1, `(.L_x_1374) ;  /* 0x0000393000017945 */ /* 0x000fe20003800000 */
[----:B------:R-:W-:-:S05]  /*2ae0*/  @!P1 BRA `(.L_x_1375) ;  /* 0x0000378000009947 */ /* 0x000fca0003800000 */
[-C--:B------:R-:W-:Y:S01]  /*2af0*/  IMAD R3, R114, R15.reuse, RZ ;  /* 0x0000000f72037224 */ /* 0x080fe200078e02ff */
[----:B------:R-:W-:Y:S01]  /*2b00*/  ISETP.NE.AND P1, PT, R135, RZ, PT ;  /* 0x000000ff8700720c */ /* 0x000fe20003f25270 */
[-C--:B------:R-:W-:Y:S02]  /*2b10*/  IMAD R9, R110, R15.reuse, RZ ;  /* 0x0000000f6e097224 */ /* 0x080fe400078e02ff */
[----:B------:R-:W-:Y:S02]  /*2b20*/  IMAD R152, R15, -0x40, R90 ;  /* 0xffffffc00f987824 */ /* 0x000fe400078e025a */
[C---:B------:R-:W-:Y:S02]  /*2b30*/  IMAD R3, R5.reuse, R116, R3 ;  /* 0x0000007405037224 */ /* 0x040fe400078e0203 */
[----:B------:R-:W-:Y:S01]  /*2b40*/  IMAD R9, R5, R112, R9 ;  /* 0x0000007005097224 */ /* 0x000fe200078e0209 */
[----:B------:R-:W-:Y:S01]  /*2b50*/  IMNMX R152, R152, 0x40, PT ;  /* 0x0000004098987817 */ /* 0x000fe20003800200 */
[-C--:B------:R-:W-:Y:S04]  /*2b60*/  IMAD.WIDE.U32 R6, R116, R15.reuse, RZ ;  /* 0x0000000f74067225 */ /* 0x080fe800078e00ff */
[----:B------:R-:W-:Y:S01]  /*2b70*/  IMAD.WIDE.U32 R4, R112, R15, RZ ;  /* 0x0000000f70047225 */ /* 0x000fe200078e00ff */
[----:B------:R-:W-:Y:S04]  /*2b80*/  IADD3 R3, R7, R3, RZ ;  /* 0x0000000307037210 */ /* 0x000fe80007ffe0ff */
[----:B------:R-:W-:Y:S01]  /*2b90*/  IADD3 R2, R5, R9, RZ ;  /* 0x0000000905027210 */ /* 0x000fe20007ffe0ff */
[----:B------:R-:W-:-:S05]  /*2ba0*/  @!P1 BRA `(.L_x_1376) ;  /* 0x00001b1000009947 */ /* 0x000fca0003800000 */
[----:B------:R-:W-:Y:S01]  /*2bb0*/  ISETP.GE.AND P1, PT, R223, R152, PT ;  /* 0x00000098df00720c */ /* 0x000fe20003f26270 */
[----:B------:R-:W-:Y:S01]  /*2bc0*/  BSSY B0, `(.L_x_1377) ;  /* 0x0000036000007945 */ /* 0x000fe20003800000 */
[C---:B------:R-:W-:Y:S01]  /*2bd0*/  IADD3 R29, R142.reuse, 0x20, RZ ;  /* 0x000000208e1d7810 */ /* 0x040fe20007ffe0ff */
[----:B------:R-:W-:Y:S01]  /*2be0*/  CS2R R24, SRZ ;  /* 0x0000000000187805 */ /* 0x000fe2000001ff00 */
[----:B------:R-:W-:Y:S01]  /*2bf0*/  IADD3 R20, R142, 0x40, RZ ;  /* 0x000000408e147810 */ /* 0x000fe20007ffe0ff */
        /* <DEDUP_REMOVED lines=28> */
[----:B------:R-:W-:Y:S01]  /*2dc0*/  LEA.HI.X R9, R6, c[0x0][0x274], R3, 0x1, P0 ;  /* 0x00009d0006097a11 */ /* 0x000fe200000f0c03 */
[----:B------:R-:W-:Y:S01]  /*2dd0*/  CS2R R54, SRZ ;  /* 0x0000000000367805 */ /* 0x000fe2000001ff00 */
[C---:B------:R-:W-:Y:S04]  /*2de0*/  LEA R2, P0, R4.reuse, c[0x0][0x288], 0x1 ;  /* 0x0000a20004027a11 */ /* 0x040fe800078008ff */
[----:B------:R-:W-:Y:S02]  /*2df0*/  LEA.HI.X R3, R4, c[0x0][0x28c], R5, 0x1, P0 ;  /* 0x0000a30004037a11 */ /* 0x000fe400000f0c05 */
[----:B------:R-:W-:-:S13]  /*2e00*/  ISETP.GE.AND P0, PT, R142, c[0x0][0x27c], PT ;  /* 0x00009f008e007a0c */ /* 0x000fda0003f06270 */
[----:B------:R1:W5:Y:S04]  /*2e10*/  @!P0 LDG.E.64 R40, [R8.64] ;  /* 0x0000000808288981 */ /* 0x000368000c1e1b00 */
[----:B------:R1:W5:Y:S01]  /*2e20*/  @!P0 LDG.E.64 R72, [R2.64] ;  /* 0x0000000802488981 */ /* 0x000362000c1e1b00 */
[----:B------:R-:W-:-:S13]  /*2e30*/  ISETP.GE.AND P0, PT, R138, c[0x0][0x27c], PT ;  /* 0x00009f008a007a0c */ /* 0x000fda0003f06270 */
[----:B------:R1:W5:Y:S04]  /*2e40*/  @!P0 LDG.E.64 R42, [R8.64+0x20] ;  /* 0x00002008082a8981 */ /* 0x000368000c1e1b00 */
[----:B------:R1:W5:Y:S01]  /*2e50*/  @!P0 LDG.E.64 R70, [R2.64+0x20] ;  /* 0x0000200802468981 */ /* 0x000362000c1e1b00 */
        /* <DEDUP_REMOVED lines=11> */
[----:B------:R1:W5:Y:S02]  /*2f10*/  @!P0 LDG.E.64 R54, [R2.64+0xa0] ;  /* 0x0000a00802368981 */ /* 0x000364000c1e1b00 */
.L_x_1378:
[----:B------:R-:W-:Y:S05]  /*2f20*/  BSYNC B0 ;  /* 0x0000000000007941 */ /* 0x000fea0003800000 */
.L_x_1377:
[----:B------:R-:W-:-:S05]  /*2f30*/  @P1 BRA `(.L_x_1379) ;  /* 0x000034c000001947 */ /* 0x000fca0003800000 */
[----:B------:R-:W-:Y:S01]  /*2f40*/  ISETP.GE.AND P0, PT, R144, c[0x0][0x1d4], PT ;  /* 0x0000750090007a0c */ /* 0x000fe20003f06270 */
[----:B-1---5:R-:W-:Y:S01]  /*2f50*/  IMAD.MOV.U32 R3, RZ, RZ, R26 ;  /* 0x000000ffff037224 */ /* 0x022fe200078e001a */
[----:B------:R-:W-:Y:S01]  /*2f60*/  BSSY B0, `(.L_x_1380) ;  /* 0x0000060000007945 */ /* 0x000fe20003800000 */
[----:B------:R-:W-:Y:S02]  /*2f70*/  IMAD.MOV.U32 R2, RZ, RZ, R27 ;  /* 0x000000ffff027224 */ /* 0x000fe400078e001b */
        /* <DEDUP_REMOVED lines=35> */
[----:B------:R-:W-:Y:S02]  /*31b0*/  PRMT R64, R18, 0x7610, R64 ;  /* 0x0000761012407816 */ /* 0x000fe40000000040 */
[----:B------:R-:W-:Y:S02]  /*31c0*/  PRMT R69, R17, 0x7610, R69 ;  /* 0x0000761011457816 */ /* 0x000fe40000000045 */
[----:B------:R-:W-:Y:S01]  /*31d0*/  PRMT R68, R16, 0x7610, R68 ;  /* 0x0000761010447816 */ /* 0x000fe20000000044 */
[----:B------:R-:W-:-:S05]  /*31e0*/  @P0 BRA `(.L_x_1381) ;  /* 0x0000037000000947 */ /* 0x000fca0003800000 */
[----:B------:R-:W-:Y:S01]  /*31f0*/  ISETP.GE.AND P0, PT, R142, c[0x0][0x27c], PT ;  /* 0x00009f008e007a0c */ /* 0x000fe20003f06270 */
[----:B------:R-:W1:Y:S01]  /*3200*/  LDS.128 R16, [R151+0xc000] ;  /* 0x00c0000097107984 */ /* 0x000e620000000c00 */
[----:B------:R-:W-:Y:S01]  /*3210*/  MOV R38, R40 ;  /* 0x0000002800267202 */ /* 0x000fe20000000f00 */
[----:B------:R-:W-:Y:S02]  /*3220*/  IMAD.MOV.U32 R46, RZ, RZ, R72 ;  /* 0x000000ffff2e7224 */ /* 0x000fe400078e0048 */
[----:B------:R-:W-:Y:S02]  /*3230*/  IMAD.MOV.U32 R39, RZ, RZ, R41 ;  /* 0x000000ffff277224 */ /* 0x000fe400078e0029 */
[--C-:B------:R-:W-:Y:S06]  /*3240*/  IMAD.MOV.U32 R45, RZ, RZ, R73.reuse ;  /* 0x000000ffff2d7224 */ /* 0x100fec00078e0049 */
[----:B------:R-:W-:Y:S02]  /*3250*/  @!P0 SHF.R.U64 R49, R72, 0x10, R73 ;  /* 0x0000001048318819 */ /* 0x000fe40000001249 */
[--C-:B------:R-:W-:Y:S02]  /*3260*/  @!P0 SHF.R.U64 R37, R40, 0x10, R41.reuse ;  /* 0x0000001028258819 */ /* 0x100fe40000001229 */
[----:B------:R-:W-:Y:S02]  /*3270*/  @!P0 SHF.R.U32.HI R36, RZ, 0x10, R41 ;  /* 0x00000010ff248819 */ /* 0x000fe40000011629 */
[----:B------:R-:W-:Y:S02]  /*3280*/  @!P0 PRMT R46, R46, 0x5410, R49 ;  /* 0x000054102e2e8816 */ /* 0x000fe40000000031 */
[----:B------:R-:W-:Y:S02]  /*3290*/  @!P0 SHF.R.U32.HI R44, RZ, 0x10, R73 ;  /* 0x00000010ff2c8819 */ /* 0x000fe40000011649 */
[----:B------:R-:W-:Y:S02]  /*32a0*/  @!P0 PRMT R37, R38, 0x5410, R37 ;  /* 0x0000541026258816 */ /* 0x000fe40000000025 */
[----:B------:R-:W-:Y:S02]  /*32b0*/  @!P0 PRMT R36, R39, 0x5410, R36 ;  /* 0x0000541027248816 */ /* 0x000fe40000000024 */
[----:B------:R-:W-:Y:S01]  /*32c0*/  @!P0 PRMT R50, R45, 0x5410, R44 ;  /* 0x000054102d328816 */ /* 0x000fe2000000002c */
[C---:B------:R-:W-:Y:S01]  /*32d0*/  @!P0 IMAD.U32 R44, R46.reuse, 0x10000, RZ ;  /* 0x000100002e2c8824 */ /* 0x040fe200078e00ff */
[----:B------:R-:W-:Y:S02]  /*32e0*/  @!P0 LOP3.LUT R46, R46, 0xffff0000, RZ, 0xc0, !PT ;  /* 0xffff00002e2e8812 */ /* 0x000fe400078ec0ff */
[C---:B------:R-:W-:Y:S02]  /*32f0*/  @!P0 SHF.L.U32 R38, R37.reuse, 0x10, RZ ;  /* 0x0000001025268819 */ /* 0x040fe400000006ff */
[----:B------:R-:W-:Y:S01]  /*3300*/  @!P0 LOP3.LUT R37, R37, 0xffff0000, RZ, 0xc0, !PT ;  /* 0xffff000025258812 */ /* 0x000fe200078ec0ff */
[C---:B-1----:R-:W-:Y:S01]  /*3310*/  @!P0 IMAD.U32 R45, R16.reuse, 0x10000, RZ ;  /* 0x00010000102d8824 */ /* 0x042fe200078e00ff */
[----:B------:R-:W-:Y:S02]  /*3320*/  @!P0 LOP3.LUT R39, R16, 0xffff0000, RZ, 0xc0, !PT ;  /* 0xffff000010278812 */ /* 0x000fe400078ec0ff */
[C---:B------:R-:W-:Y:S02]  /*3330*/  @!P0 LOP3.LUT R40, R17.reuse, 0xffff0000, RZ, 0xc0, !PT ;  /* 0xffff000011288812 */ /* 0x040fe400078ec0ff */
[----:B------:R-:W-:Y:S01]  /*3340*/  @!P0 SHF.L.U32 R48, R17, 0x10, RZ ;  /* 0x0000001011308819 */ /* 0x000fe200000006ff */
[----:B------:R-:W-:Y:S01]  /*3350*/  @!P0 FMUL.FTZ R77, R39, R44 ;  /* 0x0000002c274d8220 */ /* 0x000fe20000410000 */
[----:B------:R-:W-:Y:S01]  /*3360*/  @!P0 SHF.L.U32 R49, R19, 0x10, RZ ;  /* 0x0000001013318819 */ /* 0x000fe200000006ff */
[----:B------:R-:W-:Y:S02]  /*3370*/  @!P0 FMUL.FTZ R76, R40, R46 ;  /* 0x0000002e284c8220 */ /* 0x000fe40000410000 */
[-C--:B------:R-:W-:Y:S01]  /*3380*/  @!P0 FMUL.FTZ R2, R39, R38.reuse ;  /* 0x0000002627028220 */ /* 0x080fe20000410000 */
[----:B------:R-:W-:Y:S01]  /*3390*/  @!P0 LOP3.LUT R39, R19, 0xffff0000, RZ, 0xc0, !PT ;  /* 0xffff000013278812 */ /* 0x000fe200078ec0ff */
[----:B------:R-:W-:Y:S01]  /*33a0*/  @!P0 FFMA.FTZ R77, R45, R38, -R77 ;  /* 0x000000262d4d8223 */ /* 0x000fe2000001084d */
[----:B------:R-:W-:Y:S01]  /*33b0*/  @!P0 LOP3.LUT R38, R18, 0xffff0000, RZ, 0xc0, !PT ;  /* 0xffff000012268812 */ /* 0x000fe200078ec0ff */
[-C--:B------:R-:W-:Y:S02]  /*33c0*/  @!P0 FMUL.FTZ R3, R40, R37.reuse ;  /* 0x0000002528038220 */ /* 0x080fe40000410000 */
[----:B------:R-:W-:Y:S02]  /*33d0*/  @!P0 FFMA.FTZ R76, R48, R37, -R76 ;  /* 0x00000025304c8223 */ /* 0x000fe4000001084c */
[C---:B------:R-:W-:Y:S01]  /*33e0*/  @!P0 IMAD.U32 R37, R36.reuse, 0x10000, RZ ;  /* 0x0001000024258824 */ /* 0x040fe200078e00ff */
[----:B------:R-:W-:Y:S01]  /*33f0*/  @!P0 LOP3.LUT R36, R36, 0xffff0000, RZ, 0xc0, !PT ;  /* 0xffff000024248812 */ /* 0x000fe200078ec0ff */
[----:B------:R-:W-:Y:S01]  /*3400*/  @!P0 FFMA.FTZ R2, R44, R45, R2 ;  /* 0x0000002d2c028223 */ /* 0x000fe20000010002 */
[----:B------:R-:W-:Y:S01]  /*3410*/  @!P0 SHF.L.U32 R44, R18, 0x10, RZ ;  /* 0x00000010122c8819 */ /* 0x000fe200000006ff */
[C---:B------:R-:W-:Y:S01]  /*3420*/  @!P0 IMAD.U32 R45, R50.reuse, 0x10000, RZ ;  /* 0x00010000322d8824 */ /* 0x040fe200078e00ff */
[----:B------:R-:W-:Y:S01]  /*3430*/  @!P0 LOP3.LUT R50, R50, 0xffff0000, RZ, 0xc0, !PT ;  /* 0xffff000032328812 */ /* 0x000fe200078ec0ff */
[----:B------:R-:W-:Y:S01]  /*3440*/  @!P0 FMUL.FTZ R4, R38, R37 ;  /* 0x0000002526048220 */ /* 0x000fe20000410000 */
[----:B------:R-:W-:Y:S01]  /*3450*/  @!P0 F2FP.BF16.PACK_AB R77, R2, R77 ;  /* 0x0000004d024d823e */ /* 0x000fe200000010ff */
[----:B------:R-:W-:Y:S02]  /*3460*/  @!P0 FMUL.FTZ R79, R38, R45 ;  /* 0x0000002d264f8220 */ /* 0x000fe40000410000 */
[C---:B------:R-:W-:Y:S02]  /*3470*/  @!P0 FMUL.FTZ R78, R39.reuse, R50 ;  /* 0x00000032274e8220 */ /* 0x040fe40000410000 */
[----:B------:R-:W-:Y:S02]  /*3480*/  @!P0 FMUL.FTZ R5, R39, R36 ;  /* 0x0000002427058220 */ /* 0x000fe40000410000 */
[----:B------:R-:W-:Y:S02]  /*3490*/  @!P0 FFMA.FTZ R3, R46, R48, R3 ;  /* 0x000000302e038223 */ /* 0x000fe40000010003 */
[----:B------:R-:W-:Y:S02]  /*34a0*/  @!P0 FFMA.FTZ R4, R45, R44, R4 ;  /* 0x0000002c2d048223 */ /* 0x000fe40000010004 */
[----:B------:R-:W-:Y:S01]  /*34b0*/  @!P0 FFMA.FTZ R79, R44, R37, -R79 ;  /* 0x000000252c4f8223 */ /* 0x000fe2000001084f */
[----:B------:R-:W-:Y:S01]  /*34c0*/  @!P0 F2FP.BF16.PACK_AB R76, R3, R76 ;  /* 0x0000004c034c823e */ /* 0x000fe200000010ff */
[----:B------:R-:W-:Y:S02]  /*34d0*/  @!P0 FFMA.FTZ R78, R49, R36, -R78 ;  /* 0x00000024314e8223 */ /* 0x000fe4000001084e */
        /* <DEDUP_REMOVED lines=8> */
.L_x_1381:
[----:B------:R-:W-:Y:S05]  /*3560*/  BSYNC B0 ;  /* 0x0000000000007941 */ /* 0x000fea0003800000 */
.L_x_1380:
[----:B------:R-:W-:Y:S01]  /*3570*/  ISETP.GE.AND P0, PT, R13, c[0x0][0x1d4], PT ;  /* 0x000075000d007a0c */ /* 0x000fe20003f06270 */
[----:B------:R-:W-:-:S12]  /*3580*/  BSSY B0, `(.L_x_1382) ;  /* 0x0000035000007945 */ /* 0x000fd80003800000 */
[----:B------:R-:W-:-:S05]  /*3590*/  @P0 BRA `(.L_x_1383) ;  /* 0x0000033000000947 */ /* 0x000fca0003800000 */
[----:B------:R-:W-:Y:S01]  /*35a0*/  ISETP.GE.AND P0, PT, R138, c[0x0][0x27c], PT ;  /* 0x00009f008a007a0c */ /* 0x000fe20003f06270 */
[----:B-1----:R-:W1:-:S12]  /*35b0*/  LDS.128 R16, [R149+0xc000] ;  /* 0x00c0000095107984 */ /* 0x002e580000000c00 */
[----:B------:R-:W-:Y:S02]  /*35c0*/  @!P0 SHF.R.U64 R40, R70, 0x10, R71 ;  /* 0x0000001046288819 */ /* 0x000fe40000001247 */
[--C-:B------:R-:W-:Y:S02]  /*35d0*/  @!P0 SHF.R.U64 R36, R42, 0x10, R43.reuse ;  /* 0x000000102a248819 */ /* 0x100fe4000000122b */
[----:B------:R-:W-:Y:S02]  /*35e0*/  @!P0 SHF.R.U32.HI R37, RZ, 0x10, R43 ;  /* 0x00000010ff258819 */ /* 0x000fe4000001162b */
[----:B------:R-:W-:Y:S02]  /*35f0*/  @!P0 PRMT R69, R69, 0x5410, R40 ;  /* 0x0000541045458816 */ /* 0x000fe40000000028 */
[----:B------:R-:W-:Y:S02]  /*3600*/  @!P0 SHF.R.U32.HI R39, RZ, 0x10, R71 ;  /* 0x00000010ff278819 */ /* 0x000fe40000011647 */
[----:B------:R-:W-:Y:S02]  /*3610*/  @!P0 PRMT R33, R33, 0x5410, R36 ;  /* 0x0000541021218816 */ /* 0x000fe40000000024 */
[----:B------:R-:W-:Y:S02]  /*3620*/  @!P0 PRMT R32, R32, 0x5410, R37 ;  /* 0x0000541020208816 */ /* 0x000fe40000000025 */
[----:B------:R-:W-:Y:S01]  /*3630*/  @!P0 LOP3.LUT R40, R69, 0xffff0000, RZ, 0xc0, !PT ;  /* 0xffff000045288812 */ /* 0x000fe200078ec0ff */
        /* <DEDUP_REMOVED lines=9> */
[C---:B------:R-:W-:Y:S01]  /*36d0*/  @!P0 FMUL.FTZ R45, R37.reuse, R39 ;  /* 0x00000027252d8220 */ /* 0x040fe20000410000 */
        /* <DEDUP_REMOVED lines=12> */
[----:B------:R-:W-:Y:S02]  /*37a0*/  @!P0 IMAD.U32 R39, R68, 0x10000, RZ ;  /* 0x0001000044278824 */ /* 0x000fe400078e00ff */
        /* <DEDUP_REMOVED lines=17> */
[----:B------:R1:W-:Y:S02]  /*38c0*/  STG.E.128 [R74.64+0x40], R16 ;  /* 0x000040104a007986 */ /* 0x0003e4000c101d08 */
.L_x_1383:
[----:B------:R-:W-:Y:S05]  /*38d0*/  BSYNC B0 ;  /* 0x0000000000007941 */ /* 0x000fea0003800000 */
.L_x_1382:
[----:B------:R-:W-:Y:S01]  /*38e0*/  ISETP.GE.AND P0, PT, R14, c[0x0][0x1d4], PT ;  /* 0x000075000e007a0c */ /* 0x000fe20003f06270 */
[----:B------:R-:W-:-:S12]  /*38f0*/  BSSY B0, `(.L_x_1384) ;  /* 0x0000035000007945 */ /* 0x000fd80003800000 */
[----:B------:R-:W-:-:S05]  /*3900*/  @P0 BRA `(.L_x_1385) ;  /* 0x0000033000000947 */ /* 0x000fca0003800000 */
[----:B------:R-:W-:Y:S01]  /*3910*/  ISETP.GE.AND P0, PT, R29, c[0x0][0x27c], PT ;  /* 0x00009f001d007a0c */ /* 0x000fe20003f06270 */
[----:B-1----:R-:W1:-:S12]  /*3920*/  LDS.128 R16, [R151+0xe000] ;  /* 0x00e0000097107984 */ /* 0x002e580000000c00 */
[----:B------:R-:W-:Y:S02]  /*3930*/  @!P0 SHF.R.U64 R36, R66, 0x10, R67 ;  /* 0x0000001042248819 */ /* 0x000fe40000001243 */
[----:B------:R-:W-:Y:S02]  /*3940*/  @!P0 SHF.R.U64 R29, R34, 0x10, R35 ;  /* 0x00000010221d8819 */ /* 0x000fe40000001223 */
[----:B------:R-:W-:Y:S02]  /*3950*/  @!P0 PRMT R65, R65, 0x5410, R36 ;  /* 0x0000541041418816 */ /* 0x000fe40000000024 */
[----:B------:R-:W-:Y:S02]  /*3960*/  @!P0 SHF.R.U32.HI R37, RZ, 0x10, R67 ;  /* 0x00000010ff258819 */ /* 0x000fe40000011643 */
[----:B------:R-:W-:Y:S02]  /*3970*/  @!P0 PRMT R28, R28, 0x5410, R29 ;  /* 0x000054101c1c8816 */ /* 0x000fe4000000001d */
[----:B------:R-:W-:Y:S01]  /*3980*/  @!P0 PRMT R64, R64, 0x5410, R37 ;  /* 0x0000541040408816 */ /* 0x000fe20000000025 */
[C---:B------:R-:W-:Y:S01]  /*3990*/  @!P0 IMAD.U32 R37, R65.reuse, 0x10000, RZ ;  /* 0x0001000041258824 */ /* 0x040fe200078e00ff */
[----:B------:R-:W-:Y:S01]  /*39a0*/  @!P0 LOP3.LUT R38, R65, 0xffff0000, RZ, 0xc0, !PT ;  /* 0xffff000041268812 */ /* 0x000fe200078ec0ff */
[C---:B------:R-:W-:Y:S01]  /*39b0*/  @!P0 IMAD.U32 R29, R28.reuse, 0x10000, RZ ;  /* 0x000100001c1d8824 */ /* 0x040fe200078e00ff */
[----:B------:R-:W-:Y:S02]  /*39c0*/  @!P0 SHF.R.U32.HI R34, RZ, 0x10, R35 ;  /* 0x00000010ff228819 */ /* 0x000fe40000011623 */
[----:B------:R-:W-:Y:S02]  /*39d0*/  @!P0 LOP3.LUT R28, R28, 0xffff0000, RZ, 0xc0, !PT ;  /* 0xffff00001c1c8812 */ /* 0x000fe400078ec0ff */
[----:B------:R-:W-:Y:S02]  /*39e0*/  @!P0 PRMT R23, R23, 0x5410, R34 ;  /* 0x0000541017178816 */ /* 0x000fe40000000022 */
        /* <DEDUP_REMOVED lines=11> */
[C---:B------:R-:W-:Y:S01]  /*3aa0*/  @!P0 LOP3.LUT R29, R18.reuse, 0xffff0000, RZ, 0xc0, !PT ;  /* 0xffff0000121d8812 */ /* 0x040fe200078ec0ff */
[-C--:B------:R-:W-:Y:S02]  /*3ab0*/  @!P0 FMUL.FTZ R3, R33, R28.reuse ;  /* 0x0000001c21038220 */ /* 0x080fe40000410000 */
[----:B------:R-:W-:Y:S02]  /*3ac0*/  @!P0 FFMA.FTZ R44, R39, R28, -R44 ;  /* 0x0000001c272c8223 */ /* 0x000fe4000001082c */
[C---:B------:R-:W-:Y:S01]  /*3ad0*/  @!P0 IMAD.U32 R28, R23.reuse, 0x10000, RZ ;  /* 0x00010000171c8824 */ /* 0x040fe200078e00ff */
[----:B------:R-:W-:Y:S01]  /*3ae0*/  @!P0 LOP3.LUT R23, R23, 0xffff0000, RZ, 0xc0, !PT ;  /* 0xffff000017178812 */ /* 0x000fe200078ec0ff */
[----:B------:R-:W-:Y:S01]  /*3af0*/  @!P0 FFMA.FTZ R2, R37, R36, R2 ;  /* 0x0000002425028223 */ /* 0x000fe20000010002 */
[----:B------:R-:W-:Y:S01]  /*3b00*/  @!P0 SHF.L.U32 R37, R18, 0x10, RZ ;  /* 0x0000001012258819 */ /* 0x000fe200000006ff */
[----:B------:R-:W-:Y:S02]  /*3b10*/  @!P0 IMAD.U32 R36, R64, 0x10000, RZ ;  /* 0x0001000040248824 */ /* 0x000fe400078e00ff */
[C---:B------:R-:W-:Y:S01]  /*3b20*/  @!P0 FMUL.FTZ R4, R29.reuse, R28 ;  /* 0x0000001c1d048220 */ /* 0x040fe20000410000 */
        /* <DEDUP_REMOVED lines=17> */
.L_x_1385:
[----:B------:R-:W-:Y:S05]  /*3c40*/  BSYNC B0 ;  /* 0x0000000000007941 */ /* 0x000fea0003800000 */
.L_x_1384:
[----:B------:R-:W-:Y:S01]  /*3c50*/  IADD3 R2, R144, 0x60, RZ ;  /* 0x0000006090027810 */ /* 0x000fe20007ffe0ff */
[----:B------:R-:W-:Y:S03]  /*3c60*/  BSSY B0, `(.L_x_1386) ;  /* 0x0000036000007945 */ /* 0x000fe60003800000 */
[----:B------:R-:W-:-:S13]  /*3c70*/  ISETP.GE.AND P0, PT, R2, c[0x0][0x1d4], PT ;  /* 0x0000750002007a0c */ /* 0x000fda0003f06270 */
[----:B------:R-:W-:-:S05]  /*3c80*/  @P0 BRA `(.L_x_1387) ;  /* 0x0000033000000947 */ /* 0x000fca0003800000 */
[----:B------:R-:W-:Y:S01]  /*3c90*/  ISETP.GE.AND P0, PT, R137, c[0x0][0x27c], PT ;  /* 0x00009f0089007a0c */ /* 0x000fe20003f06270 */
[----:B-1----:R-:W1:-:S12]  /*3ca0*/  LDS.128 R16, [R149+0xe000] ;  /* 0x00e0000095107984 */ /* 0x002e580000000c00 */
[----:B------:R-:W-:Y:S02]  /*3cb0*/  @!P0 SHF.R.U64 R33, R62, 0x10, R63 ;  /* 0x000000103e218819 */ /* 0x000fe4000000123f */
[----:B------:R-:W-:Y:S02]  /*3cc0*/  @!P0 SHF.R.U64 R23, R30, 0x10, R31 ;  /* 0x000000101e178819 */ /* 0x000fe4000000121f */
[----:B------:R-:W-:Y:S02]  /*3cd0*/  @!P0 PRMT R58, R58, 0x5410, R33 ;  /* 0x000054103a3a8816 */ /* 0x000fe40000000021 */
[----:B------:R-:W-:Y:S02]  /*3ce0*/  @!P0 PRMT R22, R22, 0x5410, R23 ;  /* 0x0000541016168816 */ /* 0x000fe40000000017 */
[----:B------:R-:W-:Y:S01]  /*3cf0*/  @!P0 SHF.R.U32.HI R32, RZ, 0x10, R63 ;  /* 0x00000010ff208819 */ /* 0x000fe2000001163f */
[C---:B------:R-:W-:Y:S01]  /*3d00*/  @!P0 IMAD.U32 R33, R58.reuse, 0x10000, RZ ;  /* 0x000100003a218824 */ /* 0x040fe200078e00ff */
[----:B------:R-:W-:Y:S01]  /*3d10*/  @!P0 LOP3.LUT R34, R58, 0xffff0000, RZ, 0xc0, !PT ;  /* 0xffff00003a228812 */ /* 0x000fe200078ec0ff */
[C---:B------:R-:W-:Y:S01]  /*3d20*/  @!P0 IMAD.U32 R23, R22.reuse, 0x10000, RZ ;  /* 0x0001000016178824 */ /* 0x040fe200078e00ff */
[----:B------:R-:W-:Y:S02]  /*3d30*/  @!P0 SHF.R.U32.HI R30, RZ, 0x10, R31 ;  /* 0x00000010ff1e8819 */ /* 0x000fe4000001161f */
[----:B------:R-:W-:Y:S02]  /*3d40*/  @!P0 PRMT R57, R57, 0x5410, R32 ;  /* 0x0000541039398816 */ /* 0x000fe40000000020 */
        /* <DEDUP_REMOVED lines=39> */
.L_x_1387:
[----:B------:R-:W-:Y:S05]  /*3fc0*/  BSYNC B0 ;  /* 0x0000000000007941 */ /* 0x000fea0003800000 */
.L_x_1386:
[----:B------:R-:W-:Y:S01]  /*3fd0*/  IADD3 R2, R144, 0x80, RZ ;  /* 0x0000008090027810 */ /* 0x000fe20007ffe0ff */
[----:B------:R-:W-:Y:S03]  /*3fe0*/  BSSY B0, `(.L_x_1388) ;  /* 0x0000036000007945 */ /* 0x000fe60003800000 */
[----:B------:R-:W-:-:S13]  /*3ff0*/  ISETP.GE.AND P0, PT, R2, c[0x0][0x1d4], PT ;  /* 0x0000750002007a0c */ /* 0x000fda0003f06270 */
        /* <DEDUP_REMOVED lines=8> */
[----:B------:R-:W-:Y:S01]  /*4080*/  @!P0 PRMT R9, R9, 0x5410, R20 ;  /* 0x0000541009098816 */ /* 0x000fe20000000014 */
[----:B------:R-:W-:Y:S01]  /*4090*/  @!P0 IMAD.U32 R23, R56, 0x10000, RZ ;  /* 0x0001000038178824 */ /* 0x000fe200078e00ff */
[----:B------:R-:W-:Y:S02]  /*40a0*/  @!P0 PRMT R8, R8, 0x5410, R21 ;  /* 0x0000541008088816 */ /* 0x000fe40000000015 */
[----:B------:R-:W-:Y:S01]  /*40b0*/  @!P0 PRMT R53, R53, 0x5410, R28 ;  /* 0x0000541035358816 */ /* 0x000fe2000000001c */
[C---:B------:R-:W-:Y:S01]  /*40c0*/  @!P0 IMAD.U32 R20, R9.reuse, 0x10000, RZ ;  /* 0x0001000009148824 */ /* 0x040fe200078e00ff */
[----:B------:R-:W-:Y:S02]  /*40d0*/  @!P0 LOP3.LUT R28, R56, 0xffff0000, RZ, 0xc0, !PT ;  /* 0xffff0000381c8812 */ /* 0x000fe400078ec0ff */
        /* <DEDUP_REMOVED lines=38> */
.L_x_1389:
[----:B------:R-:W-:Y:S05]  /*4340*/  BSYNC B0 ;  /* 0x0000000000007941 */ /* 0x000fea0003800000 */
.L_x_1388:
[----:B------:R-:W-:Y:S04]  /*4350*/  IADD3 R2, R144, 0xa0, RZ ;  /* 0x000000a090027810 */ /* 0x000fe80007ffe0ff */
        /* <DEDUP_REMOVED lines=52> */
[----:B------:R1:W-:Y:S01]  /*46a0*/  STG.E.128 [R74.64+0x140], R16 ;  /* 0x000140104a007986 */ /* 0x0003e2000c101d08 */
[----:B------:R-:W-:-:S05]  /*46b0*/  BRA `(.L_x_1379) ;  /* 0x00001d4000007947 */ /* 0x000fca0003800000 */
.L_x_1376:
        /* <DEDUP_REMOVED lines=36> */
[----:B------:R1:W5:Y:S04]  /*4900*/  @!P0 LDG.E.128 R32, [R2.64] ;  /* 0x0000000802208981 */ /* 0x000368000c1e1d00 */
[----:B------:R1:W5:Y:S01]  /*4910*/  @!P0 LDG.E.128 R48, [R6.64] ;  /* 0x0000000806308981 */ /* 0x000362000c1e1d00 */
[----:B------:R-:W-:-:S13]  /*4920*/  ISETP.GE.AND P0, PT, R13, c[0x0][0x27c], PT ;  /* 0x00009f000d007a0c */ /* 0x000fda0003f06270 */
[----:B------:R1:W5:Y:S04]  /*4930*/  @!P0 LDG.E.128 R24, [R2.64+0x40] ;  /* 0x0000400802188981 */ /* 0x000368000c1e1d00 */
[----:B------:R1:W5:Y:S01]  /*4940*/  @!P0 LDG.E.128 R68, [R6.64+0x40] ;  /* 0x0000400806448981 */ /* 0x000362000c1e1d00 */
[----:B------:R-:W-:-:S13]  /*4950*/  ISETP.GE.AND P0, PT, R14, c[0x0][0x27c], PT ;  /* 0x00009f000e007a0c */ /* 0x000fda0003f06270 */
[----:B------:R1:W5:Y:S04]  /*4960*/  @!P0 LDG.E.128 R16, [R2.64+0x80] ;  /* 0x0000800802108981 */ /* 0x000368000c1e1d00 */
[----:B------:R1:W5:Y:S02]  /*4970*/  @!P0 LDG.E.128 R64, [R6.64+0x80] ;  /* 0x0000800806408981 */ /* 0x000364000c1e1d00 */
.L_x_1391:
[----:B------:R-:W-:Y:S05]  /*4980*/  BSYNC B0 ;  /* 0x0000000000007941 */ /* 0x000fea0003800000 */
.L_x_1390:
[----:B------:R-:W-:Y:S04]  /*4990*/  IADD3 R179, P0, R168, R20, RZ ;  /* 0x00000014a8b37210 */ /* 0x000fe80007f1e0ff */
[----:B------:R-:W-:Y:S01]  /*49a0*/  IADD3.X R153, R153, R103, RZ, P0, !PT ;  /* 0x0000006799997210 */ /* 0x000fe200007fe4ff */
[----:B------:R-:W-:-:S05]  /*49b0*/  @P1 BRA `(.L_x_1379) ;  /* 0x00001a4000001947 */ /* 0x000fca0003800000 */
[----:B------:R-:W-:Y:S01]  /*49c0*/  ISETP.GE.AND P0, PT, R144, c[0x0][0x1d4], PT ;  /* 0x0000750090007a0c */ /* 0x000fe20003f06270 */
[----:B-----5:R-:W-:Y:S01]  /*49d0*/  IMAD.MOV.U32 R5, RZ, RZ, R18 ;  /* 0x000000ffff057224 */ /* 0x020fe200078e0012 */
[----:B------:R-:W-:Y:S01]  /*49e0*/  BSSY B0, `(.L_x_1392) ;  /* 0x000009c000007945 */ /* 0x000fe20003800000 */
[----:B------:R-:W-:Y:S02]  /*49f0*/  IMAD.MOV.U32 R4, RZ, RZ, R19 ;  /* 0x000000ffff047224 */ /* 0x000fe400078e0013 */
[----:B-1----:R-:W-:Y:S01]  /*4a00*/  IMAD.MOV.U32 R3, RZ, RZ, R16 ;  /* 0x000000ffff037224 */ /* 0x002fe200078e0010 */
        /* <DEDUP_REMOVED lines=27> */
[----:B------:R-:W-:Y:S01]  /*4bc0*/  IMAD R178, R47, 0x3000, RZ ;  /* 0x000030002fb27824 */ /* 0x000fe200078e02ff */
[----:B------:R-:W-:Y:S02]  /*4bd0*/  PRMT R83, R7, 0x7610, R83 ;  /* 0x0000761007537816 */ /* 0x000fe40000000053 */
[----:B------:R-:W-:Y:S01]  /*4be0*/  PRMT R82, R6, 0x7610, R82 ;  /* 0x0000761006527816 */ /* 0x000fe20000000052 */
[----:B------:R-:W-:-:S05]  /*4bf0*/  @P0 BRA `(.L_x_1393) ;  /* 0x000007a000000947 */ /* 0x000fca0003800000 */
[----:B------:R-:W-:Y:S01]  /*4c00*/  ISETP.GE.AND P2, PT, R122, c[0x0][0x1d4], PT ;  /* 0x000075007a007a0c */ /* 0x000fe20003f46270 */
[--C-:B------:R-:W-:Y:S01]  /*4c10*/  IMAD.IADD R184, R113, 0x1, R178.reuse ;  /* 0x0000000171b87824 */ /* 0x100fe200078e02b2 */
[C---:B------:R-:W-:Y:S01]  /*4c20*/  IADD3 R63, P1, P0, R162.reuse, R179, R133 ;  /* 0x000000b3a23f7210 */ /* 0x040fe2000783e085 */
[----:B------:R-:W-:Y:S01]  /*4c30*/  IMAD.IADD R183, R119, 0x1, R178 ;  /* 0x0000000177b77824 */ /* 0x000fe200078e02b2 */
[----:B------:R-:W-:Y:S01]  /*4c40*/  MOV R40, R33 ;  /* 0x0000002100287202 */ /* 0x000fe20000000f00 */
[----:B------:R-:W-:Y:S01]  /*4c50*/  IMAD.MOV.U32 R44, RZ, RZ, R49 ;  /* 0x000000ffff2c7224 */ /* 0x000fe200078e0031 */
[C---:B------:R-:W-:Y:S01]  /*4c60*/  IADD3.X R62, R97.reuse, R153, R150, P1, P0 ;  /* 0x00000099613e7210 */ /* 0x040fe20000fe0496 */
[----:B------:R-:W-:Y:S02]  /*4c70*/  IMAD.MOV.U32 R42, RZ, RZ, R34 ;  /* 0x000000ffff2a7224 */ /* 0x000fe400078e0022 */
[----:B------:R-:W-:Y:S02]  /*4c80*/  IMAD.MOV.U32 R52, RZ, RZ, R48 ;  /* 0x000000ffff347224 */ /* 0x000fe400078e0030 */
[----:B------:R-:W-:Y:S02]  /*4c90*/  IMAD.MOV.U32 R41, RZ, RZ, R32 ;  /* 0x000000ffff297224 */ /* 0x000fe400078e0020 */
[----:B------:R-:W-:Y:S01]  /*4ca0*/  @!P2 IADD3 R182, P1, P0, R162, R179, R122 ;  /* 0x000000b3a2b6a210 */ /* 0x000fe2000783e07a */
[----:B------:R-:W-:Y:S03]  /*4cb0*/  IMAD.MOV.U32 R46, RZ, RZ, R51 ;  /* 0x000000ffff2e7224 */ /* 0x000fe600078e0033 */
[----:B------:R-:W-:Y:S02]  /*4cc0*/  @!P2 IADD3.X R61, R97, R153, R132, P1, P0 ;  /* 0x00000099613da210 */ /* 0x000fe40000fe0484 */
[C---:B------:R-:W-:Y:S04]  /*4cd0*/  LEA R180, P0, R63.reuse, c[0x0][0x1c8], 0x1 ;  /* 0x000072003fb47a11 */ /* 0x040fe800078008ff */
[----:B------:R-:W-:Y:S02]  /*4ce0*/  LEA.HI.X R181, R63, c[0x0][0x1cc], R62, 0x1, P0 ;  /* 0x000073003fb57a11 */ /* 0x000fe400000f0c3e */
[C---:B------:R-:W-:Y:S04]  /*4cf0*/  @!P2 LEA R62, P0, R182.reuse, c[0x0][0x1c8], 0x1 ;  /* 0x00007200b63eaa11 */ /* 0x040fe800078008ff */
[----:B------:R-:W-:Y:S01]  /*4d00*/  @!P2 LEA.HI.X R63, R182, c[0x0][0x1cc], R61, 0x1, P0 ;  /* 0x00007300b63faa11 */ /* 0x000fe200000f0c3d */
[----:B------:R-:W-:Y:S01]  /*4d10*/  IMAD.SHL.U32 R182, R184, 0x2, RZ ;  /* 0x00000002b8b67824 */ /* 0x000fe200078e00ff */
[----:B------:R-:W-:Y:S02]  /*4d20*/  SHF.L.U32 R61, R183, 0x1, RZ ;  /* 0x00000001b73d7819 */ /* 0x000fe400000006ff */
[----:B------:R-:W-:Y:S02]  /*4d30*/  ISETP.GE.AND P0, PT, R144, c[0x0][0x27c], PT ;  /* 0x00009f0090007a0c */ /* 0x000fe40003f06270 */
[----:B------:R-:W1:Y:S08]  /*4d40*/  LDS.128 R20, [R182+0xc100] ;  /* 0x00c10000b6147984 */ /* 0x000e700000000c00 */
[----:B------:R-:W2:Y:S03]  /*4d50*/  LDS.128 R72, [R61+0xc100] ;  /* 0x00c100003d487984 */ /* 0x000ea60000000c00 */
[--C-:B------:R-:W-:Y:S02]  /*4d60*/  @!P0 SHF.R.U64 R53, R48, 0x10, R49.reuse ;  /* 0x0000001030358819 */ /* 0x100fe40000001231 */
[----:B------:R-:W-:Y:S01]  /*4d70*/  @!P0 SHF.R.U32.HI R55, RZ, 0x10, R49 ;  /* 0x00000010ff378819 */ /* 0x000fe20000011631 */
[----:B------:R-:W-:Y:S01]  /*4d80*/  IMAD.MOV.U32 R49, RZ, RZ, R50 ;  /* 0x000000ffff317224 */ /* 0x000fe200078e0032 */
[----:B------:R-:W-:Y:S02]  /*4d90*/  @!P0 SHF.R.U64 R54, R50, 0x10, R51 ;  /* 0x0000001032368819 */ /* 0x000fe40000001233 */
[----:B------:R-:W-:Y:S02]  /*4da0*/  @!P0 PRMT R50, R52, 0x5410, R53 ;  /* 0x0000541034328816 */ /* 0x000fe40000000035 */
[----:B------:R-:W-:Y:S02]  /*4db0*/  @!P0 SHF.R.U32.HI R43, RZ, 0x10, R33 ;  /* 0x00000010ff2b8819 */ /* 0x000fe40000011621 */
[----:B------:R-:W-:Y:S02]  /*4dc0*/  @!P0 SHF.R.U32.HI R51, RZ, 0x10, R51 ;  /* 0x00000010ff338819 */ /* 0x000fe40000011633 */
[----:B------:R-:W-:Y:S02]  /*4dd0*/  @!P0 PRMT R48, R44, 0x5410, R55 ;  /* 0x000054102c308816 */ /* 0x000fe40000000037 */
[----:B------:R-:W-:Y:S01]  /*4de0*/  @!P0 PRMT R52, R49, 0x5410, R54 ;  /* 0x0000541031348816 */ /* 0x000fe20000000036 */
[----:B------:R-:W-:Y:S01]  /*4df0*/  @!P0 IMAD.U32 R49, R50, 0x10000, RZ ;  /* 0x0001000032318824 */ /* 0x000fe200078e00ff */
[----:B------:R-:W-:Y:S02]  /*4e00*/  @!P0 PRMT R40, R40, 0x5410, R43 ;  /* 0x0000541028288816 */ /* 0x000fe4000000002b */
[----:B------:R-:W-:Y:S02]  /*4e10*/  @!P0 PRMT R58, R46, 0x5410, R51 ;  /* 0x000054102e3a8816 */ /* 0x000fe40000000033 */
[--C-:B------:R-:W-:Y:S02]  /*4e20*/  @!P0 SHF.R.U64 R45, R34, 0x10, R35.reuse ;  /* 0x00000010222d8819 */ /* 0x100fe40000001223 */
[----:B------:R-:W-:Y:S01]  /*4e30*/  @!P0 SHF.R.U32.HI R34, RZ, 0x10, R35 ;  /* 0x00000010ff228819 */ /* 0x000fe20000011623 */
[----:B------:R-:W-:Y:S01]  /*4e40*/  @!P0 IMAD.U32 R56, R58, 0x10000, RZ ;  /* 0x000100003a388824 */ /* 0x000fe200078e00ff */
[C---:B------:R-:W-:Y:S02]  /*4e50*/  @!P0 SHF.L.U32 R46, R48.reuse, 0x10, RZ ;  /* 0x00000010302e8819 */ /* 0x040fe400000006ff */
[----:B------:R-:W-:Y:S02]  /*4e60*/  @!P0 LOP3.LUT R48, R48, 0xffff0000, RZ, 0xc0, !PT ;  /* 0xffff000030308812 */ /* 0x000fe400078ec0ff */
[----:B------:R-:W-:Y:S01]  /*4e70*/  @!P0 LOP3.LUT R58, R58, 0xffff0000, RZ, 0xc0, !PT ;  /* 0xffff00003a3a8812 */ /* 0x000fe200078ec0ff */
[----:B-1----:R-:W-:Y:S01]  /*4e80*/  @!P0 IMAD.U32 R43, R21, 0x10000, RZ ;  /* 0x00010000152b8824 */ /* 0x002fe200078e00ff */
[----:B------:R-:W-:Y:S02]  /*4e90*/  @!P0 SHF.R.U64 R32, R32, 0x10, R33 ;  /* 0x0000001020208819 */ /* 0x000fe40000001221 */
[----:B------:R-:W-:Y:S01]  /*4ea0*/  MOV R33, R35 ;  /* 0x0000002300217202 */ /* 0x000fe20000000f00 */
[----:B------:R-:W-:Y:S01]  /*4eb0*/  @!P0 FMUL.FTZ R182, R43, R46 ;  /* 0x0000002e2bb68220 */ /* 0x000fe20000410000 */
[----:B------:R-:W-:Y:S01]  /*4ec0*/  @!P0 PRMT R35, R42, 0x5410, R45 ;  /* 0x000054102a238816 */ /* 0x000fe2000000002d */
[----:B------:R-:W-:Y:S01]  /*4ed0*/  @!P0 IMAD.U32 R42, R20, 0x10000, RZ ;  /* 0x00010000142a8824 */ /* 0x000fe200078e00ff */
[----:B------:R-:W-:Y:S01]  /*4ee0*/  @!P0 PRMT R32, R41, 0x5410, R32 ;  /* 0x0000541029208816 */ /* 0x000fe20000000020 */
[----:B--2---:R-:W-:Y:S01]  /*4ef0*/  @!P0 IMAD.U32 R44, R72, 0x10000, RZ ;  /* 0x00010000482c8824 */ /* 0x004fe200078e00ff */
[C---:B------:R-:W-:Y:S01]  /*4f00*/  @!P0 SHF.L.U32 R51, R73.reuse, 0x10, RZ ;  /* 0x0000001049338819 */ /* 0x040fe200000006ff */
[----:B------:R-:W-:Y:S01]  /*4f10*/  @!P0 FMUL.FTZ R61, R42, R49 ;  /* 0x000000312a3d8220 */ /* 0x000fe20000410000 */
[----:B------:R-:W-:Y:S01]  /*4f20*/  @!P0 LOP3.LUT R53, R73, 0xffff0000, RZ, 0xc0, !PT ;  /* 0xffff000049358812 */ /* 0x000fe200078ec0ff */
[----:B------:R-:W-:Y:S01]  /*4f30*/  @!P0 IMAD.U32 R41, R32, 0x10000, RZ ;  /* 0x0001000020298824 */ /* 0x000fe200078e00ff */
[C---:B------:R-:W-:Y:S01]  /*4f40*/  @!P0 LOP3.LUT R54, R74.reuse, 0xffff0000, RZ, 0xc0, !PT ;  /* 0xffff00004a368812 */ /* 0x040fe200078ec0ff */
[----:B------:R-:W-:Y:S01]  /*4f50*/  @!P0 IMAD.U32 R55, R74, 0x10000, RZ ;  /* 0x000100004a378824 */ /* 0x000fe200078e00ff */
[----:B------:R-:W-:Y:S01]  /*4f60*/  @!P0 LOP3.LUT R60, R75, 0xffff0000, RZ, 0xc0, !PT ;  /* 0xffff00004b3c8812 */ /* 0x000fe200078ec0ff */
[-C--:B------:R-:W-:Y:S01]  /*4f70*/  @!P0 FMUL.FTZ R2, R42, R41.reuse ;  /* 0x000000292a028220 */ /* 0x080fe20000410000 */
[----:B------:R-:W-:Y:S01]  /*4f80*/  @!P0 LOP3.LUT R32, R32, 0xffff0000, RZ, 0xc0, !PT ;  /* 0xffff000020208812 */ /* 0x000fe200078ec0ff */
[----:B------:R-:W-:Y:S01]  /*4f90*/  @!P0 FFMA.FTZ R61, R44, R41, -R61 ;  /* 0x000000292c3d8223 */ /* 0x000fe2000001083d */
[----:B------:R-:W-:Y:S01]  /*4fa0*/  @!P0 LOP3.LUT R41, R21, 0xffff0000, RZ, 0xc0, !PT ;  /* 0xffff000015298812 */ /* 0x000fe200078ec0ff */
[----:B------:R-:W-:Y:S01]  /*4fb0*/  @!P0 FFMA.FTZ R2, R49, R44, R2 ;  /* 0x0000002c31028223 */ /* 0x000fe20000010002 */
[----:B------:R-:W-:Y:S01]  /*4fc0*/  @!P0 LOP3.LUT R49, R72, 0xffff0000, RZ, 0xc0, !PT ;  /* 0xffff000048318812 */ /* 0x000fe200078ec0ff */
[----:B------:R-:W-:Y:S01]  /*4fd0*/  @!P0 IMAD.U32 R57, R75, 0x10000, RZ ;  /* 0x000100004b398824 */ /* 0x000fe200078e00ff */
[----:B------:R-:W-:Y:S01]  /*4fe0*/  @!P0 PRMT R33, R33, 0x5410, R34 ;  /* 0x0000541021218816 */ /* 0x000fe20000000022 */
[----:B------:R-:W-:Y:S01]  /*4ff0*/  @!P0 IMAD.U32 R34, R40, 0x10000, RZ ;  /* 0x0001000028228824 */ /* 0x000fe200078e00ff */
[----:B------:R-:W-:Y:S01]  /*5000*/  @!P0 LOP3.LUT R44, R50, 0xffff0000, RZ, 0xc0, !PT ;  /* 0xffff0000322c8812 */ /* 0x000fe200078ec0ff */
[----:B------:R-:W-:Y:S02]  /*5010*/  @!P0 FMUL.FTZ R183, R41, R48 ;  /* 0x0000003029b78220 */ /* 0x000fe40000410000 */
[-C--:B------:R-:W-:Y:S01]  /*5020*/  @!P0 FMUL.FTZ R4, R43, R34.reuse ;  /* 0x000000222b048220 */ /* 0x080fe20000410000 */
[----:B------:R-:W-:Y:S01]  /*5030*/  @!P0 LOP3.LUT R43, R20, 0xffff0000, RZ, 0xc0, !PT ;  /* 0xffff0000142b8812 */ /* 0x000fe200078ec0ff */
[----:B------:R-:W-:Y:S01]  /*5040*/  @!P0 FFMA.FTZ R182, R51, R34, -R182 ;  /* 0x0000002233b68223 */ /* 0x000fe200000108b6 */
[----:B------:R-:W-:Y:S01]  /*5050*/  @!P0 LOP3.LUT R34, R40, 0xffff0000, RZ, 0xc0, !PT ;  /* 0xffff000028228812 */ /* 0x000fe200078ec0ff */
[C---:B------:R-:W-:Y:S01]  /*5060*/  @!P0 IMAD.U32 R50, R52.reuse, 0x10000, RZ ;  /* 0x0001000034328824 */ /* 0x040fe200078e00ff */
[----:B------:R-:W-:Y:S01]  /*5070*/  @!P0 LOP3.LUT R52, R52, 0xffff0000, RZ, 0xc0, !PT ;  /* 0xffff000034348812 */ /* 0x000fe200078ec0ff */
[----:B------:R-:W-:Y:S02]  /*5080*/  @!P0 FMUL.FTZ R184, R43, R44 ;  /* 0x0000002c2bb88220 */ /* 0x000fe40000410000 */
[-C--:B------:R-:W-:Y:S02]  /*5090*/  @!P0 FMUL.FTZ R5, R41, R34.reuse ;  /* 0x0000002229058220 */ /* 0x080fe40000410000 */
[----:B------:R-:W-:Y:S01]  /*50a0*/  @!P0 FFMA.FTZ R183, R53, R34, -R183 ;  /* 0x0000002235b78223 */ /* 0x000fe200000108b7 */
[C---:B------:R-:W-:Y:S01]  /*50b0*/  @!P0 LOP3.LUT R34, R22.reuse, 0xffff0000, RZ, 0xc0, !PT ;  /* 0xffff000016228812 */ /* 0x040fe200078ec0ff */
[-C--:B------:R-:W-:Y:S02]  /*50c0*/  @!P0 FMUL.FTZ R3, R43, R32.reuse ;  /* 0x000000202b038220 */ /* 0x080fe40000410000 */
[----:B------:R-:W-:Y:S01]  /*50d0*/  @!P0 FFMA.FTZ R184, R49, R32, -R184 ;  /* 0x0000002031b88223 */ /* 0x000fe200000108b8 */
[C---:B------:R-:W-:Y:S01]  /*50e0*/  @!P0 SHF.L.U32 R32, R35.reuse, 0x10, RZ ;  /* 0x0000001023208819 */ /* 0x040fe200000006ff */
[----:B------:R-:W-:Y:S01]  /*50f0*/  @!P0 IMAD.U32 R41, R22, 0x10000, RZ ;  /* 0x0001000016298824 */ /* 0x000fe200078e00ff */
[----:B------:R-:W-:Y:S01]  /*5100*/  @!P0 LOP3.LUT R35, R35, 0xffff0000, RZ, 0xc0, !PT ;  /* 0xffff000023238812 */ /* 0x000fe200078ec0ff */
[----:B------:R-:W-:Y:S01]  /*5110*/  @!P0 FMUL.FTZ R187, R34, R52 ;  /* 0x0000003422bb8220 */ /* 0x000fe20000410000 */
[----:B------:R-:W-:Y:S01]  /*5120*/  @!P0 F2FP.BF16.PACK_AB R182, R183, R182 ;  /* 0x000000b6b7b6823e */ /* 0x000fe200000010ff */
[----:B------:R-:W-:Y:S01]  /*5130*/  @!P0 FMUL.FTZ R186, R41, R50 ;  /* 0x0000003229ba8220 */ /* 0x000fe20000410000 */
[----:B------:R-:W-:Y:S01]  /*5140*/  @!P0 F2FP.BF16.PACK_AB R61, R184, R61 ;  /* 0x0000003db83d823e */ /* 0x000fe200000010ff */
[-C--:B------:R-:W-:Y:S01]  /*5150*/  @!P0 FMUL.FTZ R7, R34, R35.reuse ;  /* 0x0000002322078220 */ /* 0x080fe20000410000 */
[C---:B------:R-:W-:Y:S01]  /*5160*/  @!P0 LOP3.LUT R34, R23.reuse, 0xffff0000, RZ, 0xc0, !PT ;  /* 0xffff000017228812 */ /* 0x040fe200078ec0ff */
[----:B------:R-:W-:Y:S01]  /*5170*/  @!P0 FFMA.FTZ R187, R54, R35, -R187 ;  /* 0x0000002336bb8223 */ /* 0x000fe200000108bb */
[----:B------:R-:W-:Y:S01]  /*5180*/  @!P0 SHF.L.U32 R35, R23, 0x10, RZ ;  /* 0x0000001017238819 */ /* 0x000fe200000006ff */
[-C--:B------:R-:W-:Y:S01]  /*5190*/  @!P0 FMUL.FTZ R6, R41, R32.reuse ;  /* 0x0000002029068220 */ /* 0x080fe20000410000 */
[----:B------:R-:W-:Y:S01]  /*51a0*/  @!P0 MOV R72, R61 ;  /* 0x0000003d00488202 */ /* 0x000fe20000000f00 */
[----:B------:R-:W-:Y:S02]  /*51b0*/  @!P0 FFMA.FTZ R186, R55, R32, -R186 ;  /* 0x0000002037ba8223 */ /* 0x000fe400000108ba */
[C---:B------:R-:W-:Y:S01]  /*51c0*/  @!P0 IMAD.U32 R32, R33.reuse, 0x10000, RZ ;  /* 0x0001000021208824 */ /* 0x040fe200078e00ff */
[----:B------:R-:W-:Y:S01]  /*51d0*/  @!P0 LOP3.LUT R33, R33, 0xffff0000, RZ, 0xc0, !PT ;  /* 0xffff000021218812 */ /* 0x000fe200078ec0ff */
[----:B------:R-:W-:Y:S01]  /*51e0*/  @!P0 FFMA.FTZ R3, R44, R49, R3 ;  /* 0x000000312c038223 */ /* 0x000fe20000010003 */
[----:B------:R-:W-:Y:S01]  /*51f0*/  @!P0 F2FP.BF16.PACK_AB R186, R187, R186 ;  /* 0x000000babbba823e */ /* 0x000fe200000010ff */
[----:B------:R-:W-:Y:S02]  /*5200*/  @!P0 FMUL.FTZ R185, R35, R56 ;  /* 0x0000003823b98220 */ /* 0x000fe40000410000 */
[----:B------:R-:W-:Y:S01]  /*5210*/  @!P0 FMUL.FTZ R188, R34, R58 ;  /* 0x0000003a22bc8220 */ /* 0x000fe20000410000 */
[----:B------:R-:W-:Y:S01]  /*5220*/  @!P0 F2FP.BF16.PACK_AB R183, R3, R2 ;  /* 0x0000000203b7823e */ /* 0x000fe200000010ff */
[----:B------:R-:W-:Y:S02]  /*5230*/  @!P0 FFMA.FTZ R4, R46, R51, R4 ;  /* 0x000000332e048223 */ /* 0x000fe40000010004 */
[----:B------:R-:W-:Y:S02]  /*5240*/  @!P0 FFMA.FTZ R5, R48, R53, R5 ;  /* 0x0000003530058223 */ /* 0x000fe40000010005 */
[----:B------:R-:W-:Y:S02]  /*5250*/  @!P0 FFMA.FTZ R185, R57, R32, -R185 ;  /* 0x0000002039b98223 */ /* 0x000fe400000108b9 */
[----:B------:R-:W-:Y:S01]  /*5260*/  @!P0 FFMA.FTZ R188, R60, R33, -R188 ;  /* 0x000000213cbc8223 */ /* 0x000fe200000108bc */
[----:B------:R-:W-:Y:S01]  /*5270*/  @!P0 F2FP.BF16.PACK_AB R184, R5, R4 ;  /* 0x0000000405b8823e */ /* 0x000fe200000010ff */
[----:B------:R-:W-:Y:S02]  /*5280*/  @!P0 FMUL.FTZ R8, R35, R32 ;  /* 0x0000002023088220 */ /* 0x000fe40000410000 */
[----:B------:R-:W-:Y:S01]  /*5290*/  @!P0 FFMA.FTZ R6, R50, R55, R6 ;  /* 0x0000003732068223 */ /* 0x000fe20000010006 */
[----:B------:R-:W-:Y:S01]  /*52a0*/  @!P0 F2FP.BF16.PACK_AB R185, R188, R185 ;  /* 0x000000b9bcb9823e */ /* 0x000fe200000010ff */
[----:B------:R-:W-:Y:S02]  /*52b0*/  @!P0 FMUL.FTZ R9, R34, R33 ;  /* 0x0000002122098220 */ /* 0x000fe40000410000 */
[----:B------:R-:W-:Y:S01]  /*52c0*/  @!P0 FFMA.FTZ R7, R52, R54, R7 ;  /* 0x0000003634078223 */ /* 0x000fe20000010007 */
[----:B------:R-:W-:Y:S01]  /*52d0*/  @!P0 MOV R75, R185 ;  /* 0x000000b9004b8202 */ /* 0x000fe20000000f00 */
[----:B------:R-:W-:Y:S02]  /*52e0*/  @!P0 FFMA.FTZ R8, R56, R57, R8 ;  /* 0x0000003938088223 */ /* 0x000fe40000010008 */
        /* <DEDUP_REMOVED lines=11> */
.L_x_1393:
[----:B------:R-:W-:Y:S05]  /*53a0*/  BSYNC B0 ;  /* 0x0000000000007941 */ /* 0x000fea0003800000 */
.L_x_1392:
[----:B------:R-:W-:Y:S01]  /*53b0*/  ISETP.GE.AND P0, PT, R13, c[0x0][0x1d4], PT ;  /* 0x000075000d007a0c */ /* 0x000fe20003f06270 */
[----:B------:R-:W-:-:S12]  /*53c0*/  BSSY B0, `(.L_x_1394) ;  /* 0x0000074000007945 */ /* 0x000fd80003800000 */
[----:B------:R-:W-:-:S05]  /*53d0*/  @P0 BRA `(.L_x_1395) ;  /* 0x0000072000000947 */ /* 0x000fca0003800000 */
[----:B------:R-:W-:Y:S01]  /*53e0*/  ISETP.GE.AND P2, PT, R120, c[0x0][0x1d4], PT ;  /* 0x0000750078007a0c */ /* 0x000fe20003f46270 */
[----:B-1----:R-:W-:Y:S01]  /*53f0*/  IMAD.IADD R72, R111, 0x1, R178 ;  /* 0x000000016f487824 */ /* 0x002fe200078e02b2 */
[----:B------:R-:W-:Y:S03]  /*5400*/  IADD3 R57, P1, P0, R162, R179, R131 ;  /* 0x000000b3a2397210 */ /* 0x000fe6000783e083 */
[----:B------:R-:W-:Y:S01]  /*5410*/  IMAD.SHL.U32 R58, R72, 0x2, RZ ;  /* 0x00000002483a7824 */ /* 0x000fe200078e00ff */
[C---:B------:R-:W-:Y:S04]  /*5420*/  IADD3.X R50, R97.reuse, R153, R148, P1, P0 ;  /* 0x0000009961327210 */ /* 0x040fe80000fe0494 */
[----:B------:R-:W1:Y:S03]  /*5430*/  LDS.128 R20, [R58+0xc100] ;  /* 0x00c100003a147984 */ /* 0x000e660000000c00 */
[----:B------:R-:W-:Y:S04]  /*5440*/  @!P2 IADD3 R55, P1, P0, R162, R179, R120 ;  /* 0x000000b3a237a210 */ /* 0x000fe8000783e078 */
[----:B------:R-:W-:Y:S02]  /*5450*/  @!P2 IADD3.X R52, R97, R153, R130, P1, P0 ;  /* 0x000000996134a210 */ /* 0x000fe40000fe0482 */
[C---:B------:R-:W-:Y:S04]  /*5460*/  LEA R56, P0, R57.reuse, c[0x0][0x1c8], 0x1 ;  /* 0x0000720039387a11 */ /* 0x040fe800078008ff */
[----:B------:R-:W-:Y:S02]  /*5470*/  LEA.HI.X R57, R57, c[0x0][0x1cc], R50, 0x1, P0 ;  /* 0x0000730039397a11 */ /* 0x000fe400000f0c32 */
[C---:B------:R-:W-:Y:S04]  /*5480*/  @!P2 LEA R54, P0, R55.reuse, c[0x0][0x1c8], 0x1 ;  /* 0x000072003736aa11 */ /* 0x040fe800078008ff */
[----:B------:R-:W-:Y:S01]  /*5490*/  @!P2 LEA.HI.X R55, R55, c[0x0][0x1cc], R52, 0x1, P0 ;  /* 0x000073003737aa11 */ /* 0x000fe200000f0c34 */
[----:B------:R-:W-:Y:S01]  /*54a0*/  IMAD.IADD R52, R117, 0x1, R178 ;  /* 0x0000000175347824 */ /* 0x000fe200078e02b2 */
[----:B------:R-:W-:Y:S03]  /*54b0*/  ISETP.GE.AND P0, PT, R13, c[0x0][0x27c], PT ;  /* 0x00009f000d007a0c */ /* 0x000fe60003f06270 */
[----:B------:R-:W-:Y:S05]  /*54c0*/  IMAD.SHL.U32 R50, R52, 0x2, RZ ;  /* 0x0000000234327824 */ /* 0x000fea00078e00ff */
[----:B------:R-:W2:Y:S05]  /*54d0*/  LDS.128 R60, [R50+0xc100] ;  /* 0x00c10000323c7984 */ /* 0x000eaa0000000c00 */
[----:B------:R-:W-:Y:S02]  /*54e0*/  @!P0 SHF.R.U64 R32, R68, 0x10, R69 ;  /* 0x0000001044208819 */ /* 0x000fe40000001245 */
[----:B------:R-:W-:Y:S02]  /*54f0*/  @!P0 SHF.R.U64 R26, R26, 0x10, R27 ;  /* 0x000000101a1a8819 */ /* 0x000fe4000000121b */
[----:B------:R-:W-:Y:S02]  /*5500*/  @!P0 PRMT R83, R83, 0x5410, R32 ;  /* 0x0000541053538816 */ /* 0x000fe40000000020 */
[----:B------:R-:W-:Y:S01]  /*5510*/  @!P0 PRMT R39, R39, 0x5410, R26 ;  /* 0x0000541027278816 */ /* 0x000fe2000000001a */
[----:B-1----:R-:W-:Y:S01]  /*5520*/  @!P0 IMAD.U32 R26, R20, 0x10000, RZ ;  /* 0x00010000141a8824 */ /* 0x002fe200078e00ff */
[----:B------:R-:W-:Y:S02]  /*5530*/  @!P0 SHF.R.U64 R41, R70, 0x10, R71 ;  /* 0x0000001046298819 */ /* 0x000fe40000001247 */
[----:B------:R-:W-:Y:S02]  /*5540*/  @!P0 SHF.R.U32.HI R33, RZ, 0x10, R27 ;  /* 0x00000010ff218819 */ /* 0x000fe4000001161b */
[----:B------:R-:W-:Y:S02]  /*5550*/  @!P0 LOP3.LUT R27, R20, 0xffff0000, RZ, 0xc0, !PT ;  /* 0xffff0000141b8812 */ /* 0x000fe400078ec0ff */
[----:B------:R-:W-:Y:S02]  /*5560*/  @!P0 PRMT R80, R80, 0x5410, R41 ;  /* 0x0000541050508816 */ /* 0x000fe40000000029 */
[--C-:B------:R-:W-:Y:S02]  /*5570*/  @!P0 SHF.R.U64 R24, R24, 0x10, R25.reuse ;  /* 0x0000001018188819 */ /* 0x100fe40000001219 */
[C---:B------:R-:W-:Y:S01]  /*5580*/  @!P0 LOP3.LUT R44, R80.reuse, 0xffff0000, RZ, 0xc0, !PT ;  /* 0xffff0000502c8812 */ /* 0x040fe200078ec0ff */
[----:B------:R-:W-:Y:S01]  /*5590*/  @!P0 IMAD.U32 R45, R80, 0x10000, RZ ;  /* 0x00010000502d8824 */ /* 0x000fe200078e00ff */
[----:B------:R-:W-:Y:S02]  /*55a0*/  @!P0 PRMT R37, R37, 0x5410, R24 ;  /* 0x0000541025258816 */ /* 0x000fe40000000018 */
[----:B------:R-:W-:Y:S02]  /*55b0*/  @!P0 SHF.R.U32.HI R25, RZ, 0x10, R25 ;  /* 0x00000010ff198819 */ /* 0x000fe40000011619 */
[----:B------:R-:W-:Y:S02]  /*55c0*/  @!P0 LOP3.LUT R24, R37, 0xffff0000, RZ, 0xc0, !PT ;  /* 0xffff000025188812 */ /* 0x000fe400078ec0ff */
[----:B------:R-:W-:Y:S02]  /*55d0*/  @!P0 SHF.R.U32.HI R35, RZ, 0x10, R69 ;  /* 0x00000010ff238819 */ /* 0x000fe40000011645 */
[----:B------:R-:W-:Y:S01]  /*55e0*/  @!P0 SHF.R.U32.HI R34, RZ, 0x10, R71 ;  /* 0x00000010ff228819 */ /* 0x000fe20000011647 */
[----:B------:R-:W-:Y:S01]  /*55f0*/  @!P0 FMUL.FTZ R3, R27, R24 ;  /* 0x000000181b038220 */ /* 0x000fe20000410000 */
[----:B------:R-:W-:Y:S01]  /*5600*/  @!P0 PRMT R36, R36, 0x5410, R25 ;  /* 0x0000541024248816 */ /* 0x000fe20000000019 */
[----:B------:R-:W-:Y:S01]  /*5610*/  @!P0 IMAD.U32 R25, R37, 0x10000, RZ ;  /* 0x0001000025198824 */ /* 0x000fe200078e00ff */
[----:B------:R-:W-:Y:S02]  /*5620*/  @!P0 PRMT R82, R82, 0x5410, R35 ;  /* 0x0000541052528816 */ /* 0x000fe40000000023 */
[----:B------:R-:W-:Y:S01]  /*5630*/  @!P0 SHF.L.U32 R35, R83, 0x10, RZ ;  /* 0x0000001053238819 */ /* 0x000fe200000006ff */
[C---:B--2---:R-:W-:Y:S01]  /*5640*/  @!P0 IMAD.U32 R32, R60.reuse, 0x10000, RZ ;  /* 0x000100003c208824 */ /* 0x044fe200078e00ff */
[----:B------:R-:W-:Y:S01]  /*5650*/  @!P0 LOP3.LUT R41, R60, 0xffff0000, RZ, 0xc0, !PT ;  /* 0xffff00003c298812 */ /* 0x000fe200078ec0ff */
[C---:B------:R-:W-:Y:S01]  /*5660*/  @!P0 FMUL.FTZ R2, R26.reuse, R25 ;  /* 0x000000191a028220 */ /* 0x040fe20000410000 */
[----:B------:R-:W-:Y:S01]  /*5670*/  @!P0 LOP3.LUT R43, R61, 0xffff0000, RZ, 0xc0, !PT ;  /* 0xffff00003d2b8812 */ /* 0x000fe200078ec0ff */
[----:B------:R-:W-:Y:S01]  /*5680*/  @!P0 FMUL.FTZ R50, R26, R35 ;  /* 0x000000231a328220 */ /* 0x000fe20000410000 */
[----:B------:R-:W-:Y:S01]  /*5690*/  @!P0 SHF.L.U32 R26, R21, 0x10, RZ ;  /* 0x00000010151a8819 */ /* 0x000fe200000006ff */
[----:B------:R-:W-:Y:S01]  /*56a0*/  @!P0 FFMA.FTZ R2, R35, R32, R2 ;  /* 0x0000002023028223 */ /* 0x000fe20000010002 */
[----:B------:R-:W-:Y:S01]  /*56b0*/  @!P0 LOP3.LUT R53, R63, 0xffff0000, RZ, 0xc0, !PT ;  /* 0xffff00003f358812 */ /* 0x000fe200078ec0ff */
[----:B------:R-:W-:Y:S01]  /*56c0*/  @!P0 IMAD.U32 R35, R82, 0x10000, RZ ;  /* 0x0001000052238824 */ /* 0x000fe200078e00ff */
[----:B------:R-:W-:Y:S01]  /*56d0*/  @!P0 LOP3.LUT R49, R62, 0xffff0000, RZ, 0xc0, !PT ;  /* 0xffff00003e318812 */ /* 0x000fe200078ec0ff */
[----:B------:R-:W-:Y:S01]  /*56e0*/  @!P0 FFMA.FTZ R50, R32, R25, -R50 ;  /* 0x0000001920328223 */ /* 0x000fe20000010832 */
[----:B------:R-:W-:Y:S01]  /*56f0*/  @!P0 LOP3.LUT R40, R82, 0xffff0000, RZ, 0xc0, !PT ;  /* 0xffff000052288812 */ /* 0x000fe200078ec0ff */
[----:B------:R-:W-:Y:S01]  /*5700*/  @!P0 IMAD.U32 R25, R36, 0x10000, RZ ;  /* 0x0001000024198824 */ /* 0x000fe200078e00ff */
[----:B------:R-:W-:Y:S01]  /*5710*/  @!P0 PRMT R81, R81, 0x5410, R34 ;  /* 0x0000541051518816 */ /* 0x000fe20000000022 */
[----:B------:R-:W-:Y:S01]  /*5720*/  @!P0 IMAD.U32 R32, R61, 0x10000, RZ ;  /* 0x000100003d208824 */ /* 0x000fe200078e00ff */
[----:B------:R-:W-:Y:S01]  /*5730*/  @!P0 LOP3.LUT R34, R83, 0xffff0000, RZ, 0xc0, !PT ;  /* 0xffff000053228812 */ /* 0x000fe200078ec0ff */
[C---:B------:R-:W-:Y:S01]  /*5740*/  @!P0 FMUL.FTZ R52, R26.reuse, R35 ;  /* 0x000000231a348220 */ /* 0x040fe20000410000 */
[----:B------:R-:W-:Y:S01]  /*5750*/  @!P0 LOP3.LUT R48, R81, 0xffff0000, RZ, 0xc0, !PT ;  /* 0xffff000051308812 */ /* 0x000fe200078ec0ff */
[-C--:B------:R-:W-:Y:S01]  /*5760*/  @!P0 FMUL.FTZ R4, R26, R25.reuse ;  /* 0x000000191a048220 */ /* 0x080fe20000410000 */
[----:B------:R-:W-:Y:S01]  /*5770*/  @!P0 SHF.L.U32 R26, R23, 0x10, RZ ;  /* 0x00000010171a8819 */ /* 0x000fe200000006ff */
[----:B------:R-:W-:Y:S01]  /*5780*/  @!P0 FMUL.FTZ R73, R27, R34 ;  /* 0x000000221b498220 */ /* 0x000fe20000410000 */
[----:B------:R-:W-:Y:S01]  /*5790*/  @!P0 LOP3.LUT R27, R21, 0xffff0000, RZ, 0xc0, !PT ;  /* 0xffff0000151b8812 */ /* 0x000fe200078ec0ff */
[----:B------:R-:W-:Y:S01]  /*57a0*/  @!P0 IMAD.U32 R51, R81, 0x10000, RZ ;  /* 0x0001000051338824 */ /* 0x000fe200078e00ff */
[----:B------:R-:W-:Y:S01]  /*57b0*/  @!P0 PRMT R38, R38, 0x5410, R33 ;  /* 0x0000541026268816 */ /* 0x000fe20000000021 */
[----:B------:R-:W-:Y:S01]  /*57c0*/  @!P0 FFMA.FTZ R73, R41, R24, -R73 ;  /* 0x0000001829498223 */ /* 0x000fe20000010849 */
[----:B------:R-:W-:Y:S01]  /*57d0*/  @!P0 LOP3.LUT R24, R36, 0xffff0000, RZ, 0xc0, !PT ;  /* 0xffff000024188812 */ /* 0x000fe200078ec0ff */
[----:B------:R-:W-:Y:S02]  /*57e0*/  @!P0 FMUL.FTZ R75, R27, R40 ;  /* 0x000000281b4b8220 */ /* 0x000fe40000410000 */
[----:B------:R-:W-:Y:S01]  /*57f0*/  @!P0 FFMA.FTZ R52, R32, R25, -R52 ;  /* 0x0000001920348223 */ /* 0x000fe20000010834 */
[----:B------:R-:W-:Y:S01]  /*5800*/  @!P0 F2FP.BF16.PACK_AB R50, R73, R50 ;  /* 0x000000324932823e */ /* 0x000fe200000010ff */
[-C--:B------:R-:W-:Y:S01]  /*5810*/  @!P0 FMUL.FTZ R5, R27, R24.reuse ;  /* 0x000000181b058220 */ /* 0x080fe20000410000 */
[----:B------:R-:W-:Y:S01]  /*5820*/  @!P0 LOP3.LUT R27, R23, 0xffff0000, RZ, 0xc0, !PT ;  /* 0xffff0000171b8812 */ /* 0x000fe200078ec0ff */
[----:B------:R-:W-:Y:S01]  /*5830*/  @!P0 FFMA.FTZ R75, R43, R24, -R75 ;  /* 0x000000182b4b8223 */ /* 0x000fe2000001084b */
[C---:B------:R-:W-:Y:S01]  /*5840*/  @!P0 LOP3.LUT R24, R38.reuse, 0xffff0000, RZ, 0xc0, !PT ;  /* 0xffff000026188812 */ /* 0x040fe200078ec0ff */
[----:B------:R-:W-:Y:S02]  /*5850*/  @!P0 IMAD.U32 R25, R38, 0x10000, RZ ;  /* 0x0001000026198824 */ /* 0x000fe400078e00ff */
[----:B------:R-:W-:Y:S01]  /*5860*/  @!P0 IMAD.U32 R46, R63, 0x10000, RZ ;  /* 0x000100003f2e8824 */ /* 0x000fe200078e00ff */
[----:B------:R-:W-:Y:S01]  /*5870*/  @!P0 F2FP.BF16.PACK_AB R75, R75, R52 ;  /* 0x000000344b4b823e */ /* 0x000fe200000010ff */
[C---:B------:R-:W-:Y:S02]  /*5880*/  @!P0 FMUL.FTZ R58, R26.reuse, R51 ;  /* 0x000000331a3a8220 */ /* 0x040fe40000410000 */
[C---:B------:R-:W-:Y:S01]  /*5890*/  @!P0 FMUL.FTZ R181, R27.reuse, R48 ;  /* 0x000000301bb58220 */ /* 0x040fe20000410000 */
[----:B------:R-:W-:Y:S01]  /*58a0*/  @!P0 MOV R61, R75 ;  /* 0x0000004b003d8202 */ /* 0x000fe20000000f00 */
[-C--:B------:R-:W-:Y:S01]  /*58b0*/  @!P0 FMUL.FTZ R8, R26, R25.reuse ;  /* 0x000000191a088220 */ /* 0x080fe20000410000 */
[C---:B------:R-:W-:Y:S01]  /*58c0*/  @!P0 SHF.L.U32 R26, R22.reuse, 0x10, RZ ;  /* 0x00000010161a8819 */ /* 0x040fe200000006ff */
[-C--:B------:R-:W-:Y:S01]  /*58d0*/  @!P0 FMUL.FTZ R9, R27, R24.reuse ;  /* 0x000000181b098220 */ /* 0x080fe20000410000 */
[----:B------:R-:W-:Y:S01]  /*58e0*/  @!P0 LOP3.LUT R27, R22, 0xffff0000, RZ, 0xc0, !PT ;  /* 0xffff0000161b8812 */ /* 0x000fe200078ec0ff */
[----:B------:R-:W-:Y:S02]  /*58f0*/  @!P0 FFMA.FTZ R58, R46, R25, -R58 ;  /* 0x000000192e3a8223 */ /* 0x000fe4000001083a */
[----:B------:R-:W-:Y:S02]  /*5900*/  @!P0 IMAD.U32 R25, R39, 0x10000, RZ ;  /* 0x0001000027198824 */ /* 0x000fe400078e00ff */
[----:B------:R-:W-:Y:S01]  /*5910*/  @!P0 FFMA.FTZ R181, R53, R24, -R181 ;  /* 0x0000001835b58223 */ /* 0x000fe200000108b5 */
[----:B------:R-:W-:Y:S01]  /*5920*/  @!P0 LOP3.LUT R24, R39, 0xffff0000, RZ, 0xc0, !PT ;  /* 0xffff000027188812 */ /* 0x000fe200078ec0ff */
[----:B------:R-:W-:Y:S02]  /*5930*/  @!P0 IMAD.U32 R42, R62, 0x10000, RZ ;  /* 0x000100003e2a8824 */ /* 0x000fe400078e00ff */
[----:B------:R-:W-:Y:S01]  /*5940*/  @!P0 FMUL.FTZ R72, R26, R45 ;  /* 0x0000002d1a488220 */ /* 0x000fe20000410000 */
[----:B------:R-:W-:Y:S01]  /*5950*/  @!P0 F2FP.BF16.PACK_AB R58, R181, R58 ;  /* 0x0000003ab53a823e */ /* 0x000fe200000010ff */
[----:B------:R-:W-:Y:S02]  /*5960*/  @!P0 FMUL.FTZ R183, R27, R44 ;  /* 0x0000002c1bb78220 */ /* 0x000fe40000410000 */
[----:B------:R-:W-:Y:S02]  /*5970*/  @!P0 FFMA.FTZ R3, R34, R41, R3 ;  /* 0x0000002922038223 */ /* 0x000fe40000010003 */
[-C--:B------:R-:W-:Y:S02]  /*5980*/  @!P0 FMUL.FTZ R6, R26, R25.reuse ;  /* 0x000000191a068220 */ /* 0x080fe40000410000 */
[----:B------:R-:W-:Y:S01]  /*5990*/  @!P0 FFMA.FTZ R4, R35, R32, R4 ;  /* 0x0000002023048223 */ /* 0x000fe20000010004 */
[----:B------:R-:W-:Y:S01]  /*59a0*/  @!P0 F2FP.BF16.PACK_AB R52, R3, R2 ;  /* 0x000000020334823e */ /* 0x000fe200000010ff */
[----:B------:R-:W-:Y:S02]  /*59b0*/  @!P0 FFMA.FTZ R72, R42, R25, -R72 ;  /* 0x000000192a488223 */ /* 0x000fe40000010848 */
[-C--:B------:R-:W-:Y:S02]  /*59c0*/  @!P0 FMUL.FTZ R7, R27, R24.reuse ;  /* 0x000000181b078220 */ /* 0x080fe40000410000 */
[----:B------:R-:W-:Y:S02]  /*59d0*/  @!P0 FFMA.FTZ R183, R49, R24, -R183 ;  /* 0x0000001831b78223 */ /* 0x000fe400000108b7 */
        /* <DEDUP_REMOVED lines=18> */
.L_x_1395:
[----:B------:R-:W-:Y:S05]  /*5b00*/  BSYNC B0 ;  /* 0x0000000000007941 */ /* 0x000fea0003800000 */
.L_x_1394:
[----:B------:R-:W-:-:S13]  /*5b10*/  ISETP.GE.AND P0, PT, R14, c[0x0][0x1d4], PT ;  /* 0x000075000e007a0c */ /* 0x000fda0003f06270 */
[----:B------:R-:W-:-:S05]  /*5b20*/  @P0 BRA `(.L_x_1379) ;  /* 0x000008d000000947 */ /* 0x000fca0003800000 */
[----:B------:R-:W-:Y:S01]  /*5b30*/  IADD3 R53, P1, P0, R162, R179, R129 ;  /* 0x000000b3a2357210 */ /* 0x000fe2000783e081 */
[--C-:B------:R-:W-:Y:S02]  /*5b40*/  IMAD.IADD R52, R109, 0x1, R178.reuse ;  /* 0x000000016d347824 */ /* 0x100fe400078e02b2 */
[----:B------:R-:W-:Y:S01]  /*5b50*/  IMAD.IADD R178, R115, 0x1, R178 ;  /* 0x0000000173b27824 */ /* 0x000fe200078e02b2 */
[----:B------:R-:W-:Y:S01]  /*5b60*/  IADD3.X R46, R97, R153, R134, P1, P0 ;  /* 0x00000099612e7210 */ /* 0x000fe20000fe0486 */
[----:B-1----:R-:W-:Y:S01]  /*5b70*/  IMAD.SHL.U32 R55, R52, 0x2, RZ ;  /* 0x0000000234377824 */ /* 0x002fe200078e00ff */
[C---:B------:R-:W-:Y:S02]  /*5b80*/  LEA R52, P0, R53.reuse, c[0x0][0x1c8], 0x1 ;  /* 0x0000720035347a11 */ /* 0x040fe400078008ff */
[----:B------:R-:W-:Y:S02]  /*5b90*/  SHF.L.U32 R54, R178, 0x1, RZ ;  /* 0x00000001b2367819 */ /* 0x000fe400000006ff */
[----:B------:R-:W-:Y:S01]  /*5ba0*/  LEA.HI.X R53, R53, c[0x0][0x1cc], R46, 0x1, P0 ;  /* 0x0000730035357a11 */ /* 0x000fe200000f0c2e */
[----:B------:R-:W1:Y:S01]  /*5bb0*/  LDS.128 R20, [R55+0xc100] ;  /* 0x00c1000037147984 */ /* 0x000e620000000c00 */
[----:B------:R-:W-:Y:S07]  /*5bc0*/  ISETP.GE.AND P0, PT, R14, c[0x0][0x27c], PT ;  /* 0x00009f000e007a0c */ /* 0x000fee0003f06270 */
[----:B------:R-:W2:Y:S06]  /*5bd0*/  LDS.128 R48, [R54+0xc100] ;  /* 0x00c1000036307984 */ /* 0x000eac0000000c00 */
[----:B------:R-:W-:Y:S02]  /*5be0*/  @!P0 SHF.R.U64 R26, R66, 0x10, R67 ;  /* 0x00000010421a8819 */ /* 0x000fe40000001243 */
[----:B------:R-:W-:Y:S02]  /*5bf0*/  @!P0 SHF.R.U64 R32, R64, 0x10, R65 ;  /* 0x0000001040208819 */ /* 0x000fe40000001241 */
[----:B------:R-:W-:Y:S02]  /*5c00*/  @!P0 PRMT R77, R77, 0x5410, R26 ;  /* 0x000054104d4d8816 */ /* 0x000fe4000000001a */
[--C-:B------:R-:W-:Y:S02]  /*5c10*/  @!P0 SHF.R.U64 R16, R16, 0x10, R17.reuse ;  /* 0x0000001010108819 */ /* 0x100fe40000001211 */
[----:B------:R-:W-:Y:S01]  /*5c20*/  @!P0 SHF.R.U32.HI R17, RZ, 0x10, R17 ;  /* 0x00000010ff118819 */ /* 0x000fe20000011611 */
[----:B------:R-:W-:Y:S01]  /*5c30*/  @!P0 IMAD.U32 R37, R77, 0x10000, RZ ;  /* 0x000100004d258824 */ /* 0x000fe200078e00ff */
[----:B------:R-:W-:Y:S02]  /*5c40*/  @!P0 PRMT R29, R29, 0x5410, R16 ;  /* 0x000054101d1d8816 */ /* 0x000fe40000000010 */
[----:B------:R-:W-:Y:S02]  /*5c50*/  @!P0 PRMT R28, R28, 0x5410, R17 ;  /* 0x000054101c1c8816 */ /* 0x000fe40000000011 */
[----:B------:R-:W-:Y:S01]  /*5c60*/  @!P0 LOP3.LUT R40, R77, 0xffff0000, RZ, 0xc0, !PT ;  /* 0xffff00004d288812 */ /* 0x000fe200078ec0ff */
[----:B------:R-:W-:Y:S01]  /*5c70*/  @!P0 IMAD.U32 R17, R29, 0x10000, RZ ;  /* 0x000100001d118824 */ /* 0x000fe200078e00ff */
[----:B------:R-:W-:Y:S02]  /*5c80*/  @!P0 PRMT R79, R79, 0x5410, R32 ;  /* 0x000054104f4f8816 */ /* 0x000fe40000000020 */
[----:B------:R-:W-:Y:S02]  /*5c90*/  @!P0 SHF.R.U32.HI R27, RZ, 0x10, R65 ;  /* 0x00000010ff1b8819 */ /* 0x000fe40000011641 */
[C---:B------:R-:W-:Y:S02]  /*5ca0*/  @!P0 LOP3.LUT R32, R79.reuse, 0xffff0000, RZ, 0xc0, !PT ;  /* 0xffff00004f208812 */ /* 0x040fe400078ec0ff */
[----:B------:R-:W-:Y:S01]  /*5cb0*/  @!P0 PRMT R78, R78, 0x5410, R27 ;  /* 0x000054104e4e8816 */ /* 0x000fe2000000001b */
[----:B------:R-:W-:Y:S01]  /*5cc0*/  @!P0 IMAD.U32 R27, R79, 0x10000, RZ ;  /* 0x000100004f1b8824 */ /* 0x000fe200078e00ff */
[----:B------:R-:W-:Y:S01]  /*5cd0*/  @!P0 SHF.R.U32.HI R33, RZ, 0x10, R67 ;  /* 0x00000010ff218819 */ /* 0x000fe20000011643 */
[----:B-1----:R-:W-:Y:S01]  /*5ce0*/  @!P0 IMAD.U32 R16, R20, 0x10000, RZ ;  /* 0x0001000014108824 */ /* 0x002fe200078e00ff */
[----:B------:R-:W-:Y:S01]  /*5cf0*/  @!P0 LOP3.LUT R36, R78, 0xffff0000, RZ, 0xc0, !PT ;  /* 0xffff00004e248812 */ /* 0x000fe200078ec0ff */
[----:B------:R-:W-:Y:S01]  /*5d00*/  @!P0 IMAD.U32 R24, R23, 0x10000, RZ ;  /* 0x0001000017188824 */ /* 0x000fe200078e00ff */
[----:B------:R-:W-:Y:S01]  /*5d10*/  @!P0 LOP3.LUT R25, R22, 0xffff0000, RZ, 0xc0, !PT ;  /* 0xffff000016198812 */ /* 0x000fe200078ec0ff */
[----:B------:R-:W-:Y:S01]  /*5d20*/  @!P0 FMUL.FTZ R46, R16, R27 ;  /* 0x0000001b102e8220 */ /* 0x000fe20000410000 */
[--C-:B------:R-:W-:Y:S01]  /*5d30*/  @!P0 SHF.R.U64 R18, R18, 0x10, R19.reuse ;  /* 0x0000001012128819 */ /* 0x100fe20000001213 */
[-C--:B------:R-:W-:Y:S01]  /*5d40*/  @!P0 FMUL.FTZ R2, R16, R17.reuse ;  /* 0x0000001110028220 */ /* 0x080fe20000410000 */
[----:B------:R-:W-:Y:S01]  /*5d50*/  @!P0 SHF.R.U32.HI R19, RZ, 0x10, R19 ;  /* 0x00000010ff138819 */ /* 0x000fe20000011613 */
[----:B------:R-:W-:Y:S01]  /*5d60*/  @!P0 IMAD.U32 R16, R28, 0x10000, RZ ;  /* 0x000100001c108824 */ /* 0x000fe200078e00ff */
[----:B--2---:R-:W-:Y:S01]  /*5d70*/  @!P0 SHF.L.U32 R26, R48, 0x10, RZ ;  /* 0x00000010301a8819 */ /* 0x004fe200000006ff */
[----:B------:R-:W-:Y:S01]  /*5d80*/  @!P0 IMAD.U32 R39, R50, 0x10000, RZ ;  /* 0x0001000032278824 */ /* 0x000fe200078e00ff */
[----:B------:R-:W-:Y:S01]  /*5d90*/  @!P0 SHF.L.U32 R35, R49, 0x10, RZ ;  /* 0x0000001031238819 */ /* 0x000fe200000006ff */
[----:B------:R-:W-:Y:S01]  /*5da0*/  @!P0 FMUL.FTZ R60, R25, R40 ;  /* 0x00000028193c8220 */ /* 0x000fe20000410000 */
[----:B------:R-:W-:Y:S01]  /*5db0*/  @!P0 LOP3.LUT R34, R48, 0xffff0000, RZ, 0xc0, !PT ;  /* 0xffff000030228812 */ /* 0x000fe200078ec0ff */
[----:B------:R-:W-:Y:S01]  /*5dc0*/  @!P0 FFMA.FTZ R46, R26, R17, -R46 ;  /* 0x000000111a2e8223 */ /* 0x000fe2000001082e */
[----:B------:R-:W-:Y:S01]  /*5dd0*/  @!P0 LOP3.LUT R38, R49, 0xffff0000, RZ, 0xc0, !PT ;  /* 0xffff000031268812 */ /* 0x000fe200078ec0ff */
[----:B------:R-:W-:Y:S01]  /*5de0*/  @!P0 FFMA.FTZ R2, R27, R26, R2 ;  /* 0x0000001a1b028223 */ /* 0x000fe20000010002 */
[----:B------:R-:W-:Y:S01]  /*5df0*/  @!P0 LOP3.LUT R41, R50, 0xffff0000, RZ, 0xc0, !PT ;  /* 0xffff000032298812 */ /* 0x000fe200078ec0ff */
[C---:B------:R-:W-:Y:S01]  /*5e00*/  @!P0 IMAD.U32 R42, R51.reuse, 0x10000, RZ ;  /* 0x00010000332a8824 */ /* 0x040fe200078e00ff */
[----:B------:R-:W-:Y:S02]  /*5e10*/  @!P0 LOP3.LUT R45, R51, 0xffff0000, RZ, 0xc0, !PT ;  /* 0xffff0000332d8812 */ /* 0x000fe400078ec0ff */
[----:B------:R-:W-:Y:S02]  /*5e20*/  @!P0 LOP3.LUT R17, R29, 0xffff0000, RZ, 0xc0, !PT ;  /* 0xffff00001d118812 */ /* 0x000fe400078ec0ff */
[----:B------:R-:W-:Y:S01]  /*5e30*/  @!P0 PRMT R30, R30, 0x5410, R19 ;  /* 0x000054101e1e8816 */ /* 0x000fe20000000013 */
[----:B------:R-:W-:Y:S01]  /*5e40*/  @!P0 IMAD.U32 R19, R21, 0x10000, RZ ;  /* 0x0001000015138824 */ /* 0x000fe200078e00ff */
[----:B------:R-:W-:Y:S02]  /*5e50*/  @!P0 PRMT R31, R31, 0x5410, R18 ;  /* 0x000054101f1f8816 */ /* 0x000fe40000000012 */
[----:B------:R-:W-:Y:S01]  /*5e60*/  @!P0 LOP3.LUT R18, R20, 0xffff0000, RZ, 0xc0, !PT ;  /* 0xffff000014128812 */ /* 0x000fe200078ec0ff */
[C---:B------:R-:W-:Y:S01]  /*5e70*/  @!P0 FMUL.FTZ R4, R19.reuse, R16 ;  /* 0x0000001013048220 */ /* 0x040fe20000410000 */
[----:B------:R-:W-:Y:S01]  /*5e80*/  @!P0 PRMT R76, R76, 0x5410, R33 ;  /* 0x000054104c4c8816 */ /* 0x000fe20000000021 */
[----:B------:R-:W-:Y:S02]  /*5e90*/  @!P0 IMAD.U32 R33, R78, 0x10000, RZ ;  /* 0x000100004e218824 */ /* 0x000fe400078e00ff */
[----:B------:R-:W-:Y:S01]  /*5ea0*/  @!P0 FMUL.FTZ R55, R18, R32 ;  /* 0x0000002012378220 */ /* 0x000fe20000410000 */
[----:B------:R-:W-:Y:S01]  /*5eb0*/  @!P0 LOP3.LUT R44, R76, 0xffff0000, RZ, 0xc0, !PT ;  /* 0xffff00004c2c8812 */ /* 0x000fe200078ec0ff */
[----:B------:R-:W-:Y:S02]  /*5ec0*/  @!P0 FMUL.FTZ R54, R19, R33 ;  /* 0x0000002113368220 */ /* 0x000fe40000410000 */
[-C--:B------:R-:W-:Y:S01]  /*5ed0*/  @!P0 FMUL.FTZ R3, R18, R17.reuse ;  /* 0x0000001112038220 */ /* 0x080fe20000410000 */
[----:B------:R-:W-:Y:S01]  /*5ee0*/  @!P0 LOP3.LUT R18, R21, 0xffff0000, RZ, 0xc0, !PT ;  /* 0xffff000015128812 */ /* 0x000fe200078ec0ff */
[----:B------:R-:W-:Y:S01]  /*5ef0*/  @!P0 FFMA.FTZ R54, R35, R16, -R54 ;  /* 0x0000001023368223 */ /* 0x000fe20000010836 */
[----:B------:R-:W-:Y:S01]  /*5f00*/  @!P0 SHF.L.U32 R16, R31, 0x10, RZ ;  /* 0x000000101f108819 */ /* 0x000fe200000006ff */
[----:B------:R-:W-:Y:S02]  /*5f10*/  @!P0 IMAD.U32 R19, R22, 0x10000, RZ ;  /* 0x0001000016138824 */ /* 0x000fe400078e00ff */
[----:B------:R-:W-:Y:S01]  /*5f20*/  @!P0 FFMA.FTZ R55, R34, R17, -R55 ;  /* 0x0000001122378223 */ /* 0x000fe20000010837 */
[----:B------:R-:W-:Y:S01]  /*5f30*/  @!P0 LOP3.LUT R17, R28, 0xffff0000, RZ, 0xc0, !PT ;  /* 0xffff00001c118812 */ /* 0x000fe200078ec0ff */
[----:B------:R-:W-:Y:S02]  /*5f40*/  @!P0 FMUL.FTZ R57, R18, R36 ;  /* 0x0000002412398220 */ /* 0x000fe40000410000 */
[----:B------:R-:W-:Y:S01]  /*5f50*/  @!P0 FMUL.FTZ R56, R19, R37 ;  /* 0x0000002513388220 */ /* 0x000fe20000410000 */
[----:B------:R-:W-:Y:S01]  /*5f60*/  @!P0 F2FP.BF16.PACK_AB R46, R55, R46 ;  /* 0x0000002e372e823e */ /* 0x000fe200000010ff */
[----:B------:R-:W-:Y:S01]  /*5f70*/  @!P0 FMUL.FTZ R6, R19, R16 ;  /* 0x0000001013068220 */ /* 0x000fe20000410000 */
[----:B------:R-:W-:Y:S01]  /*5f80*/  @!P0 LOP3.LUT R19, R23, 0xffff0000, RZ, 0xc0, !PT ;  /* 0xffff000017138812 */ /* 0x000fe200078ec0ff */
[----:B------:R-:W-:Y:S01]  /*5f90*/  @!P0 IMAD.U32 R43, R76, 0x10000, RZ ;  /* 0x000100004c2b8824 */ /* 0x000fe200078e00ff */
[----:B------:R-:W-:Y:S01]  /*5fa0*/  @!P0 MOV R48, R46 ;  /* 0x0000002e00308202 */ /* 0x000fe20000000f00 */
[-C--:B------:R-:W-:Y:S01]  /*5fb0*/  @!P0 FMUL.FTZ R5, R18, R17.reuse ;  /* 0x0000001112058220 */ /* 0x080fe20000410000 */
[----:B------:R-:W-:Y:S01]  /*5fc0*/  @!P0 LOP3.LUT R18, R31, 0xffff0000, RZ, 0xc0, !PT ;  /* 0xffff00001f128812 */ /* 0x000fe200078ec0ff */
[----:B------:R-:W-:Y:S01]  /*5fd0*/  @!P0 FFMA.FTZ R57, R38, R17, -R57 ;  /* 0x0000001126398223 */ /* 0x000fe20000010839 */
[C---:B------:R-:W-:Y:S01]  /*5fe0*/  @!P0 SHF.L.U32 R17, R30.reuse, 0x10, RZ ;  /* 0x000000101e118819 */ /* 0x040fe200000006ff */
[----:B------:R-:W-:Y:S01]  /*5ff0*/  @!P0 FFMA.FTZ R56, R39, R16, -R56 ;  /* 0x0000001027388223 */ /* 0x000fe20000010838 */
[----:B------:R-:W-:Y:S01]  /*6000*/  @!P0 LOP3.LUT R16, R30, 0xffff0000, RZ, 0xc0, !PT ;  /* 0xffff00001e108812 */ /* 0x000fe200078ec0ff */
[----:B------:R-:W-:Y:S01]  /*6010*/  @!P0 FMUL.FTZ R61, R24, R43 ;  /* 0x0000002b183d8220 */ /* 0x000fe20000410000 */
[----:B------:R-:W-:Y:S01]  /*6020*/  @!P0 F2FP.BF16.PACK_AB R57, R57, R54 ;  /* 0x000000363939823e */ /* 0x000fe200000010ff */
[----:B------:R-:W-:Y:S02]  /*6030*/  @!P0 FMUL.FTZ R58, R19, R44 ;  /* 0x0000002c133a8220 */ /* 0x000fe40000410000 */
[----:B------:R-:W-:Y:S02]  /*6040*/  @!P0 FFMA.FTZ R3, R32, R34, R3 ;  /* 0x0000002220038223 */ /* 0x000fe40000010003 */
[----:B------:R-:W-:Y:S02]  /*6050*/  @!P0 FFMA.FTZ R60, R41, R18, -R60 ;  /* 0x00000012293c8223 */ /* 0x000fe4000001083c */
[----:B------:R-:W-:Y:S01]  /*6060*/  @!P0 FFMA.FTZ R4, R33, R35, R4 ;  /* 0x0000002321048223 */ /* 0x000fe20000010004 */
[----:B------:R-:W-:Y:S01]  /*6070*/  @!P0 F2FP.BF16.PACK_AB R46, R3, R2 ;  /* 0x00000002032e823e */ /* 0x000fe200000010ff */
[----:B------:R-:W-:Y:S01]  /*6080*/  @!P0 FFMA.FTZ R61, R42, R17, -R61 ;  /* 0x000000112a3d8223 */ /* 0x000fe2000001083d */
[----:B------:R-:W-:Y:S01]  /*6090*/  @!P0 F2FP.BF16.PACK_AB R55, R60, R56 ;  /* 0x000000383c37823e */ /* 0x000fe200000010ff */
[----:B------:R-:W-:Y:S02]  /*60a0*/  @!P0 FFMA.FTZ R58, R45, R16, -R58 ;  /* 0x000000102d3a8223 */ /* 0x000fe4000001083a */
[----:B------:R-:W-:Y:S02]  /*60b0*/  @!P0 FMUL.FTZ R7, R25, R18 ;  /* 0x0000001219078220 */ /* 0x000fe40000410000 */
[----:B------:R-:W-:Y:S01]  /*60c0*/  @!P0 FFMA.FTZ R5, R36, R38, R5 ;  /* 0x0000002624058223 */ /* 0x000fe20000010005 */
[----:B------:R-:W-:Y:S01]  /*60d0*/  @!P0 F2FP.BF16.PACK_AB R58, R58, R61 ;  /* 0x0000003d3a3a823e */ /* 0x000fe200000010ff */
[----:B------:R-:W-:Y:S02]  /*60e0*/  @!P0 FMUL.FTZ R8, R24, R17 ;  /* 0x0000001118088220 */ /* 0x000fe40000410000 */
[----:B------:R-:W-:Y:S01]  /*60f0*/  @!P0 FFMA.FTZ R6, R37, R39, R6 ;  /* 0x0000002725068223 */ /* 0x000fe20000010006 */
[----:B------:R-:W-:Y:S01]  /*6100*/  @!P0 MOV R51, R58 ;  /* 0x0000003a00338202 */ /* 0x000fe20000000f00 */
[----:B------:R-:W-:Y:S02]  /*6110*/  @!P0 FMUL.FTZ R9, R19, R16 ;  /* 0x0000001013098220 */ /* 0x000fe40000410000 */
[----:B------:R-:W-:Y:S02]  /*6120*/  @!P0 FFMA.FTZ R7, R40, R41, R7 ;  /* 0x0000002928078223 */ /* 0x000fe40000010007 */
[----:B------:R-:W-:Y:S02]  /*6130*/  @!P0 FFMA.FTZ R8, R43, R42, R8 ;  /* 0x0000002a2b088223 */ /* 0x000fe40000010008 */
[----:B------:R-:W-:Y:S01]  /*6140*/  @!P0 IMAD.MOV.U32 R49, RZ, RZ, R57 ;  /* 0x000000ffff318224 */ /* 0x000fe200078e0039 */
[----:B------:R-:W-:Y:S01]  /*6150*/  @!P0 F2FP.BF16.PACK_AB R54, R7, R6 ;  /* 0x000000060736823e */ /* 0x000fe200000010ff */
[----:B------:R-:W-:Y:S01]  /*6160*/  @!P0 IMAD.MOV.U32 R50, RZ, RZ, R55 ;  /* 0x000000ffff328224 */ /* 0x000fe200078e0037 */
[----:B------:R-:W-:Y:S01]  /*6170*/  @!P0 F2FP.BF16.PACK_AB R55, R5, R4 ;  /* 0x000000040537823e */ /* 0x000fe200000010ff */
[----:B------:R-:W-:Y:S01]  /*6180*/  @!P0 FFMA.FTZ R9, R44, R45, R9 ;  /* 0x0000002d2c098223 */ /* 0x000fe20000010009 */
[----:B------:R-:W-:Y:S01]  /*6190*/  @!P0 MOV R22, R54 ;  /* 0x0000003600168202 */ /* 0x000fe20000000f00 */
[----:B------:R-:W-:Y:S01]  /*61a0*/  @!P0 IMAD.MOV.U32 R20, RZ, RZ, R46 ;  /* 0x000000ffff148224 */ /* 0x000fe200078e002e */
[----:B------:R1:W-:Y:S01]  /*61b0*/  STG.E.128 [R52.64], R48 ;  /* 0x0000003034007986 */ /* 0x0003e2000c101d08 */
[----:B------:R-:W-:Y:S01]  /*61c0*/  @!P0 IMAD.MOV.U32 R21, RZ, RZ, R55 ;  /* 0x000000ffff158224 */ /* 0x000fe200078e0037 */
[----:B------:R-:W-:Y:S05]  /*61d0*/  @!P0 F2FP.BF16.PACK_AB R57, R9, R8 ;  /* 0x000000080939823e */ /* 0x000fea00000010ff */
[----:B------:R-:W-:Y:S01]  /*61e0*/  @!P0 IMAD.MOV.U32 R23, RZ, RZ, R57 ;  /* 0x000000ffff178224 */ /* 0x000fe200078e0039 */
[----:B------:R-:W-:-:S13]  /*61f0*/  ISETP.GE.AND P0, PT, R118, c[0x0][0x1d4], PT ;  /* 0x0000750076007a0c */ /* 0x000fda0003f06270 */
[----:B------:R-:W-:-:S05]  /*6200*/  @P0 BRA `(.L_x_1379) ;  /* 0x000001f000000947 */ /* 0x000fca0003800000 */
[----:B------:R-:W-:Y:S04]  /*6210*/  IADD3 R179, P1, P0, R162, R179, R118 ;  /* 0x000000b3a2b37210 */ /* 0x000fe8000783e076 */
[----:B------:R-:W-:Y:S02]  /*6220*/  IADD3.X R2, R97, R153, R128, P1, P0 ;  /* 0x0000009961027210 */ /* 0x000fe40000fe0480 */
[C---:B------:R-:W-:Y:S04]  /*6230*/  LEA R4, P0, R179.reuse, c[0x0][0x1c8], 0x1 ;  /* 0x00007200b3047a11 */ /* 0x040fe800078008ff */
[----:B------:R-:W-:Y:S05]  /*6240*/  LEA.HI.X R5, R179, c[0x0][0x1cc], R2, 0x1, P0 ;  /* 0x00007300b3057a11 */ /* 0x000fea00000f0c02 */
[----:B------:R2:W-:Y:S01]  /*6250*/  STG.E.128 [R4.64], R20 ;  /* 0x0000001404007986 */ /* 0x0005e2000c101d08 */
[----:B------:R-:W-:-:S05]  /*6260*/  BRA `(.L_x_1379) ;  /* 0x0000019000007947 */ /* 0x000fca0003800000 */
.L_x_1375:
[----:B------:R-:W-:Y:S05]  /*6270*/  IMAD R152, R15, -0x40, R90 ;  /* 0xffffffc00f987824 */ /* 0x000fea00078e025a */
[----:B------:R-:W-:Y:S04]  /*6280*/  IMNMX R152, R152, 0x40, PT ;  /* 0x0000004098987817 */ /* 0x000fe80003800200 */
[----:B------:R-:W-:-:S13]  /*6290*/  ISETP.GE.AND P0, PT, R223, R152, PT ;  /* 0x00000098df00720c */ /* 0x000fda0003f06270 */
[----:B------:R-:W-:-:S05]  /*62a0*/  @P0 BRA `(.L_x_1379) ;  /* 0x0000015000000947 */ /* 0x000fca0003800000 */
[C---:B------:R-:W-:Y:S02]  /*62b0*/  ISETP.GE.AND P0, PT, R144.reuse, c[0x0][0x1d4], PT ;  /* 0x0000750090007a0c */ /* 0x040fe40003f06270 */
[----:B------:R-:W-:Y:S11]  /*62c0*/  IADD3 R2, R144, 0x60, RZ ;  /* 0x0000006090027810 */ /* 0x000ff60007ffe0ff */
[----:B------:R-:W1:Y:S04]  /*62d0*/  @!P0 LDS.128 R16, [R151+0xc000] ;  /* 0x00c0000097108984 */ /* 0x000e680000000c00 */
[----:B-1----:R-:W-:Y:S01]  /*62e0*/  @!P0 STG.E.128 [R74.64], R16 ;  /* 0x000000104a008986 */ /* 0x002fe2000c101d08 */
[----:B------:R-:W-:-:S13]  /*62f0*/  ISETP.GE.AND P0, PT, R13, c[0x0][0x1d4], PT ;  /* 0x000075000d007a0c */ /* 0x000fda0003f06270 */
[----:B------:R-:W1:Y:S04]  /*6300*/  @!P0 LDS.128 R4, [R149+0xc000] ;  /* 0x00c0000095048984 */ /* 0x000e680000000c00 */
[----:B-1----:R-:W-:Y:S01]  /*6310*/  @!P0 STG.E.128 [R74.64+0x40], R4 ;  /* 0x000040044a008986 */ /* 0x002fe2000c101d08 */
[----:B------:R-:W-:-:S13]  /*6320*/  ISETP.GE.AND P0, PT, R14, c[0x0][0x1d4], PT ;  /* 0x000075000e007a0c */ /* 0x000fda0003f06270 */
        /* <DEDUP_REMOVED lines=10> */
[----:B------:R-:W-:-:S13]  /*63d0*/  ISETP.GE.AND P0, PT, R2, c[0x0][0x1d4], PT ;  /* 0x0000750002007a0c */ /* 0x000fda0003f06270 */
[----:B------:R-:W1:Y:S04]  /*63e0*/  @!P0 LDS.128 R4, [R149+0x10000] ;  /* 0x0100000095048984 */ /* 0x000e680000000c00 */
[----:B-1----:R1:W-:Y:S02]  /*63f0*/  @!P0 STG.E.128 [R74.64+0x140], R4 ;  /* 0x000140044a008986 */ /* 0x0023e4000c101d08 */
.L_x_1379:
[----:B------:R-:W-:Y:S05]  /*6400*/  BSYNC B1 ;  /* 0x0000000000017941 */ /* 0x000fea0003800000 */
.L_x_1374:
[----:B------:R-:W-:Y:S01]  /*6410*/  ISETP.GT.AND P0, PT, R15, R12, PT ;  /* 0x0000000c0f00720c */ /* 0x000fe20003f04270 */
[----:B------:R-:W-:-:S12]  /*6420*/  BSSY B0, `(.L_x_1396) ;  /* 0x000003e000007945 */ /* 0x000fd80003800000 */
[----:B-1----:R-:W-:Y:S01]  /*6430*/  @P0 IADD3 R6, R15, -0x1, RZ ;  /* 0xffffffff0f060810 */ /* 0x002fe20007ffe0ff */
[----:B------:R-:W-:Y:S02]  /*6440*/  @P0 IMAD.MOV.U32 R8, RZ, RZ, R160 ;  /* 0x000000ffff080224 */ /* 0x000fe400078e00a0 */
[----:B------:R-:W-:Y:S01]  /*6450*/  @P0 IMAD.MOV.U32 R9, RZ, RZ, R95 ;  /* 0x000000ffff090224 */ /* 0x000fe200078e005f */
[----:B------:R-:W-:Y:S01]  /*6460*/  @P0 SHF.R.S32.HI R3, RZ, 0x1f, R6 ;  /* 0x0000001fff030819 */ /* 0x000fe20000011406 */
[----:B--2---:R-:W-:Y:S02]  /*6470*/  @P0 IMAD R4, R99, R6, RZ ;  /* 0x0000000663040224 */ /* 0x004fe400078e02ff */
[-C--:B------:R-:W-:Y:S04]  /*6480*/  @P0 IMAD.WIDE.U32 R6, R6, R101.reuse, R8 ;  /* 0x0000006506060225 */ /* 0x080fe800078e0008 */
[----:B------:R-:W-:Y:S01]  /*6490*/  @P0 IMAD R4, R3, R101, R4 ;  /* 0x0000006503040224 */ /* 0x000fe200078e0204 */
[C---:B------:R-:W-:Y:S01]  /*64a0*/  @P0 LEA R8, P1, R6.reuse, c[0x0][0x250], 0x1 ;  /* 0x0000940006080a11 */ /* 0x040fe200078208ff */
[C---:B------:R-:W-:Y:S01]  /*64b0*/  @P0 IMAD R2, R59.reuse, 0x6000, R10 ;  /* 0x000060003b020824 */ /* 0x040fe200078e020a */
[----:B------:R-:W-:Y:S01]  /*64c0*/  IADD3 R3, R59, 0x1, RZ ;  /* 0x000000013b037810 */ /* 0x000fe20007ffe0ff */
[----:B------:R-:W-:Y:S05]  /*64d0*/  @P0 IMAD.IADD R4, R7, 0x1, R4 ;  /* 0x0000000107040824 */ /* 0x000fea00078e0204 */
[----:B------:R-:W-:Y:S02]  /*64e0*/  @P0 LEA.HI.X R9, R6, c[0x0][0x254], R4, 0x1, P1 ;  /* 0x0000950006090a11 */ /* 0x000fe400008f0c04 */
[C---:B------:R-:W-:Y:S03]  /*64f0*/  @P0 LEA R6, P1, R108.reuse, R8, 0x1 ;  /* 0x000000086c060211 */ /* 0x040fe600078208ff */
[----:B------:R-:W-:Y:S01]  /*6500*/  @!PT LDS RZ, [RZ] ;  /* 0x00000000fffff984 */ /* 0x000fe20000000800 */
[----:B------:R-:W-:Y:S01]  /*6510*/  @!PT LDS RZ, [RZ] ;  /* 0x00000000fffff984 */ /* 0x000fe20000000800 */
[----:B------:R-:W-:Y:S01]  /*6520*/  @!PT LDS RZ, [RZ] ;  /* 0x00000000fffff984 */ /* 0x000fe20000000800 */
[----:B------:R1:W-:Y:S01]  /*6530*/  @P0 LDGSTS.E.BYPASS.LTC128B.128 [R2], [R8.64], !P5 ;  /* 0x0000000008020fae */ /* 0x0003e2000e901d48 */
[----:B------:R-:W-:Y:S03]  /*6540*/  @P0 LEA.HI.X R7, R108, R9, R107, 0x1, P1 ;  /* 0x000000096c070211 */ /* 0x000fe600008f0c6b */
[----:B------:R1:W-:Y:S04]  /*6550*/  @P0 LDGSTS.E.BYPASS.LTC128B.128 [R2+0x2000], [R8.64+0x80], !P4 ;  /* 0x0200008008020fae */ /* 0x0003e8000e101d48 */
[----:B------:R1:W-:Y:S04]  /*6560*/  @P0 LDGSTS.E.BYPASS.LTC128B.128 [R2+0x4000], [R8.64+0x100], !P3 ;  /* 0x0400010008020fae */ /* 0x0003e8000d901d48 */
[----:B------:R1:W-:Y:S04]  /*6570*/  @P0 LDGSTS.E.BYPASS.LTC128B.128 [R2+0x1000], [R6.64], !P5 ;  /* 0x0100000006020fae */ /* 0x0003e8000e901d48 */
[----:B------:R1:W-:Y:S04]  /*6580*/  @P0 LDGSTS.E.BYPASS.LTC128B.128 [R2+0x3000], [R6.64+0x80], !P4 ;  /* 0x0300008006020fae */ /* 0x0003e8000e101d48 */
[----:B------:R1:W-:Y:S01]  /*6590*/  @P0 LDGSTS.E.BYPASS.LTC128B.128 [R2+0x5000], [R6.64+0x100], !P3 ;  /* 0x0500010006020fae */ /* 0x0003e2000d901d48 */
[----:B------:R-:W-:Y:S03]  /*65a0*/  ISETP.GE.AND P0, PT, R59, 0x1, PT ;  /* 0x000000013b00780c */ /* 0x000fe60003f06270 */
[----:B------:R-:W0:Y:S01]  /*65b0*/  LDGDEPBAR ;  /* 0x00000000000079af */ /* 0x000e220000000000 */
[----:B------:R-:W-:Y:S02]  /*65c0*/  SEL R59, R3, RZ, !P0 ;  /* 0x000000ff033b7207 */ /* 0x000fe40004000000 */
[----:B------:R-:W-:Y:S01]  /*65d0*/  ISETP.GE.AND P0, PT, R223, R152, PT ;  /* 0x00000098df00720c */ /* 0x000fe20003f06270 */
[----:B------:R-:W-:Y:S04]  /*65e0*/  DEPBAR.LE SB0, 0x2 ;  /* 0x000080800000791a */ /* 0x000fe80000000000 */
[----:B------:R-:W-:Y:S08]  /*65f0*/  BAR.SYNC.DEFER_BLOCKING 0x0 ;  /* 0x0000000000007b1d */ /* 0x000ff00000010000 */
[----:B------:R-:W-:-:S05]  /*6600*/  @P0 BRA `(.L_x_1397) ;  /* 0x000001f000000947 */ /* 0x000fca0003800000 */
[C---:B-1----:R-:W-:Y:S01]  /*6610*/  LEA R6, P0, R15.reuse, R164, 0x6 ;  /* 0x000000a40f067211 */ /* 0x042fe200078030ff */
[----:B------:R-:W-:Y:S02]  /*6620*/  IMAD.MOV.U32 R4, RZ, RZ, R156 ;  /* 0x000000ffff047224 */ /* 0x000fe400078e009c */
[----:B------:R-:W-:Y:S01]  /*6630*/  IMAD.MOV.U32 R5, RZ, RZ, R127 ;  /* 0x000000ffff057224 */ /* 0x000fe200078e007f */
[----:B------:R-:W-:Y:S03]  /*6640*/  LEA.HI.X.SX32 R7, R15, R165, 0x6, P0 ;  /* 0x000000a50f077211 */ /* 0x000fe600000f36ff */
[----:B------:R-:W-:Y:S04]  /*6650*/  IMAD.WIDE.U32 R4, R6, c[0x0][0x208], R4 ;  /* 0x0000820006047a25 */ /* 0x000fe800078e0004 */
[----:B------:R-:W-:Y:S01]  /*6660*/  IMAD R2, R7, c[0x0][0x208], RZ ;  /* 0x0000820007027a24 */ /* 0x000fe200078e02ff */
[----:B------:R-:W-:Y:S03]  /*6670*/  LEA R8, P0, R4, c[0x0][0x1f8], 0x1 ;  /* 0x00007e0004087a11 */ /* 0x000fe600078008ff */
[----:B------:R-:W-:Y:S04]  /*6680*/  IMAD R2, R6, c[0x0][0x20c], R2 ;  /* 0x0000830006027a24 */ /* 0x000fe800078e0202 */
[----:B------:R-:W-:Y:S05]  /*6690*/  IMAD.IADD R2, R5, 0x1, R2 ;  /* 0x0000000105027824 */ /* 0x000fea00078e0202 */
[----:B------:R-:W-:Y:S02]  /*66a0*/  LEA.HI.X R9, R4, c[0x0][0x1fc], R2, 0x1, P0 ;  /* 0x00007f0004097a11 */ /* 0x000fe400000f0c02 */
[C---:B------:R-:W-:Y:S02]  /*66b0*/  ISETP.GE.AND P0, PT, R144.reuse, c[0x0][0x1d4], PT ;  /* 0x0000750090007a0c */ /* 0x040fe40003f06270 */
[----:B------:R-:W-:Y:S11]  /*66c0*/  IADD3 R2, R144, 0x80, RZ ;  /* 0x0000008090027810 */ /* 0x000ff60007ffe0ff */
[----:B-----5:R-:W1:Y:S04]  /*66d0*/  @!P0 LDS.128 R16, [R151] ;  /* 0x0000000097108984 */ /* 0x020e680000000c00 */
[----:B-1----:R-:W-:Y:S01]  /*66e0*/  @!P0 STG.E.128 [R8.64], R16 ;  /* 0x0000001008008986 */ /* 0x002fe2000c101d08 */
[----:B------:R-:W-:-:S13]  /*66f0*/  ISETP.GE.AND P0, PT, R14, c[0x0][0x1d4], PT ;  /* 0x000075000e007a0c */ /* 0x000fda0003f06270 */
[----:B------:R-:W1:Y:S04]  /*6700*/  @!P0 LDS.128 R4, [R151+0x2000] ;  /* 0x0020000097048984 */ /* 0x000e680000000c00 */
[----:B-1----:R-:W-:Y:S01]  /*6710*/  @!P0 STG.E.128 [R8.64+0x80], R4 ;  /* 0x0000800408008986 */ /* 0x002fe2000c101d08 */
[----:B------:R-:W-:Y:S02]  /*6720*/  ISETP.GE.AND P0, PT, R2, c[0x0][0x1d4], PT ;  /* 0x0000750002007a0c */ /* 0x000fe40003f06270 */
[----:B------:R-:W-:Y:S11]  /*6730*/  IADD3 R2, R144, 0x60, RZ ;  /* 0x0000006090027810 */ /* 0x000ff60007ffe0ff */
[----:B------:R-:W1:Y:S04]  /*6740*/  @!P0 LDS.128 R20, [R151+0x4000] ;  /* 0x0040000097148984 */ /* 0x000e680000000c00 */
[----:B-1----:R-:W-:Y:S01]  /*6750*/  @!P0 STG.E.128 [R8.64+0x100], R20 ;  /* 0x0001001408008986 */ /* 0x002fe2000c101d08 */
[----:B------:R-:W-:-:S13]  /*6760*/  ISETP.GE.AND P0, PT, R13, c[0x0][0x1d4], PT ;  /* 0x000075000d007a0c */ /* 0x000fda0003f06270 */
[----:B------:R-:W1:Y:S04]  /*6770*/  @!P0 LDS.128 R24, [R149] ;  /* 0x0000000095188984 */ /* 0x000e680000000c00 */
        /* <DEDUP_REMOVED lines=8> */
.L_x_1397:
[----:B-1----:R-:W-:Y:S05]  /*6800*/  BSYNC B0 ;  /* 0x0000000000007941 */ /* 0x002fea0003800000 */
.L_x_1396:
[----:B------:R-:W-:Y:S04]  /*6810*/  IADD3 R3, R15, -0x2, RZ ;  /* 0xfffffffe0f037810 */ /* 0x000fe80007ffe0ff */
[----:B------:R-:W-:-:S13]  /*6820*/  ISETP.GE.AND P0, PT, R3, R12, PT ;  /* 0x0000000c0300720c */ /* 0x000fda0003f06270 */
[----:B------:R-:W-:Y:S01]  /*6830*/  @P0 SHF.R.S32.HI R4, RZ, 0x1f, R3 ;  /* 0x0000001fff040819 */ /* 0x000fe20000011403 */
[----:B------:R-:W-:Y:S02]  /*6840*/  @P0 IMAD.MOV.U32 R6, RZ, RZ, R158 ;  /* 0x000000ffff060224 */ /* 0x000fe400078e009e */
[----:B------:R-:W-:Y:S02]  /*6850*/  @P0 IMAD.MOV.U32 R7, RZ, RZ, R167 ;  /* 0x000000ffff070224 */ /* 0x000fe400078e00a7 */
[----:B------:R-:W-:Y:S02]  /*6860*/  @P0 IMAD R5, R102, R3, RZ ;  /* 0x0000000366050224 */ /* 0x000fe400078e02ff */
[-C--:B------:R-:W-:Y:S04]  /*6870*/  @P0 IMAD.WIDE.U32 R6, R3, R104.reuse, R6 ;  /* 0x0000006803060225 */ /* 0x080fe800078e0006 */
[----:B------:R-:W-:Y:S01]  /*6880*/  @P0 IMAD R5, R4, R104, R5 ;  /* 0x0000006804050224 */ /* 0x000fe200078e0205 */
[C---:B------:R-:W-:Y:S01]  /*6890*/  @P0 LEA R8, P1, R6.reuse, c[0x0][0x220], 0x1 ;  /* 0x0000880006080a11 */ /* 0x040fe200078208ff */
[----:B------:R-:W-:Y:S01]  /*68a0*/  @P0 IMAD R2, R59, 0x6000, R11 ;  /* 0x000060003b020824 */ /* 0x000fe200078e020b */
[----:B------:R-:W-:Y:S01]  /*68b0*/  IADD3 R4, R47, 0x1, RZ ;  /* 0x000000012f047810 */ /* 0x000fe20007ffe0ff */
[----:B------:R-:W-:Y:S05]  /*68c0*/  @P0 IMAD.IADD R5, R7, 0x1, R5 ;  /* 0x0000000107050824 */ /* 0x000fea00078e0205 */
[----:B------:R-:W-:Y:S02]  /*68d0*/  @P0 LEA.HI.X R9, R6, c[0x0][0x224], R5, 0x1, P1 ;  /* 0x0000890006090a11 */ /* 0x000fe400008f0c05 */
[C---:B-----5:R-:W-:Y:S03]  /*68e0*/  @P0 LEA R16, P1, R106.reuse, R8, 0x1 ;  /* 0x000000086a100211 */ /* 0x060fe600078208ff */
        /* <DEDUP_REMOVED lines=13> */
[C---:B------:R-:W-:Y:S02]  /*69c0*/  ISETP.GT.AND P0, PT, R15.reuse, R12, PT ;  /* 0x0000000c0f00720c */ /* 0x040fe40003f04270 */
[----:B------:R-:W-:Y:S11]  /*69d0*/  IADD3 R15, R15, -0x1, RZ ;  /* 0xffffffff0f0f7810 */ /* 0x000ff60007ffe0ff */
[----:B------:R-:W-:-:S05]  /*69e0*/  @P0 BRA `(.L_x_1398) ;  /* 0xffffbfc000000947 */ /* 0x000fca000383ffff */
[----:B------:R-:W-:Y:S01]  /*69f0*/  WARPSYNC 0xffffffff ;  /* 0xffffffff00007948 */ /* 0x000fe20003800000 */
[----:B------:R-:W-:Y:S06]  /*6a00*/  BAR.SYNC.DEFER_BLOCKING 0x0 ;  /* 0x0000000000007b1d */ /* 0x000fec0000010000 */
.L_x_1373:
[----:B------:R-:W-:Y:S01]  /*6a10*/  ISETP.GE.AND P0, PT, R84, 0x1, PT ;  /* 0x000000015400780c */ /* 0x000fe20003f06270 */
[----:B------:R-:W-:Y:S01]  /*6a20*/  BSSY B0, `(.L_x_1399) ;  /* 0x000001e000007945 */ /* 0x000fe20003800000 */
[----:B-1----:R-:W-:Y:S01]  /*6a30*/  IMAD.IADD R2, R91, 0x1, R92 ;  /* 0x000000015b027824 */ /* 0x002fe200078e025c */
[----:B------:R-:W-:-:S10]  /*6a40*/  MOV R0, RZ ;  /* 0x000000ff00007202 */ /* 0x000fd40000000f00 */
[----:B------:R-:W-:Y:S05]  /*6a50*/  @!P0 BRA `(.L_x_1400) ;  /* 0x000001a000008947 */ /* 0x000fea0003800000 */
[-C--:B------:R-:W-:Y:S02]  /*6a60*/  IABS R5, R94.reuse ;  /* 0x0000005e00057213 */ /* 0x080fe40000000000 */
        /* <DEDUP_REMOVED lines=22> */
[----:B------:R-:W-:-:S04]  /*6bd0*/  IMAD.MOV.U32 R0, RZ, RZ, R4 ;  /* 0x000000ffff007224 */ /* 0x000fc800078e0004 */
[----:B------:R-:W-:Y:S01]  /*6be0*/  @!P1 IMAD.MOV R0, RZ, RZ, -R0 ;  /* 0x000000ffff009224 */ /* 0x000fe200078e0a00 */
[----:B------:R-:W-:Y:S02]  /*6bf0*/  @!P0 LOP3.LUT R0, RZ, R94, RZ, 0x33, !PT ;  /* 0x0000005eff008212 */ /* 0x000fe400078e33ff */
.L_x_1400:
[----:B------:R-:W-:Y:S05]  /*6c00*/  BSYNC B0 ;  /* 0x0000000000007941 */ /* 0x000fea0003800000 */
.L_x_1399:
[----:B------:R-:W-:Y:S01]  /*6c10*/  IMAD R230, R227, R0, RZ ;  /* 0x00000000e3e67224 */ /* 0x000fe200078e02ff */
[----:B------:R-:W-:Y:S01]  /*6c20*/  PRMT R3, RZ, 0x7610, R3 ;  /* 0x00007610ff037816 */ /* 0x000fe20000000003 */
[----:B------:R-:W-:Y:S01]  /*6c30*/  CS2R R102, SRZ ;  /* 0x0000000000667805 */ /* 0x000fe2000001ff00 */
[----:B------:R-:W-:Y:S01]  /*6c40*/  MOV R8, RZ ;  /* 0x000000ff00087202 */ /* 0x000fe20000000f00 */
[----:B------:R-:W-:Y:S01]  /*6c50*/  IMAD.IADD R0, R230, 0x1, R0 ;  /* 0x00000001e6007824 */ /* 0x000fe200078e0200 */
[----:B------:R-:W-:Y:S01]  /*6c60*/  CS2R R100, SRZ ;  /* 0x0000000000647805 */ /* 0x000fe2000001ff00 */
[----:B------:R-:W-:Y:S01]  /*6c70*/  CS2R R98, SRZ ;  /* 0x0000000000627805 */ /* 0x000fe2000001ff00 */
[----:B------:R-:W-:Y:S01]  /*6c80*/  CS2R R96, SRZ ;  /* 0x0000000000607805 */ /* 0x000fe2000001ff00 */
[----:B------:R-:W-:Y:S01]  /*6c90*/  CS2R R94, SRZ ;  /* 0x00000000005e7805 */ /* 0x000fe2000001ff00 */
[----:B------:R-:W-:Y:S01]  /*6ca0*/  IMNMX R9, R89, R0, PT ;  /* 0x0000000059097217 */ /* 0x000fe20003800200 */
[----:B------:R-:W-:Y:S01]  /*6cb0*/  IMAD.MOV.U32 R0, RZ, RZ, RZ ;  /* 0x000000ffff007224 */ /* 0x000fe200078e00ff */
        /* <DEDUP_REMOVED lines=47> */
[----:B------:R-:W-:-:S04]  /*6fb0*/  @P1 IMAD.MOV.U32 R3, RZ, RZ, 0x4 ;  /* 0x00000004ff031424 */ /* 0x000fc800078e00ff */
[----:B------:R-:W-:-:S05]  /*6fc0*/  @P1 IMAD.WIDE R12, R224, R3, c[0x0][0x340] ;  /* 0x0000d000e00c1625 */ /* 0x000fca00078e0203 */
[----:B------:R1:W2:Y:S01]  /*6fd0*/  @P1 LDG.E R0, [R12.64] ;  /* 0x000000080c001981 */ /* 0x0002a2000c1e1900 */
[----:B------:R-:W-:Y:S01]  /*6fe0*/  SHF.R.S32.HI R3, RZ, 0x1f, R146 ;  /* 0x0000001fff037819 */ /* 0x000fe20000011492 */
[----:B------:R-:W-:Y:S01]  /*6ff0*/  IMAD.MOV.U32 R6, RZ, RZ, 0x1 ;  /* 0x00000001ff067424 */ /* 0x000fe200078e00ff */
[----:B------:R-:W-:Y:S01]  /*7000*/  SHF.R.S32.HI R5, RZ, 0x1f, R88 ;  /* 0x0000001fff057819 */ /* 0x000fe20000011458 */
[----:B------:R-:W-:Y:S01]  /*7010*/  IMAD.MOV.U32 R20, RZ, RZ, R154 ;  /* 0x000000ffff147224 */ /* 0x000fe200078e009a */
[----:B------:R-:W-:Y:S02]  /*7020*/  LEA.HI R4, R3, R146, RZ, 0x3 ;  /* 0x0000009203047211 */ /* 0x000fe400078f18ff */
[----:B------:R-:W-:Y:S01]  /*7030*/  ISETP.NE.AND P3, PT, R6, c[0x0][0x2c4], PT ;  /* 0x0000b10006007a0c */ /* 0x000fe20003f65270 */
[----:B------:R-:W-:Y:S01]  /*7040*/  IMAD R5, R5, c[0x0][0x178], RZ ;  /* 0x00005e0005057a24 */ /* 0x000fe200078e02ff */
[----:B------:R-:W-:Y:S02]  /*7050*/  SHF.R.S32.HI R4, RZ, 0x3, R4 ;  /* 0x00000003ff047819 */ /* 0x000fe40000011404 */
[----:B------:R-:W-:Y:S01]  /*7060*/  ISETP.NE.U32.AND P2, PT, RZ, c[0x0][0x348], PT ;  /* 0x0000d200ff007a0c */ /* 0x000fe20003f45070 */
[C---:B------:R-:W-:Y:S01]  /*7070*/  IMAD R16, R88.reuse, c[0x0][0x17c], R5 ;  /* 0x00005f0058107a24 */ /* 0x040fe200078e0205 */
[----:B------:R-:W-:Y:S01]  /*7080*/  LEA R6, R201, R4, 0x5 ;  /* 0x00000004c9067211 */ /* 0x000fe200078e28ff */
[----:B------:R-:W-:Y:S01]  /*7090*/  IMAD.WIDE.U32 R88, R88, c[0x0][0x178], RZ ;  /* 0x00005e0058587a25 */ /* 0x000fe200078e00ff */
[----:B------:R-:W-:-:S02]  /*70a0*/  IADD3 R15, P0, R4, R2, RZ ;  /* 0x00000002040f7210 */ /* 0x000fc40007f1e0ff */
[----:B------:R-:W-:Y:S01]  /*70b0*/  ISETP.NE.AND.EX P2, PT, RZ, c[0x0][0x34c], PT, P2 ;  /* 0x0000d300ff007a0c */ /* 0x000fe20003f45320 */
[----:B------:R-:W-:Y:S01]  /*70c0*/  IMAD R5, R209, 0x80, R6 ;  /* 0x00000080d1057824 */ /* 0x000fe200078e0206 */
[----:B------:R-:W-:Y:S02]  /*70d0*/  IADD3 R17, R89, R16, RZ ;  /* 0x0000001059117210 */ /* 0x000fe40007ffe0ff */
[----:B------:R-:W-:Y:S01]  /*70e0*/  MOV R16, R88 ;  /* 0x0000005800107202 */ /* 0x000fe20000000f00 */
[----:B------:R-:W-:Y:S01]  /*70f0*/  @P3 IMAD.HI.U32 R7, R5, c[0x0][0x2c8], RZ ;  /* 0x0000b20005073a27 */ /* 0x000fe200078e00ff */
[----:B------:R-:W-:Y:S02]  /*7100*/  SHF.R.S32.HI R21, RZ, 0x1f, R154 ;  /* 0x0000001fff157819 */ /* 0x000fe4000001149a */
[----:B-1----:R-:W-:Y:S01]  /*7110*/  SHF.R.S32.HI R13, RZ, 0x1f, R2 ;  /* 0x0000001fff0d7819 */ /* 0x002fe20000011402 */
[----:B------:R-:W-:Y:S01]  /*7120*/  IMAD.MOV.U32 R6, RZ, RZ, R5 ;  /* 0x000000ffff067224 */ /* 0x000fe200078e0005 */
[----:B------:R-:W-:Y:S01]  /*7130*/  @P3 SHF.R.U32.HI R6, RZ, c[0x0][0x2cc], R7 ;  /* 0x0000b300ff063a19 */ /* 0x000fe20000011607 */
[----:B------:R-:W-:Y:S01]  /*7140*/  IMAD.WIDE.U32 R16, R225, c[0x0][0x1b8], R16 ;  /* 0x00006e00e1107a25 */ /* 0x000fe200078e0010 */
[----:B------:R-:W-:-:S02]  /*7150*/  LEA.HI.X.SX32 R12, R4, R13, 0x1, P0 ;  /* 0x0000000d040c7211 */ /* 0x000fc400000f0eff */
[----:B------:R-:W-:Y:S01]  /*7160*/  SEL R7, R87, RZ, !P2 ;  /* 0x000000ff57077207 */ /* 0x000fe20005000000 */
[----:B------:R-:W-:Y:S01]  /*7170*/  IMAD R17, R225, c[0x0][0x1bc], R17 ;  /* 0x00006f00e1117a24 */ /* 0x000fe200078e0211 */
[----:B------:R-:W-:Y:S01]  /*7180*/  SEL R2, R224, RZ, !P2 ;  /* 0x000000ffe0027207 */ /* 0x000fe20005000000 */
[----:B------:R-:W-:Y:S01]  /*7190*/  IMAD R8, R12, c[0x0][0x1e0], RZ ;  /* 0x000078000c087a24 */ /* 0x000fe200078e02ff */
[----:B------:R-:W-:Y:S01]  /*71a0*/  ISETP.NE.U32.AND P0, PT, RZ, c[0x0][0x350], PT ;  /* 0x0000d400ff007a0c */ /* 0x000fe20003f05070 */
[----:B------:R-:W-:Y:S01]  /*71b0*/  IMAD R7, R7, c[0x0][0x1c0], RZ ;  /* 0x0000700007077a24 */ /* 0x000fe200078e02ff */
[----:B------:R-:W-:Y:S01]  /*71c0*/  ISETP.GE.AND P2, PT, R154, c[0x0][0x1d4], PT ;  /* 0x000075009a007a0c */ /* 0x000fe20003f46270 */
[----:B------:R-:W-:Y:S01]  /*71d0*/  IMAD R13, R15, c[0x0][0x1e4], R8 ;  /* 0x000079000f0d7a24 */ /* 0x000fe200078e0208 */
[----:B------:R-:W-:Y:S01]  /*71e0*/  IADD3 R8, -R6, RZ, RZ ;  /* 0x000000ff06087210 */ /* 0x000fe20007ffe1ff */
[C---:B------:R-:W-:Y:S01]  /*71f0*/  IMAD R7, R2.reuse, c[0x0][0x1c4], R7 ;  /* 0x0000710002077a24 */ /* 0x040fe200078e0207 */
[----:B------:R-:W-:Y:S01]  /*7200*/  ISETP.NE.AND.EX P0, PT, RZ, c[0x0][0x354], PT, P0 ;  /* 0x0000d500ff007a0c */ /* 0x000fe20003f05300 */
[----:B------:R-:W-:Y:S01]  /*7210*/  IMAD.WIDE.U32 R16, R2, c[0x0][0x1c0], R16 ;  /* 0x0000700002107a25 */ /* 0x000fe200078e0010 */
[----:B------:R-:W-:-:S02]  /*7220*/  SHF.R.S32.HI R2, RZ, 0x1f, R6 ;  /* 0x0000001fff027819 */ /* 0x000fc40000011406 */
[----:B------:R-:W-:Y:S01]  /*7230*/  LOP3.LUT R226, R226, 0xfffffffe, RZ, 0xc0, !PT ;  /* 0xfffffffee2e27812 */ /* 0x000fe200078ec0ff */
[----:B------:R-:W-:Y:S01]  /*7240*/  IMAD R8, R8, c[0x0][0x2c4], R5 ;  /* 0x0000b10008087a24 */ /* 0x000fe200078e0205 */
[----:B------:R-:W-:Y:S01]  /*7250*/  ISETP.GE.AND P4, PT, R154, c[0x0][0x198], PT ;  /* 0x000066009a007a0c */ /* 0x000fe20003f86270 */
[----:B------:R-:W-:Y:S01]  /*7260*/  IMAD R5, R2, c[0x0][0x1b0], RZ ;  /* 0x00006c0002057a24 */ /* 0x000fe200078e02ff */
[----:B------:R-:W-:Y:S01]  /*7270*/  ISETP.GE.AND P3, PT, R218, c[0x0][0x198], PT ;  /* 0x00006600da007a0c */ /* 0x000fe20003f66270 */
[----:B------:R-:W-:Y:S01]  /*7280*/  IMAD.IADD R17, R17, 0x1, R7 ;  /* 0x0000000111117824 */ /* 0x000fe200078e0207 */
[----:B------:R-:W-:Y:S01]  /*7290*/  @P2 LOP3.LUT R226, R226, 0x1, RZ, 0xfc, !PT ;  /* 0x00000001e2e22812 */ /* 0x000fe200078efcff */
[----:B------:R-:W-:Y:S01]  /*72a0*/  IMAD R12, R12, c[0x0][0x208], RZ ;  /* 0x000082000c0c7a24 */ /* 0x000fe200078e02ff */
[----:B------:R-:W-:Y:S01]  /*72b0*/  ISETP.GE.AND P2, PT, R217, c[0x0][0x198], PT ;  /* 0x00006600d9007a0c */ /* 0x000fe20003f46270 */
[C---:B------:R-:W-:Y:S01]  /*72c0*/  IMAD R2, R6.reuse, c[0x0][0x1b4], R5 ;  /* 0x00006d0006027a24 */ /* 0x040fe200078e0205 */
[----:B------:R-:W-:Y:S01]  /*72d0*/  SHF.R.S32.HI R5, RZ, 0x1f, R8 ;  /* 0x0000001fff057819 */ /* 0x000fe20000011408 */
[----:B------:R-:W-:Y:S01]  /*72e0*/  IMAD.WIDE.U32 R6, R6, c[0x0][0x1b0], R16 ;  /* 0x00006c0006067a25 */ /* 0x000fe200078e0010 */
[----:B------:R-:W-:-:S03]  /*72f0*/  LOP3.LUT R226, R226, 0xfffffffd, RZ, 0xc0, !PT ;  /* 0xfffffffde2e27812 */ /* 0x000fc600078ec0ff */
[----:B------:R-:W-:-:S04]  /*7300*/  IMAD.WIDE.U32 R18, R15, c[0x0][0x208], R20 ;  /* 0x000082000f127a25 */ /* 0x000fc800078e0014 */
[C---:B------:R-:W-:Y:S02]  /*7310*/  IMAD R12, R15.reuse, c[0x0][0x20c], R12 ;  /* 0x000083000f0c7a24 */ /* 0x040fe400078e020c */
[----:B------:R-:W-:Y:S01]  /*7320*/  IMAD.WIDE.U32 R22, R15, c[0x0][0x1e0], R20 ;  /* 0x000078000f167a25 */ /* 0x000fe200078e0014 */
[----:B------:R-:W-:Y:S02]  /*7330*/  IADD3 R15, R7, R2, RZ ;  /* 0x00000002070f7210 */ /* 0x000fe40007ffe0ff */
[----:B------:R-:W-:Y:S01]  /*7340*/  IADD3 R19, R19, R12, RZ ;  /* 0x0000000c13137210 */ /* 0x000fe20007ffe0ff */
[----:B------:R-:W-:Y:S02]  /*7350*/  IMAD.IADD R23, R23, 0x1, R13 ;  /* 0x0000000117177824 */ /* 0x000fe400078e020d */
[----:B------:R-:W-:Y:S02]  /*7360*/  IMAD R5, R5, c[0x0][0x1a8], RZ ;  /* 0x00006a0005057a24 */ /* 0x000fe400078e02ff */
[----:B------:R-:W-:-:S04]  /*7370*/  IMAD.WIDE.U32 R236, R225, c[0x0][0x1e8], R22 ;  /* 0x00007a00e1ec7a25 */ /* 0x000fc800078e0016 */
[----:B------:R-:W-:Y:S02]  /*7380*/  IMAD.MOV.U32 R14, RZ, RZ, R6 ;  /* 0x000000ffff0e7224 */ /* 0x000fe400078e0006 */
[----:B------:R-:W-:-:S04]  /*7390*/  IMAD.WIDE.U32 R234, R225, c[0x0][0x210], R18 ;  /* 0x00008400e1ea7a25 */ /* 0x000fc800078e0012 */
[----:B------:R-:W-:Y:S02]  /*73a0*/  IMAD R237, R225, c[0x0][0x1ec], R237 ;  /* 0x00007b00e1ed7a24 */ /* 0x000fe400078e02ed */
[C---:B------:R-:W-:Y:S02]  /*73b0*/  IMAD R6, R8.reuse, c[0x0][0x1ac], R5 ;  /* 0x00006b0008067a24 */ /* 0x040fe400078e0205 */
[----:B------:R-:W-:-:S04]  /*73c0*/  IMAD.WIDE.U32 R14, R8, c[0x0][0x1a8], R14 ;  /* 0x00006a00080e7a25 */ /* 0x000fc800078e000e */
[----:B------:R-:W-:Y:S01]  /*73d0*/  IMAD R235, R225, c[0x0][0x214], R235 ;  /* 0x00008500e1eb7a24 */ /* 0x000fe200078e02eb */
[----:B------:R-:W-:Y:S01]  /*73e0*/  IADD3 R6, R15, R6, RZ ;  /* 0x000000060f067210 */ /* 0x000fe20007ffe0ff */
[----:B------:R-:W-:Y:S01]  /*73f0*/  IMAD R5, R209, 0x80, R4 ;  /* 0x00000080d1057824 */ /* 0x000fe200078e0204 */
[----:B--2---:R-:W-:Y:S01]  /*7400*/  @P1 SHF.R.S32.HI R2, RZ, 0x1f, R0 ;  /* 0x0000001fff021819 */ /* 0x004fe20000011400 */
[----:B------:R-:W-:Y:S01]  /*7410*/  @!P1 IMAD.MOV.U32 R0, RZ, RZ, R224 ;  /* 0x000000ffff009224 */ /* 0x000fe200078e00e0 */
[----:B------:R-:W-:Y:S02]  /*7420*/  @!P1 MOV R2, R87 ;  /* 0x0000005700029202 */ /* 0x000fe40000000f00 */
[----:B------:R-:W-:Y:S02]  /*7430*/  ISETP.GE.AND P1, PT, R218, c[0x0][0x1d4], PT ;  /* 0x00007500da007a0c */ /* 0x000fe40003f26270 */
[----:B------:R-:W-:Y:S02]  /*7440*/  SEL R2, R2, RZ, !P0 ;  /* 0x000000ff02027207 */ /* 0x000fe40004000000 */
[----:B------:R-:W-:-:S02]  /*7450*/  SEL R0, R0, RZ, !P0 ;  /* 0x000000ff00007207 */ /* 0x000fc40004000000 */
[----:B------:R-:W-:Y:S01]  /*7460*/  LEA R7, P0, R14, c[0x0][0x160], 0x1 ;  /* 0x000058000e077a11 */ /* 0x000fe200078008ff */
[C---:B------:R-:W-:Y:S01]  /*7470*/  IMAD R229, R2.reuse, c[0x0][0x1f0], RZ ;  /* 0x00007c0002e57a24 */ /* 0x040fe200078e02ff */
[----:B------:R-:W-:Y:S01]  /*7480*/  IADD3 R87, R9, -0x1, RZ ;  /* 0xffffffff09577810 */ /* 0x000fe20007ffe0ff */
[----:B------:R-:W-:Y:S01]  /*7490*/  IMAD R13, R2, c[0x0][0x218], RZ ;  /* 0x00008600020d7a24 */ /* 0x000fe200078e02ff */
[----:B------:R-:W-:Y:S01]  /*74a0*/  LEA.HI.X R6, R14, c[0x0][0x164], R6, 0x1, P0 ;  /* 0x000059000e067a11 */ /* 0x000fe200000f0c06 */
[C---:B------:R-:W-:Y:S02]  /*74b0*/  IMAD R229, R0.reuse, c[0x0][0x1f4], R229 ;  /* 0x00007d0000e57a24 */ /* 0x040fe400078e02e5 */
[----:B------:R-:W-:Y:S01]  /*74c0*/  IMAD.WIDE.U32 R236, R0, c[0x0][0x1f0], R236 ;  /* 0x00007c0000ec7a25 */ /* 0x000fe200078e00ec */
[----:B------:R-:W-:-:S03]  /*74d0*/  @P1 LOP3.LUT R226, R226, 0x2, RZ, 0xfc, !PT ;  /* 0x00000002e2e21812 */ /* 0x000fc600078efcff */
[C---:B------:R-:W-:Y:S01]  /*74e0*/  IMAD R13, R0.reuse, c[0x0][0x21c], R13 ;  /* 0x00008700000d7a24 */ /* 0x040fe200078e020d */
[----:B------:R-:W-:Y:S01]  /*74f0*/  IADD3 R229, R237, R229, RZ ;  /* 0x000000e5ede57210 */ /* 0x000fe20007ffe0ff */
[----:B------:R-:W-:-:S04]  /*7500*/  IMAD.WIDE.U32 R234, R0, c[0x0][0x218], R234 ;  /* 0x0000860000ea7a25 */ /* 0x000fc800078e00ea */
[----:B------:R-:W-:Y:S01]  /*7510*/  IMAD.IADD R228, R235, 0x1, R13 ;  /* 0x00000001ebe47824 */ /* 0x000fe200078e020d */
[----:B------:R-:W-:Y:S05]  /*7520*/  BRA.DIV ~URZ, `(.L_x_1402) ;  /* 0x000106927f007947 */ /* 0x000fea000b800000 */
[----:B------:R1:W2:Y:S02]  /*7530*/  SHFL.IDX PT, R13, R6, RZ, 0x181f ;  /* 0x00181fff060d7589 */ /* 0x0002a400000e0000 */
.L_x_1526:
[----:B------:R-:W-:Y:S05]  /*7540*/  BRA.DIV ~URZ, `(.L_x_1403) ;  /* 0x000106e27f007947 */ /* 0x000fea000b800000 */
[----:B------:R3:W4:Y:S02]  /*7550*/  SHFL.IDX PT, R2, R7, RZ, 0x181f ;  /* 0x00181fff07027589 */ /* 0x00072400000e0000 */
.L_x_1527:
[----:B------:R-:W-:Y:S01]  /*7560*/  IMAD R86, R86, c[0x0][0x2c4], RZ ;  /* 0x0000b10056567a24 */ /* 0x000fe200078e02ff */
[----:B------:R-:W-:Y:S01]  /*7570*/  BSSY B0, `(.L_x_1404) ;  /* 0x0000011000007945 */ /* 0x000fe20003800000 */
[----:B------:R-:W-:Y:S02]  /*7580*/  SHF.R.S32.HI R12, RZ, 0x1f, R217 ;  /* 0x0000001fff0c7819 */ /* 0x000fe400000114d9 */
[----:B------:R-:W-:Y:S02]  /*7590*/  SHF.R.S32.HI R19, RZ, 0x1f, R218 ;  /* 0x0000001fff137819 */ /* 0x000fe400000114da */
[----:B------:R-:W-:-:S13]  /*75a0*/  ISETP.GE.AND P0, PT, R5, R86, PT ;  /* 0x000000560500720c */ /* 0x000fda0003f06270 */
[----:B------:R-:W-:Y:S05]  /*75b0*/  @P0 BRA `(.L_x_1405) ;  /* 0x000000c000000947 */ /* 0x000fea0003800000 */
[-C--:B----4-:R-:W-:Y:S02]  /*75c0*/  LEA R16, P0, R154, R2.reuse, 0x1 ;  /* 0x000000029a107211 */ /* 0x090fe400078008ff */
[-C--:B------:R-:W-:Y:S02]  /*75d0*/  LEA R14, P1, R218, R2.reuse, 0x1 ;  /* 0x00000002da0e7211 */ /* 0x080fe400078208ff */
[-C--:B--2---:R-:W-:Y:S02]  /*75e0*/  LEA.HI.X R17, R154, R13.reuse, R21, 0x1, P0 ;  /* 0x0000000d9a117211 */ /* 0x084fe400000f0c15 */
        /* <DEDUP_REMOVED lines=9> */
.L_x_1405:
[----:B------:R-:W-:Y:S05]  /*7680*/  BSYNC B0 ;  /* 0x0000000000007941 */ /* 0x000fea0003800000 */
.L_x_1404:
[----:B------:R-:W-:Y:S05]  /*7690*/  BRA.DIV ~URZ, `(.L_x_1406) ;  /* 0x000105f27f007947 */ /* 0x000fea000b800000 */
[----:B--2---:R2:W1:Y:S04]  /*76a0*/  SHFL.IDX PT, R13, R6, 0x1, 0x181f ;  /* 0x00381f00060d7f89 */ /* 0x00446800000e0000 */
[----:B----4-:R2:W4:Y:S02]  /*76b0*/  SHFL.IDX PT, R2, R7, 0x1, 0x181f ;  /* 0x00381f0007027f89 */ /* 0x01052400000e0000 */
.L_x_1528:
[----:B------:R-:W-:Y:S01]  /*76c0*/  IADD3 R15, R5, 0x20, RZ ;  /* 0x00000020050f7810 */ /* 0x000fe20007ffe0ff */
[----:B------:R-:W-:Y:S03]  /*76d0*/  BSSY B0, `(.L_x_1407) ;  /* 0x000000f000007945 */ /* 0x000fe60003800000 */
[----:B------:R-:W-:-:S13]  /*76e0*/  ISETP.GE.AND P0, PT, R15, R86, PT ;  /* 0x000000560f00720c */ /* 0x000fda0003f06270 */
[----:B------:R-:W-:Y:S05]  /*76f0*/  @P0 BRA `(.L_x_1408) ;  /* 0x000000c000000947 */ /* 0x000fea0003800000 */
[-C--:B----4-:R-:W-:Y:S02]  /*7700*/  LEA R16, P0, R154, R2.reuse, 0x1 ;  /* 0x000000029a107211 */ /* 0x090fe400078008ff */
[-C--:B------:R-:W-:Y:S02]  /*7710*/  LEA R14, P1, R218, R2.reuse, 0x1 ;  /* 0x00000002da0e7211 */ /* 0x080fe400078208ff */
[-C--:B-1----:R-:W-:Y:S02]  /*7720*/  LEA.HI.X R17, R154, R13.reuse, R21, 0x1, P0 ;  /* 0x0000000d9a117211 */ /* 0x082fe400000f0c15 */
        /* <DEDUP_REMOVED lines=9> */
.L_x_1408:
[----:B------:R-:W-:Y:S05]  /*77c0*/  BSYNC B0 ;  /* 0x0000000000007941 */ /* 0x000fea0003800000 */
.L_x_1407:
[----:B------:R-:W-:Y:S05]  /*77d0*/  BRA.DIV ~URZ, `(.L_x_1409) ;  /* 0x000105727f007947 */ /* 0x000fea000b800000 */
[----:B-1----:R1:W2:Y:S02]  /*77e0*/  SHFL.IDX PT, R13, R6, 0x2, 0x181f ;  /* 0x00581f00060d7f89 */ /* 0x0022a400000e0000 */
.L_x_1529:
[----:B------:R-:W-:Y:S05]  /*77f0*/  BRA.DIV ~URZ, `(.L_x_1410) ;  /* 0x000105c27f007947 */ /* 0x000fea000b800000 */
[----:B----4-:R4:W1:Y:S02]  /*7800*/  SHFL.IDX PT, R2, R7, 0x2, 0x181f ;  /* 0x00581f0007027f89 */ /* 0x01086400000e0000 */
.L_x_1530:
[----:B------:R-:W-:Y:S01]  /*7810*/  IADD3 R15, R5, 0x40, RZ ;  /* 0x00000040050f7810 */ /* 0x000fe20007ffe0ff */
[----:B------:R-:W-:Y:S03]  /*7820*/  BSSY B0, `(.L_x_1411) ;  /* 0x000000f000007945 */ /* 0x000fe60003800000 */
[----:B------:R-:W-:-:S13]  /*7830*/  ISETP.GE.AND P0, PT, R15, R86, PT ;  /* 0x000000560f00720c */ /* 0x000fda0003f06270 */
[----:B------:R-:W-:Y:S05]  /*7840*/  @P0 BRA `(.L_x_1412) ;  /* 0x000000c000000947 */ /* 0x000fea0003800000 */
[-C--:B-1----:R-:W-:Y:S02]  /*7850*/  LEA R16, P0, R154, R2.reuse, 0x1 ;  /* 0x000000029a107211 */ /* 0x082fe400078008ff */
        /* <DEDUP_REMOVED lines=11> */
.L_x_1412:
[----:B------:R-:W-:Y:S05]  /*7910*/  BSYNC B0 ;  /* 0x0000000000007941 */ /* 0x000fea0003800000 */
.L_x_1411:
[----:B------:R-:W-:Y:S05]  /*7920*/  BRA.DIV ~URZ, `(.L_x_1413) ;  /* 0x000104f27f007947 */ /* 0x000fea000b800000 */
[----:B--2---:R2:W3:Y:S04]  /*7930*/  SHFL.IDX PT, R13, R6, 0x3, 0x181f ;  /* 0x00781f00060d7f89 */ /* 0x0044e800000e0000 */
[----:B-1----:R2:W1:Y:S02]  /*7940*/  SHFL.IDX PT, R2, R7, 0x3, 0x181f ;  /* 0x00781f0007027f89 */ /* 0x00246400000e0000 */
.L_x_1531:
[----:B------:R-:W-:-:S04]  /*7950*/  IADD3 R5, R5, 0x60, RZ ;  /* 0x0000006005057810 */ /* 0x000fc80007ffe0ff */
[----:B------:R-:W-:-:S13]  /*7960*/  ISETP.GE.AND P0, PT, R5, R86, PT ;  /* 0x000000560500720c */ /* 0x000fda0003f06270 */
[----:B-1----:R-:W-:-:S04]  /*7970*/  @!P0 LEA R14, P1, R154, R2, 0x1 ;  /* 0x000000029a0e8211 */ /* 0x002fc800078208ff */
[----:B---3--:R-:W-:Y:S02]  /*7980*/  @!P0 LEA.HI.X R15, R154, R13, R21, 0x1, P1 ;  /* 0x0000000d9a0f8211 */ /* 0x008fe400008f0c15 */
[----:B--2---:R-:W-:-:S03]  /*7990*/  @!P0 LEA R6, P1, R218, R2, 0x1 ;  /* 0x00000002da068211 */ /* 0x004fc600078208ff */
[----:B------:R-:W-:Y:S01]  /*79a0*/  @!PT LDS RZ, [RZ] ;  /* 0x00000000fffff984 */ /* 0x000fe20000000800 */
[----:B------:R-:W-:Y:S01]  /*79b0*/  @!PT LDS RZ, [RZ] ;  /* 0x00000000fffff984 */ /* 0x000fe20000000800 */
[----:B------:R-:W-:Y:S01]  /*79c0*/  @!PT LDS RZ, [RZ] ;  /* 0x00000000fffff984 */ /* 0x000fe20000000800 */
[----:B------:R1:W-:Y:S01]  /*79d0*/  @!P0 LDGSTS.E.BYPASS.LTC128B.128 [R139+0x1b100], [R14.64], !P4 ;  /* 0x1b1000000e8b8fae */ /* 0x0003e2000e101d48 */
[----:B----4-:R-:W-:Y:S02]  /*79e0*/  @!P0 LEA.HI.X R7, R218, R13, R19, 0x1, P1 ;  /* 0x0000000dda078211 */ /* 0x010fe400008f0c13 */
[----:B------:R-:W-:-:S03]  /*79f0*/  @!P0 LEA R16, P1, R217, R2, 0x1 ;  /* 0x00000002d9108211 */ /* 0x000fc600078208ff */
[----:B------:R1:W-:Y:S01]  /*7a00*/  @!P0 LDGSTS.E.BYPASS.LTC128B.128 [R139+0x1f100], [R6.64], !P3 ;  /* 0x1f100000068b8fae */ /* 0x0003e2000d901d48 */
[----:B------:R-:W-:-:S05]  /*7a10*/  @!P0 LEA.HI.X R17, R217, R13, R12, 0x1, P1 ;  /* 0x0000000dd9118211 */ /* 0x000fca00008f0c0c */
[----:B------:R1:W-:Y:S04]  /*7a20*/  @!P0 LDGSTS.E.BYPASS.LTC128B.128 [R139+0x23100], [R16.64], !P2 ;  /* 0x23100000108b8fae */ /* 0x0003e8000d101d48 */
[----:B------:R-:W0:Y:S01]  /*7a30*/  LDGDEPBAR ;  /* 0x00000000000079af */ /* 0x000e220000000000 */
[----:B------:R-:W-:Y:S02]  /*7a40*/  WARPSYNC 0xffffffff ;  /* 0xffffffff00007948 */ /* 0x000fe40003800000 */
[----:B------:R-:W-:Y:S01]  /*7a50*/  IMAD.IADD R4, R84, 0x1, -R4 ;  /* 0x0000000154047824 */ /* 0x000fe200078e0a04 */
[----:B-1----:R-:W-:Y:S01]  /*7a60*/  SHF.R.S32.HI R6, RZ, 0x1f, R87 ;  /* 0x0000001fff067819 */ /* 0x002fe20000011457 */
[C---:B------:R-:W-:Y:S01]  /*7a70*/  IMAD.WIDE.U32 R12, R87.reuse, c[0x0][0x1e0], RZ ;  /* 0x00007800570c7a25 */ /* 0x040fe200078e00ff */
[----:B------:R-:W-:Y:S01]  /*7a80*/  BAR.SYNC.DEFER_BLOCKING 0x0 ;  /* 0x0000000000007b1d */ /* 0x000fe20000010000 */
[----:B------:R-:W-:Y:S02]  /*7a90*/  ISETP.GE.AND P6, PT, R218, c[0x0][0x1d4], PT ;  /* 0x00007500da007a0c */ /* 0x000fe40003fc6270 */
[C---:B------:R-:W-:Y:S01]  /*7aa0*/  IMAD R4, R87.reuse, -0x40, R4 ;  /* 0xffffffc057047824 */ /* 0x040fe200078e0204 */
[----:B------:R-:W-:Y:S01]  /*7ab0*/  LEA R5, P2, R12, R236, 0x6 ;  /* 0x000000ec0c057211 */ /* 0x000fe200078430ff */
[----:B------:R-:W-:Y:S01]  /*7ac0*/  IMAD R2, R6, c[0x0][0x1e0], RZ ;  /* 0x0000780006027a24 */ /* 0x000fe200078e02ff */
[----:B------:R-:W-:Y:S01]  /*7ad0*/  ULDC.64 UR4, c[0x0][0x208] ;  /* 0x0000820000047ab9 */ /* 0x000fe20000000a00 */
[----:B------:R-:W-:Y:S01]  /*7ae0*/  IMAD.MOV.U32 R0, RZ, RZ, 0x20 ;  /* 0x00000020ff007424 */ /* 0x000fe200078e00ff */
[C---:B------:R-:W-:Y:S01]  /*7af0*/  ISETP.GE.AND P0, PT, R4.reuse, 0x21, PT ;  /* 0x000000210400780c */ /* 0x040fe20003f06270 */
[----:B------:R-:W-:Y:S01]  /*7b00*/  IMAD R2, R87, c[0x0][0x1e4], R2 ;  /* 0x0000790057027a24 */ /* 0x000fe200078e0202 */
[----:B------:R-:W-:Y:S01]  /*7b10*/  ISETP.GE.AND P1, PT, R4, 0x1, PT ;  /* 0x000000010400780c */ /* 0x000fe20003f26270 */
[----:B------:R-:W-:Y:S01]  /*7b20*/  IMAD.WIDE.U32 R14, R0, c[0x0][0x1e0], RZ ;  /* 0x00007800000e7a25 */ /* 0x000fe200078e00ff */
[----:B------:R-:W-:Y:S01]  /*7b30*/  USHF.L.U32 UR7, UR4, 0x6, URZ ;  /* 0x0000000604077899 */ /* 0x000fe2000800063f */
[----:B------:R-:W-:Y:S01]  /*7b40*/  BSSY B0, `(.L_x_1414) ;  /* 0x000004d000007945 */ /* 0x000fe20003800000 */
[----:B------:R-:W-:Y:S01]  /*7b50*/  UMOV UR6, 0x6 ;  /* 0x0000000600067882 */ /* 0x000fe20000000000 */
[----:B------:R-:W-:Y:S01]  /*7b60*/  IMAD.IADD R2, R13, 0x1, R2 ;  /* 0x000000010d027824 */ /* 0x000fe200078e0202 */
[----:B------:R-:W-:Y:S01]  /*7b70*/  USHF.L.U64.HI UR5, UR4, UR6, UR5 ;  /* 0x0000000604057299 */ /* 0x000fe20008010205 */
[----:B------:R-:W-:-:S02]  /*7b80*/  IMAD R6, R6, c[0x0][0x208], RZ ;  /* 0x0000820006067a24 */ /* 0x000fc400078e02ff */
[----:B------:R-:W-:Y:S01]  /*7b90*/  IMAD R7, R0, c[0x0][0x1e4], RZ ;  /* 0x0000790000077a24 */ /* 0x000fe200078e02ff */
[----:B------:R-:W-:Y:S01]  /*7ba0*/  LEA.HI.X R2, R12, R229, R2, 0x6, P2 ;  /* 0x000000e50c027211 */ /* 0x000fe200010f3402 */
[----:B------:R-:W-:Y:S01]  /*7bb0*/  IMAD.WIDE.U32 R12, R87, c[0x0][0x208], RZ ;  /* 0x00008200570c7a25 */ /* 0x000fe200078e00ff */
[C---:B------:R-:W-:Y:S02]  /*7bc0*/  @P0 IADD3 R8, P2, R5.reuse, R14, RZ ;  /* 0x0000000e05080210 */ /* 0x040fe40007f5e0ff */
[----:B------:R-:W-:Y:S01]  /*7bd0*/  @P1 LEA R14, P3, R5, c[0x0][0x1c8], 0x1 ;  /* 0x00007200050e1a11 */ /* 0x000fe200078608ff */
[----:B------:R-:W-:Y:S01]  /*7be0*/  IMAD R6, R87, c[0x0][0x20c], R6 ;  /* 0x0000830057067a24 */ /* 0x000fe200078e0206 */
[----:B------:R-:W-:Y:S02]  /*7bf0*/  @P0 IADD3.X R7, R2, R15, R7, P2, !PT ;  /* 0x0000000f02070210 */ /* 0x000fe400017fe407 */
[----:B------:R-:W-:Y:S01]  /*7c00*/  @P1 LEA.HI.X R15, R5, c[0x0][0x1cc], R2, 0x1, P3 ;  /* 0x00007300050f1a11 */ /* 0x000fe200018f0c02 */
[----:B------:R-:W-:Y:S01]  /*7c10*/  IMAD.IADD R5, R13, 0x1, R6 ;  /* 0x000000010d057824 */ /* 0x000fe200078e0206 */
[----:B------:R-:W-:-:S02]  /*7c20*/  @P0 LEA R6, P3, R8, c[0x0][0x1c8], 0x1 ;  /* 0x0000720008060a11 */ /* 0x000fc400078608ff */
[C---:B------:R-:W-:Y:S02]  /*7c30*/  @P1 ISETP.GE.AND P5, PT, R217.reuse, c[0x0][0x1d4], PT ;  /* 0x00007500d9001a0c */ /* 0x040fe40003fa6270 */
[----:B------:R-:W-:Y:S02]  /*7c40*/  @P0 LEA.HI.X R7, R8, c[0x0][0x1cc], R7, 0x1, P3 ;  /* 0x0000730008070a11 */ /* 0x000fe400018f0c07 */
[----:B------:R-:W-:Y:S02]  /*7c50*/  LOP3.LUT P3, RZ, R226, 0x1, RZ, 0xc0, !PT ;  /* 0x00000001e2ff7812 */ /* 0x000fe4000786c0ff */
[C---:B------:R-:W-:Y:S02]  /*7c60*/  LEA R2, P2, R12.reuse, R234, 0x6 ;  /* 0x000000ea0c027211 */ /* 0x040fe400078430ff */
[----:B------:R-:W-:Y:S02]  /*7c70*/  @P0 ISETP.GE.AND P4, PT, R217, c[0x0][0x1d4], PT ;  /* 0x00007500d9000a0c */ /* 0x000fe40003f86270 */
[----:B------:R-:W-:-:S02]  /*7c80*/  LEA.HI.X R5, R12, R228, R5, 0x6, P2 ;  /* 0x000000e40c057211 */ /* 0x000fc400010f3405 */
[----:B------:R-:W-:-:S04]  /*7c90*/  LEA R12, P2, R2, c[0x0][0x1f8], 0x1 ;  /* 0x00007e00020c7a11 */ /* 0x000fc800078408ff */
[----:B------:R-:W-:Y:S01]  /*7ca0*/  LEA.HI.X R13, R2, c[0x0][0x1fc], R5, 0x1, P2 ;  /* 0x00007f00020d7a11 */ /* 0x000fe200010f0c05 */
[----:B------:R-:W-:Y:S01]  /*7cb0*/  @!PT LDS RZ, [RZ] ;  /* 0x00000000fffff984 */ /* 0x000fe20000000800 */
[----:B------:R-:W-:Y:S01]  /*7cc0*/  @!PT LDS RZ, [RZ] ;  /* 0x00000000fffff984 */ /* 0x000fe20000000800 */
[----:B------:R-:W-:Y:S01]  /*7cd0*/  @!PT LDS RZ, [RZ] ;  /* 0x00000000fffff984 */ /* 0x000fe20000000800 */
[----:B------:R1:W-:Y:S01]  /*7ce0*/  @P1 LDGSTS.E.BYPASS.LTC128B.128 [R139+0xc100], [R14.64], !P3 ;  /* 0x0c1000000e8b1fae */ /* 0x0003e2000d901d48 */
[----:B------:R-:W-:Y:S01]  /*7cf0*/  ISETP.GE.AND P2, PT, R154, c[0x0][0x1d4], PT ;  /* 0x000075009a007a0c */ /* 0x000fe20003f46270 */
[----:B------:R-:W-:Y:S02]  /*7d00*/  IMAD.MOV.U32 R2, RZ, RZ, 0x40 ;  /* 0x00000040ff027424 */ /* 0x000fe400078e00ff */
[----:B------:R1:W-:Y:S01]  /*7d10*/  @P1 LDGSTS.E.BYPASS.LTC128B.128 [R139+0xe100], [R14.64+0x80], !P6 ;  /* 0x0e1000800e8b1fae */ /* 0x0003e2000f101d48 */
[----:B------:R-:W-:-:S03]  /*7d20*/  ISETP.LT.OR P3, PT, R4, 0x1, P2 ;  /* 0x000000010400780c */ /* 0x000fc60001761670 */
[----:B------:R1:W-:Y:S01]  /*7d30*/  @P1 LDGSTS.E.BYPASS.LTC128B.128 [R139+0x10100], [R14.64+0x100], !P5 ;  /* 0x101001000e8b1fae */ /* 0x0003e2000e901d48 */
[----:B------:R-:W-:Y:S02]  /*7d40*/  LOP3.LUT P5, RZ, R226, 0x1, RZ, 0xc0, !PT ;  /* 0x00000001e2ff7812 */ /* 0x000fe400078ac0ff */
[----:B------:R-:W-:-:S11]  /*7d50*/  ISETP.GE.AND P1, PT, R218, c[0x0][0x1d4], PT ;  /* 0x00007500da007a0c */ /* 0x000fd60003f26270 */
[----:B------:R1:W-:Y:S01]  /*7d60*/  @P0 LDGSTS.E.BYPASS.LTC128B.128 [R139+0xd100], [R6.64], !P5 ;  /* 0x0d100000068b0fae */ /* 0x0003e2000e901d48 */
[----:B------:R-:W-:-:S03]  /*7d70*/  ISETP.LT.OR P5, PT, R4, 0x1, P1 ;  /* 0x000000010400780c */ /* 0x000fc60000fa1670 */
[----:B------:R1:W-:Y:S04]  /*7d80*/  @P0 LDGSTS.E.BYPASS.LTC128B.128 [R139+0xf100], [R6.64+0x80], !P6 ;  /* 0x0f100080068b0fae */ /* 0x0003e8000f101d48 */
[----:B------:R1:W-:Y:S01]  /*7d90*/  @P0 LDGSTS.E.BYPASS.LTC128B.128 [R139+0x11100], [R6.64+0x100], !P4 ;  /* 0x11100100068b0fae */ /* 0x0003e2000e101d48 */
[----:B------:R-:W-:-:S03]  /*7da0*/  ISETP.GE.AND P0, PT, R217, c[0x0][0x1d4], PT ;  /* 0x00007500d9007a0c */ /* 0x000fc60003f06270 */
[----:B------:R-:W0:Y:S01]  /*7db0*/  LDGDEPBAR ;  /* 0x00000000000079af */ /* 0x000e220000000000 */
[----:B------:R-:W-:-:S03]  /*7dc0*/  ISETP.LT.OR P4, PT, R4, 0x1, P0 ;  /* 0x000000010400780c */ /* 0x000fc60000781670 */
[----:B------:R1:W-:Y:S01]  /*7dd0*/  LDGSTS.E.BYPASS.LTC128B.128 [R139+0x100], [R12.64], !P3 ;  /* 0x001000000c8b7fae */ /* 0x0003e2000d901d48 */
[C---:B------:R-:W-:Y:S02]  /*7de0*/  ISETP.LT.OR P3, PT, R4.reuse, 0x21, P2 ;  /* 0x000000210400780c */ /* 0x040fe40001761670 */
[C---:B------:R-:W-:Y:S01]  /*7df0*/  ISETP.LT.OR P2, PT, R4.reuse, 0x21, P1 ;  /* 0x000000210400780c */ /* 0x040fe20000f41670 */
[----:B------:R1:W-:Y:S01]  /*7e00*/  LDGSTS.E.BYPASS.LTC128B.128 [R139+0x2100], [R12.64+0x80], !P5 ;  /* 0x021000800c8b7fae */ /* 0x0003e2000e901d48 */
[----:B------:R-:W-:Y:S02]  /*7e10*/  ISETP.LT.OR P1, PT, R4, 0x21, P0 ;  /* 0x000000210400780c */ /* 0x000fe40000721670 */
[----:B------:R-:W-:Y:S02]  /*7e20*/  IADD3 R4, P0, R12, UR7, RZ ;  /* 0x000000070c047c10 */ /* 0x000fe4000ff1e0ff */
[----:B------:R-:W-:Y:S01]  /*7e30*/  ISETP.GT.AND P5, PT, R87, R230, PT ;  /* 0x000000e65700720c */ /* 0x000fe20003fa4270 */
[----:B------:R1:W-:Y:S01]  /*7e40*/  LDGSTS.E.BYPASS.LTC128B.128 [R139+0x4100], [R12.64+0x100], !P4 ;  /* 0x041001000c8b7fae */ /* 0x0003e2000e101d48 */
[----:B------:R-:W-:-:S05]  /*7e50*/  IADD3.X R5, R13, UR5, RZ, P0, !PT ;  /* 0x000000050d057c10 */ /* 0x000fca00087fe4ff */
[----:B------:R1:W-:Y:S04]  /*7e60*/  LDGSTS.E.BYPASS.LTC128B.128 [R139+0x1100], [R4.64], !P3 ;  /* 0x01100000048b7fae */ /* 0x0003e8000d901d48 */
[----:B------:R1:W-:Y:S04]  /*7e70*/  LDGSTS.E.BYPASS.LTC128B.128 [R139+0x3100], [R4.64+0x80], !P2 ;  /* 0x03100080048b7fae */ /* 0x0003e8000d101d48 */
[----:B------:R1:W-:Y:S04]  /*7e80*/  LDGSTS.E.BYPASS.LTC128B.128 [R139+0x5100], [R4.64+0x100], !P1 ;  /* 0x05100100048b7fae */ /* 0x0003e8000c901d48 */
[----:B------:R-:W0:Y:S01]  /*7e90*/  LDGDEPBAR ;  /* 0x00000000000079af */ /* 0x000e220000000000 */
[----:B------:R-:W-:Y:S05]  /*7ea0*/  @!P5 BRA `(.L_x_1415) ;  /* 0x000001600000d947 */ /* 0x000fea0003800000 */
[----:B-1----:R-:W-:Y:S02]  /*7eb0*/  IADD3 R5, R9, -0x2, RZ ;  /* 0xfffffffe09057810 */ /* 0x002fe40007ffe0ff */
[----:B------:R-:W-:-:S02]  /*7ec0*/  LOP3.LUT P4, RZ, R226, 0x1, RZ, 0xc0, !PT ;  /* 0x00000001e2ff7812 */ /* 0x000fc4000788c0ff */
        /* <DEDUP_REMOVED lines=8> */
[C---:B------:R-:W-:Y:S01]  /*7f50*/  IMAD.WIDE.U32 R6, R2.reuse, c[0x0][0x1e0], RZ ;  /* 0x0000780002067a25 */ /* 0x040fe200078e00ff */
[----:B------:R-:W-:Y:S02]  /*7f60*/  ISETP.GE.AND P0, PT, R217, c[0x0][0x1d4], PT ;  /* 0x00007500d9007a0c */ /* 0x000fe40003f06270 */
[----:B------:R-:W-:Y:S01]  /*7f70*/  LEA.HI.X R13, R5, c[0x0][0x1cc], R4, 0x1, P1 ;  /* 0x00007300050d7a11 */ /* 0x000fe200008f0c04 */
[----:B------:R-:W-:Y:S01]  /*7f80*/  IMAD R4, R2, c[0x0][0x1e4], RZ ;  /* 0x0000790002047a24 */ /* 0x000fe200078e02ff */
        /* <DEDUP_REMOVED lines=8> */
.L_x_1415:
[----:B------:R-:W-:Y:S05]  /*8010*/  BSYNC B0 ;  /* 0x0000000000007941 */ /* 0x000fea0003800000 */
.L_x_1414:
[----:B------:R-:W-:Y:S01]  /*8020*/  ISETP.LT.AND P0, PT, RZ, c[0x0][0x27c], PT ;  /* 0x00009f00ff007a0c */ /* 0x000fe20003f01270 */
[----:B------:R-:W0:-:S12]  /*8030*/  LDGDEPBAR ;  /* 0x00000000000079af */ /* 0x000e180000000000 */
[----:B------:R-:W-:Y:S05]  /*8040*/  @P0 BRA `(.L_x_1416) ;  /* 0x0000002000000947 */ /* 0x000fea0003800000 */
[----:B------:R-:W-:-:S04]  /*8050*/  DEPBAR.LE SB0, 0x3 ;  /* 0x000080c00000791a */ /* 0x000fc80000000000 */
[----:B------:R-:W-:Y:S05]  /*8060*/  BRA `(.L_x_1417) ;  /* 0x0000597000007947 */ /* 0x000fea0003800000 */
.L_x_1416:
[----:B-1---5:R-:W-:Y:S01]  /*8070*/  SHF.R.S32.HI R4, RZ, 0x1f, R85 ;  /* 0x0000001fff047819 */ /* 0x022fe20000011455 */
[----:B------:R-:W-:Y:S01]  /*8080*/  ULDC.U8 UR4, c[0x0][0x298] ;  /* 0x0000a60000047ab9 */ /* 0x000fe20000000000 */
[----:B------:R-:W-:Y:S01]  /*8090*/  IMAD.WIDE.U32 R16, R85, c[0x0][0x280], RZ ;  /* 0x0000a00055107a25 */ /* 0x000fe200078e00ff */
[----:B------:R-:W-:Y:S01]  /*80a0*/  ISETP.NE.AND P2, PT, RZ, UR4, PT ;  /* 0x00000004ff007c0c */ /* 0x000fe2000bf45270 */
[----:B------:R-:W-:Y:S01]  /*80b0*/  BSSY B2, `(.L_x_1417) ;  /* 0x0000592000027945 */ /* 0x000fe20003800000 */
[----:B------:R-:W-:Y:S01]  /*80c0*/  IADD3 R8, R223, 0x40, RZ ;  /* 0x00000040df087810 */ /* 0x000fe20007ffe0ff */
[----:B------:R-:W-:Y:S01]  /*80d0*/  IMAD R6, R4, c[0x0][0x280], RZ ;  /* 0x0000a00004067a24 */ /* 0x000fe200078e02ff */
[----:B------:R-:W-:Y:S01]  /*80e0*/  IADD3 R19, R142, 0x40, RZ ;  /* 0x000000408e137810 */ /* 0x000fe20007ffe0ff */
[----:B------:R-:W-:Y:S01]  /*80f0*/  IMAD R4, R4, c[0x0][0x290], RZ ;  /* 0x0000a40004047a24 */ /* 0x000fe200078e02ff */
[----:B------:R-:W-:Y:S01]  /*8100*/  IADD3 R31, R142, 0x20, RZ ;  /* 0x000000208e1f7810 */ /* 0x000fe20007ffe0ff */
[----:B------:R-:W-:-:S04]  /*8110*/  IMAD.WIDE.U32 R14, R85, c[0x0][0x290], RZ ;  /* 0x0000a400550e7a25 */ /* 0x000fc800078e00ff */
[C---:B------:R-:W-:Y:S01]  /*8120*/  IMAD R5, R85.reuse, c[0x0][0x284], R6 ;  /* 0x0000a10055057a24 */ /* 0x040fe200078e0206 */
[----:B------:R-:W-:Y:S01]  /*8130*/  LEA R12, P0, R14, c[0x0][0x288], 0x1 ;  /* 0x0000a2000e0c7a11 */ /* 0x000fe200078008ff */
[----:B------:R-:W-:Y:S01]  /*8140*/  IMAD R85, R85, c[0x0][0x294], R4 ;  /* 0x0000a50055557a24 */ /* 0x000fe200078e0204 */
[----:B------:R-:W-:Y:S01]  /*8150*/  LEA R4, P1, R16, c[0x0][0x270], 0x1 ;  /* 0x00009c0010047a11 */ /* 0x000fe200078208ff */
[----:B------:R-:W-:Y:S02]  /*8160*/  IMAD.IADD R5, R5, 0x1, R17 ;  /* 0x0000000105057824 */ /* 0x000fe400078e0211 */
[----:B------:R-:W-:-:S03]  /*8170*/  IMAD.IADD R6, R85, 0x1, R15 ;  /* 0x0000000155067824 */ /* 0x000fc600078e020f */
[----:B------:R-:W-:Y:S01]  /*8180*/  LEA.HI.X R7, R16, c[0x0][0x274], R5, 0x1, P1 ;  /* 0x00009d0010077a11 */ /* 0x000fe200008f0c05 */
[----:B------:R-:W-:Y:S01]  /*8190*/  IMAD R5, R209, 0x80, R223 ;  /* 0x00000080d1057824 */ /* 0x000fe200078e02df */
[----:B------:R-:W-:Y:S01]  /*81a0*/  LEA.HI.X R6, R14, c[0x0][0x28c], R6, 0x1, P0 ;  /* 0x0000a3000e067a11 */ /* 0x000fe200000f0c06 */
[----:B------:R-:W-:Y:S05]  /*81b0*/  @!P2 BRA `(.L_x_1418) ;  /* 0x00002a500000a947 */ /* 0x000fea0003800000 */
[----:B------:R-:W-:Y:S01]  /*81c0*/  ISETP.GE.AND P0, PT, R5, R86, PT ;  /* 0x000000560500720c */ /* 0x000fe20003f06270 */
[----:B------:R-:W1:Y:S01]  /*81d0*/  SHFL.IDX PT, R27, R7, RZ, 0x1c1f ;  /* 0x001c1fff071b7589 */ /* 0x000e6200000e0000 */
[----:B------:R-:W-:Y:S01]  /*81e0*/  BSSY B0, `(.L_x_1419) ;  /* 0x0000054000007945 */ /* 0x000fe20003800000 */
[----:B------:R-:W-:Y:S01]  /*81f0*/  CS2R R14, SRZ ;  /* 0x00000000000e7805 */ /* 0x000fe2000001ff00 */
[----:B------:R-:W-:Y:S01]  /*8200*/  CS2R R16, SRZ ;  /* 0x0000000000107805 */ /* 0x000fe2000001ff00 */
[----:B------:R2:W3:Y:S01]  /*8210*/  SHFL.IDX PT, R26, R4, RZ, 0x1c1f ;  /* 0x001c1fff041a7589 */ /* 0x0004e200000e0000 */
[----:B------:R-:W-:Y:S01]  /*8220*/  CS2R R20, SRZ ;  /* 0x0000000000147805 */ /* 0x000fe2000001ff00 */
[----:B------:R-:W-:Y:S01]  /*8230*/  CS2R R22, SRZ ;  /* 0x0000000000167805 */ /* 0x000fe2000001ff00 */
[----:B------:R-:W-:Y:S01]  /*8240*/  CS2R R28, SRZ ;  /* 0x00000000001c7805 */ /* 0x000fe2000001ff00 */
[----:B------:R4:W1:Y:S01]  /*8250*/  SHFL.IDX PT, R25, R6, RZ, 0x1c1f ;  /* 0x001c1fff06197589 */ /* 0x00086200000e0000 */
[----:B------:R-:W-:Y:S01]  /*8260*/  CS2R R34, SRZ ;  /* 0x0000000000227805 */ /* 0x000fe2000001ff00 */
[----:B------:R-:W-:Y:S01]  /*8270*/  CS2R R58, SRZ ;  /* 0x00000000003a7805 */ /* 0x000fe2000001ff00 */
[----:B------:R-:W-:Y:S01]  /*8280*/  CS2R R60, SRZ ;  /* 0x00000000003c7805 */ /* 0x000fe2000001ff00 */
[----:B------:R5:W1:Y:S01]  /*8290*/  SHFL.IDX PT, R24, R12, RZ, 0x1c1f ;  /* 0x001c1fff0c187589 */ /* 0x000a6200000e0000 */
[----:B------:R-:W-:Y:S01]  /*82a0*/  CS2R R32, SRZ ;  /* 0x0000000000207805 */ /* 0x000fe2000001ff00 */
[----:B--2---:R-:W-:Y:S01]  /*82b0*/  CS2R R4, SRZ ;  /* 0x0000000000047805 */ /* 0x004fe2000001ff00 */
[----:B----4-:R-:W-:Y:S01]  /*82c0*/  CS2R R6, SRZ ;  /* 0x0000000000067805 */ /* 0x010fe2000001ff00 */
[----:B-----5:R-:W-:Y:S01]  /*82d0*/  CS2R R12, SRZ ;  /* 0x00000000000c7805 */ /* 0x020fe2000001ff00 */
[----:B------:R-:W-:Y:S05]  /*82e0*/  @P0 BRA `(.L_x_1420) ;  /* 0x0000043000000947 */ /* 0x000fea0003800000 */
[C---:B-1-3--:R-:W-:Y:S01]  /*82f0*/  ISETP.GE.AND P1, PT, R31.reuse, c[0x0][0x27c], PT ;  /* 0x00009f001f007a0c */ /* 0x04afe20003f26270 */
[----:B------:R-:W-:Y:S01]  /*8300*/  IMAD.SHL.U32 R7, R31, 0x2, RZ ;  /* 0x000000021f077824 */ /* 0x000fe200078e00ff */
[----:B------:R-:W-:Y:S01]  /*8310*/  SHF.R.S32.HI R6, RZ, 0x1f, R31 ;  /* 0x0000001fff067819 */ /* 0x000fe2000001141f */
[----:B------:R-:W-:Y:S01]  /*8320*/  CS2R R22, SRZ ;  /* 0x0000000000167805 */ /* 0x000fe2000001ff00 */
[C---:B------:R-:W-:Y:S01]  /*8330*/  ISETP.GE.AND P0, PT, R137.reuse, c[0x0][0x27c], PT ;  /* 0x00009f0089007a0c */ /* 0x040fe20003f06270 */
[----:B------:R-:W-:Y:S01]  /*8340*/  IMAD.SHL.U32 R5, R137, 0x2, RZ ;  /* 0x0000000289057824 */ /* 0x000fe200078e00ff */
[----:B------:R-:W-:-:S02]  /*8350*/  SHF.L.U64.HI R13, R31, 0x1, R6 ;  /* 0x000000011f0d7819 */ /* 0x000fc40000010206 */
[----:B------:R-:W-:-:S05]  /*8360*/  SHF.R.S32.HI R4, RZ, 0x1f, R137 ;  /* 0x0000001fff047819 */ /* 0x000fca0000011489 */
[-C--:B------:R-:W-:Y:S02]  /*8370*/  @!P1 IADD3 R14, P2, R26, R7.reuse, RZ ;  /* 0x000000071a0e9210 */ /* 0x080fe40007f5e0ff */
[----:B------:R-:W-:Y:S02]  /*8380*/  @!P1 IADD3 R32, P3, R24, R7, RZ ;  /* 0x0000000718209210 */ /* 0x000fe40007f7e0ff */
[----:B------:R-:W-:Y:S01]  /*8390*/  SHF.L.U64.HI R7, R137, 0x1, R4 ;  /* 0x0000000189077819 */ /* 0x000fe20000010204 */
[--C-:B------:R-:W-:Y:S01]  /*83a0*/  @!P1 IMAD.X R15, R27, 0x1, R13.reuse, P2 ;  /* 0x000000011b0f9824 */ /* 0x100fe200010e060d */
[----:B------:R-:W-:Y:S01]  /*83b0*/  @!P0 IADD3 R28, P2, R26, R5, RZ ;  /* 0x000000051a1c8210 */ /* 0x000fe20007f5e0ff */
[----:B------:R-:W-:Y:S02]  /*83c0*/  @!P1 IMAD.X R33, R25, 0x1, R13, P3 ;  /* 0x0000000119219824 */ /* 0x000fe400018e060d */
[----:B------:R-:W-:Y:S01]  /*83d0*/  CS2R R12, SRZ ;  /* 0x00000000000c7805 */ /* 0x000fe2000001ff00 */
[----:B------:R1:W5:Y:S01]  /*83e0*/  @!P1 LD.E.64 R22, [R14.64] ;  /* 0x000000080e169980 */ /* 0x000362000c101b00 */
[----:B------:R-:W-:Y:S01]  /*83f0*/  ISETP.GE.AND P3, PT, R19, c[0x0][0x27c], PT ;  /* 0x00009f0013007a0c */ /* 0x000fe20003f66270 */
[----:B------:R-:W-:-:S03]  /*8400*/  @!P0 IMAD.X R29, R27, 0x1, R7, P2 ;  /* 0x000000011b1d8824 */ /* 0x000fc600010e0607 */
[----:B------:R2:W5:Y:S01]  /*8410*/  @!P1 LD.E.64 R12, [R32.64] ;  /* 0x00000008200c9980 */ /* 0x000562000c101b00 */
[----:B------:R-:W-:Y:S01]  /*8420*/  @!P0 IADD3 R16, P1, R24, R5, RZ ;  /* 0x0000000518108210 */ /* 0x000fe20007f3e0ff */
[----:B------:R-:W-:Y:S01]  /*8430*/  CS2R R20, SRZ ;  /* 0x0000000000147805 */ /* 0x000fe2000001ff00 */
[----:B------:R-:W-:-:S03]  /*8440*/  ISETP.GE.AND P2, PT, R138, c[0x0][0x27c], PT ;  /* 0x00009f008a007a0c */ /* 0x000fc60003f46270 */
[----:B------:R-:W-:Y:S02]  /*8450*/  @!P0 IMAD.X R17, R25, 0x1, R7, P1 ;  /* 0x0000000119118824 */ /* 0x000fe400008e0607 */
[----:B------:R-:W-:Y:S01]  /*8460*/  CS2R R6, SRZ ;  /* 0x0000000000067805 */ /* 0x000fe2000001ff00 */
[----:B------:R-:W-:Y:S01]  /*8470*/  SHF.R.S32.HI R4, RZ, 0x1f, R19 ;  /* 0x0000001fff047819 */ /* 0x000fe20000011413 */
[----:B------:R3:W5:Y:S01]  /*8480*/  @!P0 LD.E.64 R20, [R28.64] ;  /* 0x000000081c148980 */ /* 0x000762000c101b00 */
[----:B------:R-:W-:Y:S02]  /*8490*/  SHF.R.S32.HI R5, RZ, 0x1f, R138 ;  /* 0x0000001fff057819 */ /* 0x000fe4000001148a */
[C---:B------:R-:W-:Y:S01]  /*84a0*/  SHF.L.U64.HI R4, R19.reuse, 0x1, R4 ;  /* 0x0000000113047819 */ /* 0x040fe20000010204 */
[----:B------:R4:W5:Y:S01]  /*84b0*/  @!P0 LD.E.64 R6, [R16.64] ;  /* 0x0000000810068980 */ /* 0x000962000c101b00 */
[----:B-1----:R-:W-:Y:S02]  /*84c0*/  IMAD.SHL.U32 R14, R19, 0x2, RZ ;  /* 0x00000002130e7824 */ /* 0x002fe400078e00ff */
[----:B------:R-:W-:-:S03]  /*84d0*/  IMAD.SHL.U32 R15, R138, 0x2, RZ ;  /* 0x000000028a0f7824 */ /* 0x000fc600078e00ff */
[----:B------:R-:W-:Y:S02]  /*84e0*/  @!P3 IADD3 R38, P0, R26, R14, RZ ;  /* 0x0000000e1a26b210 */ /* 0x000fe40007f1e0ff */
[----:B------:R-:W-:-:S03]  /*84f0*/  SHF.L.U64.HI R5, R138, 0x1, R5 ;  /* 0x000000018a057819 */ /* 0x000fc60000010205 */
[----:B------:R-:W-:Y:S01]  /*8500*/  @!P3 IMAD.X R39, R27, 0x1, R4, P0 ;  /* 0x000000011b27b824 */ /* 0x000fe200000e0604 */
[----:B------:R-:W-:Y:S02]  /*8510*/  @!P2 IADD3 R42, P0, R26, R15, RZ ;  /* 0x0000000f1a2aa210 */ /* 0x000fe40007f1e0ff */
[----:B------:R-:W-:-:S03]  /*8520*/  ISETP.GE.AND P1, PT, R142, c[0x0][0x27c], PT ;  /* 0x00009f008e007a0c */ /* 0x000fc60003f26270 */
[----:B------:R-:W-:Y:S01]  /*8530*/  @!P2 IMAD.X R43, R27, 0x1, R5, P0 ;  /* 0x000000011b2ba824 */ /* 0x000fe200000e0605 */
[----:B------:R-:W-:-:S05]  /*8540*/  @!P2 IADD3 R40, P0, R24, R15, RZ ;  /* 0x0000000f1828a210 */ /* 0x000fca0007f1e0ff */
[----:B------:R-:W-:Y:S01]  /*8550*/  @!P2 IMAD.X R41, R25, 0x1, R5, P0 ;  /* 0x000000011929a824 */ /* 0x000fe200000e0605 */
[----:B------:R-:W-:Y:S01]  /*8560*/  ISETP.GE.AND P0, PT, R136, c[0x0][0x27c], PT ;  /* 0x00009f0088007a0c */ /* 0x000fe20003f06270 */
[----:B------:R-:W-:Y:S01]  /*8570*/  CS2R R34, SRZ ;  /* 0x0000000000227805 */ /* 0x000fe2000001ff00 */
[----:B--2---:R-:W-:Y:S01]  /*8580*/  CS2R R32, SRZ ;  /* 0x0000000000207805 */ /* 0x004fe2000001ff00 */
[----:B------:R-:W-:Y:S01]  /*8590*/  @!P3 IADD3 R36, P4, R24, R14, RZ ;  /* 0x0000000e1824b210 */ /* 0x000fe20007f9e0ff */
[----:B------:R-:W-:Y:S01]  /*85a0*/  @!P1 IMAD.WIDE R46, R142, 0x2, R26 ;  /* 0x000000028e2e9825 */ /* 0x000fe200078e021a */
[----:B------:R-:W-:-:S03]  /*85b0*/  SHF.R.S32.HI R15, RZ, 0x1f, R136 ;  /* 0x0000001fff0f7819 */ /* 0x000fc60000011488 */
[----:B------:R-:W-:Y:S01]  /*85c0*/  @!P1 IMAD.WIDE R44, R142, 0x2, R24 ;  /* 0x000000028e2c9825 */ /* 0x000fe200078e0218 */
[----:B------:R1:W5:Y:S03]  /*85d0*/  @!P1 LD.E.64 R34, [R46.64] ;  /* 0x000000082e229980 */ /* 0x000366000c101b00 */
[C---:B------:R-:W-:Y:S01]  /*85e0*/  IMAD.SHL.U32 R5, R136.reuse, 0x2, RZ ;  /* 0x0000000288057824 */ /* 0x040fe200078e00ff */
[----:B------:R1:W5:Y:S01]  /*85f0*/  @!P1 LD.E.64 R32, [R44.64] ;  /* 0x000000082c209980 */ /* 0x000362000c101b00 */
[----:B------:R-:W-:Y:S01]  /*8600*/  @!P3 IMAD.X R37, R25, 0x1, R4, P4 ;  /* 0x000000011925b824 */ /* 0x000fe200020e0604 */
[----:B------:R-:W-:Y:S02]  /*8610*/  SHF.L.U64.HI R4, R136, 0x1, R15 ;  /* 0x0000000188047819 */ /* 0x000fe4000001020f */
[----:B------:R-:W-:-:S05]  /*8620*/  @!P0 IADD3 R26, P1, R26, R5, RZ ;  /* 0x000000051a1a8210 */ /* 0x000fca0007f3e0ff */
[--C-:B------:R-:W-:Y:S01]  /*8630*/  @!P0 IMAD.X R27, R27, 0x1, R4.reuse, P1 ;  /* 0x000000011b1b8824 */ /* 0x100fe200008e0604 */
[----:B------:R-:W-:Y:S01]  /*8640*/  @!P0 IADD3 R24, P1, R24, R5, RZ ;  /* 0x0000000518188210 */ /* 0x000fe20007f3e0ff */
[----:B----4-:R-:W-:Y:S01]  /*8650*/  CS2R R16, SRZ ;  /* 0x0000000000107805 */ /* 0x010fe2000001ff00 */
[----:B---3--:R-:W-:Y:S01]  /*8660*/  CS2R R28, SRZ ;  /* 0x00000000001c7805 */ /* 0x008fe2000001ff00 */
[----:B------:R-:W-:Y:S01]  /*8670*/  CS2R R60, SRZ ;  /* 0x00000000003c7805 */ /* 0x000fe2000001ff00 */
[----:B------:R-:W-:Y:S01]  /*8680*/  CS2R R14, SRZ ;  /* 0x00000000000e7805 */ /* 0x000fe2000001ff00 */
[----:B------:R-:W-:Y:S01]  /*8690*/  @!P0 IMAD.X R25, R25, 0x1, R4, P1 ;  /* 0x0000000119198824 */ /* 0x000fe200008e0604 */
[----:B------:R-:W-:Y:S01]  /*86a0*/  CS2R R58, SRZ ;  /* 0x00000000003a7805 */ /* 0x000fe2000001ff00 */
[----:B------:R-:W-:Y:S01]  /*86b0*/  CS2R R4, SRZ ;  /* 0x0000000000047805 */ /* 0x000fe2000001ff00 */
[----:B------:R1:W5:Y:S04]  /*86c0*/  @!P3 LD.E.64 R16, [R38.64] ;  /* 0x000000082610b980 */ /* 0x000368000c101b00 */
[----:B------:R1:W5:Y:S04]  /*86d0*/  @!P2 LD.E.64 R28, [R42.64] ;  /* 0x000000082a1ca980 */ /* 0x000368000c101b00 */
[----:B------:R1:W5:Y:S04]  /*86e0*/  @!P3 LD.E.64 R4, [R36.64] ;  /* 0x000000082404b980 */ /* 0x000368000c101b00 */
[----:B------:R1:W5:Y:S04]  /*86f0*/  @!P2 LD.E.64 R60, [R40.64] ;  /* 0x00000008283ca980 */ /* 0x000368000c101b00 */
[----:B------:R1:W5:Y:S04]  /*8700*/  @!P0 LD.E.64 R14, [R26.64] ;  /* 0x000000081a0e8980 */ /* 0x000368000c101b00 */
[----:B------:R1:W5:Y:S02]  /*8710*/  @!P0 LD.E.64 R58, [R24.64] ;  /* 0x00000008183a8980 */ /* 0x000364000c101b00 */
.L_x_1420:
[----:B-1-3--:R-:W-:Y:S05]  /*8720*/  BSYNC B0 ;  /* 0x0000000000007941 */ /* 0x00afea0003800000 */
.L_x_1419:
[--C-:B-----5:R-:W-:Y:S01]  /*8730*/  SHF.R.U64 R37, R32, 0x10, R33.reuse ;  /* 0x0000001020257819 */ /* 0x120fe20000001221 */
[--C-:B------:R-:W-:Y:S01]  /*8740*/  IMAD.MOV.U32 R45, RZ, RZ, R33.reuse ;  /* 0x000000ffff2d7224 */ /* 0x100fe200078e0021 */
[----:B------:R-:W-:Y:S01]  /*8750*/  SHF.R.U32.HI R36, RZ, 0x10, R33 ;  /* 0x00000010ff247819 */ /* 0x000fe20000011621 */
[----:B------:R-:W-:Y:S01]  /*8760*/  IMAD.MOV.U32 R40, RZ, RZ, R60 ;  /* 0x000000ffff287224 */ /* 0x000fe200078e003c */
[----:B------:R-:W-:Y:S01]  /*8770*/  SHF.R.U64 R33, R60, 0x10, R61 ;  /* 0x000000103c217819 */ /* 0x000fe2000000123d */
[----:B------:R-:W-:Y:S01]  /*8780*/  IMAD.MOV.U32 R44, RZ, RZ, R32 ;  /* 0x000000ffff2c7224 */ /* 0x000fe200078e0020 */
[----:B------:R-:W-:Y:S01]  /*8790*/  SHF.R.U64 R30, R22, 0x10, R23 ;  /* 0x00000010161e7819 */ /* 0x000fe20000001217 */
[----:B------:R-:W-:Y:S01]  /*87a0*/  IMAD.MOV.U32 R53, RZ, RZ, R22 ;  /* 0x000000ffff357224 */ /* 0x000fe200078e0016 */
[----:B------:R-:W-:Y:S01]  /*87b0*/  PRMT R33, R40, 0x5410, R33 ;  /* 0x0000541028217816 */ /* 0x000fe20000000021 */
[----:B------:R-:W-:Y:S01]  /*87c0*/  IMAD R40, R209, -0x80, R86 ;  /* 0xffffff80d1287824 */ /* 0x000fe200078e0256 */
[----:B------:R-:W-:Y:S01]  /*87d0*/  PRMT R37, R44, 0x5410, R37 ;  /* 0x000054102c257816 */ /* 0x000fe20000000025 */
[----:B------:R-:W-:Y:S01]  /*87e0*/  IMAD.MOV.U32 R50, RZ, RZ, R21 ;  /* 0x000000ffff327224 */ /* 0x000fe200078e0015 */
[----:B------:R-:W-:Y:S01]  /*87f0*/  LOP3.LUT R44, R221, 0x18, R144, 0xf8, !PT ;  /* 0x00000018dd2c7812 */ /* 0x000fe200078ef890 */
[----:B------:R-:W-:Y:S01]  /*8800*/  IMAD.MOV.U32 R57, RZ, RZ, R35 ;  /* 0x000000ffff397224 */ /* 0x000fe200078e0023 */
[----:B------:R-:W-:Y:S01]  /*8810*/  IMNMX R40, R40, 0x80, PT ;  /* 0x0000008028287817 */ /* 0x000fe20003800200 */
        /* <DEDUP_REMOVED lines=15> */
[----:B------:R-:W-:Y:S01]  /*8910*/  ISETP.GE.AND P1, PT, R223, R40, PT ;  /* 0x00000028df00720c */ /* 0x000fe20003f26270 */
[----:B------:R-:W-:Y:S01]  /*8920*/  IMAD.MOV.U32 R41, RZ, RZ, R7 ;  /* 0x000000ffff297224 */ /* 0x000fe200078e0007 */
[----:B------:R-:W-:Y:S01]  /*8930*/  SHF.R.U64 R28, R12, 0x10, R13 ;  /* 0x000000100c1c7819 */ /* 0x000fe2000000120d */
[----:B------:R-:W-:Y:S01]  /*8940*/  IMAD.MOV.U32 R12, RZ, RZ, R6 ;  /* 0x000000ffff0c7224 */ /* 0x000fe200078e0006 */
[----:B------:R-:W-:Y:S01]  /*8950*/  LOP3.LUT R44, R140, R44, R141, 0xf6, !PT ;  /* 0x0000002c8c2c7212 */ /* 0x000fe200078ef68d */
[----:B------:R-:W-:Y:S01]  /*8960*/  IMAD.MOV.U32 R49, RZ, RZ, R16 ;  /* 0x000000ffff317224 */ /* 0x000fe200078e0010 */
[----:B------:R-:W-:Y:S01]  /*8970*/  LOP3.LUT P0, RZ, R220, 0x4, RZ, 0xc0, !PT ;  /* 0x00000004dcff7812 */ /* 0x000fe2000780c0ff */
[----:B------:R-:W-:Y:S01]  /*8980*/  IMAD.MOV.U32 R47, RZ, RZ, R14 ;  /* 0x000000ffff2f7224 */ /* 0x000fe200078e000e */
[----:B------:R-:W-:Y:S01]  /*8990*/  PRMT R28, R17, 0x5410, R28 ;  /* 0x00005410111c7816 */ /* 0x000fe2000000001c */
[----:B------:R-:W-:Y:S01]  /*89a0*/  IMAD.SHL.U32 R17, R44, 0x2, RZ ;  /* 0x000000022c117824 */ /* 0x000fe200078e00ff */
[----:B------:R-:W-:Y:S01]  /*89b0*/  SHF.R.U32.HI R34, RZ, 0x10, R29 ;  /* 0x00000010ff227819 */ /* 0x000fe2000001161d */
[----:B------:R-:W-:Y:S01]  /*89c0*/  IMAD.MOV.U32 R46, RZ, RZ, R15 ;  /* 0x000000ffff2e7224 */ /* 0x000fe200078e000f */
[----:B------:R-:W-:Y:S01]  /*89d0*/  SHF.R.U32.HI R27, RZ, 0x10, R13 ;  /* 0x00000010ff1b7819 */ /* 0x000fe2000001160d */
[----:B------:R-:W-:Y:S01]  /*89e0*/  IMAD.MOV.U32 R43, RZ, RZ, R61 ;  /* 0x000000ffff2b7224 */ /* 0x000fe200078e003d */
[----:B------:R-:W-:Y:S01]  /*89f0*/  SHF.R.U32.HI R29, RZ, 0x10, R23 ;  /* 0x00000010ff1d7819 */ /* 0x000fe20000011617 */
[----:B------:R-:W-:-:S04]  /*8a00*/  DEPBAR.LE SB0, 0x3 ;  /* 0x000080c00000791a */ /* 0x000fc80000000000 */
        /* <DEDUP_REMOVED lines=8> */
[----:B------:R-:W-:Y:S01]  /*8a90*/  SHF.R.U64 R16, R14, 0x10, R15 ;  /* 0x000000100e107819 */ /* 0x000fe2000000120f */
[----:B------:R-:W-:Y:S01]  /*8aa0*/  BSSY B1, `(.L_x_1421) ;  /* 0x0000119000017945 */ /* 0x000fe20003800000 */
[----:B------:R-:W-:-:S02]  /*8ab0*/  PRMT R27, R42, 0x5410, R27 ;  /* 0x000054102a1b7816 */ /* 0x000fc4000000001b */
[----:B------:R-:W-:Y:S02]  /*8ac0*/  SHF.R.U32.HI R15, RZ, 0x10, R15 ;  /* 0x00000010ff0f7819 */ /* 0x000fe4000001160f */
[----:B------:R-:W-:Y:S02]  /*8ad0*/  SHF.R.U32.HI R32, RZ, 0x10, R61 ;  /* 0x00000010ff207819 */ /* 0x000fe4000001163d */
[--C-:B------:R-:W-:Y:S02]  /*8ae0*/  SHF.R.U64 R14, R58, 0x10, R59.reuse ;  /* 0x000000103a0e7819 */ /* 0x100fe4000000123b */
[----:B------:R-:W-:Y:S02]  /*8af0*/  SHF.R.U32.HI R13, RZ, 0x10, R59 ;  /* 0x00000010ff0d7819 */ /* 0x000fe4000001163b */
[----:B------:R-:W-:Y:S02]  /*8b00*/  IADD3 R42, R17, 0x18100, RZ ;  /* 0x00018100112a7810 */ /* 0x000fe40007ffe0ff */
[----:B------:R-:W-:-:S02]  /*8b10*/  PRMT R24, R12, 0x5410, R24 ;  /* 0x000054100c187816 */ /* 0x000fc40000000018 */
[----:B------:R-:W-:Y:S02]  /*8b20*/  IADD3 R12, R17, 0x18140, RZ ;  /* 0x00018140110c7810 */ /* 0x000fe40007ffe0ff */
        /* <DEDUP_REMOVED lines=17> */
[----:B------:R-:W-:Y:S02]  /*8c40*/  @P0 IADD3 R12, R42, -0x40, RZ ;  /* 0xffffffc02a0c0810 */ /* 0x000fe40007ffe0ff */
[----:B------:R-:W-:Y:S02]  /*8c50*/  PRMT R14, R5, 0x5410, R14 ;  /* 0x00005410050e7816 */ /* 0x000fe4000000000e */
[----:B------:R-:W-:Y:S01]  /*8c60*/  PRMT R13, R4, 0x5410, R13 ;  /* 0x00005410040d7816 */ /* 0x000fe2000000000d */
[----:B------:R-:W-:Y:S06]  /*8c70*/  BAR.SYNC.DEFER_BLOCKING 0x0 ;  /* 0x0000000000007b1d */ /* 0x000fec0000010000 */
[----:B------:R-:W-:Y:S05]  /*8c80*/  @P1 BRA `(.L_x_1422) ;  /* 0x00000fa000001947 */ /* 0x000fea0003800000 */
[----:B------:R-:W-:Y:S01]  /*8c90*/  ISETP.GE.AND P0, PT, R142, c[0x0][0x27c], PT ;  /* 0x00009f008e007a0c */ /* 0x000fe20003f06270 */
[----:B------:R-:W-:-:S12]  /*8ca0*/  BSSY B0, `(.L_x_1423) ;  /* 0x0000028000007945 */ /* 0x000fd80003800000 */
[----:B------:R-:W-:Y:S05]  /*8cb0*/  @P0 BRA `(.L_x_1424) ;  /* 0x0000026000000947 */ /* 0x000fea0003800000 */
[----:B------:R-:W1:Y:S01]  /*8cc0*/  LDS.128 R4, [R17+0x18100] ;  /* 0x0181000011047984 */ /* 0x000e620000000c00 */
[----:B------:R-:W-:Y:S01]  /*8cd0*/  SHF.L.U32 R46, R39, 0x10, RZ ;  /* 0x00000010272e7819 */ /* 0x000fe200000006ff */
[C---:B------:R-:W-:Y:S01]  /*8ce0*/  IMAD.U32 R44, R37.reuse, 0x10000, RZ ;  /* 0x00010000252c7824 */ /* 0x040fe200078e00ff */
[----:B------:R-:W-:Y:S02]  /*8cf0*/  LOP3.LUT R43, R37, 0xffff0000, RZ, 0xc0, !PT ;  /* 0xffff0000252b7812 */ /* 0x000fe400078ec0ff */
[----:B------:R-:W-:Y:S02]  /*8d00*/  LOP3.LUT R45, R39, 0xffff0000, RZ, 0xc0, !PT ;  /* 0xffff0000272d7812 */ /* 0x000fe400078ec0ff */
[C---:B-1----:R-:W-:Y:S02]  /*8d10*/  LOP3.LUT R41, R4.reuse, 0xffff0000, RZ, 0xc0, !PT ;  /* 0xffff000004297812 */ /* 0x042fe400078ec0ff */
[----:B------:R-:W-:Y:S02]  /*8d20*/  LOP3.LUT R50, R5, 0xffff0000, RZ, 0xc0, !PT ;  /* 0xffff000005327812 */ /* 0x000fe400078ec0ff */
[----:B------:R-:W-:-:S02]  /*8d30*/  SHF.L.U32 R42, R4, 0x10, RZ ;  /* 0x00000010042a7819 */ /* 0x000fc400000006ff */
[----:B------:R-:W-:Y:S01]  /*8d40*/  SHF.L.U32 R4, R5, 0x10, RZ ;  /* 0x0000001005047819 */ /* 0x000fe200000006ff */
[C---:B------:R-:W-:Y:S01]  /*8d50*/  FMUL.FTZ R5, R41.reuse, R44 ;  /* 0x0000002c29057220 */ /* 0x040fe20000410000 */
[C---:B------:R-:W-:Y:S01]  /*8d60*/  SHF.L.U32 R48, R6.reuse, 0x10, RZ ;  /* 0x0000001006307819 */ /* 0x040fe200000006ff */
[-C--:B------:R-:W-:Y:S01]  /*8d70*/  FMUL.FTZ R41, R41, R46.reuse ;  /* 0x0000002e29297220 */ /* 0x080fe20000410000 */
[----:B------:R-:W-:Y:S01]  /*8d80*/  LOP3.LUT R47, R6, 0xffff0000, RZ, 0xc0, !PT ;  /* 0xffff0000062f7812 */ /* 0x000fe200078ec0ff */
[C---:B------:R-:W-:Y:S01]  /*8d90*/  IMAD.U32 R6, R7.reuse, 0x10000, RZ ;  /* 0x0001000007067824 */ /* 0x040fe200078e00ff */
[----:B------:R-:W-:Y:S01]  /*8da0*/  LOP3.LUT R49, R7, 0xffff0000, RZ, 0xc0, !PT ;  /* 0xffff000007317812 */ /* 0x000fe200078ec0ff */
[----:B------:R-:W-:Y:S02]  /*8db0*/  FMUL.FTZ R7, R50, R43 ;  /* 0x0000002b32077220 */ /* 0x000fe40000410000 */
[----:B------:R-:W-:Y:S01]  /*8dc0*/  FFMA.FTZ R5, R42, R46, -R5 ;  /* 0x0000002e2a057223 */ /* 0x000fe20000010805 */
[----:B------:R-:W-:Y:S01]  /*8dd0*/  SHF.L.U32 R46, R38, 0x10, RZ ;  /* 0x00000010262e7819 */ /* 0x000fe200000006ff */
[----:B------:R-:W-:Y:S01]  /*8de0*/  FFMA.FTZ R42, R42, R44, R41 ;  /* 0x0000002c2a2a7223 */ /* 0x000fe20000010029 */
[----:B------:R-:W-:Y:S01]  /*8df0*/  SHF.L.U32 R44, R36, 0x10, RZ ;  /* 0x00000010242c7819 */ /* 0x000fe200000006ff */
[-C--:B------:R-:W-:Y:S01]  /*8e00*/  FMUL.FTZ R50, R50, R45.reuse ;  /* 0x0000002d32327220 */ /* 0x080fe20000410000 */
[----:B------:R-:W-:Y:S01]  /*8e10*/  LOP3.LUT R41, R36, 0xffff0000, RZ, 0xc0, !PT ;  /* 0xffff000024297812 */ /* 0x000fe200078ec0ff */
[----:B------:R-:W-:Y:S01]  /*8e20*/  FFMA.FTZ R7, R4, R45, -R7 ;  /* 0x0000002d04077223 */ /* 0x000fe20000010807 */
[----:B------:R-:W-:Y:S01]  /*8e30*/  LOP3.LUT R45, R38, 0xffff0000, RZ, 0xc0, !PT ;  /* 0xffff0000262d7812 */ /* 0x000fe200078ec0ff */
[----:B------:R-:W-:-:S02]  /*8e40*/  FFMA.FTZ R50, R4, R43, R50 ;  /* 0x0000002b04327223 */ /* 0x000fc40000010032 */
[----:B------:R-:W-:Y:S02]  /*8e50*/  FMUL.FTZ R43, R47, R44 ;  /* 0x0000002c2f2b7220 */ /* 0x000fe40000410000 */
[----:B------:R-:W-:Y:S02]  /*8e60*/  FMUL.FTZ R4, R49, R41 ;  /* 0x0000002931047220 */ /* 0x000fe40000410000 */
[-C--:B------:R-:W-:Y:S02]  /*8e70*/  FMUL.FTZ R47, R47, R46.reuse ;  /* 0x0000002e2f2f7220 */ /* 0x080fe40000410000 */
[----:B------:R-:W-:Y:S02]  /*8e80*/  FMUL.FTZ R49, R49, R45 ;  /* 0x0000002d31317220 */ /* 0x000fe40000410000 */
[C---:B------:R-:W-:Y:S02]  /*8e90*/  FFMA.FTZ R43, R48.reuse, R46, -R43 ;  /* 0x0000002e302b7223 */ /* 0x040fe4000001082b */
[----:B------:R-:W-:-:S02]  /*8ea0*/  FFMA.FTZ R44, R48, R44, R47 ;  /* 0x0000002c302c7223 */ /* 0x000fc4000001002f */
[----:B------:R-:W-:Y:S01]  /*8eb0*/  FFMA.FTZ R45, R6, R45, -R4 ;  /* 0x0000002d062d7223 */ /* 0x000fe20000010804 */
[----:B------:R-:W-:Y:S01]  /*8ec0*/  F2FP.BF16.PACK_AB R4, R42, R5 ;  /* 0x000000052a04723e */ /* 0x000fe200000010ff */
[----:B------:R-:W-:Y:S01]  /*8ed0*/  FFMA.FTZ R46, R6, R41, R49 ;  /* 0x00000029062e7223 */ /* 0x000fe20000010031 */
[----:B------:R-:W-:Y:S02]  /*8ee0*/  F2FP.BF16.PACK_AB R5, R50, R7 ;  /* 0x000000073205723e */ /* 0x000fe400000010ff */
[----:B------:R-:W-:Y:S02]  /*8ef0*/  F2FP.BF16.PACK_AB R6, R44, R43 ;  /* 0x0000002b2c06723e */ /* 0x000fe400000010ff */
[----:B------:R-:W-:-:S05]  /*8f00*/  F2FP.BF16.PACK_AB R7, R46, R45 ;  /* 0x0000002d2e07723e */ /* 0x000fca00000010ff */
[----:B------:R1:W-:Y:S02]  /*8f10*/  STS.128 [R17+0x18100], R4 ;  /* 0x0181000411007388 */ /* 0x0003e40000000c00 */
.L_x_1424:
[----:B------:R-:W-:Y:S05]  /*8f20*/  BSYNC B0 ;  /* 0x0000000000007941 */ /* 0x000fea0003800000 */
.L_x_1423:
[----:B------:R-:W-:Y:S01]  /*8f30*/  ISETP.GE.AND P0, PT, R138, c[0x0][0x27c], PT ;  /* 0x00009f008a007a0c */ /* 0x000fe20003f06270 */
[----:B------:R-:W-:-:S12]  /*8f40*/  BSSY B0, `(.L_x_1425) ;  /* 0x0000028000007945 */ /* 0x000fd80003800000 */
[----:B------:R-:W-:Y:S05]  /*8f50*/  @P0 BRA `(.L_x_1426) ;  /* 0x0000026000000947 */ /* 0x000fea0003800000 */
[----:B-1----:R-:W1:Y:S01]  /*8f60*/  LDS.128 R4, [R12] ;  /* 0x000000000c047984 */ /* 0x002e620000000c00 */
        /* <DEDUP_REMOVED lines=36> */
[----:B------:R1:W-:Y:S02]  /*91b0*/  STS.128 [R12], R4 ;  /* 0x000000040c007388 */ /* 0x0003e40000000c00 */
.L_x_1426:
[----:B------:R-:W-:Y:S05]  /*91c0*/  BSYNC B0 ;  /* 0x0000000000007941 */ /* 0x000fea0003800000 */
.L_x_1425:
[----:B------:R-:W-:Y:S01]  /*91d0*/  ISETP.GE.AND P0, PT, R31, c[0x0][0x27c], PT ;  /* 0x00009f001f007a0c */ /* 0x000fe20003f06270 */
[----:B------:R-:W-:-:S12]  /*91e0*/  BSSY B0, `(.L_x_1427) ;  /* 0x0000028000007945 */ /* 0x000fd80003800000 */
[----:B------:R-:W-:Y:S05]  /*91f0*/  @P0 BRA `(.L_x_1428) ;  /* 0x0000026000000947 */ /* 0x000fea0003800000 */
[----:B-1----:R-:W1:Y:S01]  /*9200*/  LDS.128 R4, [R17+0x1c100] ;  /* 0x01c1000011047984 */ /* 0x002e620000000c00 */
        /* <DEDUP_REMOVED lines=15> */
[C---:B------:R-:W-:Y:S01]  /*9300*/  FFMA.FTZ R5, R42.reuse, R46, -R5 ;  /* 0x0000002e2a057223 */ /* 0x040fe20000010805 */
[----:B------:R-:W-:Y:S01]  /*9310*/  SHF.L.U32 R46, R29, 0x10, RZ ;  /* 0x000000101d2e7819 */ /* 0x000fe200000006ff */
[----:B------:R-:W-:Y:S01]  /*9320*/  FFMA.FTZ R42, R42, R44, R41 ;  /* 0x0000002c2a2a7223 */ /* 0x000fe20000010029 */
[C---:B------:R-:W-:Y:S01]  /*9330*/  SHF.L.U32 R44, R27.reuse, 0x10, RZ ;  /* 0x000000101b2c7819 */ /* 0x040fe200000006ff */
[-C--:B------:R-:W-:Y:S01]  /*9340*/  FMUL.FTZ R50, R50, R45.reuse ;  /* 0x0000002d32327220 */ /* 0x080fe20000410000 */
[----:B------:R-:W-:Y:S01]  /*9350*/  LOP3.LUT R41, R27, 0xffff0000, RZ, 0xc0, !PT ;  /* 0xffff00001b297812 */ /* 0x000fe200078ec0ff */
[C---:B------:R-:W-:Y:S01]  /*9360*/  FFMA.FTZ R7, R4.reuse, R45, -R7 ;  /* 0x0000002d04077223 */ /* 0x040fe20000010807 */
        /* <DEDUP_REMOVED lines=15> */
.L_x_1428:
[----:B------:R-:W-:Y:S05]  /*9460*/  BSYNC B0 ;  /* 0x0000000000007941 */ /* 0x000fea0003800000 */
.L_x_1427:
        /* <DEDUP_REMOVED lines=41> */
.L_x_1430:
[----:B------:R-:W-:Y:S05]  /*9700*/  BSYNC B0 ;  /* 0x0000000000007941 */ /* 0x000fea0003800000 */
.L_x_1429:
        /* <DEDUP_REMOVED lines=20> */
[C---:B------:R-:W-:Y:S01]  /*9850*/  SHF.L.U32 R46, R21.reuse, 0x10, RZ ;  /* 0x00000010152e7819 */ /* 0x040fe200000006ff */
[----:B------:R-:W-:Y:S01]  /*9860*/  FFMA.FTZ R42, R42, R44, R41 ;  /* 0x0000002c2a2a7223 */ /* 0x000fe20000010029 */
[----:B------:R-:W-:Y:S01]  /*9870*/  SHF.L.U32 R44, R18, 0x10, RZ ;  /* 0x00000010122c7819 */ /* 0x000fe200000006ff */
        /* <DEDUP_REMOVED lines=18> */
.L_x_1432:
[----:B------:R-:W-:Y:S05]  /*99a0*/  BSYNC B0 ;  /* 0x0000000000007941 */ /* 0x000fea0003800000 */
.L_x_1431:
[----:B------:R-:W-:-:S13]  /*99b0*/  ISETP.GE.AND P0, PT, R136, c[0x0][0x27c], PT ;  /* 0x00009f0088007a0c */ /* 0x000fda0003f06270 */
        /* <DEDUP_REMOVED lines=39> */
.L_x_1422:
[----:B------:R-:W-:Y:S05]  /*9c30*/  BSYNC B1 ;  /* 0x0000000000017941 */ /* 0x000fea0003800000 */
.L_x_1421:
[----:B------:R-:W-:-:S13]  /*9c40*/  ISETP.GE.AND P0, PT, R8, R40, PT ;  /* 0x000000280800720c */ /* 0x000fda0003f06270 */
[----:B------:R-:W-:Y:S05]  /*9c50*/  @P0 BRA `(.L_x_1433) ;  /* 0x00003d7000000947 */ /* 0x000fea0003800000 */
[----:B------:R-:W-:Y:S01]  /*9c60*/  ISETP.GE.AND P0, PT, R142, c[0x0][0x27c], PT ;  /* 0x00009f008e007a0c */ /* 0x000fe20003f06270 */
[----:B------:R-:W-:-:S12]  /*9c70*/  BSSY B0, `(.L_x_1434) ;  /* 0x0000028000007945 */ /* 0x000fd80003800000 */
[----:B------:R-:W-:Y:S05]  /*9c80*/  @P0 BRA `(.L_x_1435) ;  /* 0x0000026000000947 */ /* 0x000fea0003800000 */
[----:B-1----:R-:W1:Y:S01]  /*9c90*/  LDS.128 R4, [R17+0x1a100] ;  /* 0x01a1000011047984 */ /* 0x002e620000000c00 */
[----:B------:R-:W-:Y:S02]  /*9ca0*/  LOP3.LUT R42, R39, 0xffff0000, RZ, 0xc0, !PT ;  /* 0xffff0000272a7812 */ /* 0x000fe400078ec0ff */
[C---:B-1----:R-:W-:Y:S01]  /*9cb0*/  SHF.L.U32 R40, R4.reuse, 0x10, RZ ;  /* 0x0000001004287819 */ /* 0x042fe200000006ff */
[----:B------:R-:W-:Y:S01]  /*9cc0*/  IMAD.U32 R43, R7, 0x10000, RZ ;  /* 0x00010000072b7824 */ /* 0x000fe200078e00ff */
[----:B------:R-:W-:Y:S02]  /*9cd0*/  LOP3.LUT R8, R4, 0xffff0000, RZ, 0xc0, !PT ;  /* 0xffff000004087812 */ /* 0x000fe400078ec0ff */
[C---:B------:R-:W-:Y:S02]  /*9ce0*/  SHF.L.U32 R4, R5.reuse, 0x10, RZ ;  /* 0x0000001005047819 */ /* 0x040fe400000006ff */
[----:B------:R-:W-:Y:S02]  /*9cf0*/  LOP3.LUT R41, R5, 0xffff0000, RZ, 0xc0, !PT ;  /* 0xffff000005297812 */ /* 0x000fe400078ec0ff */
[----:B------:R-:W-:Y:S01]  /*9d00*/  SHF.L.U32 R5, R39, 0x10, RZ ;  /* 0x0000001027057819 */ /* 0x000fe200000006ff */
[C---:B------:R-:W-:Y:S01]  /*9d10*/  IMAD.U32 R39, R37.reuse, 0x10000, RZ ;  /* 0x0001000025277824 */ /* 0x040fe200078e00ff */
[----:B------:R-:W-:-:S02]  /*9d20*/  LOP3.LUT R37, R37, 0xffff0000, RZ, 0xc0, !PT ;  /* 0xffff000025257812 */ /* 0x000fc400078ec0ff */
[C---:B------:R-:W-:Y:S02]  /*9d30*/  SHF.L.U32 R45, R6.reuse, 0x10, RZ ;  /* 0x00000010062d7819 */ /* 0x040fe400000006ff */
[----:B------:R-:W-:Y:S01]  /*9d40*/  LOP3.LUT R44, R6, 0xffff0000, RZ, 0xc0, !PT ;  /* 0xffff0000062c7812 */ /* 0x000fe200078ec0ff */
[-C--:B------:R-:W-:Y:S01]  /*9d50*/  FMUL.FTZ R6, R39, R8.reuse ;  /* 0x0000000827067220 */ /* 0x080fe20000410000 */
[----:B------:R-:W-:Y:S01]  /*9d60*/  LOP3.LUT R46, R7, 0xffff0000, RZ, 0xc0, !PT ;  /* 0xffff0000072e7812 */ /* 0x000fe200078ec0ff */
[-C--:B------:R-:W-:Y:S02]  /*9d70*/  FMUL.FTZ R7, R37, R41.reuse ;  /* 0x0000002925077220 */ /* 0x080fe40000410000 */
[C---:B------:R-:W-:Y:S02]  /*9d80*/  FMUL.FTZ R8, R5.reuse, R8 ;  /* 0x0000000805087220 */ /* 0x040fe40000410000 */
[----:B------:R-:W-:Y:S02]  /*9d90*/  FFMA.FTZ R6, R5, R40, -R6 ;  /* 0x0000002805067223 */ /* 0x000fe40000010806 */
[----:B------:R-:W-:Y:S01]  /*9da0*/  FFMA.FTZ R5, R42, R4, -R7 ;  /* 0x000000042a057223 */ /* 0x000fe20000010807 */
[----:B------:R-:W-:Y:S01]  /*9db0*/  SHF.L.U32 R7, R36, 0x10, RZ ;  /* 0x0000001024077819 */ /* 0x000fe200000006ff */
[----:B------:R-:W-:Y:S01]  /*9dc0*/  FFMA.FTZ R39, R39, R40, R8 ;  /* 0x0000002827277223 */ /* 0x000fe20000010008 */
[----:B------:R-:W-:Y:S01]  /*9dd0*/  SHF.L.U32 R8, R38, 0x10, RZ ;  /* 0x0000001026087819 */ /* 0x000fe200000006ff */
[----:B------:R-:W-:Y:S01]  /*9de0*/  FMUL.FTZ R41, R42, R41 ;  /* 0x000000292a297220 */ /* 0x000fe20000410000 */
[----:B------:R-:W-:-:S02]  /*9df0*/  LOP3.LUT R36, R36, 0xffff0000, RZ, 0xc0, !PT ;  /* 0xffff000024247812 */ /* 0x000fc400078ec0ff */
[----:B------:R-:W-:Y:S01]  /*9e00*/  LOP3.LUT R38, R38, 0xffff0000, RZ, 0xc0, !PT ;  /* 0xffff000026267812 */ /* 0x000fe200078ec0ff */
[----:B------:R-:W-:Y:S02]  /*9e10*/  FFMA.FTZ R40, R37, R4, R41 ;  /* 0x0000000425287223 */ /* 0x000fe40000010029 */
[-C--:B------:R-:W-:Y:S02]  /*9e20*/  FMUL.FTZ R4, R7, R44.reuse ;  /* 0x0000002c07047220 */ /* 0x080fe40000410000 */
[----:B------:R-:W-:Y:S01]  /*9e30*/  FMUL.FTZ R44, R8, R44 ;  /* 0x0000002c082c7220 */ /* 0x000fe20000410000 */
[----:B------:R-:W-:Y:S01]  /*9e40*/  F2FP.BF16.PACK_AB R5, R40, R5 ;  /* 0x000000052805723e */ /* 0x000fe200000010ff */
[-C--:B------:R-:W-:Y:S02]  /*9e50*/  FMUL.FTZ R37, R36, R46.reuse ;  /* 0x0000002e24257220 */ /* 0x080fe40000410000 */
[----:B------:R-:W-:Y:S02]  /*9e60*/  FMUL.FTZ R46, R38, R46 ;  /* 0x0000002e262e7220 */ /* 0x000fe40000410000 */
[-C--:B------:R-:W-:Y:S01]  /*9e70*/  FFMA.FTZ R8, R8, R45.reuse, -R4 ;  /* 0x0000002d08087223 */ /* 0x080fe20000010804 */
[----:B------:R-:W-:Y:S01]  /*9e80*/  F2FP.BF16.PACK_AB R4, R39, R6 ;  /* 0x000000062704723e */ /* 0x000fe200000010ff */
[----:B------:R-:W-:-:S02]  /*9e90*/  FFMA.FTZ R7, R7, R45, R44 ;  /* 0x0000002d07077223 */ /* 0x000fc4000001002c */
[-C--:B------:R-:W-:Y:S02]  /*9ea0*/  FFMA.FTZ R37, R38, R43.reuse, -R37 ;  /* 0x0000002b26257223 */ /* 0x080fe40000010825 */
[----:B------:R-:W-:Y:S01]  /*9eb0*/  FFMA.FTZ R46, R36, R43, R46 ;  /* 0x0000002b242e7223 */ /* 0x000fe2000001002e */
[----:B------:R-:W-:-:S04]  /*9ec0*/  F2FP.BF16.PACK_AB R6, R7, R8 ;  /* 0x000000080706723e */ /* 0x000fc800000010ff */
[----:B------:R-:W-:-:S05]  /*9ed0*/  F2FP.BF16.PACK_AB R7, R46, R37 ;  /* 0x000000252e07723e */ /* 0x000fca00000010ff */
[----:B------:R1:W-:Y:S02]  /*9ee0*/  STS.128 [R17+0x1a100], R4 ;  /* 0x01a1000411007388 */ /* 0x0003e40000000c00 */
.L_x_1435:
[----:B------:R-:W-:Y:S05]  /*9ef0*/  BSYNC B0 ;  /* 0x0000000000007941 */ /* 0x000fea0003800000 */
.L_x_1434:
        /* <DEDUP_REMOVED lines=41> */
.L_x_1437:
[----:B------:R-:W-:Y:S05]  /*a190*/  BSYNC B0 ;  /* 0x0000000000007941 */ /* 0x000fea0003800000 */
.L_x_1436:
[----:B------:R-:W-:Y:S01]  /*a1a0*/  ISETP.GE.AND P0, PT, R31, c[0x0][0x27c], PT ;  /* 0x00009f001f007a0c */ /* 0x000fe20003f06270 */
[----:B------:R-:W-:-:S12]  /*a1b0*/  BSSY B0, `(.L_x_1438) ;  /* 0x0000028000007945 */ /* 0x000fd80003800000 */
[----:B------:R-:W-:Y:S05]  /*a1c0*/  @P0 BRA `(.L_x_1439) ;  /* 0x0000026000000947 */ /* 0x000fea0003800000 */
[----:B-1----:R-:W1:Y:S01]  /*a1d0*/  LDS.128 R4, [R17+0x1e100] ;  /* 0x01e1000011047984 */ /* 0x002e620000000c00 */
[----:B------:R-:W-:Y:S02]  /*a1e0*/  LOP3.LUT R33, R30, 0xffff0000, RZ, 0xc0, !PT ;  /* 0xffff00001e217812 */ /* 0x000fe400078ec0ff */
[----:B------:R-:W-:Y:S02]  /*a1f0*/  LOP3.LUT R35, R28, 0xffff0000, RZ, 0xc0, !PT ;  /* 0xffff00001c237812 */ /* 0x000fe400078ec0ff */
[C---:B-1----:R-:W-:Y:S02]  /*a200*/  SHF.L.U32 R31, R4.reuse, 0x10, RZ ;  /* 0x00000010041f7819 */ /* 0x042fe400000006ff */
[----:B------:R-:W-:Y:S02]  /*a210*/  LOP3.LUT R8, R4, 0xffff0000, RZ, 0xc0, !PT ;  /* 0xffff000004087812 */ /* 0x000fe400078ec0ff */
[C---:B------:R-:W-:Y:S02]  /*a220*/  SHF.L.U32 R4, R5.reuse, 0x10, RZ ;  /* 0x0000001005047819 */ /* 0x040fe400000006ff */
[----:B------:R-:W-:-:S02]  /*a230*/  LOP3.LUT R32, R5, 0xffff0000, RZ, 0xc0, !PT ;  /* 0xffff000005207812 */ /* 0x000fc400078ec0ff */
[----:B------:R-:W-:Y:S01]  /*a240*/  SHF.L.U32 R5, R30, 0x10, RZ ;  /* 0x000000101e057819 */ /* 0x000fe200000006ff */
[----:B------:R-:W-:Y:S01]  /*a250*/  IMAD.U32 R30, R28, 0x10000, RZ ;  /* 0x000100001c1e7824 */ /* 0x000fe200078e00ff */
[C---:B------:R-:W-:Y:S01]  /*a260*/  SHF.L.U32 R36, R6.reuse, 0x10, RZ ;  /* 0x0000001006247819 */ /* 0x040fe200000006ff */
[C---:B------:R-:W-:Y:S01]  /*a270*/  IMAD.U32 R28, R7.reuse, 0x10000, RZ ;  /* 0x00010000071c7824 */ /* 0x040fe200078e00ff */
[----:B------:R-:W-:Y:S01]  /*a280*/  LOP3.LUT R34, R6, 0xffff0000, RZ, 0xc0, !PT ;  /* 0xffff000006227812 */ /* 0x000fe200078ec0ff */
[----:B------:R-:W-:Y:S01]  /*a290*/  FMUL.FTZ R6, R30, R8 ;  /* 0x000000081e067220 */ /* 0x000fe20000410000 */
[----:B------:R-:W-:Y:S01]  /*a2a0*/  LOP3.LUT R37, R7, 0xffff0000, RZ, 0xc0, !PT ;  /* 0xffff000007257812 */ /* 0x000fe200078ec0ff */
[----:B------:R-:W-:Y:S02]  /*a2b0*/  FMUL.FTZ R7, R35, R32 ;  /* 0x0000002023077220 */ /* 0x000fe40000410000 */
[C---:B------:R-:W-:Y:S02]  /*a2c0*/  FMUL.FTZ R8, R5.reuse, R8 ;  /* 0x0000000805087220 */ /* 0x040fe40000410000 */
[----:B------:R-:W-:-:S02]  /*a2d0*/  FFMA.FTZ R6, R5, R31, -R6 ;  /* 0x0000001f05067223 */ /* 0x000fc40000010806 */
[----:B------:R-:W-:Y:S01]  /*a2e0*/  FFMA.FTZ R5, R33, R4, -R7 ;  /* 0x0000000421057223 */ /* 0x000fe20000010807 */
[----:B------:R-:W-:Y:S01]  /*a2f0*/  SHF.L.U32 R7, R27, 0x10, RZ ;  /* 0x000000101b077819 */ /* 0x000fe200000006ff */
[----:B------:R-:W-:Y:S01]  /*a300*/  FMUL.FTZ R32, R33, R32 ;  /* 0x0000002021207220 */ /* 0x000fe20000410000 */
[----:B------:R-:W-:Y:S01]  /*a310*/  SHF.L.U32 R33, R29, 0x10, RZ ;  /* 0x000000101d217819 */ /* 0x000fe200000006ff */
[----:B------:R-:W-:Y:S01]  /*a320*/  FFMA.FTZ R31, R30, R31, R8 ;  /* 0x0000001f1e1f7223 */ /* 0x000fe20000010008 */
[----:B------:R-:W-:Y:S01]  /*a330*/  LOP3.LUT R27, R27, 0xffff0000, RZ, 0xc0, !PT ;  /* 0xffff00001b1b7812 */ /* 0x000fe200078ec0ff */
[----:B------:R-:W-:Y:S01]  /*a340*/  FFMA.FTZ R32, R35, R4, R32 ;  /* 0x0000000423207223 */ /* 0x000fe20000010020 */
[----:B------:R-:W-:Y:S01]  /*a350*/  LOP3.LUT R29, R29, 0xffff0000, RZ, 0xc0, !PT ;  /* 0xffff00001d1d7812 */ /* 0x000fe200078ec0ff */
[-C--:B------:R-:W-:Y:S02]  /*a360*/  FMUL.FTZ R4, R7, R34.reuse ;  /* 0x0000002207047220 */ /* 0x080fe40000410000 */
[----:B------:R-:W-:Y:S01]  /*a370*/  FMUL.FTZ R34, R33, R34 ;  /* 0x0000002221227220 */ /* 0x000fe20000410000 */
[----:B------:R-:W-:Y:S01]  /*a380*/  F2FP.BF16.PACK_AB R5, R32, R5 ;  /* 0x000000052005723e */ /* 0x000fe200000010ff */
[----:B------:R-:W-:-:S02]  /*a390*/  FMUL.FTZ R8, R27, R37 ;  /* 0x000000251b087220 */ /* 0x000fc40000410000 */
[----:B------:R-:W-:Y:S02]  /*a3a0*/  FMUL.FTZ R37, R29, R37 ;  /* 0x000000251d257220 */ /* 0x000fe40000410000 */
[----:B------:R-:W-:Y:S02]  /*a3b0*/  FFMA.FTZ R34, R7, R36, R34 ;  /* 0x0000002407227223 */ /* 0x000fe40000010022 */
[----:B------:R-:W-:Y:S02]  /*a3c0*/  FFMA.FTZ R7, R29, R28, -R8 ;  /* 0x0000001c1d077223 */ /* 0x000fe40000010808 */
[----:B------:R-:W-:Y:S01]  /*a3d0*/  FFMA.FTZ R33, R33, R36, -R4 ;  /* 0x0000002421217223 */ /* 0x000fe20000010804 */
[----:B------:R-:W-:Y:S01]  /*a3e0*/  F2FP.BF16.PACK_AB R4, R31, R6 ;  /* 0x000000061f04723e */ /* 0x000fe200000010ff */
[----:B------:R-:W-:-:S03]  /*a3f0*/  FFMA.FTZ R28, R27, R28, R37 ;  /* 0x0000001c1b1c7223 */ /* 0x000fc60000010025 */
[----:B------:R-:W-:Y:S02]  /*a400*/  F2FP.BF16.PACK_AB R6, R34, R33 ;  /* 0x000000212206723e */ /* 0x000fe400000010ff */
[----:B------:R-:W-:-:S05]  /*a410*/  F2FP.BF16.PACK_AB R7, R28, R7 ;  /* 0x000000071c07723e */ /* 0x000fca00000010ff */
[----:B------:R1:W-:Y:S02]  /*a420*/  STS.128 [R17+0x1e100], R4 ;  /* 0x01e1000411007388 */ /* 0x0003e40000000c00 */
.L_x_1439:
[----:B------:R-:W-:Y:S05]  /*a430*/  BSYNC B0 ;  /* 0x0000000000007941 */ /* 0x000fea0003800000 */
.L_x_1438:
        /* <DEDUP_REMOVED lines=41> */
.L_x_1441:
[----:B------:R-:W-:Y:S05]  /*a6d0*/  BSYNC B0 ;  /* 0x0000000000007941 */ /* 0x000fea0003800000 */
.L_x_1440:
        /* <DEDUP_REMOVED lines=17> */
[----:B------:R-:W-:Y:S02]  /*a7f0*/  FMUL.FTZ R7, R20, R23 ;  /* 0x0000001714077220 */ /* 0x000fe40000410000 */
[C---:B------:R-:W-:Y:S02]  /*a800*/  FMUL.FTZ R8, R5.reuse, R8 ;  /* 0x0000000805087220 */ /* 0x040fe40000410000 */
[-C--:B------:R-:W-:Y:S02]  /*a810*/  FFMA.FTZ R6, R5, R19.reuse, -R6 ;  /* 0x0000001305067223 */ /* 0x080fe40000010806 */
        /* <DEDUP_REMOVED lines=21> */
.L_x_1443:
[----:B------:R-:W-:Y:S05]  /*a970*/  BSYNC B0 ;  /* 0x0000000000007941 */ /* 0x000fea0003800000 */
.L_x_1442:
[----:B------:R-:W-:-:S13]  /*a980*/  ISETP.GE.AND P0, PT, R136, c[0x0][0x27c], PT ;  /* 0x00009f0088007a0c */ /* 0x000fda0003f06270 */
        /* <DEDUP_REMOVED lines=38> */
[----:B------:R1:W-:Y:S01]  /*abf0*/  STS.128 [R12+0xa000], R4 ;  /* 0x00a000040c007388 */ /* 0x0003e20000000c00 */
[----:B------:R-:W-:Y:S05]  /*ac00*/  BRA `(.L_x_1433) ;  /* 0x00002dc000007947 */ /* 0x000fea0003800000 */
.L_x_1418:
[----:B------:R-:W-:Y:S01]  /*ac10*/  ISETP.GE.AND P0, PT, R5, R86, PT ;  /* 0x000000560500720c */ /* 0x000fe20003f06270 */
[C---:B------:R-:W-:Y:S01]  /*ac20*/  IMAD.IADD R20, R142.reuse, 0x1, R19 ;  /* 0x000000018e147824 */ /* 0x040fe200078e0213 */
[----:B------:R-:W1:Y:S01]  /*ac30*/  SHFL.IDX PT, R43, R7, RZ, 0x1c1f ;  /* 0x001c1fff072b7589 */ /* 0x000e6200000e0000 */
[----:B------:R-:W-:Y:S01]  /*ac40*/  IMAD.IADD R40, R142, 0x1, R31 ;  /* 0x000000018e287824 */ /* 0x000fe200078e021f */
[----:B------:R-:W-:Y:S01]  /*ac50*/  BSSY B0, `(.L_x_1444) ;  /* 0x000003a000007945 */ /* 0x000fe20003800000 */
[----:B------:R-:W-:Y:S01]  /*ac60*/  CS2R R46, SRZ ;  /* 0x00000000002e7805 */ /* 0x000fe2000001ff00 */
[----:B------:R-:W-:Y:S01]  /*ac70*/  SHF.R.S32.HI R17, RZ, 0x1f, R20 ;  /* 0x0000001fff117819 */ /* 0x000fe20000011414 */
[----:B------:R2:W3:Y:S01]  /*ac80*/  SHFL.IDX PT, R42, R4, RZ, 0x1c1f ;  /* 0x001c1fff042a7589 */ /* 0x0004e200000e0000 */
[----:B------:R-:W-:Y:S01]  /*ac90*/  SHF.R.S32.HI R37, RZ, 0x1f, R40 ;  /* 0x0000001fff257819 */ /* 0x000fe20000011428 */
[----:B------:R-:W-:Y:S01]  /*aca0*/  CS2R R44, SRZ ;  /* 0x00000000002c7805 */ /* 0x000fe2000001ff00 */
[----:B------:R-:W-:Y:S01]  /*acb0*/  LEA.HI R18, R17, R20, RZ, 0x3 ;  /* 0x0000001411127211 */ /* 0x000fe200078f18ff */
[----:B------:R4:W1:Y:S01]  /*acc0*/  SHFL.IDX PT, R23, R6, RZ, 0x1c1f ;  /* 0x001c1fff06177589 */ /* 0x00086200000e0000 */
[----:B------:R-:W-:Y:S01]  /*acd0*/  LEA.HI R38, R37, R40, RZ, 0x3 ;  /* 0x0000002825267211 */ /* 0x000fe200078f18ff */
[----:B------:R-:W-:Y:S01]  /*ace0*/  CS2R R34, SRZ ;  /* 0x0000000000227805 */ /* 0x000fe2000001ff00 */
[----:B------:R-:W-:Y:S01]  /*acf0*/  CS2R R32, SRZ ;  /* 0x0000000000207805 */ /* 0x000fe2000001ff00 */
[----:B------:R5:W1:Y:S01]  /*ad00*/  SHFL.IDX PT, R22, R12, RZ, 0x1c1f ;  /* 0x001c1fff0c167589 */ /* 0x000a6200000e0000 */
[----:B------:R-:W-:Y:S01]  /*ad10*/  CS2R R30, SRZ ;  /* 0x00000000001e7805 */ /* 0x000fe2000001ff00 */
[----:B------:R-:W-:Y:S01]  /*ad20*/  CS2R R28, SRZ ;  /* 0x00000000001c7805 */ /* 0x000fe2000001ff00 */
[----:B------:R-:W-:Y:S01]  /*ad30*/  CS2R R26, SRZ ;  /* 0x00000000001a7805 */ /* 0x000fe2000001ff00 */
[----:B------:R-:W-:Y:S01]  /*ad40*/  CS2R R24, SRZ ;  /* 0x0000000000187805 */ /* 0x000fe2000001ff00 */
[----:B------:R-:W-:Y:S01]  /*ad50*/  CS2R R14, SRZ ;  /* 0x00000000000e7805 */ /* 0x000fe2000001ff00 */
[----:B------:R-:W-:-:S02]  /*ad60*/  SHF.R.S32.HI R16, RZ, 0x3, R18 ;  /* 0x00000003ff107819 */ /* 0x000fc40000011412 */
[----:B------:R-:W-:Y:S01]  /*ad70*/  SHF.R.S32.HI R36, RZ, 0x3, R38 ;  /* 0x00000003ff247819 */ /* 0x000fe20000011426 */
[----:B--2---:R-:W-:Y:S01]  /*ad80*/  CS2R R4, SRZ ;  /* 0x0000000000047805 */ /* 0x004fe2000001ff00 */
[----:B----4-:R-:W-:Y:S01]  /*ad90*/  CS2R R6, SRZ ;  /* 0x0000000000067805 */ /* 0x010fe2000001ff00 */
[----:B-----5:R-:W-:Y:S01]  /*ada0*/  CS2R R12, SRZ ;  /* 0x00000000000c7805 */ /* 0x020fe2000001ff00 */
[----:B------:R-:W-:Y:S05]  /*adb0*/  @P0 BRA `(.L_x_1445) ;  /* 0x0000023000000947 */ /* 0x000fea0003800000 */
[C---:B-1-3--:R-:W-:Y:S01]  /*adc0*/  ISETP.GE.AND P0, PT, R144.reuse, c[0x0][0x27c], PT ;  /* 0x00009f0090007a0c */ /* 0x04afe20003f06270 */
        /* <DEDUP_REMOVED lines=12> */
[-C--:B------:R-:W-:Y:S02]  /*ae90*/  @!P0 IADD3 R50, P3, R42, R49.reuse, RZ ;  /* 0x000000312a328210 */ /* 0x080fe40007f7e0ff */
[----:B------:R-:W-:Y:S01]  /*aea0*/  @!P2 SHF.L.U32 R6, R36, 0x3, RZ ;  /* 0x000000032406a819 */ /* 0x000fe200000006ff */
[----:B------:R-:W-:Y:S02]  /*aeb0*/  @!P1 IMAD.SHL.U32 R5, R16, 0x8, RZ ;  /* 0x0000000810059824 */ /* 0x000fe400078e00ff */
[----:B------:R-:W-:Y:S01]  /*aec0*/  @!P0 IMAD.X R51, R43, 0x1, R4, P3 ;  /* 0x000000012b338824 */ /* 0x000fe200018e0604 */
[----:B------:R-:W-:Y:S01]  /*aed0*/  @!P0 IADD3 R48, P3, R22, R49, RZ ;  /* 0x0000003116308210 */ /* 0x000fe20007f7e0ff */
[C---:B------:R-:W-:Y:S01]  /*aee0*/  @!P2 IMAD.WIDE R52, R6.reuse, 0x2, R42 ;  /* 0x000000020634a825 */ /* 0x040fe200078e022a */
[----:B------:R-:W-:Y:S02]  /*aef0*/  CS2R R26, SRZ ;  /* 0x00000000001a7805 */ /* 0x000fe4000001ff00 */
[----:B------:R-:W-:Y:S01]  /*af00*/  @!P0 IADD3.X R49, R23, R4, RZ, P3, !PT ;  /* 0x0000000417318210 */ /* 0x000fe20001ffe4ff */
[----:B------:R-:W-:Y:S01]  /*af10*/  @!P2 IMAD.WIDE R54, R6, 0x2, R22 ;  /* 0x000000020636a825 */ /* 0x000fe200078e0216 */
[----:B------:R-:W-:Y:S01]  /*af20*/  CS2R R24, SRZ ;  /* 0x0000000000187805 */ /* 0x000fe2000001ff00 */
[----:B------:R-:W-:Y:S01]  /*af30*/  CS2R R30, SRZ ;  /* 0x00000000001e7805 */ /* 0x000fe2000001ff00 */
[----:B------:R-:W-:Y:S01]  /*af40*/  CS2R R28, SRZ ;  /* 0x00000000001c7805 */ /* 0x000fe2000001ff00 */
[C---:B------:R-:W-:Y:S01]  /*af50*/  @!P1 IMAD.WIDE R42, R5.reuse, 0x2, R42 ;  /* 0x00000002052a9825 */ /* 0x040fe200078e022a */
[----:B------:R-:W-:Y:S01]  /*af60*/  CS2R R6, SRZ ;  /* 0x0000000000067805 */ /* 0x000fe2000001ff00 */
[----:B------:R1:W5:Y:S02]  /*af70*/  @!P2 LD.E.128 R32, [R52.64] ;  /* 0x000000083420a980 */ /* 0x000364000c101d00 */
[----:B------:R-:W-:-:S02]  /*af80*/  @!P1 IMAD.WIDE R22, R5, 0x2, R22 ;  /* 0x0000000205169825 */ /* 0x000fc400078e0216 */
[----:B------:R-:W-:Y:S01]  /*af90*/  CS2R R4, SRZ ;  /* 0x0000000000047805 */ /* 0x000fe2000001ff00 */
[----:B------:R1:W5:Y:S04]  /*afa0*/  @!P2 LD.E.128 R12, [R54.64] ;  /* 0x00000008360ca980 */ /* 0x000368000c101d00 */
[----:B------:R1:W5:Y:S04]  /*afb0*/  @!P1 LD.E.128 R44, [R42.64] ;  /* 0x000000082a2c9980 */ /* 0x000368000c101d00 */
[----:B------:R1:W5:Y:S04]  /*afc0*/  @!P1 LD.E.128 R24, [R22.64] ;  /* 0x0000000816189980 */ /* 0x000368000c101d00 */
[----:B------:R1:W5:Y:S04]  /*afd0*/  @!P0 LD.E.128 R28, [R50.64] ;  /* 0x00000008321c8980 */ /* 0x000368000c101d00 */
[----:B------:R1:W5:Y:S02]  /*afe0*/  @!P0 LD.E.128 R4, [R48.64] ;  /* 0x0000000830048980 */ /* 0x000364000c101d00 */
.L_x_1445:
[----:B-1-3--:R-:W-:Y:S05]  /*aff0*/  BSYNC B0 ;  /* 0x0000000000007941 */ /* 0x00afea0003800000 */
.L_x_1444:
[--C-:B-----5:R-:W-:Y:S01]  /*b000*/  IMAD.MOV.U32 R48, RZ, RZ, R31.reuse ;  /* 0x000000ffff307224 */ /* 0x120fe200078e001f */
[----:B------:R-:W-:Y:S01]  /*b010*/  SHF.R.U32.HI R65, RZ, 0x10, R31 ;  /* 0x00000010ff417819 */ /* 0x000fe2000001161f */
[----:B------:R-:W-:Y:S01]  /*b020*/  IMAD.MOV.U32 R63, RZ, RZ, R44 ;  /* 0x000000ffff3f7224 */ /* 0x000fe200078e002c */
[----:B------:R-:W-:Y:S01]  /*b030*/  SHF.R.U64 R56, R44, 0x10, R45 ;  /* 0x000000102c387819 */ /* 0x000fe2000000122d */
[----:B------:R-:W-:Y:S01]  /*b040*/  IMAD.MOV.U32 R59, RZ, RZ, R4 ;  /* 0x000000ffff3b7224 */ /* 0x000fe200078e0004 */
[----:B------:R-:W-:Y:S01]  /*b050*/  PRMT R44, R48, 0x5410, R65 ;  /* 0x00005410302c7816 */ /* 0x000fe20000000041 */
[----:B------:R-:W-:Y:S01]  /*b060*/  IMAD R48, R209, -0x80, R86 ;  /* 0xffffff80d1307824 */ /* 0x000fe200078e0256 */
[----:B------:R-:W-:Y:S01]  /*b070*/  SHF.R.U64 R58, R4, 0x10, R5 ;  /* 0x00000010043a7819 */ /* 0x000fe20000001205 */
[----:B------:R-:W-:Y:S01]  /*b080*/  IMAD.MOV.U32 R4, RZ, RZ, R6 ;  /* 0x000000ffff047224 */ /* 0x000fe200078e0006 */
[----:B------:R-:W-:Y:S01]  /*b090*/  SHF.R.U64 R54, R30, 0x10, R31 ;  /* 0x000000101e367819 */ /* 0x000fe2000000121f */
[----:B------:R-:W-:Y:S01]  /*b0a0*/  IMAD.MOV.U32 R43, RZ, RZ, R29 ;  /* 0x000000ffff2b7224 */ /* 0x000fe200078e001d */
[----:B------:R-:W-:Y:S01]  /*b0b0*/  IMNMX R48, R48, 0x80, PT ;  /* 0x0000008030307817 */ /* 0x000fe20003800200 */
[----:B------:R-:W-:Y:S01]  /*b0c0*/  IMAD.MOV.U32 R61, RZ, RZ, R30 ;  /* 0x000000ffff3d7224 */ /* 0x000fe200078e001e */
[--C-:B------:R-:W-:Y:S01]  /*b0d0*/  SHF.R.U64 R41, R6, 0x10, R7.reuse ;  /* 0x0000001006297819 */ /* 0x100fe20000001207 */
[----:B------:R-:W-:Y:S01]  /*b0e0*/  IMAD.MOV.U32 R39, RZ, RZ, R7 ;  /* 0x000000ffff277224 */ /* 0x000fe200078e0007 */
[----:B------:R-:W-:Y:S01]  /*b0f0*/  ISETP.GE.AND P0, PT, R223, R48, PT ;  /* 0x00000030df00720c */ /* 0x000fe20003f06270 */
[----:B------:R-:W-:Y:S01]  /*b100*/  IMAD.MOV.U32 R6, RZ, RZ, R12 ;  /* 0x000000ffff067224 */ /* 0x000fe200078e000c */
[--C-:B------:R-:W-:Y:S01]  /*b110*/  SHF.R.U64 R53, R28, 0x10, R29.reuse ;  /* 0x000000101c357819 */ /* 0x100fe2000000121d */
[----:B------:R-:W-:Y:S01]  /*b120*/  IMAD.MOV.U32 R64, RZ, RZ, R28 ;  /* 0x000000ffff407224 */ /* 0x000fe200078e001c */
[----:B------:R-:W-:Y:S01]  /*b130*/  SHF.R.U32.HI R72, RZ, 0x10, R29 ;  /* 0x00000010ff487819 */ /* 0x000fe2000001161d */
[----:B------:R-:W-:Y:S01]  /*b140*/  IMAD.MOV.U32 R66, RZ, RZ, R32 ;  /* 0x000000ffff427224 */ /* 0x000fe200078e0020 */
[----:B------:R-:W-:Y:S01]  /*b150*/  SHF.R.U32.HI R60, RZ, 0x10, R7 ;  /* 0x00000010ff3c7819 */ /* 0x000fe20000011607 */
[--C-:B------:R-:W-:Y:S01]  /*b160*/  IMAD.MOV.U32 R30, RZ, RZ, R13.reuse ;  /* 0x000000ffff1e7224 */ /* 0x100fe200078e000d */
[----:B------:R-:W-:Y:S01]  /*b170*/  SHF.R.U64 R31, R12, 0x10, R13 ;  /* 0x000000100c1f7819 */ /* 0x000fe2000000120d */
        /* <DEDUP_REMOVED lines=17> */
[--C-:B------:R-:W-:Y:S01]  /*b290*/  SHF.R.U64 R57, R46, 0x10, R47.reuse ;  /* 0x000000102e397819 */ /* 0x100fe2000000122f */
        /* <DEDUP_REMOVED lines=40> */
[----:B------:R-:W-:Y:S01]  /*b520*/  IMAD.MOV.U32 R4, RZ, RZ, c[0x0][0x27c] ;  /* 0x00009f00ff047624 */ /* 0x000fe200078e00ff */
[----:B------:R-:W-:Y:S01]  /*b530*/  LOP3.LUT R50, R221, 0x38, R144, 0xf8, !PT ;  /* 0x00000038dd327812 */ /* 0x000fe200078ef890 */
[----:B------:R-:W-:Y:S01]  /*b540*/  IMAD.U32 R70, R47, 0x10000, RZ ;  /* 0x000100002f467824 */ /* 0x000fe200078e00ff */
[----:B------:R-:W-:Y:S02]  /*b550*/  SHF.L.U32 R60, R43, 0x10, RZ ;  /* 0x000000102b3c7819 */ /* 0x000fe400000006ff */
[----:B------:R-:W-:Y:S02]  /*b560*/  LEA.HI R5, R4, R219, RZ, 0x1d ;  /* 0x000000db04057211 */ /* 0x000fe400078fe8ff */
[----:B------:R-:W-:Y:S02]  /*b570*/  LOP3.LUT R50, R140, R50, R141, 0xf6, !PT ;  /* 0x000000328c327212 */ /* 0x000fe400078ef68d */
[----:B------:R-:W-:Y:S02]  /*b580*/  SHF.R.S32.HI R4, RZ, 0x1f, R5 ;  /* 0x0000001fff047819 */ /* 0x000fe40000011405 */
[----:B------:R-:W-:-:S02]  /*b590*/  SHF.L.U32 R6, R5, 0x3, RZ ;  /* 0x0000000305067819 */ /* 0x000fc400000006ff */
[----:B------:R-:W-:Y:S02]  /*b5a0*/  LEA.HI R4, R4, R5, RZ, 0x3 ;  /* 0x0000000504047211 */ /* 0x000fe400078f18ff */
[----:B------:R-:W-:Y:S02]  /*b5b0*/  LOP3.LUT R6, R221, 0x38, R6, 0xf8, !PT ;  /* 0x00000038dd067812 */ /* 0x000fe400078ef806 */
[----:B------:R-:W-:Y:S01]  /*b5c0*/  SHF.L.U32 R50, R50, 0x1, RZ ;  /* 0x0000000132327819 */ /* 0x000fe200000006ff */
[----:B------:R-:W-:Y:S01]  /*b5d0*/  IMAD.SHL.U32 R4, R4, 0x400, RZ ;  /* 0x0000040004047824 */ /* 0x000fe200078e00ff */
[----:B------:R-:W-:Y:S02]  /*b5e0*/  LOP3.LUT R49, R6, R141, RZ, 0x3c, !PT ;  /* 0x0000008d06317212 */ /* 0x000fe400078e3cff */
[----:B------:R-:W-:Y:S01]  /*b5f0*/  SHF.L.U32 R61, R41, 0x10, RZ ;  /* 0x00000010293d7819 */ /* 0x000fe200000006ff */
[----:B------:R-:W1:Y:S01]  /*b600*/  LDS.128 R12, [R50+0x18100] ;  /* 0x01810000320c7984 */ /* 0x000e620000000c00 */
[----:B------:R-:W-:-:S02]  /*b610*/  LOP3.LUT R4, R4, 0x7fffe000, RZ, 0xc0, !PT ;  /* 0x7fffe00004047812 */ /* 0x000fc400078ec0ff */
[----:B------:R-:W-:Y:S02]  /*b620*/  LOP3.LUT R65, R46, 0xffff0000, RZ, 0xc0, !PT ;  /* 0xffff00002e417812 */ /* 0x000fe400078ec0ff */
[----:B------:R-:W-:-:S05]  /*b630*/  IADD3 R49, R49, R4, R140 ;  /* 0x0000000431317210 */ /* 0x000fca0007ffe08c */
[----:B------:R-:W-:-:S05]  /*b640*/  IMAD.SHL.U32 R49, R49, 0x2, RZ ;  /* 0x0000000231317824 */ /* 0x000fca00078e00ff */
[----:B------:R-:W2:Y:S01]  /*b650*/  LDS.128 R4, [R49+0x18100] ;  /* 0x0181000031047984 */ /* 0x000ea20000000c00 */
[C---:B-1----:R-:W-:Y:S01]  /*b660*/  SHF.L.U32 R51, R12.reuse, 0x10, RZ ;  /* 0x000000100c337819 */ /* 0x042fe200000006ff */
[C---:B------:R-:W-:Y:S01]  /*b670*/  IMAD.U32 R54, R13.reuse, 0x10000, RZ ;  /* 0x000100000d367824 */ /* 0x040fe200078e00ff */
[----:B------:R-:W-:Y:S02]  /*b680*/  LOP3.LUT R56, R12, 0xffff0000, RZ, 0xc0, !PT ;  /* 0xffff00000c387812 */ /* 0x000fe400078ec0ff */
[----:B------:R-:W-:Y:S01]  /*b690*/  LOP3.LUT R12, R13, 0xffff0000, RZ, 0xc0, !PT ;  /* 0xffff00000d0c7812 */ /* 0x000fe200078ec0ff */
[C---:B------:R-:W-:Y:S01]  /*b6a0*/  IMAD.U32 R13, R15.reuse, 0x10000, RZ ;  /* 0x000100000f0d7824 */ /* 0x040fe200078e00ff */
[C---:B------:R-:W-:Y:S02]  /*b6b0*/  SHF.L.U32 R53, R14.reuse, 0x10, RZ ;  /* 0x000000100e357819 */ /* 0x040fe400000006ff */
[----:B------:R-:W-:Y:S02]  /*b6c0*/  LOP3.LUT R52, R14, 0xffff0000, RZ, 0xc0, !PT ;  /* 0xffff00000e347812 */ /* 0x000fe400078ec0ff */
[----:B------:R-:W-:-:S02]  /*b6d0*/  LOP3.LUT R14, R15, 0xffff0000, RZ, 0xc0, !PT ;  /* 0xffff00000f0e7812 */ /* 0x000fc400078ec0ff */
[C---:B--2---:R-:W-:Y:S01]  /*b6e0*/  SHF.L.U32 R57, R4.reuse, 0x10, RZ ;  /* 0x0000001004397819 */ /* 0x044fe200000006ff */
[C---:B------:R-:W-:Y:S01]  /*b6f0*/  IMAD.U32 R66, R7.reuse, 0x10000, RZ ;  /* 0x0001000007427824 */ /* 0x040fe200078e00ff */
[----:B------:R-:W-:Y:S02]  /*b700*/  LOP3.LUT R64, R7, 0xffff0000, RZ, 0xc0, !PT ;  /* 0xffff000007407812 */ /* 0x000fe400078ec0ff */
[----:B------:R-:W-:Y:S01]  /*b710*/  LOP3.LUT R55, R4, 0xffff0000, RZ, 0xc0, !PT ;  /* 0xffff000004377812 */ /* 0x000fe200078ec0ff */
[----:B------:R-:W-:Y:S01]  /*b720*/  FMUL.FTZ R58, R57, R60 ;  /* 0x0000003c393a7220 */ /* 0x000fe20000410000 */
[----:B------:R-:W-:Y:S01]  /*b730*/  LOP3.LUT R7, R43, 0xffff0000, RZ, 0xc0, !PT ;  /* 0xffff00002b077812 */ /* 0x000fe200078ec0ff */
[-C--:B------:R-:W-:Y:S01]  /*b740*/  FMUL.FTZ R57, R57, R70.reuse ;  /* 0x0000004639397220 */ /* 0x080fe20000410000 */
[C---:B------:R-:W-:Y:S01]  /*b750*/  SHF.L.U32 R68, R6.reuse, 0x10, RZ ;  /* 0x0000001006447819 */ /* 0x040fe200000006ff */
[----:B------:R-:W-:Y:S01]  /*b760*/  IMAD.U32 R4, R5, 0x10000, RZ ;  /* 0x0001000005047824 */ /* 0x000fe200078e00ff */
[----:B------:R-:W-:Y:S01]  /*b770*/  LOP3.LUT R15, R6, 0xffff0000, RZ, 0xc0, !PT ;  /* 0xffff0000060f7812 */ /* 0x000fe200078ec0ff */
[----:B------:R-:W-:Y:S01]  /*b780*/  FFMA.FTZ R58, R51, R70, -R58 ;  /* 0x00000046333a7223 */ /* 0x000fe2000001083a */
[----:B------:R-:W-:Y:S01]  /*b790*/  LOP3.LUT R6, R47, 0xffff0000, RZ, 0xc0, !PT ;  /* 0xffff00002f067812 */ /* 0x000fe200078ec0ff */
[----:B------:R-:W-:Y:S01]  /*b7a0*/  FMUL.FTZ R59, R55, R7 ;  /* 0x00000007373b7220 */ /* 0x000fe20000410000 */
[----:B------:R-:W-:Y:S01]  /*b7b0*/  LOP3.LUT R62, R5, 0xffff0000, RZ, 0xc0, !PT ;  /* 0xffff0000053e7812 */ /* 0x000fe200078ec0ff */
[----:B------:R-:W-:Y:S01]  /*b7c0*/  FFMA.FTZ R51, R51, R60, R57 ;  /* 0x0000003c33337223 */ /* 0x000fe20000010039 */
[----:B------:R-:W-:Y:S01]  /*b7d0*/  SHF.L.U32 R5, R42, 0x10, RZ ;  /* 0x000000102a057819 */ /* 0x000fe200000006ff */
[----:B------:R-:W-:-:S02]  /*b7e0*/  IMAD.U32 R57, R46, 0x10000, RZ ;  /* 0x000100002e397824 */ /* 0x000fc400078e00ff */
[-C--:B------:R-:W-:Y:S02]  /*b7f0*/  FMUL.FTZ R60, R55, R6.reuse ;  /* 0x00000006373c7220 */ /* 0x080fe40000410000 */
[----:B------:R-:W-:Y:S02]  /*b800*/  FFMA.FTZ R55, R56, R6, -R59 ;  /* 0x0000000638377223 */ /* 0x000fe4000001083b */
[C---:B------:R-:W-:Y:S02]  /*b810*/  FMUL.FTZ R59, R4.reuse, R5 ;  /* 0x00000005043b7220 */ /* 0x040fe40000410000 */
[----:B------:R-:W-:Y:S02]  /*b820*/  FMUL.FTZ R6, R4, R57 ;  /* 0x0000003904067220 */ /* 0x000fe40000410000 */
[----:B------:R-:W-:Y:S01]  /*b830*/  FFMA.FTZ R4, R56, R7, R60 ;  /* 0x0000000738047223 */ /* 0x000fe2000001003c */
[----:B------:R-:W-:Y:S01]  /*b840*/  SHF.L.U32 R7, R39, 0x10, RZ ;  /* 0x0000001027077819 */ /* 0x000fe200000006ff */
[----:B------:R-:W-:Y:S01]  /*b850*/  FFMA.FTZ R56, R54, R57, -R59 ;  /* 0x0000003936387223 */ /* 0x000fe2000001083b */
[C---:B------:R-:W-:Y:S01]  /*b860*/  LOP3.LUT R59, R45.reuse, 0xffff0000, RZ, 0xc0, !PT ;  /* 0xffff00002d3b7812 */ /* 0x040fe200078ec0ff */
[----:B------:R-:W-:Y:S01]  /*b870*/  IMAD.U32 R60, R45, 0x10000, RZ ;  /* 0x000100002d3c7824 */ /* 0x000fe200078e00ff */
[----:B------:R-:W-:Y:S01]  /*b880*/  F2FP.BF16.PACK_AB R4, R4, R51 ;  /* 0x000000330404723e */ /* 0x000fe200000010ff */
[----:B------:R-:W-:Y:S01]  /*b890*/  FFMA.FTZ R54, R54, R5, R6 ;  /* 0x0000000536367223 */ /* 0x000fe20000010006 */
[----:B------:R-:W-:Y:S01]  /*b8a0*/  LOP3.LUT R6, R41, 0xffff0000, RZ, 0xc0, !PT ;  /* 0xffff000029067812 */ /* 0x000fe200078ec0ff */
[----:B------:R-:W-:-:S02]  /*b8b0*/  FMUL.FTZ R5, R68, R61 ;  /* 0x0000003d44057220 */ /* 0x000fc40000410000 */
[-C--:B------:R-:W-:Y:S02]  /*b8c0*/  FMUL.FTZ R68, R68, R60.reuse ;  /* 0x0000003c44447220 */ /* 0x080fe40000410000 */
[----:B------:R-:W-:Y:S02]  /*b8d0*/  FFMA.FTZ R60, R53, R60, -R5 ;  /* 0x0000003c353c7223 */ /* 0x000fe40000010805 */
[C---:B------:R-:W-:Y:S02]  /*b8e0*/  FMUL.FTZ R57, R15.reuse, R6 ;  /* 0x000000060f397220 */ /* 0x040fe40000410000 */
[----:B------:R-:W-:Y:S02]  /*b8f0*/  FMUL.FTZ R15, R15, R59 ;  /* 0x0000003b0f0f7220 */ /* 0x000fe40000410000 */
[----:B------:R-:W-:Y:S02]  /*b900*/  FFMA.FTZ R53, R53, R61, R68 ;  /* 0x0000003d35357223 */ /* 0x000fe40000010044 */
[----:B------:R-:W-:-:S02]  /*b910*/  IMAD.U32 R5, R44, 0x10000, RZ ;  /* 0x000100002c057824 */ /* 0x000fc400078e00ff */
[----:B------:R-:W-:Y:S02]  /*b920*/  FMUL.FTZ R68, R66, R7 ;  /* 0x0000000742447220 */ /* 0x000fe40000410000 */
[C---:B------:R-:W-:Y:S01]  /*b930*/  FFMA.FTZ R57, R52.reuse, R59, -R57 ;  /* 0x0000003b34397223 */ /* 0x040fe20000010839 */
[----:B------:R-:W-:Y:S01]  /*b940*/  LOP3.LUT R59, R39, 0xffff0000, RZ, 0xc0, !PT ;  /* 0xffff0000273b7812 */ /* 0x000fe200078ec0ff */
[----:B------:R-:W-:Y:S01]  /*b950*/  FFMA.FTZ R6, R52, R6, R15 ;  /* 0x0000000634067223 */ /* 0x000fe2000001000f */
[----:B------:R-:W-:Y:S01]  /*b960*/  LOP3.LUT R15, R44, 0xffff0000, RZ, 0xc0, !PT ;  /* 0xffff00002c0f7812 */ /* 0x000fe200078ec0ff */
[-C--:B------:R-:W-:Y:S02]  /*b970*/  FMUL.FTZ R66, R66, R5.reuse ;  /* 0x0000000542427220 */ /* 0x080fe40000410000 */
        /* <DEDUP_REMOVED lines=8> */
[----:B------:R-:W-:Y:S02]  /*ba00*/  FFMA.FTZ R13, R12, R65, -R13 ;  /* 0x000000410c0d7223 */ /* 0x000fe4000001080d */
[----:B------:R-:W-:Y:S02]  /*ba10*/  FFMA.FTZ R15, R14, R15, -R62 ;  /* 0x0000000f0e0f7223 */ /* 0x000fe4000001083e */
[----:B------:R-:W-:Y:S01]  /*ba20*/  FFMA.FTZ R5, R12, R5, R63 ;  /* 0x000000050c057223 */ /* 0x000fe2000001003f */
[----:B------:R-:W-:Y:S01]  /*ba30*/  F2FP.BF16.PACK_AB R12, R55, R58 ;  /* 0x0000003a370c723e */ /* 0x000fe200000010ff */
[----:B------:R-:W-:Y:S01]  /*ba40*/  FFMA.FTZ R62, R14, R59, R61 ;  /* 0x0000003b0e3e7223 */ /* 0x000fe2000001003d */
[----:B------:R-:W-:-:S02]  /*ba50*/  F2FP.BF16.PACK_AB R14, R57, R60 ;  /* 0x0000003c390e723e */ /* 0x000fc400000010ff */
[----:B------:R-:W-:Y:S02]  /*ba60*/  F2FP.BF16.PACK_AB R13, R13, R56 ;  /* 0x000000380d0d723e */ /* 0x000fe400000010ff */
[----:B------:R-:W-:Y:S02]  /*ba70*/  F2FP.BF16.PACK_AB R15, R15, R52 ;  /* 0x000000340f0f723e */ /* 0x000fe400000010ff */
[----:B------:R-:W-:Y:S02]  /*ba80*/  F2FP.BF16.PACK_AB R5, R5, R54 ;  /* 0x000000360505723e */ /* 0x000fe400000010ff */
[----:B------:R-:W-:Y:S01]  /*ba90*/  F2FP.BF16.PACK_AB R7, R62, R7 ;  /* 0x000000073e07723e */ /* 0x000fe200000010ff */
[----:B------:R1:W-:Y:S04]  /*baa0*/  STS.128 [R50+0x18100], R12 ;  /* 0x0181000c32007388 */ /* 0x0003e80000000c00 */
[----:B------:R1:W-:Y:S02]  /*bab0*/  STS.128 [R49+0x18100], R4 ;  /* 0x0181000431007388 */ /* 0x0003e40000000c00 */
.L_x_1449:
[----:B------:R-:W-:Y:S05]  /*bac0*/  BSYNC B0 ;  /* 0x0000000000007941 */ /* 0x000fea0003800000 */
.L_x_1448:
[----:B-1----:R-:W-:Y:S01]  /*bad0*/  IADD3 R4, R144, 0x20, RZ ;  /* 0x0000002090047810 */ /* 0x002fe20007ffe0ff */
[----:B------:R-:W-:Y:S03]  /*bae0*/  BSSY B0, `(.L_x_1450) ;  /* 0x0000061000007945 */ /* 0x000fe60003800000 */
[----:B------:R-:W-:-:S13]  /*baf0*/  ISETP.GE.AND P0, PT, R4, c[0x0][0x27c], PT ;  /* 0x00009f0004007a0c */ /* 0x000fda0003f06270 */
[----:B------:R-:W-:Y:S05]  /*bb00*/  @P0 BRA `(.L_x_1451) ;  /* 0x000005e000000947 */ /* 0x000fea0003800000 */
[----:B------:R-:W-:Y:S01]  /*bb10*/  IMAD.MOV.U32 R7, RZ, RZ, c[0x0][0x27c] ;  /* 0x00009f00ff077624 */ /* 0x000fe200078e00ff */
[----:B------:R-:W-:Y:S01]  /*bb20*/  LEA.HI R4, R37, R40, RZ, 0x6 ;  /* 0x0000002825047211 */ /* 0x000fe200078f30ff */
[----:B------:R-:W-:Y:S01]  /*bb30*/  IMAD.U32 R60, R31, 0x10000, RZ ;  /* 0x000100001f3c7824 */ /* 0x000fe200078e00ff */
[----:B------:R-:W-:Y:S01]  /*bb40*/  LOP3.LUT R12, R221, 0x38, R38, 0xf8, !PT ;  /* 0x00000038dd0c7812 */ /* 0x000fe200078ef826 */
[----:B------:R-:W-:Y:S01]  /*bb50*/  IMAD.U32 R61, R29, 0x10000, RZ ;  /* 0x000100001d3d7824 */ /* 0x000fe200078e00ff */
[----:B------:R-:W-:Y:S01]  /*bb60*/  LEA.HI R7, R7, R36, RZ, 0x1d ;  /* 0x0000002407077211 */ /* 0x000fe200078fe8ff */
[----:B------:R-:W-:Y:S01]  /*bb70*/  IMAD.SHL.U32 R4, R4, 0x80, RZ ;  /* 0x0000008004047824 */ /* 0x000fe200078e00ff */
[----:B------:R-:W-:Y:S02]  /*bb80*/  LOP3.LUT R5, R12, R141, RZ, 0x3c, !PT ;  /* 0x0000008d0c057212 */ /* 0x000fe400078e3cff */
[----:B------:R-:W-:Y:S02]  /*bb90*/  SHF.R.S32.HI R6, RZ, 0x1f, R7 ;  /* 0x0000001fff067819 */ /* 0x000fe40000011407 */
[----:B------:R-:W-:-:S02]  /*bba0*/  SHF.L.U32 R12, R7, 0x3, RZ ;  /* 0x00000003070c7819 */ /* 0x000fc400000006ff */
[----:B------:R-:W-:Y:S02]  /*bbb0*/  LEA.HI R6, R6, R7, RZ, 0x3 ;  /* 0x0000000706067211 */ /* 0x000fe400078f18ff */
[----:B------:R-:W-:Y:S02]  /*bbc0*/  LOP3.LUT R4, R4, 0xffffe000, RZ, 0xc0, !PT ;  /* 0xffffe00004047812 */ /* 0x000fe400078ec0ff */
[----:B------:R-:W-:Y:S01]  /*bbd0*/  LOP3.LUT R12, R221, 0x38, R12, 0xf8, !PT ;  /* 0x00000038dd0c7812 */ /* 0x000fe200078ef80c */
[----:B------:R-:W-:Y:S01]  /*bbe0*/  IMAD.SHL.U32 R6, R6, 0x400, RZ ;  /* 0x0000040006067824 */ /* 0x000fe200078e00ff */
[----:B------:R-:W-:Y:S02]  /*bbf0*/  IADD3 R4, R5, R4, R140 ;  /* 0x0000000405047210 */ /* 0x000fe40007ffe08c */
[----:B------:R-:W-:Y:S02]  /*bc00*/  LOP3.LUT R5, R12, R141, RZ, 0x3c, !PT ;  /* 0x0000008d0c057212 */ /* 0x000fe400078e3cff */
[----:B------:R-:W-:-:S02]  /*bc10*/  LOP3.LUT R6, R6, 0x7fffe000, RZ, 0xc0, !PT ;  /* 0x7fffe00006067812 */ /* 0x000fc400078ec0ff */
[----:B------:R-:W-:Y:S02]  /*bc20*/  LEA R49, R4, 0x18100, 0x1 ;  /* 0x0001810004317811 */ /* 0x000fe400078e08ff */
[----:B------:R-:W-:Y:S02]  /*bc30*/  IADD3 R50, R5, R6, R140 ;  /* 0x0000000605327210 */ /* 0x000fe40007ffe08c */
[----:B------:R-:W-:Y:S01]  /*bc40*/  SHF.L.U32 R70, R35, 0x10, RZ ;  /* 0x0000001023467819 */ /* 0x000fe200000006ff */
[----:B------:R-:W1:Y:S01]  /*bc50*/  LDS.128 R12, [R49] ;  /* 0x00000000310c7984 */ /* 0x000e620000000c00 */
[----:B------:R-:W-:Y:S01]  /*bc60*/  LOP3.LUT R65, R34, 0xffff0000, RZ, 0xc0, !PT ;  /* 0xffff000022417812 */ /* 0x000fe200078ec0ff */
[----:B------:R-:W-:-:S05]  /*bc70*/  IMAD.SHL.U32 R50, R50, 0x2, RZ ;  /* 0x0000000232327824 */ /* 0x000fca00078e00ff */
[----:B------:R-:W2:Y:S01]  /*bc80*/  LDS.128 R4, [R50+0x18100] ;  /* 0x0181000032047984 */ /* 0x000ea20000000c00 */
[C---:B-1----:R-:W-:Y:S01]  /*bc90*/  SHF.L.U32 R51, R12.reuse, 0x10, RZ ;  /* 0x000000100c337819 */ /* 0x042fe200000006ff */
[C---:B------:R-:W-:Y:S01]  /*bca0*/  IMAD.U32 R54, R13.reuse, 0x10000, RZ ;  /* 0x000100000d367824 */ /* 0x040fe200078e00ff */
[----:B------:R-:W-:Y:S01]  /*bcb0*/  LOP3.LUT R56, R12, 0xffff0000, RZ, 0xc0, !PT ;  /* 0xffff00000c387812 */ /* 0x000fe200078ec0ff */
[C---:B------:R-:W-:Y:S01]  /*bcc0*/  IMAD.U32 R53, R14.reuse, 0x10000, RZ ;  /* 0x000100000e357824 */ /* 0x040fe200078e00ff */
[----:B------:R-:W-:Y:S02]  /*bcd0*/  LOP3.LUT R12, R13, 0xffff0000, RZ, 0xc0, !PT ;  /* 0xffff00000d0c7812 */ /* 0x000fe400078ec0ff */
[----:B------:R-:W-:Y:S01]  /*bce0*/  LOP3.LUT R52, R14, 0xffff0000, RZ, 0xc0, !PT ;  /* 0xffff00000e347812 */ /* 0x000fe200078ec0ff */
[----:B--2---:R-:W-:Y:S01]  /*bcf0*/  IMAD.U32 R57, R4, 0x10000, RZ ;  /* 0x0001000004397824 */ /* 0x004fe200078e00ff */
[C---:B------:R-:W-:Y:S01]  /*bd00*/  SHF.L.U32 R66, R7.reuse, 0x10, RZ ;  /* 0x0000001007427819 */ /* 0x040fe200000006ff */
[----:B------:R-:W-:Y:S01]  /*bd10*/  IMAD.U32 R68, R6, 0x10000, RZ ;  /* 0x0001000006447824 */ /* 0x000fe200078e00ff */
[----:B------:R-:W-:Y:S01]  /*bd20*/  LOP3.LUT R64, R7, 0xffff0000, RZ, 0xc0, !PT ;  /* 0xffff000007407812 */ /* 0x000fe200078ec0ff */
[C---:B------:R-:W-:Y:S01]  /*bd30*/  FMUL.FTZ R58, R57.reuse, R60 ;  /* 0x0000003c393a7220 */ /* 0x040fe20000410000 */
[----:B------:R-:W-:Y:S01]  /*bd40*/  LOP3.LUT R55, R4, 0xffff0000, RZ, 0xc0, !PT ;  /* 0xffff000004377812 */ /* 0x000fe200078ec0ff */
[-C--:B------:R-:W-:Y:S01]  /*bd50*/  FMUL.FTZ R57, R57, R70.reuse ;  /* 0x0000004639397220 */ /* 0x080fe20000410000 */
[----:B------:R-:W-:Y:S01]  /*bd60*/  LOP3.LUT R7, R31, 0xffff0000, RZ, 0xc0, !PT ;  /* 0xffff00001f077812 */ /* 0x000fe200078ec0ff */
[----:B------:R-:W-:Y:S01]  /*bd70*/  FFMA.FTZ R58, R51, R70, -R58 ;  /* 0x00000046333a7223 */ /* 0x000fe2000001083a */
[----:B------:R-:W-:Y:S01]  /*bd80*/  SHF.L.U32 R13, R15, 0x10, RZ ;  /* 0x000000100f0d7819 */ /* 0x000fe200000006ff */
[----:B------:R-:W-:Y:S01]  /*bd90*/  FFMA.FTZ R51, R51, R60, R57 ;  /* 0x0000003c33337223 */ /* 0x000fe20000010039 */
[----:B------:R-:W-:Y:S01]  /*bda0*/  LOP3.LUT R14, R15, 0xffff0000, RZ, 0xc0, !PT ;  /* 0xffff00000f0e7812 */ /* 0x000fe200078ec0ff */
[----:B------:R-:W-:Y:S01]  /*bdb0*/  FMUL.FTZ R59, R55, R7 ;  /* 0x00000007373b7220 */ /* 0x000fe20000410000 */
[----:B------:R-:W-:-:S02]  /*bdc0*/  LOP3.LUT R15, R6, 0xffff0000, RZ, 0xc0, !PT ;  /* 0xffff0000060f7812 */ /* 0x000fc400078ec0ff */
[----:B------:R-:W-:Y:S02]  /*bdd0*/  LOP3.LUT R6, R35, 0xffff0000, RZ, 0xc0, !PT ;  /* 0xffff000023067812 */ /* 0x000fe400078ec0ff */
[C---:B------:R-:W-:Y:S02]  /*bde0*/  SHF.L.U32 R4, R5.reuse, 0x10, RZ ;  /* 0x0000001005047819 */ /* 0x040fe400000006ff */
[----:B------:R-:W-:Y:S01]  /*bdf0*/  LOP3.LUT R62, R5, 0xffff0000, RZ, 0xc0, !PT ;  /* 0xffff0000053e7812 */ /* 0x000fe200078ec0ff */
[----:B------:R-:W-:Y:S01]  /*be00*/  IMAD.U32 R5, R30, 0x10000, RZ ;  /* 0x000100001e057824 */ /* 0x000fe200078e00ff */
[----:B------:R-:W-:Y:S01]  /*be10*/  SHF.L.U32 R57, R34, 0x10, RZ ;  /* 0x0000001022397819 */ /* 0x000fe200000006ff */
[-C--:B------:R-:W-:Y:S02]  /*be20*/  FMUL.FTZ R60, R55, R6.reuse ;  /* 0x00000006373c7220 */ /* 0x080fe40000410000 */
[----:B------:R-:W-:Y:S02]  /*be30*/  FFMA.FTZ R55, R56, R6, -R59 ;  /* 0x0000000638377223 */ /* 0x000fe4000001083b */
[----:B------:R-:W-:-:S02]  /*be40*/  FMUL.FTZ R59, R4, R5 ;  /* 0x00000005043b7220 */ /* 0x000fc40000410000 */
[----:B------:R-:W-:Y:S02]  /*be50*/  FMUL.FTZ R6, R4, R57 ;  /* 0x0000003904067220 */ /* 0x000fe40000410000 */
[----:B------:R-:W-:Y:S01]  /*be60*/  FFMA.FTZ R4, R56, R7, R60 ;  /* 0x0000000738047223 */ /* 0x000fe2000001003c */
[C---:B------:R-:W-:Y:S01]  /*be70*/  SHF.L.U32 R60, R33.reuse, 0x10, RZ ;  /* 0x00000010213c7819 */ /* 0x040fe200000006ff */
[C---:B------:R-:W-:Y:S01]  /*be80*/  FFMA.FTZ R56, R54.reuse, R57, -R59 ;  /* 0x0000003936387223 */ /* 0x040fe2000001083b */
[----:B------:R-:W-:Y:S01]  /*be90*/  LOP3.LUT R59, R33, 0xffff0000, RZ, 0xc0, !PT ;  /* 0xffff0000213b7812 */ /* 0x000fe200078ec0ff */
[----:B------:R-:W-:Y:S01]  /*bea0*/  FFMA.FTZ R54, R54, R5, R6 ;  /* 0x0000000536367223 */ /* 0x000fe20000010006 */
[----:B------:R-:W-:Y:S01]  /*beb0*/  LOP3.LUT R6, R29, 0xffff0000, RZ, 0xc0, !PT ;  /* 0xffff00001d067812 */ /* 0x000fe200078ec0ff */
[----:B------:R-:W-:Y:S01]  /*bec0*/  FMUL.FTZ R5, R68, R61 ;  /* 0x0000003d44057220 */ /* 0x000fe20000410000 */
[----:B------:R-:W-:Y:S01]  /*bed0*/  F2FP.BF16.PACK_AB R4, R4, R51 ;  /* 0x000000330404723e */ /* 0x000fe200000010ff */
[----:B------:R-:W-:-:S02]  /*bee0*/  FMUL.FTZ R68, R68, R60 ;  /* 0x0000003c44447220 */ /* 0x000fc40000410000 */
[----:B------:R-:W-:Y:S02]  /*bef0*/  IMAD.U32 R7, R28, 0x10000, RZ ;  /* 0x000100001c077824 */ /* 0x000fe400078e00ff */
[----:B------:R-:W-:Y:S01]  /*bf00*/  FFMA.FTZ R60, R53, R60, -R5 ;  /* 0x0000003c353c7223 */ /* 0x000fe20000010805 */
[----:B------:R-:W-:Y:S01]  /*bf10*/  SHF.L.U32 R5, R32, 0x10, RZ ;  /* 0x0000001020057819 */ /* 0x000fe200000006ff */
[C---:B------:R-:W-:Y:S02]  /*bf20*/  FMUL.FTZ R57, R15.reuse, R6 ;  /* 0x000000060f397220 */ /* 0x040fe40000410000 */
[----:B------:R-:W-:Y:S02]  /*bf30*/  FMUL.FTZ R15, R15, R59 ;  /* 0x0000003b0f0f7220 */ /* 0x000fe40000410000 */
[----:B------:R-:W-:Y:S02]  /*bf40*/  FFMA.FTZ R53, R53, R61, R68 ;  /* 0x0000003d35357223 */ /* 0x000fe40000010044 */
[----:B------:R-:W-:-:S02]  /*bf50*/  FMUL.FTZ R68, R66, R7 ;  /* 0x0000000742447220 */ /* 0x000fc40000410000 */
[----:B------:R-:W-:Y:S01]  /*bf60*/  FFMA.FTZ R57, R52, R59, -R57 ;  /* 0x0000003b34397223 */ /* 0x000fe20000010839 */
        /* <DEDUP_REMOVED lines=24> */
.L_x_1451:
[----:B------:R-:W-:Y:S05]  /*c0f0*/  BSYNC B0 ;  /* 0x0000000000007941 */ /* 0x000fea0003800000 */
.L_x_1450:
[----:B-1----:R-:W-:-:S04]  /*c100*/  IADD3 R4, R144, 0x40, RZ ;  /* 0x0000004090047810 */ /* 0x002fc80007ffe0ff */
        /* <DEDUP_REMOVED lines=96> */
.L_x_1447:
[----:B------:R-:W-:Y:S05]  /*c710*/  BSYNC B1 ;  /* 0x0000000000017941 */ /* 0x000fea0003800000 */
.L_x_1446:
[----:B------:R-:W-:-:S13]  /*c720*/  ISETP.GE.AND P0, PT, R8, R48, PT ;  /* 0x000000300800720c */ /* 0x000fda0003f06270 */
[----:B------:R-:W-:Y:S05]  /*c730*/  @P0 BRA `(.L_x_1433) ;  /* 0x0000129000000947 */ /* 0x000fea0003800000 */
[----:B------:R-:W-:Y:S01]  /*c740*/  ISETP.GE.AND P0, PT, R144, c[0x0][0x27c], PT ;  /* 0x00009f0090007a0c */ /* 0x000fe20003f06270 */
[----:B-1----:R-:W-:Y:S01]  /*c750*/  IMAD.SHL.U32 R49, R8, 0x40, RZ ;  /* 0x0000004008317824 */ /* 0x002fe200078e00ff */
[----:B------:R-:W-:Y:S01]  /*c760*/  SHF.R.S32.HI R51, RZ, 0x1f, R8 ;  /* 0x0000001fff337819 */ /* 0x000fe20000011408 */
[----:B------:R-:W-:Y:S03]  /*c770*/  BSSY B0, `(.L_x_1452) ;  /* 0x0000061000007945 */ /* 0x000fe60003800000 */
[----:B------:R-:W-:Y:S02]  /*c780*/  LEA.HI R51, R51, R8, RZ, 0x3 ;  /* 0x0000000833337211 */ /* 0x000fe400078f18ff */
[----:B------:R-:W-:-:S03]  /*c790*/  LOP3.LUT R49, R49, 0x1c0, RZ, 0xc0, !PT ;  /* 0x000001c031317812 */ /* 0x000fc600078ec0ff */
[----:B------:R-:W-:Y:S01]  /*c7a0*/  IMAD.SHL.U32 R51, R51, 0x40, RZ ;  /* 0x0000004033337824 */ /* 0x000fe200078e00ff */
[----:B------:R-:W-:-:S04]  /*c7b0*/  SHF.R.U32.HI R8, RZ, 0x3, R49 ;  /* 0x00000003ff087819 */ /* 0x000fc80000011631 */
[----:B------:R-:W-:Y:S01]  /*c7c0*/  LOP3.LUT R51, R51, 0xfffffe00, RZ, 0xc0, !PT ;  /* 0xfffffe0033337812 */ /* 0x000fe200078ec0ff */
[----:B------:R-:W-:Y:S05]  /*c7d0*/  @P0 BRA `(.L_x_1453) ;  /* 0x000005a000000947 */ /* 0x000fea0003800000 */
[----:B------:R-:W-:Y:S01]  /*c7e0*/  IMAD.MOV.U32 R4, RZ, RZ, c[0x0][0x27c] ;  /* 0x00009f00ff047624 */ /* 0x000fe200078e00ff */
[----:B------:R-:W-:Y:S01]  /*c7f0*/  LOP3.LUT R48, R49, 0x38, R144, 0xf8, !PT ;  /* 0x0000003831307812 */ /* 0x000fe200078ef890 */
[----:B------:R-:W-:-:S03]  /*c800*/  IMAD.U32 R58, R47, 0x10000, RZ ;  /* 0x000100002f3a7824 */ /* 0x000fc600078e00ff */
[----:B------:R-:W-:Y:S02]  /*c810*/  LEA.HI R5, R4, R219, RZ, 0x1d ;  /* 0x000000db04057211 */ /* 0x000fe400078fe8ff */
[----:B------:R-:W-:Y:S02]  /*c820*/  LOP3.LUT R48, R51, R48, R8, 0xf6, !PT ;  /* 0x0000003033307212 */ /* 0x000fe400078ef608 */
[----:B------:R-:W-:Y:S01]  /*c830*/  SHF.R.S32.HI R4, RZ, 0x1f, R5 ;  /* 0x0000001fff047819 */ /* 0x000fe20000011405 */
[----:B------:R-:W-:Y:S01]  /*c840*/  IMAD.SHL.U32 R6, R5, 0x8, RZ ;  /* 0x0000000805067824 */ /* 0x000fe200078e00ff */
[----:B------:R-:W-:Y:S02]  /*c850*/  LEA R48, R48, 0x18100, 0x1 ;  /* 0x0001810030307811 */ /* 0x000fe400078e08ff */
[----:B------:R-:W-:Y:S02]  /*c860*/  LEA.HI R4, R4, R5, RZ, 0x3 ;  /* 0x0000000504047211 */ /* 0x000fe400078f18ff */
[----:B------:R-:W-:Y:S01]  /*c870*/  LOP3.LUT R5, R49, 0x38, R6, 0xf8, !PT ;  /* 0x0000003831057812 */ /* 0x000fe200078ef806 */
[----:B------:R-:W1:Y:S01]  /*c880*/  LDS.128 R12, [R48] ;  /* 0x00000000300c7984 */ /* 0x000e620000000c00 */
[----:B------:R-:W-:-:S02]  /*c890*/  SHF.L.U32 R4, R4, 0xa, RZ ;  /* 0x0000000a04047819 */ /* 0x000fc400000006ff */
[----:B------:R-:W-:Y:S02]  /*c8a0*/  LOP3.LUT R50, R5, R8, RZ, 0x3c, !PT ;  /* 0x0000000805327212 */ /* 0x000fe400078e3cff */
[----:B------:R-:W-:-:S04]  /*c8b0*/  LOP3.LUT R4, R4, 0x7fffe000, RZ, 0xc0, !PT ;  /* 0x7fffe00004047812 */ /* 0x000fc800078ec0ff */
[----:B------:R-:W-:-:S05]  /*c8c0*/  IADD3 R50, R50, R4, R51 ;  /* 0x0000000432327210 */ /* 0x000fca0007ffe033 */
[----:B------:R-:W-:-:S05]  /*c8d0*/  IMAD.SHL.U32 R50, R50, 0x2, RZ ;  /* 0x0000000232327824 */ /* 0x000fca00078e00ff */
[----:B------:R-:W2:Y:S01]  /*c8e0*/  LDS.128 R4, [R50+0x18100] ;  /* 0x0181000032047984 */ /* 0x000ea20000000c00 */
[C---:B-1----:R-:W-:Y:S02]  /*c8f0*/  SHF.L.U32 R53, R12.reuse, 0x10, RZ ;  /* 0x000000100c357819 */ /* 0x042fe400000006ff */
[----:B------:R-:W-:Y:S01]  /*c900*/  LOP3.LUT R52, R12, 0xffff0000, RZ, 0xc0, !PT ;  /* 0xffff00000c347812 */ /* 0x000fe200078ec0ff */
[C---:B------:R-:W-:Y:S01]  /*c910*/  IMAD.U32 R12, R13.reuse, 0x10000, RZ ;  /* 0x000100000d0c7824 */ /* 0x040fe200078e00ff */
[----:B------:R-:W-:Y:S01]  /*c920*/  LOP3.LUT R55, R13, 0xffff0000, RZ, 0xc0, !PT ;  /* 0xffff00000d377812 */ /* 0x000fe200078ec0ff */
[C---:B------:R-:W-:Y:S01]  /*c930*/  IMAD.U32 R13, R15.reuse, 0x10000, RZ ;  /* 0x000100000f0d7824 */ /* 0x040fe200078e00ff */
[----:B------:R-:W-:Y:S02]  /*c940*/  LOP3.LUT R57, R15, 0xffff0000, RZ, 0xc0, !PT ;  /* 0xffff00000f397812 */ /* 0x000fe400078ec0ff */
[C---:B------:R-:W-:Y:S02]  /*c950*/  SHF.L.U32 R54, R14.reuse, 0x10, RZ ;  /* 0x000000100e367819 */ /* 0x040fe400000006ff */
[----:B------:R-:W-:-:S02]  /*c960*/  LOP3.LUT R14, R14, 0xffff0000, RZ, 0xc0, !PT ;  /* 0xffff00000e0e7812 */ /* 0x000fc400078ec0ff */
[C---:B--2---:R-:W-:Y:S01]  /*c970*/  SHF.L.U32 R56, R4.reuse, 0x10, RZ ;  /* 0x0000001004387819 */ /* 0x044fe200000006ff */
[----:B------:R-:W-:Y:S01]  /*c980*/  IMAD.U32 R59, R7, 0x10000, RZ ;  /* 0x00010000073b7824 */ /* 0x000fe200078e00ff */
[----:B------:R-:W-:Y:S01]  /*c990*/  LOP3.LUT R15, R4, 0xffff0000, RZ, 0xc0, !PT ;  /* 0xffff0000040f7812 */ /* 0x000fe200078ec0ff */
[C---:B------:R-:W-:Y:S01]  /*c9a0*/  IMAD.U32 R4, R5.reuse, 0x10000, RZ ;  /* 0x0001000005047824 */ /* 0x040fe200078e00ff */
[----:B------:R-:W-:Y:S02]  /*c9b0*/  LOP3.LUT R62, R5, 0xffff0000, RZ, 0xc0, !PT ;  /* 0xffff0000053e7812 */ /* 0x000fe400078ec0ff */
[----:B------:R-:W-:Y:S02]  /*c9c0*/  SHF.L.U32 R5, R43, 0x10, RZ ;  /* 0x000000102b057819 */ /* 0x000fe400000006ff */
[C---:B------:R-:W-:Y:S02]  /*c9d0*/  SHF.L.U32 R61, R6.reuse, 0x10, RZ ;  /* 0x00000010063d7819 */ /* 0x040fe400000006ff */
[----:B------:R-:W-:Y:S01]  /*c9e0*/  LOP3.LUT R60, R6, 0xffff0000, RZ, 0xc0, !PT ;  /* 0xffff0000063c7812 */ /* 0x000fe200078ec0ff */
[-C--:B------:R-:W-:Y:S01]  /*c9f0*/  FMUL.FTZ R6, R5, R56.reuse ;  /* 0x0000003805067220 */ /* 0x080fe20000410000 */
[----:B------:R-:W-:Y:S01]  /*ca00*/  LOP3.LUT R43, R43, 0xffff0000, RZ, 0xc0, !PT ;  /* 0xffff00002b2b7812 */ /* 0x000fe200078ec0ff */
[C---:B------:R-:W-:Y:S01]  /*ca10*/  FMUL.FTZ R56, R58.reuse, R56 ;  /* 0x000000383a387220 */ /* 0x040fe20000410000 */
[----:B------:R-:W-:Y:S01]  /*ca20*/  LOP3.LUT R7, R7, 0xffff0000, RZ, 0xc0, !PT ;  /* 0xffff000007077812 */ /* 0x000fe200078ec0ff */
[----:B------:R-:W-:Y:S01]  /*ca30*/  FFMA.FTZ R6, R58, R53, -R6 ;  /* 0x000000353a067223 */ /* 0x000fe20000010806 */
[----:B------:R-:W-:Y:S01]  /*ca40*/  LOP3.LUT R58, R47, 0xffff0000, RZ, 0xc0, !PT ;  /* 0xffff00002f3a7812 */ /* 0x000fe200078ec0ff */
[----:B------:R-:W-:Y:S01]  /*ca50*/  FMUL.FTZ R63, R43, R15 ;  /* 0x0000000f2b3f7220 */ /* 0x000fe20000410000 */
[----:B------:R-:W-:Y:S01]  /*ca60*/  SHF.L.U32 R47, R42, 0x10, RZ ;  /* 0x000000102a2f7819 */ /* 0x000fe200000006ff */
[----:B------:R-:W-:Y:S01]  /*ca70*/  FFMA.FTZ R56, R5, R53, R56 ;  /* 0x0000003505387223 */ /* 0x000fe20000010038 */
[C---:B------:R-:W-:Y:S01]  /*ca80*/  SHF.L.U32 R53, R41.reuse, 0x10, RZ ;  /* 0x0000001029357819 */ /* 0x040fe200000006ff */
[----:B------:R-:W-:Y:S01]  /*ca90*/  IMAD.U32 R5, R46, 0x10000, RZ ;  /* 0x000100002e057824 */ /* 0x000fe200078e00ff */
[----:B------:R-:W-:Y:S01]  /*caa0*/  LOP3.LUT R41, R41, 0xffff0000, RZ, 0xc0, !PT ;  /* 0xffff000029297812 */ /* 0x000fe200078ec0ff */
[----:B------:R-:W-:Y:S01]  /*cab0*/  FMUL.FTZ R15, R58, R15 ;  /* 0x0000000f3a0f7220 */ /* 0x000fe20000410000 */
[----:B------:R-:W-:Y:S01]  /*cac0*/  LOP3.LUT R42, R42, 0xffff0000, RZ, 0xc0, !PT ;  /* 0xffff00002a2a7812 */ /* 0x000fe200078ec0ff */
[----:B------:R-:W-:Y:S01]  /*cad0*/  FFMA.FTZ R63, R58, R52, -R63 ;  /* 0x000000343a3f7223 */ /* 0x000fe2000001083f */
[----:B------:R-:W-:Y:S01]  /*cae0*/  LOP3.LUT R46, R46, 0xffff0000, RZ, 0xc0, !PT ;  /* 0xffff00002e2e7812 */ /* 0x000fe200078ec0ff */
[----:B------:R-:W-:-:S02]  /*caf0*/  FMUL.FTZ R58, R47, R4 ;  /* 0x000000042f3a7220 */ /* 0x000fc40000410000 */
[C---:B------:R-:W-:Y:S02]  /*cb00*/  FMUL.FTZ R4, R5.reuse, R4 ;  /* 0x0000000405047220 */ /* 0x040fe40000410000 */
[----:B------:R-:W-:Y:S02]  /*cb10*/  FFMA.FTZ R58, R5, R12, -R58 ;  /* 0x0000000c053a7223 */ /* 0x000fe4000001083a */
[----:B------:R-:W-:Y:S02]  /*cb20*/  FFMA.FTZ R15, R43, R52, R15 ;  /* 0x000000342b0f7223 */ /* 0x000fe4000001000f */
[----:B------:R-:W-:Y:S02]  /*cb30*/  FFMA.FTZ R5, R47, R12, R4 ;  /* 0x0000000c2f057223 */ /* 0x000fe40000010004 */
[C---:B------:R-:W-:Y:S01]  /*cb40*/  IMAD.U32 R43, R45.reuse, 0x10000, RZ ;  /* 0x000100002d2b7824 */ /* 0x040fe200078e00ff */
[----:B------:R-:W-:Y:S01]  /*cb50*/  LOP3.LUT R45, R45, 0xffff0000, RZ, 0xc0, !PT ;  /* 0xffff00002d2d7812 */ /* 0x000fe200078ec0ff */
[----:B------:R-:W-:-:S02]  /*cb60*/  FMUL.FTZ R4, R53, R61 ;  /* 0x0000003d35047220 */ /* 0x000fc40000410000 */
[C---:B------:R-:W-:Y:S01]  /*cb70*/  IMAD.U32 R12, R44.reuse, 0x10000, RZ ;  /* 0x000100002c0c7824 */ /* 0x040fe200078e00ff */
[----:B------:R-:W-:Y:S01]  /*cb80*/  LOP3.LUT R44, R44, 0xffff0000, RZ, 0xc0, !PT ;  /* 0xffff00002c2c7812 */ /* 0x000fe200078ec0ff */
[----:B------:R-:W-:Y:S01]  /*cb90*/  FFMA.FTZ R47, R43, R54, -R4 ;  /* 0x000000362b2f7223 */ /* 0x000fe20000010804 */
[----:B------:R-:W-:Y:S01]  /*cba0*/  SHF.L.U32 R4, R39, 0x10, RZ ;  /* 0x0000001027047819 */ /* 0x000fe200000006ff */
[----:B------:R-:W-:Y:S02]  /*cbb0*/  FMUL.FTZ R61, R43, R61 ;  /* 0x0000003d2b3d7220 */ /* 0x000fe40000410000 */
[----:B------:R-:W-:Y:S02]  /*cbc0*/  FMUL.FTZ R43, R41, R60 ;  /* 0x0000003c292b7220 */ /* 0x000fe40000410000 */
[-C--:B------:R-:W-:Y:S02]  /*cbd0*/  FMUL.FTZ R52, R4, R59.reuse ;  /* 0x0000003b04347220 */ /* 0x080fe40000410000 */
[----:B------:R-:W-:-:S02]  /*cbe0*/  FMUL.FTZ R59, R12, R59 ;  /* 0x0000003b0c3b7220 */ /* 0x000fc40000410000 */
[-C--:B------:R-:W-:Y:S01]  /*cbf0*/  FFMA.FTZ R52, R12, R13.reuse, -R52 ;  /* 0x0000000d0c347223 */ /* 0x080fe20000010834 */
[----:B------:R-:W-:Y:S01]  /*cc00*/  LOP3.LUT R12, R39, 0xffff0000, RZ, 0xc0, !PT ;  /* 0xffff0000270c7812 */ /* 0x000fe200078ec0ff */
[----:B------:R-:W-:Y:S02]  /*cc10*/  FMUL.FTZ R60, R45, R60 ;  /* 0x0000003c2d3c7220 */ /* 0x000fe40000410000 */
[----:B------:R-:W-:Y:S02]  /*cc20*/  FFMA.FTZ R61, R53, R54, R61 ;  /* 0x00000036353d7223 */ /* 0x000fe4000001003d */
[-C--:B------:R-:W-:Y:S02]  /*cc30*/  FFMA.FTZ R54, R45, R14.reuse, -R43 ;  /* 0x0000000e2d367223 */ /* 0x080fe4000001082b */
[----:B------:R-:W-:Y:S02]  /*cc40*/  FFMA.FTZ R60, R41, R14, R60 ;  /* 0x0000000e293c7223 */ /* 0x000fe4000001003c */
[----:B------:R-:W-:-:S02]  /*cc50*/  FFMA.FTZ R59, R4, R13, R59 ;  /* 0x0000000d043b7223 */ /* 0x000fc4000001003b */
[-C--:B------:R-:W-:Y:S02]  /*cc60*/  FMUL.FTZ R13, R42, R62.reuse ;  /* 0x0000003e2a0d7220 */ /* 0x080fe40000410000 */
[-C--:B------:R-:W-:Y:S02]  /*cc70*/  FMUL.FTZ R14, R12, R7.reuse ;  /* 0x000000070c0e7220 */ /* 0x080fe40000410000 */
[----:B------:R-:W-:Y:S02]  /*cc80*/  FMUL.FTZ R62, R46, R62 ;  /* 0x0000003e2e3e7220 */ /* 0x000fe40000410000 */
[----:B------:R-:W-:Y:S02]  /*cc90*/  FMUL.FTZ R4, R44, R7 ;  /* 0x000000072c047220 */ /* 0x000fe40000410000 */
[----:B------:R-:W-:Y:S02]  /*cca0*/  FFMA.FTZ R13, R46, R55, -R13 ;  /* 0x000000372e0d7223 */ /* 0x000fe4000001080d */
[----:B------:R-:W-:Y:S01]  /*ccb0*/  FFMA.FTZ R7, R44, R57, -R14 ;  /* 0x000000392c077223 */ /* 0x000fe2000001080e */
[----:B------:R-:W-:Y:S01]  /*ccc0*/  F2FP.BF16.PACK_AB R14, R54, R47 ;  /* 0x0000002f360e723e */ /* 0x000fe200000010ff */
        /* <DEDUP_REMOVED lines=8> */
[----:B------:R1:W-:Y:S01]  /*cd50*/  STS.128 [R48], R12 ;  /* 0x0000000c30007388 */ /* 0x0003e20000000c00 */
[----:B------:R-:W-:-:S05]  /*cd60*/  F2FP.BF16.PACK_AB R7, R44, R59 ;  /* 0x0000003b2c07723e */ /* 0x000fca00000010ff */
[----:B------:R1:W-:Y:S02]  /*cd70*/  STS.128 [R50+0x18100], R4 ;  /* 0x0181000432007388 */ /* 0x0003e40000000c00 */
.L_x_1453:
[----:B------:R-:W-:Y:S05]  /*cd80*/  BSYNC B0 ;  /* 0x0000000000007941 */ /* 0x000fea0003800000 */
.L_x_1452:
[----:B-1----:R-:W-:Y:S01]  /*cd90*/  IADD3 R4, R144, 0x20, RZ ;  /* 0x0000002090047810 */ /* 0x002fe20007ffe0ff */
[----:B------:R-:W-:Y:S03]  /*cda0*/  BSSY B0, `(.L_x_1454) ;  /* 0x0000061000007945 */ /* 0x000fe60003800000 */
[----:B------:R-:W-:-:S13]  /*cdb0*/  ISETP.GE.AND P0, PT, R4, c[0x0][0x27c], PT ;  /* 0x00009f0004007a0c */ /* 0x000fda0003f06270 */
[----:B------:R-:W-:Y:S05]  /*cdc0*/  @P0 BRA `(.L_x_1455) ;  /* 0x000005e000000947 */ /* 0x000fea0003800000 */
[----:B------:R-:W-:Y:S01]  /*cdd0*/  IMAD.MOV.U32 R5, RZ, RZ, c[0x0][0x27c] ;  /* 0x00009f00ff057624 */ /* 0x000fe200078e00ff */
[----:B------:R-:W-:Y:S02]  /*cde0*/  LEA.HI R37, R37, R40, RZ, 0x6 ;  /* 0x0000002825257211 */ /* 0x000fe400078f30ff */
[----:B------:R-:W-:Y:S02]  /*cdf0*/  LOP3.LUT R7, R49, 0x38, R38, 0xf8, !PT ;  /* 0x0000003831077812 */ /* 0x000fe400078ef826 */
[----:B------:R-:W-:Y:S01]  /*ce00*/  LEA.HI R5, R5, R36, RZ, 0x1d ;  /* 0x0000002405057211 */ /* 0x000fe200078fe8ff */
[----:B------:R-:W-:Y:S01]  /*ce10*/  IMAD.SHL.U32 R37, R37, 0x80, RZ ;  /* 0x0000008025257824 */ /* 0x000fe200078e00ff */
[----:B------:R-:W-:Y:S02]  /*ce20*/  LOP3.LUT R6, R7, R8, RZ, 0x3c, !PT ;  /* 0x0000000807067212 */ /* 0x000fe400078e3cff */
[----:B------:R-:W-:Y:S02]  /*ce30*/  SHF.R.S32.HI R4, RZ, 0x1f, R5 ;  /* 0x0000001fff047819 */ /* 0x000fe40000011405 */
[----:B------:R-:W-:-:S02]  /*ce40*/  LOP3.LUT R37, R37, 0xffffe000, RZ, 0xc0, !PT ;  /* 0xffffe00025257812 */ /* 0x000fc400078ec0ff */
[----:B------:R-:W-:Y:S02]  /*ce50*/  LEA.HI R4, R4, R5, RZ, 0x3 ;  /* 0x0000000504047211 */ /* 0x000fe400078f18ff */
[----:B------:R-:W-:Y:S02]  /*ce60*/  SHF.L.U32 R12, R5, 0x3, RZ ;  /* 0x00000003050c7819 */ /* 0x000fe400000006ff */
[----:B------:R-:W-:Y:S01]  /*ce70*/  IADD3 R6, R6, R37, R51 ;  /* 0x0000002506067210 */ /* 0x000fe20007ffe033 */
[----:B------:R-:W-:Y:S01]  /*ce80*/  IMAD.SHL.U32 R4, R4, 0x400, RZ ;  /* 0x0000040004047824 */ /* 0x000fe200078e00ff */
[----:B------:R-:W-:Y:S02]  /*ce90*/  LOP3.LUT R5, R49, 0x38, R12, 0xf8, !PT ;  /* 0x0000003831057812 */ /* 0x000fe400078ef80c */
[----:B------:R-:W-:Y:S02]  /*cea0*/  LEA R36, R6, 0x18100, 0x1 ;  /* 0x0001810006247811 */ /* 0x000fe400078e08ff */
[----:B------:R-:W-:-:S02]  /*ceb0*/  LOP3.LUT R6, R5, R8, RZ, 0x3c, !PT ;  /* 0x0000000805067212 */ /* 0x000fc400078e3cff */
[----:B------:R-:W-:Y:S01]  /*cec0*/  LOP3.LUT R4, R4, 0x7fffe000, RZ, 0xc0, !PT ;  /* 0x7fffe00004047812 */ /* 0x000fe200078ec0ff */
[----:B------:R-:W1:Y:S01]  /*ced0*/  LDS.128 R12, [R36] ;  /* 0x00000000240c7984 */ /* 0x000e620000000c00 */
[----:B------:R-:W-:Y:S02]  /*cee0*/  SHF.L.U32 R44, R35, 0x10, RZ ;  /* 0x00000010232c7819 */ /* 0x000fe400000006ff */
[----:B------:R-:W-:-:S05]  /*cef0*/  IADD3 R37, R6, R4, R51 ;  /* 0x0000000406257210 */ /* 0x000fca0007ffe033 */
[----:B------:R-:W-:-:S05]  /*cf00*/  IMAD.SHL.U32 R37, R37, 0x2, RZ ;  /* 0x0000000225257824 */ /* 0x000fca00078e00ff */
[----:B------:R-:W2:Y:S01]  /*cf10*/  LDS.128 R4, [R37+0x18100] ;  /* 0x0181000025047984 */ /* 0x000ea20000000c00 */
[----:B-1----:R-:W-:Y:S01]  /*cf20*/  SHF.L.U32 R39, R12, 0x10, RZ ;  /* 0x000000100c277819 */ /* 0x002fe200000006ff */
[----:B------:R-:W-:Y:S01]  /*cf30*/  IMAD.U32 R40, R14, 0x10000, RZ ;  /* 0x000100000e287824 */ /* 0x000fe200078e00ff */
[----:B------:R-:W-:Y:S01]  /*cf40*/  LOP3.LUT R38, R12, 0xffff0000, RZ, 0xc0, !PT ;  /* 0xffff00000c267812 */ /* 0x000fe200078ec0ff */
[C---:B------:R-:W-:Y:S01]  /*cf50*/  IMAD.U32 R12, R13.reuse, 0x10000, RZ ;  /* 0x000100000d0c7824 */ /* 0x040fe200078e00ff */
[----:B------:R-:W-:Y:S02]  /*cf60*/  LOP3.LUT R41, R13, 0xffff0000, RZ, 0xc0, !PT ;  /* 0xffff00000d297812 */ /* 0x000fe400078ec0ff */
[C---:B------:R-:W-:Y:S02]  /*cf70*/  SHF.L.U32 R13, R15.reuse, 0x10, RZ ;  /* 0x000000100f0d7819 */ /* 0x040fe400000006ff */
[----:B------:R-:W-:Y:S02]  /*cf80*/  LOP3.LUT R43, R15, 0xffff0000, RZ, 0xc0, !PT ;  /* 0xffff00000f2b7812 */ /* 0x000fe400078ec0ff */
[----:B------:R-:W-:Y:S01]  /*cf90*/  LOP3.LUT R14, R14, 0xffff0000, RZ, 0xc0, !PT ;  /* 0xffff00000e0e7812 */ /* 0x000fe200078ec0ff */
[C---:B--2---:R-:W-:Y:S01]  /*cfa0*/  IMAD.U32 R42, R4.reuse, 0x10000, RZ ;  /* 0x00010000042a7824 */ /* 0x044fe200078e00ff */
[----:B------:R-:W-:Y:S01]  /*cfb0*/  LOP3.LUT R15, R4, 0xffff0000, RZ, 0xc0, !PT ;  /* 0xffff0000040f7812 */ /* 0x000fe200078ec0ff */
[----:B------:R-:W-:Y:S01]  /*cfc0*/  IMAD.U32 R47, R6, 0x10000, RZ ;  /* 0x00010000062f7824 */ /* 0x000fe200078e00ff */
[----:B------:R-:W-:-:S02]  /*cfd0*/  SHF.L.U32 R4, R5, 0x10, RZ ;  /* 0x0000001005047819 */ /* 0x000fc400000006ff */
[----:B------:R-:W-:Y:S01]  /*cfe0*/  LOP3.LUT R48, R5, 0xffff0000, RZ, 0xc0, !PT ;  /* 0xffff000005307812 */ /* 0x000fe200078ec0ff */
[C---:B------:R-:W-:Y:S01]  /*cff0*/  IMAD.U32 R5, R31.reuse, 0x10000, RZ ;  /* 0x000100001f057824 */ /* 0x040fe200078e00ff */
[----:B------:R-:W-:Y:S02]  /*d000*/  LOP3.LUT R46, R6, 0xffff0000, RZ, 0xc0, !PT ;  /* 0xffff0000062e7812 */ /* 0x000fe400078ec0ff */
[----:B------:R-:W-:Y:S01]  /*d010*/  LOP3.LUT R31, R31, 0xffff0000, RZ, 0xc0, !PT ;  /* 0xffff00001f1f7812 */ /* 0x000fe200078ec0ff */
[-C--:B------:R-:W-:Y:S01]  /*d020*/  FMUL.FTZ R6, R5, R42.reuse ;  /* 0x0000002a05067220 */ /* 0x080fe20000410000 */
[C---:B------:R-:W-:Y:S01]  /*d030*/  SHF.L.U32 R45, R7.reuse, 0x10, RZ ;  /* 0x00000010072d7819 */ /* 0x040fe200000006ff */
[C---:B------:R-:W-:Y:S01]  /*d040*/  FMUL.FTZ R42, R44.reuse, R42 ;  /* 0x0000002a2c2a7220 */ /* 0x040fe20000410000 */
[----:B------:R-:W-:Y:S01]  /*d050*/  LOP3.LUT R7, R7, 0xffff0000, RZ, 0xc0, !PT ;  /* 0xffff000007077812 */ /* 0x000fe200078ec0ff */
[----:B------:R-:W-:Y:S01]  /*d060*/  FFMA.FTZ R6, R44, R39, -R6 ;  /* 0x000000272c067223 */ /* 0x000fe20000010806 */
[----:B------:R-:W-:Y:S01]  /*d070*/  LOP3.LUT R44, R35, 0xffff0000, RZ, 0xc0, !PT ;  /* 0xffff0000232c7812 */ /* 0x000fe200078ec0ff */
[----:B------:R-:W-:-:S02]  /*d080*/  FMUL.FTZ R53, R31, R15 ;  /* 0x0000000f1f357220 */ /* 0x000fc40000410000 */
[----:B------:R-:W-:Y:S01]  /*d090*/  FFMA.FTZ R42, R5, R39, R42 ;  /* 0x00000027052a7223 */ /* 0x000fe2000001002a */
[----:B------:R-:W-:Y:S01]  /*d0a0*/  SHF.L.U32 R5, R34, 0x10, RZ ;  /* 0x0000001022057819 */ /* 0x000fe200000006ff */
[C---:B------:R-:W-:Y:S01]  /*d0b0*/  IMAD.U32 R35, R30.reuse, 0x10000, RZ ;  /* 0x000100001e237824 */ /* 0x040fe200078e00ff */
[----:B------:R-:W-:Y:S01]  /*d0c0*/  LOP3.LUT R30, R30, 0xffff0000, RZ, 0xc0, !PT ;  /* 0xffff00001e1e7812 */ /* 0x000fe200078ec0ff */
[----:B------:R-:W-:Y:S01]  /*d0d0*/  FMUL.FTZ R15, R44, R15 ;  /* 0x0000000f2c0f7220 */ /* 0x000fe20000410000 */
[----:B------:R-:W-:Y:S01]  /*d0e0*/  LOP3.LUT R34, R34, 0xffff0000, RZ, 0xc0, !PT ;  /* 0xffff000022227812 */ /* 0x000fe200078ec0ff */
[----:B------:R-:W-:Y:S02]  /*d0f0*/  FFMA.FTZ R53, R44, R38, -R53 ;  /* 0x000000262c357223 */ /* 0x000fe40000010835 */
[-C--:B------:R-:W-:Y:S02]  /*d100*/  FMUL.FTZ R44, R35, R4.reuse ;  /* 0x00000004232c7220 */ /* 0x080fe40000410000 */
[----:B------:R-:W-:-:S02]  /*d110*/  FMUL.FTZ R4, R5, R4 ;  /* 0x0000000405047220 */ /* 0x000fc40000410000 */
[C---:B------:R-:W-:Y:S01]  /*d120*/  IMAD.U32 R39, R29.reuse, 0x10000, RZ ;  /* 0x000100001d277824 */ /* 0x040fe200078e00ff */
[----:B------:R-:W-:Y:S01]  /*d130*/  LOP3.LUT R29, R29, 0xffff0000, RZ, 0xc0, !PT ;  /* 0xffff00001d1d7812 */ /* 0x000fe200078ec0ff */
[----:B------:R-:W-:Y:S01]  /*d140*/  FFMA.FTZ R15, R31, R38, R15 ;  /* 0x000000261f0f7223 */ /* 0x000fe2000001000f */
[----:B------:R-:W-:Y:S01]  /*d150*/  SHF.L.U32 R31, R33, 0x10, RZ ;  /* 0x00000010211f7819 */ /* 0x000fe200000006ff */
[-C--:B------:R-:W-:Y:S01]  /*d160*/  FFMA.FTZ R44, R5, R12.reuse, -R44 ;  /* 0x0000000c052c7223 */ /* 0x080fe2000001082c */
[----:B------:R-:W-:Y:S01]  /*d170*/  LOP3.LUT R33, R33, 0xffff0000, RZ, 0xc0, !PT ;  /* 0xffff000021217812 */ /* 0x000fe200078ec0ff */
[----:B------:R-:W-:Y:S01]  /*d180*/  FFMA.FTZ R5, R35, R12, R4 ;  /* 0x0000000c23057223 */ /* 0x000fe20000010004 */
[C---:B------:R-:W-:Y:S01]  /*d190*/  SHF.L.U32 R12, R32.reuse, 0x10, RZ ;  /* 0x00000010200c7819 */ /* 0x040fe200000006ff */
[-C--:B------:R-:W-:Y:S01]  /*d1a0*/  FMUL.FTZ R4, R39, R47.reuse ;  /* 0x0000002f27047220 */ /* 0x080fe20000410000 */
[----:B------:R-:W-:Y:S01]  /*d1b0*/  LOP3.LUT R32, R32, 0xffff0000, RZ, 0xc0, !PT ;  /* 0xffff000020207812 */ /* 0x000fe200078ec0ff */
[----:B------:R-:W-:-:S02]  /*d1c0*/  FMUL.FTZ R47, R31, R47 ;  /* 0x0000002f1f2f7220 */ /* 0x000fc40000410000 */
[----:B------:R-:W-:Y:S02]  /*d1d0*/  FFMA.FTZ R35, R31, R40, -R4 ;  /* 0x000000281f237223 */ /* 0x000fe40000010804 */
[C---:B------:R-:W-:Y:S01]  /*d1e0*/  IMAD.U32 R4, R28.reuse, 0x10000, RZ ;  /* 0x000100001c047824 */ /* 0x040fe200078e00ff */
[----:B------:R-:W-:Y:S01]  /*d1f0*/  LOP3.LUT R28, R28, 0xffff0000, RZ, 0xc0, !PT ;  /* 0xffff00001c1c7812 */ /* 0x000fe200078ec0ff */
[----:B------:R-:W-:Y:S02]  /*d200*/  FMUL.FTZ R31, R29, R46 ;  /* 0x0000002e1d1f7220 */ /* 0x000fe40000410000 */
[-C--:B------:R-:W-:Y:S02]  /*d210*/  FMUL.FTZ R38, R4, R45.reuse ;  /* 0x0000002d04267220 */ /* 0x080fe40000410000 */
[C---:B------:R-:W-:Y:S02]  /*d220*/  FMUL.FTZ R45, R12.reuse, R45 ;  /* 0x0000002d0c2d7220 */ /* 0x040fe40000410000 */
[----:B------:R-:W-:-:S02]  /*d230*/  FFMA.FTZ R38, R12, R13, -R38 ;  /* 0x0000000d0c267223 */ /* 0x000fc40000010826 */
[----:B------:R-:W-:Y:S02]  /*d240*/  FFMA.FTZ R45, R4, R13, R45 ;  /* 0x0000000d042d7223 */ /* 0x000fe4000001002d */
[----:B------:R-:W-:Y:S02]  /*d250*/  FMUL.FTZ R13, R30, R48 ;  /* 0x000000301e0d7220 */ /* 0x000fe40000410000 */
[-C--:B------:R-:W-:Y:S02]  /*d260*/  FMUL.FTZ R12, R28, R7.reuse ;  /* 0x000000071c0c7220 */ /* 0x080fe40000410000 */
[----:B------:R-:W-:Y:S02]  /*d270*/  FMUL.FTZ R46, R33, R46 ;  /* 0x0000002e212e7220 */ /* 0x000fe40000410000 */
[----:B------:R-:W-:Y:S02]  /*d280*/  FMUL.FTZ R48, R34, R48 ;  /* 0x0000003022307220 */ /* 0x000fe40000410000 */
[----:B------:R-:W-:-:S02]  /*d290*/  FMUL.FTZ R4, R32, R7 ;  /* 0x0000000720047220 */ /* 0x000fc40000410000 */
[----:B------:R-:W-:Y:S02]  /*d2a0*/  FFMA.FTZ R47, R39, R40, R47 ;  /* 0x00000028272f7223 */ /* 0x000fe4000001002f */
[----:B------:R-:W-:Y:S02]  /*d2b0*/  FFMA.FTZ R40, R33, R14, -R31 ;  /* 0x0000000e21287223 */ /* 0x000fe4000001081f */
[----:B------:R-:W-:Y:S02]  /*d2c0*/  FFMA.FTZ R13, R34, R41, -R13 ;  /* 0x00000029220d7223 */ /* 0x000fe4000001080d */
[----:B------:R-:W-:Y:S01]  /*d2d0*/  FFMA.FTZ R7, R32, R43, -R12 ;  /* 0x0000002b20077223 */ /* 0x000fe2000001080c */
[----:B------:R-:W-:Y:S01]  /*d2e0*/  F2FP.BF16.PACK_AB R12, R53, R6 ;  /* 0x00000006350c723e */ /* 0x000fe200000010ff */
[----:B------:R-:W-:Y:S01]  /*d2f0*/  FFMA.FTZ R46, R29, R14, R46 ;  /* 0x0000000e1d2e7223 */ /* 0x000fe2000001002e */
[----:B------:R-:W-:Y:S01]  /*d300*/  F2FP.BF16.PACK_AB R14, R40, R35 ;  /* 0x00000023280e723e */ /* 0x000fe200000010ff */
[----:B------:R-:W-:Y:S01]  /*d310*/  FFMA.FTZ R30, R30, R41, R48 ;  /* 0x000000291e1e7223 */ /* 0x000fe20000010030 */
[----:B------:R-:W-:Y:S01]  /*d320*/  F2FP.BF16.PACK_AB R13, R13, R44 ;  /* 0x0000002c0d0d723e */ /* 0x000fe200000010ff */
[----:B------:R-:W-:Y:S01]  /*d330*/  FFMA.FTZ R28, R28, R43, R4 ;  /* 0x0000002b1c1c7223 */ /* 0x000fe20000010004 */
[----:B------:R-:W-:-:S02]  /*d340*/  F2FP.BF16.PACK_AB R4, R15, R42 ;  /* 0x0000002a0f04723e */ /* 0x000fc400000010ff */
[----:B------:R-:W-:Y:S02]  /*d350*/  F2FP.BF16.PACK_AB R15, R7, R38 ;  /* 0x00000026070f723e */ /* 0x000fe400000010ff */
[----:B------:R-:W-:Y:S02]  /*d360*/  F2FP.BF16.PACK_AB R6, R46, R47 ;  /* 0x0000002f2e06723e */ /* 0x000fe400000010ff */
[----:B------:R-:W-:Y:S01]  /*d370*/  F2FP.BF16.PACK_AB R5, R30, R5 ;  /* 0x000000051e05723e */ /* 0x000fe200000010ff */
[----:B------:R1:W-:Y:S01]  /*d380*/  STS.128 [R36], R12 ;  /* 0x0000000c24007388 */ /* 0x0003e20000000c00 */
[----:B------:R-:W-:-:S05]  /*d390*/  F2FP.BF16.PACK_AB R7, R28, R45 ;  /* 0x0000002d1c07723e */ /* 0x000fca00000010ff */
[----:B------:R1:W-:Y:S02]  /*d3a0*/  STS.128 [R37+0x18100], R4 ;  /* 0x0181000425007388 */ /* 0x0003e40000000c00 */
.L_x_1455:
[----:B------:R-:W-:Y:S05]  /*d3b0*/  BSYNC B0 ;  /* 0x0000000000007941 */ /* 0x000fea0003800000 */
.L_x_1454:
[----:B-1----:R-:W-:-:S04]  /*d3c0*/  IADD3 R4, R144, 0x40, RZ ;  /* 0x0000004090047810 */ /* 0x002fc80007ffe0ff */
        /* <DEDUP_REMOVED lines=9> */
[----:B------:R-:W-:-:S02]  /*d460*/  SHF.L.U32 R12, R5, 0x3, RZ ;  /* 0x00000003050c7819 */ /* 0x000fc400000006ff */
[----:B------:R-:W-:Y:S02]  /*d470*/  LEA.HI R4, R4, R5, RZ, 0x3 ;  /* 0x0000000504047211 */ /* 0x000fe400078f18ff */
[----:B------:R-:W-:Y:S02]  /*d480*/  LOP3.LUT R49, R49, 0x38, R12, 0xf8, !PT ;  /* 0x0000003831317812 */ /* 0x000fe400078ef80c */
[----:B------:R-:W-:Y:S01]  /*d490*/  LOP3.LUT R17, R17, 0xffffe000, RZ, 0xc0, !PT ;  /* 0xffffe00011117812 */ /* 0x000fe200078ec0ff */
[----:B------:R-:W-:Y:S01]  /*d4a0*/  IMAD.SHL.U32 R4, R4, 0x400, RZ ;  /* 0x0000040004047824 */ /* 0x000fe200078e00ff */
[----:B------:R-:W-:Y:S02]  /*d4b0*/  LOP3.LUT R16, R49, R8, RZ, 0x3c, !PT ;  /* 0x0000000831107212 */ /* 0x000fe400078e3cff */
[----:B------:R-:W-:Y:S02]  /*d4c0*/  IADD3 R6, R6, R17, R51 ;  /* 0x0000001106067210 */ /* 0x000fe40007ffe033 */
[----:B------:R-:W-:-:S02]  /*d4d0*/  LOP3.LUT R4, R4, 0x7fffe000, RZ, 0xc0, !PT ;  /* 0x7fffe00004047812 */ /* 0x000fc400078ec0ff */
[----:B------:R-:W-:Y:S02]  /*d4e0*/  LEA R8, R6, 0x18100, 0x1 ;  /* 0x0001810006087811 */ /* 0x000fe400078e08ff */
[----:B------:R-:W-:Y:S02]  /*d4f0*/  IADD3 R16, R16, R4, R51 ;  /* 0x0000000410107210 */ /* 0x000fe40007ffe033 */
[----:B------:R-:W-:Y:S01]  /*d500*/  SHF.L.U32 R31, R27, 0x10, RZ ;  /* 0x000000101b1f7819 */ /* 0x000fe200000006ff */
[----:B------:R-:W1:Y:S01]  /*d510*/  LDS.128 R12, [R8] ;  /* 0x00000000080c7984 */ /* 0x000e620000000c00 */
[----:B------:R-:W-:Y:S01]  /*d520*/  LOP3.LUT R36, R23, 0xffff0000, RZ, 0xc0, !PT ;  /* 0xffff000017247812 */ /* 0x000fe200078ec0ff */
[----:B------:R-:W-:Y:S01]  /*d530*/  IMAD.SHL.U32 R16, R16, 0x2, RZ ;  /* 0x0000000210107824 */ /* 0x000fe200078e00ff */
[----:B------:R-:W-:-:S04]  /*d540*/  LOP3.LUT R38, R27, 0xffff0000, RZ, 0xc0, !PT ;  /* 0xffff00001b267812 */ /* 0x000fc800078ec0ff */
[----:B------:R-:W2:Y:S01]  /*d550*/  LDS.128 R4, [R16+0x18100] ;  /* 0x0181000010047984 */ /* 0x000ea20000000c00 */
[----:B-1----:R-:W-:Y:S01]  /*d560*/  SHF.L.U32 R18, R12, 0x10, RZ ;  /* 0x000000100c127819 */ /* 0x002fe200000006ff */
[----:B------:R-:W-:Y:S01]  /*d570*/  IMAD.U32 R20, R14, 0x10000, RZ ;  /* 0x000100000e147824 */ /* 0x000fe200078e00ff */
[----:B------:R-:W-:Y:S01]  /*d580*/  LOP3.LUT R17, R12, 0xffff0000, RZ, 0xc0, !PT ;  /* 0xffff00000c117812 */ /* 0x000fe200078ec0ff */
[C---:B------:R-:W-:Y:S01]  /*d590*/  IMAD.U32 R12, R13.reuse, 0x10000, RZ ;  /* 0x000100000d0c7824 */ /* 0x040fe200078e00ff */
[----:B------:R-:W-:Y:S02]  /*d5a0*/  LOP3.LUT R28, R13, 0xffff0000, RZ, 0xc0, !PT ;  /* 0xffff00000d1c7812 */ /* 0x000fe400078ec0ff */
[C---:B------:R-:W-:Y:S01]  /*d5b0*/  SHF.L.U32 R13, R15.reuse, 0x10, RZ ;  /* 0x000000100f0d7819 */ /* 0x040fe200000006ff */
[----:B--2---:R-:W-:Y:S01]  /*d5c0*/  IMAD.U32 R29, R4, 0x10000, RZ ;  /* 0x00010000041d7824 */ /* 0x004fe200078e00ff */
[----:B------:R-:W-:Y:S01]  /*d5d0*/  LOP3.LUT R30, R15, 0xffff0000, RZ, 0xc0, !PT ;  /* 0xffff00000f1e7812 */ /* 0x000fe200078ec0ff */
[----:B------:R-:W-:Y:S01]  /*d5e0*/  IMAD.U32 R34, R6, 0x10000, RZ ;  /* 0x0001000006227824 */ /* 0x000fe200078e00ff */
[----:B------:R-:W-:-:S02]  /*d5f0*/  LOP3.LUT R15, R4, 0xffff0000, RZ, 0xc0, !PT ;  /* 0xffff0000040f7812 */ /* 0x000fc400078ec0ff */
[C---:B------:R-:W-:Y:S02]  /*d600*/  SHF.L.U32 R4, R5.reuse, 0x10, RZ ;  /* 0x0000001005047819 */ /* 0x040fe400000006ff */
[----:B------:R-:W-:Y:S01]  /*d610*/  LOP3.LUT R35, R5, 0xffff0000, RZ, 0xc0, !PT ;  /* 0xffff000005237812 */ /* 0x000fe200078ec0ff */
[----:B------:R-:W-:Y:S01]  /*d620*/  IMAD.U32 R5, R23, 0x10000, RZ ;  /* 0x0001000017057824 */ /* 0x000fe200078e00ff */
[----:B------:R-:W-:Y:S01]  /*d630*/  LOP3.LUT R33, R6, 0xffff0000, RZ, 0xc0, !PT ;  /* 0xffff000006217812 */ /* 0x000fe200078ec0ff */
[----:B------:R-:W-:Y:S01]  /*d640*/  IMAD.U32 R23, R22, 0x10000, RZ ;  /* 0x0001000016177824 */ /* 0x000fe200078e00ff */
[----:B------:R-:W-:Y:S01]  /*d650*/  SHF.L.U32 R32, R7, 0x10, RZ ;  /* 0x0000001007207819 */ /* 0x000fe200000006ff */
[-C--:B------:R-:W-:Y:S01]  /*d660*/  FMUL.FTZ R6, R5, R29.reuse ;  /* 0x0000001d05067220 */ /* 0x080fe20000410000 */
[----:B------:R-:W-:Y:S01]  /*d670*/  LOP3.LUT R14, R14, 0xffff0000, RZ, 0xc0, !PT ;  /* 0xffff00000e0e7812 */ /* 0x000fe200078ec0ff */
[----:B------:R-:W-:Y:S01]  /*d680*/  FMUL.FTZ R29, R31, R29 ;  /* 0x0000001d1f1d7220 */ /* 0x000fe20000410000 */
[----:B------:R-:W-:Y:S01]  /*d690*/  LOP3.LUT R7, R7, 0xffff0000, RZ, 0xc0, !PT ;  /* 0xffff000007077812 */ /* 0x000fe200078ec0ff */
[-C--:B------:R-:W-:Y:S01]  /*d6a0*/  FFMA.FTZ R6, R31, R18.reuse, -R6 ;  /* 0x000000121f067223 */ /* 0x080fe20000010806 */
[----:B------:R-:W-:Y:S01]  /*d6b0*/  LOP3.LUT R22, R22, 0xffff0000, RZ, 0xc0, !PT ;  /* 0xffff000016167812 */ /* 0x000fe200078ec0ff */
[----:B------:R-:W-:Y:S01]  /*d6c0*/  FFMA.FTZ R29, R5, R18, R29 ;  /* 0x00000012051d7223 */ /* 0x000fe2000001001d */
[----:B------:R-:W-:Y:S01]  /*d6d0*/  SHF.L.U32 R5, R26, 0x10, RZ ;  /* 0x000000101a057819 */ /* 0x000fe200000006ff */
[-C--:B------:R-:W-:Y:S01]  /*d6e0*/  FMUL.FTZ R27, R36, R15.reuse ;  /* 0x0000000f241b7220 */ /* 0x080fe20000410000 */
[----:B------:R-:W-:Y:S01]  /*d6f0*/  LOP3.LUT R26, R26, 0xffff0000, RZ, 0xc0, !PT ;  /* 0xffff00001a1a7812 */ /* 0x000fe200078ec0ff */
[----:B------:R-:W-:-:S02]  /*d700*/  FMUL.FTZ R15, R38, R15 ;  /* 0x0000000f260f7220 */ /* 0x000fc40000410000 */
[-C--:B------:R-:W-:Y:S02]  /*d710*/  FMUL.FTZ R18, R23, R4.reuse ;  /* 0x0000000417127220 */ /* 0x080fe40000410000 */
[----:B------:R-:W-:Y:S02]  /*d720*/  FMUL.FTZ R4, R5, R4 ;  /* 0x0000000405047220 */ /* 0x000fe40000410000 */
[C---:B------:R-:W-:Y:S01]  /*d730*/  IMAD.U32 R31, R21.reuse, 0x10000, RZ ;  /* 0x00010000151f7824 */ /* 0x040fe200078e00ff */
[----:B------:R-:W-:Y:S01]  /*d740*/  LOP3.LUT R21, R21, 0xffff0000, RZ, 0xc0, !PT ;  /* 0xffff000015157812 */ /* 0x000fe200078ec0ff */
[-C--:B------:R-:W-:Y:S01]  /*d750*/  FFMA.FTZ R36, R36, R17.reuse, R15 ;  /* 0x0000001124247223 */ /* 0x080fe2000001000f */
[----:B------:R-:W-:Y:S01]  /*d760*/  SHF.L.U32 R15, R25, 0x10, RZ ;  /* 0x00000010190f7819 */ /* 0x000fe200000006ff */
[-C--:B------:R-:W-:Y:S01]  /*d770*/  FFMA.FTZ R18, R5, R12.reuse, -R18 ;  /* 0x0000000c05127223 */ /* 0x080fe20000010812 */
[----:B------:R-:W-:Y:S01]  /*d780*/  LOP3.LUT R25, R25, 0xffff0000, RZ, 0xc0, !PT ;  /* 0xffff000019197812 */ /* 0x000fe200078ec0ff */
[----:B------:R-:W-:Y:S01]  /*d790*/  FFMA.FTZ R5, R23, R12, R4 ;  /* 0x0000000c17057223 */ /* 0x000fe20000010004 */
[C---:B------:R-:W-:Y:S01]  /*d7a0*/  SHF.L.U32 R12, R24.reuse, 0x10, RZ ;  /* 0x00000010180c7819 */ /* 0x040fe200000006ff */
[----:B------:R-:W-:Y:S01]  /*d7b0*/  FMUL.FTZ R4, R31, R34 ;  /* 0x000000221f047220 */ /* 0x000fe20000410000 */
[----:B------:R-:W-:Y:S01]  /*d7c0*/  LOP3.LUT R24, R24, 0xffff0000, RZ, 0xc0, !PT ;  /* 0xffff000018187812 */ /* 0x000fe200078ec0ff */
[----:B------:R-:W-:-:S02]  /*d7d0*/  FFMA.FTZ R27, R38, R17, -R27 ;  /* 0x00000011261b7223 */ /* 0x000fc4000001081b */
[C---:B------:R-:W-:Y:S02]  /*d7e0*/  FMUL.FTZ R34, R15.reuse, R34 ;  /* 0x000000220f227220 */ /* 0x040fe40000410000 */
[-C--:B------:R-:W-:Y:S02]  /*d7f0*/  FFMA.FTZ R17, R15, R20.reuse, -R4 ;  /* 0x000000140f117223 */ /* 0x080fe40000010804 */
[C---:B------:R-:W-:Y:S01]  /*d800*/  IMAD.U32 R4, R19.reuse, 0x10000, RZ ;  /* 0x0001000013047824 */ /* 0x040fe200078e00ff */
[----:B------:R-:W-:Y:S01]  /*d810*/  LOP3.LUT R19, R19, 0xffff0000, RZ, 0xc0, !PT ;  /* 0xffff000013137812 */ /* 0x000fe200078ec0ff */
[----:B------:R-:W-:Y:S02]  /*d820*/  FFMA.FTZ R34, R31, R20, R34 ;  /* 0x000000141f227223 */ /* 0x000fe40000010022 */
[----:B------:R-:W-:Y:S02]  /*d830*/  FMUL.FTZ R15, R21, R33 ;  /* 0x00000021150f7220 */ /* 0x000fe40000410000 */
[----:B------:R-:W-:-:S02]  /*d840*/  FMUL.FTZ R20, R4, R32 ;  /* 0x0000002004147220 */ /* 0x000fc40000410000 */
[C---:B------:R-:W-:Y:S02]  /*d850*/  FMUL.FTZ R33, R25.reuse, R33 ;  /* 0x0000002119217220 */ /* 0x040fe40000410000 */
[C---:B------:R-:W-:Y:S02]  /*d860*/  FMUL.FTZ R32, R12.reuse, R32 ;  /* 0x000000200c207220 */ /* 0x040fe40000410000 */
[-C--:B------:R-:W-:Y:S02]  /*d870*/  FFMA.FTZ R38, R25, R14.reuse, -R15 ;  /* 0x0000000e19267223 */ /* 0x080fe4000001080f */
[----:B------:R-:W-:Y:S02]  /*d880*/  FFMA.FTZ R33, R21, R14, R33 ;  /* 0x0000000e15217223 */ /* 0x000fe40000010021 */
[----:B------:R-:W-:Y:S01]  /*d890*/  FFMA.FTZ R15, R12, R13, -R20 ;  /* 0x0000000d0c0f7223 */ /* 0x000fe20000010814 */
[----:B------:R-:W-:Y:S01]  /*d8a0*/  F2FP.BF16.PACK_AB R14, R38, R17 ;  /* 0x00000011260e723e */ /* 0x000fe200000010ff */
[----:B------:R-:W-:Y:S01]  /*d8b0*/  FFMA.FTZ R32, R4, R13, R32 ;  /* 0x0000000d04207223 */ /* 0x000fe20000010020 */
[----:B------:R-:W-:Y:S01]  /*d8c0*/  F2FP.BF16.PACK_AB R12, R27, R6 ;  /* 0x000000061b0c723e */ /* 0x000fe200000010ff */
[----:B------:R-:W-:Y:S01]  /*d8d0*/  FMUL.FTZ R13, R22, R35 ;  /* 0x00000023160d7220 */ /* 0x000fe20000410000 */
[----:B------:R-:W-:Y:S01]  /*d8e0*/  F2FP.BF16.PACK_AB R6, R33, R34 ;  /* 0x000000222106723e */ /* 0x000fe200000010ff */
[----:B------:R-:W-:Y:S01]  /*d8f0*/  FMUL.FTZ R21, R19, R7 ;  /* 0x0000000713157220 */ /* 0x000fe20000410000 */
[----:B------:R-:W-:Y:S01]  /*d900*/  F2FP.BF16.PACK_AB R4, R36, R29 ;  /* 0x0000001d2404723e */ /* 0x000fe200000010ff */
[----:B------:R-:W-:-:S02]  /*d910*/  FMUL.FTZ R35, R26, R35 ;  /* 0x000000231a237220 */ /* 0x000fc40000410000 */
[----:B------:R-:W-:Y:S02]  /*d920*/  FMUL.FTZ R7, R24, R7 ;  /* 0x0000000718077220 */ /* 0x000fe40000410000 */
[----:B------:R-:W-:Y:S02]  /*d930*/  FFMA.FTZ R13, R26, R28, -R13 ;  /* 0x0000001c1a0d7223 */ /* 0x000fe4000001080d */
[----:B------:R-:W-:Y:S02]  /*d940*/  FFMA.FTZ R24, R24, R30, -R21 ;  /* 0x0000001e18187223 */ /* 0x000fe40000010815 */
[----:B------:R-:W-:Y:S01]  /*d950*/  FFMA.FTZ R22, R22, R28, R35 ;  /* 0x0000001c16167223 */ /* 0x000fe20000010023 */
[----:B------:R-:W-:Y:S01]  /*d960*/  F2FP.BF16.PACK_AB R13, R13, R18 ;  /* 0x000000120d0d723e */ /* 0x000fe200000010ff */
[----:B------:R-:W-:Y:S01]  /*d970*/  FFMA.FTZ R7, R19, R30, R7 ;  /* 0x0000001e13077223 */ /* 0x000fe20000010007 */
[----:B------:R-:W-:Y:S02]  /*d980*/  F2FP.BF16.PACK_AB R15, R24, R15 ;  /* 0x0000000f180f723e */ /* 0x000fe400000010ff */
[----:B------:R-:W-:-:S02]  /*d990*/  F2FP.BF16.PACK_AB R5, R22, R5 ;  /* 0x000000051605723e */ /* 0x000fc400000010ff */
[----:B------:R-:W-:Y:S01]  /*d9a0*/  F2FP.BF16.PACK_AB R7, R7, R32 ;  /* 0x000000200707723e */ /* 0x000fe200000010ff */
[----:B------:R1:W-:Y:S04]  /*d9b0*/  STS.128 [R8], R12 ;  /* 0x0000000c08007388 */ /* 0x0003e80000000c00 */
[----:B------:R1:W-:Y:S02]  /*d9c0*/  STS.128 [R16+0x18100], R4 ;  /* 0x0181000410007388 */ /* 0x0003e40000000c00 */
.L_x_1433:
[----:B------:R-:W-:Y:S05]  /*d9d0*/  BSYNC B2 ;  /* 0x0000000000027941 */ /* 0x000fea0003800000 */
.L_x_1417:
[----:B------:R-:W-:-:S04]  /*d9e0*/  DEPBAR.LE SB0, 0x2 ;  /* 0x000080800000791a */ /* 0x000fc80000000000 */
[----:B------:R-:W-:Y:S01]  /*d9f0*/  BAR.SYNC.DEFER_BLOCKING 0x0 ;  /* 0x0000000000007b1d */ /* 0x000fe20000010000 */
[----:B------:R-:W-:Y:S01]  /*da00*/  LOP3.LUT P0, RZ, R201, 0x2, RZ, 0xc0, !PT ;  /* 0x00000002c9ff7812 */ /* 0x000fe2000780c0ff */
[----:B------:R-:W-:-:S03]  /*da10*/  IMAD.IADD R203, R202, 0x1, R199 ;  /* 0x00000001cacb7824 */ /* 0x000fc600078e02c7 */
[----:B------:R-:W-:Y:S01]  /*da20*/  SEL R205, R0, 0xffffffe0, !P0 ;  /* 0xffffffe000cd7807 */ /* 0x000fe20004000000 */
[----:B------:R-:W-:Y:S04]  /*da30*/  BSSY B0, `(.L_x_1456) ;  /* 0x0000024000007945 */ /* 0x000fe80003800000 */
[----:B-1----:R-:W-:Y:S01]  /*da40*/  IMAD.IADD R8, R200, 0x1, R205 ;  /* 0x00000001c8087824 */ /* 0x002fe200078e02cd */
[----:B------:R1:W2:Y:S04]  /*da50*/  LDSM.16.M88.4 R44, [R202] ;  /* 0x00000000ca2c783b */ /* 0x0002a80000000200 */
        /* <DEDUP_REMOVED lines=10> */
[----:B------:R-:W-:Y:S02]  /*db00*/  IADD3 R20, R9, -0x2, RZ ;  /* 0xfffffffe09147810 */ /* 0x000fe40007ffe0ff */
[----:B------:R-:W-:-:S02]  /*db10*/  LOP3.LUT P3, RZ, R226, 0x1, RZ, 0xc0, !PT ;  /* 0x00000001e2ff7812 */ /* 0x000fc4000786c0ff */
[----:B------:R-:W-:Y:S01]  /*db20*/  SHF.R.S32.HI R0, RZ, 0x1f, R20 ;  /* 0x0000001fff007819 */ /* 0x000fe20000011414 */
[----:B------:R-:W-:-:S04]  /*db30*/  IMAD.WIDE.U32 R22, R20, c[0x0][0x208], RZ ;  /* 0x0000820014167a25 */ /* 0x000fc800078e00ff */
[----:B------:R-:W-:Y:S01]  /*db40*/  IMAD R21, R0, c[0x0][0x208], RZ ;  /* 0x0000820000157a24 */ /* 0x000fe200078e02ff */
[----:B------:R-:W-:-:S03]  /*db50*/  LEA R0, P0, R22, R234, 0x6 ;  /* 0x000000ea16007211 */ /* 0x000fc600078030ff */
[----:B------:R-:W-:Y:S01]  /*db60*/  IMAD R21, R20, c[0x0][0x20c], R21 ;  /* 0x0000830014157a24 */ /* 0x000fe200078e0215 */
[----:B------:R-:W-:-:S03]  /*db70*/  LEA R20, P2, R0, c[0x0][0x1f8], 0x1 ;  /* 0x00007e0000147a11 */ /* 0x000fc600078408ff */
[----:B------:R-:W-:-:S05]  /*db80*/  IMAD.IADD R21, R23, 0x1, R21 ;  /* 0x0000000117157824 */ /* 0x000fca00078e0215 */
        /* <DEDUP_REMOVED lines=14> */
.L_x_1457:
[----:B------:R-:W-:Y:S05]  /*dc70*/  BSYNC B0 ;  /* 0x0000000000007941 */ /* 0x000fea0003800000 */
.L_x_1456:
[----:B------:R-:W-:Y:S01]  /*dc80*/  LOP3.LUT P0, RZ, R201, 0x4, RZ, 0xc0, !PT ;  /* 0x00000004c9ff7812 */ /* 0x000fe2000780c0ff */
[C---:B--234-:R-:W-:Y:S01]  /*dc90*/  HMMA.16816.F32.BF16 R20, R44.reuse, R16, RZ ;  /* 0x000000102c14723c */ /* 0x05cfe200000418ff */
[----:B------:R-:W-:Y:S01]  /*dca0*/  LDSM.16.M88.4 R36, [R198] ;  /* 0x00000000c624783b */ /* 0x000fe20000000200 */
[----:B------:R-:W-:Y:S01]  /*dcb0*/  LEA.HI R3, R3, R146, RZ, 0x5 ;  /* 0x0000009203037211 */ /* 0x000fe200078f28ff */
[----:B------:R-:W-:Y:S01]  /*dcc0*/  IMAD R84, R87, -0x40, R84 ;  /* 0xffffffc057547824 */ /* 0x000fe200078e0254 */
[----:B------:R-:W-:Y:S01]  /*dcd0*/  SEL R33, R2, 0xffffffc0, !P0 ;  /* 0xffffffc002217807 */ /* 0x000fe20004000000 */
[----:B------:R-:W0:Y:S01]  /*dce0*/  LDGDEPBAR ;  /* 0x00000000000079af */ /* 0x000e220000000000 */
[----:B------:R-:W-:Y:S01]  /*dcf0*/  LOP3.LUT R3, R3, 0xffffffe0, RZ, 0xc0, !PT ;  /* 0xffffffe003037812 */ /* 0x000fe200078ec0ff */
[----:B------:R-:W-:Y:S01]  /*dd00*/  IMAD.IADD R176, R199, 0x1, R196 ;  /* 0x00000001c7b07824 */ /* 0x000fe200078e02c4 */
[C---:B------:R-:W-:Y:S01]  /*dd10*/  HMMA.16816.F32.BF16 R16, R44.reuse, R18, RZ ;  /* 0x000000122c10723c */ /* 0x040fe200000418ff */
[----:B------:R-:W-:Y:S01]  /*dd20*/  IMAD.IADD R2, R200, 0x1, R33 ;  /* 0x00000001c8027824 */ /* 0x000fe200078e0221 */
[----:B------:R-:W-:Y:S01]  /*dd30*/  IADD3 R0, R33, R200, R205 ;  /* 0x000000c821007210 */ /* 0x000fe20007ffe0cd */
[----:B------:R-:W-:Y:S01]  /*dd40*/  IMAD.IADD R168, R199, 0x1, R147 ;  /* 0x00000001c7a87824 */ /* 0x000fe200078e0293 */
[----:B------:R-:W-:Y:S02]  /*dd50*/  BSSY B0, `(.L_x_1458) ;  /* 0x000024f000007945 */ /* 0x000fe40003800000 */
[----:B------:R-:W2:Y:S02]  /*dd60*/  LDSM.16.M88.4 R76, [R2] ;  /* 0x00000000024c783b */ /* 0x000ea40000000200 */
[C---:B------:R-:W-:Y:S02]  /*dd70*/  HMMA.16816.F32.BF16 R64, R44.reuse, R60, RZ ;  /* 0x0000003c2c40723c */ /* 0x040fe400000418ff */
[----:B------:R-:W3:Y:S04]  /*dd80*/  LDSM.16.M88.4 R72, [R2+0x800] ;  /* 0x000800000248783b */ /* 0x000ee80000000200 */
[----:B------:R-:W-:Y:S02]  /*dd90*/  LDSM.16.M88.4 R32, [R0] ;  /* 0x000000000020783b */ /* 0x000fe40000000200 */
[C---:B------:R-:W-:Y:S02]  /*dda0*/  HMMA.16816.F32.BF16 R60, R44.reuse, R62, RZ ;  /* 0x0000003e2c3c723c */ /* 0x040fe400000418ff */
[----:B------:R-:W-:Y:S04]  /*ddb0*/  LDSM.16.M88.4 R68, [R2+0x1000] ;  /* 0x001000000244783b */ /* 0x000fe80000000200 */
[----:B------:R-:W-:Y:S02]  /*ddc0*/  LDSM.16.M88.4 R40, [R2+0x1800] ;  /* 0x001800000228783b */ /* 0x000fe40000000200 */
[----:B-1----:R-:W-:Y:S08]  /*ddd0*/  HMMA.16816.F32.BF16 R56, R44, R52, RZ ;  /* 0x000000342c38723c */ /* 0x002ff000000418ff */
[----:B------:R-:W-:Y:S08]  /*dde0*/  HMMA.16816.F32.BF16 R16, R12, R90, R16 ;  /* 0x0000005a0c10723c */ /* 0x000ff00000041810 */
[C---:B------:R-:W-:Y:S08]  /*ddf0*/  HMMA.16816.F32.BF16 R52, R44.reuse, R54, RZ ;  /* 0x000000362c34723c */ /* 0x040ff000000418ff */
[C---:B------:R-:W-:Y:S08]  /*de00*/  HMMA.16816.F32.BF16 R48, R44.reuse, R4, RZ ;  /* 0x000000042c30723c */ /* 0x040ff000000418ff */
[----:B------:R-:W-:Y:S01]  /*de10*/  HMMA.16816.F32.BF16 R44, R44, R6, RZ ;  /* 0x000000062c2c723c */ /* 0x000fe200000418ff */
[----:B------:R-:W1:Y:S07]  /*de20*/  LDSM.16.M88.4 R4, [R197] ;  /* 0x00000000c504783b */ /* 0x000e6e0000000200 */
[C---:B------:R-:W-:Y:S08]  /*de30*/  HMMA.16816.F32.BF16 R64, R12.reuse, R28, R64 ;  /* 0x0000001c0c40723c */ /* 0x040ff00000041840 */
[C---:B------:R-:W-:Y:S01]  /*de40*/  HMMA.16816.F32.BF16 R60, R12.reuse, R30, R60 ;  /* 0x0000001e0c3c723c */ /* 0x040fe2000004183c */
[----:B------:R-:W4:Y:S07]  /*de50*/  LDSM.16.M88.4 R28, [R0+0x800] ;  /* 0x00080000001c783b */ /* 0x000f2e0000000200 */
[----:B------:R-:W-:Y:S01]  /*de60*/  HMMA.16816.F32.BF16 R20, R12, R88, R20 ;  /* 0x000000580c14723c */ /* 0x000fe20000041814 */
[----:B------:R-:W-:Y:S07]  /*de70*/  LDSM.16.M88.4 R88, [R200+0x2000] ;  /* 0x00200000c858783b */ /* 0x000fee0000000200 */
[----:B--2---:R-:W-:Y:S08]  /*de80*/  HMMA.16816.F32.BF16 R16, R36, R78, R16 ;  /* 0x0000004e2410723c */ /* 0x004ff00000041810 */
[C---:B------:R-:W-:Y:S08]  /*de90*/  HMMA.16816.F32.BF16 R56, R12.reuse, R24, R56 ;  /* 0x000000180c38723c */ /* 0x040ff00000041838 */
[C---:B------:R-:W-:Y:S01]  /*dea0*/  HMMA.16816.F32.BF16 R52, R12.reuse, R26, R52 ;  /* 0x0000001a0c34723c */ /* 0x040fe20000041834 */
[----:B------:R-:W-:Y:S07]  /*deb0*/  LDSM.16.M88.4 R24, [R0+0x1000] ;  /* 0x001000000018783b */ /* 0x000fee0000000200 */
[C---:B------:R-:W-:Y:S08]  /*dec0*/  HMMA.16816.F32.BF16 R48, R12.reuse, R80, R48 ;  /* 0x000000500c30723c */ /* 0x040ff00000041830 */
[----:B------:R-:W-:Y:S01]  /*ded0*/  HMMA.16816.F32.BF16 R44, R12, R82, R44 ;  /* 0x000000520c2c723c */ /* 0x000fe2000004182c */
[----:B------:R-:W2:Y:S04]  /*dee0*/  LDSM.16.M88.4 R80, [R202+0x4000] ;  /* 0x00400000ca50783b */ /* 0x000ea80000000200 */
[----:B------:R-:W2:Y:S03]  /*def0*/  LDSM.16.M88.4 R12, [R0+0x1800] ;  /* 0x00180000000c783b */ /* 0x000ea60000000200 */
[C---:B---3--:R-:W-:Y:S08]  /*df00*/  HMMA.16816.F32.BF16 R64, R36.reuse, R72, R64 ;  /* 0x000000482440723c */ /* 0x048ff00000041840 */
[C---:B------:R-:W-:Y:S01]  /*df10*/  HMMA.16816.F32.BF16 R60, R36.reuse, R74, R60 ;  /* 0x0000004a243c723c */ /* 0x040fe2000004183c */
[----:B------:R-:W-:Y:S07]  /*df20*/  LDSM.16.M88.4 R72, [R200+0x3000] ;  /* 0x00300000c848783b */ /* 0x000fee0000000200 */
[----:B------:R-:W-:Y:S01]  /*df30*/  HMMA.16816.F32.BF16 R20, R36, R76, R20 ;  /* 0x0000004c2414723c */ /* 0x000fe20000041814 */
[----:B------:R-:W3:Y:S07]  /*df40*/  LDSM.16.M88.4 R76, [R200+0x2800] ;  /* 0x00280000c84c783b */ /* 0x000eee0000000200 */
[----:B-1----:R-:W-:Y:S08]  /*df50*/  HMMA.16816.F32.BF16 R16, R4, R34, R16 ;  /* 0x000000220410723c */ /* 0x002ff00000041810 */
[C---:B------:R-:W-:Y:S08]  /*df60*/  HMMA.16816.F32.BF16 R56, R36.reuse, R68, R56 ;  /* 0x000000442438723c */ /* 0x040ff00000041838 */
[C---:B------:R-:W-:Y:S01]  /*df70*/  HMMA.16816.F32.BF16 R52, R36.reuse, R70, R52 ;  /* 0x000000462434723c */ /* 0x040fe20000041834 */
[----:B------:R-:W-:Y:S07]  /*df80*/  LDSM.16.M88.4 R68, [R200+0x3800] ;  /* 0x00380000c844783b */ /* 0x000fee0000000200 */
[C---:B------:R-:W-:Y:S08]  /*df90*/  HMMA.16816.F32.BF16 R48, R36.reuse, R40, R48 ;  /* 0x000000282430723c */ /* 0x040ff00000041830 */
[----:B------:R-:W-:Y:S01]  /*dfa0*/  HMMA.16816.F32.BF16 R44, R36, R42, R44 ;  /* 0x0000002a242c723c */ /* 0x000fe2000004182c */
[----:B------:R-:W-:Y:S04]  /*dfb0*/  LDSM.16.M88.4 R40, [R203+0x4000] ;  /* 0x00400000cb28783b */ /* 0x000fe80000000200 */
[----:B------:R-:W1:Y:S03]  /*dfc0*/  LDSM.16.M88.4 R36, [R8+0x2000] ;  /* 0x002000000824783b */ /* 0x000e660000000200 */
[C---:B----4-:R-:W-:Y:S08]  /*dfd0*/  HMMA.16816.F32.BF16 R64, R4.reuse, R28, R64 ;  /* 0x0000001c0440723c */ /* 0x050ff00000041840 */
[C---:B------:R-:W-:Y:S01]  /*dfe0*/  HMMA.16816.F32.BF16 R60, R4.reuse, R30, R60 ;  /* 0x0000001e043c723c */ /* 0x040fe2000004183c */
[----:B------:R-:W-:Y:S07]  /*dff0*/  LDSM.16.M88.4 R28, [R8+0x3000] ;  /* 0x00300000081c783b */ /* 0x000fee0000000200 */
[----:B------:R-:W-:Y:S01]  /*e000*/  HMMA.16816.F32.BF16 R20, R4, R32, R20 ;  /* 0x000000200414723c */ /* 0x000fe20000041814 */
[----:B------:R-:W4:Y:S07]  /*e010*/  LDSM.16.M88.4 R32, [R8+0x2800] ;  /* 0x002800000820783b */ /* 0x000f2e0000000200 */
[----:B--2---:R-:W-:Y:S08]  /*e020*/  HMMA.16816.F32.BF16 R16, R80, R90, R16 ;  /* 0x0000005a5010723c */ /* 0x004ff00000041810 */
[C---:B------:R-:W-:Y:S08]  /*e030*/  HMMA.16816.F32.BF16 R56, R4.reuse, R24, R56 ;  /* 0x000000180438723c */ /* 0x040ff00000041838 */
[C---:B------:R-:W-:Y:S01]  /*e040*/  HMMA.16816.F32.BF16 R52, R4.reuse, R26, R52 ;  /* 0x0000001a0434723c */ /* 0x040fe20000041834 */
[----:B------:R-:W-:Y:S07]  /*e050*/  LDSM.16.M88.4 R24, [R8+0x3800] ;  /* 0x003800000818783b */ /* 0x000fee0000000200 */
[C---:B------:R-:W-:Y:S08]  /*e060*/  HMMA.16816.F32.BF16 R48, R4.reuse, R12, R48 ;  /* 0x0000000c0430723c */ /* 0x040ff00000041830 */
[----:B------:R-:W-:Y:S01]  /*e070*/  HMMA.16816.F32.BF16 R44, R4, R14, R44 ;  /* 0x0000000e042c723c */ /* 0x000fe2000004182c */
[----:B------:R-:W-:Y:S04]  /*e080*/  LDSM.16.M88.4 R12, [R198+0x4000] ;  /* 0x00400000c60c783b */ /* 0x000fe80000000200 */
[----:B------:R-:W2:Y:S03]  /*e090*/  LDSM.16.M88.4 R4, [R2+0x2000] ;  /* 0x002000000204783b */ /* 0x000ea60000000200 */
[C---:B---3--:R-:W-:Y:S08]  /*e0a0*/  HMMA.16816.F32.BF16 R64, R80.reuse, R76, R64 ;  /* 0x0000004c5040723c */ /* 0x048ff00000041840 */
[C---:B------:R-:W-:Y:S01]  /*e0b0*/  HMMA.16816.F32.BF16 R60, R80.reuse, R78, R60 ;  /* 0x0000004e503c723c */ /* 0x040fe2000004183c */
[----:B------:R-:W-:Y:S07]  /*e0c0*/  LDSM.16.M88.4 R76, [R2+0x2800] ;  /* 0x00280000024c783b */ /* 0x000fee0000000200 */
[----:B------:R-:W-:Y:S08]  /*e0d0*/  HMMA.16816.F32.BF16 R20, R80, R88, R20 ;  /* 0x000000585014723c */ /* 0x000ff00000041814 */
        /* <DEDUP_REMOVED lines=10> */
[----:B------:R-:W3:Y:S07]  /*e180*/  LDSM.16.M88.4 R32, [R2+0x3800] ;  /* 0x003800000220783b */ /* 0x000eee0000000200 */
        /* <DEDUP_REMOVED lines=9> */
[----:B------:R-:W-:Y:S03]  /*e220*/  LDSM.16.M88.4 R40, [R8+0x4000] ;  /* 0x004000000828783b */ /* 0x000fe60000000200 */
[----:B------:R-:W-:Y:S01]  /*e230*/  HMMA.16816.F32.BF16 R20, R12, R4, R20 ;  /* 0x000000040c14723c */ /* 0x000fe20000041814 */
[----:B------:R-:W-:Y:S07]  /*e240*/  LDSM.16.M88.4 R4, [R0+0x3000] ;  /* 0x003000000004783b */ /* 0x000fee0000000200 */
[----:B-1----:R-:W-:Y:S08]  /*e250*/  HMMA.16816.F32.BF16 R16, R68, R46, R16 ;  /* 0x0000002e4410723c */ /* 0x002ff00000041810 */
[C---:B------:R-:W-:Y:S08]  /*e260*/  HMMA.16816.F32.BF16 R56, R12.reuse, R72, R56 ;  /* 0x000000480c38723c */ /* 0x040ff00000041838 */
[C---:B------:R-:W-:Y:S08]  /*e270*/  HMMA.16816.F32.BF16 R64, R12.reuse, R76, R64 ;  /* 0x0000004c0c40723c */ /* 0x040ff00000041840 */
[C---:B------:R-:W-:Y:S08]  /*e280*/  HMMA.16816.F32.BF16 R60, R12.reuse, R78, R60 ;  /* 0x0000004e0c3c723c */ /* 0x040ff0000004183c */
[C---:B------:R-:W-:Y:S01]  /*e290*/  HMMA.16816.F32.BF16 R72, R12.reuse, R74, R52 ;  /* 0x0000004a0c48723c */ /* 0x040fe20000041834 */
[----:B------:R-:W-:Y:S07]  /*e2a0*/  LDSM.16.M88.4 R52, [R203+0x8000] ;  /* 0x00800000cb34783b */ /* 0x000fee0000000200 */
[C---:B---3--:R-:W-:Y:S08]  /*e2b0*/  HMMA.16816.F32.BF16 R48, R12.reuse, R32, R48 ;  /* 0x000000200c30723c */ /* 0x048ff00000041830 */
[----:B------:R-:W-:Y:S01]  /*e2c0*/  HMMA.16816.F32.BF16 R80, R12, R34, R80 ;  /* 0x000000220c50723c */ /* 0x000fe20000041850 */
[----:B------:R-:W1:Y:S04]  /*e2d0*/  LDSM.16.M88.4 R12, [R0+0x3800] ;  /* 0x00380000000c783b */ /* 0x000e680000000200 */
[----:B------:R-:W-:Y:S03]  /*e2e0*/  LDSM.16.M88.4 R32, [R198+0x8000] ;  /* 0x00800000c620783b */ /* 0x000fe60000000200 */
[----:B------:R-:W-:Y:S01]  /*e2f0*/  HMMA.16816.F32.BF16 R20, R68, R44, R20 ;  /* 0x0000002c4414723c */ /* 0x000fe20000041814 */
[----:B------:R-:W3:Y:S07]  /*e300*/  LDSM.16.M88.4 R44, [R200+0x4800] ;  /* 0x00480000c82c783b */ /* 0x000eee0000000200 */
[----:B--2---:R-:W-:Y:S08]  /*e310*/  HMMA.16816.F32.BF16 R16, R36, R26, R16 ;  /* 0x0000001a2410723c */ /* 0x004ff00000041810 */
[C---:B------:R-:W-:Y:S08]  /*e320*/  HMMA.16816.F32.BF16 R64, R68.reuse, R28, R64 ;  /* 0x0000001c4440723c */ /* 0x040ff00000041840 */
[----:B------:R-:W-:Y:S01]  /*e330*/  HMMA.16816.F32.BF16 R60, R68, R30, R60 ;  /* 0x0000001e443c723c */ /* 0x000fe2000004183c */
[----:B------:R-:W2:Y:S07]  /*e340*/  LDSM.16.M88.4 R28, [R2+0x4000] ;  /* 0x00400000021c783b */ /* 0x000eae0000000200 */
[----:B------:R-:W-:Y:S01]  /*e350*/  HMMA.16816.F32.BF16 R20, R36, R24, R20 ;  /* 0x000000182414723c */ /* 0x000fe20000041814 */
[----:B------:R-:W-:Y:S07]  /*e360*/  LDSM.16.M88.4 R24, [R197+0x8000] ;  /* 0x00800000c518783b */ /* 0x000fee0000000200 */
[----:B-1----:R-:W-:Y:S01]  /*e370*/  HMMA.16816.F32.BF16 R76, R68, R12, R48 ;  /* 0x0000000c444c723c */ /* 0x002fe20000041830 */
[----:B------:R-:W1:Y:S07]  /*e380*/  LDSM.16.M88.4 R48, [R8+0x4800] ;  /* 0x004800000830783b */ /* 0x000e6e0000000200 */
[----:B------:R-:W-:Y:S08]  /*e390*/  HMMA.16816.F32.BF16 R16, R52, R42, R16 ;  /* 0x0000002a3410723c */ /* 0x000ff00000041810 */
[C---:B------:R-:W-:Y:S08]  /*e3a0*/  HMMA.16816.F32.BF16 R56, R68.reuse, R4, R56 ;  /* 0x000000044438723c */ /* 0x040ff00000041838 */
[----:B------:R-:W-:Y:S01]  /*e3b0*/  HMMA.16816.F32.BF16 R72, R68, R6, R72 ;  /* 0x000000064448723c */ /* 0x000fe20000041848 */
[----:B------:R-:W4:Y:S07]  /*e3c0*/  LDSM.16.M88.4 R4, [R0+0x4000] ;  /* 0x004000000004783b */ /* 0x000f2e0000000200 */
[----:B------:R-:W-:Y:S01]  /*e3d0*/  HMMA.16816.F32.BF16 R20, R52, R40, R20 ;  /* 0x000000283414723c */ /* 0x000fe20000041814 */
[----:B------:R-:W4:Y:S07]  /*e3e0*/  LDSM.16.M88.4 R40, [R200+0x5000] ;  /* 0x00500000c828783b */ /* 0x000f2e0000000200 */
[C---:B---3--:R-:W-:Y:S08]  /*e3f0*/  HMMA.16816.F32.BF16 R64, R36.reuse, R44, R64 ;  /* 0x0000002c2440723c */ /* 0x048ff00000041840 */
[----:B------:R-:W-:Y:S01]  /*e400*/  HMMA.16816.F32.BF16 R60, R36, R46, R60 ;  /* 0x0000002e243c723c */ /* 0x000fe2000004183c */
[----:B------:R-:W-:Y:S07]  /*e410*/  LDSM.16.M88.4 R44, [R0+0x4800] ;  /* 0x00480000002c783b */ /* 0x000fee0000000200 */
[C---:B--2---:R-:W-:Y:S08]  /*e420*/  HMMA.16816.F32.BF16 R16, R32.reuse, R30, R16 ;  /* 0x0000001e2010723c */ /* 0x044ff00000041810 */
[----:B------:R-:W-:Y:S01]  /*e430*/  HMMA.16816.F32.BF16 R20, R32, R28, R20 ;  /* 0x0000001c2014723c */ /* 0x000fe20000041814 */
[----:B------:R-:W2:Y:S07]  /*e440*/  LDSM.16.M88.4 R28, [R200+0x5800] ;  /* 0x00580000c81c783b */ /* 0x000eae0000000200 */
[C---:B-1----:R-:W-:Y:S08]  /*e450*/  HMMA.16816.F32.BF16 R64, R52.reuse, R48, R64 ;  /* 0x000000303440723c */ /* 0x042ff00000041840 */
[----:B------:R-:W-:Y:S01]  /*e460*/  HMMA.16816.F32.BF16 R60, R52, R50, R60 ;  /* 0x00000032343c723c */ /* 0x000fe2000004183c */
[----:B------:R-:W1:Y:S07]  /*e470*/  LDSM.16.M88.4 R48, [R8+0x5000] ;  /* 0x005000000830783b */ /* 0x000e6e0000000200 */
[----:B----4-:R-:W-:Y:S08]  /*e480*/  HMMA.16816.F32.BF16 R16, R24, R6, R16 ;  /* 0x000000061810723c */ /* 0x010ff00000041810 */
[C---:B------:R-:W-:Y:S08]  /*e490*/  HMMA.16816.F32.BF16 R56, R36.reuse, R40, R56 ;  /* 0x000000282438723c */ /* 0x040ff00000041838 */
[----:B------:R-:W-:Y:S08]  /*e4a0*/  HMMA.16816.F32.BF16 R72, R36, R42, R72 ;  /* 0x0000002a2448723c */ /* 0x000ff00000041848 */
[----:B------:R-:W-:Y:S01]  /*e4b0*/  HMMA.16816.F32.BF16 R20, R24, R4, R20 ;  /* 0x000000041814723c */ /* 0x000fe20000041814 */
[----:B------:R-:W3:Y:S01]  /*e4c0*/  LDSM.16.M88.4 R4, [R2+0x5000] ;  /* 0x005000000204783b */ /* 0x000ee20000000200 */
[----:B------:R-:W-:-:S02]  /*e4d0*/  FMUL.FTZ R16, R16, c[0x0][0x320] ;  /* 0x0000c80010107a20 */ /* 0x000fc40000410000 */
[----:B------:R-:W-:Y:S02]  /*e4e0*/  FMUL.FTZ R40, R18, c[0x0][0x320] ;  /* 0x0000c80012287a20 */ /* 0x000fe40000410000 */
[----:B------:R-:W-:Y:S02]  /*e4f0*/  FMUL.FTZ R41, R19, c[0x0][0x320] ;  /* 0x0000c80013297a20 */ /* 0x000fe40000410000 */
[----:B------:R-:W-:Y:S01]  /*e500*/  HMMA.16816.F32.BF16 R80, R68, R14, R80 ;  /* 0x0000000e4450723c */ /* 0x000fe20000041850 */
[----:B------:R-:W4:Y:S01]  /*e510*/  LDSM.16.M88.4 R12, [R2+0x4800] ;  /* 0x00480000020c783b */ /* 0x000f220000000200 */
[----:B------:R-:W-:Y:S06]  /*e520*/  MUFU.TANH R40, R40 ;  /* 0x0000002800287308 */ /* 0x000fec0000002400 */
[----:B--2---:R-:W-:Y:S02]  /*e530*/  HMMA.16816.F32.BF16 R76, R36, R28, R76 ;  /* 0x0000001c244c723c */ /* 0x004fe4000004184c */
[----:B------:R2:W-:Y:S05]  /*e540*/  MUFU.TANH R28, R16 ;  /* 0x00000010001c7308 */ /* 0x0005ea0000002400 */
[----:B------:R-:W-:Y:S01]  /*e550*/  FMUL.FTZ R29, R17, c[0x0][0x320] ;  /* 0x0000c800111d7a20 */ /* 0x000fe20000410000 */
[----:B-1----:R-:W-:Y:S01]  /*e560*/  HMMA.16816.F32.BF16 R56, R52, R48, R56 ;  /* 0x000000303438723c */ /* 0x002fe20000041838 */
[----:B------:R-:W-:Y:S01]  /*e570*/  FMUL.FTZ R20, R20, c[0x0][0x320] ;  /* 0x0000c80014147a20 */ /* 0x000fe20000410000 */
[----:B------:R-:W-:Y:S01]  /*e580*/  MUFU.TANH R41, R41 ;  /* 0x0000002900297308 */ /* 0x000fe20000002400 */
[----:B------:R-:W-:-:S02]  /*e590*/  FMUL.FTZ R21, R21, c[0x0][0x320] ;  /* 0x0000c80015157a20 */ /* 0x000fc40000410000 */
[----:B------:R-:W-:Y:S02]  /*e5a0*/  FMUL.FTZ R22, R22, c[0x0][0x320] ;  /* 0x0000c80016167a20 */ /* 0x000fe40000410000 */
[----:B------:R-:W-:Y:S01]  /*e5b0*/  FMUL.FTZ R23, R23, c[0x0][0x320] ;  /* 0x0000c80017177a20 */ /* 0x000fe20000410000 */
[----:B------:R-:W-:Y:S01]  /*e5c0*/  HMMA.16816.F32.BF16 R72, R52, R50, R72 ;  /* 0x000000323448723c */ /* 0x000fe20000041848 */
[----:B--2---:R-:W1:Y:S01]  /*e5d0*/  LDSM.16.M88.4 R16, [R8+0x5800] ;  /* 0x005800000810783b */ /* 0x004e620000000200 */
[----:B------:R-:W2:Y:S06]  /*e5e0*/  MUFU.TANH R20, R20 ;  /* 0x0000001400147308 */ /* 0x000eac0000002400 */
[----:B------:R-:W-:Y:S02]  /*e5f0*/  HMMA.16816.F32.BF16 R80, R36, R30, R80 ;  /* 0x0000001e2450723c */ /* 0x000fe40000041850 */
[----:B------:R-:W1:Y:S06]  /*e600*/  MUFU.TANH R21, R21 ;  /* 0x0000001500157308 */ /* 0x000e6c0000002400 */
[C---:B---3--:R-:W-:Y:S02]  /*e610*/  HMMA.16816.F32.BF16 R56, R32.reuse, R4, R56 ;  /* 0x000000042038723c */ /* 0x048fe40000041838 */
[----:B------:R-:W3:Y:S06]  /*e620*/  MUFU.TANH R22, R22 ;  /* 0x0000001600167308 */ /* 0x000eec0000002400 */
[C---:B------:R-:W-:Y:S01]  /*e630*/  HMMA.16816.F32.BF16 R72, R32.reuse, R6, R72 ;  /* 0x000000062048723c */ /* 0x040fe20000041848 */
[----:B------:R-:W2:Y:S01]  /*e640*/  LDSM.16.M88.4 R4, [R2+0x5800] ;  /* 0x005800000204783b */ /* 0x000ea20000000200 */
[----:B------:R-:W1:Y:S06]  /*e650*/  MUFU.TANH R29, R29 ;  /* 0x0000001d001d7308 */ /* 0x000e6c0000002400 */
[C---:B----4-:R-:W-:Y:S02]  /*e660*/  HMMA.16816.F32.BF16 R60, R32.reuse, R14, R60 ;  /* 0x0000000e203c723c */ /* 0x050fe4000004183c */
[----:B------:R-:W-:Y:S06]  /*e670*/  MUFU.TANH R23, R23 ;  /* 0x0000001700177308 */ /* 0x000fec0000002400 */
[----:B------:R-:W-:Y:S01]  /*e680*/  HMMA.16816.F32.BF16 R64, R32, R12, R64 ;  /* 0x0000000c2040723c */ /* 0x000fe20000041840 */
[----:B------:R-:W4:Y:S07]  /*e690*/  LDSM.16.M88.4 R12, [R0+0x5000] ;  /* 0x00500000000c783b */ /* 0x000f2e0000000200 */
[C---:B-1----:R-:W-:Y:S08]  /*e6a0*/  HMMA.16816.F32.BF16 R76, R52.reuse, R16, R76 ;  /* 0x00000010344c723c */ /* 0x042ff0000004184c */
[----:B------:R-:W-:Y:S01]  /*e6b0*/  HMMA.16816.F32.BF16 R80, R52, R18, R80 ;  /* 0x000000123450723c */ /* 0x000fe20000041850 */
[----:B------:R1:W3:Y:S01]  /*e6c0*/  LDSM.16.M88.4 R16, [R0+0x5800] ;  /* 0x005800000010783b */ /* 0x0002e20000000200 */
[----:B------:R-:W-:-:S04]  /*e6d0*/  DEPBAR.LE SB0, 0x2 ;  /* 0x000080800000791a */ /* 0x000fc80000000000 */
[----:B------:R-:W-:Y:S02]  /*e6e0*/  BAR.SYNC.DEFER_BLOCKING 0x0 ;  /* 0x0000000000007b1d */ /* 0x000fe40000010000 */
[C---:B------:R-:W-:Y:S08]  /*e6f0*/  HMMA.16816.F32.BF16 R60, R24.reuse, R46, R60 ;  /* 0x0000002e183c723c */ /* 0x040ff0000004183c */
[----:B------:R-:W-:Y:S01]  /*e700*/  HMMA.16816.F32.BF16 R64, R24, R44, R64 ;  /* 0x0000002c1840723c */ /* 0x000fe20000041840 */
[----:B-1----:R-:W-:-:S07]  /*e710*/  IMAD.IADD R0, R146, 0x1, -R3 ;  /* 0x0000000192007824 */ /* 0x002fce00078e0a03 */
[----:B--2---:R-:W-:Y:S01]  /*e720*/  HMMA.16816.F32.BF16 R76, R32, R4, R76 ;  /* 0x00000004204c723c */ /* 0x004fe2000004184c */
[----:B------:R-:W-:Y:S01]  /*e730*/  SHF.R.S32.HI R3, RZ, 0x1f, R0 ;  /* 0x0000001fff037819 */ /* 0x000fe20000011400 */
[----:B------:R-:W-:Y:S06]  /*e740*/  LDSM.16.MT88.4 R44, [R196+0x2000] ;  /* 0x00200000c42c783b */ /* 0x000fec0000004200 */
[----:B------:R-:W-:Y:S01]  /*e750*/  FMUL.FTZ R2, R63, c[0x0][0x320] ;  /* 0x0000c8003f027a20 */ /* 0x000fe20000410000 */
[----:B------:R-:W-:Y:S01]  /*e760*/  LEA.HI R3, R3, R0, RZ, 0x2 ;  /* 0x0000000003037211 */ /* 0x000fe200078f10ff */
[----:B----4-:R-:W-:Y:S01]  /*e770*/  HMMA.16816.F32.BF16 R56, R24, R12, R56 ;  /* 0x0000000c1838723c */ /* 0x010fe20000041838 */
[----:B------:R-:W-:Y:S01]  /*e780*/  FMUL.FTZ R8, R60, c[0x0][0x320] ;  /* 0x0000c8003c087a20 */ /* 0x000fe20000410000 */
[----:B------:R-:W-:Y:S01]  /*e790*/  LDSM.16.MT88.4 R128, [R196] ;  /* 0x00000000c480783b */ /* 0x000fe20000004200 */
[----:B------:R-:W-:Y:S01]  /*e7a0*/  LOP3.LUT R3, R3, 0x7ffffffc, RZ, 0xc0, !PT ;  /* 0x7ffffffc03037812 */ /* 0x000fe200078ec0ff */
[----:B------:R-:W-:Y:S02]  /*e7b0*/  MUFU.TANH R2, R2 ;  /* 0x0000000200027308 */ /* 0x000fe40000002400 */
[----:B------:R-:W-:Y:S01]  /*e7c0*/  FMUL.FTZ R42, R64, c[0x0][0x320] ;  /* 0x0000c800402a7a20 */ /* 0x000fe20000410000 */
[----:B------:R-:W-:Y:S01]  /*e7d0*/  LDSM.16.MT88.4 R120, [R176] ;  /* 0x00000000b078783b */ /* 0x000fe20000004200 */
[----:B------:R-:W-:Y:S01]  /*e7e0*/  IMAD.IADD R0, R0, 0x1, -R3 ;  /* 0x0000000100007824 */ /* 0x000fe200078e0a03 */
[----:B------:R-:W-:Y:S01]  /*e7f0*/  HMMA.16816.F32.BF16 R80, R32, R6, R80 ;  /* 0x000000062050723c */ /* 0x000fe20000041850 */
[----:B------:R-:W-:Y:S01]  /*e800*/  FMUL.FTZ R13, R62, c[0x0][0x320] ;  /* 0x0000c8003e0d7a20 */ /* 0x000fe20000410000 */
[----:B------:R-:W-:Y:S01]  /*e810*/  LDSM.16.MT88.4 R112, [R147] ;  /* 0x000000009370783b */ /* 0x000fe20000004200 */
[----:B------:R-:W-:Y:S01]  /*e820*/  IMAD.SHL.U32 R3, R0, 0x2, RZ ;  /* 0x0000000200037824 */ /* 0x000fe200078e00ff */
[----:B------:R-:W-:Y:S01]  /*e830*/  MUFU.TANH R42, R42 ;  /* 0x0000002a002a7308 */ /* 0x000fe20000002400 */
[----:B------:R-:W-:Y:S01]  /*e840*/  FMUL.FTZ R43, R65, c[0x0][0x320] ;  /* 0x0000c800412b7a20 */ /* 0x000fe20000410000 */
[----:B------:R-:W-:Y:S01]  /*e850*/  LDSM.16.MT88.4 R104, [R222] ;  /* 0x00000000de68783b */ /* 0x000fe20000004200 */
[----:B------:R-:W-:Y:S01]  /*e860*/  IMAD.IADD R0, R84, 0x1, -R3 ;  /* 0x0000000154007824 */ /* 0x000fe200078e0a03 */
[C---:B------:R-:W-:Y:S01]  /*e870*/  HMMA.16816.F32.BF16 R72, R24.reuse, R14, R72 ;  /* 0x0000000e1848723c */ /* 0x040fe20000041848 */
[----:B------:R-:W-:Y:S01]  /*e880*/  FMUL.FTZ R12, R61, c[0x0][0x320] ;  /* 0x0000c8003d0c7a20 */ /* 0x000fe20000410000 */
[----:B------:R-:W-:Y:S01]  /*e890*/  LDSM.16.MT88.4 R52, [R176+0x2000] ;  /* 0x00200000b034783b */ /* 0x000fe20000004200 */
[----:B------:R-:W-:Y:S01]  /*e8a0*/  FMUL.FTZ R30, R66, c[0x0][0x320] ;  /* 0x0000c800421e7a20 */ /* 0x000fe20000410000 */
[----:B------:R-:W1:Y:S01]  /*e8b0*/  MUFU.TANH R13, R13 ;  /* 0x0000000d000d7308 */ /* 0x000e620000002400 */
[C---:B------:R-:W-:Y:S01]  /*e8c0*/  ISETP.GT.AND P1, PT, R0.reuse, RZ, PT ;  /* 0x000000ff0000720c */ /* 0x040fe20003f24270 */
[----:B------:R-:W-:Y:S01]  /*e8d0*/  FMUL.FTZ R31, R67, c[0x0][0x320] ;  /* 0x0000c800431f7a20 */ /* 0x000fe20000410000 */
[C---:B------:R-:W-:Y:S01]  /*e8e0*/  ISETP.GT.AND P0, PT, R0.reuse, 0x1, PT ;  /* 0x000000010000780c */ /* 0x040fe20003f04270 */
[C---:B---3--:R-:W-:Y:S01]  /*e8f0*/  HMMA.16816.F32.BF16 R76, R24.reuse, R16, R76 ;  /* 0x00000010184c723c */ /* 0x048fe2000004184c */
[----:B------:R-:W-:Y:S01]  /*e900*/  ISETP.GT.AND P3, PT, R0, 0x8, PT ;  /* 0x000000080000780c */ /* 0x000fe20003f64270 */
[----:B------:R-:W-:Y:S01]  /*e910*/  FMUL.FTZ R56, R56, c[0x0][0x320] ;  /* 0x0000c80038387a20 */ /* 0x000fe20000410000 */
[----:B------:R-:W-:Y:S01]  /*e920*/  FSEL R20, R20, -INF , P1 ;  /* 0xff80000014147808 */ /* 0x000fe20000800000 */
[----:B------:R-:W2:Y:S01]  /*e930*/  MUFU.TANH R43, R43 ;  /* 0x0000002b002b7308 */ /* 0x000ea20000002400 */
[----:B------:R-:W-:Y:S01]  /*e940*/  FSEL R33, R21, -INF , P0 ;  /* 0xff80000015217808 */ /* 0x000fe20000000000 */
[----:B------:R-:W-:Y:S01]  /*e950*/  FMUL.FTZ R57, R57, c[0x0][0x320] ;  /* 0x0000c80039397a20 */ /* 0x000fe20000410000 */
[----:B------:R-:W-:Y:S01]  /*e960*/  ISETP.GT.AND P5, PT, R0, 0x9, PT ;  /* 0x000000090000780c */ /* 0x000fe20003fa4270 */
[----:B------:R-:W-:Y:S01]  /*e970*/  HMMA.16816.F32.BF16 R80, R24, R18, R80 ;  /* 0x000000121850723c */ /* 0x000fe20000041850 */
[----:B------:R-:W-:Y:S01]  /*e980*/  FSEL R35, R28, -INF , P3 ;  /* 0xff8000001c237808 */ /* 0x000fe20001800000 */
[----:B------:R-:W-:Y:S01]  /*e990*/  FMUL.FTZ R58, R58, c[0x0][0x320] ;  /* 0x0000c8003a3a7a20 */ /* 0x000fe20000410000 */
[----:B------:R-:W-:Y:S01]  /*e9a0*/  FMNMX.FTZ R4, R20, R33, !PT ;  /* 0x0000002114047209 */ /* 0x000fe20007810000 */
[----:B------:R-:W3:Y:S01]  /*e9b0*/  MUFU.TANH R8, R8 ;  /* 0x0000000800087308 */ /* 0x000ee20000002400 */
[----:B------:R-:W-:Y:S01]  /*e9c0*/  FSEL R22, R22, -INF , P1 ;  /* 0xff80000016167808 */ /* 0x000fe20000800000 */
[----:B------:R-:W-:Y:S01]  /*e9d0*/  FMUL.FTZ R59, R59, c[0x0][0x320] ;  /* 0x0000c8003b3b7a20 */ /* 0x000fe20000410000 */
[----:B------:R-:W-:Y:S01]  /*e9e0*/  ISETP.GT.AND P2, PT, R0, 0x18, PT ;  /* 0x000000180000780c */ /* 0x000fe20003f44270 */
[----:B------:R-:W-:Y:S01]  /*e9f0*/  FMUL.FTZ R72, R72, c[0x0][0x320] ;  /* 0x0000c80048487a20 */ /* 0x000fe20000410000 */
[C---:B------:R-:W-:Y:S01]  /*ea00*/  ISETP.GT.AND P1, PT, R0.reuse, 0x19, PT ;  /* 0x000000190000780c */ /* 0x040fe20003f24270 */
[----:B------:R-:W-:Y:S01]  /*ea10*/  FMUL.FTZ R73, R73, c[0x0][0x320] ;  /* 0x0000c80049497a20 */ /* 0x000fe20000410000 */
[----:B------:R-:W-:Y:S01]  /*ea20*/  ISETP.GT.AND P6, PT, R0, 0x10, PT ;  /* 0x000000100000780c */ /* 0x000fe20003fc4270 */
[----:B------:R-:W4:Y:S01]  /*ea30*/  MUFU.TANH R12, R12 ;  /* 0x0000000c000c7308 */ /* 0x000f220000002400 */
[----:B------:R-:W-:Y:S01]  /*ea40*/  FSEL R29, R29, -INF , P5 ;  /* 0xff8000001d1d7808 */ /* 0x000fe20002800000 */
[----:B------:R-:W-:Y:S01]  /*ea50*/  FMUL.FTZ R74, R74, c[0x0][0x320] ;  /* 0x0000c8004a4a7a20 */ /* 0x000fe20000410000 */
[----:B------:R-:W-:Y:S01]  /*ea60*/  FMNMX.FTZ R4, R35, R4, !PT ;  /* 0x0000000423047209 */ /* 0x000fe20007810000 */
[----:B------:R-:W-:Y:S01]  /*ea70*/  FMUL.FTZ R76, R76, c[0x0][0x320] ;  /* 0x0000c8004c4c7a20 */ /* 0x000fe20000410000 */
[----:B-1----:R-:W-:Y:S01]  /*ea80*/  FSEL R15, R13, -INF , P2 ;  /* 0xff8000000d0f7808 */ /* 0x002fe20001000000 */
[----:B------:R-:W-:Y:S01]  /*ea90*/  FMUL.FTZ R77, R77, c[0x0][0x320] ;  /* 0x0000c8004d4d7a20 */ /* 0x000fe20000410000 */
[----:B------:R-:W-:Y:S01]  /*eaa0*/  FSEL R27, R23, -INF , P0 ;  /* 0xff800000171b7808 */ /* 0x000fe20000000000 */
[----:B------:R-:W1:Y:S01]  /*eab0*/  MUFU.TANH R30, R30 ;  /* 0x0000001e001e7308 */ /* 0x000e620000002400 */
[----:B------:R-:W-:Y:S01]  /*eac0*/  FSEL R13, R2, -INF , P1 ;  /* 0xff800000020d7808 */ /* 0x000fe20000800000 */
[----:B------:R-:W-:Y:S01]  /*ead0*/  FMUL.FTZ R75, R75, c[0x0][0x320] ;  /* 0x0000c8004b4b7a20 */ /* 0x000fe20000410000 */
[----:B------:R-:W-:Y:S01]  /*eae0*/  ISETP.GT.AND P4, PT, R0, 0x11, PT ;  /* 0x000000110000780c */ /* 0x000fe20003f84270 */
[----:B------:R-:W-:Y:S01]  /*eaf0*/  FMUL.FTZ R80, R80, c[0x0][0x320] ;  /* 0x0000c80050507a20 */ /* 0x000fe20000410000 */
[----:B------:R-:W-:Y:S01]  /*eb00*/  FSEL R23, R42, -INF , P6 ;  /* 0xff8000002a177808 */ /* 0x000fe20003000000 */
[----:B------:R-:W-:Y:S01]  /*eb10*/  FMUL.FTZ R78, R78, c[0x0][0x320] ;  /* 0x0000c8004e4e7a20 */ /* 0x000fe20000410000 */
[----:B------:R-:W-:Y:S01]  /*eb20*/  FMNMX.FTZ R2, R29, R4, !PT ;  /* 0x000000041d027209 */ /* 0x000fe20007810000 */
[----:B------:R-:W1:Y:S01]  /*eb30*/  MUFU.TANH R231, R56 ;  /* 0x0000003800e77308 */ /* 0x000e620000002400 */
[----:B--2---:R-:W-:Y:S01]  /*eb40*/  FSEL R21, R43, -INF , P4 ;  /* 0xff8000002b157808 */ /* 0x004fe20002000000 */
[----:B------:R-:W-:Y:S01]  /*eb50*/  FMUL.FTZ R79, R79, c[0x0][0x320] ;  /* 0x0000c8004f4f7a20 */ /* 0x000fe20000410000 */
[----:B------:R-:W-:Y:S01]  /*eb60*/  FMNMX.FTZ R2, R23, R2, !PT ;  /* 0x0000000217027209 */ /* 0x000fe20007810000 */
[----:B------:R-:W-:Y:S01]  /*eb70*/  FMUL.FTZ R81, R81, c[0x0][0x320] ;  /* 0x0000c80051517a20 */ /* 0x000fe20000410000 */
[----:B---3--:R-:W-:Y:S01]  /*eb80*/  FSEL R7, R8, -INF , P2 ;  /* 0xff80000008077808 */ /* 0x008fe20001000000 */
[----:B------:R-:W-:Y:S01]  /*eb90*/  FMUL.FTZ R82, R82, c[0x0][0x320] ;  /* 0x0000c80052527a20 */ /* 0x000fe20000410000 */
[----:B------:R-:W-:Y:S01]  /*eba0*/  FMNMX.FTZ R2, R21, R2, !PT ;  /* 0x0000000215027209 */ /* 0x000fe20007810000 */
[----:B------:R-:W2:Y:S01]  /*ebb0*/  MUFU.TANH R173, R57 ;  /* 0x0000003900ad7308 */ /* 0x000ea20000002400 */
[----:B------:R-:W-:Y:S01]  /*ebc0*/  FSEL R25, R40, -INF , P3 ;  /* 0xff80000028197808 */ /* 0x000fe20001800000 */
[----:B------:R-:W-:Y:S01]  /*ebd0*/  FMUL.FTZ R83, R83, c[0x0][0x320] ;  /* 0x0000c80053537a20 */ /* 0x000fe20000410000 */
[----:B------:R-:W-:Y:S01]  /*ebe0*/  FMNMX.FTZ R4, R22, R27, !PT ;  /* 0x0000001b16047209 */ /* 0x000fe20007810000 */
[----:B------:R-:W-:Y:S01]  /*ebf0*/  LDSM.16.MT88.4 R60, [R147+0x2000] ;  /* 0x00200000933c783b */ /* 0x000fe20000004200 */
[----:B------:R-:W-:-:S02]  /*ec00*/  ISETP.GT.AND P0, PT, R0, 0x20, PT ;  /* 0x000000200000780c */ /* 0x000fc40003f04270 */
[----:B----4-:R-:W-:Y:S01]  /*ec10*/  FSEL R5, R12, -INF , P1 ;  /* 0xff8000000c057808 */ /* 0x010fe20000800000 */
[----:B------:R-:W3:Y:S01]  /*ec20*/  MUFU.TANH R31, R31 ;  /* 0x0000001f001f7308 */ /* 0x000ee20000002400 */
[----:B------:R-:W-:Y:S01]  /*ec30*/  FMNMX.FTZ R2, R7, R2, !PT ;  /* 0x0000000207027209 */ /* 0x000fe20007810000 */
[----:B------:R-:W-:Y:S01]  /*ec40*/  LDSM.16.MT88.4 R68, [R168+0x2000] ;  /* 0x00200000a844783b */ /* 0x000fe20000004200 */
[----:B------:R-:W-:Y:S02]  /*ec50*/  FSEL R41, R41, -INF , P5 ;  /* 0xff80000029297808 */ /* 0x000fe40002800000 */
[----:B------:R-:W-:Y:S01]  /*ec60*/  FMNMX.FTZ R4, R25, R4, !PT ;  /* 0x0000000419047209 */ /* 0x000fe20007810000 */
[----:B-----5:R-:W-:Y:S01]  /*ec70*/  LDSM.16.MT88.4 R84, [R176+0x4000] ;  /* 0x00400000b054783b */ /* 0x020fe20000004200 */
[----:B-1----:R-:W-:Y:S01]  /*ec80*/  FSEL R19, R30, -INF , P6 ;  /* 0xff8000001e137808 */ /* 0x002fe20003000000 */
[----:B------:R-:W1:Y:S01]  /*ec90*/  MUFU.TANH R207, R72 ;  /* 0x0000004800cf7308 */ /* 0x000e620000002400 */
[----:B------:R-:W-:Y:S01]  /*eca0*/  ISETP.GT.AND P6, PT, R0, 0x21, PT ;  /* 0x000000210000780c */ /* 0x000fe20003fc4270 */
[----:B------:R-:W-:Y:S01]  /*ecb0*/  LDSM.16.MT88.4 R92, [R147+0x4000] ;  /* 0x00400000935c783b */ /* 0x000fe20000004200 */
[----:B------:R-:W-:-:S02]  /*ecc0*/  FSEL R231, R231, -INF , P0 ;  /* 0xff800000e7e77808 */ /* 0x000fc40000000000 */
[----:B------:R-:W-:Y:S01]  /*ecd0*/  FMNMX.FTZ R2, R5, R2, !PT ;  /* 0x0000000205027209 */ /* 0x000fe20007810000 */
[----:B------:R-:W-:Y:S01]  /*ece0*/  LDSM.16.MT88.4 R148, [R176+0x800] ;  /* 0x00080000b094783b */ /* 0x000fe20000004200 */
[----:B------:R-:W-:Y:S01]  /*ecf0*/  FMNMX.FTZ R4, R41, R4, !PT ;  /* 0x0000000429047209 */ /* 0x000fe20007810000 */
[----:B------:R-:W4:Y:S01]  /*ed00*/  MUFU.TANH R175, R73 ;  /* 0x0000004900af7308 */ /* 0x000f220000002400 */
[----:B------:R-:W-:Y:S02]  /*ed10*/  ISETP.GT.AND P5, PT, R0, 0x28, PT ;  /* 0x000000280000780c */ /* 0x000fe40003fa4270 */
[----:B--2---:R-:W-:Y:S02]  /*ed20*/  FSEL R173, R173, -INF , P6 ;  /* 0xff800000adad7808 */ /* 0x004fe40003000000 */
[----:B------:R-:W-:Y:S02]  /*ed30*/  FMNMX.FTZ R2, R231, R2, !PT ;  /* 0x00000002e7027209 */ /* 0x000fe40007810000 */
[----:B---3--:R-:W-:Y:S01]  /*ed40*/  FSEL R17, R31, -INF , P4 ;  /* 0xff8000001f117808 */ /* 0x008fe20002000000 */
[----:B------:R-:W2:Y:S01]  /*ed50*/  MUFU.TANH R191, R76 ;  /* 0x0000004c00bf7308 */ /* 0x000ea20000002400 */
[----:B------:R-:W-:-:S02]  /*ed60*/  FMNMX.FTZ R4, R19, R4, !PT ;  /* 0x0000000413047209 */ /* 0x000fc40007810000 */
[C---:B------:R-:W-:Y:S02]  /*ed70*/  ISETP.GT.AND P4, PT, R0.reuse, 0x29, PT ;  /* 0x000000290000780c */ /* 0x040fe40003f84270 */
[----:B-1----:R-:W-:Y:S02]  /*ed80*/  FSEL R207, R207, -INF , P5 ;  /* 0xff800000cfcf7808 */ /* 0x002fe40002800000 */
[----:B------:R-:W-:Y:S01]  /*ed90*/  FMNMX.FTZ R2, R173, R2, !PT ;  /* 0x00000002ad027209 */ /* 0x000fe20007810000 */
[----:B------:R-:W1:Y:S01]  /*eda0*/  MUFU.TANH R195, R58 ;  /* 0x0000003a00c37308 */ /* 0x000e620000002400 */
[----:B------:R-:W-:Y:S02]  /*edb0*/  FMNMX.FTZ R4, R17, R4, !PT ;  /* 0x0000000411047209 */ /* 0x000fe40007810000 */
[----:B------:R-:W-:Y:S02]  /*edc0*/  ISETP.GT.AND P3, PT, R0, 0x30, PT ;  /* 0x000000300000780c */ /* 0x000fe40003f64270 */
[----:B----4-:R-:W-:-:S02]  /*edd0*/  FSEL R175, R175, -INF , P4 ;  /* 0xff800000afaf7808 */ /* 0x010fc40002000000 */
[----:B------:R-:W-:Y:S01]  /*ede0*/  FMNMX.FTZ R2, R207, R2, !PT ;  /* 0x00000002cf027209 */ /* 0x000fe20007810000 */
[----:B------:R-:W3:Y:S01]  /*edf0*/  MUFU.TANH R189, R77 ;  /* 0x0000004d00bd7308 */ /* 0x000ee20000002400 */
[----:B------:R-:W-:Y:S02]  /*ee00*/  FMNMX.FTZ R4, R15, R4, !PT ;  /* 0x000000040f047209 */ /* 0x000fe40007810000 */
[----:B------:R-:W-:Y:S02]  /*ee10*/  ISETP.GT.AND P2, PT, R0, 0x31, PT ;  /* 0x000000310000780c */ /* 0x000fe40003f44270 */
[----:B--2---:R-:W-:Y:S02]  /*ee20*/  FSEL R191, R191, -INF , P3 ;  /* 0xff800000bfbf7808 */ /* 0x004fe40001800000 */
[----:B------:R-:W-:Y:S01]  /*ee30*/  FMNMX.FTZ R2, R175, R2, !PT ;  /* 0x00000002af027209 */ /* 0x000fe20007810000 */
[----:B------:R-:W2:Y:S01]  /*ee40*/  MUFU.TANH R179, R59 ;  /* 0x0000003b00b37308 */ /* 0x000ea20000002400 */
[----:B-1----:R-:W-:-:S02]  /*ee50*/  FSEL R195, R195, -INF , P0 ;  /* 0xff800000c3c37808 */ /* 0x002fc40000000000 */
[----:B------:R-:W-:Y:S02]  /*ee60*/  FMNMX.FTZ R4, R13, R4, !PT ;  /* 0x000000040d047209 */ /* 0x000fe40007810000 */
[----:B------:R-:W-:Y:S02]  /*ee70*/  ISETP.GT.AND P1, PT, R0, 0x38, PT ;  /* 0x000000380000780c */ /* 0x000fe40003f24270 */
[----:B------:R-:W-:Y:S01]  /*ee80*/  FMNMX.FTZ R2, R191, R2, !PT ;  /* 0x00000002bf027209 */ /* 0x000fe20007810000 */
[----:B------:R-:W1:Y:S01]  /*ee90*/  MUFU.TANH R187, R80 ;  /* 0x0000005000bb7308 */ /* 0x000e620000002400 */
[----:B---3--:R-:W-:Y:S02]  /*eea0*/  FSEL R189, R189, -INF , P2 ;  /* 0xff800000bdbd7808 */ /* 0x008fe40001000000 */
[----:B------:R-:W-:Y:S02]  /*eeb0*/  FMNMX.FTZ R4, R195, R4, !PT ;  /* 0x00000004c3047209 */ /* 0x000fe40007810000 */
[----:B------:R-:W-:-:S02]  /*eec0*/  FMNMX.FTZ R2, R189, R2, !PT ;  /* 0x00000002bd027209 */ /* 0x000fc40007810000 */
[----:B------:R-:W-:Y:S01]  /*eed0*/  ISETP.GT.AND P0, PT, R0, 0x39, PT ;  /* 0x000000390000780c */ /* 0x000fe20003f04270 */
[----:B------:R-:W3:Y:S01]  /*eee0*/  MUFU.TANH R193, R74 ;  /* 0x0000004a00c17308 */ /* 0x000ee20000002400 */
[----:B--2---:R-:W-:-:S04]  /*eef0*/  FSEL R179, R179, -INF , P6 ;  /* 0xff800000b3b37808 */ /* 0x004fc80003000000 */
[----:B------:R-:W-:-:S03]  /*ef00*/  FMNMX.FTZ R4, R179, R4, !PT ;  /* 0x00000004b3047209 */ /* 0x000fc60007810000 */
[----:B------:R-:W2:Y:S01]  /*ef10*/  MUFU.TANH R185, R75 ;  /* 0x0000004b00b97308 */ /* 0x000ea20000002400 */
[----:B-1----:R-:W-:-:S04]  /*ef20*/  FSEL R187, R187, -INF , P1 ;  /* 0xff800000bbbb7808 */ /* 0x002fc80000800000 */
[----:B------:R-:W-:-:S03]  /*ef30*/  FMNMX.FTZ R0, R187, R2, !PT ;  /* 0x00000002bb007209 */ /* 0x000fc60007810000 */
[----:B------:R-:W1:Y:S01]  /*ef40*/  MUFU.TANH R181, R78 ;  /* 0x0000004e00b57308 */ /* 0x000e620000002400 */
[----:B---3--:R-:W-:-:S04]  /*ef50*/  FSEL R193, R193, -INF , P5 ;  /* 0xff800000c1c17808 */ /* 0x008fc80002800000 */
[----:B------:R-:W-:-:S03]  /*ef60*/  FMNMX.FTZ R2, R193, R4, !PT ;  /* 0x00000004c1027209 */ /* 0x000fc60007810000 */
[----:B------:R-:W3:Y:S01]  /*ef70*/  MUFU.TANH R155, R79 ;  /* 0x0000004f009b7308 */ /* 0x000ee20000002400 */
[----:B--2---:R-:W-:-:S04]  /*ef80*/  FSEL R185, R185, -INF , P4 ;  /* 0xff800000b9b97808 */ /* 0x004fc80002000000 */
[----:B------:R-:W-:-:S03]  /*ef90*/  FMNMX.FTZ R2, R185, R2, !PT ;  /* 0x00000002b9027209 */ /* 0x000fc60007810000 */
[----:B------:R-:W2:Y:S01]  /*efa0*/  MUFU.TANH R183, R81 ;  /* 0x0000005100b77308 */ /* 0x000ea20000002400 */
[----:B-1----:R-:W-:-:S04]  /*efb0*/  FSEL R181, R181, -INF , P3 ;  /* 0xff800000b5b57808 */ /* 0x002fc80001800000 */
[----:B------:R-:W-:-:S03]  /*efc0*/  FMNMX.FTZ R2, R181, R2, !PT ;  /* 0x00000002b5027209 */ /* 0x000fc60007810000 */
[----:B------:R-:W1:Y:S01]  /*efd0*/  MUFU.TANH R153, R82 ;  /* 0x0000005200997308 */ /* 0x000e620000002400 */
[----:B---3--:R-:W-:Y:S01]  /*efe0*/  FSEL R155, R155, -INF , P2 ;  /* 0xff8000009b9b7808 */ /* 0x008fe20001000000 */
[----:B------:R-:W-:Y:S03]  /*eff0*/  LDSM.16.MT88.4 R76, [R196+0x4000] ;  /* 0x00400000c44c783b */ /* 0x000fe60000004200 */
[----:B------:R-:W-:-:S03]  /*f000*/  FMNMX.FTZ R2, R155, R2, !PT ;  /* 0x000000029b027209 */ /* 0x000fc60007810000 */
[----:B------:R-:W3:Y:S01]  /*f010*/  MUFU.TANH R177, R83 ;  /* 0x0000005300b17308 */ /* 0x000ee20000002400 */
[----:B--2---:R-:W-:-:S04]  /*f020*/  FSEL R183, R183, -INF , P0 ;  /* 0xff800000b7b77808 */ /* 0x004fc80000000000 */
[----:B------:R-:W-:Y:S02]  /*f030*/  FMNMX.FTZ R0, R183, R0, !PT ;  /* 0x00000000b7007209 */ /* 0x000fe40007810000 */
[----:B-1----:R-:W-:-:S03]  /*f040*/  FSEL R153, R153, -INF , P1 ;  /* 0xff80000099997808 */ /* 0x002fc60000800000 */
[----:B------:R-:W1:Y:S01]  /*f050*/  SHFL.BFLY PT, R31, R0, 0x2, 0x1f ;  /* 0x0c401f00001f7f89 */ /* 0x000e6200000e0000 */
[----:B------:R-:W-:Y:S02]  /*f060*/  FMNMX.FTZ R2, R153, R2, !PT ;  /* 0x0000000299027209 */ /* 0x000fe40007810000 */
[----:B---3--:R-:W-:-:S04]  /*f070*/  FSEL R177, R177, -INF , P0 ;  /* 0xff800000b1b17808 */ /* 0x008fc80000000000 */
[----:B------:R-:W-:-:S05]  /*f080*/  FMNMX.FTZ R37, R177, R2, !PT ;  /* 0x00000002b1257209 */ /* 0x000fca0007810000 */
[----:B------:R-:W2:Y:S01]  /*f090*/  SHFL.BFLY PT, R2, R37, 0x2, 0x1f ;  /* 0x0c401f0025027f89 */ /* 0x000ea200000e0000 */
[----:B-1----:R-:W-:-:S05]  /*f0a0*/  FMNMX.FTZ R31, R0, R31, !PT ;  /* 0x0000001f001f7209 */ /* 0x002fca0007810000 */
[----:B------:R-:W1:Y:S01]  /*f0b0*/  SHFL.BFLY PT, R8, R31, 0x1, 0x1f ;  /* 0x0c201f001f087f89 */ /* 0x000e6200000e0000 */
[----:B--2---:R-:W-:-:S03]  /*f0c0*/  FMNMX.FTZ R0, R37, R2, !PT ;  /* 0x0000000225007209 */ /* 0x004fc60007810000 */
[----:B------:R-:W-:Y:S04]  /*f0d0*/  LDSM.16.MT88.4 R36, [R147+0x800] ;  /* 0x000800009324783b */ /* 0x000fe80000004200 */
[----:B------:R-:W2:Y:S01]  /*f0e0*/  SHFL.BFLY PT, R3, R0, 0x1, 0x1f ;  /* 0x0c201f0000037f89 */ /* 0x000ea200000e0000 */
[----:B-1----:R-:W-:-:S04]  /*f0f0*/  FMNMX.FTZ R8, R31, R8, !PT ;  /* 0x000000081f087209 */ /* 0x002fc80007810000 */
[C---:B------:R-:W-:Y:S01]  /*f100*/  FSETP.NEU.FTZ.AND P0, PT, R8.reuse, -INF , PT ;  /* 0xff8000000800780b */ /* 0x040fe20003f1d000 */
[----:B------:R-:W-:-:S05]  /*f110*/  FMUL.FTZ R152, R8, c[0x0][0x2d0] ;  /* 0x0000b40008987a20 */ /* 0x000fca0000410000 */
[----:B------:R-:W-:-:S05]  /*f120*/  FSEL R152, R152, RZ, P0 ;  /* 0x000000ff98987208 */ /* 0x000fca0000000000 */
[--C-:B------:R-:W-:Y:S01]  /*f130*/  FFMA.FTZ R171, R20, c[0x0][0x2d0], -R152.reuse ;  /* 0x0000b40014ab7a23 */ /* 0x100fe20000010898 */
[----:B--2---:R-:W-:Y:S01]  /*f140*/  FMNMX.FTZ R3, R0, R3, !PT ;  /* 0x0000000300037209 */ /* 0x004fe20007810000 */
[--C-:B------:R-:W-:Y:S02]  /*f150*/  FFMA.FTZ R166, R33, c[0x0][0x2d0], -R152.reuse ;  /* 0x0000b40021a67a23 */ /* 0x100fe40000010898 */
[--C-:B------:R-:W-:Y:S01]  /*f160*/  FFMA.FTZ R169, R35, c[0x0][0x2d0], -R152.reuse ;  /* 0x0000b40023a97a23 */ /* 0x100fe20000010898 */
[C---:B------:R-:W-:Y:S01]  /*f170*/  FSETP.NEU.FTZ.AND P0, PT, R3.reuse, -INF , PT ;  /* 0xff8000000300780b */ /* 0x040fe20003f1d000 */
[----:B------:R-:W-:Y:S01]  /*f180*/  FMUL.FTZ R174, R3, c[0x0][0x2d0] ;  /* 0x0000b40003ae7a20 */ /* 0x000fe20000410000 */
[----:B------:R-:W-:Y:S01]  /*f190*/  MUFU.EX2 R171, R171 ;  /* 0x000000ab00ab7308 */ /* 0x000fe20000000800 */
[--C-:B------:R-:W-:Y:S01]  /*f1a0*/  FFMA.FTZ R162, R29, c[0x0][0x2d0], -R152.reuse ;  /* 0x0000b4001da27a23 */ /* 0x100fe20000010898 */
[----:B------:R-:W-:Y:S01]  /*f1b0*/  LDSM.16.MT88.4 R32, [R168+0x800] ;  /* 0x00080000a820783b */ /* 0x000fe20000004200 */
[--C-:B------:R-:W-:Y:S01]  /*f1c0*/  FFMA.FTZ R157, R7, c[0x0][0x2d0], -R152.reuse ;  /* 0x0000b400079d7a23 */ /* 0x100fe20000010898 */
[----:B------:R-:W-:Y:S01]  /*f1d0*/  FSEL R174, R174, RZ, P0 ;  /* 0x000000ffaeae7208 */ /* 0x000fe20000000000 */
[--C-:B------:R-:W-:Y:S01]  /*f1e0*/  FFMA.FTZ R0, R5, c[0x0][0x2d0], -R152.reuse ;  /* 0x0000b40005007a23 */ /* 0x100fe20000010898 */
[----:B------:R-:W-:Y:S01]  /*f1f0*/  LDSM.16.MT88.4 R28, [R176+0x2800] ;  /* 0x00280000b01c783b */ /* 0x000fe20000004200 */
[----:B------:R-:W-:Y:S01]  /*f200*/  FFMA.FTZ R163, R23, c[0x0][0x2d0], -R152 ;  /* 0x0000b40017a37a23 */ /* 0x000fe20000010898 */
[----:B------:R-:W1:Y:S01]  /*f210*/  MUFU.EX2 R166, R166 ;  /* 0x000000a600a67308 */ /* 0x000e620000000800 */
[--C-:B------:R-:W-:Y:S01]  /*f220*/  FFMA.FTZ R167, R22, c[0x0][0x2d0], -R174.reuse ;  /* 0x0000b40016a77a23 */ /* 0x100fe200000108ae */
[----:B------:R-:W2:Y:S01]  /*f230*/  LDSM.16.MT88.4 R4, [R222+0x4000] ;  /* 0x00400000de04783b */ /* 0x000ea20000004200 */
[----:B------:R-:W-:-:S02]  /*f240*/  FFMA.FTZ R164, R27, c[0x0][0x2d0], -R174 ;  /* 0x0000b4001ba47a23 */ /* 0x000fc400000108ae */
[--C-:B------:R-:W-:Y:S02]  /*f250*/  FFMA.FTZ R165, R25, c[0x0][0x2d0], -R174.reuse ;  /* 0x0000b40019a57a23 */ /* 0x100fe400000108ae */
[----:B------:R-:W-:Y:S01]  /*f260*/  FFMA.FTZ R160, R41, c[0x0][0x2d0], -R174 ;  /* 0x0000b40029a07a23 */ /* 0x000fe200000108ae */
[----:B------:R-:W-:Y:S01]  /*f270*/  MUFU.EX2 R169, R169 ;  /* 0x000000a900a97308 */ /* 0x000fe20000000800 */
[----:B------:R-:W-:Y:S01]  /*f280*/  FFMA.FTZ R158, R21, c[0x0][0x2d0], -R152 ;  /* 0x0000b400159e7a23 */ /* 0x000fe20000010898 */
[----:B------:R-:W-:Y:S01]  /*f290*/  LDSM.16.MT88.4 R24, [R196+0x800] ;  /* 0x00080000c418783b */ /* 0x000fe20000004200 */
[--C-:B------:R-:W-:Y:S02]  /*f2a0*/  FFMA.FTZ R159, R15, c[0x0][0x2d0], -R174.reuse ;  /* 0x0000b4000f9f7a23 */ /* 0x100fe400000108ae */
[--C-:B------:R-:W-:Y:S01]  /*f2b0*/  FFMA.FTZ R2, R13, c[0x0][0x2d0], -R174.reuse ;  /* 0x0000b4000d027a23 */ /* 0x100fe200000108ae */
[----:B------:R-:W-:Y:S01]  /*f2c0*/  LDSM.16.MT88.4 R20, [R147+0x2800] ;  /* 0x002800009314783b */ /* 0x000fe20000004200 */
[--C-:B------:R-:W-:Y:S01]  /*f2d0*/  FFMA.FTZ R161, R19, c[0x0][0x2d0], -R174.reuse ;  /* 0x0000b40013a17a23 */ /* 0x100fe200000108ae */
[----:B------:R-:W3:Y:S01]  /*f2e0*/  MUFU.EX2 R162, R162 ;  /* 0x000000a200a27308 */ /* 0x000ee20000000800 */
[----:B-1----:R-:W-:Y:S01]  /*f2f0*/  F2FP.BF16.PACK_AB R100, R166, R171 ;  /* 0x000000aba664723e */ /* 0x002fe200000010ff */
[----:B------:R-:W1:Y:S01]  /*f300*/  LDSM.16.MT88.4 R12, [R196+0x2800] ;  /* 0x00280000c40c783b */ /* 0x000e620000004200 */
[----:B------:R-:W-:-:S02]  /*f310*/  FFMA.FTZ R156, R17, c[0x0][0x2d0], -R174 ;  /* 0x0000b400119c7a23 */ /* 0x000fc400000108ae */
[--C-:B------:R-:W-:Y:S01]  /*f320*/  FFMA.FTZ R170, R231, c[0x0][0x2d0], -R152.reuse ;  /* 0x0000b400e7aa7a23 */ /* 0x100fe20000010898 */
[----:B------:R-:W4:Y:S01]  /*f330*/  LDSM.16.MT88.4 R16, [R168+0x2800] ;  /* 0x00280000a810783b */ /* 0x000f220000004200 */
[--C-:B------:R-:W-:Y:S01]  /*f340*/  FFMA.FTZ R173, R173, c[0x0][0x2d0], -R152.reuse ;  /* 0x0000b400adad7a23 */ /* 0x100fe20000010898 */
[----:B------:R-:W-:Y:S01]  /*f350*/  MUFU.EX2 R167, R167 ;  /* 0x000000a700a77308 */ /* 0x000fe20000000800 */
[--C-:B------:R-:W-:Y:S02]  /*f360*/  FFMA.FTZ R172, R207, c[0x0][0x2d0], -R152.reuse ;  /* 0x0000b400cfac7a23 */ /* 0x100fe40000010898 */
[----:B------:R-:W-:Y:S02]  /*f370*/  FFMA.FTZ R175, R175, c[0x0][0x2d0], -R152 ;  /* 0x0000b400afaf7a23 */ /* 0x000fe40000010898 */
[--C-:B------:R-:W-:Y:S02]  /*f380*/  FFMA.FTZ R178, R195, c[0x0][0x2d0], -R174.reuse ;  /* 0x0000b400c3b27a23 */ /* 0x100fe400000108ae */
[--C-:B------:R-:W-:Y:S01]  /*f390*/  FFMA.FTZ R179, R179, c[0x0][0x2d0], -R174.reuse ;  /* 0x0000b400b3b37a23 */ /* 0x100fe200000108ae */
[----:B------:R-:W2:Y:S01]  /*f3a0*/  MUFU.EX2 R164, R164 ;  /* 0x000000a400a47308 */ /* 0x000ea20000000800 */
[----:B---3--:R-:W-:Y:S01]  /*f3b0*/  F2FP.BF16.PACK_AB R102, R162, R169 ;  /* 0x000000a9a266723e */ /* 0x008fe200000010ff */
[----:B------:R-:W-:-:S02]  /*f3c0*/  FFMA.FTZ R180, R193, c[0x0][0x2d0], -R174 ;  /* 0x0000b400c1b47a23 */ /* 0x000fc400000108ae */
[----:B------:R-:W-:Y:S02]  /*f3d0*/  FFMA.FTZ R185, R185, c[0x0][0x2d0], -R174 ;  /* 0x0000b400b9b97a23 */ /* 0x000fe400000108ae */
[----:B------:R-:W-:Y:S02]  /*f3e0*/  FFMA.FTZ R241, R183, c[0x0][0x2d0], -R152 ;  /* 0x0000b400b7f17a23 */ /* 0x000fe40000010898 */
[----:B------:R-:W-:Y:S01]  /*f3f0*/  MUFU.EX2 R165, R165 ;  /* 0x000000a500a57308 */ /* 0x000fe20000000800 */
[--C-:B------:R-:W-:Y:S02]  /*f400*/  FFMA.FTZ R181, R181, c[0x0][0x2d0], -R174.reuse ;  /* 0x0000b400b5b57a23 */ /* 0x100fe400000108ae */
[--C-:B------:R-:W-:Y:S02]  /*f410*/  FFMA.FTZ R186, R155, c[0x0][0x2d0], -R174.reuse ;  /* 0x0000b4009bba7a23 */ /* 0x100fe400000108ae */
[----:B------:R-:W-:Y:S02]  /*f420*/  FFMA.FTZ R183, R153, c[0x0][0x2d0], -R174 ;  /* 0x0000b40099b77a23 */ /* 0x000fe400000108ae */
[--C-:B------:R-:W-:Y:S01]  /*f430*/  FFMA.FTZ R182, R191, c[0x0][0x2d0], -R152.reuse ;  /* 0x0000b400bfb67a23 */ /* 0x100fe20000010898 */
[----:B------:R-:W3:Y:S01]  /*f440*/  MUFU.EX2 R160, R160 ;  /* 0x000000a000a07308 */ /* 0x000ee20000000800 */
[----:B--2---:R-:W-:Y:S01]  /*f450*/  F2FP.BF16.PACK_AB R101, R164, R167 ;  /* 0x000000a7a465723e */ /* 0x004fe200000010ff */
[----:B------:R-:W-:-:S02]  /*f460*/  FFMA.FTZ R189, R189, c[0x0][0x2d0], -R152 ;  /* 0x0000b400bdbd7a23 */ /* 0x000fc40000010898 */
[----:B------:R-:W-:Y:S02]  /*f470*/  FFMA.FTZ R184, R187, c[0x0][0x2d0], -R152 ;  /* 0x0000b400bbb87a23 */ /* 0x000fe40000010898 */
[----:B------:R-:W-:Y:S01]  /*f480*/  FFMA.FTZ R174, R177, c[0x0][0x2d0], -R174 ;  /* 0x0000b400b1ae7a23 */ /* 0x000fe200000108ae */
[----:B------:R-:W-:Y:S01]  /*f490*/  LDSM.16.MT88.4 R152, [R176+0x3800] ;  /* 0x00380000b098783b */ /* 0x000fe20000004200 */
[----:B------:R-:W-:Y:S01]  /*f4a0*/  MUFU.EX2 R163, R163 ;  /* 0x000000a300a37308 */ /* 0x000fe20000000800 */
[----:B------:R-:W-:Y:S02]  /*f4b0*/  FADD.FTZ R166, R171, R166 ;  /* 0x000000a6aba67221 */ /* 0x000fe40000010000 */
[----:B------:R-:W-:Y:S02]  /*f4c0*/  FADD.FTZ R164, R167, R164 ;  /* 0x000000a4a7a47221 */ /* 0x000fe40000010000 */
[----:B------:R-:W-:Y:S01]  /*f4d0*/  FADD.FTZ R169, R169, R166 ;  /* 0x000000a6a9a97221 */ /* 0x000fe20000010000 */
[----:B---3--:R-:W-:-:S02]  /*f4e0*/  F2FP.BF16.PACK_AB R103, R160, R165 ;  /* 0x000000a5a067723e */ /* 0x008fc400000010ff */
[----:B------:R-:W2:Y:S01]  /*f4f0*/  MUFU.EX2 R158, R158 ;  /* 0x0000009e009e7308 */ /* 0x000ea20000000800 */
[----:B------:R-:W-:Y:S02]  /*f500*/  FADD.FTZ R165, R165, R164 ;  /* 0x000000a4a5a57221 */ /* 0x000fe40000010000 */
[----:B------:R-:W-:Y:S02]  /*f510*/  FADD.FTZ R162, R162, R169 ;  /* 0x000000a9a2a27221 */ /* 0x000fe40000010000 */
[----:B------:R-:W-:Y:S01]  /*f520*/  FADD.FTZ R160, R160, R165 ;  /* 0x000000a5a0a07221 */ /* 0x000fe20000010000 */
[C---:B------:R-:W-:Y:S02]  /*f530*/  HMMA.16816.F32.BF16 R40, R100.reuse, R44, RZ ;  /* 0x0000002c6428723c */ /* 0x040fe400000418ff */
[----:B------:R-:W-:Y:S06]  /*f540*/  MUFU.EX2 R157, R157 ;  /* 0x0000009d009d7308 */ /* 0x000fec0000000800 */
[C---:B------:R-:W-:Y:S02]  /*f550*/  HMMA.16816.F32.BF16 R56, R100.reuse, R60, RZ ;  /* 0x0000003c6438723c */ /* 0x040fe400000418ff */
[----:B------:R-:W-:Y:S06]  /*f560*/  MUFU.EX2 R0, R0 ;  /* 0x0000000000007308 */ /* 0x000fec0000000800 */
[C---:B------:R-:W-:Y:S02]  /*f570*/  HMMA.16816.F32.BF16 R44, R100.reuse, R46, RZ ;  /* 0x0000002e642c723c */ /* 0x040fe400000418ff */
[----:B------:R-:W-:Y:S06]  /*f580*/  MUFU.EX2 R161, R161 ;  /* 0x000000a100a17308 */ /* 0x000fec0000000800 */
[C---:B------:R-:W-:Y:S02]  /*f590*/  HMMA.16816.F32.BF16 R60, R100.reuse, R62, RZ ;  /* 0x0000003e643c723c */ /* 0x040fe400000418ff */
[----:B------:R-:W3:Y:S06]  /*f5a0*/  MUFU.EX2 R156, R156 ;  /* 0x0000009c009c7308 */ /* 0x000eec0000000800 */
        /* <DEDUP_REMOVED lines=11> */
[----:B------:R-:W-:Y:S06]  /*f660*/  MUFU.EX2 R175, R175 ;  /* 0x000000af00af7308 */ /* 0x000fec0000000800 */
        /* <DEDUP_REMOVED lines=24> */
[C---:B------:R-:W-:Y:S07]  /*f7f0*/  HMMA.16816.F32.BF16 R96, R100.reuse, R4, RZ ;  /* 0x000000046460723c */ /* 0x040fee00000418ff */
[----:B--2---:R-:W-:Y:S01]  /*f800*/  F2FP.BF16.PACK_AB R4, R158, R163 ;  /* 0x000000a39e04723e */ /* 0x004fe200000010ff */
[----:B------:R-:W-:Y:S01]  /*f810*/  HMMA.16816.F32.BF16 R100, R100, R6, RZ ;  /* 0x000000066464723c */ /* 0x000fe200000418ff */
[----:B---3--:R-:W-:Y:S01]  /*f820*/  F2FP.BF16.PACK_AB R5, R156, R161 ;  /* 0x000000a19c05723e */ /* 0x008fe200000010ff */
        /* <DEDUP_REMOVED lines=9> */
[----:B------:R-:W-:Y:S01]  /*f8c0*/  HMMA.16816.F32.BF16 R40, R4, R12, R40 ;  /* 0x0000000c0428723c */ /* 0x000fe20000041828 */
        /* <DEDUP_REMOVED lines=38> */
[----:B------:R-:W-:Y:S01]  /*fb30*/  F2FP.BF16.PACK_AB R5, R179, R178 ;  /* 0x000000b2b305723e */ /* 0x000fe200000010ff */
[----:B------:R-:W-:Y:S01]  /*fb40*/  FADD.FTZ R178, R178, R159 ;  /* 0x0000009fb2b27221 */ /* 0x000fe20000010000 */
[----:B------:R-:W-:Y:S01]  /*fb50*/  F2FP.BF16.PACK_AB R6, R175, R172 ;  /* 0x000000acaf06723e */ /* 0x000fe200000010ff */
[----:B------:R-:W-:Y:S01]  /*fb60*/  FADD.FTZ R173, R173, R170 ;  /* 0x000000aaadad7221 */ /* 0x000fe20000010000 */
[----:B------:R-:W-:Y:S01]  /*fb70*/  F2FP.BF16.PACK_AB R7, R185, R180 ;  /* 0x000000b4b907723e */ /* 0x000fe200000010ff */
[----:B------:R-:W-:-:S02]  /*fb80*/  FADD.FTZ R179, R179, R178 ;  /* 0x000000b2b3b37221 */ /* 0x000fc40000010000 */
[----:B------:R-:W-:Y:S02]  /*fb90*/  FADD.FTZ R172, R172, R173 ;  /* 0x000000adacac7221 */ /* 0x000fe40000010000 */
[----:B------:R-:W-:Y:S02]  /*fba0*/  FADD.FTZ R180, R180, R179 ;  /* 0x000000b3b4b47221 */ /* 0x000fe40000010000 */
[----:B-1----:R-:W-:Y:S01]  /*fbb0*/  HMMA.16816.F32.BF16 R132, R4, R12, R132 ;  /* 0x0000000c0484723c */ /* 0x002fe20000041884 */
[----:B------:R-:W-:Y:S02]  /*fbc0*/  FADD.FTZ R175, R175, R172 ;  /* 0x000000acafaf7221 */ /* 0x000fe40000010000 */
[----:B------:R-:W-:-:S05]  /*fbd0*/  FADD.FTZ R180, R185, R180 ;  /* 0x000000b4b9b47221 */ /* 0x000fca0000010000 */
        /* <DEDUP_REMOVED lines=31> */
[----:B------:R-:W1:Y:S07]  /*fdd0*/  LDSM.16.MT88.4 R28, [R196+0x3800] ;  /* 0x00380000c41c783b */ /* 0x000e6e0000004200 */
[C---:B------:R-:W-:Y:S08]  /*fde0*/  HMMA.16816.F32.BF16 R72, R4.reuse, R24, R72 ;  /* 0x000000180448723c */ /* 0x040ff00000041848 */
[----:B------:R-:W-:Y:S01]  /*fdf0*/  HMMA.16816.F32.BF16 R76, R4, R26, R76 ;  /* 0x0000001a044c723c */ /* 0x000fe2000004184c */
[----:B------:R-:W2:Y:S06]  /*fe00*/  LDSM.16.MT88.4 R24, [R147+0x3800] ;  /* 0x003800009318783b */ /* 0x000eac0000004200 */
        /* <DEDUP_REMOVED lines=10> */
[----:B---3--:R-:W-:Y:S01]  /*feb0*/  HMMA.16816.F32.BF16 R124, R4, R16, R124 ;  /* 0x00000010047c723c */ /* 0x008fe2000004187c */
[----:B------:R-:W-:Y:S02]  /*fec0*/  FADD.FTZ R241, R241, R184 ;  /* 0x000000b8f1f17221 */ /* 0x000fe40000010000 */
[----:B------:R-:W-:-:S05]  /*fed0*/  FADD.FTZ R239, R174, R183 ;  /* 0x000000b7aeef7221 */ /* 0x000fca0000010000 */
        /* <DEDUP_REMOVED lines=25> */
[----:B------:R-:W-:Y:S07]  /*10070*/  HMMA.16816.F32.BF16 R100, R4, R22, R100 ;  /* 0x000000160464723c */ /* 0x000fee0000041864 */
[----:B------:R-:W-:-:S04]  /*10080*/  IADD3 R5, R9, -0x3, RZ ;  /* 0xfffffffd09057810 */ /* 0x000fc80007ffe0ff */
[----:B------:R-:W-:-:S13]  /*10090*/  ISETP.GE.AND P0, PT, R5, R230, PT ;  /* 0x000000e60500720c */ /* 0x000fda0003f06270 */
[----:B------:R-:W-:Y:S05]  /*100a0*/  @!P0 BRA `(.L_x_1459) ;  /* 0x0000019000008947 */ /* 0x000fea0003800000 */
[----:B------:R-:W-:Y:S01]  /*100b0*/  SHF.R.S32.HI R0, RZ, 0x1f, R5 ;  /* 0x0000001fff007819 */ /* 0x000fe20000011405 */
[----:B------:R-:W-:Y:S01]  /*100c0*/  IMAD.WIDE.U32 R6, R5, c[0x0][0x1e0], RZ ;  /* 0x0000780005067a25 */ /* 0x000fe200078e00ff */
[----:B------:R-:W-:Y:S02]  /*100d0*/  LOP3.LUT P5, RZ, R226, 0x1, RZ, 0xc0, !PT ;  /* 0x00000001e2ff7812 */ /* 0x000fe400078ac0ff */
[----:B------:R-:W-:Y:S01]  /*100e0*/  ISETP.GE.AND P6, PT, R218, c[0x0][0x1d4], PT ;  /* 0x00007500da007a0c */ /* 0x000fe20003fc6270 */
[----:B------:R-:W-:-:S04]  /*100f0*/  IMAD R0, R0, c[0x0][0x1e0], RZ ;  /* 0x0000780000007a24 */ /* 0x000fc800078e02ff */
[----:B------:R-:W-:Y:S01]  /*10100*/  IMAD R0, R5, c[0x0][0x1e4], R0 ;  /* 0x0000790005007a24 */ /* 0x000fe200078e0200 */
[----:B------:R-:W-:-:S03]  /*10110*/  LEA R5, P0, R6, R236, 0x6 ;  /* 0x000000ec06057211 */ /* 0x000fc600078030ff */
[----:B------:R-:W-:Y:S01]  /*10120*/  IMAD.IADD R0, R7, 0x1, R0 ;  /* 0x0000000107007824 */ /* 0x000fe200078e0200 */
[----:B------:R-:W-:-:S04]  /*10130*/  LEA R12, P1, R5, c[0x0][0x1c8], 0x1 ;  /* 0x00007200050c7a11 */ /* 0x000fc800078208ff */
[----:B------:R-:W-:Y:S01]  /*10140*/  LEA.HI.X R2, R6, R229, R0, 0x6, P0 ;  /* 0x000000e506027211 */ /* 0x000fe200000f3400 */
[----:B------:R-:W-:Y:S01]  /*10150*/  IMAD.MOV.U32 R0, RZ, RZ, c[0x0][0x1e0] ;  /* 0x00007800ff007624 */ /* 0x000fe200078e00ff */
        /* <DEDUP_REMOVED lines=14> */
.L_x_1459:
[----:B------:R-:W-:Y:S05]  /*10240*/  BSYNC B0 ;  /* 0x0000000000007941 */ /* 0x000fea0003800000 */
.L_x_1458:
[----:B------:R-:W-:Y:S01]  /*10250*/  IADD3 R233, R9, -0x2, RZ ;  /* 0xfffffffe09e97810 */ /* 0x000fe20007ffe0ff */
[----:B------:R-:W0:Y:S03]  /*10260*/  LDGDEPBAR ;  /* 0x00000000000079af */ /* 0x000e260000000000 */
[----:B------:R-:W-:-:S13]  /*10270*/  ISETP.GE.AND P0, PT, R233, R230, PT ;  /* 0x000000e6e900720c */ /* 0x000fda0003f06270 */
[----:B------:R-:W-:Y:S05]  /*10280*/  @!P0 BRA `(.L_x_1460) ;  /* 0x00002d4000008947 */ /* 0x000fea0003800000 */
[----:B------:R-:W-:Y:S01]  /*10290*/  IMAD.MOV.U32 R0, RZ, RZ, R3 ;  /* 0x000000ffff007224 */ /* 0x000fe200078e0003 */
[----:B------:R-:W-:Y:S01]  /*102a0*/  MOV R231, RZ ;  /* 0x000000ff00e77202 */ /* 0x000fe20000000f00 */
[----:B------:R-:W-:Y:S01]  /*102b0*/  IMAD.MOV.U32 R9, RZ, RZ, R8 ;  /* 0x000000ffff097224 */ /* 0x000fe200078e0008 */
[----:B------:R-:W-:Y:S02]  /*102c0*/  MOV R204, 0x1 ;  /* 0x0000000100cc7802 */ /* 0x000fe40000000f00 */
.L_x_1461:
        /* <DEDUP_REMOVED lines=16> */
[----:B------:R-:W-:Y:S05]  /*103d0*/  @!P1 IMAD R2, R232, c[0x0][0x20c], R2 ;  /* 0x00008300e8029a24 */ /* 0x000fea00078e0202 */
[----:B------:R-:W-:Y:S02]  /*103e0*/  @!P1 IADD3 R2, R25, R2, RZ ;  /* 0x0000000219029210 */ /* 0x000fe40007ffe0ff */
[----:B------:R-:W2:Y:S02]  /*103f0*/  LDSM.16.M88.4 R152, [R206] ;  /* 0x00000000ce98783b */ /* 0x000ea40000000200 */
[----:B------:R-:W-:Y:S02]  /*10400*/  @!P1 SHF.L.U64.HI R33, R24, 0x6, R2 ;  /* 0x0000000618219819 */ /* 0x000fe40000010202 */
[----:B------:R-:W-:Y:S04]  /*10410*/  @!P1 MOV R2, c[0x0][0x208] ;  /* 0x0000820000029a02 */ /* 0x000fe80000000f00 */
[----:B------:R-:W3:Y:S01]  /*10420*/  LDSM.16.M88.4 R156, [R206+0x800] ;  /* 0x00080000ce9c783b */ /* 0x000ee20000000200 */
[C---:B------:R-:W-:Y:S04]  /*10430*/  @!P1 LEA R35, P0, R2.reuse, R169, 0x5 ;  /* 0x000000a902239211 */ /* 0x040fe800078028ff */
[-C--:B------:R-:W-:Y:S02]  /*10440*/  @!P1 IADD3 R168, P5, R35, R234.reuse, RZ ;  /* 0x000000ea23a89210 */ /* 0x080fe40007fbe0ff */
[----:B------:R-:W-:Y:S01]  /*10450*/  @!P1 LEA.HI.X R3, R2, R33, R3, 0x5, P0 ;  /* 0x0000002102039211 */ /* 0x000fe200000f2c03 */
[----:B------:R-:W4:Y:S01]  /*10460*/  LDSM.16.M88.4 R160, [R206+0x1000] ;  /* 0x00100000cea0783b */ /* 0x000f220000000200 */
[----:B------:R-:W-:Y:S02]  /*10470*/  @!P1 IADD3 R169, P0, R169, R234, RZ ;  /* 0x000000eaa9a99210 */ /* 0x000fe40007f1e0ff */
[----:B------:R-:W-:Y:S02]  /*10480*/  @!P1 LEA R178, P4, R168, c[0x0][0x1f8], 0x1 ;  /* 0x00007e00a8b29a11 */ /* 0x000fe400078808ff */
[----:B------:R-:W-:Y:S02]  /*10490*/  @!P1 LEA R176, P6, R169, c[0x0][0x1f8], 0x1 ;  /* 0x00007e00a9b09a11 */ /* 0x000fe400078c08ff */
[----:B------:R-:W-:Y:S01]  /*104a0*/  @!P1 IADD3.X R2, R33, R228, RZ, P0, !PT ;  /* 0x000000e421029210 */ /* 0x000fe200007fe4ff */
[----:B------:R-:W5:Y:S01]  /*104b0*/  LDSM.16.M88.4 R36, [R206+0x1800] ;  /* 0x00180000ce24783b */ /* 0x000f620000000200 */
[----:B------:R-:W-:Y:S02]  /*104c0*/  LOP3.LUT P0, RZ, R201, 0x4, RZ, 0xc0, !PT ;  /* 0x00000004c9ff7812 */ /* 0x000fe4000780c0ff */
[----:B------:R-:W-:Y:S02]  /*104d0*/  @!P1 LEA.HI.X R177, R169, c[0x0][0x1fc], R2, 0x1, P6 ;  /* 0x00007f00a9b19a11 */ /* 0x000fe400030f0c02 */
[----:B------:R-:W-:Y:S02]  /*104e0*/  MOV R2, 0x40 ;  /* 0x0000004000027802 */ /* 0x000fe40000000f00 */
[----:B------:R-:W-:Y:S01]  /*104f0*/  ISETP.GE.AND P6, PT, R231, 0x1, PT ;  /* 0x00000001e700780c */ /* 0x000fe20003fc6270 */
[----:B------:R-:W-:Y:S01]  /*10500*/  LDSM.16.M88.4 R164, [R8+0x800] ;  /* 0x0008000008a4783b */ /* 0x000fe20000000200 */
[----:B------:R-:W-:Y:S04]  /*10510*/  SEL R193, R2, 0xffffffc0, !P0 ;  /* 0xffffffc002c17807 */ /* 0x000fe80004000000 */
[-C--:B------:R-:W-:Y:S02]  /*10520*/  IADD3 R2, R193, R206.reuse, RZ ;  /* 0x000000cec1027210 */ /* 0x080fe40007ffe0ff */
[----:B------:R-:W-:Y:S01]  /*10530*/  IADD3 R207, R205, R206, R193 ;  /* 0x000000cecdcf7210 */ /* 0x000fe20007ffe0c1 */
[C---:B-12---:R-:W-:Y:S08]  /*10540*/  HMMA.16816.F32.BF16 R4, R148.reuse, R152, RZ ;  /* 0x000000989404723c */ /* 0x046ff000000418ff */
[C---:B------:R-:W-:Y:S01]  /*10550*/  HMMA.16816.F32.BF16 R12, R148.reuse, R154, RZ ;  /* 0x0000009a940c723c */ /* 0x040fe200000418ff */
[----:B------:R-:W-:Y:S07]  /*10560*/  LDSM.16.M88.4 R152, [R203] ;  /* 0x00000000cb98783b */ /* 0x000fee0000000200 */
[C---:B---3--:R-:W-:Y:S08]  /*10570*/  HMMA.16816.F32.BF16 R16, R148.reuse, R156, RZ ;  /* 0x0000009c9410723c */ /* 0x048ff000000418ff */
[C---:B------:R-:W-:Y:S01]  /*10580*/  HMMA.16816.F32.BF16 R20, R148.reuse, R158, RZ ;  /* 0x0000009e9414723c */ /* 0x040fe200000418ff */
[----:B------:R-:W1:Y:S07]  /*10590*/  LDSM.16.M88.4 R156, [R8] ;  /* 0x00000000089c783b */ /* 0x000e6e0000000200 */
[C---:B----4-:R-:W-:Y:S08]  /*105a0*/  HMMA.16816.F32.BF16 R24, R148.reuse, R160, RZ ;  /* 0x000000a09418723c */ /* 0x050ff000000418ff */
[C---:B------:R-:W-:Y:S01]  /*105b0*/  HMMA.16816.F32.BF16 R28, R148.reuse, R162, RZ ;  /* 0x000000a2941c723c */ /* 0x040fe200000418ff */
[----:B------:R-:W2:Y:S07]  /*105c0*/  LDSM.16.M88.4 R160, [R8+0x1000] ;  /* 0x0010000008a0783b */ /* 0x000eae0000000200 */
[C---:B-----5:R-:W-:Y:S07]  /*105d0*/  HMMA.16816.F32.BF16 R32, R148.reuse, R36, RZ ;  /* 0x000000249420723c */ /* 0x060fee00000418ff */
[----:B------:R-:W-:Y:S01]  /*105e0*/  @!P1 IADD3.X R37, R3, R228, RZ, P5, !PT ;  /* 0x000000e403259210 */ /* 0x000fe20002ffe4ff */
[C---:B------:R-:W-:Y:S01]  /*105f0*/  @!P1 IMAD R3, R231.reuse, 0x6000, R10 ;  /* 0x00006000e7039824 */ /* 0x040fe200078e020a */
[----:B------:R-:W-:Y:S03]  /*10600*/  LOP3.LUT P5, RZ, R226, 0x1, RZ, 0xc0, !PT ;  /* 0x00000001e2ff7812 */ /* 0x000fe600078ac0ff */
[----:B------:R-:W-:Y:S02]  /*10610*/  @!P1 LEA.HI.X R179, R168, c[0x0][0x1fc], R37, 0x1, P4 ;  /* 0x00007f00a8b39a11 */ /* 0x000fe400020f0c25 */
[----:B------:R-:W-:Y:S01]  /*10620*/  HMMA.16816.F32.BF16 R36, R148, R38, RZ ;  /* 0x000000269424723c */ /* 0x000fe200000418ff */
[----:B------:R-:W3:Y:S01]  /*10630*/  LDSM.16.M88.4 R148, [R8+0x1800] ;  /* 0x001800000894783b */ /* 0x000ee20000000200 */
[----:B------:R-:W-:Y:S04]  /*10640*/  IADD3 R231, R231, 0x1, RZ ;  /* 0x00000001e7e77810 */ /* 0x000fe80007ffe0ff */
[----:B------:R-:W-:Y:S02]  /*10650*/  SEL R231, R231, RZ, !P6 ;  /* 0x000000ffe7e77207 */ /* 0x000fe40007000000 */
[C---:B-1----:R-:W-:Y:S01]  /*10660*/  HMMA.16816.F32.BF16 R4, R152.reuse, R156, R4 ;  /* 0x0000009c9804723c */ /* 0x042fe20000041804 */
[----:B------:R-:W-:Y:S01]  /*10670*/  @!PT LDS RZ, [RZ] ;  /* 0x00000000fffff984 */ /* 0x000fe20000000800 */
[----:B------:R-:W-:Y:S01]  /*10680*/  @!PT LDS RZ, [RZ] ;  /* 0x00000000fffff984 */ /* 0x000fe20000000800 */
[----:B------:R-:W-:Y:S01]  /*10690*/  @!PT LDS RZ, [RZ] ;  /* 0x00000000fffff984 */ /* 0x000fe20000000800 */
[----:B------:R1:W-:Y:S07]  /*106a0*/  @!P1 LDGSTS.E.BYPASS.LTC128B.128 [R3], [R176.64], !P5 ;  /* 0x00000000b0039fae */ /* 0x0003ee000e901d48 */
[C---:B------:R-:W-:Y:S01]  /*106b0*/  HMMA.16816.F32.BF16 R12, R152.reuse, R158, R12 ;  /* 0x0000009e980c723c */ /* 0x040fe2000004180c */
[----:B------:R1:W-:Y:S07]  /*106c0*/  @!P1 LDGSTS.E.BYPASS.LTC128B.128 [R3+0x2000], [R176.64+0x80], !P3 ;  /* 0x02000080b0039fae */ /* 0x0003ee000d901d48 */
[C---:B------:R-:W-:Y:S01]  /*106d0*/  HMMA.16816.F32.BF16 R16, R152.reuse, R164, R16 ;  /* 0x000000a49810723c */ /* 0x040fe20000041810 */
[----:B------:R1:W-:Y:S07]  /*106e0*/  @!P1 LDGSTS.E.BYPASS.LTC128B.128 [R3+0x4000], [R176.64+0x100], !P2 ;  /* 0x04000100b0039fae */ /* 0x0003ee000d101d48 */
[C---:B------:R-:W-:Y:S01]  /*106f0*/  HMMA.16816.F32.BF16 R20, R152.reuse, R166, R20 ;  /* 0x000000a69814723c */ /* 0x040fe20000041814 */
[----:B------:R1:W-:Y:S07]  /*10700*/  @!P1 LDGSTS.E.BYPASS.LTC128B.128 [R3+0x1000], [R178.64], !P5 ;  /* 0x01000000b2039fae */ /* 0x0003ee000e901d48 */
[C---:B--2---:R-:W-:Y:S01]  /*10710*/  HMMA.16816.F32.BF16 R24, R152.reuse, R160, R24 ;  /* 0x000000a09818723c */ /* 0x044fe20000041818 */
[----:B------:R1:W-:Y:S07]  /*10720*/  @!P1 LDGSTS.E.BYPASS.LTC128B.128 [R3+0x3000], [R178.64+0x80], !P3 ;  /* 0x03000080b2039fae */ /* 0x0003ee000d901d48 */
[C---:B------:R-:W-:Y:S01]  /*10730*/  HMMA.16816.F32.BF16 R28, R152.reuse, R162, R28 ;  /* 0x000000a2981c723c */ /* 0x040fe2000004181c */
[----:B------:R1:W-:Y:S07]  /*10740*/  @!P1 LDGSTS.E.BYPASS.LTC128B.128 [R3+0x5000], [R178.64+0x100], !P2 ;  /* 0x05000100b2039fae */ /* 0x0003ee000d101d48 */
[C---:B---3--:R-:W-:Y:S01]  /*10750*/  HMMA.16816.F32.BF16 R32, R152.reuse, R148, R32 ;  /* 0x000000949820723c */ /* 0x048fe20000041820 */
[----:B------:R-:W-:Y:S07]  /*10760*/  LDSM.16.M88.4 R168, [R198] ;  /* 0x00000000c6a8783b */ /* 0x000fee0000000200 */
[----:B------:R-:W-:Y:S01]  /*10770*/  HMMA.16816.F32.BF16 R36, R152, R150, R36 ;  /* 0x000000969824723c */ /* 0x000fe20000041824 */
[----:B------:R-:W2:Y:S08]  /*10780*/  LDSM.16.M88.4 R172, [R2] ;  /* 0x0000000002ac783b */ /* 0x000eb00000000200 */
[----:B------:R-:W3:Y:S03]  /*10790*/  LDSM.16.M88.4 R156, [R2+0x800] ;  /* 0x00080000029c783b */ /* 0x000ee60000000200 */
[----:B-1----:R-:W-:Y:S05]  /*107a0*/  IADD3 R3, R193, R8, RZ ;  /* 0x00000008c1037210 */ /* 0x002fea0007ffe0ff */
[----:B------:R-:W1:Y:S08]  /*107b0*/  LDSM.16.M88.4 R164, [R2+0x1000] ;  /* 0x0010000002a4783b */ /* 0x000e700000000200 */
[----:B------:R-:W0:Y:S08]  /*107c0*/  LDGDEPBAR ;  /* 0x00000000000079af */ /* 0x000e300000000000 */
[----:B------:R-:W4:Y:S01]  /*107d0*/  LDSM.16.M88.4 R160, [R2+0x1800] ;  /* 0x0018000002a0783b */ /* 0x000f220000000200 */
[C---:B--2---:R-:W-:Y:S07]  /*107e0*/  HMMA.16816.F32.BF16 R4, R168.reuse, R172, R4 ;  /* 0x000000aca804723c */ /* 0x044fee0000041804 */
[----:B------:R-:W-:Y:S01]  /*107f0*/  LDSM.16.M88.4 R176, [R197] ;  /* 0x00000000c5b0783b */ /* 0x000fe20000000200 */
[C---:B------:R-:W-:Y:S07]  /*10800*/  HMMA.16816.F32.BF16 R12, R168.reuse, R174, R12 ;  /* 0x000000aea80c723c */ /* 0x040fee000004180c */
[----:B------:R-:W2:Y:S01]  /*10810*/  LDSM.16.M88.4 R180, [R3] ;  /* 0x0000000003b4783b */ /* 0x000ea20000000200 */
[C---:B---3--:R-:W-:Y:S07]  /*10820*/  HMMA.16816.F32.BF16 R16, R168.reuse, R156, R16 ;  /* 0x0000009ca810723c */ /* 0x048fee0000041810 */
[----:B------:R-:W3:Y:S01]  /*10830*/  LDSM.16.M88.4 R148, [R3+0x800] ;  /* 0x000800000394783b */ /* 0x000ee20000000200 */
[C---:B------:R-:W-:Y:S07]  /*10840*/  HMMA.16816.F32.BF16 R20, R168.reuse, R158, R20 ;  /* 0x0000009ea814723c */ /* 0x040fee0000041814 */
[----:B------:R-:W5:Y:S01]  /*10850*/  LDSM.16.M88.4 R152, [R3+0x1000] ;  /* 0x001000000398783b */ /* 0x000f620000000200 */
[C---:B-1----:R-:W-:Y:S07]  /*10860*/  HMMA.16816.F32.BF16 R24, R168.reuse, R164, R24 ;  /* 0x000000a4a818723c */ /* 0x042fee0000041818 */
[----:B------:R-:W1:Y:S01]  /*10870*/  LDSM.16.M88.4 R156, [R3+0x1800] ;  /* 0x00180000039c783b */ /* 0x000e620000000200 */
[C---:B------:R-:W-:Y:S07]  /*10880*/  HMMA.16816.F32.BF16 R28, R168.reuse, R166, R28 ;  /* 0x000000a6a81c723c */ /* 0x040fee000004181c */
[----:B------:R-:W-:Y:S01]  /*10890*/  LDSM.16.M88.4 R164, [R206+0x2000] ;  /* 0x00200000cea4783b */ /* 0x000fe20000000200 */
[C---:B----4-:R-:W-:Y:S07]  /*108a0*/  HMMA.16816.F32.BF16 R32, R168.reuse, R160, R32 ;  /* 0x000000a0a820723c */ /* 0x050fee0000041820 */
[----:B------:R-:W-:Y:S01]  /*108b0*/  LDSM.16.M88.4 R172, [R206+0x3800] ;  /* 0x00380000ceac783b */ /* 0x000fe20000000200 */
[----:B------:R-:W-:Y:S07]  /*108c0*/  HMMA.16816.F32.BF16 R36, R168, R162, R36 ;  /* 0x000000a2a824723c */ /* 0x000fee0000041824 */
[----:B------:R-:W4:Y:S01]  /*108d0*/  LDSM.16.M88.4 R160, [R202+0x4000] ;  /* 0x00400000caa0783b */ /* 0x000f220000000200 */
[C---:B--2---:R-:W-:Y:S07]  /*108e0*/  HMMA.16816.F32.BF16 R4, R176.reuse, R180, R4 ;  /* 0x000000b4b004723c */ /* 0x044fee0000041804 */
[----:B------:R-:W2:Y:S01]  /*108f0*/  LDSM.16.M88.4 R168, [R206+0x2800] ;  /* 0x00280000cea8783b */ /* 0x000ea20000000200 */
[C---:B------:R-:W-:Y:S07]  /*10900*/  HMMA.16816.F32.BF16 R12, R176.reuse, R182, R12 ;  /* 0x000000b6b00c723c */ /* 0x040fee000004180c */
[----:B------:R-:W-:Y:S01]  /*10910*/  LDSM.16.M88.4 R180, [R8+0x2000] ;  /* 0x0020000008b4783b */ /* 0x000fe20000000200 */
[C---:B---3--:R-:W-:Y:S07]  /*10920*/  HMMA.16816.F32.BF16 R16, R176.reuse, R148, R16 ;  /* 0x00000094b010723c */ /* 0x048fee0000041810 */
[----:B------:R-:W-:Y:S01]  /*10930*/  LDSM.16.M88.4 R184, [R8+0x2800] ;  /* 0x0028000008b8783b */ /* 0x000fe20000000200 */
[C---:B------:R-:W-:Y:S07]  /*10940*/  HMMA.16816.F32.BF16 R20, R176.reuse, R150, R20 ;  /* 0x00000096b014723c */ /* 0x040fee0000041814 */
[----:B------:R-:W3:Y:S01]  /*10950*/  LDSM.16.M88.4 R148, [R206+0x3000] ;  /* 0x00300000ce94783b */ /* 0x000ee20000000200 */
[C---:B-----5:R-:W-:Y:S07]  /*10960*/  HMMA.16816.F32.BF16 R24, R176.reuse, R152, R24 ;  /* 0x00000098b018723c */ /* 0x060fee0000041818 */
[----:B------:R-:W-:Y:S01]  /*10970*/  LDSM.16.M88.4 R188, [R2+0x2000] ;  /* 0x0020000002bc783b */ /* 0x000fe20000000200 */
[C---:B------:R-:W-:Y:S07]  /*10980*/  HMMA.16816.F32.BF16 R28, R176.reuse, R154, R28 ;  /* 0x0000009ab01c723c */ /* 0x040fee000004181c */
[----:B------:R-:W5:Y:S01]  /*10990*/  LDSM.16.M88.4 R152, [R203+0x4000] ;  /* 0x00400000cb98783b */ /* 0x000f620000000200 */
[C---:B-1----:R-:W-:Y:S07]  /*109a0*/  HMMA.16816.F32.BF16 R32, R176.reuse, R156, R32 ;  /* 0x0000009cb020723c */ /* 0x042fee0000041820 */
[----:B------:R-:W-:Y:S01]  /*109b0*/  LDSM.16.M88.4 R192, [R206+0x4000] ;  /* 0x00400000cec0783b */ /* 0x000fe20000000200 */
[----:B------:R-:W-:Y:S07]  /*109c0*/  HMMA.16816.F32.BF16 R36, R176, R158, R36 ;  /* 0x0000009eb024723c */ /* 0x000fee0000041824 */
[----:B------:R-:W1:Y:S01]  /*109d0*/  LDSM.16.M88.4 R156, [R8+0x3000] ;  /* 0x00300000089c783b */ /* 0x000e620000000200 */
[C---:B----4-:R-:W-:Y:S07]  /*109e0*/  HMMA.16816.F32.BF16 R4, R160.reuse, R164, R4 ;  /* 0x000000a4a004723c */ /* 0x050fee0000041804 */
[----:B------:R-:W-:Y:S01]  /*109f0*/  LDSM.16.M88.4 R176, [R198+0x4000] ;  /* 0x00400000c6b0783b */ /* 0x000fe20000000200 */
[C---:B------:R-:W-:Y:S07]  /*10a00*/  HMMA.16816.F32.BF16 R12, R160.reuse, R166, R12 ;  /* 0x000000a6a00c723c */ /* 0x040fee000004180c */
[----:B------:R-:W4:Y:S01]  /*10a10*/  LDSM.16.M88.4 R164, [R8+0x3800] ;  /* 0x0038000008a4783b */ /* 0x000f220000000200 */
[C---:B--2---:R-:W-:Y:S08]  /*10a20*/  HMMA.16816.F32.BF16 R16, R160.reuse, R168, R16 ;  /* 0x000000a8a010723c */ /* 0x044ff00000041810 */
[C---:B------:R-:W-:Y:S01]  /*10a30*/  HMMA.16816.F32.BF16 R20, R160.reuse, R170, R20 ;  /* 0x000000aaa014723c */ /* 0x040fe20000041814 */
[----:B------:R-:W-:Y:S07]  /*10a40*/  LDSM.16.M88.4 R168, [R2+0x3800] ;  /* 0x0038000002a8783b */ /* 0x000fee0000000200 */
[C---:B---3--:R-:W-:Y:S08]  /*10a50*/  HMMA.16816.F32.BF16 R24, R160.reuse, R148, R24 ;  /* 0x00000094a018723c */ /* 0x048ff00000041818 */
[C---:B------:R-:W-:Y:S01]  /*10a60*/  HMMA.16816.F32.BF16 R28, R160.reuse, R150, R28 ;  /* 0x00000096a01c723c */ /* 0x040fe2000004181c */
[----:B------:R-:W2:Y:S07]  /*10a70*/  LDSM.16.M88.4 R148, [R2+0x2800] ;  /* 0x002800000294783b */ /* 0x000eae0000000200 */
[C---:B------:R-:W-:Y:S08]  /*10a80*/  HMMA.16816.F32.BF16 R32, R160.reuse, R172, R32 ;  /* 0x000000aca020723c */ /* 0x040ff00000041820 */
[----:B------:R-:W-:Y:S01]  /*10a90*/  HMMA.16816.F32.BF16 R36, R160, R174, R36 ;  /* 0x000000aea024723c */ /* 0x000fe20000041824 */
[----:B------:R-:W3:Y:S07]  /*10aa0*/  LDSM.16.M88.4 R160, [R2+0x3000] ;  /* 0x0030000002a0783b */ /* 0x000eee0000000200 */
[C---:B-----5:R-:W-:Y:S01]  /*10ab0*/  HMMA.16816.F32.BF16 R4, R152.reuse, R180, R4 ;  /* 0x000000b49804723c */ /* 0x060fe20000041804 */
[----:B------:R-:W-:Y:S07]  /*10ac0*/  LDSM.16.M88.4 R172, [R197+0x4000] ;  /* 0x00400000c5ac783b */ /* 0x000fee0000000200 */
[C---:B------:R-:W-:Y:S01]  /*10ad0*/  HMMA.16816.F32.BF16 R12, R152.reuse, R182, R12 ;  /* 0x000000b6980c723c */ /* 0x040fe2000004180c */
[----:B------:R-:W5:Y:S07]  /*10ae0*/  LDSM.16.M88.4 R180, [R3+0x2000] ;  /* 0x0020000003b4783b */ /* 0x000f6e0000000200 */
[C---:B------:R-:W-:Y:S08]  /*10af0*/  HMMA.16816.F32.BF16 R16, R152.reuse, R184, R16 ;  /* 0x000000b89810723c */ /* 0x040ff00000041810 */
[C---:B------:R-:W-:Y:S01]  /*10b00*/  HMMA.16816.F32.BF16 R20, R152.reuse, R186, R20 ;  /* 0x000000ba9814723c */ /* 0x040fe20000041814 */
[----:B------:R-:W-:Y:S07]  /*10b10*/  LDSM.16.M88.4 R184, [R202+0x8000] ;  /* 0x00800000cab8783b */ /* 0x000fee0000000200 */
[C---:B-1----:R-:W-:Y:S08]  /*10b20*/  HMMA.16816.F32.BF16 R24, R152.reuse, R156, R24 ;  /* 0x0000009c9818723c */ /* 0x042ff00000041818 */
[C---:B------:R-:W-:Y:S01]  /*10b30*/  HMMA.16816.F32.BF16 R28, R152.reuse, R158, R28 ;  /* 0x0000009e981c723c */ /* 0x040fe2000004181c */
[----:B------:R-:W-:Y:S07]  /*10b40*/  LDSM.16.M88.4 R156, [R207+0x3000] ;  /* 0x00300000cf9c783b */ /* 0x000fee0000000200 */
[C---:B----4-:R-:W-:Y:S08]  /*10b50*/  HMMA.16816.F32.BF16 R32, R152.reuse, R164, R32 ;  /* 0x000000a49820723c */ /* 0x050ff00000041820 */
[----:B------:R-:W-:Y:S01]  /*10b60*/  HMMA.16816.F32.BF16 R36, R152, R166, R36 ;  /* 0x000000a69824723c */ /* 0x000fe20000041824 */
[----:B------:R-:W1:Y:S07]  /*10b70*/  LDSM.16.M88.4 R152, [R207+0x2800] ;  /* 0x00280000cf98783b */ /* 0x000e6e0000000200 */
[C---:B------:R-:W-:Y:S01]  /*10b80*/  HMMA.16816.F32.BF16 R4, R176.reuse, R188, R4 ;  /* 0x000000bcb004723c */ /* 0x040fe20000041804 */
[----:B------:R-:W4:Y:S07]  /*10b90*/  LDSM.16.M88.4 R164, [R207+0x3800] ;  /* 0x00380000cfa4783b */ /* 0x000f2e0000000200 */
[C---:B------:R-:W-:Y:S01]  /*10ba0*/  HMMA.16816.F32.BF16 R12, R176.reuse, R190, R12 ;  /* 0x000000beb00c723c */ /* 0x040fe2000004180c */
[----:B------:R-:W-:Y:S07]  /*10bb0*/  LDSM.16.M88.4 R188, [R8+0x4000] ;  /* 0x0040000008bc783b */ /* 0x000fee0000000200 */
[C---:B--2---:R-:W-:Y:S08]  /*10bc0*/  HMMA.16816.F32.BF16 R16, R176.reuse, R148, R16 ;  /* 0x00000094b010723c */ /* 0x044ff00000041810 */
[C---:B------:R-:W-:Y:S01]  /*10bd0*/  HMMA.16816.F32.BF16 R20, R176.reuse, R150, R20 ;  /* 0x00000096b014723c */ /* 0x040fe20000041814 */
[----:B------:R-:W2:Y:S07]  /*10be0*/  LDSM.16.M88.4 R148, [R206+0x4800] ;  /* 0x00480000ce94783b */ /* 0x000eae0000000200 */
[C---:B---3--:R-:W-:Y:S08]  /*10bf0*/  HMMA.16816.F32.BF16 R24, R176.reuse, R160, R24 ;  /* 0x000000a0b018723c */ /* 0x048ff00000041818 */
[C---:B------:R-:W-:Y:S01]  /*10c00*/  HMMA.16816.F32.BF16 R28, R176.reuse, R162, R28 ;  /* 0x000000a2b01c723c */ /* 0x040fe2000004181c */
[----:B------:R-:W3:Y:S07]  /*10c10*/  LDSM.16.M88.4 R160, [R206+0x5000] ;  /* 0x00500000cea0783b */ /* 0x000eee0000000200 */
        /* <DEDUP_REMOVED lines=13> */
[C---:B----4-:R-:W-:Y:S08]  /*10cf0*/  HMMA.16816.F32.BF16 R32, R172.reuse, R164, R32 ;  /* 0x000000a4ac20723c */ /* 0x050ff00000041820 */
[----:B------:R-:W-:Y:S01]  /*10d00*/  HMMA.16816.F32.BF16 R36, R172, R166, R36 ;  /* 0x000000a6ac24723c */ /* 0x000fe20000041824 */
[----:B------:R-:W4:Y:S07]  /*10d10*/  LDSM.16.M88.4 R164, [R8+0x5800] ;  /* 0x0058000008a4783b */ /* 0x000f2e0000000200 */
        /* <DEDUP_REMOVED lines=15> */
[C---:B------:R-:W-:Y:S08]  /*10e10*/  HMMA.16816.F32.BF16 R12, R176.reuse, R190, R12 ;  /* 0x000000beb00c723c */ /* 0x040ff0000004180c */
[C---:B-1----:R-:W-:Y:S08]  /*10e20*/  HMMA.16816.F32.BF16 R16, R176.reuse, R152, R16 ;  /* 0x00000098b010723c */ /* 0x042ff00000041810 */
[C---:B------:R-:W-:Y:S01]  /*10e30*/  HMMA.16816.F32.BF16 R20, R176.reuse, R154, R20 ;  /* 0x0000009ab014723c */ /* 0x040fe20000041814 */
[----:B------:R-:W-:Y:S07]  /*10e40*/  LDSM.16.M88.4 R152, [R207+0x5000] ;  /* 0x00500000cf98783b */ /* 0x000fee0000000200 */
[C---:B------:R-:W-:Y:S08]  /*10e50*/  HMMA.16816.F32.BF16 R24, R176.reuse, R156, R24 ;  /* 0x0000009cb018723c */ /* 0x040ff00000041818 */
[C---:B------:R-:W-:Y:S08]  /*10e60*/  HMMA.16816.F32.BF16 R28, R176.reuse, R158, R28 ;  /* 0x0000009eb01c723c */ /* 0x040ff0000004181c */
[C---:B----4-:R-:W-:Y:S08]  /*10e70*/  HMMA.16816.F32.BF16 R32, R176.reuse, R164, R32 ;  /* 0x000000a4b020723c */ /* 0x050ff00000041820 */
        /* <DEDUP_REMOVED lines=8> */
[C---:B------:R-:W-:Y:S08]  /*10f00*/  HMMA.16816.F32.BF16 R32, R172.reuse, R168, R32 ;  /* 0x000000a8ac20723c */ /* 0x040ff00000041820 */
[----:B------:R-:W-:Y:S08]  /*10f10*/  HMMA.16816.F32.BF16 R36, R172, R170, R36 ;  /* 0x000000aaac24723c */ /* 0x000ff00000041824 */
[C---:B-----5:R-:W-:Y:S08]  /*10f20*/  HMMA.16816.F32.BF16 R4, R184.reuse, R192, R4 ;  /* 0x000000c0b804723c */ /* 0x060ff00000041804 */
[C---:B------:R-:W-:Y:S08]  /*10f30*/  HMMA.16816.F32.BF16 R12, R184.reuse, R194, R12 ;  /* 0x000000c2b80c723c */ /* 0x040ff0000004180c */
[C---:B-1----:R-:W-:Y:S08]  /*10f40*/  HMMA.16816.F32.BF16 R16, R184.reuse, R148, R16 ;  /* 0x00000094b810723c */ /* 0x042ff00000041810 */
[C---:B------:R-:W-:Y:S04]  /*10f50*/  HMMA.16816.F32.BF16 R20, R184.reuse, R150, R20 ;  /* 0x00000096b814723c */ /* 0x040fe80000041814 */
[----:B------:R-:W-:Y:S02]  /*10f60*/  FMUL.FTZ R174, R4, c[0x0][0x320] ;  /* 0x0000c80004ae7a20 */ /* 0x000fe40000410000 */
[----:B------:R-:W-:Y:S02]  /*10f70*/  FMUL.FTZ R173, R6, c[0x0][0x320] ;  /* 0x0000c80006ad7a20 */ /* 0x000fe40000410000 */
[C---:B------:R-:W-:Y:S02]  /*10f80*/  HMMA.16816.F32.BF16 R24, R184.reuse, R152, R24 ;  /* 0x00000098b818723c */ /* 0x040fe40000041818 */
[----:B------:R-:W1:Y:S02]  /*10f90*/  MUFU.TANH R174, R174 ;  /* 0x000000ae00ae7308 */ /* 0x000e640000002400 */
[----:B------:R-:W-:Y:S02]  /*10fa0*/  FMUL.FTZ R13, R13, c[0x0][0x320] ;  /* 0x0000c8000d0d7a20 */ /* 0x000fe40000410000 */
[----:B------:R-:W-:Y:S02]  /*10fb0*/  FMUL.FTZ R14, R14, c[0x0][0x320] ;  /* 0x0000c8000e0e7a20 */ /* 0x000fe40000410000 */
[C---:B------:R-:W-:Y:S04]  /*10fc0*/  HMMA.16816.F32.BF16 R28, R184.reuse, R154, R28 ;  /* 0x0000009ab81c723c */ /* 0x040fe8000004181c */
[----:B------:R-:W-:Y:S01]  /*10fd0*/  FMUL.FTZ R15, R15, c[0x0][0x320] ;  /* 0x0000c8000f0f7a20 */ /* 0x000fe20000410000 */
[----:B------:R-:W-:Y:S01]  /*10fe0*/  MUFU.TANH R177, R13 ;  /* 0x0000000d00b17308 */ /* 0x000fe20000002400 */
[----:B------:R-:W-:Y:S02]  /*10ff0*/  FMUL.FTZ R175, R12, c[0x0][0x320] ;  /* 0x0000c8000caf7a20 */ /* 0x000fe40000410000 */
[----:B------:R-:W-:Y:S04]  /*11000*/  FMUL.FTZ R165, R5, c[0x0][0x320] ;  /* 0x0000c80005a57a20 */ /* 0x000fe80000410000 */
[----:B------:R-:W-:Y:S02]  /*11010*/  FMUL.FTZ R172, R7, c[0x0][0x320] ;  /* 0x0000c80007ac7a20 */ /* 0x000fe40000410000 */
[----:B------:R-:W-:Y:S01]  /*11020*/  FMUL.FTZ R183, R16, c[0x0][0x320] ;  /* 0x0000c80010b77a20 */ /* 0x000fe20000410000 */
[----:B------:R-:W-:Y:S01]  /*11030*/  MUFU.TANH R176, R14 ;  /* 0x0000000e00b07308 */ /* 0x000fe20000002400 */
[----:B------:R-:W-:Y:S02]  /*11040*/  FMUL.FTZ R17, R17, c[0x0][0x320] ;  /* 0x0000c80011117a20 */ /* 0x000fe40000410000 */
[----:B------:R-:W-:Y:S01]  /*11050*/  FMUL.FTZ R18, R18, c[0x0][0x320] ;  /* 0x0000c80012127a20 */ /* 0x000fe20000410000 */
[----:B-1----:R-:W-:Y:S01]  /*11060*/  FMNMX.FTZ R2, R174, R9, !PT ;  /* 0x00000009ae027209 */ /* 0x002fe20007810000 */
[----:B------:R-:W-:Y:S02]  /*11070*/  FMUL.FTZ R19, R19, c[0x0][0x320] ;  /* 0x0000c80013137a20 */ /* 0x000fe40000410000 */
[----:B------:R-:W-:Y:S02]  /*11080*/  FMUL.FTZ R20, R20, c[0x0][0x320] ;  /* 0x0000c80014147a20 */ /* 0x000fe40000410000 */
[----:B------:R-:W-:Y:S01]  /*11090*/  FMUL.FTZ R21, R21, c[0x0][0x320] ;  /* 0x0000c80015157a20 */ /* 0x000fe20000410000 */
[----:B------:R1:W-:Y:S01]  /*110a0*/  MUFU.TANH R188, R15 ;  /* 0x0000000f00bc7308 */ /* 0x0003e20000002400 */
[----:B------:R-:W-:Y:S02]  /*110b0*/  FMUL.FTZ R22, R22, c[0x0][0x320] ;  /* 0x0000c80016167a20 */ /* 0x000fe40000410000 */
        /* <DEDUP_REMOVED lines=11> */
[----:B-1----:R-:W1:Y:S01]  /*11170*/  LDSM.16.M88.4 R12, [R207+0x5800] ;  /* 0x00580000cf0c783b */ /* 0x002e620000000200 */
[----:B------:R-:W-:Y:S08]  /*11180*/  DEPBAR.LE SB0, 0x2 ;  /* 0x000080800000791a */ /* 0x000ff00000000000 */
[----:B------:R-:W4:Y:S01]  /*11190*/  MUFU.TANH R172, R172 ;  /* 0x000000ac00ac7308 */ /* 0x000f220000002400 */
[----:B------:R-:W-:Y:S01]  /*111a0*/  BAR.SYNC.DEFER_BLOCKING 0x0 ;  /* 0x0000000000007b1d */ /* 0x000fe20000010000 */
[----:B--2---:R-:W-:Y:S02]  /*111b0*/  FMNMX.FTZ R3, R173, R0, !PT ;  /* 0x00000000ad037209 */ /* 0x004fe40007810000 */
[----:B---3--:R-:W-:Y:S02]  /*111c0*/  FMNMX.FTZ R2, R165, R2, !PT ;  /* 0x00000002a5027209 */ /* 0x008fe40007810000 */
[----:B----4-:R-:W-:Y:S04]  /*111d0*/  FMNMX.FTZ R3, R172, R3, !PT ;  /* 0x00000003ac037209 */ /* 0x010fe80007810000 */
[----:B------:R-:W-:Y:S01]  /*111e0*/  FMNMX.FTZ R3, R176, R3, !PT ;  /* 0x00000003b0037209 */ /* 0x000fe20007810000 */
[----:B------:R-:W2:Y:S03]  /*111f0*/  MUFU.TANH R175, R175 ;  /* 0x000000af00af7308 */ /* 0x000ea60000002400 */
[----:B------:R-:W-:Y:S01]  /*11200*/  FMNMX.FTZ R3, R188, R3, !PT ;  /* 0x00000003bc037209 */ /* 0x000fe20007810000 */
[C---:B-1----:R-:W-:Y:S06]  /*11210*/  HMMA.16816.F32.BF16 R32, R184.reuse, R12, R32 ;  /* 0x0000000cb820723c */ /* 0x042fec0000041820 */
[----:B------:R-:W1:Y:S02]  /*11220*/  MUFU.TANH R183, R183 ;  /* 0x000000b700b77308 */ /* 0x000e640000002400 */
[----:B------:R-:W-:Y:S08]  /*11230*/  HMMA.16816.F32.BF16 R36, R184, R14, R36 ;  /* 0x0000000eb824723c */ /* 0x000ff00000041824 */
[----:B------:R-:W3:Y:S01]  /*11240*/  MUFU.TANH R245, R17 ;  /* 0x0000001100f57308 */ /* 0x000ee20000002400 */
[----:B--2---:R-:W-:Y:S04]  /*11250*/  FMNMX.FTZ R2, R175, R2, !PT ;  /* 0x00000002af027209 */ /* 0x004fe80007810000 */
[----:B------:R-:W-:Y:S05]  /*11260*/  FMNMX.FTZ R2, R177, R2, !PT ;  /* 0x00000002b1027209 */ /* 0x000fea0007810000 */
[----:B------:R-:W2:Y:S01]  /*11270*/  MUFU.TANH R246, R18 ;  /* 0x0000001200f67308 */ /* 0x000ea20000002400 */
        /* <DEDUP_REMOVED lines=9> */
[----:B---3--:R-:W-:Y:S01]  /*11310*/  FMNMX.FTZ R2, R245, R2, !PT ;  /* 0x00000002f5027209 */ /* 0x008fe20007810000 */
[----:B------:R-:W-:Y:S05]  /*11320*/  FMUL.FTZ R39, R39, c[0x0][0x320] ;  /* 0x0000c80027277a20 */ /* 0x000fea0000410000 */
[----:B------:R-:W3:Y:S01]  /*11330*/  MUFU.TANH R191, R20 ;  /* 0x0000001400bf7308 */ /* 0x000ee20000002400 */
[----:B--2---:R-:W-:Y:S09]  /*11340*/  FMNMX.FTZ R3, R246, R3, !PT ;  /* 0x00000003f6037209 */ /* 0x004ff20007810000 */
[----:B------:R-:W2:Y:S01]  /*11350*/  MUFU.TANH R189, R21 ;  /* 0x0000001500bd7308 */ /* 0x000ea20000002400 */
[----:B-1----:R-:W-:Y:S09]  /*11360*/  FMNMX.FTZ R3, R190, R3, !PT ;  /* 0x00000003be037209 */ /* 0x002ff20007810000 */
[----:B------:R-:W1:Y:S01]  /*11370*/  MUFU.TANH R244, R22 ;  /* 0x0000001600f47308 */ /* 0x000e620000002400 */
[----:B---3--:R-:W-:Y:S09]  /*11380*/  FMNMX.FTZ R2, R191, R2, !PT ;  /* 0x00000002bf027209 */ /* 0x008ff20007810000 */
        /* <DEDUP_REMOVED lines=33> */
[----:B-1----:R-:W-:Y:S05]  /*115a0*/  FMNMX.FTZ R15, R167, R2, !PT ;  /* 0x00000002a70f7209 */ /* 0x002fea0007810000 */
[----:B------:R-:W1:Y:S01]  /*115b0*/  SHFL.BFLY PT, R2, R15, 0x2, 0x1f ;  /* 0x0c401f000f027f89 */ /* 0x000e6200000e0000 */
[----:B---3--:R-:W-:Y:S04]  /*115c0*/  FMNMX.FTZ R3, R166, R3, !PT ;  /* 0x00000003a6037209 */ /* 0x008fe80007810000 */
[----:B--2---:R-:W-:Y:S05]  /*115d0*/  FMNMX.FTZ R14, R164, R3, !PT ;  /* 0x00000003a40e7209 */ /* 0x004fea0007810000 */
        /* <DEDUP_REMOVED lines=8> */
[--C-:B------:R-:W-:Y:S02]  /*11660*/  FFMA.FTZ R182, R174, c[0x0][0x2d0], -R184.reuse ;  /* 0x0000b400aeb67a23 */ /* 0x100fe400000108b8 */
[--C-:B------:R-:W-:Y:S02]  /*11670*/  FFMA.FTZ R181, R165, c[0x0][0x2d0], -R184.reuse ;  /* 0x0000b400a5b57a23 */ /* 0x100fe400000108b8 */
[----:B------:R-:W-:Y:S02]  /*11680*/  FMUL.FTZ R2, R4, c[0x0][0x2d0] ;  /* 0x0000b40004027a20 */ /* 0x000fe40000410000 */
[--C-:B------:R-:W-:Y:S01]  /*11690*/  FFMA.FTZ R180, R175, c[0x0][0x2d0], -R184.reuse ;  /* 0x0000b400afb47a23 */ /* 0x100fe200000108b8 */
[----:B------:R-:W-:Y:S01]  /*116a0*/  MUFU.EX2 R182, R182 ;  /* 0x000000b600b67308 */ /* 0x000fe20000000800 */
[--C-:B------:R-:W-:Y:S02]  /*116b0*/  FFMA.FTZ R179, R177, c[0x0][0x2d0], -R184.reuse ;  /* 0x0000b400b1b37a23 */ /* 0x100fe400000108b8 */
[--C-:B------:R-:W-:Y:S01]  /*116c0*/  FFMA.FTZ R183, R183, c[0x0][0x2d0], -R184.reuse ;  /* 0x0000b400b7b77a23 */ /* 0x100fe200000108b8 */
[----:B--2---:R-:W-:Y:S01]  /*116d0*/  FMNMX.FTZ R3, R12, R3, !PT ;  /* 0x000000030c037209 */ /* 0x004fe20007810000 */
[----:B------:R-:W-:Y:S02]  /*116e0*/  IMAD R12, R204, 0x6000, RZ ;  /* 0x00006000cc0c7824 */ /* 0x000fe400078e02ff */
[----:B------:R-:W-:Y:S02]  /*116f0*/  FFMA.FTZ R186, R245, c[0x0][0x2d0], -R184 ;  /* 0x0000b400f5ba7a23 */ /* 0x000fe400000108b8 */
[C---:B------:R-:W-:Y:S01]  /*11700*/  FMUL.FTZ R165, R3.reuse, c[0x0][0x2d0] ;  /* 0x0000b40003a57a20 */ /* 0x040fe20000410000 */
[----:B------:R-:W-:Y:S01]  /*11710*/  IADD3 R174, R196, R12, RZ ;  /* 0x0000000cc4ae7210 */ /* 0x000fe20007ffe0ff */
[----:B------:R-:W-:Y:S01]  /*11720*/  FADD.FTZ R4, -R3, R0 ;  /* 0x0000000003047221 */ /* 0x000fe20000010100 */
[----:B------:R-:W1:Y:S01]  /*11730*/  MUFU.EX2 R2, R2 ;  /* 0x0000000200027308 */ /* 0x000e620000000800 */
[--C-:B------:R-:W-:Y:S01]  /*11740*/  FFMA.FTZ R178, R173, c[0x0][0x2d0], -R165.reuse ;  /* 0x0000b400adb27a23 */ /* 0x100fe200000108a5 */
[----:B------:R-:W-:Y:S01]  /*11750*/  IADD3 R9, R199, R174, RZ ;  /* 0x000000aec7097210 */ /* 0x000fe20007ffe0ff */
[----:B------:R-:W2:Y:S01]  /*11760*/  LDSM.16.MT88.4 R16, [R174] ;  /* 0x00000000ae10783b */ /* 0x000ea20000004200 */
[--C-:B------:R-:W-:Y:S01]  /*11770*/  FFMA.FTZ R177, R172, c[0x0][0x2d0], -R165.reuse ;  /* 0x0000b400acb17a23 */ /* 0x100fe200000108a5 */
[----:B------:R-:W-:Y:S01]  /*11780*/  IADD3 R172, R147, R12, RZ ;  /* 0x0000000c93ac7210 */ /* 0x000fe20007ffe0ff */
[--C-:B------:R-:W-:Y:S02]  /*11790*/  FFMA.FTZ R176, R176, c[0x0][0x2d0], -R165.reuse ;  /* 0x0000b400b0b07a23 */ /* 0x100fe400000108a5 */
[--C-:B------:R-:W-:Y:S01]  /*117a0*/  FFMA.FTZ R175, R188, c[0x0][0x2d0], -R165.reuse ;  /* 0x0000b400bcaf7a23 */ /* 0x100fe200000108a5 */
[----:B------:R-:W-:Y:S01]  /*117b0*/  IADD3 R173, R199, R172, RZ ;  /* 0x000000acc7ad7210 */ /* 0x000fe20007ffe0ff */
[----:B------:R-:W-:Y:S01]  /*117c0*/  FMUL.FTZ R0, R4, c[0x0][0x2d0] ;  /* 0x0000b40004007a20 */ /* 0x000fe20000410000 */
[----:B------:R-:W3:Y:S01]  /*117d0*/  MUFU.EX2 R181, R181 ;  /* 0x000000b500b57308 */ /* 0x000ee20000000800 */
[----:B------:R-:W4:Y:S01]  /*117e0*/  LDSM.16.MT88.4 R24, [R9] ;  /* 0x000000000918783b */ /* 0x000f220000004200 */
[--C-:B------:R-:W-:Y:S02]  /*117f0*/  FFMA.FTZ R247, R170, c[0x0][0x2d0], -R165.reuse ;  /* 0x0000b400aaf77a23 */ /* 0x100fe400000108a5 */
[--C-:B------:R-:W-:Y:S02]  /*11800*/  FFMA.FTZ R248, R168, c[0x0][0x2d0], -R165.reuse ;  /* 0x0000b400a8f87a23 */ /* 0x100fe400000108a5 */
[--C-:B------:R-:W-:Y:S02]  /*11810*/  FFMA.FTZ R166, R166, c[0x0][0x2d0], -R165.reuse ;  /* 0x0000b400a6a67a23 */ /* 0x100fe400000108a5 */
[--C-:B------:R-:W-:Y:S01]  /*11820*/  FFMA.FTZ R187, R191, c[0x0][0x2d0], -R184.reuse ;  /* 0x0000b400bfbb7a23 */ /* 0x100fe200000108b8 */
[----:B------:R-:W5:Y:S01]  /*11830*/  LDSM.16.MT88.4 R32, [R172] ;  /* 0x00000000ac20783b */ /* 0x000f620000004200 */
[----:B------:R-:W2:Y:S01]  /*11840*/  MUFU.EX2 R0, R0 ;  /* 0x0000000000007308 */ /* 0x000ea20000000800 */
[--C-:B------:R-:W-:Y:S02]  /*11850*/  FFMA.FTZ R188, R189, c[0x0][0x2d0], -R184.reuse ;  /* 0x0000b400bdbc7a23 */ /* 0x100fe400000108b8 */
[C---:B-1----:R-:W-:Y:S02]  /*11860*/  FMUL.FTZ R4, R2.reuse, R132 ;  /* 0x0000008402047220 */ /* 0x042fe40000410000 */
[C---:B------:R-:W-:Y:S02]  /*11870*/  FMUL.FTZ R5, R2.reuse, R133 ;  /* 0x0000008502057220 */ /* 0x040fe40000410000 */
[C---:B------:R-:W-:Y:S01]  /*11880*/  FMUL.FTZ R12, R2.reuse, R128 ;  /* 0x00000080020c7220 */ /* 0x040fe20000410000 */
[----:B------:R-:W-:Y:S01]  /*11890*/  LDSM.16.MT88.4 R148, [R9+0x2800] ;  /* 0x002800000994783b */ /* 0x000fe20000004200 */
[C---:B------:R-:W-:Y:S01]  /*118a0*/  FMUL.FTZ R13, R2.reuse, R129 ;  /* 0x00000081020d7220 */ /* 0x040fe20000410000 */
[----:B------:R-:W-:Y:S01]  /*118b0*/  MUFU.EX2 R180, R180 ;  /* 0x000000b400b47308 */ /* 0x000fe20000000800 */
[C---:B------:R-:W-:Y:S02]  /*118c0*/  FMUL.FTZ R20, R2.reuse, R120 ;  /* 0x0000007802147220 */ /* 0x040fe40000410000 */
[C---:B------:R-:W-:Y:S01]  /*118d0*/  FMUL.FTZ R21, R2.reuse, R121 ;  /* 0x0000007902157220 */ /* 0x040fe20000410000 */
[----:B---3--:R-:W-:Y:S01]  /*118e0*/  F2FP.BF16.PACK_AB R132, R181, R182 ;  /* 0x000000b6b584723e */ /* 0x008fe200000010ff */
[C---:B------:R-:W-:Y:S01]  /*118f0*/  FMUL.FTZ R28, R2.reuse, R112 ;  /* 0x00000070021c7220 */ /* 0x040fe20000410000 */
[----:B------:R-:W-:Y:S01]  /*11900*/  LDSM.16.MT88.4 R152, [R172+0x2800] ;  /* 0x00280000ac98783b */ /* 0x000fe20000004200 */
[C---:B------:R-:W-:Y:S02]  /*11910*/  FMUL.FTZ R29, R2.reuse, R113 ;  /* 0x00000071021d7220 */ /* 0x040fe40000410000 */
[C---:B------:R-:W-:Y:S01]  /*11920*/  FMUL.FTZ R36, R2.reuse, R104 ;  /* 0x0000006802247220 */ /* 0x040fe20000410000 */
[----:B------:R-:W1:Y:S01]  /*11930*/  MUFU.EX2 R179, R179 ;  /* 0x000000b300b37308 */ /* 0x000e620000000800 */
[C---:B------:R-:W-:Y:S02]  /*11940*/  FMUL.FTZ R37, R2.reuse, R105 ;  /* 0x0000006902257220 */ /* 0x040fe40000410000 */
[----:B------:R-:W-:Y:S01]  /*11950*/  FMUL.FTZ R40, R2, R40 ;  /* 0x0000002802287220 */ /* 0x000fe20000410000 */
[----:B------:R-:W-:Y:S01]  /*11960*/  LDSM.16.MT88.4 R156, [R174+0x3800] ;  /* 0x00380000ae9c783b */ /* 0x000fe20000004200 */
[C---:B--2---:R-:W-:Y:S02]  /*11970*/  FMUL.FTZ R6, R0.reuse, R134 ;  /* 0x0000008600067220 */ /* 0x044fe40000410000 */
[C---:B------:R-:W-:Y:S02]  /*11980*/  FMUL.FTZ R7, R0.reuse, R135 ;  /* 0x0000008700077220 */ /* 0x040fe40000410000 */
[C---:B------:R-:W-:Y:S01]  /*11990*/  FMUL.FTZ R14, R0.reuse, R130 ;  /* 0x00000082000e7220 */ /* 0x040fe20000410000 */
[----:B------:R-:W-:Y:S01]  /*119a0*/  MUFU.EX2 R178, R178 ;  /* 0x000000b200b27308 */ /* 0x000fe20000000800 */
[C---:B------:R-:W-:Y:S01]  /*119b0*/  FMUL.FTZ R15, R0.reuse, R131 ;  /* 0x00000083000f7220 */ /* 0x040fe20000410000 */
[----:B------:R-:W-:Y:S01]  /*119c0*/  LDSM.16.MT88.4 R160, [R9+0x3800] ;  /* 0x0038000009a0783b */ /* 0x000fe20000004200 */
[C---:B------:R-:W-:Y:S02]  /*119d0*/  FMUL.FTZ R22, R0.reuse, R122 ;  /* 0x0000007a00167220 */ /* 0x040fe40000410000 */
[C---:B------:R-:W-:Y:S02]  /*119e0*/  FMUL.FTZ R23, R0.reuse, R123 ;  /* 0x0000007b00177220 */ /* 0x040fe40000410000 */
[C---:B------:R-:W-:Y:S02]  /*119f0*/  FMUL.FTZ R30, R0.reuse, R114 ;  /* 0x00000072001e7220 */ /* 0x040fe40000410000 */
[C---:B------:R-:W-:Y:S01]  /*11a00*/  FMUL.FTZ R31, R0.reuse, R115 ;  /* 0x00000073001f7220 */ /* 0x040fe20000410000 */
[----:B------:R-:W2:Y:S01]  /*11a10*/  MUFU.EX2 R177, R177 ;  /* 0x000000b100b17308 */ /* 0x000ea20000000800 */
[C---:B------:R-:W-:Y:S01]  /*11a20*/  FMUL.FTZ R38, R0.reuse, R106 ;  /* 0x0000006a00267220 */ /* 0x040fe20000410000 */
[----:B------:R-:W-:Y:S01]  /*11a30*/  LDSM.16.MT88.4 R112, [R173+0x2000] ;  /* 0x00200000ad70783b */ /* 0x000fe20000004200 */
[----:B------:R-:W-:Y:S01]  /*11a40*/  FMUL.FTZ R39, R0, R107 ;  /* 0x0000006b00277220 */ /* 0x000fe20000410000 */
[----:B-1----:R-:W-:Y:S01]  /*11a50*/  F2FP.BF16.PACK_AB R134, R179, R180 ;  /* 0x000000b4b386723e */ /* 0x002fe200000010ff */
[----:B------:R-:W-:Y:S02]  /*11a60*/  FMUL.FTZ R41, R2, R41 ;  /* 0x0000002902297220 */ /* 0x000fe40000410000 */
[C---:B------:R-:W-:Y:S02]  /*11a70*/  FMUL.FTZ R42, R0.reuse, R42 ;  /* 0x0000002a002a7220 */ /* 0x040fe40000410000 */
[----:B------:R-:W-:Y:S01]  /*11a80*/  FMUL.FTZ R43, R0, R43 ;  /* 0x0000002b002b7220 */ /* 0x000fe20000410000 */
[----:B------:R-:W-:Y:S01]  /*11a90*/  MUFU.EX2 R176, R176 ;  /* 0x000000b000b07308 */ /* 0x000fe20000000800 */
[----:B------:R-:W-:Y:S01]  /*11aa0*/  LDSM.16.MT88.4 R104, [R172+0x2000] ;  /* 0x00200000ac68783b */ /* 0x000fe20000004200 */
[C---:B------:R-:W-:Y:S02]  /*11ab0*/  FMUL.FTZ R44, R2.reuse, R44 ;  /* 0x0000002c022c7220 */ /* 0x040fe40000410000 */
[----:B------:R-:W-:Y:S02]  /*11ac0*/  FMUL.FTZ R45, R2, R45 ;  /* 0x0000002d022d7220 */ /* 0x000fe40000410000 */
[C---:B------:R-:W-:Y:S02]  /*11ad0*/  FMUL.FTZ R46, R0.reuse, R46 ;  /* 0x0000002e002e7220 */ /* 0x040fe40000410000 */
[----:B------:R-:W-:Y:S01]  /*11ae0*/  FMUL.FTZ R47, R0, R47 ;  /* 0x0000002f002f7220 */ /* 0x000fe20000410000 */
[----:B------:R-:W-:Y:S01]  /*11af0*/  LDSM.16.MT88.4 R120, [R172+0x800] ;  /* 0x00080000ac78783b */ /* 0x000fe20000004200 */
[----:B------:R-:W1:Y:S01]  /*11b00*/  MUFU.EX2 R175, R175 ;  /* 0x000000af00af7308 */ /* 0x000e620000000800 */
[C---:B------:R-:W-:Y:S02]  /*11b10*/  FMUL.FTZ R48, R2.reuse, R48 ;  /* 0x0000003002307220 */ /* 0x040fe40000410000 */
[----:B------:R-:W-:Y:S01]  /*11b20*/  FMUL.FTZ R49, R2, R49 ;  /* 0x0000003102317220 */ /* 0x000fe20000410000 */
[----:B--2---:R-:W-:Y:S01]  /*11b30*/  F2FP.BF16.PACK_AB R133, R177, R178 ;  /* 0x000000b2b185723e */ /* 0x004fe200000010ff */
[C---:B------:R-:W-:Y:S02]  /*11b40*/  FMUL.FTZ R50, R0.reuse, R50 ;  /* 0x0000003200327220 */ /* 0x040fe40000410000 */
[----:B------:R-:W-:Y:S01]  /*11b50*/  LDSM.16.MT88.4 R128, [R174+0x2800] ;  /* 0x00280000ae80783b */ /* 0x000fe20000004200 */
[----:B------:R-:W-:Y:S02]  /*11b60*/  FMUL.FTZ R51, R0, R51 ;  /* 0x0000003300337220 */ /* 0x000fe40000410000 */
[C---:B------:R-:W-:Y:S01]  /*11b70*/  FMUL.FTZ R52, R2.reuse, R52 ;  /* 0x0000003402347220 */ /* 0x040fe20000410000 */
[----:B------:R-:W-:Y:S01]  /*11b80*/  MUFU.EX2 R183, R183 ;  /* 0x000000b700b77308 */ /* 0x000fe20000000800 */
[----:B------:R-:W-:Y:S02]  /*11b90*/  FMUL.FTZ R53, R2, R53 ;  /* 0x0000003502357220 */ /* 0x000fe40000410000 */
[C---:B------:R-:W-:Y:S02]  /*11ba0*/  FMUL.FTZ R54, R0.reuse, R54 ;  /* 0x0000003600367220 */ /* 0x040fe40000410000 */
[----:B------:R-:W-:Y:S02]  /*11bb0*/  FMUL.FTZ R55, R0, R55 ;  /* 0x0000003700377220 */ /* 0x000fe40000410000 */
[C---:B------:R-:W-:Y:S02]  /*11bc0*/  FMUL.FTZ R56, R2.reuse, R56 ;  /* 0x0000003802387220 */ /* 0x040fe40000410000 */
[----:B------:R-:W-:Y:S01]  /*11bd0*/  FMUL.FTZ R57, R2, R57 ;  /* 0x0000003902397220 */ /* 0x000fe20000410000 */
[----:B------:R-:W2:Y:S01]  /*11be0*/  MUFU.EX2 R186, R186 ;  /* 0x000000ba00ba7308 */ /* 0x000ea20000000800 */
[C---:B------:R-:W-:Y:S01]  /*11bf0*/  FMUL.FTZ R58, R0.reuse, R58 ;  /* 0x0000003a003a7220 */ /* 0x040fe20000410000 */
[----:B-1----:R-:W-:Y:S01]  /*11c00*/  F2FP.BF16.PACK_AB R135, R175, R176 ;  /* 0x000000b0af87723e */ /* 0x002fe200000010ff */
[----:B------:R-:W-:Y:S02]  /*11c10*/  FMUL.FTZ R59, R0, R59 ;  /* 0x0000003b003b7220 */ /* 0x000fe40000410000 */
[C---:B------:R-:W-:Y:S02]  /*11c20*/  FMUL.FTZ R60, R2.reuse, R60 ;  /* 0x0000003c023c7220 */ /* 0x040fe40000410000 */
[----:B------:R-:W-:Y:S02]  /*11c30*/  FMUL.FTZ R61, R2, R61 ;  /* 0x0000003d023d7220 */ /* 0x000fe40000410000 */
[C---:B------:R-:W-:Y:S01]  /*11c40*/  HMMA.16816.F32.BF16 R4, R132.reuse, R16, R4 ;  /* 0x000000108404723c */ /* 0x040fe20000041804 */
[----:B------:R-:W-:Y:S04]  /*11c50*/  MUFU.EX2 R187, R187 ;  /* 0x000000bb00bb7308 */ /* 0x000fe80000000800 */
[----:B------:R-:W-:Y:S02]  /*11c60*/  FMUL.FTZ R62, R0, R62 ;  /* 0x0000003e003e7220 */ /* 0x000fe40000410000 */
[C---:B------:R-:W-:Y:S01]  /*11c70*/  FMUL.FTZ R16, R2.reuse, R124 ;  /* 0x0000007c02107220 */ /* 0x040fe20000410000 */
[C---:B------:R-:W-:Y:S03]  /*11c80*/  HMMA.16816.F32.BF16 R12, R132.reuse, R18, R12 ;  /* 0x00000012840c723c */ /* 0x040fe6000004180c */
[----:B------:R-:W-:Y:S01]  /*11c90*/  MUFU.EX2 R188, R188 ;  /* 0x000000bc00bc7308 */ /* 0x000fe20000000800 */
[----:B------:R-:W-:Y:S02]  /*11ca0*/  FMUL.FTZ R17, R2, R125 ;  /* 0x0000007d02117220 */ /* 0x000fe40000410000 */
[C---:B------:R-:W-:Y:S02]  /*11cb0*/  FMUL.FTZ R63, R0.reuse, R63 ;  /* 0x0000003f003f7220 */ /* 0x040fe40000410000 */
[C---:B------:R-:W-:Y:S04]  /*11cc0*/  FMUL.FTZ R18, R0.reuse, R126 ;  /* 0x0000007e00127220 */ /* 0x040fe80000410000 */
[----:B------:R-:W-:Y:S01]  /*11cd0*/  FMUL.FTZ R19, R0, R127 ;  /* 0x0000007f00137220 */ /* 0x000fe20000410000 */
[----:B------:R-:W-:Y:S01]  /*11ce0*/  MUFU.EX2 R247, R247 ;  /* 0x000000f700f77308 */ /* 0x000fe20000000800 */
[----:B------:R-:W1:Y:S01]  /*11cf0*/  LDSM.16.MT88.4 R124, [R173] ;  /* 0x00000000ad7c783b */ /* 0x000e620000004200 */
[C---:B------:R-:W-:Y:S02]  /*11d00*/  FMUL.FTZ R64, R2.reuse, R64 ;  /* 0x0000004002407220 */ /* 0x040fe40000410000 */
[----:B------:R-:W-:Y:S02]  /*11d10*/  FMUL.FTZ R65, R2, R65 ;  /* 0x0000004102417220 */ /* 0x000fe40000410000 */
[C---:B----4-:R-:W-:Y:S03]  /*11d20*/  HMMA.16816.F32.BF16 R16, R132.reuse, R24, R16 ;  /* 0x000000188410723c */ /* 0x050fe60000041810 */
[C---:B------:R-:W-:Y:S01]  /*11d30*/  FMUL.FTZ R66, R0.reuse, R66 ;  /* 0x0000004200427220 */ /* 0x040fe20000410000 */
[----:B------:R-:W-:Y:S01]  /*11d40*/  MUFU.EX2 R248, R248 ;  /* 0x000000f800f87308 */ /* 0x000fe20000000800 */
[----:B------:R-:W-:Y:S02]  /*11d50*/  FMUL.FTZ R67, R0, R67 ;  /* 0x0000004300437220 */ /* 0x000fe40000410000 */
[C---:B------:R-:W-:Y:S01]  /*11d60*/  FMUL.FTZ R24, R2.reuse, R116 ;  /* 0x0000007402187220 */ /* 0x040fe20000410000 */
[C---:B------:R-:W-:Y:S04]  /*11d70*/  HMMA.16816.F32.BF16 R20, R132.reuse, R26, R20 ;  /* 0x0000001a8414723c */ /* 0x040fe80000041814 */
[C---:B------:R-:W-:Y:S02]  /*11d80*/  FMUL.FTZ R25, R2.reuse, R117 ;  /* 0x0000007502197220 */ /* 0x040fe40000410000 */
[----:B------:R-:W-:Y:S02]  /*11d90*/  FMUL.FTZ R68, R2, R68 ;  /* 0x0000004402447220 */ /* 0x000fe40000410000 */
[C---:B------:R-:W-:Y:S04]  /*11da0*/  FMUL.FTZ R26, R0.reuse, R118 ;  /* 0x00000076001a7220 */ /* 0x040fe80000410000 */
[----:B------:R-:W-:Y:S02]  /*11db0*/  FMUL.FTZ R27, R0, R119 ;  /* 0x00000077001b7220 */ /* 0x000fe40000410000 */
[----:B------:R-:W3:Y:S01]  /*11dc0*/  LDSM.16.MT88.4 R116, [R174+0x2000] ;  /* 0x00200000ae74783b */ /* 0x000ee20000004200 */
[----:B------:R-:W-:Y:S02]  /*11dd0*/  FMUL.FTZ R69, R2, R69 ;  /* 0x0000004502457220 */ /* 0x000fe40000410000 */
[C---:B------:R-:W-:Y:S02]  /*11de0*/  FMUL.FTZ R70, R0.reuse, R70 ;  /* 0x0000004600467220 */ /* 0x040fe40000410000 */
[C---:B-----5:R-:W-:Y:S03]  /*11df0*/  HMMA.16816.F32.BF16 R24, R132.reuse, R32, R24 ;  /* 0x000000208418723c */ /* 0x060fe60000041818 */
        /* <DEDUP_REMOVED lines=8> */
[----:B------:R-:W4:Y:S01]  /*11e80*/  LDSM.16.MT88.4 R108, [R9+0x2000] ;  /* 0x00200000096c783b */ /* 0x000f220000004200 */
[C---:B------:R-:W-:Y:S02]  /*11e90*/  FMUL.FTZ R74, R0.reuse, R74 ;  /* 0x0000004a004a7220 */ /* 0x040fe40000410000 */
[----:B------:R-:W-:Y:S02]  /*11ea0*/  FMUL.FTZ R75, R0, R75 ;  /* 0x0000004b004b7220 */ /* 0x000fe40000410000 */
[C---:B-1----:R-:W-:Y:S03]  /*11eb0*/  HMMA.16816.F32.BF16 R32, R132.reuse, R124, R32 ;  /* 0x0000007c8420723c */ /* 0x042fe60000041820 */
[C---:B------:R-:W-:Y:S02]  /*11ec0*/  FMUL.FTZ R76, R2.reuse, R76 ;  /* 0x0000004c024c7220 */ /* 0x040fe40000410000 */
[----:B------:R-:W-:Y:S02]  /*11ed0*/  FMUL.FTZ R77, R2, R77 ;  /* 0x0000004d024d7220 */ /* 0x000fe40000410000 */
[C---:B------:R-:W-:Y:S01]  /*11ee0*/  FMUL.FTZ R78, R0.reuse, R78 ;  /* 0x0000004e004e7220 */ /* 0x040fe20000410000 */
[C---:B------:R-:W-:Y:S01]  /*11ef0*/  HMMA.16816.F32.BF16 R36, R132.reuse, R126, R36 ;  /* 0x0000007e8424723c */ /* 0x040fe20000041824 */
[----:B------:R-:W-:Y:S03]  /*11f00*/  LDSM.16.MT88.4 R124, [R173+0x800] ;  /* 0x00080000ad7c783b */ /* 0x000fe60000004200 */
[----:B------:R-:W-:Y:S02]  /*11f10*/  FMUL.FTZ R79, R0, R79 ;  /* 0x0000004f004f7220 */ /* 0x000fe40000410000 */
[C---:B------:R-:W-:Y:S02]  /*11f20*/  FMUL.FTZ R88, R2.reuse, R88 ;  /* 0x0000005802587220 */ /* 0x040fe40000410000 */
[C---:B---3--:R-:W-:Y:S04]  /*11f30*/  HMMA.16816.F32.BF16 R40, R132.reuse, R116, R40 ;  /* 0x000000748428723c */ /* 0x048fe80000041828 */
[----:B------:R-:W-:Y:S02]  /*11f40*/  FMUL.FTZ R89, R2, R89 ;  /* 0x0000005902597220 */ /* 0x000fe40000410000 */
[C---:B------:R-:W-:Y:S02]  /*11f50*/  FMUL.FTZ R90, R0.reuse, R90 ;  /* 0x0000005a005a7220 */ /* 0x040fe40000410000 */
[C---:B------:R-:W-:Y:S01]  /*11f60*/  HMMA.16816.F32.BF16 R44, R132.reuse, R118, R44 ;  /* 0x00000076842c723c */ /* 0x040fe2000004182c */
[----:B------:R-:W-:Y:S03]  /*11f70*/  LDSM.16.MT88.4 R116, [R174+0x800] ;  /* 0x00080000ae74783b */ /* 0x000fe60000004200 */
[----:B------:R-:W-:Y:S02]  /*11f80*/  FMUL.FTZ R91, R0, R91 ;  /* 0x0000005b005b7220 */ /* 0x000fe40000410000 */
[--C-:B------:R-:W-:Y:S02]  /*11f90*/  FFMA.FTZ R189, R246, c[0x0][0x2d0], -R165.reuse ;  /* 0x0000b400f6bd7a23 */ /* 0x100fe400000108a5 */
[--C-:B------:R-:W-:Y:S01]  /*11fa0*/  FFMA.FTZ R190, R190, c[0x0][0x2d0], -R165.reuse ;  /* 0x0000b400bebe7a23 */ /* 0x100fe200000108a5 */
[C---:B----4-:R-:W-:Y:S03]  /*11fb0*/  HMMA.16816.F32.BF16 R48, R132.reuse, R108, R48 ;  /* 0x0000006c8430723c */ /* 0x050fe60000041830 */
[----:B------:R-:W-:Y:S01]  /*11fc0*/  MUFU.EX2 R189, R189 ;  /* 0x000000bd00bd7308 */ /* 0x000fe20000000800 */
[--C-:B------:R-:W-:Y:S02]  /*11fd0*/  FFMA.FTZ R191, R244, c[0x0][0x2d0], -R165.reuse ;  /* 0x0000b400f4bf7a23 */ /* 0x100fe400000108a5 */
[--C-:B------:R-:W-:Y:S02]  /*11fe0*/  FFMA.FTZ R192, R192, c[0x0][0x2d0], -R165.reuse ;  /* 0x0000b400c0c07a23 */ /* 0x100fe400000108a5 */
[C---:B------:R-:W-:Y:S01]  /*11ff0*/  FMUL.FTZ R92, R2.reuse, R92 ;  /* 0x0000005c025c7220 */ /* 0x040fe20000410000 */
[C---:B------:R-:W-:Y:S01]  /*12000*/  HMMA.16816.F32.BF16 R52, R132.reuse, R110, R52 ;  /* 0x0000006e8434723c */ /* 0x040fe20000041834 */
[----:B------:R-:W1:Y:S03]  /*12010*/  LDSM.16.MT88.4 R108, [R174+0x4000] ;  /* 0x00400000ae6c783b */ /* 0x000e660000004200 */
[----:B------:R-:W3:Y:S01]  /*12020*/  MUFU.EX2 R190, R190 ;  /* 0x000000be00be7308 */ /* 0x000ee20000000800 */
[----:B------:R-:W-:Y:S02]  /*12030*/  FMUL.FTZ R93, R2, R93 ;  /* 0x0000005d025d7220 */ /* 0x000fe40000410000 */
[C---:B------:R-:W-:Y:S01]  /*12040*/  FMUL.FTZ R94, R0.reuse, R94 ;  /* 0x0000005e005e7220 */ /* 0x040fe20000410000 */
[C---:B------:R-:W-:Y:S04]  /*12050*/  HMMA.16816.F32.BF16 R56, R132.reuse, R104, R56 ;  /* 0x000000688438723c */ /* 0x040fe80000041838 */
[----:B------:R-:W-:Y:S02]  /*12060*/  FMUL.FTZ R95, R0, R95 ;  /* 0x0000005f005f7220 */ /* 0x000fe40000410000 */
[----:B------:R-:W-:Y:S01]  /*12070*/  MUFU.EX2 R191, R191 ;  /* 0x000000bf00bf7308 */ /* 0x000fe20000000800 */
[C---:B------:R-:W-:Y:S01]  /*12080*/  FMUL.FTZ R96, R2.reuse, R96 ;  /* 0x0000006002607220 */ /* 0x040fe20000410000 */
[C---:B------:R-:W-:Y:S01]  /*12090*/  HMMA.16816.F32.BF16 R60, R132.reuse, R106, R60 ;  /* 0x0000006a843c723c */ /* 0x040fe2000004183c */
[----:B------:R-:W4:Y:S03]  /*120a0*/  LDSM.16.MT88.4 R104, [R9+0x4000] ;  /* 0x004000000968783b */ /* 0x000f260000004200 */
[----:B------:R-:W-:Y:S02]  /*120b0*/  FMUL.FTZ R97, R2, R97 ;  /* 0x0000006102617220 */ /* 0x000fe40000410000 */
[C---:B------:R-:W-:Y:S02]  /*120c0*/  FMUL.FTZ R98, R0.reuse, R98 ;  /* 0x0000006200627220 */ /* 0x040fe40000410000 */
[----:B------:R-:W5:Y:S01]  /*120d0*/  MUFU.EX2 R192, R192 ;  /* 0x000000c000c07308 */ /* 0x000f620000000800 */
[C---:B------:R-:W-:Y:S03]  /*120e0*/  HMMA.16816.F32.BF16 R64, R132.reuse, R112, R64 ;  /* 0x000000708440723c */ /* 0x040fe60000041840 */
[----:B------:R-:W-:Y:S02]  /*120f0*/  FMUL.FTZ R99, R0, R99 ;  /* 0x0000006300637220 */ /* 0x000fe40000410000 */
[C---:B------:R-:W-:Y:S03]  /*12100*/  FMUL.FTZ R100, R2.reuse, R100 ;  /* 0x0000006402647220 */ /* 0x040fe60000410000 */
[C---:B------:R-:W-:Y:S01]  /*12110*/  HMMA.16816.F32.BF16 R68, R132.reuse, R114, R68 ;  /* 0x000000728444723c */ /* 0x040fe20000041844 */
[----:B------:R-:W2:Y:S03]  /*12120*/  LDSM.16.MT88.4 R112, [R172+0x4000] ;  /* 0x00400000ac70783b */ /* 0x000ea60000004200 */
[----:B------:R-:W-:Y:S02]  /*12130*/  FMUL.FTZ R101, R2, R101 ;  /* 0x0000006502657220 */ /* 0x000fe40000410000 */
[C---:B------:R-:W-:Y:S02]  /*12140*/  FMUL.FTZ R102, R0.reuse, R102 ;  /* 0x0000006600667220 */ /* 0x040fe40000410000 */
[----:B------:R-:W-:Y:S01]  /*12150*/  FMUL.FTZ R103, R0, R103 ;  /* 0x0000006700677220 */ /* 0x000fe20000410000 */
[C---:B-1----:R-:W-:Y:S03]  /*12160*/  HMMA.16816.F32.BF16 R72, R132.reuse, R108, R72 ;  /* 0x0000006c8448723c */ /* 0x042fe60000041848 */
[--C-:B------:R-:W-:Y:S02]  /*12170*/  FFMA.FTZ R243, R243, c[0x0][0x2d0], -R184.reuse ;  /* 0x0000b400f3f37a23 */ /* 0x100fe400000108b8 */
[--C-:B------:R-:W-:Y:S02]  /*12180*/  FFMA.FTZ R244, R195, c[0x0][0x2d0], -R184.reuse ;  /* 0x0000b400c3f47a23 */ /* 0x100fe400000108b8 */
[--C-:B------:R-:W-:Y:S01]  /*12190*/  FFMA.FTZ R195, R207, c[0x0][0x2d0], -R184.reuse ;  /* 0x0000b400cfc37a23 */ /* 0x100fe200000108b8 */
[C---:B------:R-:W-:Y:S01]  /*121a0*/  HMMA.16816.F32.BF16 R76, R132.reuse, R110, R76 ;  /* 0x0000006e844c723c */ /* 0x040fe2000004184c */
[----:B------:R-:W1:Y:S01]  /*121b0*/  LDSM.16.MT88.4 R108, [R173+0x4000] ;  /* 0x00400000ad6c783b */ /* 0x000e620000004200 */
[----:B------:R-:W-:Y:S02]  /*121c0*/  MUFU.EX2 R243, R243 ;  /* 0x000000f300f37308 */ /* 0x000fe40000000800 */
[C---:B------:R-:W-:Y:S02]  /*121d0*/  FMUL.FTZ R80, R2.reuse, R80 ;  /* 0x0000005002507220 */ /* 0x040fe40000410000 */
[----:B------:R-:W-:Y:S02]  /*121e0*/  FMUL.FTZ R81, R2, R81 ;  /* 0x0000005102517220 */ /* 0x000fe40000410000 */
[C---:B------:R-:W-:Y:S04]  /*121f0*/  FMUL.FTZ R82, R0.reuse, R82 ;  /* 0x0000005200527220 */ /* 0x040fe80000410000 */
[----:B------:R-:W-:Y:S01]  /*12200*/  FMUL.FTZ R83, R0, R83 ;  /* 0x0000005300537220 */ /* 0x000fe20000410000 */
[----:B------:R-:W-:Y:S01]  /*12210*/  MUFU.EX2 R244, R244 ;  /* 0x000000f400f47308 */ /* 0x000fe20000000800 */
[--C-:B------:R-:W-:Y:S02]  /*12220*/  FFMA.FTZ R246, R193, c[0x0][0x2d0], -R184.reuse ;  /* 0x0000b400c1f67a23 */ /* 0x100fe400000108b8 */
[--C-:B------:R-:W-:Y:S02]  /*12230*/  FFMA.FTZ R193, R240, c[0x0][0x2d0], -R165.reuse ;  /* 0x0000b400f0c17a23 */ /* 0x100fe400000108a5 */
[--C-:B------:R-:W-:Y:S01]  /*12240*/  FFMA.FTZ R240, R171, c[0x0][0x2d0], -R184.reuse ;  /* 0x0000b400abf07a23 */ /* 0x100fe200000108b8 */
[C---:B----4-:R-:W-:Y:S03]  /*12250*/  HMMA.16816.F32.BF16 R80, R132.reuse, R104, R80 ;  /* 0x000000688450723c */ /* 0x050fe60000041850 */
[C---:B------:R-:W-:Y:S01]  /*12260*/  FMUL.FTZ R84, R2.reuse, R84 ;  /* 0x0000005402547220 */ /* 0x040fe20000410000 */
[----:B------:R-:W-:Y:S01]  /*12270*/  MUFU.EX2 R195, R195 ;  /* 0x000000c300c37308 */ /* 0x000fe20000000800 */
[----:B------:R-:W-:Y:S02]  /*12280*/  FMUL.FTZ R85, R2, R85 ;  /* 0x0000005502557220 */ /* 0x000fe40000410000 */
[----:B------:R-:W-:Y:S01]  /*12290*/  FMUL.FTZ R86, R0, R86 ;  /* 0x0000005600567220 */ /* 0x000fe20000410000 */
[----:B--2---:R-:W-:Y:S01]  /*122a0*/  F2FP.BF16.PACK_AB R104, R186, R183 ;  /* 0x000000b7ba68723e */ /* 0x004fe200000010ff */
[----:B------:R-:W-:Y:S03]  /*122b0*/  FMUL.FTZ R87, R0, R87 ;  /* 0x0000005700577220 */ /* 0x000fe60000410000 */
[----:B---3--:R-:W-:Y:S01]  /*122c0*/  F2FP.BF16.PACK_AB R105, R190, R189 ;  /* 0x000000bdbe69723e */ /* 0x008fe200000010ff */
[--C-:B------:R-:W-:Y:S01]  /*122d0*/  FFMA.FTZ R238, R238, c[0x0][0x2d0], -R165.reuse ;  /* 0x0000b400eeee7a23 */ /* 0x100fe200000108a5 */
[----:B------:R-:W-:Y:S01]  /*122e0*/  MUFU.EX2 R246, R246 ;  /* 0x000000f600f67308 */ /* 0x000fe20000000800 */
[--C-:B------:R-:W-:Y:S01]  /*122f0*/  FFMA.FTZ R207, R242, c[0x0][0x2d0], -R165.reuse ;  /* 0x0000b400f2cf7a23 */ /* 0x100fe200000108a5 */
[C---:B------:R-:W-:Y:S03]  /*12300*/  HMMA.16816.F32.BF16 R84, R132.reuse, R106, R84 ;  /* 0x0000006a8454723c */ /* 0x040fe60000041854 */
[--C-:B------:R-:W-:Y:S02]  /*12310*/  FFMA.FTZ R242, R169, c[0x0][0x2d0], -R184.reuse ;  /* 0x0000b400a9f27a23 */ /* 0x100fe400000108b8 */
[----:B------:R-:W-:Y:S01]  /*12320*/  LDSM.16.MT88.4 R168, [R173+0x3800] ;  /* 0x00380000ada8783b */ /* 0x000fe20000004200 */
[--C-:B------:R-:W-:Y:S01]  /*12330*/  FFMA.FTZ R194, R194, c[0x0][0x2d0], -R165.reuse ;  /* 0x0000b400c2c27a23 */ /* 0x100fe200000108a5 */
[----:B------:R-:W-:Y:S01]  /*12340*/  F2FP.BF16.PACK_AB R106, R188, R187 ;  /* 0x000000bbbc6a723e */ /* 0x000fe200000010ff */
[C---:B------:R-:W-:Y:S01]  /*12350*/  HMMA.16816.F32.BF16 R88, R132.reuse, R112, R88 ;  /* 0x000000708458723c */ /* 0x040fe20000041858 */
[----:B------:R-:W-:Y:S03]  /*12360*/  MUFU.EX2 R193, R193 ;  /* 0x000000c100c17308 */ /* 0x000fe60000000800 */
[----:B------:R-:W-:Y:S01]  /*12370*/  FFMA.FTZ R165, R164, c[0x0][0x2d0], -R165 ;  /* 0x0000b400a4a57a23 */ /* 0x000fe200000108a5 */
[----:B-----5:R-:W-:Y:S01]  /*12380*/  F2FP.BF16.PACK_AB R107, R192, R191 ;  /* 0x000000bfc06b723e */ /* 0x020fe200000010ff */
[--C-:B------:R-:W-:Y:S02]  /*12390*/  FFMA.FTZ R185, R185, c[0x0][0x2d0], -R184.reuse ;  /* 0x0000b400b9b97a23 */ /* 0x100fe400000108b8 */
[C---:B------:R-:W-:Y:S01]  /*123a0*/  HMMA.16816.F32.BF16 R92, R132.reuse, R114, R92 ;  /* 0x00000072845c723c */ /* 0x040fe2000004185c */
[----:B------:R-:W2:Y:S02]  /*123b0*/  LDSM.16.MT88.4 R112, [R9+0x800] ;  /* 0x000800000970783b */ /* 0x000ea40000004200 */
[----:B------:R-:W-:Y:S01]  /*123c0*/  MUFU.EX2 R249, R165 ;  /* 0x000000a500f97308 */ /* 0x000fe20000000800 */
[----:B------:R-:W-:Y:S02]  /*123d0*/  FFMA.FTZ R184, R167, c[0x0][0x2d0], -R184 ;  /* 0x0000b400a7b87a23 */ /* 0x000fe400000108b8 */
[----:B------:R-:W-:Y:S02]  /*123e0*/  FFMA.FTZ R182, R2, R241, R182 ;  /* 0x000000f102b67223 */ /* 0x000fe400000100b6 */
[C---:B-1----:R-:W-:Y:S04]  /*123f0*/  HMMA.16816.F32.BF16 R96, R132.reuse, R108, R96 ;  /* 0x0000006c8460723c */ /* 0x042fe80000041860 */
[----:B------:R-:W-:Y:S01]  /*12400*/  FFMA.FTZ R178, R0, R239, R178 ;  /* 0x000000ef00b27223 */ /* 0x000fe200000100b2 */
[----:B------:R-:W-:Y:S01]  /*12410*/  MUFU.EX2 R245, R184 ;  /* 0x000000b800f57308 */ /* 0x000fe20000000800 */
[----:B------:R-:W-:Y:S02]  /*12420*/  FADD.FTZ R181, R181, R182 ;  /* 0x000000b6b5b57221 */ /* 0x000fe40000010000 */
[----:B------:R-:W-:Y:S01]  /*12430*/  HMMA.16816.F32.BF16 R100, R132, R110, R100 ;  /* 0x0000006e8464723c */ /* 0x000fe20000041864 */
[----:B------:R-:W1:Y:S03]  /*12440*/  LDSM.16.MT88.4 R108, [R173+0x2800] ;  /* 0x00280000ad6c783b */ /* 0x000e660000004200 */
[----:B------:R-:W-:Y:S02]  /*12450*/  FADD.FTZ R177, R177, R178 ;  /* 0x000000b2b1b17221 */ /* 0x000fe40000010000 */
[----:B------:R-:W-:Y:S01]  /*12460*/  FADD.FTZ R180, R180, R181 ;  /* 0x000000b5b4b47221 */ /* 0x000fe20000010000 */
[----:B------:R3:W-:Y:S01]  /*12470*/  MUFU.EX2 R184, R166 ;  /* 0x000000a600b87308 */ /* 0x0007e20000000800 */
[C---:B------:R-:W-:Y:S05]  /*12480*/  HMMA.16816.F32.BF16 R4, R104.reuse, R116, R4 ;  /* 0x000000746804723c */ /* 0x040fea0000041804 */
[----:B------:R-:W-:Y:S02]  /*12490*/  FADD.FTZ R176, R176, R177 ;  /* 0x000000b1b0b07221 */ /* 0x000fe40000010000 */
[----:B------:R-:W-:Y:S01]  /*124a0*/  FADD.FTZ R180, R179, R180 ;  /* 0x000000b4b3b47221 */ /* 0x000fe20000010000 */
[C---:B------:R-:W-:Y:S01]  /*124b0*/  HMMA.16816.F32.BF16 R12, R104.reuse, R118, R12 ;  /* 0x00000076680c723c */ /* 0x040fe2000004180c */
[----:B------:R-:W-:Y:S01]  /*124c0*/  LDSM.16.MT88.4 R116, [R9+0x4800] ;  /* 0x004800000974783b */ /* 0x000fe20000004200 */
[----:B------:R-:W-:Y:S02]  /*124d0*/  MUFU.EX2 R238, R238 ;  /* 0x000000ee00ee7308 */ /* 0x000fe40000000800 */
[----:B------:R-:W-:Y:S02]  /*124e0*/  FADD.FTZ R176, R175, R176 ;  /* 0x000000b0afb07221 */ /* 0x000fe40000010000 */
[----:B------:R-:W-:Y:S02]  /*124f0*/  FADD.FTZ R183, R183, R180 ;  /* 0x000000b4b7b77221 */ /* 0x000fe40000010000 */
[----:B------:R-:W-:Y:S01]  /*12500*/  FADD.FTZ R189, R189, R176 ;  /* 0x000000b0bdbd7221 */ /* 0x000fe20000010000 */
[C---:B--2---:R-:W-:Y:S03]  /*12510*/  HMMA.16816.F32.BF16 R16, R104.reuse, R112, R16 ;  /* 0x000000706810723c */ /* 0x044fe60000041810 */
[----:B------:R-:W-:Y:S01]  /*12520*/  MUFU.EX2 R207, R207 ;  /* 0x000000cf00cf7308 */ /* 0x000fe20000000800 */
[----:B------:R-:W-:Y:S01]  /*12530*/  FADD.FTZ R186, R186, R183 ;  /* 0x000000b7baba7221 */ /* 0x000fe20000010000 */
[----:B---3--:R-:W-:Y:S01]  /*12540*/  LDSM.16.MT88.4 R164, [R172+0x3800] ;  /* 0x00380000aca4783b */ /* 0x008fe20000004200 */
[----:B------:R-:W-:Y:S02]  /*12550*/  FADD.FTZ R190, R190, R189 ;  /* 0x000000bdbebe7221 */ /* 0x000fe40000010000 */
[C---:B------:R-:W-:Y:S04]  /*12560*/  HMMA.16816.F32.BF16 R20, R104.reuse, R114, R20 ;  /* 0x000000726814723c */ /* 0x040fe80000041814 */
[----:B------:R-:W-:Y:S01]  /*12570*/  FADD.FTZ R187, R187, R186 ;  /* 0x000000babbbb7221 */ /* 0x000fe20000010000 */
[----:B------:R-:W-:Y:S01]  /*12580*/  MUFU.EX2 R194, R194 ;  /* 0x000000c200c27308 */ /* 0x000fe20000000800 */
[----:B------:R-:W2:Y:S01]  /*12590*/  LDSM.16.MT88.4 R112, [R174+0x4800] ;  /* 0x00480000ae70783b */ /* 0x000ea20000004200 */
[----:B------:R-:W-:Y:S01]  /*125a0*/  FADD.FTZ R191, R191, R190 ;  /* 0x000000bebfbf7221 */ /* 0x000fe20000010000 */
[C---:B------:R-:W-:Y:S04]  /*125b0*/  HMMA.16816.F32.BF16 R24, R104.reuse, R120, R24 ;  /* 0x000000786818723c */ /* 0x040fe80000041818 */
[----:B------:R-:W-:Y:S02]  /*125c0*/  FADD.FTZ R188, R188, R187 ;  /* 0x000000bbbcbc7221 */ /* 0x000fe40000010000 */
[----:B------:R-:W-:Y:S01]  /*125d0*/  FADD.FTZ R192, R192, R191 ;  /* 0x000000bfc0c07221 */ /* 0x000fe20000010000 */
[----:B------:R-:W-:Y:S01]  /*125e0*/  MUFU.EX2 R185, R185 ;  /* 0x000000b900b97308 */ /* 0x000fe20000000800 */
[C---:B------:R-:W-:Y:S01]  /*125f0*/  HMMA.16816.F32.BF16 R28, R104.reuse, R122, R28 ;  /* 0x0000007a681c723c */ /* 0x040fe2000004181c */
[----:B------:R-:W3:Y:S07]  /*12600*/  LDSM.16.MT88.4 R120, [R172+0x4800] ;  /* 0x00480000ac78783b */ /* 0x000eee0000004200 */
[C---:B------:R-:W-:Y:S01]  /*12610*/  HMMA.16816.F32.BF16 R32, R104.reuse, R124, R32 ;  /* 0x0000007c6820723c */ /* 0x040fe20000041820 */
[----:B------:R-:W4:Y:S07]  /*12620*/  MUFU.EX2 R240, R240 ;  /* 0x000000f000f07308 */ /* 0x000f2e0000000800 */
[C---:B------:R-:W-:Y:S01]  /*12630*/  HMMA.16816.F32.BF16 R36, R104.reuse, R126, R36 ;  /* 0x0000007e6824723c */ /* 0x040fe20000041824 */
[----:B------:R-:W-:Y:S02]  /*12640*/  LDSM.16.MT88.4 R124, [R173+0x1000] ;  /* 0x00100000ad7c783b */ /* 0x000fe40000004200 */
[----:B------:R-:W5:Y:S05]  /*12650*/  MUFU.EX2 R242, R242 ;  /* 0x000000f200f27308 */ /* 0x000f6a0000000800 */
[C---:B------:R-:W-:Y:S08]  /*12660*/  HMMA.16816.F32.BF16 R40, R104.reuse, R128, R40 ;  /* 0x000000806828723c */ /* 0x040ff00000041828 */
[C---:B------:R-:W-:Y:S01]  /*12670*/  HMMA.16816.F32.BF16 R44, R104.reuse, R130, R44 ;  /* 0x00000082682c723c */ /* 0x040fe2000004182c */
[----:B------:R-:W-:Y:S07]  /*12680*/  LDSM.16.MT88.4 R128, [R9+0x3000] ;  /* 0x003000000980783b */ /* 0x000fee0000004200 */
[C---:B------:R-:W-:Y:S07]  /*12690*/  HMMA.16816.F32.BF16 R48, R104.reuse, R148, R48 ;  /* 0x000000946830723c */ /* 0x040fee0000041830 */
[----:B----4-:R-:W-:Y:S01]  /*126a0*/  F2FP.BF16.PACK_AB R148, R240, R185 ;  /* 0x000000b9f094723e */ /* 0x010fe200000010ff */
[C---:B------:R-:W-:Y:S04]  /*126b0*/  HMMA.16816.F32.BF16 R52, R104.reuse, R150, R52 ;  /* 0x000000966834723c */ /* 0x040fe80000041834 */
[----:B------:R-:W-:Y:S03]  /*126c0*/  F2FP.BF16.PACK_AB R149, R248, R247 ;  /* 0x000000f7f895723e */ /* 0x000fe600000010ff */
[----:B-----5:R-:W-:Y:S01]  /*126d0*/  F2FP.BF16.PACK_AB R150, R245, R242 ;  /* 0x000000f2f596723e */ /* 0x020fe200000010ff */
[C---:B------:R-:W-:Y:S04]  /*126e0*/  HMMA.16816.F32.BF16 R56, R104.reuse, R152, R56 ;  /* 0x000000986838723c */ /* 0x040fe80000041838 */
[----:B------:R-:W-:Y:S04]  /*126f0*/  F2FP.BF16.PACK_AB R151, R249, R184 ;  /* 0x000000b8f997723e */ /* 0x000fe800000010ff */
        /* <DEDUP_REMOVED lines=11> */
[C---:B---3--:R-:W-:Y:S08]  /*127b0*/  HMMA.16816.F32.BF16 R88, R104.reuse, R120, R88 ;  /* 0x000000786858723c */ /* 0x048ff00000041858 */
[C---:B------:R-:W-:Y:S01]  /*127c0*/  HMMA.16816.F32.BF16 R92, R104.reuse, R122, R92 ;  /* 0x0000007a685c723c */ /* 0x040fe2000004185c */
[----:B------:R-:W3:Y:S07]  /*127d0*/  LDSM.16.MT88.4 R120, [R172+0x1000] ;  /* 0x00100000ac78783b */ /* 0x000eee0000004200 */
[C---:B-1----:R-:W-:Y:S08]  /*127e0*/  HMMA.16816.F32.BF16 R96, R104.reuse, R108, R96 ;  /* 0x0000006c6860723c */ /* 0x042ff00000041860 */
[----:B------:R-:W-:Y:S01]  /*127f0*/  HMMA.16816.F32.BF16 R100, R104, R110, R100 ;  /* 0x0000006e6864723c */ /* 0x000fe20000041864 */
[----:B------:R-:W1:Y:S06]  /*12800*/  LDSM.16.MT88.4 R108, [R174+0x3000] ;  /* 0x00300000ae6c783b */ /* 0x000e6c0000004200 */
        /* <DEDUP_REMOVED lines=9> */
[C---:B--2---:R-:W-:Y:S03]  /*128a0*/  HMMA.16816.F32.BF16 R4, R104.reuse, R112, R4 ;  /* 0x000000706804723c */ /* 0x044fe60000041804 */
[----:B------:R-:W-:Y:S02]  /*128b0*/  FADD.FTZ R207, R207, R238 ;  /* 0x000000eecfcf7221 */ /* 0x000fe40000010000 */
[----:B------:R-:W-:Y:S02]  /*128c0*/  FADD.FTZ R246, R246, R195 ;  /* 0x000000c3f6f67221 */ /* 0x000fe40000010000 */
[----:B------:R-:W-:Y:S01]  /*128d0*/  FADD.FTZ R194, R194, R207 ;  /* 0x000000cfc2c27221 */ /* 0x000fe20000010000 */
[C---:B------:R-:W-:Y:S01]  /*128e0*/  HMMA.16816.F32.BF16 R12, R104.reuse, R114, R12 ;  /* 0x00000072680c723c */ /* 0x040fe2000004180c */
[----:B------:R-:W2:Y:S03]  /*128f0*/  LDSM.16.MT88.4 R112, [R172+0x3000] ;  /* 0x00300000ac70783b */ /* 0x000ea60000004200 */
[----:B------:R-:W-:Y:S02]  /*12900*/  FADD.FTZ R185, R185, R246 ;  /* 0x000000f6b9b97221 */ /* 0x000fe40000010000 */
[----:B------:R-:W-:Y:S02]  /*12910*/  FADD.FTZ R247, R247, R194 ;  /* 0x000000c2f7f77221 */ /* 0x000fe40000010000 */
[C---:B----4-:R-:W-:Y:S04]  /*12920*/  HMMA.16816.F32.BF16 R16, R104.reuse, R116, R16 ;  /* 0x000000746810723c */ /* 0x050fe80000041810 */
[----:B------:R-:W-:Y:S02]  /*12930*/  FADD.FTZ R185, R240, R185 ;  /* 0x000000b9f0b97221 */ /* 0x000fe40000010000 */
[----:B------:R-:W-:Y:S02]  /*12940*/  FADD.FTZ R247, R248, R247 ;  /* 0x000000f7f8f77221 */ /* 0x000fe40000010000 */
[C---:B------:R-:W-:Y:S01]  /*12950*/  HMMA.16816.F32.BF16 R20, R104.reuse, R118, R20 ;  /* 0x000000766814723c */ /* 0x040fe20000041814 */
[----:B------:R-:W4:Y:S03]  /*12960*/  LDSM.16.MT88.4 R116, [R173+0x3000] ;  /* 0x00300000ad74783b */ /* 0x000f260000004200 */
[----:B------:R-:W-:Y:S02]  /*12970*/  FADD.FTZ R242, R242, R185 ;  /* 0x000000b9f2f27221 */ /* 0x000fe40000010000 */
[----:B------:R-:W-:Y:S02]  /*12980*/  FADD.FTZ R184, R184, R247 ;  /* 0x000000f7b8b87221 */ /* 0x000fe40000010000 */
[C---:B---3--:R-:W-:Y:S04]  /*12990*/  HMMA.16816.F32.BF16 R24, R104.reuse, R120, R24 ;  /* 0x000000786818723c */ /* 0x048fe80000041818 */
[----:B------:R-:W-:Y:S02]  /*129a0*/  FADD.FTZ R241, R245, R242 ;  /* 0x000000f2f5f17221 */ /* 0x000fe40000010000 */
[----:B------:R-:W-:Y:S02]  /*129b0*/  FADD.FTZ R239, R249, R184 ;  /* 0x000000b8f9ef7221 */ /* 0x000fe40000010000 */
[C---:B------:R-:W-:Y:S01]  /*129c0*/  HMMA.16816.F32.BF16 R28, R104.reuse, R122, R28 ;  /* 0x0000007a681c723c */ /* 0x040fe2000004181c */
[----:B------:R-:W3:Y:S07]  /*129d0*/  LDSM.16.MT88.4 R120, [R174+0x5000] ;  /* 0x00500000ae78783b */ /* 0x000eee0000004200 */
        /* <DEDUP_REMOVED lines=8> */
[C---:B--2---:R-:W-:Y:S08]  /*12a60*/  HMMA.16816.F32.BF16 R56, R104.reuse, R112, R56 ;  /* 0x000000706838723c */ /* 0x044ff00000041838 */
[C---:B------:R-:W-:Y:S01]  /*12a70*/  HMMA.16816.F32.BF16 R60, R104.reuse, R114, R60 ;  /* 0x00000072683c723c */ /* 0x040fe2000004183c */
[----:B------:R-:W2:Y:S07]  /*12a80*/  LDSM.16.MT88.4 R112, [R172+0x5000] ;  /* 0x00500000ac70783b */ /* 0x000eae0000004200 */
[C---:B----4-:R-:W-:Y:S08]  /*12a90*/  HMMA.16816.F32.BF16 R64, R104.reuse, R116, R64 ;  /* 0x000000746840723c */ /* 0x050ff00000041840 */
[C---:B------:R-:W-:Y:S01]  /*12aa0*/  HMMA.16816.F32.BF16 R68, R104.reuse, R118, R68 ;  /* 0x000000766844723c */ /* 0x040fe20000041844 */
[----:B------:R-:W4:Y:S07]  /*12ab0*/  LDSM.16.MT88.4 R116, [R173+0x5000] ;  /* 0x00500000ad74783b */ /* 0x000f2e0000004200 */
[C---:B---3--:R-:W-:Y:S08]  /*12ac0*/  HMMA.16816.F32.BF16 R72, R104.reuse, R120, R72 ;  /* 0x000000786848723c */ /* 0x048ff00000041848 */
[C---:B------:R-:W-:Y:S01]  /*12ad0*/  HMMA.16816.F32.BF16 R76, R104.reuse, R122, R76 ;  /* 0x0000007a684c723c */ /* 0x040fe2000004184c */
[----:B------:R-:W3:Y:S07]  /*12ae0*/  LDSM.16.MT88.4 R120, [R9+0x1800] ;  /* 0x001800000978783b */ /* 0x000eee0000004200 */
[C---:B-1----:R-:W-:Y:S08]  /*12af0*/  HMMA.16816.F32.BF16 R80, R104.reuse, R108, R80 ;  /* 0x0000006c6850723c */ /* 0x042ff00000041850 */
[C---:B------:R-:W-:Y:S01]  /*12b00*/  HMMA.16816.F32.BF16 R84, R104.reuse, R110, R84 ;  /* 0x0000006e6854723c */ /* 0x040fe20000041854 */
[----:B------:R-:W1:Y:S07]  /*12b10*/  LDSM.16.MT88.4 R108, [R172+0x1800] ;  /* 0x00180000ac6c783b */ /* 0x000e6e0000004200 */
[C---:B--2---:R-:W-:Y:S08]  /*12b20*/  HMMA.16816.F32.BF16 R88, R104.reuse, R112, R88 ;  /* 0x000000706858723c */ /* 0x044ff00000041858 */
[C---:B------:R-:W-:Y:S08]  /*12b30*/  HMMA.16816.F32.BF16 R92, R104.reuse, R114, R92 ;  /* 0x00000072685c723c */ /* 0x040ff0000004185c */
[C---:B----4-:R-:W-:Y:S08]  /*12b40*/  HMMA.16816.F32.BF16 R96, R104.reuse, R116, R96 ;  /* 0x000000746860723c */ /* 0x050ff00000041860 */
[----:B------:R-:W-:Y:S08]  /*12b50*/  HMMA.16816.F32.BF16 R100, R104, R118, R100 ;  /* 0x000000766864723c */ /* 0x000ff00000041864 */
[C---:B------:R-:W-:Y:S08]  /*12b60*/  HMMA.16816.F32.BF16 R132, R148.reuse, R128, R4 ;  /* 0x000000809484723c */ /* 0x040ff00000041804 */
[C---:B------:R-:W-:Y:S01]  /*12b70*/  HMMA.16816.F32.BF16 R128, R148.reuse, R130, R12 ;  /* 0x000000829480723c */ /* 0x040fe2000004180c */
[----:B------:R-:W2:Y:S07]  /*12b80*/  LDSM.16.MT88.4 R12, [R174+0x5800] ;  /* 0x00580000ae0c783b */ /* 0x000eae0000004200 */
[C---:B---3--:R-:W-:Y:S01]  /*12b90*/  HMMA.16816.F32.BF16 R124, R148.reuse, R120, R16 ;  /* 0x00000078947c723c */ /* 0x048fe20000041810 */
[----:B------:R3:W4:Y:S07]  /*12ba0*/  LDSM.16.MT88.4 R16, [R9+0x5800] ;  /* 0x005800000910783b */ /* 0x00072e0000004200 */
[C---:B------:R-:W-:Y:S01]  /*12bb0*/  HMMA.16816.F32.BF16 R120, R148.reuse, R122, R20 ;  /* 0x0000007a9478723c */ /* 0x040fe20000041814 */
[----:B------:R-:W5:Y:S07]  /*12bc0*/  LDSM.16.MT88.4 R20, [R172+0x5800] ;  /* 0x00580000ac14783b */ /* 0x000f6e0000004200 */
[C---:B-1----:R-:W-:Y:S07]  /*12bd0*/  HMMA.16816.F32.BF16 R116, R148.reuse, R108, R24 ;  /* 0x0000006c9474723c */ /* 0x042fee0000041818 */
[----:B------:R-:W-:Y:S01]  /*12be0*/  IADD3 R25, R233, -0x2, RZ ;  /* 0xfffffffee9197810 */ /* 0x000fe20007ffe0ff */
[C---:B------:R-:W-:Y:S03]  /*12bf0*/  HMMA.16816.F32.BF16 R112, R148.reuse, R110, R28 ;  /* 0x0000006e9470723c */ /* 0x040fe6000004181c */
[C---:B------:R-:W-:Y:S05]  /*12c00*/  ISETP.GE.AND P0, PT, R25.reuse, R230, PT ;  /* 0x000000e61900720c */ /* 0x040fea0003f06270 */
[C---:B------:R-:W-:Y:S08]  /*12c10*/  HMMA.16816.F32.BF16 R108, R148.reuse, R152, R32 ;  /* 0x00000098946c723c */ /* 0x040ff00000041820 */
[C---:B------:R-:W-:Y:S01]  /*12c20*/  HMMA.16816.F32.BF16 R104, R148.reuse, R154, R36 ;  /* 0x0000009a9468723c */ /* 0x040fe20000041824 */
[----:B------:R-:W-:Y:S02]  /*12c30*/  @P0 MOV R2, c[0x0][0x1e0] ;  /* 0x0000780000020a02 */ /* 0x000fe40000000f00 */
[----:B------:R-:W-:Y:S02]  /*12c40*/  @P0 ISETP.GE.AND P2, PT, R218, c[0x0][0x1d4], PT ;  /* 0x00007500da000a0c */ /* 0x000fe40003f46270 */
[----:B------:R-:W-:Y:S03]  /*12c50*/  @P0 SHF.R.S32.HI R0, RZ, 0x1f, R25 ;  /* 0x0000001fff000819 */ /* 0x000fe60000011419 */
[C---:B------:R-:W-:Y:S04]  /*12c60*/  HMMA.16816.F32.BF16 R40, R148.reuse, R156, R40 ;  /* 0x0000009c9428723c */ /* 0x040fe80000041828 */
[----:B------:R-:W-:Y:S04]  /*12c70*/  @P0 IMAD R0, R0, c[0x0][0x1e0], RZ ;  /* 0x0000780000000a24 */ /* 0x000fe800078e02ff */
[C---:B------:R-:W-:Y:S04]  /*12c80*/  HMMA.16816.F32.BF16 R44, R148.reuse, R158, R44 ;  /* 0x0000009e942c723c */ /* 0x040fe8000004182c */
[C---:B------:R-:W-:Y:S02]  /*12c90*/  @P0 IMAD R0, R25.reuse, c[0x0][0x1e4], R0 ;  /* 0x0000790019000a24 */ /* 0x040fe400078e0200 */
[----:B------:R-:W-:Y:S02]  /*12ca0*/  @P0 IMAD.WIDE.U32 R24, R25, c[0x0][0x1e0], RZ ;  /* 0x0000780019180a25 */ /* 0x000fe400078e00ff */
[C---:B------:R-:W-:Y:S04]  /*12cb0*/  HMMA.16816.F32.BF16 R48, R148.reuse, R160, R48 ;  /* 0x000000a09430723c */ /* 0x040fe80000041830 */
[C---:B---3--:R-:W-:Y:S04]  /*12cc0*/  @P0 SHF.L.U32 R9, R24.reuse, 0x6, RZ ;  /* 0x0000000618090819 */ /* 0x048fe800000006ff */
[C---:B------:R-:W-:Y:S08]  /*12cd0*/  HMMA.16816.F32.BF16 R52, R148.reuse, R162, R52 ;  /* 0x000000a29434723c */ /* 0x040ff00000041834 */
[C---:B------:R-:W-:Y:S08]  /*12ce0*/  HMMA.16816.F32.BF16 R56, R148.reuse, R164, R56 ;  /* 0x000000a49438723c */ /* 0x040ff00000041838 */
[C---:B------:R-:W-:Y:S08]  /*12cf0*/  HMMA.16816.F32.BF16 R60, R148.reuse, R166, R60 ;  /* 0x000000a6943c723c */ /* 0x040ff0000004183c */
[C---:B------:R-:W-:Y:S08]  /*12d00*/  HMMA.16816.F32.BF16 R64, R148.reuse, R168, R64 ;  /* 0x000000a89440723c */ /* 0x040ff00000041840 */
[C---:B------:R-:W-:Y:S08]  /*12d10*/  HMMA.16816.F32.BF16 R68, R148.reuse, R170, R68 ;  /* 0x000000aa9444723c */ /* 0x040ff00000041844 */
[C---:B--2---:R-:W-:Y:S08]  /*12d20*/  HMMA.16816.F32.BF16 R72, R148.reuse, R12, R72 ;  /* 0x0000000c9448723c */ /* 0x044ff00000041848 */
[C---:B------:R-:W-:Y:S01]  /*12d30*/  HMMA.16816.F32.BF16 R76, R148.reuse, R14, R76 ;  /* 0x0000000e944c723c */ /* 0x040fe2000004184c */
[----:B------:R-:W1:Y:S07]  /*12d40*/  LDSM.16.MT88.4 R12, [R173+0x5800] ;  /* 0x00580000ad0c783b */ /* 0x000e6e0000004200 */
[C---:B----4-:R-:W-:Y:S07]  /*12d50*/  HMMA.16816.F32.BF16 R80, R148.reuse, R16, R80 ;  /* 0x000000109450723c */ /* 0x050fee0000041850 */
[----:B------:R-:W-:Y:S01]  /*12d60*/  @P0 IADD3 R17, R25, R0, RZ ;  /* 0x0000000019110210 */ /* 0x000fe20007ffe0ff */
[C---:B------:R-:W-:Y:S04]  /*12d70*/  HMMA.16816.F32.BF16 R84, R148.reuse, R18, R84 ;  /* 0x000000129454723c */ /* 0x040fe80000041854 */
[----:B------:R-:W-:Y:S02]  /*12d80*/  @P0 SHF.L.U64.HI R0, R24, 0x6, R17 ;  /* 0x0000000618000819 */ /* 0x000fe40000010211 */
[C---:B------:R-:W-:Y:S02]  /*12d90*/  @P0 LEA R17, P1, R2.reuse, R9, 0x5 ;  /* 0x0000000902110211 */ /* 0x040fe400078228ff */
[----:B------:R-:W-:Y:S01]  /*12da0*/  @P0 MOV R19, c[0x0][0x1e4] ;  /* 0x0000790000130a02 */ /* 0x000fe20000000f00 */
[C---:B-----5:R-:W-:Y:S03]  /*12db0*/  HMMA.16816.F32.BF16 R88, R148.reuse, R20, R88 ;  /* 0x000000149458723c */ /* 0x060fe60000041858 */
[----:B------:R-:W-:Y:S02]  /*12dc0*/  @P0 LEA.HI.X R2, R2, R0, R19, 0x5, P1 ;  /* 0x0000000002020211 */ /* 0x000fe400008f2c13 */
[-C--:B------:R-:W-:Y:S02]  /*12dd0*/  @P0 IADD3 R17, P4, R17, R236.reuse, RZ ;  /* 0x000000ec11110210 */ /* 0x080fe40007f9e0ff */
[----:B------:R-:W-:Y:S01]  /*12de0*/  @P0 IADD3 R9, P1, R9, R236, RZ ;  /* 0x000000ec09090210 */ /* 0x000fe20007f3e0ff */
[C---:B------:R-:W-:Y:S04]  /*12df0*/  HMMA.16816.F32.BF16 R92, R148.reuse, R22, R92 ;  /* 0x00000016945c723c */ /* 0x040fe8000004185c */
[-C--:B------:R-:W-:Y:S02]  /*12e00*/  @P0 IADD3.X R2, R2, R229.reuse, RZ, P4, !PT ;  /* 0x000000e502020210 */ /* 0x080fe400027fe4ff */
[----:B------:R-:W-:Y:S02]  /*12e10*/  LOP3.LUT P4, RZ, R226, 0x1, RZ, 0xc0, !PT ;  /* 0x00000001e2ff7812 */ /* 0x000fe4000788c0ff */
[----:B------:R-:W-:Y:S01]  /*12e20*/  @P0 LEA R18, P5, R9, c[0x0][0x1c8], 0x1 ;  /* 0x0000720009120a11 */ /* 0x000fe200078a08ff */
[C---:B-1----:R-:W-:Y:S03]  /*12e30*/  HMMA.16816.F32.BF16 R96, R148.reuse, R12, R96 ;  /* 0x0000000c9460723c */ /* 0x042fe60000041860 */
[----:B------:R-:W-:Y:S02]  /*12e40*/  @P0 IADD3.X R0, R0, R229, RZ, P1, !PT ;  /* 0x000000e500000210 */ /* 0x000fe40000ffe4ff */
[----:B------:R-:W-:Y:S02]  /*12e50*/  @P0 ISETP.GE.AND P1, PT, R217, c[0x0][0x1d4], PT ;  /* 0x00007500d9000a0c */ /* 0x000fe40003f26270 */
[----:B------:R-:W-:Y:S01]  /*12e60*/  @P0 LEA.HI.X R19, R9, c[0x0][0x1cc], R0, 0x1, P5 ;  /* 0x0000730009130a11 */ /* 0x000fe200028f0c00 */
[----:B------:R-:W-:Y:S01]  /*12e70*/  @P0 IMAD R9, R231, 0x6000, R11 ;  /* 0x00006000e7090824 */ /* 0x000fe200078e020b */
[C---:B------:R-:W-:Y:S01]  /*12e80*/  @P0 LEA R16, P3, R17.reuse, c[0x0][0x1c8], 0x1 ;  /* 0x0000720011100a11 */ /* 0x040fe200078608ff */
[----:B------:R-:W-:Y:S03]  /*12e90*/  HMMA.16816.F32.BF16 R100, R148, R14, R100 ;  /* 0x0000000e9464723c */ /* 0x000fe60000041864 */
[----:B------:R-:W-:Y:S01]  /*12ea0*/  @!PT LDS RZ, [RZ] ;  /* 0x00000000fffff984 */ /* 0x000fe20000000800 */
[----:B------:R-:W-:Y:S01]  /*12eb0*/  @!PT LDS RZ, [RZ] ;  /* 0x00000000fffff984 */ /* 0x000fe20000000800 */
[----:B------:R-:W-:Y:S01]  /*12ec0*/  @!PT LDS RZ, [RZ] ;  /* 0x00000000fffff984 */ /* 0x000fe20000000800 */
[----:B------:R1:W-:Y:S01]  /*12ed0*/  @P0 LDGSTS.E.BYPASS.LTC128B.128 [R9], [R18.64], !P4 ;  /* 0x0000000012090fae */ /* 0x0003e2000e101d48 */
[----:B------:R-:W-:Y:S02]  /*12ee0*/  @P0 LEA.HI.X R17, R17, c[0x0][0x1cc], R2, 0x1, P3 ;  /* 0x0000730011110a11 */ /* 0x000fe400018f0c02 */
[----:B------:R-:W-:Y:S05]  /*12ef0*/  IADD3 R0, R204, 0x1, RZ ;  /* 0x00000001cc007810 */ /* 0x000fea0007ffe0ff */
[----:B------:R1:W-:Y:S08]  /*12f00*/  @P0 LDGSTS.E.BYPASS.LTC128B.128 [R9+0x2000], [R18.64+0x80], !P2 ;  /* 0x0200008012090fae */ /* 0x0003f0000d101d48 */
[----:B------:R1:W-:Y:S08]  /*12f10*/  @P0 LDGSTS.E.BYPASS.LTC128B.128 [R9+0x4000], [R18.64+0x100], !P1 ;  /* 0x0400010012090fae */ /* 0x0003f0000c901d48 */
[----:B------:R1:W-:Y:S08]  /*12f20*/  @P0 LDGSTS.E.BYPASS.LTC128B.128 [R9+0x1000], [R16.64], !P4 ;  /* 0x0100000010090fae */ /* 0x0003f0000e101d48 */
[----:B------:R1:W-:Y:S08]  /*12f30*/  @P0 LDGSTS.E.BYPASS.LTC128B.128 [R9+0x3000], [R16.64+0x80], !P2 ;  /* 0x0300008010090fae */ /* 0x0003f0000d101d48 */
[----:B------:R1:W-:Y:S01]  /*12f40*/  @P0 LDGSTS.E.BYPASS.LTC128B.128 [R9+0x5000], [R16.64+0x100], !P1 ;  /* 0x0500010010090fae */ /* 0x0003e2000c901d48 */
[----:B------:R-:W-:Y:S02]  /*12f50*/  ISETP.GE.AND P0, PT, R230, R233, PT ;  /* 0x000000e9e600720c */ /* 0x000fe40003f06270 */
[----:B------:R-:W-:Y:S02]  /*12f60*/  ISETP.GE.AND P1, PT, R204, 0x1, PT ;  /* 0x00000001cc00780c */ /* 0x000fe40003f26270 */
[----:B------:R-:W-:Y:S02]  /*12f70*/  MOV R233, R232 ;  /* 0x000000e800e97202 */ /* 0x000fe40000000f00 */
[----:B------:R-:W-:Y:S01]  /*12f80*/  SEL R204, R0, RZ, !P1 ;  /* 0x000000ff00cc7207 */ /* 0x000fe20004800000 */
[----:B------:R-:W0:Y:S01]  /*12f90*/  LDGDEPBAR ;  /* 0x00000000000079af */ /* 0x000e220000000000 */
[----:B------:R-:W-:Y:S02]  /*12fa0*/  MOV R0, R3 ;  /* 0x0000000300007202 */ /* 0x000fe40000000f00 */
[----:B-1----:R-:W-:Y:S03]  /*12fb0*/  MOV R9, R8 ;  /* 0x0000000800097202 */ /* 0x002fe60000000f00 */
[----:B------:R-:W-:-:S05]  /*12fc0*/  @!P0 BRA `(.L_x_1461) ;  /* 0xffffd30000008947 */ /* 0x000fca000383ffff */
.L_x_1460:
[----:B-1----:R-:W-:Y:S02]  /*12fd0*/  MOV R5, 0x1f ;  /* 0x0000001f00057802 */ /* 0x002fe40000000f00 */
[----:B------:R-:W-:Y:S01]  /*12fe0*/  MOV R0, 0xffffffff ;  /* 0xffffffff00007802 */ /* 0x000fe20000000f00 */
[----:B------:R-:W-:Y:S05]  /*12ff0*/  BRA.DIV ~URZ, `(.L_x_1462) ;  /* 0x00004ee27f007947 */ /* 0x000fea000b800000 */
[----:B------:R1:W2:Y:S02]  /*13000*/  SHFL.BFLY PT, R6, R241, 0x2, 0x1f ;  /* 0x0c401f00f1067f89 */ /* 0x0002a400000e0000 */
.L_x_1532:
[----:B-12---:R-:W-:Y:S01]  /*13010*/  FADD.FTZ R241, R6, R241 ;  /* 0x000000f106f17221 */ /* 0x006fe20000010000 */
[----:B------:R-:W-:Y:S05]  /*13020*/  BRA.DIV ~URZ, `(.L_x_1463) ;  /* 0x00004ef27f007947 */ /* 0x000fea000b800000 */
[----:B------:R-:W1:Y:S04]  /*13030*/  SHFL.BFLY PT, R0, R239, 0x2, 0x1f ;  /* 0x0c401f00ef007f89 */ /* 0x000e6800000e0000 */
[----:B------:R-:W2:Y:S01]  /*13040*/  SHFL.BFLY PT, R4, R241, 0x1, 0x1f ;  /* 0x0c201f00f1047f89 */ /* 0x000ea200000e0000 */
[----:B-1----:R-:W-:-:S02]  /*13050*/  FADD.FTZ R9, R0, R239 ;  /* 0x000000ef00097221 */ /* 0x002fc40000010000 */
[----:B--2---:R-:W-:-:S03]  /*13060*/  FADD.FTZ R4, R241, R4 ;  /* 0x00000004f1047221 */ /* 0x004fc60000010000 */
[----:B------:R1:W2:Y:S04]  /*13070*/  SHFL.BFLY PT, R6, R9, 0x1, 0x1f ;  /* 0x0c201f0009067f89 */ /* 0x0002a800000e0000 */
.L_x_1533:
[----:B-12---:R-:W-:Y:S01]  /*13080*/  FADD.FTZ R9, R6, R9 ;  /* 0x0000000906097221 */ /* 0x006fe20000010000 */
[----:B------:R-:W-:Y:S02]  /*13090*/  FSETP.NE.FTZ.AND P1, PT, R4, RZ, PT ;  /* 0x000000ff0400720b */ /* 0x000fe40003f35000 */
[----:B------:R-:W-:Y:S02]  /*130a0*/  MOV R2, RZ ;  /* 0x000000ff00027202 */ /* 0x000fe40000000f00 */
[----:B------:R-:W-:Y:S02]  /*130b0*/  FSETP.NE.FTZ.AND P0, PT, R9, RZ, PT ;  /* 0x000000ff0900720b */ /* 0x000fe40003f15000 */
[----:B------:R-:W-:Y:S02]  /*130c0*/  MOV R12, RZ ;  /* 0x000000ff000c7202 */ /* 0x000fe40000000f00 */
[----:B------:R-:W-:-:S05]  /*130d0*/  MOV R0, 0xff800000 ;  /* 0xff80000000007802 */ /* 0x000fca0000000f00 */
[----:B------:R-:W1:Y:S01]  /*130e0*/  @P1 MUFU.LG2 R5, R4 ;  /* 0x0000000400051308 */ /* 0x000e620000000c00 */
[----:B------:R-:W-:-:S03]  /*130f0*/  @P1 MOV R6, 0x3f317218 ;  /* 0x3f31721800061802 */ /* 0x000fc60000000f00 */
[----:B------:R-:W-:Y:S02]  /*13100*/  @P0 MOV R14, 0x3f317218 ;  /* 0x3f317218000e0802 */ /* 0x000fe40000000f00 */
[----:B------:R-:W-:Y:S02]  /*13110*/  @P1 FMUL.FTZ R6, R6, c[0x0][0x2d0] ;  /* 0x0000b40006061a20 */ /* 0x000fe40000410000 */
[----:B------:R-:W2:Y:S01]  /*13120*/  @P0 MUFU.RCP R2, R9 ;  /* 0x0000000900020308 */ /* 0x000ea20000001000 */
[----:B------:R-:W-:-:S07]  /*13130*/  @P0 FMUL.FTZ R14, R14, c[0x0][0x2d0] ;  /* 0x0000b4000e0e0a20 */ /* 0x000fce0000410000 */
[----:B------:R-:W3:Y:S01]  /*13140*/  @P0 MUFU.LG2 R9, R9 ;  /* 0x0000000900090308 */ /* 0x000ee20000000c00 */
[----:B-1----:R-:W-:-:S04]  /*13150*/  @P1 FMUL.FTZ R5, R5, 0.69314718246459960938 ;  /* 0x3f31721805051820 */ /* 0x002fc80000410000 */
[----:B------:R-:W-:Y:S01]  /*13160*/  @P1 FFMA.FTZ R0, R6, R8, R5 ;  /* 0x0000000806001223 */ /* 0x000fe20000010005 */
[----:B------:R-:W-:Y:S02]  /*13170*/  MOV R8, 0xff800000 ;  /* 0xff80000000087802 */ /* 0x000fe40000000f00 */
[----:B------:R-:W1:Y:S01]  /*13180*/  @P1 MUFU.RCP R12, R4 ;  /* 0x00000004000c1308 */ /* 0x000e620000001000 */
[C---:B--2---:R-:W-:Y:S02]  /*13190*/  FMUL.FTZ R134, R2.reuse, R134 ;  /* 0x0000008602867220 */ /* 0x044fe40000410000 */
[C---:B------:R-:W-:Y:S02]  /*131a0*/  FMUL.FTZ R135, R2.reuse, R135 ;  /* 0x0000008702877220 */ /* 0x040fe40000410000 */
[C---:B------:R-:W-:Y:S02]  /*131b0*/  FMUL.FTZ R130, R2.reuse, R130 ;  /* 0x0000008202827220 */ /* 0x040fe40000410000 */
[----:B------:R-:W-:-:S02]  /*131c0*/  FMUL.FTZ R131, R2, R131 ;  /* 0x0000008302837220 */ /* 0x000fc40000410000 */
[----:B---3--:R-:W-:Y:S01]  /*131d0*/  @P0 FMUL.FTZ R15, R9, 0.69314718246459960938 ;  /* 0x3f317218090f0820 */ /* 0x008fe20000410000 */
[----:B------:R-:W-:Y:S01]  /*131e0*/  MOV R9, 0x1 ;  /* 0x0000000100097802 */ /* 0x000fe20000000f00 */
[----:B------:R-:W-:Y:S02]  /*131f0*/  FMUL.FTZ R126, R2, R126 ;  /* 0x0000007e027e7220 */ /* 0x000fe40000410000 */
[----:B------:R-:W-:Y:S01]  /*13200*/  @P0 FFMA.FTZ R8, R14, R3, R15 ;  /* 0x000000030e080223 */ /* 0x000fe2000001000f */
[----:B------:R-:W-:Y:S01]  /*13210*/  PRMT R3, R9, 0x7610, R3 ;  /* 0x0000761009037816 */ /* 0x000fe20000000003 */
[----:B------:R-:W-:Y:S02]  /*13220*/  FMUL.FTZ R127, R2, R127 ;  /* 0x0000007f027f7220 */ /* 0x000fe40000410000 */
[C---:B-1----:R-:W-:Y:S02]  /*13230*/  FMUL.FTZ R132, R12.reuse, R132 ;  /* 0x000000840c847220 */ /* 0x042fe40000410000 */
        /* <DEDUP_REMOVED lines=46> */
[----:B------:R-:W-:Y:S02]  /*13520*/  FMUL.FTZ R101, R12, R101 ;  /* 0x000000650c657220 */ /* 0x000fe40000410000 */
        /* <DEDUP_REMOVED lines=42> */
.L_x_1401:
[----:B------:R-:W-:Y:S01]  /*137d0*/  LOP3.LUT P0, RZ, R146, 0xff, RZ, 0xc0, !PT ;  /* 0x000000ff92ff7812 */ /* 0x000fe2000780c0ff */
[----:B------:R-:W-:-:S12]  /*137e0*/  BSSY B0, `(.L_x_1464) ;  /* 0x000000f000007945 */ /* 0x000fd80003800000 */
[----:B------:R-:W-:Y:S05]  /*137f0*/  @P0 BRA `(.L_x_1465) ;  /* 0x000000d000000947 */ /* 0x000fea0003800000 */
[----:B------:R-:W1:Y:S01]  /*13800*/  S2R R9, SR_LANEID ;  /* 0x0000000000097919 */ /* 0x000e620000000000 */
[----:B------:R-:W-:Y:S01]  /*13810*/  VOTEU.ANY UR4, UPT, PT ;  /* 0x0000000000047886 */ /* 0x000fe200038e0100 */
[----:B------:R-:W-:Y:S01]  /*13820*/  IMAD.MOV.U32 R16, RZ, RZ, c[0x0][0x560] ;  /* 0x00015800ff107624 */ /* 0x000fe200078e00ff */
[----:B------:R-:W1:Y:S01]  /*13830*/  FLO.U32 R14, UR4 ;  /* 0x00000004000e7d00 */ /* 0x000e6200080e0000 */
[----:B------:R-:W-:-:S07]  /*13840*/  IMAD.MOV.U32 R17, RZ, RZ, c[0x0][0x564] ;  /* 0x00015900ff117624 */ /* 0x000fce00078e00ff */
[----:B------:R-:W2:Y:S01]  /*13850*/  POPC R15, UR4 ;  /* 0x00000004000f7d09 */ /* 0x000ea20008000000 */
[----:B-1----:R-:W-:-:S13]  /*13860*/  ISETP.EQ.U32.AND P0, PT, R14, R9, PT ;  /* 0x000000090e00720c */ /* 0x002fda0003f02070 */
[----:B--2---:R-:W2:Y:S04]  /*13870*/  @P0 ATOMG.E.ADD.STRONG.GPU PT, R9, [R16.64], R15 ;  /* 0x0000000f100909a8 */ /* 0x004ea800081ee1c8 */
[----:B------:R-:W1:Y:S02]  /*13880*/  S2R R2, SR_LTMASK ;  /* 0x0000000000027919 */ /* 0x000e640000003900 */
[----:B-1----:R-:W-:-:S04]  /*13890*/  LOP3.LUT R2, R2, UR4, RZ, 0xc0, !PT ;  /* 0x0000000402027c12 */ /* 0x002fc8000f8ec0ff */
[----:B------:R-:W1:Y:S01]  /*138a0*/  POPC R208, R2 ;  /* 0x0000000200d07309 */ /* 0x000e620000000000 */
[----:B--2---:R-:W1:Y:S02]  /*138b0*/  SHFL.IDX PT, R9, R9, R14, 0x1f ;  /* 0x00001f0e09097589 */ /* 0x004e6400000e0000 */
[----:B-1----:R-:W-:-:S05]  /*138c0*/  IADD3 R208, R9, c[0x0][0xc], R208 ;  /* 0x0000030009d07a10 */ /* 0x002fca0007ffe0d0 */
.L_x_1465:
[----:B------:R-:W-:Y:S05]  /*138d0*/  BSYNC B0 ;  /* 0x0000000000007941 */ /* 0x000fea0003800000 */
.L_x_1464:
[----:B------:R-:W-:Y:S01]  /*138e0*/  PRMT R3, R3, 0x9910, RZ ;  /* 0x0000991003037816 */ /* 0x000fe200000000ff */
[----:B------:R-:W-:Y:S01]  /*138f0*/  BSSY B1, `(.L_x_1466) ;  /* 0x0000346000017945 */ /* 0x000fe20003800000 */
[----:B------:R-:W-:Y:S02]  /*13900*/  IMAD.SHL.U32 R20, R201, 0x8, RZ ;  /* 0x00000008c9147824 */ /* 0x000fe400078e00ff */
[----:B------:R-:W-:Y:S01]  /*13910*/  ISETP.NE.AND P0, PT, R3, RZ, PT ;  /* 0x000000ff0300720c */ /* 0x000fe20003f05270 */
[----:B------:R-:W-:-:S12]  /*13920*/  IMAD.MOV.U32 R3, RZ, RZ, R208 ;  /* 0x000000ffff037224 */ /* 0x000fd800078e00d0 */
[----:B------:R-:W-:Y:S05]  /*13930*/  @!P0 BRA `(.L_x_1467) ;  /* 0x000027e000008947 */ /* 0x000fea0003800000 */
[----:B------:R-:W-:Y:S01]  /*13940*/  SHF.R.S32.HI R15, RZ, 0x1f, R146 ;  /* 0x0000001fff0f7819 */ /* 0x000fe20000011492 */
[----:B------:R-:W-:Y:S01]  /*13950*/  WARPSYNC 0xffffffff ;  /* 0xffffffff00007948 */ /* 0x000fe20003800000 */
[----:B------:R-:W-:Y:S01]  /*13960*/  BAR.SYNC.DEFER_BLOCKING 0x1, 0x100 ;  /* 0x0044000000007b1d */ /* 0x000fe20000010000 */
[----:B------:R-:W-:Y:S02]  /*13970*/  LOP3.LUT R14, R141, R221, RZ, 0xfc, !PT ;  /* 0x000000dd8d0e7212 */ /* 0x000fe400078efcff */
[----:B------:R-:W-:Y:S02]  /*13980*/  LEA.HI R19, R15, R146, RZ, 0x5 ;  /* 0x000000920f137211 */ /* 0x000fe400078f28ff */
[----:B------:R-:W-:Y:S02]  /*13990*/  LOP3.LUT R9, R220, 0x1, RZ, 0xc0, !PT ;  /* 0x00000001dc097812 */ /* 0x000fe400078ec0ff */
[----:B------:R-:W-:Y:S02]  /*139a0*/  SHF.R.S32.HI R21, RZ, 0x5, R19 ;  /* 0x00000005ff157819 */ /* 0x000fe40000011413 */
[----:B------:R-:W-:-:S02]  /*139b0*/  ISETP.NE.U32.AND P0, PT, R9, 0x1, PT ;  /* 0x000000010900780c */ /* 0x000fc40003f05070 */
[----:B------:R-:W-:Y:S01]  /*139c0*/  F2FP.BF16.PACK_AB R29, R133, R132 ;  /* 0x00000084851d723e */ /* 0x000fe200000010ff */
[----:B------:R-:W-:Y:S01]  /*139d0*/  IMAD.SHL.U32 R2, R21, 0x400, RZ ;  /* 0x0000040015027824 */ /* 0x000fe200078e00ff */
[----:B------:R-:W-:Y:S02]  /*139e0*/  R2P PR, R220, 0x6 ;  /* 0x00000006dc007804 */ /* 0x000fe40000000000 */
[----:B------:R-:W-:Y:S01]  /*139f0*/  F2FP.BF16.PACK_AB R27, R135, R134 ;  /* 0x00000086871b723e */ /* 0x000fe200000010ff */
[----:B------:R-:W-:Y:S01]  /*13a00*/  IMAD R17, R219, 0x2, R2 ;  /* 0x00000002db117824 */ /* 0x000fe200078e0202 */
[----:B------:R-:W-:Y:S02]  /*13a10*/  F2FP.BF16.PACK_AB R25, R129, R128 ;  /* 0x000000808119723e */ /* 0x000fe400000010ff */
[----:B------:R-:W-:Y:S01]  /*13a20*/  F2FP.BF16.PACK_AB R23, R131, R130 ;  /* 0x000000828317723e */ /* 0x000fe200000010ff */
[----:B------:R-:W-:Y:S01]  /*13a30*/  IMAD.IADD R14, R17, 0x1, R14 ;  /* 0x00000001110e7824 */ /* 0x000fe200078e020e */
[----:B------:R-:W-:Y:S01]  /*13a40*/  F2FP.BF16.PACK_AB R30, R125, R124 ;  /* 0x0000007c7d1e723e */ /* 0x000fe200000010ff */
[----:B------:R-:W-:Y:S01]  /*13a50*/  IMAD.MOV.U32 R17, RZ, RZ, 0x20 ;  /* 0x00000020ff117424 */ /* 0x000fe200078e00ff */
[----:B------:R-:W-:Y:S01]  /*13a60*/  F2FP.BF16.PACK_AB R28, R127, R126 ;  /* 0x0000007e7f1c723e */ /* 0x000fe200000010ff */
[----:B------:R-:W-:Y:S01]  /*13a70*/  IMAD.SHL.U32 R24, R14, 0x2, RZ ;  /* 0x000000020e187824 */ /* 0x000fe200078e00ff */
[----:B------:R-:W-:Y:S01]  /*13a80*/  F2FP.BF16.PACK_AB R16, R121, R120 ;  /* 0x000000787910723e */ /* 0x000fe200000010ff */
[----:B------:R-:W-:Y:S01]  /*13a90*/  IMAD.MOV.U32 R14, RZ, RZ, 0x40 ;  /* 0x00000040ff0e7424 */ /* 0x000fe200078e00ff */
[----:B------:R-:W-:-:S02]  /*13aa0*/  SEL R17, R17, 0xffffffe0, !P1 ;  /* 0xffffffe011117807 */ /* 0x000fc40004800000 */
[C---:B------:R-:W-:Y:S01]  /*13ab0*/  IADD3 R2, R24.reuse, 0x80, RZ ;  /* 0x0000008018027810 */ /* 0x040fe20007ffe0ff */
[----:B------:R1:W-:Y:S01]  /*13ac0*/  STS [R24+0x80], R29 ;  /* 0x0000801d18007388 */ /* 0x0003e20000000800 */
[C---:B------:R-:W-:Y:S01]  /*13ad0*/  IADD3 R22, R24.reuse, 0x70, RZ ;  /* 0x0000007018167810 */ /* 0x040fe20007ffe0ff */
[----:B------:R-:W-:Y:S01]  /*13ae0*/  IMAD.IADD R9, R24, 0x1, R17 ;  /* 0x0000000118097824 */ /* 0x000fe200078e0211 */
[----:B------:R-:W-:Y:S01]  /*13af0*/  @P0 IADD3 R22, R2, 0x10, RZ ;  /* 0x0000001002160810 */ /* 0x000fe20007ffe0ff */
[----:B------:R2:W-:Y:S01]  /*13b00*/  STS [R24+0x480], R27 ;  /* 0x0004801b18007388 */ /* 0x0005e20000000800 */
[----:B------:R-:W-:Y:S02]  /*13b10*/  SEL R14, R14, 0xffffffc0, !P2 ;  /* 0xffffffc00e0e7807 */ /* 0x000fe40005000000 */
[----:B------:R-:W-:Y:S01]  /*13b20*/  F2FP.BF16.PACK_AB R26, R123, R122 ;  /* 0x0000007a7b1a723e */ /* 0x000fe200000010ff */
[----:B------:R-:W-:Y:S01]  /*13b30*/  IMAD.IADD R17, R17, 0x1, R22 ;  /* 0x0000000111117824 */ /* 0x000fe200078e0216 */
[----:B------:R-:W-:Y:S01]  /*13b40*/  F2FP.BF16.PACK_AB R31, R119, R118 ;  /* 0x00000076771f723e */ /* 0x000fe200000010ff */
[----:B------:R-:W-:Y:S01]  /*13b50*/  IMAD.IADD R2, R24, 0x1, R14 ;  /* 0x0000000118027824 */ /* 0x000fe200078e020e */
[----:B------:R-:W-:Y:S01]  /*13b60*/  F2FP.BF16.PACK_AB R33, R113, R112 ;  /* 0x000000707121723e */ /* 0x000fe200000010ff */
[----:B------:R-:W-:Y:S01]  /*13b70*/  IMAD.IADD R18, R14, 0x1, R22 ;  /* 0x000000010e127824 */ /* 0x000fe200078e0216 */
[----:B------:R3:W-:Y:S01]  /*13b80*/  STS [R22], R25 ;  /* 0x0000001916007388 */ /* 0x0007e20000000800 */
[----:B------:R-:W-:-:S02]  /*13b90*/  F2FP.BF16.PACK_AB R35, R115, R114 ;  /* 0x000000727323723e */ /* 0x000fc400000010ff */
[----:B------:R-:W-:Y:S01]  /*13ba0*/  F2FP.BF16.PACK_AB R37, R47, R46 ;  /* 0x0000002e2f25723e */ /* 0x000fe200000010ff */
[----:B------:R4:W-:Y:S01]  /*13bb0*/  STS [R22+0x400], R23 ;  /* 0x0004001716007388 */ /* 0x0009e20000000800 */
[----:B------:R-:W-:Y:S02]  /*13bc0*/  F2FP.BF16.PACK_AB R32, R55, R54 ;  /* 0x000000363720723e */ /* 0x000fe400000010ff */
[----:B------:R-:W-:Y:S01]  /*13bd0*/  ISETP.NE.U32.AND P0, PT, RZ, c[0x0][0x508], PT ;  /* 0x00014200ff007a0c */ /* 0x000fe20003f05070 */
[----:B------:R4:W-:Y:S01]  /*13be0*/  STS [R9+0x80], R30 ;  /* 0x0000801e09007388 */ /* 0x0009e20000000800 */
[----:B------:R-:W-:Y:S02]  /*13bf0*/  ISETP.NE.U32.AND P2, PT, RZ, c[0x0][0x500], PT ;  /* 0x00014000ff007a0c */ /* 0x000fe40003f45070 */
[----:B------:R-:W-:Y:S01]  /*13c00*/  ISETP.NE.AND.EX P1, PT, RZ, c[0x0][0x50c], PT, P0 ;  /* 0x00014300ff007a0c */ /* 0x000fe20003f25300 */
[----:B------:R4:W-:Y:S01]  /*13c10*/  STS [R9+0x480], R28 ;  /* 0x0004801c09007388 */ /* 0x0009e20000000800 */
[----:B-1----:R-:W-:-:S02]  /*13c20*/  F2FP.BF16.PACK_AB R29, R117, R116 ;  /* 0x00000074751d723e */ /* 0x002fc400000010ff */
[----:B------:R-:W-:Y:S01]  /*13c30*/  ISETP.NE.AND.EX P2, PT, RZ, c[0x0][0x504], PT, P2 ;  /* 0x00014100ff007a0c */ /* 0x000fe20003f45320 */
[----:B------:R1:W-:Y:S01]  /*13c40*/  STS [R17], R16 ;  /* 0x0000001011007388 */ /* 0x0003e20000000800 */
[----:B--2---:R-:W-:-:S03]  /*13c50*/  F2FP.BF16.PACK_AB R27, R109, R108 ;  /* 0x0000006c6d1b723e */ /* 0x004fc600000010ff */
[----:B------:R2:W-:Y:S04]  /*13c60*/  STS [R17+0x400], R26 ;  /* 0x0004001a11007388 */ /* 0x0005e80000000800 */
[----:B------:R2:W-:Y:S01]  /*13c70*/  STS [R2+0x80], R29 ;  /* 0x0000801d02007388 */ /* 0x0005e20000000800 */
[----:B---3--:R-:W-:Y:S02]  /*13c80*/  F2FP.BF16.PACK_AB R25, R111, R110 ;  /* 0x0000006e6f19723e */ /* 0x008fe400000010ff */
[----:B------:R-:W-:Y:S01]  /*13c90*/  @P1 LEA R36, P0, R224, c[0x0][0x508], 0x2 ;  /* 0x00014200e0241a11 */ /* 0x000fe200078010ff */
[----:B------:R3:W-:Y:S01]  /*13ca0*/  STS [R2+0x480], R31 ;  /* 0x0004801f02007388 */ /* 0x0007e20000000800 */
[----:B----4-:R-:W-:-:S03]  /*13cb0*/  F2FP.BF16.PACK_AB R23, R105, R104 ;  /* 0x000000686917723e */ /* 0x010fc600000010ff */
[----:B------:R4:W-:Y:S01]  /*13cc0*/  STS [R18], R33 ;  /* 0x0000002112007388 */ /* 0x0009e20000000800 */
[----:B------:R-:W-:-:S03]  /*13cd0*/  F2FP.BF16.PACK_AB R30, R53, R52 ;  /* 0x00000034351e723e */ /* 0x000fc600000010ff */
[----:B------:R4:W-:Y:S01]  /*13ce0*/  STS [R18+0x400], R35 ;  /* 0x0004002312007388 */ /* 0x0009e20000000800 */
[----:B------:R-:W-:Y:S01]  /*13cf0*/  F2FP.BF16.PACK_AB R28, R51, R50 ;  /* 0x00000032331c723e */ /* 0x000fe200000010ff */
[----:B-1----:R-:W-:Y:S02]  /*13d00*/  IMAD.IADD R16, R14, 0x1, R9 ;  /* 0x000000010e107824 */ /* 0x002fe400078e0209 */
[----:B------:R-:W-:Y:S01]  /*13d10*/  IMAD.IADD R14, R17, 0x1, R14 ;  /* 0x00000001110e7824 */ /* 0x000fe200078e020e */
[----:B--2---:R-:W-:Y:S02]  /*13d20*/  F2FP.BF16.PACK_AB R26, R49, R48 ;  /* 0x00000030311a723e */ /* 0x004fe400000010ff */
[----:B------:R1:W-:Y:S01]  /*13d30*/  STS [R16+0x80], R27 ;  /* 0x0000801b10007388 */ /* 0x0003e20000000800 */
[----:B------:R-:W-:-:S03]  /*13d40*/  F2FP.BF16.PACK_AB R29, R107, R106 ;  /* 0x0000006a6b1d723e */ /* 0x000fc600000010ff */
[----:B------:R2:W-:Y:S01]  /*13d50*/  STS [R16+0x480], R25 ;  /* 0x0004801910007388 */ /* 0x0005e20000000800 */
[----:B---3--:R-:W-:-:S03]  /*13d60*/  F2FP.BF16.PACK_AB R31, R41, R40 ;  /* 0x00000028291f723e */ /* 0x008fc600000010ff */
[----:B------:R3:W-:Y:S01]  /*13d70*/  STS [R14], R23 ;  /* 0x000000170e007388 */ /* 0x0007e20000000800 */
[----:B----4-:R-:W-:-:S03]  /*13d80*/  F2FP.BF16.PACK_AB R33, R43, R42 ;  /* 0x0000002a2b21723e */ /* 0x010fc600000010ff */
[----:B------:R4:W-:Y:S01]  /*13d90*/  STS [R14+0x400], R29 ;  /* 0x0004001d0e007388 */ /* 0x0009e20000000800 */
[----:B------:R-:W-:-:S03]  /*13da0*/  F2FP.BF16.PACK_AB R35, R45, R44 ;  /* 0x0000002c2d23723e */ /* 0x000fc600000010ff */
[----:B------:R4:W-:Y:S04]  /*13db0*/  STS [R24+0x4080], R31 ;  /* 0x0040801f18007388 */ /* 0x0009e80000000800 */
[----:B------:R4:W-:Y:S04]  /*13dc0*/  STS [R24+0x4480], R33 ;  /* 0x0044802118007388 */ /* 0x0009e80000000800 */
[----:B------:R4:W-:Y:S01]  /*13dd0*/  STS [R22+0x4000], R35 ;  /* 0x0040002316007388 */ /* 0x0009e20000000800 */
[----:B-1----:R-:W-:-:S03]  /*13de0*/  F2FP.BF16.PACK_AB R27, R61, R60 ;  /* 0x0000003c3d1b723e */ /* 0x002fc600000010ff */
[----:B------:R1:W-:Y:S01]  /*13df0*/  STS [R22+0x4400], R37 ;  /* 0x0044002516007388 */ /* 0x0003e20000000800 */
[----:B--2---:R-:W-:-:S03]  /*13e00*/  F2FP.BF16.PACK_AB R25, R59, R58 ;  /* 0x0000003a3b19723e */ /* 0x004fc600000010ff */
[----:B------:R2:W-:Y:S01]  /*13e10*/  STS [R9+0x4080], R26 ;  /* 0x0040801a09007388 */ /* 0x0005e20000000800 */
[----:B---3--:R-:W-:-:S03]  /*13e20*/  F2FP.BF16.PACK_AB R23, R57, R56 ;  /* 0x000000383917723e */ /* 0x008fc600000010ff */
[----:B------:R3:W-:Y:S01]  /*13e30*/  STS [R9+0x4480], R28 ;  /* 0x0044801c09007388 */ /* 0x0007e20000000800 */
[----:B----4-:R-:W-:-:S03]  /*13e40*/  F2FP.BF16.PACK_AB R29, R63, R62 ;  /* 0x0000003e3f1d723e */ /* 0x010fc600000010ff */
[----:B------:R4:W-:Y:S01]  /*13e50*/  STS [R17+0x4000], R30 ;  /* 0x0040001e11007388 */ /* 0x0009e20000000800 */
[----:B------:R-:W-:-:S03]  /*13e60*/  F2FP.BF16.PACK_AB R31, R65, R64 ;  /* 0x00000040411f723e */ /* 0x000fc600000010ff */
[----:B------:R4:W-:Y:S01]  /*13e70*/  STS [R17+0x4400], R32 ;  /* 0x0044002011007388 */ /* 0x0009e20000000800 */
[----:B------:R-:W-:-:S03]  /*13e80*/  F2FP.BF16.PACK_AB R33, R67, R66 ;  /* 0x000000424321723e */ /* 0x000fc600000010ff */
[----:B------:R4:W-:Y:S01]  /*13e90*/  STS [R2+0x4480], R25 ;  /* 0x0044801902007388 */ /* 0x0009e20000000800 */
[----:B------:R-:W-:-:S03]  /*13ea0*/  F2FP.BF16.PACK_AB R35, R69, R68 ;  /* 0x000000444523723e */ /* 0x000fc600000010ff */
        /* <DEDUP_REMOVED lines=12> */
[----:B------:R-:W-:Y:S01]  /*13f70*/  STS [R14+0x4400], R37 ;  /* 0x004400250e007388 */ /* 0x000fe20000000800 */
        /* <DEDUP_REMOVED lines=9> */
[----:B------:R-:W-:Y:S01]  /*14010*/  STS [R9+0x8080], R26 ;  /* 0x0080801a09007388 */ /* 0x000fe20000000800 */
[----:B------:R-:W-:-:S03]  /*14020*/  F2FP.BF16.PACK_AB R35, R101, R100 ;  /* 0x000000646523723e */ /* 0x000fc600000010ff */
[----:B------:R4:W-:Y:S04]  /*14030*/  STS [R9+0x8480], R28 ;  /* 0x0084801c09007388 */ /* 0x0009e80000000800 */
        /* <DEDUP_REMOVED lines=8> */
[----:B------:R3:W-:Y:S04]  /*140c0*/  STS [R18+0x8000], R31 ;  /* 0x0080001f12007388 */ /* 0x0007e80000000800 */
[----:B------:R3:W-:Y:S01]  /*140d0*/  STS [R18+0x8400], R29 ;  /* 0x0084001d12007388 */ /* 0x0007e20000000800 */
[----:B----4-:R-:W-:-:S03]  /*140e0*/  IMAD.MOV.U32 R9, RZ, RZ, c[0x0][0x388] ;  /* 0x0000e200ff097624 */ /* 0x010fc600078e00ff */
[----:B------:R3:W-:Y:S04]  /*140f0*/  STS [R16+0x8080], R27 ;  /* 0x0080801b10007388 */ /* 0x0007e80000000800 */
[----:B------:R3:W-:Y:S01]  /*14100*/  STS [R16+0x8480], R33 ;  /* 0x0084802110007388 */ /* 0x0007e20000000800 */
[----:B------:R-:W-:-:S03]  /*14110*/  SHF.R.S32.HI R17, RZ, 0x1f, R224 ;  /* 0x0000001fff117819 */ /* 0x000fc600000114e0 */
[----:B------:R3:W-:Y:S01]  /*14120*/  STS [R14+0x8000], R35 ;  /* 0x008000230e007388 */ /* 0x0007e20000000800 */
[----:B-1----:R-:W-:Y:S02]  /*14130*/  F2FP.BF16.PACK_AB R25, R103, R102 ;  /* 0x000000666719723e */ /* 0x002fe400000010ff */
[C---:B------:R-:W-:Y:S01]  /*14140*/  @P1 LEA.HI.X R37, R224.reuse, c[0x0][0x50c], R17, 0x2, P0 ;  /* 0x00014300e0251a11 */ /* 0x040fe200000f1411 */
[----:B--2---:R-:W-:Y:S02]  /*14150*/  IMAD.MOV.U32 R23, RZ, RZ, 0x4 ;  /* 0x00000004ff177424 */ /* 0x004fe400078e00ff */
[----:B------:R3:W-:Y:S01]  /*14160*/  STS [R14+0x8400], R25 ;  /* 0x008400190e007388 */ /* 0x0007e20000000800 */
[----:B------:R-:W-:Y:S02]  /*14170*/  IMAD.MOV.U32 R2, RZ, RZ, RZ ;  /* 0x000000ffff027224 */ /* 0x000fe400078e00ff */
[----:B------:R-:W-:Y:S01]  /*14180*/  IMAD.WIDE R22, R224, R23, c[0x0][0x500] ;  /* 0x00014000e0167625 */ /* 0x000fe200078e0217 */
[----:B------:R-:W-:Y:S06]  /*14190*/  BAR.SYNC.DEFER_BLOCKING 0x1, 0x100 ;  /* 0x0044000000007b1d */ /* 0x000fec0000010000 */
[----:B------:R3:W5:Y:S04]  /*141a0*/  @P1 LDG.E R9, [R36.64] ;  /* 0x0000000824091981 */ /* 0x000768000c1e1900 */
[----:B------:R3:W5:Y:S01]  /*141b0*/  @P2 LDG.E R2, [R22.64] ;  /* 0x0000000816022981 */ /* 0x000762000c1e1900 */
[----:B------:R-:W-:-:S04]  /*141c0*/  ISETP.NE.AND P0, PT, R210, RZ, PT ;  /* 0x000000ffd200720c */ /* 0x000fc80003f05270 */
[----:B------:R-:W-:Y:S01]  /*141d0*/  SEL R210, R210, c[0x0][0x3d4], P0 ;  /* 0x0000f500d2d27a07 */ /* 0x000fe20000000000 */
[----:B------:R-:W-:Y:S05]  /*141e0*/  @P1 BRA `(.L_x_1468) ;  /* 0x0000004000001947 */ /* 0x000fea0003800000 */
[----:B------:R-:W-:Y:S05]  /*141f0*/  @!P2 BRA `(.L_x_1468) ;  /* 0x000000300000a947 */ /* 0x000fea0003800000 */
[----:B-----5:R-:W2:Y:S04]  /*14200*/  LDG.E R9, [R22.64] ;  /* 0x0000000816097981 */ /* 0x020ea8000c1e1900 */
[----:B---3--:R-:W2:Y:S02]  /*14210*/  LDG.E R14, [R22.64+0x4] ;  /* 0x00000408160e7981 */ /* 0x008ea4000c1e1900 */
[----:B--2---:R-:W-:Y:S02]  /*14220*/  IADD3 R9, -R9, R14, RZ ;  /* 0x0000000e09097210 */ /* 0x004fe40007ffe1ff */
.L_x_1468:
[----:B---3--:R-:W-:Y:S01]  /*14230*/  IMAD.MOV.U32 R23, RZ, RZ, 0x368 ;  /* 0x00000368ff177424 */ /* 0x008fe200078e00ff */
[----:B------:R-:W-:Y:S01]  /*14240*/  ISETP.GT.AND P2, PT, R210, 0x1, PT ;  /* 0x00000001d200780c */ /* 0x000fe20003f44270 */
[----:B------:R-:W-:Y:S01]  /*14250*/  IMAD.MOV.U32 R22, RZ, RZ, c[0x0][0x4e8] ;  /* 0x00013a00ff167624 */ /* 0x000fe200078e00ff */
[----:B------:R-:W-:-:S02]  /*14260*/  SHF.R.S32.HI R14, RZ, 0x1f, R19 ;  /* 0x0000001fff0e7819 */ /* 0x000fc40000011413 */
[----:B------:R-:W-:Y:S02]  /*14270*/  SEL R23, R23, 0x328, P2 ;  /* 0x0000032817177807 */ /* 0x000fe40001000000 */
[----:B------:R-:W-:Y:S02]  /*14280*/  LOP3.LUT R19, R19, 0xffffffe0, RZ, 0xc0, !PT ;  /* 0xffffffe013137812 */ /* 0x000fe400078ec0ff */
[----:B------:R-:W1:Y:S01]  /*14290*/  LDC.64 R24, c[0x0][R23+0x170] ;  /* 0x00005c0017187b82 */ /* 0x000e620000000a00 */
[----:B------:R-:W-:Y:S02]  /*142a0*/  LEA.HI R14, R14, R21, RZ, 0x3 ;  /* 0x000000150e0e7211 */ /* 0x000fe400078f18ff */
[----:B------:R-:W-:Y:S01]  /*142b0*/  IMAD.IADD R19, R146, 0x1, -R19 ;  /* 0x0000000192137824 */ /* 0x000fe200078e0a13 */
[----:B------:R-:W-:Y:S02]  /*142c0*/  LEA.HI R16, R219, R219, RZ, 0x1 ;  /* 0x000000dbdb107211 */ /* 0x000fe400078f08ff */
[----:B------:R-:W-:-:S02]  /*142d0*/  LOP3.LUT R14, R14, 0xffffff8, RZ, 0xc0, !PT ;  /* 0x0ffffff80e0e7812 */ /* 0x000fc400078ec0ff */
[----:B------:R-:W2:Y:S01]  /*142e0*/  LDC.64 R26, c[0x0][R23+0x168] ;  /* 0x00005a00171a7b82 */ /* 0x000ea20000000a00 */
[----:B------:R-:W-:Y:S02]  /*142f0*/  SHF.R.S32.HI R18, RZ, 0x1f, R19 ;  /* 0x0000001fff127819 */ /* 0x000fe40000011413 */
[----:B------:R-:W-:Y:S01]  /*14300*/  IMAD.IADD R21, R21, 0x1, -R14 ;  /* 0x0000000115157824 */ /* 0x000fe200078e0a0e */
[----:B------:R-:W-:Y:S02]  /*14310*/  ISETP.NE.U32.AND P0, PT, RZ, c[0x0][0x500], PT ;  /* 0x00014000ff007a0c */ /* 0x000fe40003f05070 */
[----:B------:R-:W-:Y:S02]  /*14320*/  LEA.HI R18, R18, R19, RZ, 0x2 ;  /* 0x0000001312127211 */ /* 0x000fe400078f10ff */
[----:B------:R-:W3:Y:S01]  /*14330*/  LDC.64 R30, c[0x0][R23+0x178] ;  /* 0x00005e00171e7b82 */ /* 0x000ee20000000a00 */
[----:B------:R-:W-:Y:S02]  /*14340*/  LOP3.LUT R16, R16, 0x1ffffffe, RZ, 0xc0, !PT ;  /* 0x1ffffffe10107812 */ /* 0x000fe400078ec0ff */
[----:B------:R-:W-:-:S02]  /*14350*/  SHF.R.S32.HI R14, RZ, 0x2, R18 ;  /* 0x00000002ff0e7819 */ /* 0x000fc40000011412 */
[----:B------:R-:W-:Y:S02]  /*14360*/  ISETP.NE.AND.EX P0, PT, RZ, c[0x0][0x504], PT, P0 ;  /* 0x00014100ff007a0c */ /* 0x000fe40003f05300 */
[----:B------:R-:W-:Y:S01]  /*14370*/  ISETP.NE.AND P3, PT, R22, 0x1, PT ;  /* 0x000000011600780c */ /* 0x000fe20003f65270 */
[----:B------:R3:W4:Y:S01]  /*14380*/  LDC.64 R28, c[0x0][R23+0x160] ;  /* 0x00005800171c7b82 */ /* 0x0007220000000a00 */
[----:B------:R-:W-:Y:S01]  /*14390*/  IMAD R14, R21, 0x10, R14 ;  /* 0x00000010150e7824 */ /* 0x000fe200078e020e */
[----:B------:R-:W-:Y:S01]  /*143a0*/  SEL R224, R224, RZ, !P0 ;  /* 0x000000ffe0e07207 */ /* 0x000fe20004000000 */
[----:B------:R-:W-:Y:S01]  /*143b0*/  IMAD.IADD R21, R219, 0x1, -R16 ;  /* 0x00000001db157824 */ /* 0x000fe200078e0a10 */
[----:B------:R-:W-:-:S03]  /*143c0*/  SEL R22, R17, RZ, !P0 ;  /* 0x000000ff11167207 */ /* 0x000fc60004000000 */
[--C-:B------:R-:W-:Y:S02]  /*143d0*/  IMAD R16, R21, 0x8, R14.reuse ;  /* 0x0000000815107824 */ /* 0x100fe400078e020e */
[C---:B------:R-:W-:Y:S02]  /*143e0*/  IMAD R14, R209.reuse, 0x80, R14 ;  /* 0x00000080d10e7824 */ /* 0x040fe400078e020e */
[----:B------:R-:W-:Y:S02]  /*143f0*/  IMAD R16, R209, 0x80, R16 ;  /* 0x00000080d1107824 */ /* 0x000fe400078e0210 */
[-C--:B-1----:R-:W-:Y:S02]  /*14400*/  IMAD R17, R25, R224.reuse, RZ ;  /* 0x000000e019117224 */ /* 0x082fe400078e02ff */
[----:B------:R-:W-:-:S04]  /*14410*/  IMAD.WIDE.U32 R34, R24, R224, RZ ;  /* 0x000000e018227225 */ /* 0x000fc800078e00ff */
[----:B------:R-:W-:Y:S02]  /*14420*/  IMAD R22, R24, R22, R17 ;  /* 0x0000001618167224 */ /* 0x000fe400078e0211 */
[----:B------:R-:W-:-:S04]  /*14430*/  @P3 IMAD.HI.U32 R17, R16, c[0x0][0x4ec], RZ ;  /* 0x00013b0010113a27 */ /* 0x000fc800078e00ff */
[----:B--2---:R-:W-:Y:S01]  /*14440*/  IMAD.WIDE.U32 R32, R26, R225, RZ ;  /* 0x000000e11a207225 */ /* 0x004fe200078e00ff */
[----:B------:R-:W-:-:S03]  /*14450*/  SEL R26, R227, RZ, P2 ;  /* 0x000000ffe31a7207 */ /* 0x000fc60001000000 */
[----:B------:R-:W-:Y:S01]  /*14460*/  IMAD R21, R27, R225, RZ ;  /* 0x000000e11b157224 */ /* 0x000fe200078e02ff */
[----:B-----5:R-:W-:Y:S01]  /*14470*/  IADD3 R24, P1, P0, R34, R32, R2 ;  /* 0x0000002022187210 */ /* 0x020fe2000783e002 */
[----:B------:R-:W-:Y:S01]  /*14480*/  IMAD.MOV.U32 R25, RZ, RZ, R16 ;  /* 0x000000ffff197224 */ /* 0x000fe200078e0010 */
[----:B------:R-:W-:Y:S01]  /*14490*/  @P3 SHF.R.U32.HI R25, RZ, c[0x0][0x4f0], R17 ;  /* 0x00013c00ff193a19 */ /* 0x000fe20000011611 */
[----:B------:R-:W-:Y:S01]  /*144a0*/  IMAD.IADD R22, R35, 0x1, R22 ;  /* 0x0000000123167824 */ /* 0x000fe200078e0216 */
[----:B------:R-:W-:Y:S01]  /*144b0*/  SHF.R.S32.HI R17, RZ, 0x1f, R2 ;  /* 0x0000001fff117819 */ /* 0x000fe20000011402 */
[----:B------:R-:W-:Y:S02]  /*144c0*/  IMAD.IADD R21, R33, 0x1, R21 ;  /* 0x0000000121157824 */ /* 0x000fe400078e0215 */
[-C--:B---3--:R-:W-:Y:S02]  /*144d0*/  IMAD R23, R31, R26.reuse, RZ ;  /* 0x0000001a1f177224 */ /* 0x088fe400078e02ff */
[----:B------:R-:W-:Y:S01]  /*144e0*/  IMAD.WIDE.U32 R26, R30, R26, RZ ;  /* 0x0000001a1e1a7225 */ /* 0x000fe200078e00ff */
[----:B------:R-:W-:-:S03]  /*144f0*/  IADD3.X R22, R22, R21, R17, P1, P0 ;  /* 0x0000001516167210 */ /* 0x000fc60000fe0411 */
[----:B------:R-:W-:Y:S01]  /*14500*/  IMAD.MOV R21, RZ, RZ, -R25 ;  /* 0x000000ffff157224 */ /* 0x000fe200078e0a19 */
[----:B------:R-:W-:Y:S01]  /*14510*/  IADD3 R26, P1, P0, R25, R24, R26 ;  /* 0x00000018191a7210 */ /* 0x000fe2000783e01a */
[----:B------:R-:W-:Y:S01]  /*14520*/  IMAD.IADD R23, R27, 0x1, R23 ;  /* 0x000000011b177824 */ /* 0x000fe200078e0217 */
[----:B------:R-:W-:Y:S01]  /*14530*/  SHF.R.S32.HI R24, RZ, 0x1f, R25 ;  /* 0x0000001fff187819 */ /* 0x000fe20000011419 */
[----:B------:R-:W-:-:S03]  /*14540*/  IMAD R21, R21, c[0x0][0x4e8], R16 ;  /* 0x00013a0015157a24 */ /* 0x000fc600078e0210 */
[----:B------:R-:W-:Y:S01]  /*14550*/  IADD3.X R27, R24, R22, R23, P1, P0 ;  /* 0x00000016181b7210 */ /* 0x000fe20000fe0417 */
[----:B----4-:R-:W-:Y:S01]  /*14560*/  IMAD R23, R29, R21, RZ ;  /* 0x000000151d177224 */ /* 0x010fe200078e02ff */
[----:B------:R-:W-:-:S03]  /*14570*/  SHF.R.S32.HI R22, RZ, 0x1f, R21 ;  /* 0x0000001fff167819 */ /* 0x000fc60000011415 */
[----:B------:R-:W-:-:S04]  /*14580*/  IMAD.WIDE.U32 R26, R28, R21, R26 ;  /* 0x000000151c1a7225 */ /* 0x000fc800078e001a */
[----:B------:R-:W-:Y:S02]  /*14590*/  IMAD.MOV.U32 R21, RZ, RZ, c[0x0][0x4a8] ;  /* 0x00012a00ff157624 */ /* 0x000fe400078e00ff */
[----:B------:R-:W-:Y:S02]  /*145a0*/  IMAD R23, R28, R22, R23 ;  /* 0x000000161c177224 */ /* 0x000fe400078e0217 */
[----:B------:R-:W-:Y:S01]  /*145b0*/  IMAD.MOV.U32 R22, RZ, RZ, c[0x0][0x4ac] ;  /* 0x00012b00ff167624 */ /* 0x000fe200078e00ff */
[----:B------:R-:W-:Y:S01]  /*145c0*/  SEL R21, R21, c[0x0][0x450], P2 ;  /* 0x0001140015157a07 */ /* 0x000fe20001000000 */
[----:B------:R-:W-:-:S03]  /*145d0*/  IMAD.IADD R23, R27, 0x1, R23 ;  /* 0x000000011b177824 */ /* 0x000fc600078e0217 */
[----:B------:R-:W-:Y:S02]  /*145e0*/  SEL R25, R22, c[0x0][0x454], P2 ;  /* 0x0001150016197a07 */ /* 0x000fe40001000000 */
[----:B------:R-:W-:Y:S01]  /*145f0*/  LEA R22, P0, R26, R21, 0x2 ;  /* 0x000000151a167211 */ /* 0x000fe200078010ff */
[----:B------:R-:W-:-:S03]  /*14600*/  IMAD R21, R9, c[0x0][0x4e8], RZ ;  /* 0x00013a0009157a24 */ /* 0x000fc600078e02ff */
[----:B------:R-:W-:Y:S01]  /*14610*/  LEA.HI.X R23, R26, R25, R23, 0x2, P0 ;  /* 0x000000191a177211 */ /* 0x000fe200000f1417 */
[----:B------:R-:W-:Y:S01]  /*14620*/  SHFL.IDX PT, R24, R22, RZ, 0x1c1f ;  /* 0x001c1fff16187589 */ /* 0x000fe200000e0000 */
[----:B------:R-:W-:Y:S02]  /*14630*/  LOP3.LUT P0, RZ, R19, 0x3, RZ, 0xc0, !PT ;  /* 0x0000000313ff7812 */ /* 0x000fe4000780c0ff */
[C---:B------:R-:W-:Y:S01]  /*14640*/  IADD3 R26, R14.reuse, 0x8, RZ ;  /* 0x000000080e1a7810 */ /* 0x040fe20007ffe0ff */
[----:B------:R-:W1:Y:S01]  /*14650*/  SHFL.IDX PT, R25, R23, RZ, 0x1c1f ;  /* 0x001c1fff17197589 */ /* 0x000e6200000e0000 */
[-C--:B------:R-:W-:Y:S02]  /*14660*/  ISETP.GE.OR P1, PT, R14, R21.reuse, P0 ;  /* 0x000000150e00720c */ /* 0x080fe40000726670 */
[CC--:B------:R-:W-:Y:S01]  /*14670*/  ISETP.GE.OR P0, PT, R26.reuse, R21.reuse, P0 ;  /* 0x000000151a00720c */ /* 0x0c0fe20000706670 */
[----:B------:R-:W-:Y:S04]  /*14680*/  SHFL.IDX PT, R28, R22, 0x1, 0x1c1f ;  /* 0x003c1f00161c7f89 */ /* 0x000fe800000e0000 */
[----:B------:R-:W2:Y:S06]  /*14690*/  SHFL.IDX PT, R29, R23, 0x1, 0x1c1f ;  /* 0x003c1f00171d7f89 */ /* 0x000eac00000e0000 */
[----:B-1----:R1:W-:Y:S01]  /*146a0*/  @!P1 ST.E [R24.64], R0 ;  /* 0x0000000018009985 */ /* 0x0023e2000c101908 */
[----:B------:R-:W-:-:S04]  /*146b0*/  ISETP.GE.AND P1, PT, R26, R21, PT ;  /* 0x000000151a00720c */ /* 0x000fc80003f26270 */
[----:B------:R-:W-:Y:S01]  /*146c0*/  P2R R9, PR, RZ, 0x2 ;  /* 0x00000002ff097803 */ /* 0x000fe20000000000 */
[----:B--2---:R1:W-:Y:S01]  /*146d0*/  @!P0 ST.E [R28.64], R8 ;  /* 0x000000081c008985 */ /* 0x0043e2000c101908 */
[----:B------:R-:W-:Y:S01]  /*146e0*/  ISETP.GE.AND P0, PT, R14, R21, PT ;  /* 0x000000150e00720c */ /* 0x000fe20003f06270 */
[----:B------:R-:W-:Y:S05]  /*146f0*/  @P2 BRA `(.L_x_1469) ;  /* 0x0000082000002947 */ /* 0x000fea0003800000 */
[----:B------:R-:W-:Y:S01]  /*14700*/  IMAD R17, R17, c[0x0][0x3a0], RZ ;  /* 0x0000e80011117a24 */ /* 0x000fe200078e02ff */
[----:B------:R-:W-:Y:S01]  /*14710*/  LEA.HI R18, R15, R146, RZ, 0x3 ;  /* 0x000000920f127211 */ /* 0x000fe200078f18ff */
[C---:B------:R-:W-:Y:S01]  /*14720*/  IMAD.WIDE.U32 R4, R2.reuse, c[0x0][0x3a0], RZ ;  /* 0x0000e80002047a25 */ /* 0x040fe200078e00ff */
[----:B------:R2:W3:Y:S02]  /*14730*/  LDS.128 R64, [R139+0x80] ;  /* 0x000080008b407984 */ /* 0x0004e40000000c00 */
[----:B------:R-:W-:Y:S01]  /*14740*/  SHF.R.S32.HI R18, RZ, 0x3, R18 ;  /* 0x00000003ff127819 */ /* 0x000fe20000011412 */
[----:B------:R-:W-:Y:S01]  /*14750*/  IMAD R17, R2, c[0x0][0x3a4], R17 ;  /* 0x0000e90002117a24 */ /* 0x000fe200078e0211 */
[----:B------:R-:W-:Y:S01]  /*14760*/  MOV R6, R4 ;  /* 0x0000000400067202 */ /* 0x000fe20000000f00 */
[----:B------:R2:W4:Y:S01]  /*14770*/  LDS.128 R60, [R139+0x1080] ;  /* 0x001080008b3c7984 */ /* 0x0005220000000c00 */
[----:B-1----:R-:W-:-:S02]  /*14780*/  LEA R0, R201, R18, 0x5 ;  /* 0x00000012c9007211 */ /* 0x002fc400078e28ff */
[----:B------:R-:W-:Y:S01]  /*14790*/  IADD3 R7, R5, R17, RZ ;  /* 0x0000001105077210 */ /* 0x000fe20007ffe0ff */
[----:B------:R2:W1:Y:S01]  /*147a0*/  LDS.128 R56, [R139+0x2080] ;  /* 0x002080008b387984 */ /* 0x0004620000000c00 */
[----:B------:R-:W-:Y:S02]  /*147b0*/  SHF.R.S32.HI R5, RZ, 0x1f, R224 ;  /* 0x0000001fff057819 */ /* 0x000fe400000114e0 */
[----:B------:R-:W-:Y:S01]  /*147c0*/  LEA R0, R209, R0, 0x7 ;  /* 0x00000000d1007211 */ /* 0x000fe200078e38ff */
[----:B------:R-:W-:Y:S01]  /*147d0*/  IMAD.WIDE.U32 R6, R225, c[0x0][0x3e8], R6 ;  /* 0x0000fa00e1067a25 */ /* 0x000fe200078e0006 */
[----:B------:R2:W1:Y:S01]  /*147e0*/  LDS.128 R52, [R139+0x3080] ;  /* 0x003080008b347984 */ /* 0x0004620000000c00 */
[----:B------:R-:W-:Y:S02]  /*147f0*/  LEA R18, R209, R18, 0x7 ;  /* 0x00000012d1127211 */ /* 0x000fe400078e38ff */
[----:B------:R-:W-:Y:S01]  /*14800*/  IMAD R5, R5, c[0x0][0x3f0], RZ ;  /* 0x0000fc0005057a24 */ /* 0x000fe200078e02ff */
[----:B------:R-:W-:Y:S01]  /*14810*/  MOV R2, R0 ;  /* 0x0000000000027202 */ /* 0x000fe20000000f00 */
[----:B------:R-:W-:Y:S01]  /*14820*/  @P3 IMAD.HI.U32 R4, R0, c[0x0][0x4ec], RZ ;  /* 0x00013b0000043a27 */ /* 0x000fe200078e00ff */
[----:B------:R2:W1:Y:S03]  /*14830*/  LDS.128 R48, [R139+0x4080] ;  /* 0x004080008b307984 */ /* 0x0004660000000c00 */
[----:B------:R-:W-:Y:S01]  /*14840*/  IMAD R7, R225, c[0x0][0x3ec], R7 ;  /* 0x0000fb00e1077a24 */ /* 0x000fe200078e0207 */
[----:B------:R-:W-:Y:S01]  /*14850*/  @P3 SHF.R.U32.HI R2, RZ, c[0x0][0x4f0], R4 ;  /* 0x00013c00ff023a19 */ /* 0x000fe20000011604 */
[C---:B------:R-:W-:Y:S01]  /*14860*/  IMAD R8, R224.reuse, c[0x0][0x3f4], R5 ;  /* 0x0000fd00e0087a24 */ /* 0x040fe200078e0205 */
[----:B------:R2:W1:Y:S01]  /*14870*/  LDS.128 R44, [R139+0x5080] ;  /* 0x005080008b2c7984 */ /* 0x0004620000000c00 */
[----:B------:R-:W-:Y:S01]  /*14880*/  IMAD.WIDE.U32 R14, R224, c[0x0][0x3f0], R6 ;  /* 0x0000fc00e00e7a25 */ /* 0x000fe200078e0006 */
[----:B------:R-:W-:-:S02]  /*14890*/  SHF.R.S32.HI R12, RZ, 0x1f, R2 ;  /* 0x0000001fff0c7819 */ /* 0x000fc40000011402 */
[----:B------:R2:W1:Y:S01]  /*148a0*/  LDS.128 R40, [R139+0x6080] ;  /* 0x006080008b287984 */ /* 0x0004620000000c00 */
[----:B------:R-:W-:Y:S02]  /*148b0*/  IADD3 R9, -R2, RZ, RZ ;  /* 0x000000ff02097210 */ /* 0x000fe40007ffe1ff */
[----:B------:R-:W-:Y:S01]  /*148c0*/  IADD3 R15, R15, R8, RZ ;  /* 0x000000080f0f7210 */ /* 0x000fe20007ffe0ff */
[----:B------:R2:W1:Y:S01]  /*148d0*/  LDS.128 R36, [R139+0x7080] ;  /* 0x007080008b247984 */ /* 0x0004620000000c00 */
[----:B------:R-:W-:Y:S02]  /*148e0*/  IMAD R13, R12, c[0x0][0x3e0], RZ ;  /* 0x0000f8000c0d7a24 */ /* 0x000fe400078e02ff */
[----:B------:R-:W-:Y:S01]  /*148f0*/  IMAD R9, R9, c[0x0][0x4e8], R0 ;  /* 0x00013a0009097a24 */ /* 0x000fe200078e0200 */
        /* <DEDUP_REMOVED lines=9> */
[----:B------:R-:W-:-:S04]  /*14990*/  IMAD.WIDE.U32 R12, R9, c[0x0][0x3d8], R14 ;  /* 0x0000f600090c7a25 */ /* 0x000fc800078e000e */
[----:B------:R-:W-:Y:S01]  /*149a0*/  IMAD R22, R9, c[0x0][0x3dc], R0 ;  /* 0x0000f70009167a24 */ /* 0x000fe200078e0200 */
[----:B------:R-:W-:-:S04]  /*149b0*/  LEA R9, P0, R12, c[0x0][0x380], 0x1 ;  /* 0x0000e0000c097a11 */ /* 0x000fc800078008ff */
[----:B------:R-:W-:-:S04]  /*149c0*/  IADD3 R22, R13, R22, RZ ;  /* 0x000000160d167210 */ /* 0x000fc80007ffe0ff */
[----:B------:R-:W-:Y:S01]  /*149d0*/  LEA.HI.X R22, R12, c[0x0][0x384], R22, 0x1, P0 ;  /* 0x0000e1000c167a11 */ /* 0x000fe200000f0c16 */
[----:B------:R-:W-:Y:S05]  /*149e0*/  BRA.DIV ~URZ, `(.L_x_1470) ;  /* 0x000036127f007947 */ /* 0x000fea000b800000 */
[----:B---34-:R3:W4:Y:S02]  /*149f0*/  SHFL.IDX PT, R23, R22, RZ, 0x181f ;  /* 0x00181fff16177589 */ /* 0x01872400000e0000 */
.L_x_1534:
[----:B------:R-:W-:Y:S05]  /*14a00*/  BRA.DIV ~URZ, `(.L_x_1471) ;  /* 0x000036627f007947 */ /* 0x000fea000b800000 */
[----:B------:R2:W3:Y:S02]  /*14a10*/  SHFL.IDX PT, R2, R9, RZ, 0x181f ;  /* 0x00181fff09027589 */ /* 0x0004e400000e0000 */
.L_x_1535:
        /* <DEDUP_REMOVED lines=9> */
[-C--:B---3--:R-:W-:Y:S02]  /*14ab0*/  @!P2 LEA R16, P5, R20, R2.reuse, 0x1 ;  /* 0x000000021410a211 */ /* 0x088fe400078a08ff */
[-C--:B------:R-:W-:Y:S02]  /*14ac0*/  @!P1 LEA R14, P4, R218, R2.reuse, 0x1 ;  /* 0x00000002da0e9211 */ /* 0x080fe400078808ff */
[C---:B------:R-:W-:Y:S02]  /*14ad0*/  @!P0 LEA R68, P3, R217.reuse, R2, 0x1 ;  /* 0x00000002d9448211 */ /* 0x040fe400078608ff */
[-C--:B----4-:R-:W-:Y:S02]  /*14ae0*/  @!P2 LEA.HI.X R17, R20, R23.reuse, R13, 0x1, P5 ;  /* 0x000000171411a211 */ /* 0x090fe400028f0c0d */
[-C--:B------:R-:W-:Y:S02]  /*14af0*/  @!P1 LEA.HI.X R15, R218, R23.reuse, R19, 0x1, P4 ;  /* 0x00000017da0f9211 */ /* 0x080fe400020f0c13 */
[----:B------:R-:W-:Y:S01]  /*14b00*/  @!P0 LEA.HI.X R69, R217, R23, R12, 0x1, P3 ;  /* 0x00000017d9458211 */ /* 0x000fe200018f0c0c */
[----:B------:R3:W-:Y:S04]  /*14b10*/  @!P2 ST.E.128 [R16.64], R64 ;  /* 0x000000401000a985 */ /* 0x0007e8000c101d08 */
[----:B-1----:R3:W-:Y:S04]  /*14b20*/  @!P1 ST.E.128 [R14.64], R48 ;  /* 0x000000300e009985 */ /* 0x0027e8000c101d08 */
[----:B------:R3:W-:Y:S02]  /*14b30*/  @!P0 ST.E.128 [R68.64], R32 ;  /* 0x0000002044008985 */ /* 0x0007e4000c101d08 */
.L_x_1473:
[----:B------:R-:W-:Y:S05]  /*14b40*/  BSYNC B0 ;  /* 0x0000000000007941 */ /* 0x000fea0003800000 */
.L_x_1472:
[----:B------:R-:W-:Y:S05]  /*14b50*/  BRA.DIV ~URZ, `(.L_x_1474) ;  /* 0x000035727f007947 */ /* 0x000fea000b800000 */
[----:B----4-:R4:W2:Y:S04]  /*14b60*/  SHFL.IDX PT, R23, R22, 0x1, 0x181f ;  /* 0x00381f0016177f89 */ /* 0x0108a800000e0000 */
[----:B---3--:R4:W3:Y:S02]  /*14b70*/  SHFL.IDX PT, R2, R9, 0x1, 0x181f ;  /* 0x00381f0009027f89 */ /* 0x0088e400000e0000 */
.L_x_1536:
[----:B------:R-:W-:Y:S01]  /*14b80*/  IADD3 R0, R18, 0x20, RZ ;  /* 0x0000002012007810 */ /* 0x000fe20007ffe0ff */
[----:B------:R-:W-:Y:S03]  /*14b90*/  BSSY B0, `(.L_x_1475) ;  /* 0x000000f000007945 */ /* 0x000fe60003800000 */
[----:B------:R-:W-:-:S13]  /*14ba0*/  ISETP.GE.AND P0, PT, R0, R21, PT ;  /* 0x000000150000720c */ /* 0x000fda0003f06270 */
[----:B------:R-:W-:Y:S05]  /*14bb0*/  @P0 BRA `(.L_x_1476) ;  /* 0x000000c000000947 */ /* 0x000fea0003800000 */
[----:B------:R-:W-:Y:S02]  /*14bc0*/  ISETP.GE.AND P2, PT, R20, c[0x0][0x3c8], PT ;  /* 0x0000f20014007a0c */ /* 0x000fe40003f46270 */
[----:B------:R-:W-:Y:S02]  /*14bd0*/  ISETP.GE.AND P1, PT, R218, c[0x0][0x3c8], PT ;  /* 0x0000f200da007a0c */ /* 0x000fe40003f26270 */
[----:B------:R-:W-:-:S09]  /*14be0*/  ISETP.GE.AND P0, PT, R217, c[0x0][0x3c8], PT ;  /* 0x0000f200d9007a0c */ /* 0x000fd20003f06270 */
[-C--:B---3--:R-:W-:Y:S02]  /*14bf0*/  @!P2 LEA R16, P5, R20, R2.reuse, 0x1 ;  /* 0x000000021410a211 */ /* 0x088fe400078a08ff */
[-C--:B------:R-:W-:Y:S02]  /*14c00*/  @!P1 LEA R14, P4, R218, R2.reuse, 0x1 ;  /* 0x00000002da0e9211 */ /* 0x080fe400078808ff */
[C---:B-1----:R-:W-:Y:S02]  /*14c10*/  @!P0 LEA R32, P3, R217.reuse, R2, 0x1 ;  /* 0x00000002d9208211 */ /* 0x042fe400078608ff */
[-C--:B--2---:R-:W-:Y:S02]  /*14c20*/  @!P2 LEA.HI.X R17, R20, R23.reuse, R13, 0x1, P5 ;  /* 0x000000171411a211 */ /* 0x084fe400028f0c0d */
[-C--:B------:R-:W-:Y:S02]  /*14c30*/  @!P1 LEA.HI.X R15, R218, R23.reuse, R19, 0x1, P4 ;  /* 0x00000017da0f9211 */ /* 0x080fe400020f0c13 */
[----:B------:R-:W-:Y:S01]  /*14c40*/  @!P0 LEA.HI.X R33, R217, R23, R12, 0x1, P3 ;  /* 0x00000017d9218211 */ /* 0x000fe200018f0c0c */
[----:B------:R1:W-:Y:S04]  /*14c50*/  @!P2 ST.E.128 [R16.64], R60 ;  /* 0x0000003c1000a985 */ /* 0x0003e8000c101d08 */
[----:B------:R1:W-:Y:S04]  /*14c60*/  @!P1 ST.E.128 [R14.64], R44 ;  /* 0x0000002c0e009985 */ /* 0x0003e8000c101d08 */
[----:B------:R1:W-:Y:S02]  /*14c70*/  @!P0 ST.E.128 [R32.64], R28 ;  /* 0x0000001c20008985 */ /* 0x0003e4000c101d08 */
.L_x_1476:
[----:B------:R-:W-:Y:S05]  /*14c80*/  BSYNC B0 ;  /* 0x0000000000007941 */ /* 0x000fea0003800000 */
.L_x_1475:
[----:B------:R-:W-:Y:S05]  /*14c90*/  BRA.DIV ~URZ, `(.L_x_1477) ;  /* 0x000034f27f007947 */ /* 0x000fea000b800000 */
[----:B--2---:R2:W4:Y:S02]  /*14ca0*/  SHFL.IDX PT, R23, R22, 0x2, 0x181f ;  /* 0x00581f0016177f89 */ /* 0x00452400000e0000 */
.L_x_1537:
[----:B------:R-:W-:Y:S05]  /*14cb0*/  BRA.DIV ~URZ, `(.L_x_1478) ;  /* 0x000035427f007947 */ /* 0x000fea000b800000 */
[----:B---3--:R3:W2:Y:S02]  /*14cc0*/  SHFL.IDX PT, R2, R9, 0x2, 0x181f ;  /* 0x00581f0009027f89 */ /* 0x0086a400000e0000 */
.L_x_1538:
[----:B------:R-:W-:Y:S01]  /*14cd0*/  IADD3 R0, R18, 0x40, RZ ;  /* 0x0000004012007810 */ /* 0x000fe20007ffe0ff */
[----:B------:R-:W-:Y:S03]  /*14ce0*/  BSSY B0, `(.L_x_1479) ;  /* 0x000000f000007945 */ /* 0x000fe60003800000 */
[----:B------:R-:W-:-:S13]  /*14cf0*/  ISETP.GE.AND P0, PT, R0, R21, PT ;  /* 0x000000150000720c */ /* 0x000fda0003f06270 */
[----:B------:R-:W-:Y:S05]  /*14d00*/  @P0 BRA `(.L_x_1480) ;  /* 0x000000c000000947 */ /* 0x000fea0003800000 */
[----:B------:R-:W-:Y:S02]  /*14d10*/  ISETP.GE.AND P2, PT, R20, c[0x0][0x3c8], PT ;  /* 0x0000f20014007a0c */ /* 0x000fe40003f46270 */
[----:B------:R-:W-:Y:S02]  /*14d20*/  ISETP.GE.AND P1, PT, R218, c[0x0][0x3c8], PT ;  /* 0x0000f200da007a0c */ /* 0x000fe40003f26270 */
[----:B------:R-:W-:-:S09]  /*14d30*/  ISETP.GE.AND P0, PT, R217, c[0x0][0x3c8], PT ;  /* 0x0000f200d9007a0c */ /* 0x000fd20003f06270 */
[-C--:B-12---:R-:W-:Y:S02]  /*14d40*/  @!P2 LEA R16, P5, R20, R2.reuse, 0x1 ;  /* 0x000000021410a211 */ /* 0x086fe400078a08ff */
[-C--:B------:R-:W-:Y:S02]  /*14d50*/  @!P1 LEA R14, P4, R218, R2.reuse, 0x1 ;  /* 0x00000002da0e9211 */ /* 0x080fe400078808ff */
[C---:B------:R-:W-:Y:S02]  /*14d60*/  @!P0 LEA R28, P3, R217.reuse, R2, 0x1 ;  /* 0x00000002d91c8211 */ /* 0x040fe400078608ff */
[-C--:B----4-:R-:W-:Y:S02]  /*14d70*/  @!P2 LEA.HI.X R17, R20, R23.reuse, R13, 0x1, P5 ;  /* 0x000000171411a211 */ /* 0x090fe400028f0c0d */
[-C--:B------:R-:W-:Y:S02]  /*14d80*/  @!P1 LEA.HI.X R15, R218, R23.reuse, R19, 0x1, P4 ;  /* 0x00000017da0f9211 */ /* 0x080fe400020f0c13 */
[----:B------:R-:W-:Y:S01]  /*14d90*/  @!P0 LEA.HI.X R29, R217, R23, R12, 0x1, P3 ;  /* 0x00000017d91d8211 */ /* 0x000fe200018f0c0c */
[----:B------:R1:W-:Y:S04]  /*14da0*/  @!P2 ST.E.128 [R16.64], R56 ;  /* 0x000000381000a985 */ /* 0x0003e8000c101d08 */
[----:B------:R1:W-:Y:S04]  /*14db0*/  @!P1 ST.E.128 [R14.64], R40 ;  /* 0x000000280e009985 */ /* 0x0003e8000c101d08 */
[----:B------:R1:W-:Y:S02]  /*14dc0*/  @!P0 ST.E.128 [R28.64], R24 ;  /* 0x000000181c008985 */ /* 0x0003e4000c101d08 */
.L_x_1480:
[----:B------:R-:W-:Y:S05]  /*14dd0*/  BSYNC B0 ;  /* 0x0000000000007941 */ /* 0x000fea0003800000 */
.L_x_1479:
[----:B------:R-:W-:Y:S05]  /*14de0*/  BRA.DIV ~URZ, `(.L_x_1481) ;  /* 0x000034727f007947 */ /* 0x000fea000b800000 */
[----:B--2-4-:R-:W2:Y:S04]  /*14df0*/  SHFL.IDX PT, R22, R22, 0x3, 0x181f ;  /* 0x00781f0016167f89 */ /* 0x014ea800000e0000 */
[----:B------:R4:W3:Y:S02]  /*14e00*/  SHFL.IDX PT, R2, R9, 0x3, 0x181f ;  /* 0x00781f0009027f89 */ /* 0x0008e400000e0000 */
.L_x_1539:
[----:B------:R-:W-:-:S04]  /*14e10*/  IADD3 R18, R18, 0x60, RZ ;  /* 0x0000006012127810 */ /* 0x000fc80007ffe0ff */
[----:B------:R-:W-:-:S13]  /*14e20*/  ISETP.GE.AND P0, PT, R18, R21, PT ;  /* 0x000000151200720c */ /* 0x000fda0003f06270 */
[----:B------:R-:W-:Y:S05]  /*14e30*/  @P0 BRA `(.L_x_1482) ;  /* 0x00001f1000000947 */ /* 0x000fea0003800000 */
[----:B------:R-:W-:Y:S02]  /*14e40*/  ISETP.GE.AND P1, PT, R20, c[0x0][0x3c8], PT ;  /* 0x0000f20014007a0c */ /* 0x000fe40003f26270 */
[----:B------:R-:W-:-:S11]  /*14e50*/  ISETP.GE.AND P0, PT, R218, c[0x0][0x3c8], PT ;  /* 0x0000f200da007a0c */ /* 0x000fd60003f06270 */
[-C--:B-1-3--:R-:W-:Y:S02]  /*14e60*/  @!P1 LEA R14, P3, R20, R2.reuse, 0x1 ;  /* 0x00000002140e9211 */ /* 0x08afe400078608ff */
[----:B------:R-:W-:Y:S02]  /*14e70*/  @!P0 LEA R8, P2, R218, R2, 0x1 ;  /* 0x00000002da088211 */ /* 0x000fe400078408ff */
[-C--:B--2---:R-:W-:Y:S02]  /*14e80*/  @!P1 LEA.HI.X R15, R20, R22.reuse, R13, 0x1, P3 ;  /* 0x00000016140f9211 */ /* 0x084fe400018f0c0d */
[----:B----4-:R-:W-:-:S03]  /*14e90*/  @!P0 LEA.HI.X R9, R218, R22, R19, 0x1, P2 ;  /* 0x00000016da098211 */ /* 0x010fc600010f0c13 */
[----:B------:R1:W-:Y:S04]  /*14ea0*/  @!P1 ST.E.128 [R14.64], R52 ;  /* 0x000000340e009985 */ /* 0x0003e8000c101d08 */
[----:B------:R1:W-:Y:S01]  /*14eb0*/  @!P0 ST.E.128 [R8.64], R36 ;  /* 0x0000002408008985 */ /* 0x0003e2000c101d08 */
[----:B------:R-:W-:-:S13]  /*14ec0*/  ISETP.GE.AND P0, PT, R217, c[0x0][0x3c8], PT ;  /* 0x0000f200d9007a0c */ /* 0x000fda0003f06270 */
[----:B------:R-:W-:Y:S05]  /*14ed0*/  @P0 BRA `(.L_x_1482) ;  /* 0x00001e7000000947 */ /* 0x000fea0003800000 */
[----:B-1----:R-:W-:-:S04]  /*14ee0*/  LEA R8, P0, R217, R2, 0x1 ;  /* 0x00000002d9087211 */ /* 0x002fc800078008ff */
[----:B------:R-:W-:-:S05]  /*14ef0*/  LEA.HI.X R9, R217, R22, R12, 0x1, P0 ;  /* 0x00000016d9097211 */ /* 0x000fca00000f0c0c */
[----:B------:R1:W-:Y:S01]  /*14f00*/  ST.E.128 [R8.64], R4 ;  /* 0x0000000408007985 */ /* 0x0003e2000c101d08 */
[----:B------:R-:W-:Y:S05]  /*14f10*/  BRA `(.L_x_1482) ;  /* 0x00001e3000007947 */ /* 0x000fea0003800000 */
.L_x_1469:
[----:B------:R-:W-:Y:S02]  /*14f20*/  IMAD R17, R17, c[0x0][0x408], RZ ;  /* 0x0001020011117a24 */ /* 0x000fe400078e02ff */
[----:B------:R-:W-:-:S04]  /*14f30*/  IMAD.WIDE.U32 R14, R2, c[0x0][0x408], RZ ;  /* 0x00010200020e7a25 */ /* 0x000fc800078e00ff */
[----:B------:R-:W-:Y:S01]  /*14f40*/  IMAD R17, R2, c[0x0][0x40c], R17 ;  /* 0x0001030002117a24 */ /* 0x000fe200078e0211 */
[----:B------:R-:W-:Y:S01]  /*14f50*/  MOV R20, R14 ;  /* 0x0000000e00147202 */ /* 0x000fe20000000f00 */
[----:B-1----:R-:W-:Y:S01]  /*14f60*/  @P3 IMAD.HI.U32 R0, R16, c[0x0][0x4ec], RZ ;  /* 0x00013b0010003a27 */ /* 0x002fe200078e00ff */
[----:B------:R-:W-:Y:S02]  /*14f70*/  MOV R2, R16 ;  /* 0x0000001000027202 */ /* 0x000fe40000000f00 */
[----:B------:R-:W-:Y:S02]  /*14f80*/  IADD3 R21, R15, R17, RZ ;  /* 0x000000110f157210 */ /* 0x000fe40007ffe0ff */
[----:B------:R-:W-:Y:S02]  /*14f90*/  SHF.R.S32.HI R15, RZ, 0x1f, R224 ;  /* 0x0000001fff0f7819 */ /* 0x000fe400000114e0 */
[----:B------:R-:W-:Y:S01]  /*14fa0*/  @P3 SHF.R.U32.HI R2, RZ, c[0x0][0x4f0], R0 ;  /* 0x00013c00ff023a19 */ /* 0x000fe20000011600 */
[----:B------:R-:W-:-:S03]  /*14fb0*/  IMAD.WIDE.U32 R20, R225, c[0x0][0x438], R20 ;  /* 0x00010e00e1147a25 */ /* 0x000fc600078e0014 */
[----:B------:R-:W-:Y:S01]  /*14fc0*/  SHF.R.S32.HI R17, RZ, 0x1f, R2 ;  /* 0x0000001fff117819 */ /* 0x000fe20000011402 */
[----:B------:R-:W-:Y:S02]  /*14fd0*/  IMAD R15, R15, c[0x0][0x440], RZ ;  /* 0x000110000f0f7a24 */ /* 0x000fe400078e02ff */
[----:B------:R-:W-:Y:S02]  /*14fe0*/  IMAD R21, R225, c[0x0][0x43c], R21 ;  /* 0x00010f00e1157a24 */ /* 0x000fe400078e0215 */
[C---:B------:R-:W-:Y:S02]  /*14ff0*/  IMAD R15, R224.reuse, c[0x0][0x444], R15 ;  /* 0x00011100e00f7a24 */ /* 0x040fe400078e020f */
[----:B------:R-:W-:-:S04]  /*15000*/  IMAD.WIDE.U32 R20, R224, c[0x0][0x440], R20 ;  /* 0x00011000e0147a25 */ /* 0x000fc800078e0014 */
[----:B------:R-:W-:Y:S01]  /*15010*/  IMAD R17, R17, c[0x0][0x430], RZ ;  /* 0x00010c0011117a24 */ /* 0x000fe200078e02ff */
[----:B------:R-:W-:Y:S02]  /*15020*/  IADD3 R21, R21, R15, RZ ;  /* 0x0000000f15157210 */ /* 0x000fe40007ffe0ff */
[C---:B------:R-:W-:Y:S01]  /*15030*/  IADD3 R15, -R2.reuse, RZ, RZ ;  /* 0x000000ff020f7210 */ /* 0x040fe20007ffe1ff */
[----:B------:R-:W-:Y:S02]  /*15040*/  IMAD R17, R2, c[0x0][0x434], R17 ;  /* 0x00010d0002117a24 */ /* 0x000fe400078e0211 */
[----:B------:R-:W-:-:S04]  /*15050*/  IMAD.WIDE.U32 R20, R227, c[0x0][0x448], R20 ;  /* 0x00011200e3147a25 */ /* 0x000fc800078e0014 */
[----:B------:R-:W-:Y:S02]  /*15060*/  IMAD R21, R227, c[0x0][0x44c], R21 ;  /* 0x00011300e3157a24 */ /* 0x000fe400078e0215 */
[----:B------:R-:W-:Y:S02]  /*15070*/  IMAD R15, R15, c[0x0][0x4e8], R16 ;  /* 0x00013a000f0f7a24 */ /* 0x000fe400078e0210 */
[----:B------:R-:W-:-:S03]  /*15080*/  IMAD.WIDE.U32 R20, R2, c[0x0][0x430], R20 ;  /* 0x00010c0002147a25 */ /* 0x000fc600078e0014 */
[----:B------:R-:W-:Y:S02]  /*15090*/  SHF.R.S32.HI R0, RZ, 0x1f, R15 ;  /* 0x0000001fff007819 */ /* 0x000fe4000001140f */
[----:B------:R-:W-:-:S03]  /*150a0*/  IADD3 R21, R21, R17, RZ ;  /* 0x0000001115157210 */ /* 0x000fc60007ffe0ff */
[----:B------:R-:W-:Y:S02]  /*150b0*/  IMAD R0, R0, c[0x0][0x428], RZ ;  /* 0x00010a0000007a24 */ /* 0x000fe400078e02ff */
[----:B------:R-:W-:-:S04]  /*150c0*/  IMAD.WIDE.U32 R16, R15, c[0x0][0x428], R20 ;  /* 0x00010a000f107a25 */ /* 0x000fc800078e0014 */
[----:B------:R-:W-:Y:S01]  /*150d0*/  IMAD R15, R15, c[0x0][0x42c], R0 ;  /* 0x00010b000f0f7a24 */ /* 0x000fe200078e0200 */
[----:B------:R-:W-:-:S04]  /*150e0*/  LEA R168, P1, R16, c[0x0][0x400], 0x2 ;  /* 0x0001000010a87a11 */ /* 0x000fc800078210ff */
[----:B------:R-:W-:-:S04]  /*150f0*/  IADD3 R15, R17, R15, RZ ;  /* 0x0000000f110f7210 */ /* 0x000fc80007ffe0ff */
[----:B------:R-:W-:Y:S01]  /*15100*/  LEA.HI.X R167, R16, c[0x0][0x404], R15, 0x2, P1 ;  /* 0x0001010010a77a11 */ /* 0x000fe200008f140f */
[----:B------:R-:W-:Y:S05]  /*15110*/  BRA.DIV ~URZ, `(.L_x_1483) ;  /* 0x000032027f007947 */ /* 0x000fea000b800000 */
[----:B------:R1:W2:Y:S02]  /*15120*/  SHFL.IDX PT, R169, R167, RZ, 0x1c1f ;  /* 0x001c1fffa7a97589 */ /* 0x0002a400000e0000 */
.L_x_1540:
[----:B------:R-:W-:Y:S05]  /*15130*/  BRA.DIV ~URZ, `(.L_x_1484) ;  /* 0x000032527f007947 */ /* 0x000fea000b800000 */
[----:B------:R3:W4:Y:S02]  /*15140*/  SHFL.IDX PT, R2, R168, RZ, 0x1c1f ;  /* 0x001c1fffa8027589 */ /* 0x00072400000e0000 */
.L_x_1541:
[----:B------:R-:W-:Y:S01]  /*15150*/  LOP3.LUT R18, R18, 0x7ffffffc, RZ, 0xc0, !PT ;  /* 0x7ffffffc12127812 */ /* 0x000fe200078ec0ff */
[----:B------:R-:W-:Y:S04]  /*15160*/  BSSY B0, `(.L_x_1485) ;  /* 0x0000093000007945 */ /* 0x000fe80003800000 */
        /* <DEDUP_REMOVED lines=56> */
[-C--:B------:R-:W-:Y:S02]  /*154f0*/  @!P0 LEA R14, P2, R164, R2.reuse, 0x2 ;  /* 0x00000002a40e8211 */ /* 0x080fe400078410ff */
[----:B------:R-:W-:Y:S01]  /*15500*/  @!P3 LEA R170, P5, R163, R2, 0x2 ;  /* 0x00000002a3aab211 */ /* 0x000fe200078a10ff */
[----:B------:R-:W-:Y:S01]  /*15510*/  @!P1 IMAD.WIDE R16, R166, 0x4, R16 ;  /* 0x00000004a6109825 */ /* 0x000fe200078e0210 */
[----:B------:R-:W-:Y:S02]  /*15520*/  @!P0 LEA.HI.X R15, R164, R169, R25, 0x2, P2 ;  /* 0x000000a9a40f8211 */ /* 0x000fe400010f1419 */
[----:B------:R-:W-:Y:S02]  /*15530*/  ISETP.GE.AND P2, PT, R159, c[0x0][0x3c8], PT ;  /* 0x0000f2009f007a0c */ /* 0x000fe40003f46270 */
[----:B------:R2:W-:Y:S01]  /*15540*/  @!P1 ST.E.64 [R16.64], R132 ;  /* 0x0000008410009985 */ /* 0x0005e2000c101b08 */
[----:B------:R-:W-:-:S02]  /*15550*/  ISETP.GE.AND P1, PT, R157, c[0x0][0x3c8], PT ;  /* 0x0000f2009d007a0c */ /* 0x000fc40003f26270 */
[----:B------:R-:W-:Y:S01]  /*15560*/  @!P3 LEA.HI.X R171, R163, R169, R160, 0x2, P5 ;  /* 0x000000a9a3abb211 */ /* 0x000fe200028f14a0 */
[----:B------:R4:W-:Y:S01]  /*15570*/  @!P0 ST.E.64 [R14.64], R128 ;  /* 0x000000800e008985 */ /* 0x0009e2000c101b08 */
[----:B------:R-:W-:-:S03]  /*15580*/  @!P4 LEA R172, P0, R161, R2, 0x2 ;  /* 0x00000002a1acc211 */ /* 0x000fc600078010ff */
[----:B------:R5:W-:Y:S01]  /*15590*/  @!P3 ST.E.64 [R170.64], R124 ;  /* 0x0000007caa00b985 */ /* 0x000be2000c101b08 */
[-C--:B------:R-:W-:Y:S02]  /*155a0*/  @!P4 LEA.HI.X R173, R161, R169.reuse, R158, 0x2, P0 ;  /* 0x000000a9a1adc211 */ /* 0x080fe400000f149e */
[----:B------:R-:W-:Y:S02]  /*155b0*/  @!P2 LEA R174, P5, R159, R2, 0x2 ;  /* 0x000000029faea211 */ /* 0x000fe400078a10ff */
[----:B------:R-:W-:Y:S01]  /*155c0*/  ISETP.GE.AND P3, PT, R151, c[0x0][0x3c8], PT ;  /* 0x0000f20097007a0c */ /* 0x000fe20003f66270 */
[----:B------:R1:W-:Y:S01]  /*155d0*/  @!P4 ST.E.64 [R172.64], R120 ;  /* 0x00000078ac00c985 */ /* 0x0003e2000c101b08 */
[----:B------:R-:W-:Y:S02]  /*155e0*/  @!P2 LEA.HI.X R175, R159, R169, R156, 0x2, P5 ;  /* 0x000000a99fafa211 */ /* 0x000fe400028f149c */
[----:B------:R-:W-:-:S03]  /*155f0*/  ISETP.GE.AND P4, PT, R149, c[0x0][0x3c8], PT ;  /* 0x0000f20095007a0c */ /* 0x000fc60003f86270 */
[----:B------:R3:W-:Y:S01]  /*15600*/  @!P2 ST.E.64 [R174.64], R116 ;  /* 0x00000074ae00a985 */ /* 0x0007e2000c101b08 */
[----:B------:R-:W-:Y:S02]  /*15610*/  ISETP.GE.AND P2, PT, R89, c[0x0][0x3c8], PT ;  /* 0x0000f20059007a0c */ /* 0x000fe40003f46270 */
[----:B--2---:R-:W-:-:S04]  /*15620*/  @!P1 LEA R16, P0, R157, R2, 0x2 ;  /* 0x000000029d109211 */ /* 0x004fc800078010ff */
[-C--:B------:R-:W-:Y:S02]  /*15630*/  @!P1 LEA.HI.X R17, R157, R169.reuse, R154, 0x2, P0 ;  /* 0x000000a99d119211 */ /* 0x080fe400000f149a */
[-C--:B----4-:R-:W-:Y:S02]  /*15640*/  @!P3 LEA R14, P5, R151, R2.reuse, 0x2 ;  /* 0x00000002970eb211 */ /* 0x090fe400078a10ff */
[----:B-----5:R-:W-:Y:S01]  /*15650*/  @!P4 LEA R124, P0, R149, R2, 0x2 ;  /* 0x00000002957cc211 */ /* 0x020fe200078010ff */
[----:B------:R2:W-:Y:S01]  /*15660*/  @!P1 ST.E.64 [R16.64], R112 ;  /* 0x0000007010009985 */ /* 0x0005e2000c101b08 */
[----:B------:R-:W-:Y:S02]  /*15670*/  ISETP.GE.AND P1, PT, R39, c[0x0][0x3c8], PT ;  /* 0x0000f20027007a0c */ /* 0x000fe40003f26270 */
[-C--:B------:R-:W-:Y:S02]  /*15680*/  @!P3 LEA.HI.X R15, R151, R169.reuse, R150, 0x2, P5 ;  /* 0x000000a9970fb211 */ /* 0x080fe400028f1496 */
[----:B------:R-:W-:-:S02]  /*15690*/  @!P4 LEA.HI.X R125, R149, R169, R88, 0x2, P0 ;  /* 0x000000a9957dc211 */ /* 0x000fc400000f1458 */
[-C--:B-1----:R-:W-:Y:S01]  /*156a0*/  @!P2 LEA R120, P5, R89, R2.reuse, 0x2 ;  /* 0x000000025978a211 */ /* 0x082fe200078a10ff */
[----:B------:R1:W-:Y:S01]  /*156b0*/  @!P3 ST.E.64 [R14.64], R108 ;  /* 0x0000006c0e00b985 */ /* 0x0003e2000c101b08 */
[----:B------:R-:W-:Y:S02]  /*156c0*/  ISETP.GE.AND P3, PT, R37, c[0x0][0x3c8], PT ;  /* 0x0000f20025007a0c */ /* 0x000fe40003f66270 */
[----:B------:R-:W-:Y:S01]  /*156d0*/  @!P2 LEA.HI.X R121, R89, R169, R86, 0x2, P5 ;  /* 0x000000a95979a211 */ /* 0x000fe200028f1456 */
[----:B------:R4:W-:Y:S01]  /*156e0*/  @!P4 ST.E.64 [R124.64], R104 ;  /* 0x000000687c00c985 */ /* 0x0009e2000c101b08 */
[----:B------:R-:W-:Y:S02]  /*156f0*/  ISETP.GE.AND P4, PT, R35, c[0x0][0x3c8], PT ;  /* 0x0000f20023007a0c */ /* 0x000fe40003f86270 */
[----:B---3--:R-:W-:Y:S01]  /*15700*/  @!P1 LEA R116, P0, R39, R2, 0x2 ;  /* 0x0000000227749211 */ /* 0x008fe200078010ff */
[----:B------:R3:W-:Y:S01]  /*15710*/  @!P2 ST.E.64 [R120.64], R40 ;  /* 0x000000287800a985 */ /* 0x0007e2000c101b08 */
[----:B------:R-:W-:-:S02]  /*15720*/  ISETP.GE.AND P2, PT, R33, c[0x0][0x3c8], PT ;  /* 0x0000f20021007a0c */ /* 0x000fc40003f46270 */
[----:B------:R-:W-:-:S05]  /*15730*/  @!P1 LEA.HI.X R117, R39, R169, R36, 0x2, P0 ;  /* 0x000000a927759211 */ /* 0x000fca00000f1424 */
[----:B------:R5:W-:Y:S01]  /*15740*/  @!P1 ST.E.64 [R116.64], R44 ;  /* 0x0000002c74009985 */ /* 0x000be2000c101b08 */
[----:B------:R-:W-:Y:S02]  /*15750*/  ISETP.GE.AND P1, PT, R31, c[0x0][0x3c8], PT ;  /* 0x0000f2001f007a0c */ /* 0x000fe40003f26270 */
[----:B--2---:R-:W-:-:S04]  /*15760*/  @!P3 LEA R16, P5, R37, R2, 0x2 ;  /* 0x000000022510b211 */ /* 0x004fc800078a10ff */
[----:B------:R-:W-:Y:S02]  /*15770*/  @!P3 LEA.HI.X R17, R37, R169, R34, 0x2, P5 ;  /* 0x000000a92511b211 */ /* 0x000fe400028f1422 */
[----:B-1----:R-:W-:-:S03]  /*15780*/  @!P4 LEA R14, P0, R35, R2, 0x2 ;  /* 0x00000002230ec211 */ /* 0x002fc600078010ff */
[----:B------:R1:W-:Y:S01]  /*15790*/  @!P3 ST.E.64 [R16.64], R48 ;  /* 0x000000301000b985 */ /* 0x0003e2000c101b08 */
[----:B------:R-:W-:Y:S02]  /*157a0*/  ISETP.GE.AND P3, PT, R24, c[0x0][0x3c8], PT ;  /* 0x0000f20018007a0c */ /* 0x000fe40003f66270 */
[-C--:B------:R-:W-:Y:S02]  /*157b0*/  @!P4 LEA.HI.X R15, R35, R169.reuse, R32, 0x2, P0 ;  /* 0x000000a9230fc211 */ /* 0x080fe400000f1420 */
[-C--:B----4-:R-:W-:Y:S02]  /*157c0*/  @!P2 LEA R104, P5, R33, R2.reuse, 0x2 ;  /* 0x000000022168a211 */ /* 0x090fe400078a10ff */
[----:B---3--:R-:W-:Y:S01]  /*157d0*/  @!P1 LEA R40, P0, R31, R2, 0x2 ;  /* 0x000000021f289211 */ /* 0x008fe200078010ff */
[----:B------:R2:W-:Y:S01]  /*157e0*/  @!P4 ST.E.64 [R14.64], R52 ;  /* 0x000000340e00c985 */ /* 0x0005e2000c101b08 */
[----:B------:R-:W-:Y:S02]  /*157f0*/  @!P2 LEA.HI.X R105, R33, R169, R30, 0x2, P5 ;  /* 0x000000a92169a211 */ /* 0x000fe400028f141e */
[----:B------:R-:W-:-:S02]  /*15800*/  ISETP.GE.AND P4, PT, R22, c[0x0][0x3c8], PT ;  /* 0x0000f20016007a0c */ /* 0x000fc40003f86270 */
[-C--:B------:R-:W-:Y:S01]  /*15810*/  @!P1 LEA.HI.X R41, R31, R169.reuse, R28, 0x2, P0 ;  /* 0x000000a91f299211 */ /* 0x080fe200000f141c */
[----:B------:R-:W-:Y:S01]  /*15820*/  @!P2 ST.E.64 [R104.64], R56 ;  /* 0x000000386800a985 */ /* 0x000fe2000c101b08 */
[----:B------:R-:W-:Y:S02]  /*15830*/  ISETP.GE.AND P2, PT, R20, c[0x0][0x3c8], PT ;  /* 0x0000f20014007a0c */ /* 0x000fe40003f46270 */
[C---:B-----5:R-:W-:Y:S01]  /*15840*/  @!P3 LEA R44, P5, R24.reuse, R2, 0x2 ;  /* 0x00000002182cb211 */ /* 0x060fe200078a10ff */
[----:B------:R3:W-:Y:S01]  /*15850*/  @!P1 ST.E.64 [R40.64], R60 ;  /* 0x0000003c28009985 */ /* 0x0007e2000c101b08 */
[----:B------:R-:W-:Y:S02]  /*15860*/  ISETP.GE.AND P1, PT, R27, c[0x0][0x3c8], PT ;  /* 0x0000f2001b007a0c */ /* 0x000fe40003f26270 */
[----:B------:R-:W-:Y:S02]  /*15870*/  @!P3 LEA.HI.X R45, R24, R169, R23, 0x2, P5 ;  /* 0x000000a9182db211 */ /* 0x000fe400028f1417 */
[----:B------:R-:W-:-:S03]  /*15880*/  ISETP.GE.AND P5, PT, R29, c[0x0][0x3c8], PT ;  /* 0x0000f2001d007a0c */ /* 0x000fc60003fa6270 */
[----:B------:R4:W-:Y:S01]  /*15890*/  @!P3 ST.E.64 [R44.64], R64 ;  /* 0x000000402c00b985 */ /* 0x0009e2000c101b08 */
[----:B-1----:R-:W-:-:S05]  /*158a0*/  @!P4 LEA R16, P0, R22, R2, 0x2 ;  /* 0x000000021610c211 */ /* 0x002fca00078010ff */
[CC--:B------:R-:W-:Y:S02]  /*158b0*/  @!P1 LEA R48, P3, R27.reuse, R2.reuse, 0x2 ;  /* 0x000000021b309211 */ /* 0x0c0fe400078610ff */
[-C--:B------:R-:W-:Y:S02]  /*158c0*/  @!P4 LEA.HI.X R17, R22, R169.reuse, R21, 0x2, P0 ;  /* 0x000000a91611c211 */ /* 0x080fe400000f1415 */
[-C--:B------:R-:W-:Y:S02]  /*158d0*/  @!P1 LEA.HI.X R49, R27, R169.reuse, R18, 0x2, P3 ;  /* 0x000000a91b319211 */ /* 0x080fe400018f1412 */
[C---:B--2---:R-:W-:Y:S01]  /*158e0*/  @!P2 LEA R14, P0, R20.reuse, R2, 0x2 ;  /* 0x00000002140ea211 */ /* 0x044fe200078010ff */
[----:B------:R1:W-:Y:S01]  /*158f0*/  @!P4 ST.E.64 [R16.64], R68 ;  /* 0x000000441000c985 */ /* 0x0003e2000c101b08 */
[----:B------:R-:W-:Y:S02]  /*15900*/  ISETP.GE.AND P4, PT, R155, c[0x0][0x3c8], PT ;  /* 0x0000f2009b007a0c */ /* 0x000fe40003f86270 */
[----:B------:R-:W-:-:S05]  /*15910*/  @!P2 LEA.HI.X R15, R20, R169, R19, 0x2, P0 ;  /* 0x000000a9140fa211 */ /* 0x000fca00000f1413 */
[----:B------:R2:W-:Y:S01]  /*15920*/  @!P2 ST.E.64 [R14.64], R72 ;  /* 0x000000480e00a985 */ /* 0x0005e2000c101b08 */
[-C--:B---3--:R-:W-:Y:S02]  /*15930*/  @!P6 LEA R40, P0, R165, R2.reuse, 0x2 ;  /* 0x00000002a528e211 */ /* 0x088fe400078010ff */
[----:B------:R-:W-:Y:S01]  /*15940*/  ISETP.GE.AND P2, PT, R153, c[0x0][0x3c8], PT ;  /* 0x0000f20099007a0c */ /* 0x000fe20003f46270 */
[----:B------:R3:W-:Y:S01]  /*15950*/  @!P1 ST.E.64 [R48.64], R76 ;  /* 0x0000004c30009985 */ /* 0x0007e2000c101b08 */
[----:B------:R-:W-:Y:S02]  /*15960*/  @!P6 LEA.HI.X R41, R165, R169, R162, 0x2, P0 ;  /* 0x000000a9a529e211 */ /* 0x000fe400000f14a2 */
[----:B------:R-:W-:Y:S02]  /*15970*/  ISETP.GE.AND P1, PT, R87, c[0x0][0x3c8], PT ;  /* 0x0000f20057007a0c */ /* 0x000fe40003f26270 */
[----:B------:R-:W-:Y:S01]  /*15980*/  ISETP.GE.AND P0, PT, R85, c[0x0][0x3c8], PT ;  /* 0x0000f20055007a0c */ /* 0x000fe20003f06270 */
[----:B------:R3:W-:Y:S01]  /*15990*/  @!P6 ST.E.64 [R40.64], R80 ;  /* 0x000000502800e985 */ /* 0x0007e2000c101b08 */
[----:B----4-:R-:W-:-:S04]  /*159a0*/  @!P4 LEA R44, P6, R155, R2, 0x2 ;  /* 0x000000029b2cc211 */ /* 0x010fc800078c10ff */
[----:B------:R-:W-:Y:S02]  /*159b0*/  @!P4 LEA.HI.X R45, R155, R169, R148, 0x2, P6 ;  /* 0x000000a99b2dc211 */ /* 0x000fe400030f1494 */
[----:B-1----:R-:W-:-:S04]  /*159c0*/  @!P5 LEA R16, P3, R29, R2, 0x2 ;  /* 0x000000021d10d211 */ /* 0x002fc800078610ff */
[----:B------:R-:W-:Y:S02]  /*159d0*/  @!P5 LEA.HI.X R17, R29, R169, R26, 0x2, P3 ;  /* 0x000000a91d11d211 */ /* 0x000fe400018f141a */
[----:B------:R-:W-:-:S03]  /*159e0*/  @!P2 LEA R52, P3, R153, R2, 0x2 ;  /* 0x000000029934a211 */ /* 0x000fc600078610ff */
[----:B------:R1:W-:Y:S01]  /*159f0*/  @!P5 ST.E.64 [R16.64], R4 ;  /* 0x000000041000d985 */ /* 0x0003e2000c101b08 */
[-C--:B--2---:R-:W-:Y:S02]  /*15a00*/  @!P1 LEA R14, P5, R87, R2.reuse, 0x2 ;  /* 0x00000002570e9211 */ /* 0x084fe400078a10ff */
[-C--:B------:R-:W-:Y:S01]  /*15a10*/  @!P2 LEA.HI.X R53, R153, R169.reuse, R152, 0x2, P3 ;  /* 0x000000a99935a211 */ /* 0x080fe200018f1498 */
[----:B------:R1:W-:Y:S01]  /*15a20*/  @!P4 ST.E.64 [R44.64], R6 ;  /* 0x000000062c00c985 */ /* 0x0003e2000c101b08 */
[----:B---3--:R-:W-:Y:S02]  /*15a30*/  @!P0 LEA R48, P3, R85, R2, 0x2 ;  /* 0x0000000255308211 */ /* 0x008fe400078610ff */
[-C--:B------:R-:W-:Y:S01]  /*15a40*/  @!P1 LEA.HI.X R15, R87, R169.reuse, R84, 0x2, P5 ;  /* 0x000000a9570f9211 */ /* 0x080fe200028f1454 */
[----:B------:R1:W-:Y:S01]  /*15a50*/  @!P2 ST.E.64 [R52.64], R92 ;  /* 0x0000005c3400a985 */ /* 0x0003e2000c101b08 */
[----:B------:R-:W-:-:S03]  /*15a60*/  @!P0 LEA.HI.X R49, R85, R169, R38, 0x2, P3 ;  /* 0x000000a955318211 */ /* 0x000fc600018f1426 */
[----:B------:R1:W-:Y:S04]  /*15a70*/  @!P1 ST.E.64 [R14.64], R96 ;  /* 0x000000600e009985 */ /* 0x0003e8000c101b08 */
[----:B------:R1:W-:Y:S02]  /*15a80*/  @!P0 ST.E.64 [R48.64], R100 ;  /* 0x0000006430008985 */ /* 0x0003e4000c101b08 */
.L_x_1486:
[----:B------:R-:W-:Y:S05]  /*15a90*/  BSYNC B0 ;  /* 0x0000000000007941 */ /* 0x000fea0003800000 */
.L_x_1485:
[----:B------:R-:W-:Y:S05]  /*15aa0*/  BRA.DIV ~URZ, `(.L_x_1487) ;  /* 0x000029427f007947 */ /* 0x000fea000b800000 */
[----:B-1----:R-:W1:Y:S04]  /*15ab0*/  SHFL.IDX PT, R167, R167, 0x1, 0x1c1f ;  /* 0x003c1f00a7a77f89 */ /* 0x002e6800000e0000 */
[----:B----4-:R4:W3:Y:S02]  /*15ac0*/  SHFL.IDX PT, R2, R168, 0x1, 0x1c1f ;  /* 0x003c1f00a8027f89 */ /* 0x0108e400000e0000 */
.L_x_1542:
[----:B------:R-:W-:-:S13]  /*15ad0*/  ISETP.NE.AND P0, PT, R9, RZ, PT ;  /* 0x000000ff0900720c */ /* 0x000fda0003f05270 */
[----:B------:R-:W-:Y:S05]  /*15ae0*/  @P0 BRA `(.L_x_1482) ;  /* 0x0000126000000947 */ /* 0x000fea0003800000 */
[----:B------:R-:W-:Y:S02]  /*15af0*/  ISETP.GE.AND P3, PT, R164, c[0x0][0x3c8], PT ;  /* 0x0000f200a4007a0c */ /* 0x000fe40003f66270 */
[----:B------:R-:W-:Y:S02]  /*15b00*/  ISETP.GE.AND P2, PT, R163, c[0x0][0x3c8], PT ;  /* 0x0000f200a3007a0c */ /* 0x000fe40003f46270 */
[----:B------:R-:W-:Y:S02]  /*15b10*/  ISETP.GE.AND P1, PT, R161, c[0x0][0x3c8], PT ;  /* 0x0000f200a1007a0c */ /* 0x000fe40003f26270 */
[----:B------:R-:W-:Y:S02]  /*15b20*/  ISETP.GE.AND P4, PT, R166, c[0x0][0x3c8], PT ;  /* 0x0000f200a6007a0c */ /* 0x000fe40003f86270 */
[----:B------:R-:W-:-:S05]  /*15b30*/  ISETP.GE.AND P0, PT, R159, c[0x0][0x3c8], PT ;  /* 0x0000f2009f007a0c */ /* 0x000fca0003f06270 */
[CC--:B---3--:R-:W-:Y:S02]  /*15b40*/  @!P3 LEA R6, P6, R164.reuse, R2.reuse, 0x2 ;  /* 0x00000002a406b211 */ /* 0x0c8fe400078c10ff */
[-C--:B------:R-:W-:Y:S02]  /*15b50*/  @!P2 LEA R4, P5, R163, R2.reuse, 0x2 ;  /* 0x00000002a304a211 */ /* 0x080fe400078a10ff */
[-C--:B-1----:R-:W-:Y:S02]  /*15b60*/  @!P3 LEA.HI.X R7, R164, R167.reuse, R25, 0x2, P6 ;  /* 0x000000a7a407b211 */ /* 0x082fe400030f1419 */
[-C--:B------:R-:W-:Y:S01]  /*15b70*/  @!P1 LEA R14, P6, R161, R2.reuse, 0x2 ;  /* 0x00000002a10e9211 */ /* 0x080fe200078c10ff */
[----:B------:R-:W-:Y:S01]  /*15b80*/  @!P4 IMAD.MOV.U32 R16, RZ, RZ, R2 ;  /* 0x000000ffff10c224 */ /* 0x000fe200078e0002 */
[----:B------:R-:W-:Y:S01]  /*15b90*/  @!P2 LEA.HI.X R5, R163, R167, R160, 0x2, P5 ;  /* 0x000000a7a305a211 */ /* 0x000fe200028f14a0 */
        /* <DEDUP_REMOVED lines=9> */
[----:B------:R-:W-:Y:S01]  /*15c30*/  @!P3 ST.E.64 [R6.64], R130 ;  /* 0x000000820600b985 */ /* 0x000fe2000c101b08 */
[----:B------:R-:W-:-:S03]  /*15c40*/  ISETP.GE.AND P3, PT, R89, c[0x0][0x3c8], PT ;  /* 0x0000f20059007a0c */ /* 0x000fc60003f66270 */
[----:B------:R3:W-:Y:S01]  /*15c50*/  @!P2 ST.E.64 [R4.64], R126 ;  /* 0x0000007e0400a985 */ /* 0x0007e2000c101b08 */
[----:B------:R-:W-:-:S03]  /*15c60*/  ISETP.GE.AND P2, PT, R39, c[0x0][0x3c8], PT ;  /* 0x0000f20027007a0c */ /* 0x000fc60003f46270 */
[----:B------:R-:W-:Y:S01]  /*15c70*/  @!P1 ST.E.64 [R14.64], R122 ;  /* 0x0000007a0e009985 */ /* 0x000fe2000c101b08 */
[----:B------:R-:W-:-:S03]  /*15c80*/  @!P5 LEA R40, P1, R151, R2, 0x2 ;  /* 0x000000029728d211 */ /* 0x000fc600078210ff */
[----:B------:R5:W-:Y:S01]  /*15c90*/  @!P0 ST.E.64 [R8.64], R118 ;  /* 0x0000007608008985 */ /* 0x000be2000c101b08 */
[----:B------:R-:W-:Y:S02]  /*15ca0*/  @!P6 LEA R44, P0, R157, R2, 0x2 ;  /* 0x000000029d2ce211 */ /* 0x000fe400078010ff */
[-C--:B------:R-:W-:Y:S02]  /*15cb0*/  @!P5 LEA.HI.X R41, R151, R167.reuse, R150, 0x2, P1 ;  /* 0x000000a79729d211 */ /* 0x080fe400008f1496 */
[----:B------:R-:W-:Y:S02]  /*15cc0*/  @!P6 LEA.HI.X R45, R157, R167, R154, 0x2, P0 ;  /* 0x000000a79d2de211 */ /* 0x000fe400000f149a */
[----:B------:R-:W-:-:S03]  /*15cd0*/  ISETP.GE.AND P1, PT, R37, c[0x0][0x3c8], PT ;  /* 0x0000f20025007a0c */ /* 0x000fc60003f26270 */
[----:B------:R-:W-:Y:S01]  /*15ce0*/  @!P6 ST.E.64 [R44.64], R114 ;  /* 0x000000722c00e985 */ /* 0x000fe2000c101b08 */
[----:B------:R-:W-:Y:S02]  /*15cf0*/  ISETP.GE.AND P6, PT, R35, c[0x0][0x3c8], PT ;  /* 0x0000f20023007a0c */ /* 0x000fe40003fc6270 */
[-C--:B-1----:R-:W-:Y:S01]  /*15d00*/  @!P4 LEA R16, P0, R149, R2.reuse, 0x2 ;  /* 0x000000029510c211 */ /* 0x082fe200078010ff */
[----:B------:R-:W-:Y:S01]  /*15d10*/  @!P5 ST.E.64 [R40.64], R110 ;  /* 0x0000006e2800d985 */ /* 0x000fe2000c101b08 */
[----:B------:R-:W-:Y:S02]  /*15d20*/  ISETP.GE.AND P5, PT, R33, c[0x0][0x3c8], PT ;  /* 0x0000f20021007a0c */ /* 0x000fe40003fa6270 */
[----:B------:R-:W-:Y:S02]  /*15d30*/  @!P4 LEA.HI.X R17, R149, R167, R88, 0x2, P0 ;  /* 0x000000a79511c211 */ /* 0x000fe400000f1458 */
[----:B---3--:R-:W-:-:S03]  /*15d40*/  @!P3 LEA R4, P0, R89, R2, 0x2 ;  /* 0x000000025904b211 */ /* 0x008fc600078010ff */
[----:B------:R-:W-:Y:S01]  /*15d50*/  @!P4 ST.E.64 [R16.64], R106 ;  /* 0x0000006a1000c985 */ /* 0x000fe2000c101b08 */
[----:B------:R-:W-:Y:S02]  /*15d60*/  ISETP.GE.AND P4, PT, R31, c[0x0][0x3c8], PT ;  /* 0x0000f2001f007a0c */ /* 0x000fe40003f86270 */
[----:B------:R-:W-:Y:S02]  /*15d70*/  @!P3 LEA.HI.X R5, R89, R167, R86, 0x2, P0 ;  /* 0x000000a75905b211 */ /* 0x000fe400000f1456 */
[----:B------:R-:W-:-:S03]  /*15d80*/  @!P2 LEA R6, P0, R39, R2, 0x2 ;  /* 0x000000022706a211 */ /* 0x000fc600078010ff */
[----:B------:R1:W-:Y:S01]  /*15d90*/  @!P3 ST.E.64 [R4.64], R42 ;  /* 0x0000002a0400b985 */ /* 0x0003e2000c101b08 */
[-C--:B------:R-:W-:Y:S02]  /*15da0*/  @!P2 LEA.HI.X R7, R39, R167.reuse, R36, 0x2, P0 ;  /* 0x000000a72707a211 */ /* 0x080fe400000f1424 */
[CC--:B-----5:R-:W-:Y:S02]  /*15db0*/  @!P1 LEA R8, P0, R37.reuse, R2.reuse, 0x2 ;  /* 0x0000000225089211 */ /* 0x0e0fe400078010ff */
[----:B------:R-:W-:Y:S01]  /*15dc0*/  ISETP.GE.AND P3, PT, R24, c[0x0][0x3c8], PT ;  /* 0x0000f20018007a0c */ /* 0x000fe20003f66270 */
[----:B------:R3:W-:Y:S01]  /*15dd0*/  @!P2 ST.E.64 [R6.64], R46 ;  /* 0x0000002e0600a985 */ /* 0x0007e2000c101b08 */
[----:B------:R-:W-:Y:S02]  /*15de0*/  @!P1 LEA.HI.X R9, R37, R167, R34, 0x2, P0 ;  /* 0x000000a725099211 */ /* 0x000fe400000f1422 */
[-C--:B------:R-:W-:Y:S02]  /*15df0*/  @!P6 LEA R34, P0, R35, R2.reuse, 0x2 ;  /* 0x000000022322e211 */ /* 0x080fe400078010ff */
[----:B------:R-:W-:Y:S01]  /*15e00*/  ISETP.GE.AND P2, PT, R22, c[0x0][0x3c8], PT ;  /* 0x0000f20016007a0c */ /* 0x000fe20003f46270 */
[----:B------:R5:W-:Y:S01]  /*15e10*/  @!P1 ST.E.64 [R8.64], R50 ;  /* 0x0000003208009985 */ /* 0x000be2000c101b08 */
[----:B------:R-:W-:-:S02]  /*15e20*/  @!P5 LEA R14, P1, R33, R2, 0x2 ;  /* 0x00000002210ed211 */ /* 0x000fc400078210ff */
[-C--:B------:R-:W-:Y:S02]  /*15e30*/  @!P6 LEA.HI.X R35, R35, R167.reuse, R32, 0x2, P0 ;  /* 0x000000a72323e211 */ /* 0x080fe400000f1420 */
[----:B------:R-:W-:Y:S02]  /*15e40*/  @!P4 LEA R32, P0, R31, R2, 0x2 ;  /* 0x000000021f20c211 */ /* 0x000fe400078010ff */
[-C--:B------:R-:W-:Y:S01]  /*15e50*/  @!P5 LEA.HI.X R15, R33, R167.reuse, R30, 0x2, P1 ;  /* 0x000000a7210fd211 */ /* 0x080fe200008f141e */
[----:B------:R-:W-:Y:S01]  /*15e60*/  @!P6 ST.E.64 [R34.64], R54 ;  /* 0x000000362200e985 */ /* 0x000fe2000c101b08 */
[----:B------:R-:W-:Y:S02]  /*15e70*/  ISETP.GE.AND P1, PT, R20, c[0x0][0x3c8], PT ;  /* 0x0000f20014007a0c */ /* 0x000fe40003f26270 */
[----:B------:R-:W-:Y:S01]  /*15e80*/  @!P4 LEA.HI.X R33, R31, R167, R28, 0x2, P0 ;  /* 0x000000a71f21c211 */ /* 0x000fe200000f141c */
[----:B------:R4:W-:Y:S01]  /*15e90*/  @!P5 ST.E.64 [R14.64], R58 ;  /* 0x0000003a0e00d985 */ /* 0x0009e2000c101b08 */
[----:B------:R-:W-:-:S02]  /*15ea0*/  ISETP.GE.AND P6, PT, R27, c[0x0][0x3c8], PT ;  /* 0x0000f2001b007a0c */ /* 0x000fc40003fc6270 */
[----:B------:R-:W-:Y:S01]  /*15eb0*/  ISETP.GE.AND P5, PT, R165, c[0x0][0x3c8], PT ;  /* 0x0000f200a5007a0c */ /* 0x000fe20003fa6270 */
[----:B------:R-:W-:Y:S01]  /*15ec0*/  @!P4 ST.E.64 [R32.64], R62 ;  /* 0x0000003e2000c985 */ /* 0x000fe2000c101b08 */
[CC--:B-1----:R-:W-:Y:S02]  /*15ed0*/  @!P3 LEA R4, P0, R24.reuse, R2.reuse, 0x2 ;  /* 0x000000021804b211 */ /* 0x0c2fe400078010ff */
[----:B------:R-:W-:Y:S02]  /*15ee0*/  ISETP.GE.AND P4, PT, R29, c[0x0][0x3c8], PT ;  /* 0x0000f2001d007a0c */ /* 0x000fe40003f86270 */
[----:B------:R-:W-:Y:S02]  /*15ef0*/  @!P3 LEA.HI.X R5, R24, R167, R23, 0x2, P0 ;  /* 0x000000a71805b211 */ /* 0x000fe400000f1417 */
[----:B---3--:R-:W-:-:S03]  /*15f00*/  @!P2 LEA R6, P0, R22, R2, 0x2 ;  /* 0x000000021606a211 */ /* 0x008fc600078010ff */
        /* <DEDUP_REMOVED lines=11> */
[-C--:B----4-:R-:W-:Y:S02]  /*15fc0*/  @!P4 LEA R14, P0, R29, R2.reuse, 0x2 ;  /* 0x000000021d0ec211 */ /* 0x090fe400078010ff */
[-C--:B------:R-:W-:Y:S01]  /*15fd0*/  @!P5 LEA.HI.X R17, R165, R167.reuse, R162, 0x2, P1 ;  /* 0x000000a7a511d211 */ /* 0x080fe200008f14a2 */
[----:B------:R4:W-:Y:S01]  /*15fe0*/  @!P6 ST.E.64 [R20.64], R78 ;  /* 0x0000004e1400e985 */ /* 0x0009e2000c101b08 */
[----:B------:R-:W-:Y:S02]  /*15ff0*/  ISETP.GE.AND P1, PT, R87, c[0x0][0x3c8], PT ;  /* 0x0000f20057007a0c */ /* 0x000fe40003f26270 */
[----:B------:R-:W-:Y:S01]  /*16000*/  @!P4 LEA.HI.X R15, R29, R167, R26, 0x2, P0 ;  /* 0x000000a71d0fc211 */ /* 0x000fe200000f141a */
[----:B------:R4:W-:Y:S04]  /*16010*/  @!P5 ST.E.64 [R16.64], R82 ;  /* 0x000000521000d985 */ /* 0x0009e8000c101b08 */
[----:B------:R4:W-:Y:S01]  /*16020*/  @!P4 ST.E.64 [R14.64], R12 ;  /* 0x0000000c0e00c985 */ /* 0x0009e2000c101b08 */
[----:B-1----:R-:W-:-:S04]  /*16030*/  @!P3 LEA R4, P0, R155, R2, 0x2 ;  /* 0x000000029b04b211 */ /* 0x002fc800078010ff */
[----:B------:R-:W-:Y:S02]  /*16040*/  @!P3 LEA.HI.X R5, R155, R167, R148, 0x2, P0 ;  /* 0x000000a79b05b211 */ /* 0x000fe400000f1494 */
[----:B---3--:R-:W-:-:S03]  /*16050*/  @!P2 LEA R6, P0, R153, R2, 0x2 ;  /* 0x000000029906a211 */ /* 0x008fc600078010ff */
[----:B------:R4:W-:Y:S01]  /*16060*/  @!P3 ST.E.64 [R4.64], R90 ;  /* 0x0000005a0400b985 */ /* 0x0009e2000c101b08 */
[----:B------:R-:W-:Y:S02]  /*16070*/  @!P2 LEA.HI.X R7, R153, R167, R152, 0x2, P0 ;  /* 0x000000a79907a211 */ /* 0x000fe400000f1498 */
[----:B-----5:R-:W-:-:S03]  /*16080*/  @!P1 LEA R8, P0, R87, R2, 0x2 ;  /* 0x0000000257089211 */ /* 0x020fc600078010ff */
[----:B------:R4:W-:Y:S01]  /*16090*/  @!P2 ST.E.64 [R6.64], R94 ;  /* 0x0000005e0600a985 */ /* 0x0009e2000c101b08 */
[----:B------:R-:W-:Y:S02]  /*160a0*/  @!P1 LEA.HI.X R9, R87, R167, R84, 0x2, P0 ;  /* 0x000000a757099211 */ /* 0x000fe400000f1454 */
[----:B------:R-:W-:-:S03]  /*160b0*/  ISETP.GE.AND P0, PT, R85, c[0x0][0x3c8], PT ;  /* 0x0000f20055007a0c */ /* 0x000fc60003f06270 */
[----:B------:R4:W-:Y:S10]  /*160c0*/  @!P1 ST.E.64 [R8.64], R98 ;  /* 0x0000006208009985 */ /* 0x0009f4000c101b08 */
[----:B------:R-:W-:Y:S05]  /*160d0*/  @P0 BRA `(.L_x_1482) ;  /* 0x00000c7000000947 */ /* 0x000fea0003800000 */
[----:B----4-:R-:W-:-:S04]  /*160e0*/  LEA R4, P0, R85, R2, 0x2 ;  /* 0x0000000255047211 */ /* 0x010fc800078010ff */
[----:B------:R-:W-:-:S05]  /*160f0*/  LEA.HI.X R5, R85, R167, R38, 0x2, P0 ;  /* 0x000000a755057211 */ /* 0x000fca00000f1426 */
[----:B------:R1:W-:Y:S01]  /*16100*/  ST.E.64 [R4.64], R102 ;  /* 0x0000006604007985 */ /* 0x0003e2000c101b08 */
[----:B------:R-:W-:Y:S05]  /*16110*/  BRA `(.L_x_1482) ;  /* 0x00000c3000007947 */ /* 0x000fea0003800000 */
.L_x_1467:
[----:B------:R-:W-:Y:S01]  /*16120*/  ISETP.NE.U32.AND P0, PT, RZ, c[0x0][0x508], PT ;  /* 0x00014200ff007a0c */ /* 0x000fe20003f05070 */
[----:B------:R-:W-:Y:S01]  /*16130*/  IMAD.MOV.U32 R7, RZ, RZ, 0x4 ;  /* 0x00000004ff077424 */ /* 0x000fe200078e00ff */
[----:B------:R-:W-:Y:S01]  /*16140*/  ISETP.NE.U32.AND P2, PT, RZ, c[0x0][0x500], PT ;  /* 0x00014000ff007a0c */ /* 0x000fe20003f45070 */
[----:B------:R-:W-:Y:S01]  /*16150*/  IMAD.MOV.U32 R0, RZ, RZ, RZ ;  /* 0x000000ffff007224 */ /* 0x000fe200078e00ff */
[----:B------:R-:W-:Y:S01]  /*16160*/  ISETP.NE.AND.EX P1, PT, RZ, c[0x0][0x50c], PT, P0 ;  /* 0x00014300ff007a0c */ /* 0x000fe20003f25300 */
[----:B------:R-:W-:Y:S01]  /*16170*/  IMAD.MOV.U32 R4, RZ, RZ, c[0x0][0x388] ;  /* 0x0000e200ff047624 */ /* 0x000fe200078e00ff */
[----:B------:R-:W-:Y:S01]  /*16180*/  ISETP.NE.AND.EX P2, PT, RZ, c[0x0][0x504], PT, P2 ;  /* 0x00014100ff007a0c */ /* 0x000fe20003f45320 */
[----:B------:R-:W-:Y:S01]  /*16190*/  IMAD.WIDE R6, R224, R7, c[0x0][0x500] ;  /* 0x00014000e0067625 */ /* 0x000fe200078e0207 */
[----:B------:R-:W-:-:S09]  /*161a0*/  SHF.R.S32.HI R5, RZ, 0x1f, R224 ;  /* 0x0000001fff057819 */ /* 0x000fd200000114e0 */
        /* <DEDUP_REMOVED lines=8> */
[----:B-----5:R-:W2:Y:S04]  /*16230*/  LDG.E R4, [R6.64] ;  /* 0x0000000806047981 */ /* 0x020ea8000c1e1900 */
[----:B-1----:R-:W2:Y:S02]  /*16240*/  LDG.E R9, [R6.64+0x4] ;  /* 0x0000040806097981 */ /* 0x002ea4000c1e1900 */
[----:B--2---:R-:W-:Y:S02]  /*16250*/  IADD3 R4, -R4, R9, RZ ;  /* 0x0000000904047210 */ /* 0x004fe40007ffe1ff */
.L_x_1488:
[----:B------:R-:W-:Y:S01]  /*16260*/  ISETP.GT.AND P0, PT, R146, 0x7f, PT ;  /* 0x0000007f9200780c */ /* 0x000fe20003f04270 */
[----:B------:R-:W-:Y:S01]  /*16270*/  BSSY B0, `(.L_x_1489) ;  /* 0x0000034000007945 */ /* 0x000fe20003800000 */
[----:B------:R-:W-:Y:S02]  /*16280*/  SEL R224, R224, RZ, !P2 ;  /* 0x000000ffe0e07207 */ /* 0x000fe40005000000 */
[----:B------:R-:W-:-:S02]  /*16290*/  SEL R5, R5, RZ, !P2 ;  /* 0x000000ff05057207 */ /* 0x000fc40005000000 */
[----:B-1---5:R-:W-:-:S07]  /*162a0*/  SHF.R.S32.HI R6, RZ, 0x1f, R0 ;  /* 0x0000001fff067819 */ /* 0x022fce0000011400 */
[----:B------:R-:W-:Y:S05]  /*162b0*/  @P0 BRA `(.L_x_1490) ;  /* 0x000002f000000947 */ /* 0x000fea0003800000 */
[----:B------:R-:W-:Y:S01]  /*162c0*/  IMAD R7, R4, c[0x0][0x4e8], RZ ;  /* 0x00013a0004077a24 */ /* 0x000fe200078e02ff */
[----:B------:R-:W-:-:S04]  /*162d0*/  LEA R2, R209, R146, 0x7 ;  /* 0x00000092d1027211 */ /* 0x000fc800078e38ff */
[----:B------:R-:W-:-:S13]  /*162e0*/  ISETP.GE.AND P0, PT, R2, R7, PT ;  /* 0x000000070200720c */ /* 0x000fda0003f06270 */
[----:B------:R-:W-:Y:S05]  /*162f0*/  @P0 BRA `(.L_x_1490) ;  /* 0x000002b000000947 */ /* 0x000fea0003800000 */
[----:B------:R-:W-:Y:S01]  /*16300*/  IMAD.MOV.U32 R15, RZ, RZ, 0x368 ;  /* 0x00000368ff0f7424 */ /* 0x000fe200078e00ff */
[----:B------:R-:W-:Y:S01]  /*16310*/  ISETP.GT.AND P2, PT, R210, 0x1, PT ;  /* 0x00000001d200780c */ /* 0x000fe20003f44270 */
[----:B------:R-:W-:-:S03]  /*16320*/  IMAD.MOV.U32 R7, RZ, RZ, c[0x0][0x4e8] ;  /* 0x00013a00ff077624 */ /* 0x000fc600078e00ff */
[----:B------:R-:W-:Y:S02]  /*16330*/  SEL R15, R15, 0x328, P2 ;  /* 0x000003280f0f7807 */ /* 0x000fe40001000000 */
[----:B------:R-:W-:Y:S02]  /*16340*/  ISETP.NE.AND P0, PT, R7, 0x1, PT ;  /* 0x000000010700780c */ /* 0x000fe40003f05270 */
[----:B------:R-:W1:Y:S01]  /*16350*/  LDC.64 R26, c[0x0][R15+0x170] ;  /* 0x00005c000f1a7b82 */ /* 0x000e620000000a00 */
[----:B------:R-:W-:Y:S02]  /*16360*/  MOV R7, R2 ;  /* 0x0000000200077202 */ /* 0x000fe40000000f00 */
[----:B------:R-:W-:-:S05]  /*16370*/  SEL R227, R227, RZ, P2 ;  /* 0x000000ffe3e37207 */ /* 0x000fca0001000000 */
[----:B------:R-:W2:Y:S03]  /*16380*/  LDC.64 R24, c[0x0][R15+0x168] ;  /* 0x00005a000f187b82 */ /* 0x000ea60000000a00 */
[----:B------:R-:W-:-:S05]  /*16390*/  @P0 IMAD.HI.U32 R12, R2, c[0x0][0x4ec], RZ ;  /* 0x00013b00020c0a27 */ /* 0x000fca00078e00ff */
[----:B------:R-:W3:Y:S01]  /*163a0*/  LDC.64 R18, c[0x0][R15+0x178] ;  /* 0x00005e000f127b82 */ /* 0x000ee20000000a00 */
[----:B------:R-:W-:-:S05]  /*163b0*/  @P0 SHF.R.U32.HI R7, RZ, c[0x0][0x4f0], R12 ;  /* 0x00013c00ff070a19 */ /* 0x000fca000001160c */
[--C-:B------:R-:W-:Y:S02]  /*163c0*/  IMAD.MOV R13, RZ, RZ, -R7.reuse ;  /* 0x000000ffff0d7224 */ /* 0x100fe400078e0a07 */
[----:B------:R-:W4:Y:S02]  /*163d0*/  LDC.64 R16, c[0x0][R15+0x160] ;  /* 0x000058000f107b82 */ /* 0x000f240000000a00 */
[----:B------:R-:W-:Y:S01]  /*163e0*/  IMAD R13, R13, c[0x0][0x4e8], R2 ;  /* 0x00013a000d0d7a24 */ /* 0x000fe200078e0202 */
[----:B------:R-:W-:Y:S01]  /*163f0*/  SHF.R.S32.HI R2, RZ, 0x1f, R7 ;  /* 0x0000001fff027819 */ /* 0x000fe20000011407 */
[-C--:B-1----:R-:W-:Y:S02]  /*16400*/  IMAD R14, R27, R224.reuse, RZ ;  /* 0x000000e01b0e7224 */ /* 0x082fe400078e02ff */
[----:B------:R-:W-:-:S04]  /*16410*/  IMAD.WIDE.U32 R22, R26, R224, RZ ;  /* 0x000000e01a167225 */ /* 0x000fc800078e00ff */
[----:B------:R-:W-:Y:S02]  /*16420*/  IMAD R9, R26, R5, R14 ;  /* 0x000000051a097224 */ /* 0x000fe400078e020e */
[-C--:B--2---:R-:W-:Y:S02]  /*16430*/  IMAD R8, R25, R225.reuse, RZ ;  /* 0x000000e119087224 */ /* 0x084fe400078e02ff */
[----:B------:R-:W-:Y:S01]  /*16440*/  IMAD.WIDE.U32 R24, R24, R225, RZ ;  /* 0x000000e118187225 */ /* 0x000fe200078e00ff */
[----:B------:R-:W-:-:S03]  /*16450*/  IADD3 R9, R23, R9, RZ ;  /* 0x0000000917097210 */ /* 0x000fc60007ffe0ff */
[----:B------:R-:W-:Y:S01]  /*16460*/  IMAD.IADD R8, R25, 0x1, R8 ;  /* 0x0000000119087824 */ /* 0x000fe200078e0208 */
[----:B------:R-:W-:Y:S01]  /*16470*/  IADD3 R14, P1, P0, R22, R24, R0 ;  /* 0x00000018160e7210 */ /* 0x000fe2000783e000 */
[-C--:B---3--:R-:W-:Y:S02]  /*16480*/  IMAD R12, R19, R227.reuse, RZ ;  /* 0x000000e3130c7224 */ /* 0x088fe400078e02ff */
[----:B------:R-:W-:Y:S01]  /*16490*/  IMAD.WIDE.U32 R18, R18, R227, RZ ;  /* 0x000000e312127225 */ /* 0x000fe200078e00ff */
[----:B------:R-:W-:-:S04]  /*164a0*/  IADD3.X R8, R9, R8, R6, P1, P0 ;  /* 0x0000000809087210 */ /* 0x000fc80000fe0406 */
[----:B------:R-:W-:Y:S02]  /*164b0*/  IADD3 R9, R19, R12, RZ ;  /* 0x0000000c13097210 */ /* 0x000fe40007ffe0ff */
[----:B------:R-:W-:Y:S01]  /*164c0*/  IADD3 R14, P1, P0, R7, R14, R18 ;  /* 0x0000000e070e7210 */ /* 0x000fe2000783e012 */
[-C--:B----4-:R-:W-:Y:S01]  /*164d0*/  IMAD R7, R17, R13.reuse, RZ ;  /* 0x0000000d11077224 */ /* 0x090fe200078e02ff */
[----:B------:R-:W-:Y:S02]  /*164e0*/  SHF.R.S32.HI R12, RZ, 0x1f, R13 ;  /* 0x0000001fff0c7819 */ /* 0x000fe4000001140d */
[----:B------:R-:W-:Y:S01]  /*164f0*/  IADD3.X R15, R2, R8, R9, P1, P0 ;  /* 0x00000008020f7210 */ /* 0x000fe20000fe0409 */
[----:B------:R-:W-:Y:S01]  /*16500*/  IMAD.MOV.U32 R2, RZ, RZ, c[0x0][0x4a8] ;  /* 0x00012a00ff027624 */ /* 0x000fe200078e00ff */
[----:B------:R-:W-:Y:S01]  /*16510*/  MOV R8, c[0x0][0x4ac] ;  /* 0x00012b0000087a02 */ /* 0x000fe20000000f00 */
[C---:B------:R-:W-:Y:S02]  /*16520*/  IMAD R7, R16.reuse, R12, R7 ;  /* 0x0000000c10077224 */ /* 0x040fe400078e0207 */
[----:B------:R-:W-:Y:S01]  /*16530*/  IMAD.WIDE.U32 R14, R16, R13, R14 ;  /* 0x0000000d100e7225 */ /* 0x000fe200078e000e */
[----:B------:R-:W-:-:S02]  /*16540*/  SEL R2, R2, c[0x0][0x450], P2 ;  /* 0x0001140002027a07 */ /* 0x000fc40001000000 */
[----:B------:R-:W-:Y:S01]  /*16550*/  SEL R8, R8, c[0x0][0x454], P2 ;  /* 0x0001150008087a07 */ /* 0x000fe20001000000 */
[----:B------:R-:W-:Y:S01]  /*16560*/  IMAD.IADD R7, R15, 0x1, R7 ;  /* 0x000000010f077824 */ /* 0x000fe200078e0207 */
[C---:B------:R-:W-:Y:S02]  /*16570*/  LEA R12, P0, R14.reuse, R2, 0x2 ;  /* 0x000000020e0c7211 */ /* 0x040fe400078010ff */
[----:B------:R-:W-:Y:S02]  /*16580*/  MOV R2, 0xff800000 ;  /* 0xff80000000027802 */ /* 0x000fe40000000f00 */
[----:B------:R-:W-:-:S05]  /*16590*/  LEA.HI.X R13, R14, R8, R7, 0x2, P0 ;  /* 0x000000080e0d7211 */ /* 0x000fca00000f1407 */
[----:B------:R1:W-:Y:S04]  /*165a0*/  STG.E [R12.64], R2 ;  /* 0x000000020c007986 */ /* 0x0003e8000c101908 */
.L_x_1490:
[----:B------:R-:W-:Y:S05]  /*165b0*/  BSYNC B0 ;  /* 0x0000000000007941 */ /* 0x000fea0003800000 */
.L_x_1489:
[----:B------:R-:W-:-:S13]  /*165c0*/  ISETP.GT.AND P0, PT, R210, 0x1, PT ;  /* 0x00000001d200780c */ /* 0x000fda0003f04270 */
[----:B------:R-:W-:Y:S05]  /*165d0*/  @P0 BRA `(.L_x_1482) ;  /* 0x0000077000000947 */ /* 0x000fea0003800000 */
[----:B-1----:R-:W-:Y:S01]  /*165e0*/  IMAD R13, R6, c[0x0][0x3a0], RZ ;  /* 0x0000e800060d7a24 */ /* 0x002fe200078e02ff */
[----:B------:R-:W-:Y:S01]  /*165f0*/  SHF.R.S32.HI R7, RZ, 0x1f, R146 ;  /* 0x0000001fff077819 */ /* 0x000fe20000011492 */
[----:B------:R-:W-:-:S03]  /*16600*/  IMAD.WIDE.U32 R8, R0, c[0x0][0x3a0], RZ ;  /* 0x0000e80000087a25 */ /* 0x000fc600078e00ff */
[----:B------:R-:W-:Y:S01]  /*16610*/  LEA.HI R7, R7, R146, RZ, 0x3 ;  /* 0x0000009207077211 */ /* 0x000fe200078f18ff */
[----:B------:R-:W-:Y:S01]  /*16620*/  IMAD R2, R0, c[0x0][0x3a4], R13 ;  /* 0x0000e90000027a24 */ /* 0x000fe200078e020d */
[----:B------:R-:W-:Y:S01]  /*16630*/  MOV R0, c[0x0][0x4e8] ;  /* 0x00013a0000007a02 */ /* 0x000fe20000000f00 */
[----:B------:R-:W-:-:S03]  /*16640*/  IMAD R5, R5, c[0x0][0x3f0], RZ ;  /* 0x0000fc0005057a24 */ /* 0x000fc600078e02ff */
[----:B------:R-:W-:Y:S01]  /*16650*/  ISETP.NE.AND P0, PT, R0, 0x1, PT ;  /* 0x000000010000780c */ /* 0x000fe20003f05270 */
[----:B------:R-:W-:Y:S01]  /*16660*/  IMAD R5, R224, c[0x0][0x3f4], R5 ;  /* 0x0000fd00e0057a24 */ /* 0x000fe200078e0205 */
[----:B------:R-:W-:Y:S02]  /*16670*/  SHF.R.S32.HI R0, RZ, 0x3, R7 ;  /* 0x00000003ff007819 */ /* 0x000fe40000011407 */
[----:B------:R-:W-:Y:S02]  /*16680*/  IADD3 R9, R9, R2, RZ ;  /* 0x0000000209097210 */ /* 0x000fe40007ffe0ff */
[----:B------:R-:W-:-:S03]  /*16690*/  LEA R2, R201, R0, 0x5 ;  /* 0x00000000c9027211 */ /* 0x000fc600078e28ff */
[----:B------:R-:W-:Y:S01]  /*166a0*/  IMAD.WIDE.U32 R6, R225, c[0x0][0x3e8], R8 ;  /* 0x0000fa00e1067a25 */ /* 0x000fe200078e0008 */
[C---:B------:R-:W-:Y:S02]  /*166b0*/  LEA R2, R209.reuse, R2, 0x7 ;  /* 0x00000002d1027211 */ /* 0x040fe400078e38ff */
[----:B------:R-:W-:Y:S01]  /*166c0*/  LEA R209, R209, R0, 0x7 ;  /* 0x00000000d1d17211 */ /* 0x000fe200078e38ff */
[----:B------:R-:W-:Y:S01]  /*166d0*/  IMAD R13, R225, c[0x0][0x3ec], R7 ;  /* 0x0000fb00e10d7a24 */ /* 0x000fe200078e0207 */
[----:B------:R-:W-:Y:S01]  /*166e0*/  MOV R12, R6 ;  /* 0x00000006000c7202 */ /* 0x000fe20000000f00 */
[----:B------:R-:W-:-:S04]  /*166f0*/  @P0 IMAD.HI.U32 R7, R2, c[0x0][0x4ec], RZ ;  /* 0x00013b0002070a27 */ /* 0x000fc800078e00ff */
[----:B------:R-:W-:Y:S01]  /*16700*/  IMAD.MOV.U32 R8, RZ, RZ, R2 ;  /* 0x000000ffff087224 */ /* 0x000fe200078e0002 */
[----:B------:R-:W-:Y:S01]  /*16710*/  @P0 SHF.R.U32.HI R8, RZ, c[0x0][0x4f0], R7 ;  /* 0x00013c00ff080a19 */ /* 0x000fe20000011607 */
[----:B------:R-:W-:-:S03]  /*16720*/  IMAD.WIDE.U32 R224, R224, c[0x0][0x3f0], R12 ;  /* 0x0000fc00e0e07a25 */ /* 0x000fc600078e000c */
[----:B------:R-:W-:Y:S01]  /*16730*/  SHF.R.S32.HI R6, RZ, 0x1f, R8 ;  /* 0x0000001fff067819 */ /* 0x000fe20000011408 */
[----:B------:R-:W-:Y:S01]  /*16740*/  IMAD.IADD R225, R225, 0x1, R5 ;  /* 0x00000001e1e17824 */ /* 0x000fe200078e0205 */
[----:B------:R-:W-:-:S03]  /*16750*/  IADD3 R7, -R8, RZ, RZ ;  /* 0x000000ff08077210 */ /* 0x000fc60007ffe1ff */
        /* <DEDUP_REMOVED lines=14> */
.L_x_1543:
[----:B------:R-:W-:Y:S05]  /*16840*/  BRA.DIV ~URZ, `(.L_x_1492) ;  /* 0x00001cd27f007947 */ /* 0x000fea000b800000 */
[----:B------:R3:W4:Y:S02]  /*16850*/  SHFL.IDX PT, R2, R5, RZ, 0x181f ;  /* 0x00181fff05027589 */ /* 0x00072400000e0000 */
.L_x_1544:
        /* <DEDUP_REMOVED lines=12> */
[C---:B------:R-:W-:Y:S02]  /*16920*/  @!P0 LEA R18, P3, R217.reuse, R2, 0x1 ;  /* 0x00000002d9128211 */ /* 0x040fe400078608ff */
[-C--:B--2---:R-:W-:Y:S02]  /*16930*/  @!P2 LEA.HI.X R17, R20, R7.reuse, R13, 0x1, P5 ;  /* 0x000000071411a211 */ /* 0x084fe400028f0c0d */
[-C--:B------:R-:W-:Y:S02]  /*16940*/  @!P1 LEA.HI.X R15, R218, R7.reuse, R9, 0x1, P4 ;  /* 0x00000007da0f9211 */ /* 0x080fe400020f0c09 */
[----:B------:R-:W-:Y:S01]  /*16950*/  @!P0 LEA.HI.X R19, R217, R7, R4, 0x1, P3 ;  /* 0x00000007d9138211 */ /* 0x000fe200018f0c04 */
[----:B------:R2:W-:Y:S04]  /*16960*/  @!P2 ST.E.128 [R16.64], RZ ;  /* 0x000000ff1000a985 */ /* 0x0005e8000c101d08 */
[----:B------:R2:W-:Y:S04]  /*16970*/  @!P1 ST.E.128 [R14.64], RZ ;  /* 0x000000ff0e009985 */ /* 0x0005e8000c101d08 */
[----:B------:R2:W-:Y:S02]  /*16980*/  @!P0 ST.E.128 [R18.64], RZ ;  /* 0x000000ff12008985 */ /* 0x0005e4000c101d08 */
.L_x_1494:
[----:B------:R-:W-:Y:S05]  /*16990*/  BSYNC B0 ;  /* 0x0000000000007941 */ /* 0x000fea0003800000 */
.L_x_1493:
[----:B------:R-:W-:Y:S05]  /*169a0*/  BRA.DIV ~URZ, `(.L_x_1495) ;  /* 0x00001bd27f007947 */ /* 0x000fea000b800000 */
[----:B--2---:R2:W1:Y:S04]  /*169b0*/  SHFL.IDX PT, R7, R6, 0x1, 0x181f ;  /* 0x00381f0006077f89 */ /* 0x00446800000e0000 */
[----:B----4-:R2:W4:Y:S02]  /*169c0*/  SHFL.IDX PT, R2, R5, 0x1, 0x181f ;  /* 0x00381f0005027f89 */ /* 0x01052400000e0000 */
.L_x_1545:
        /* <DEDUP_REMOVED lines=9> */
[C---:B------:R-:W-:Y:S02]  /*16a60*/  @!P0 LEA R18, P3, R217.reuse, R2, 0x1 ;  /* 0x00000002d9128211 */ /* 0x040fe400078608ff */
[-C--:B-1----:R-:W-:Y:S02]  /*16a70*/  @!P2 LEA.HI.X R17, R20, R7.reuse, R13, 0x1, P5 ;  /* 0x000000071411a211 */ /* 0x082fe400028f0c0d */
[-C--:B------:R-:W-:Y:S02]  /*16a80*/  @!P1 LEA.HI.X R15, R218, R7.reuse, R9, 0x1, P4 ;  /* 0x00000007da0f9211 */ /* 0x080fe400020f0c09 */
[----:B------:R-:W-:Y:S01]  /*16a90*/  @!P0 LEA.HI.X R19, R217, R7, R4, 0x1, P3 ;  /* 0x00000007d9138211 */ /* 0x000fe200018f0c04 */
[----:B------:R1:W-:Y:S04]  /*16aa0*/  @!P2 ST.E.128 [R16.64], RZ ;  /* 0x000000ff1000a985 */ /* 0x0003e8000c101d08 */
[----:B------:R1:W-:Y:S04]  /*16ab0*/  @!P1 ST.E.128 [R14.64], RZ ;  /* 0x000000ff0e009985 */ /* 0x0003e8000c101d08 */
[----:B------:R1:W-:Y:S02]  /*16ac0*/  @!P0 ST.E.128 [R18.64], RZ ;  /* 0x000000ff12008985 */ /* 0x0003e4000c101d08 */
.L_x_1497:
[----:B------:R-:W-:Y:S05]  /*16ad0*/  BSYNC B0 ;  /* 0x0000000000007941 */ /* 0x000fea0003800000 */
.L_x_1496:
[----:B------:R-:W-:Y:S05]  /*16ae0*/  BRA.DIV ~URZ, `(.L_x_1498) ;  /* 0x00001b527f007947 */ /* 0x000fea000b800000 */
[----:B-1----:R1:W2:Y:S02]  /*16af0*/  SHFL.IDX PT, R7, R6, 0x2, 0x181f ;  /* 0x00581f0006077f89 */ /* 0x0022a400000e0000 */
.L_x_1546:
[----:B------:R-:W-:Y:S05]  /*16b00*/  BRA.DIV ~URZ, `(.L_x_1499) ;  /* 0x00001ba27f007947 */ /* 0x000fea000b800000 */
[----:B----4-:R4:W1:Y:S02]  /*16b10*/  SHFL.IDX PT, R2, R5, 0x2, 0x181f ;  /* 0x00581f0005027f89 */ /* 0x01086400000e0000 */
.L_x_1547:
        /* <DEDUP_REMOVED lines=16> */
.L_x_1501:
[----:B------:R-:W-:Y:S05]  /*16c20*/  BSYNC B0 ;  /* 0x0000000000007941 */ /* 0x000fea0003800000 */
.L_x_1500:
[----:B------:R-:W-:Y:S05]  /*16c30*/  BRA.DIV ~URZ, `(.L_x_1502) ;  /* 0x00001ad27f007947 */ /* 0x000fea000b800000 */
[----:B-12---:R-:W1:Y:S04]  /*16c40*/  SHFL.IDX PT, R6, R6, 0x3, 0x181f ;  /* 0x00781f0006067f89 */ /* 0x006e6800000e0000 */
[----:B------:R2:W3:Y:S02]  /*16c50*/  SHFL.IDX PT, R2, R5, 0x3, 0x181f ;  /* 0x00781f0005027f89 */ /* 0x0004e400000e0000 */
.L_x_1548:
[----:B------:R-:W-:-:S04]  /*16c60*/  IADD3 R209, R209, 0x60, RZ ;  /* 0x00000060d1d17810 */ /* 0x000fc80007ffe0ff */
[----:B------:R-:W-:-:S13]  /*16c70*/  ISETP.GE.AND P0, PT, R209, R12, PT ;  /* 0x0000000cd100720c */ /* 0x000fda0003f06270 */
[----:B------:R-:W-:Y:S05]  /*16c80*/  @P0 BRA `(.L_x_1482) ;  /* 0x000000c000000947 */ /* 0x000fea0003800000 */
[----:B------:R-:W-:Y:S02]  /*16c90*/  ISETP.GE.AND P2, PT, R20, c[0x0][0x3c8], PT ;  /* 0x0000f20014007a0c */ /* 0x000fe40003f46270 */
[----:B------:R-:W-:Y:S02]  /*16ca0*/  ISETP.GE.AND P1, PT, R218, c[0x0][0x3c8], PT ;  /* 0x0000f200da007a0c */ /* 0x000fe40003f26270 */
[----:B------:R-:W-:-:S09]  /*16cb0*/  ISETP.GE.AND P0, PT, R217, c[0x0][0x3c8], PT ;  /* 0x0000f200d9007a0c */ /* 0x000fd20003f06270 */
[-C--:B---3--:R-:W-:Y:S02]  /*16cc0*/  @!P2 LEA R12, P5, R20, R2.reuse, 0x1 ;  /* 0x00000002140ca211 */ /* 0x088fe400078a08ff */
        /* <DEDUP_REMOVED lines=8> */
.L_x_1482:
[----:B------:R-:W-:Y:S05]  /*16d50*/  BSYNC B1 ;  /* 0x0000000000017941 */ /* 0x000fea0003800000 */
.L_x_1466:
[----:B------:R-:W-:-:S13]  /*16d60*/  ISETP.NE.AND P0, PT, R216, RZ, PT ;  /* 0x000000ffd800720c */ /* 0x000fda0003f05270 */
[----:B------:R-:W-:Y:S01]  /*16d70*/  @P0 WARPSYNC 0xffffffff ;  /* 0xffffffff00000948 */ /* 0x000fe20003800000 */
[----:B------:R-:W-:Y:S06]  /*16d80*/  @P0 BAR.SYNC.DEFER_BLOCKING 0x5, 0x100 ;  /* 0x0144000000000b1d */ /* 0x000fec0000010000 */
[----:B------:R-:W4:Y:S04]  /*16d90*/  @P0 LDS.128 R208, [0x24100] ;  /* 0x02410000ffd00984 */ /* 0x000f280000000c00 */
[----:B------:R-:W-:Y:S06]  /*16da0*/  @P0 BAR.ARV 0x4, 0x100 ;  /* 0x0104000000000b1d */ /* 0x000fec0000002000 */
[----:B------:R-:W-:Y:S05]  /*16db0*/  @P0 BRA `(.L_x_1503) ;  /* 0x00000a6000000947 */ /* 0x000fea0003800000 */
[----:B-1--4-:R-:W-:Y:S01]  /*16dc0*/  LOP3.LUT R4, R146, 0x1f, RZ, 0xc0, !PT ;  /* 0x0000001f92047812 */ /* 0x012fe200078ec0ff */
[----:B------:R-:W-:-:S03]  /*16dd0*/  IMAD.MOV.U32 R21, RZ, RZ, RZ ;  /* 0x000000ffff157224 */ /* 0x000fc600078e00ff */
[----:B------:R-:W-:Y:S01]  /*16de0*/  ISETP.NE.AND P6, PT, R4, 0x1f, PT ;  /* 0x0000001f0400780c */ /* 0x000fe20003fc5270 */
[----:B------:R-:W-:Y:S10]  /*16df0*/  BRA.DIV ~URZ, `(.L_x_1504) ;  /* 0x000019d27f007947 */ /* 0x000ff4000b800000 */
[----:B--23--:R1:W2:Y:S02]  /*16e00*/  SHFL.IDX PT, R5, R3, RZ, 0x1f ;  /* 0x00001fff03057589 */ /* 0x00c2a400000e0000 */
.L_x_1549:
[----:B------:R-:W-:Y:S05]  /*16e10*/  BRA.DIV ~URZ, `(.L_x_1505) ;  /* 0x00001a227f007947 */ /* 0x000fea000b800000 */
[----:B-1----:R-:W1:Y:S02]  /*16e20*/  SHFL.IDX PT, R3, R3, 0x1, 0x1f ;  /* 0x00201f0003037f89 */ /* 0x002e6400000e0000 */
.L_x_1550:
[----:B------:R-:W-:Y:S02]  /*16e30*/  IMAD.IADD R7, R211, 0x1, R4 ;  /* 0x00000001d3077824 */ /* 0x000fe400078e0204 */
[----:B------:R-:W-:-:S03]  /*16e40*/  IMAD.MOV.U32 R12, RZ, RZ, RZ ;  /* 0x000000ffff0c7224 */ /* 0x000fc600078e00ff */
[----:B------:R-:W-:-:S13]  /*16e50*/  ISETP.GE.OR P0, PT, R7, c[0x0][0x53c], !P6 ;  /* 0x00014f0007007a0c */ /* 0x000fda0007706670 */
[----:B------:R-:W-:Y:S01]  /*16e60*/  @!P0 IMAD.MOV.U32 R2, RZ, RZ, 0x4 ;  /* 0x00000004ff028424 */ /* 0x000fe200078e00ff */
[----:B------:R-:W-:-:S03]  /*16e70*/  @!P0 MOV R0, 0x4 ;  /* 0x0000000400008802 */ /* 0x000fc60000000f00 */
[----:B------:R-:W-:-:S04]  /*16e80*/  @!P0 IMAD.WIDE R8, R7, R2, c[0x0][0x580] ;  /* 0x0001600007088625 */ /* 0x000fc800078e0202 */
[----:B------:R-:W-:Y:S01]  /*16e90*/  @!P0 IMAD.WIDE R6, R7, R0, c[0x0][0x578] ;  /* 0x00015e0007068625 */ /* 0x000fe200078e0200 */
[----:B------:R-:W3:Y:S04]  /*16ea0*/  @!P0 LDG.E R12, [R8.64] ;  /* 0x00000008080c8981 */ /* 0x000ee8000c1e1900 */
[----:B------:R-:W3:Y:S01]  /*16eb0*/  @!P0 LDG.E R21, [R6.64] ;  /* 0x0000000806158981 */ /* 0x000ee2000c1e1900 */
[C---:B------:R-:W-:Y:S02]  /*16ec0*/  ISETP.GE.U32.AND P4, PT, R4.reuse, 0x10, PT ;  /* 0x000000100400780c */ /* 0x040fe40003f86070 */
[C---:B------:R-:W-:Y:S02]  /*16ed0*/  ISETP.GE.U32.AND P3, PT, R4.reuse, 0x8, PT ;  /* 0x000000080400780c */ /* 0x040fe40003f66070 */
[----:B------:R-:W-:-:S02]  /*16ee0*/  ISETP.GE.U32.AND P2, PT, R4, 0x4, PT ;  /* 0x000000040400780c */ /* 0x000fc40003f46070 */
[C---:B------:R-:W-:Y:S02]  /*16ef0*/  ISETP.GE.U32.AND P1, PT, R4.reuse, 0x2, PT ;  /* 0x000000020400780c */ /* 0x040fe40003f26070 */
[----:B------:R-:W-:Y:S02]  /*16f00*/  ISETP.NE.AND P5, PT, R4, RZ, PT ;  /* 0x000000ff0400720c */ /* 0x000fe40003fa5270 */
[----:B------:R-:W-:Y:S01]  /*16f10*/  MOV R19, RZ ;  /* 0x000000ff00137202 */ /* 0x000fe20000000f00 */
[----:B---3--:R-:W-:Y:S01]  /*16f20*/  IMAD R13, R21, R12, RZ ;  /* 0x0000000c150d7224 */ /* 0x008fe200078e02ff */
[----:B------:R-:W-:Y:S07]  /*16f30*/  BRA.DIV ~URZ, `(.L_x_1506) ;  /* 0x000019727f007947 */ /* 0x000fee000b800000 */
[----:B------:R3:W4:Y:S02]  /*16f40*/  SHFL.UP PT, R2, R13, 0x1, RZ ;  /* 0x042000000d027989 */ /* 0x00072400000e00ff */
.L_x_1551:
[----:B----4-:R-:W-:-:S04]  /*16f50*/  SEL R0, R2, RZ, P5 ;  /* 0x000000ff02007207 */ /* 0x010fc80002800000 */
[----:B---3--:R-:W-:Y:S01]  /*16f60*/  IADD3 R13, R13, R0, RZ ;  /* 0x000000000d0d7210 */ /* 0x008fe20007ffe0ff */
        /* <DEDUP_REMOVED lines=14> */
.L_x_1552:
[----:B----4-:R-:W-:Y:S01]  /*17050*/  IMAD R7, R2, c[0x0][0x538], RZ ;  /* 0x00014e0002077a24 */ /* 0x010fe200078e02ff */
[----:B------:R-:W-:Y:S04]  /*17060*/  BSSY B1, `(.L_x_1508) ;  /* 0x0000076000017945 */ /* 0x000fe80003800000 */
[----:B-1----:R-:W-:-:S04]  /*17070*/  IADD3 R208, R7, R3, RZ ;  /* 0x0000000307d07210 */ /* 0x002fc80007ffe0ff */
[----:B--2---:R-:W-:-:S13]  /*17080*/  ISETP.GT.AND P0, PT, R208, R5, PT ;  /* 0x00000005d000720c */ /* 0x004fda0003f04270 */
[----:B------:R-:W-:Y:S05]  /*17090*/  @P0 BRA `(.L_x_1509) ;  /* 0x0000024000000947 */ /* 0x000fea0003800000 */
.L_x_1513:
        /* <DEDUP_REMOVED lines=16> */
.L_x_1553:
        /* <DEDUP_REMOVED lines=12> */
[----:B---3--:R-:W1:Y:S02]  /*17260*/  SHFL.UP PT, R13, R0, 0x10, RZ ;  /* 0x06000000000d7989 */ /* 0x008e6400000e00ff */
[----:B-1----:R-:W-:-:S05]  /*17270*/  SEL R13, R13, RZ, P4 ;  /* 0x000000ff0d0d7207 */ /* 0x002fca0002000000 */
[----:B------:R-:W-:-:S05]  /*17280*/  IMAD.IADD R13, R0, 0x1, R13 ;  /* 0x00000001000d7824 */ /* 0x000fca00078e020d */
[----:B------:R1:W2:Y:S02]  /*17290*/  SHFL.IDX PT, R2, R13, 0x1f, 0x1f ;  /* 0x03e01f000d027f89 */ /* 0x0002a400000e0000 */
.L_x_1554:
[----:B--2---:R-:W-:-:S05]  /*172a0*/  IMAD R7, R2, c[0x0][0x538], RZ ;  /* 0x00014e0002077a24 */ /* 0x004fca00078e02ff */
[----:B------:R-:W-:-:S04]  /*172b0*/  IADD3 R208, R7, R208, RZ ;  /* 0x000000d007d07210 */ /* 0x000fc80007ffe0ff */
[----:B------:R-:W-:-:S13]  /*172c0*/  ISETP.GT.AND P0, PT, R208, R5, PT ;  /* 0x00000005d000720c */ /* 0x000fda0003f04270 */
[----:B-1----:R-:W-:Y:S05]  /*172d0*/  @!P0 BRA `(.L_x_1513) ;  /* 0xfffffdc000008947 */ /* 0x002fea000383ffff */
.L_x_1509:
[----:B------:R-:W-:-:S05]  /*172e0*/  IADD3 R208, -R7, R208, RZ ;  /* 0x000000d007d07210 */ /* 0x000fca0007ffe1ff */
[----:B------:R-:W-:-:S05]  /*172f0*/  IMAD R0, R13, c[0x0][0x538], R208 ;  /* 0x00014e000d007a24 */ /* 0x000fca00078e02d0 */
[----:B------:R-:W-:Y:S01]  /*17300*/  ISETP.GT.AND P0, PT, R0, R5, PT ;  /* 0x000000050000720c */ /* 0x000fe20003f04270 */
[----:B------:R-:W-:-:S12]  /*17310*/  BRA.DIV ~URZ, `(.L_x_1514) ;  /* 0x000019727f007947 */ /* 0x000fd8000b800000 */
[----:B------:R-:W-:-:S04]  /*17320*/  VOTE.ANY R9, PT, !P0 ;  /* 0x0000000000097806 */ /* 0x000fc800040e0100 */
.L_x_1555:
[----:B------:R1:W2:Y:S01]  /*17330*/  POPC R6, R9 ;  /* 0x0000000900067309 */ /* 0x0002a20000000000 */
[----:B------:R-:W-:Y:S05]  /*17340*/  BRA.DIV ~URZ, `(.L_x_1515) ;  /* 0x000019827f007947 */ /* 0x000fea000b800000 */
[----:B--2---:R2:W4:Y:S04]  /*17350*/  SHFL.IDX PT, R7, R12, R6, 0x1f ;  /* 0x00001f060c077589 */ /* 0x00452800000e0000 */
[----:B------:R2:W1:Y:S02]  /*17360*/  SHFL.IDX PT, R3, R21, R6, 0x1f ;  /* 0x00001f0615037589 */ /* 0x00046400000e0000 */
.L_x_1556:
[----:B------:R-:W-:Y:S01]  /*17370*/  ISETP.NE.AND P0, PT, R9, RZ, PT ;  /* 0x000000ff0900720c */ /* 0x000fe20003f05270 */
[----:B------:R-:W-:-:S12]  /*17380*/  BSSY B0, `(.L_x_1516) ;  /* 0x0000005000007945 */ /* 0x000fd80003800000 */
[----:B------:R-:W-:Y:S05]  /*17390*/  @!P0 BRA `(.L_x_1517) ;  /* 0x0000003000008947 */ /* 0x000fea0003800000 */
[----:B------:R-:W-:Y:S01]  /*173a0*/  IADD3 R8, R6, -0x1, RZ ;  /* 0xffffffff06087810 */ /* 0x000fe20007ffe0ff */
[----:B------:R-:W-:Y:S05]  /*173b0*/  BRA.DIV ~URZ, `(.L_x_1518) ;  /* 0x000019e27f007947 */ /* 0x000fea000b800000 */
[----:B------:R2:W3:Y:S02]  /*173c0*/  SHFL.IDX PT, R19, R13, R8, 0x1f ;  /* 0x00001f080d137589 */ /* 0x0004e400000e0000 */
.L_x_1517:
[----:B------:R-:W-:Y:S05]  /*173d0*/  BSYNC B0 ;  /* 0x0000000000007941 */ /* 0x000fea0003800000 */
.L_x_1516:
[----:B----4-:R-:W-:Y:S01]  /*173e0*/  IABS R0, R7 ;  /* 0x0000000700007213 */ /* 0x010fe20000000000 */
[----:B---3--:R-:W-:Y:S01]  /*173f0*/  IMAD R208, R19, c[0x0][0x538], R208 ;  /* 0x00014e0013d07a24 */ /* 0x008fe200078e02d0 */
[----:B-12---:R-:W-:Y:S02]  /*17400*/  IABS R13, R3 ;  /* 0x00000003000d7213 */ /* 0x006fe40000000000 */
[----:B------:R-:W1:Y:S01]  /*17410*/  I2F.RP R14, R0 ;  /* 0x00000000000e7306 */ /* 0x000e620000209400 */
[----:B------:R-:W-:Y:S01]  /*17420*/  IMAD.IADD R12, R5, 0x1, -R208 ;  /* 0x00000001050c7824 */ /* 0x000fe200078e0ad0 */
[----:B------:R-:W-:Y:S02]  /*17430*/  IABS R2, R7 ;  /* 0x0000000700027213 */ /* 0x000fe40000000000 */
[----:B------:R-:W-:Y:S02]  /*17440*/  IADD3 R211, R6, R211, RZ ;  /* 0x000000d306d37210 */ /* 0x000fe40007ffe0ff */
[----:B------:R-:W-:Y:S01]  /*17450*/  IABS R5, R12 ;  /* 0x0000000c00057213 */ /* 0x000fe20000000000 */
[----:B------:R-:W-:Y:S01]  /*17460*/  IMAD.MOV R2, RZ, RZ, -R2 ;  /* 0x000000ffff027224 */ /* 0x000fe200078e0a02 */
[----:B-1----:R-:W1:Y:S08]  /*17470*/  MUFU.RCP R8, R14 ;  /* 0x0000000e00087308 */ /* 0x002e700000001000 */
[----:B------:R-:W-:Y:S01]  /*17480*/  I2F.RP R14, R13 ;  /* 0x0000000d000e7306 */ /* 0x000fe20000209400 */
[----:B-1----:R-:W-:-:S07]  /*17490*/  IADD3 R8, R8, 0xffffffe, RZ ;  /* 0x0ffffffe08087810 */ /* 0x002fce0007ffe0ff */
[----:B------:R-:W1:Y:S02]  /*174a0*/  F2I.FTZ.U32.TRUNC.NTZ R9, R8 ;  /* 0x0000000800097305 */ /* 0x000e64000021f000 */
[----:B-1----:R-:W-:Y:S02]  /*174b0*/  IMAD.MOV R15, RZ, RZ, -R9 ;  /* 0x000000ffff0f7224 */ /* 0x002fe400078e0a09 */
[----:B------:R-:W-:Y:S02]  /*174c0*/  IMAD.MOV.U32 R8, RZ, RZ, RZ ;  /* 0x000000ffff087224 */ /* 0x000fe400078e00ff */
[----:B------:R-:W-:-:S04]  /*174d0*/  IMAD R15, R15, R0, RZ ;  /* 0x000000000f0f7224 */ /* 0x000fc800078e02ff */
[----:B------:R-:W-:Y:S02]  /*174e0*/  IMAD.HI.U32 R15, R9, R15, R8 ;  /* 0x0000000f090f7227 */ /* 0x000fe400078e0008 */
[----:B------:R-:W1:Y:S04]  /*174f0*/  MUFU.RCP R8, R14 ;  /* 0x0000000e00087308 */ /* 0x000e680000001000 */
[----:B------:R-:W-:-:S04]  /*17500*/  IMAD.HI.U32 R15, R15, R5, RZ ;  /* 0x000000050f0f7227 */ /* 0x000fc800078e00ff */
[----:B------:R-:W-:-:S05]  /*17510*/  IMAD R5, R15, R2, R5 ;  /* 0x000000020f057224 */ /* 0x000fca00078e0205 */
[----:B------:R-:W-:Y:S02]  /*17520*/  ISETP.GT.U32.AND P0, PT, R0, R5, PT ;  /* 0x000000050000720c */ /* 0x000fe40003f04070 */
[----:B-1----:R-:W-:-:S04]  /*17530*/  IADD3 R8, R8, 0xffffffe, RZ ;  /* 0x0ffffffe08087810 */ /* 0x002fc80007ffe0ff */
[----:B------:R-:W1:Y:S07]  /*17540*/  F2I.FTZ.U32.TRUNC.NTZ R9, R8 ;  /* 0x0000000800097305 */ /* 0x000e6e000021f000 */
[----:B------:R-:W-:Y:S01]  /*17550*/  @!P0 IMAD.IADD R5, R5, 0x1, -R0 ;  /* 0x0000000105058824 */ /* 0x000fe200078e0a00 */
[----:B------:R-:W-:Y:S02]  /*17560*/  @!P0 IADD3 R15, R15, 0x1, RZ ;  /* 0x000000010f0f8810 */ /* 0x000fe40007ffe0ff */
[----:B------:R-:W-:-:S02]  /*17570*/  ISETP.NE.AND P0, PT, R7, RZ, PT ;  /* 0x000000ff0700720c */ /* 0x000fc40003f05270 */
[----:B------:R-:W-:Y:S02]  /*17580*/  ISETP.GE.U32.AND P2, PT, R5, R0, PT ;  /* 0x000000000500720c */ /* 0x000fe40003f46070 */
[----:B------:R-:W-:Y:S02]  /*17590*/  LOP3.LUT R0, R12, R7, RZ, 0x3c, !PT ;  /* 0x000000070c007212 */ /* 0x000fe400078e3cff */
[----:B-1----:R-:W-:Y:S01]  /*175a0*/  IADD3 R2, RZ, -R9, RZ ;  /* 0x80000009ff027210 */ /* 0x002fe20007ffe0ff */
[----:B------:R-:W-:Y:S01]  /*175b0*/  IMAD.MOV.U32 R8, RZ, RZ, RZ ;  /* 0x000000ffff087224 */ /* 0x000fe200078e00ff */
[----:B------:R-:W-:Y:S02]  /*175c0*/  ISETP.GE.AND P1, PT, R0, RZ, PT ;  /* 0x000000ff0000720c */ /* 0x000fe40003f26270 */
[----:B------:R-:W-:Y:S01]  /*175d0*/  IABS R0, R3 ;  /* 0x0000000300007213 */ /* 0x000fe20000000000 */
[----:B------:R-:W-:-:S04]  /*175e0*/  IMAD R5, R2, R13, RZ ;  /* 0x0000000d02057224 */ /* 0x000fc800078e02ff */
[----:B------:R-:W-:Y:S01]  /*175f0*/  @P2 IADD3 R15, R15, 0x1, RZ ;  /* 0x000000010f0f2810 */ /* 0x000fe20007ffe0ff */
[----:B------:R-:W-:-:S04]  /*17600*/  IMAD.HI.U32 R5, R9, R5, R8 ;  /* 0x0000000509057227 */ /* 0x000fc800078e0008 */
[----:B------:R-:W-:Y:S02]  /*17610*/  IMAD.MOV R0, RZ, RZ, -R0 ;  /* 0x000000ffff007224 */ /* 0x000fe400078e0a00 */
        /* <DEDUP_REMOVED lines=8> */
[-C--:B------:R-:W-:Y:S02]  /*176a0*/  @!P0 IADD3 R0, R0, -R13.reuse, RZ ;  /* 0x8000000d00008210 */ /* 0x080fe40007ffe0ff */
[----:B------:R-:W-:Y:S02]  /*176b0*/  @!P0 IADD3 R5, R5, 0x1, RZ ;  /* 0x0000000105058810 */ /* 0x000fe40007ffe0ff */
[----:B------:R-:W-:Y:S02]  /*176c0*/  ISETP.GE.U32.AND P2, PT, R0, R13, PT ;  /* 0x0000000d0000720c */ /* 0x000fe40003f46070 */
[----:B------:R-:W-:Y:S02]  /*176d0*/  LOP3.LUT R0, R15, R3, RZ, 0x3c, !PT ;  /* 0x000000030f007212 */ /* 0x000fe400078e3cff */
[----:B------:R-:W-:Y:S02]  /*176e0*/  ISETP.NE.AND P0, PT, R3, RZ, PT ;  /* 0x000000ff0300720c */ /* 0x000fe40003f05270 */
[----:B------:R-:W-:-:S07]  /*176f0*/  ISETP.GE.AND P1, PT, R0, RZ, PT ;  /* 0x000000ff0000720c */ /* 0x000fce0003f26270 */
[----:B------:R-:W-:-:S06]  /*17700*/  @P2 IADD3 R5, R5, 0x1, RZ ;  /* 0x0000000105052810 */ /* 0x000fcc0007ffe0ff */
[----:B------:R-:W-:Y:S01]  /*17710*/  @!P1 IMAD.MOV R5, RZ, RZ, -R5 ;  /* 0x000000ffff059224 */ /* 0x000fe200078e0a05 */
[----:B------:R-:W-:-:S05]  /*17720*/  @!P0 LOP3.LUT R5, RZ, R3, RZ, 0x33, !PT ;  /* 0x00000003ff058212 */ /* 0x000fca00078e33ff */
[----:B------:R-:W-:-:S04]  /*17730*/  IMAD.MOV R0, RZ, RZ, -R5 ;  /* 0x000000ffff007224 */ /* 0x000fc800078e0a05 */
[C---:B------:R-:W-:Y:S02]  /*17740*/  IMAD R0, R3.reuse, R0, R15 ;  /* 0x0000000003007224 */ /* 0x040fe400078e020f */
[----:B------:R-:W-:-:S04]  /*17750*/  IMAD R3, R3, 0x1000000, R5 ;  /* 0x0100000003037824 */ /* 0x000fc800078e0205 */
[----:B------:R-:W-:Y:S01]  /*17760*/  IMAD R210, R0, 0x10000, R3 ;  /* 0x0001000000d27824 */ /* 0x000fe200078e0203 */
[----:B------:R-:W-:Y:S05]  /*17770*/  BRA `(.L_x_1519) ;  /* 0x0000004000007947 */ /* 0x000fea0003800000 */
.L_x_1510:
[----:B------:R-:W-:Y:S01]  /*17780*/  IMAD.MOV.U32 R208, RZ, RZ, R5 ;  /* 0x000000ffffd07224 */ /* 0x000fe200078e0005 */
[----:B------:R-:W-:Y:S01]  /*17790*/  MOV R210, RZ ;  /* 0x000000ff00d27202 */ /* 0x000fe20000000f00 */
[----:B------:R-:W-:Y:S01]  /*177a0*/  IMAD.MOV.U32 R209, RZ, RZ, RZ ;  /* 0x000000ffffd17224 */ /* 0x000fe200078e00ff */
[----:B------:R-:W-:Y:S02]  /*177b0*/  MOV R211, c[0x0][0x53c] ;  /* 0x00014f0000d37a02 */ /* 0x000fe40000000f00 */
.L_x_1519:
[----:B------:R-:W-:Y:S05]  /*177c0*/  BSYNC B1 ;  /* 0x0000000000017941 */ /* 0x000fea0003800000 */
.L_x_1508:
[----:B------:R-:W-:Y:S01]  /*177d0*/  WARPSYNC 0xffffffff ;  /* 0xffffffff00007948 */ /* 0x000fe20003800000 */
[----:B------:R-:W-:Y:S01]  /*177e0*/  BAR.SYNC.DEFER_BLOCKING 0x4, 0x100 ;  /* 0x0104000000007b1d */ /* 0x000fe20000010000 */
[----:B------:R-:W-:-:S13]  /*177f0*/  ISETP.NE.AND P0, PT, R4, RZ, PT ;  /* 0x000000ff0400720c */ /* 0x000fda0003f05270 */
[----:B------:R1:W-:Y:S04]  /*17800*/  @!P0 STS.128 [0x24100], R208 ;  /* 0x024100d0ff008388 */ /* 0x0003e80000000c00 */
[----:B------:R-:W-:Y:S06]  /*17810*/  BAR.ARV 0x5, 0x100 ;  /* 0x0144000000007b1d */ /* 0x000fec0000002000 */
.L_x_1503:
[----:B----4-:R-:W-:-:S13]  /*17820*/  ISETP.GE.AND P0, PT, R211, c[0x0][0x53c], PT ;  /* 0x00014f00d3007a0c */ /* 0x010fda0003f06270 */
[----:B-123--:R-:W-:Y:S01]  /*17830*/  @P0 CALL.REL.NOINC `(.L_x_1520) ;  /* 0x0000001000000944 */ /* 0x00efe20003c00000 */
[----:B------:R-:W-:Y:S05]  /*17840*/  BRA `(.L_x_1521) ;  /* 0xfffe97c000007947 */ /* 0x000fea000383ffff */
.L_x_1520:
[----:B------:R-:W-:Y:S05]  /*17850*/  EXIT ;  /* 0x000000000000794d */ /* 0x000fea0003800000 */
.L_x_1359:
[----:B------:R-:W-:Y:S02]  /*17860*/  MOV R2, 0x1 ;  /* 0x0000000100027802 */ /* 0x000fe40000000f00 */
[----:B------:R-:W-:Y:S02]  /*17870*/  MOV R0, 0x17890 ;  /* 0x0001789000007802 */ /* 0x000fe40000000f00 */
[----:B------:R-:W-:Y:S05]  /*17880*/  CALL.REL.NOINC `($__internal_32_$__cuda_sm70_shflsync_up_p) ;  /* 0x0000161000007944 */ /* 0x000fea0003c00000 */
[----:B-12---:R-:W-:Y:S05]  /*17890*/  BRA `(.L_x_1522) ;  /* 0xfffe8bd000007947 */ /* 0x006fea000383ffff */
.L_x_1360:
[----:B------:R-:W-:Y:S02]  /*178a0*/  MOV R2, 0x2 ;  /* 0x0000000200027802 */ /* 0x000fe40000000f00 */
[----:B------:R-:W-:Y:S02]  /*178b0*/  MOV R0, 0x178d0 ;  /* 0x000178d000007802 */ /* 0x000fe40000000f00 */
[----:B------:R-:W-:Y:S05]  /*178c0*/  CALL.REL.NOINC `($__internal_32_$__cuda_sm70_shflsync_up_p) ;  /* 0x000015d000007944 */ /* 0x000fea0003c00000 */
[----:B--2---:R-:W-:Y:S02]  /*178d0*/  SEL R2, R2, RZ, P4 ;  /* 0x000000ff02027207 */ /* 0x004fe40002000000 */
[----:B------:R-:W-:-:S03]  /*178e0*/  MOV R0, 0x17920 ;  /* 0x0001792000007802 */ /* 0x000fc60000000f00 */
[----:B-1----:R-:W-:Y:S02]  /*178f0*/  IMAD.IADD R13, R13, 0x1, R2 ;  /* 0x000000010d0d7824 */ /* 0x002fe400078e0202 */
[----:B------:R-:W-:Y:S02]  /*17900*/  IMAD.MOV.U32 R2, RZ, RZ, 0x4 ;  /* 0x00000004ff027424 */ /* 0x000fe400078e00ff */
        /* <DEDUP_REMOVED lines=11> */
[----:B--2---:R-:W-:Y:S01]  /*179c0*/  SEL R2, R2, RZ, P1 ;  /* 0x000000ff02027207 */ /* 0x004fe20000800000 */
[----:B------:R-:W-:Y:S01]  /*179d0*/  IMAD.MOV.U32 R8, RZ, RZ, 0x1f ;  /* 0x0000001fff087424 */ /* 0x000fe200078e00ff */
[----:B------:R-:W-:-:S03]  /*179e0*/  MOV R0, 0x17a30 ;  /* 0x00017a3000007802 */ /* 0x000fc60000000f00 */
[----:B------:R-:W-:Y:S01]  /*179f0*/  IMAD.IADD R7, R13, 0x1, R2 ;  /* 0x000000010d077824 */ /* 0x000fe200078e0202 */
[----:B------:R-:W-:-:S03]  /*17a00*/  MOV R2, 0x1f ;  /* 0x0000001f00027802 */ /* 0x000fc60000000f00 */
[----:B------:R-:W-:Y:S02]  /*17a10*/  IMAD.MOV.U32 R15, RZ, RZ, R7 ;  /* 0x000000ffff0f7224 */ /* 0x000fe400078e0007 */
[----:B-1----:R-:W-:Y:S05]  /*17a20*/  CALL.REL.NOINC `($__internal_31_$__cuda_sm70_shflsync_idx_p) ;  /* 0x0000142000007944 */ /* 0x002fea0003c00000 */
[----:B-12---:R-:W-:Y:S05]  /*17a30*/  BRA `(.L_x_1523) ;  /* 0xfffe8b3000007947 */ /* 0x006fea000383ffff */
.L_x_1362:
[----:B------:R-:W-:Y:S02]  /*17a40*/  SEL R2, RZ, 0x1, P0 ;  /* 0x00000001ff027807 */ /* 0x000fe40000000000 */
[----:B------:R-:W-:Y:S02]  /*17a50*/  MOV R0, 0x17a70 ;  /* 0x00017a7000007802 */ /* 0x000fe40000000f00 */
[----:B------:R-:W-:Y:S05]  /*17a60*/  CALL.REL.NOINC `($__internal_33_$__cuda_sm70_votesync_ballot) ;  /* 0x0000148000007944 */ /* 0x000fea0003c00000 */
[----:B------:R-:W-:Y:S05]  /*17a70*/  BRA `(.L_x_1524) ;  /* 0xfffe8b8000007947 */ /* 0x000fea000383ffff */
.L_x_1363:
[----:B------:R-:W-:Y:S01]  /*17a80*/  IMAD.MOV.U32 R15, RZ, RZ, R10 ;  /* 0x000000ffff0f7224 */ /* 0x000fe200078e000a */
[----:B--2---:R-:W-:Y:S01]  /*17a90*/  MOV R8, R6 ;  /* 0x0000000600087202 */ /* 0x004fe20000000f00 */
[----:B------:R-:W-:Y:S01]  /*17aa0*/  IMAD.MOV.U32 R2, RZ, RZ, 0x1f ;  /* 0x0000001fff027424 */ /* 0x000fe200078e00ff */
[----:B------:R-:W-:Y:S02]  /*17ab0*/  MOV R0, 0x17ad0 ;  /* 0x00017ad000007802 */ /* 0x000fe40000000f00 */
[----:B-1----:R-:W-:Y:S05]  /*17ac0*/  CALL.REL.NOINC `($__internal_31_$__cuda_sm70_shflsync_idx_p) ;  /* 0x0000138000007944 */ /* 0x002fea0003c00000 */
[----:B--2---:R-:W-:Y:S01]  /*17ad0*/  IMAD.MOV.U32 R10, RZ, RZ, R2 ;  /* 0x000000ffff0a7224 */ /* 0x004fe200078e0002 */
[----:B-1----:R-:W-:Y:S01]  /*17ae0*/  MOV R15, R5 ;  /* 0x00000005000f7202 */ /* 0x002fe20000000f00 */
[----:B------:R-:W-:Y:S01]  /*17af0*/  IMAD.MOV.U32 R3, RZ, RZ, RZ ;  /* 0x000000ffff037224 */ /* 0x000fe200078e00ff */
[----:B------:R-:W-:Y:S01]  /*17b00*/  MOV R8, R6 ;  /* 0x0000000600087202 */ /* 0x000fe20000000f00 */
[----:B------:R-:W-:Y:S01]  /*17b10*/  IMAD.MOV.U32 R2, RZ, RZ, 0x1f ;  /* 0x0000001fff027424 */ /* 0x000fe200078e00ff */
[----:B------:R-:W-:-:S02]  /*17b20*/  MOV R0, 0x17b40 ;  /* 0x00017b4000007802 */ /* 0x000fc40000000f00 */
[----:B------:R-:W-:Y:S05]  /*17b30*/  CALL.REL.NOINC `($__internal_31_$__cuda_sm70_shflsync_idx_p) ;  /* 0x0000131000007944 */ /* 0x000fea0003c00000 */
[----:B--2---:R-:W-:Y:S01]  /*17b40*/  MOV R5, R2 ;  /* 0x0000000200057202 */ /* 0x004fe20000000f00 */
[----:B-1----:R-:W-:Y:S05]  /*17b50*/  BRA `(.L_x_1525) ;  /* 0xfffe8af000007947 */ /* 0x002fea000383ffff */
.L_x_1366:
[----:B------:R-:W-:Y:S01]  /*17b60*/  IMAD.MOV.U32 R15, RZ, RZ, R7 ;  /* 0x000000ffff0f7224 */ /* 0x000fe200078e0007 */
[----:B------:R-:W-:-:S02]  /*17b70*/  MOV R2, 0x1f ;  /* 0x0000001f00027802 */ /* 0x000fc40000000f00 */
[----:B------:R-:W-:Y:S02]  /*17b80*/  MOV R0, 0x17ba0 ;  /* 0x00017ba000007802 */ /* 0x000fe40000000f00 */
[----:B-1234-:R-:W-:Y:S05]  /*17b90*/  CALL.REL.NOINC `($__internal_31_$__cuda_sm70_shflsync_idx_p) ;  /* 0x000012b000007944 */ /* 0x01efea0003c00000 */
[----:B--2---:R-:W-:Y:S01]  /*17ba0*/  MOV R3, R2 ;  /* 0x0000000200037202 */ /* 0x004fe20000000f00 */
[----:B-1----:R-:W-:Y:S05]  /*17bb0*/  BRA `(.L_x_1365) ;  /* 0xfffe8af000007947 */ /* 0x002fea000383ffff */
.L_x_1402:
[----:B------:R-:W-:Y:S01]  /*17bc0*/  IMAD.MOV.U32 R15, RZ, RZ, R6 ;  /* 0x000000ffff0f7224 */ /* 0x000fe200078e0006 */
[----:B------:R-:W-:Y:S01]  /*17bd0*/  MOV R8, RZ ;  /* 0x000000ff00087202 */ /* 0x000fe20000000f00 */
[----:B------:R-:W-:Y:S01]  /*17be0*/  IMAD.MOV.U32 R2, RZ, RZ, 0x181f ;  /* 0x0000181fff027424 */ /* 0x000fe200078e00ff */
[----:B------:R-:W-:Y:S02]  /*17bf0*/  MOV R0, 0x17c10 ;  /* 0x00017c1000007802 */ /* 0x000fe40000000f00 */
[----:B-----5:R-:W-:Y:S05]  /*17c00*/  CALL.REL.NOINC `($__internal_31_$__cuda_sm70_shflsync_idx_p) ;  /* 0x0000124000007944 */ /* 0x020fea0003c00000 */
[----:B--2---:R-:W-:Y:S01]  /*17c10*/  MOV R13, R2 ;  /* 0x00000002000d7202 */ /* 0x004fe20000000f00 */
[----:B-1----:R-:W-:Y:S05]  /*17c20*/  BRA `(.L_x_1526) ;  /* 0xfffef91000007947 */ /* 0x002fea000383ffff */
.L_x_1403:
[----:B------:R-:W-:Y:S01]  /*17c30*/  IMAD.MOV.U32 R15, RZ, RZ, R7 ;  /* 0x000000ffff0f7224 */ /* 0x000fe200078e0007 */
[----:B------:R-:W-:Y:S01]  /*17c40*/  MOV R8, RZ ;  /* 0x000000ff00087202 */ /* 0x000fe20000000f00 */
[----:B------:R-:W-:Y:S01]  /*17c50*/  IMAD.MOV.U32 R2, RZ, RZ, 0x181f ;  /* 0x0000181fff027424 */ /* 0x000fe200078e00ff */
[----:B------:R-:W-:Y:S02]  /*17c60*/  MOV R0, 0x17c80 ;  /* 0x00017c8000007802 */ /* 0x000fe40000000f00 */
[----:B-12--5:R-:W-:Y:S05]  /*17c70*/  CALL.REL.NOINC `($__internal_31_$__cuda_sm70_shflsync_idx_p) ;  /* 0x000011d000007944 */ /* 0x026fea0003c00000 */
[----:B-12---:R-:W-:Y:S05]  /*17c80*/  BRA `(.L_x_1527) ;  /* 0xfffef8d000007947 */ /* 0x006fea000383ffff */
.L_x_1406:
[----:B--2---:R-:W-:Y:S01]  /*17c90*/  IMAD.MOV.U32 R15, RZ, RZ, R6 ;  /* 0x000000ffff0f7224 */ /* 0x004fe200078e0006 */
[----:B------:R-:W-:Y:S01]  /*17ca0*/  MOV R8, 0x1 ;  /* 0x0000000100087802 */ /* 0x000fe20000000f00 */
[----:B----4-:R-:W-:Y:S01]  /*17cb0*/  IMAD.MOV.U32 R2, RZ, RZ, 0x181f ;  /* 0x0000181fff027424 */ /* 0x010fe200078e00ff */
[----:B------:R-:W-:-:S02]  /*17cc0*/  MOV R0, 0x17ce0 ;  /* 0x00017ce000007802 */ /* 0x000fc40000000f00 */
[----:B-1-3-5:R-:W-:Y:S05]  /*17cd0*/  CALL.REL.NOINC `($__internal_31_$__cuda_sm70_shflsync_idx_p) ;  /* 0x0000117000007944 */ /* 0x02afea0003c00000 */
[----:B--2---:R-:W-:Y:S01]  /*17ce0*/  IMAD.MOV.U32 R13, RZ, RZ, R2 ;  /* 0x000000ffff0d7224 */ /* 0x004fe200078e0002 */
[----:B-1----:R-:W-:Y:S01]  /*17cf0*/  MOV R8, 0x1 ;  /* 0x0000000100087802 */ /* 0x002fe20000000f00 */
[----:B------:R-:W-:Y:S01]  /*17d00*/  IMAD.MOV.U32 R15, RZ, RZ, R7 ;  /* 0x000000ffff0f7224 */ /* 0x000fe200078e0007 */
[----:B------:R-:W-:-:S02]  /*17d10*/  MOV R2, 0x181f ;  /* 0x0000181f00027802 */ /* 0x000fc40000000f00 */
[----:B------:R-:W-:Y:S02]  /*17d20*/  MOV R0, 0x17d40 ;  /* 0x00017d4000007802 */ /* 0x000fe40000000f00 */
[----:B------:R-:W-:Y:S05]  /*17d30*/  CALL.REL.NOINC `($__internal_31_$__cuda_sm70_shflsync_idx_p) ;  /* 0x0000111000007944 */ /* 0x000fea0003c00000 */
[----:B-12---:R-:W-:Y:S05]  /*17d40*/  BRA `(.L_x_1528) ;  /* 0xfffef97000007947 */ /* 0x006fea000383ffff */
.L_x_1409:
[----:B-1----:R-:W-:Y:S01]  /*17d50*/  IMAD.MOV.U32 R15, RZ, RZ, R6 ;  /* 0x000000ffff0f7224 */ /* 0x002fe200078e0006 */
[----:B------:R-:W-:Y:S01]  /*17d60*/  MOV R8, 0x2 ;  /* 0x0000000200087802 */ /* 0x000fe20000000f00 */
[----:B----4-:R-:W-:Y:S01]  /*17d70*/  IMAD.MOV.U32 R2, RZ, RZ, 0x181f ;  /* 0x0000181fff027424 */ /* 0x010fe200078e00ff */
[----:B------:R-:W-:Y:S02]  /*17d80*/  MOV R0, 0x17da0 ;  /* 0x00017da000007802 */ /* 0x000fe40000000f00 */
[----:B--23-5:R-:W-:Y:S05]  /*17d90*/  CALL.REL.NOINC `($__internal_31_$__cuda_sm70_shflsync_idx_p) ;  /* 0x000010b000007944 */ /* 0x02cfea0003c00000 */
[----:B--2---:R-:W-:Y:S01]  /*17da0*/  MOV R13, R2 ;  /* 0x00000002000d7202 */ /* 0x004fe20000000f00 */
[----:B-1----:R-:W-:Y:S05]  /*17db0*/  BRA `(.L_x_1529) ;  /* 0xfffefa3000007947 */ /* 0x002fea000383ffff */
.L_x_1410:
[----:B------:R-:W-:Y:S01]  /*17dc0*/  IMAD.MOV.U32 R15, RZ, RZ, R7 ;  /* 0x000000ffff0f7224 */ /* 0x000fe200078e0007 */
[----:B------:R-:W-:Y:S01]  /*17dd0*/  MOV R8, 0x2 ;  /* 0x0000000200087802 */ /* 0x000fe20000000f00 */
[----:B----4-:R-:W-:Y:S01]  /*17de0*/  IMAD.MOV.U32 R2, RZ, RZ, 0x181f ;  /* 0x0000181fff027424 */ /* 0x010fe200078e00ff */
[----:B------:R-:W-:Y:S02]  /*17df0*/  MOV R0, 0x17e10 ;  /* 0x00017e1000007802 */ /* 0x000fe40000000f00 */
[----:B-123-5:R-:W-:Y:S05]  /*17e00*/  CALL.REL.NOINC `($__internal_31_$__cuda_sm70_shflsync_idx_p) ;  /* 0x0000104000007944 */ /* 0x02efea0003c00000 */
[----:B-12---:R-:W-:Y:S05]  /*17e10*/  BRA `(.L_x_1530) ;  /* 0xfffef9f000007947 */ /* 0x006fea000383ffff */
.L_x_1413:
[----:B-1----:R-:W-:Y:S01]  /*17e20*/  IMAD.MOV.U32 R15, RZ, RZ, R6 ;  /* 0x000000ffff0f7224 */ /* 0x002fe200078e0006 */
[----:B------:R-:W-:Y:S01]  /*17e30*/  MOV R8, 0x3 ;  /* 0x0000000300087802 */ /* 0x000fe20000000f00 */
[----:B------:R-:W-:Y:S01]  /*17e40*/  IMAD.MOV.U32 R2, RZ, RZ, 0x181f ;  /* 0x0000181fff027424 */ /* 0x000fe200078e00ff */
[----:B------:R-:W-:-:S02]  /*17e50*/  MOV R0, 0x17e70 ;  /* 0x00017e7000007802 */ /* 0x000fc40000000f00 */
[----:B--2345:R-:W-:Y:S05]  /*17e60*/  CALL.REL.NOINC `($__internal_31_$__cuda_sm70_shflsync_idx_p) ;  /* 0x00000fe000007944 */ /* 0x03cfea0003c00000 */
[----:B--2---:R-:W-:Y:S01]  /*17e70*/  IMAD.MOV.U32 R13, RZ, RZ, R2 ;  /* 0x000000ffff0d7224 */ /* 0x004fe200078e0002 */
[----:B-1----:R-:W-:Y:S01]  /*17e80*/  MOV R8, 0x3 ;  /* 0x0000000300087802 */ /* 0x002fe20000000f00 */
[----:B------:R-:W-:Y:S01]  /*17e90*/  IMAD.MOV.U32 R15, RZ, RZ, R7 ;  /* 0x000000ffff0f7224 */ /* 0x000fe200078e0007 */
[----:B------:R-:W-:-:S02]  /*17ea0*/  MOV R2, 0x181f ;  /* 0x0000181f00027802 */ /* 0x000fc40000000f00 */
[----:B------:R-:W-:Y:S02]  /*17eb0*/  MOV R0, 0x17ed0 ;  /* 0x00017ed000007802 */ /* 0x000fe40000000f00 */
[----:B------:R-:W-:Y:S05]  /*17ec0*/  CALL.REL.NOINC `($__internal_31_$__cuda_sm70_shflsync_idx_p) ;  /* 0x00000f8000007944 */ /* 0x000fea0003c00000 */
[----:B-12---:R-:W-:Y:S05]  /*17ed0*/  BRA `(.L_x_1531) ;  /* 0xfffefa7000007947 */ /* 0x006fea000383ffff */
.L_x_1462:
[----:B------:R-:W-:Y:S02]  /*17ee0*/  MOV R6, 0x2 ;  /* 0x0000000200067802 */ /* 0x000fe40000000f00 */
[----:B------:R-:W-:Y:S02]  /*17ef0*/  MOV R2, 0x17f10 ;  /* 0x00017f1000027802 */ /* 0x000fe40000000f00 */
[----:B------:R-:W-:Y:S05]  /*17f00*/  CALL.REL.NOINC `($__internal_30_$__cuda_sm70_shflsync_bfly_p) ;  /* 0x00000ef000007944 */ /* 0x000fea0003c00000 */
[----:B-12---:R-:W-:Y:S05]  /*17f10*/  BRA `(.L_x_1532) ;  /* 0xffffb0f000007947 */ /* 0x006fea000383ffff */
.L_x_1463:
[----:B------:R-:W-:Y:S02]  /*17f20*/  MOV R6, 0x1 ;  /* 0x0000000100067802 */ /* 0x000fe40000000f00 */
[----:B------:R-:W-:Y:S02]  /*17f30*/  MOV R2, 0x17f50 ;  /* 0x00017f5000027802 */ /* 0x000fe40000000f00 */
[----:B------:R-:W-:Y:S05]  /*17f40*/  CALL.REL.NOINC `($__internal_30_$__cuda_sm70_shflsync_bfly_p) ;  /* 0x00000eb000007944 */ /* 0x000fea0003c00000 */
[----:B--2---:R-:W-:Y:S01]  /*17f50*/  FADD.FTZ R4, R241, R6 ;  /* 0x00000006f1047221 */ /* 0x004fe20000010000 */
[----:B-1----:R-:W-:Y:S02]  /*17f60*/  MOV R241, R239 ;  /* 0x000000ef00f17202 */ /* 0x002fe40000000f00 */
[----:B------:R-:W-:Y:S02]  /*17f70*/  MOV R6, 0x2 ;  /* 0x0000000200067802 */ /* 0x000fe40000000f00 */
[----:B------:R-:W-:Y:S02]  /*17f80*/  MOV R2, 0x17fa0 ;  /* 0x00017fa000027802 */ /* 0x000fe40000000f00 */
[----:B------:R-:W-:Y:S05]  /*17f90*/  CALL.REL.NOINC `($__internal_30_$__cuda_sm70_shflsync_bfly_p) ;  /* 0x00000e6000007944 */ /* 0x000fea0003c00000 */
[----:B--2---:R-:W-:Y:S01]  /*17fa0*/  FADD.FTZ R9, R239, R6 ;  /* 0x00000006ef097221 */ /* 0x004fe20000010000 */
[----:B------:R-:W-:-:S02]  /*17fb0*/  MOV R6, 0x1 ;  /* 0x0000000100067802 */ /* 0x000fc40000000f00 */
[----:B------:R-:W-:Y:S02]  /*17fc0*/  MOV R2, 0x17ff0 ;  /* 0x00017ff000027802 */ /* 0x000fe40000000f00 */
[----:B-1----:R-:W-:Y:S02]  /*17fd0*/  MOV R241, R9 ;  /* 0x0000000900f17202 */ /* 0x002fe40000000f00 */
[----:B------:R-:W-:Y:S05]  /*17fe0*/  CALL.REL.NOINC `($__internal_30_$__cuda_sm70_shflsync_bfly_p) ;  /* 0x00000e1000007944 */ /* 0x000fea0003c00000 */
[----:B-12---:R-:W-:Y:S05]  /*17ff0*/  BRA `(.L_x_1533) ;  /* 0xffffb08000007947 */ /* 0x006fea000383ffff */
.L_x_1470:
[----:B---34-:R-:W-:Y:S01]  /*18000*/  IMAD.MOV.U32 R15, RZ, RZ, R22 ;  /* 0x000000ffff0f7224 */ /* 0x018fe200078e0016 */
[----:B------:R-:W-:Y:S01]  /*18010*/  MOV R8, RZ ;  /* 0x000000ff00087202 */ /* 0x000fe20000000f00 */
[----:B------:R-:W-:Y:S01]  /*18020*/  IMAD.MOV.U32 R2, RZ, RZ, 0x181f ;  /* 0x0000181fff027424 */ /* 0x000fe200078e00ff */
[----:B------:R-:W-:Y:S02]  /*18030*/  MOV R0, 0x18050 ;  /* 0x0001805000007802 */ /* 0x000fe40000000f00 */
[----:B-12---:R-:W-:Y:S05]  /*18040*/  CALL.REL.NOINC `($__internal_31_$__cuda_sm70_shflsync_idx_p) ;  /* 0x00000e0000007944 */ /* 0x006fea0003c00000 */
[----:B--2---:R-:W-:Y:S01]  /*18050*/  MOV R23, R2 ;  /* 0x0000000200177202 */ /* 0x004fe20000000f00 */
[----:B-1----:R-:W-:Y:S05]  /*18060*/  BRA `(.L_x_1534) ;  /* 0xffffc99000007947 */ /* 0x002fea000383ffff */
.L_x_1471:
[----:B------:R-:W-:Y:S01]  /*18070*/  IMAD.MOV.U32 R15, RZ, RZ, R9 ;  /* 0x000000ffff0f7224 */ /* 0x000fe200078e0009 */
[----:B------:R-:W-:Y:S01]  /*18080*/  MOV R8, RZ ;  /* 0x000000ff00087202 */ /* 0x000fe20000000f00 */
[----:B------:R-:W-:Y:S01]  /*18090*/  IMAD.MOV.U32 R2, RZ, RZ, 0x181f ;  /* 0x0000181fff027424 */ /* 0x000fe200078e00ff */
[----:B------:R-:W-:Y:S02]  /*180a0*/  MOV R0, 0x180c0 ;  /* 0x000180c000007802 */ /* 0x000fe40000000f00 */
[----:B-1234-:R-:W-:Y:S05]  /*180b0*/  CALL.REL.NOINC `($__internal_31_$__cuda_sm70_shflsync_idx_p) ;  /* 0x00000d9000007944 */ /* 0x01efea0003c00000 */
[----:B-12---:R-:W-:Y:S05]  /*180c0*/  BRA `(.L_x_1535) ;  /* 0xffffc95000007947 */ /* 0x006fea000383ffff */
.L_x_1474:
[----:B---3--:R-:W-:Y:S01]  /*180d0*/  IMAD.MOV.U32 R15, RZ, RZ, R22 ;  /* 0x000000ffff0f7224 */ /* 0x008fe200078e0016 */
[----:B------:R-:W-:Y:S01]  /*180e0*/  MOV R8, 0x1 ;  /* 0x0000000100087802 */ /* 0x000fe20000000f00 */
[----:B------:R-:W-:Y:S01]  /*180f0*/  IMAD.MOV.U32 R2, RZ, RZ, 0x181f ;  /* 0x0000181fff027424 */ /* 0x000fe200078e00ff */
[----:B------:R-:W-:-:S02]  /*18100*/  MOV R0, 0x18120 ;  /* 0x0001812000007802 */ /* 0x000fc40000000f00 */
[----:B-12-4-:R-:W-:Y:S05]  /*18110*/  CALL.REL.NOINC `($__internal_31_$__cuda_sm70_shflsync_idx_p) ;  /* 0x00000d3000007944 */ /* 0x016fea0003c00000 */
[----:B--2---:R-:W-:Y:S01]  /*18120*/  IMAD.MOV.U32 R23, RZ, RZ, R2 ;  /* 0x000000ffff177224 */ /* 0x004fe200078e0002 */
[----:B-1----:R-:W-:Y:S01]  /*18130*/  MOV R8, 0x1 ;  /* 0x0000000100087802 */ /* 0x002fe20000000f00 */
[----:B------:R-:W-:Y:S01]  /*18140*/  IMAD.MOV.U32 R15, RZ, RZ, R9 ;  /* 0x000000ffff0f7224 */ /* 0x000fe200078e0009 */
[----:B------:R-:W-:-:S02]  /*18150*/  MOV R2, 0x181f ;  /* 0x0000181f00027802 */ /* 0x000fc40000000f00 */
[----:B------:R-:W-:Y:S02]  /*18160*/  MOV R0, 0x18180 ;  /* 0x0001818000007802 */ /* 0x000fe40000000f00 */
[----:B------:R-:W-:Y:S05]  /*18170*/  CALL.REL.NOINC `($__internal_31_$__cuda_sm70_shflsync_idx_p) ;  /* 0x00000cd000007944 */ /* 0x000fea0003c00000 */
[----:B-12---:R-:W-:Y:S05]  /*18180*/  BRA `(.L_x_1536) ;  /* 0xffffc9f000007947 */ /* 0x006fea000383ffff */
.L_x_1477:
[----:B-1----:R-:W-:Y:S01]  /*18190*/  IMAD.MOV.U32 R15, RZ, RZ, R22 ;  /* 0x000000ffff0f7224 */ /* 0x002fe200078e0016 */
[----:B------:R-:W-:Y:S01]  /*181a0*/  MOV R8, 0x2 ;  /* 0x0000000200087802 */ /* 0x000fe20000000f00 */
[----:B---3--:R-:W-:Y:S01]  /*181b0*/  IMAD.MOV.U32 R2, RZ, RZ, 0x181f ;  /* 0x0000181fff027424 */ /* 0x008fe200078e00ff */
[----:B------:R-:W-:Y:S02]  /*181c0*/  MOV R0, 0x181e0 ;  /* 0x000181e000007802 */ /* 0x000fe40000000f00 */
[----:B--2-4-:R-:W-:Y:S05]  /*181d0*/  CALL.REL.NOINC `($__internal_31_$__cuda_sm70_shflsync_idx_p) ;  /* 0x00000c7000007944 */ /* 0x014fea0003c00000 */
[----:B--2---:R-:W-:Y:S01]  /*181e0*/  MOV R23, R2 ;  /* 0x0000000200177202 */ /* 0x004fe20000000f00 */
[----:B-1----:R-:W-:Y:S05]  /*181f0*/  BRA `(.L_x_1537) ;  /* 0xffffcab000007947 */ /* 0x002fea000383ffff */
.L_x_1478:
[----:B-1----:R-:W-:Y:S01]  /*18200*/  IMAD.MOV.U32 R15, RZ, RZ, R9 ;  /* 0x000000ffff0f7224 */ /* 0x002fe200078e0009 */
[----:B------:R-:W-:Y:S01]  /*18210*/  MOV R8, 0x2 ;  /* 0x0000000200087802 */ /* 0x000fe20000000f00 */
[----:B---3--:R-:W-:Y:S01]  /*18220*/  IMAD.MOV.U32 R2, RZ, RZ, 0x181f ;  /* 0x0000181fff027424 */ /* 0x008fe200078e00ff */
[----:B------:R-:W-:Y:S02]  /*18230*/  MOV R0, 0x18250 ;  /* 0x0001825000007802 */ /* 0x000fe40000000f00 */
[----:B--2-4-:R-:W-:Y:S05]  /*18240*/  CALL.REL.NOINC `($__internal_31_$__cuda_sm70_shflsync_idx_p) ;  /* 0x00000c0000007944 */ /* 0x014fea0003c00000 */
[----:B-12---:R-:W-:Y:S05]  /*18250*/  BRA `(.L_x_1538) ;  /* 0xffffca7000007947 */ /* 0x006fea000383ffff */
.L_x_1481:
[----:B-1----:R-:W-:Y:S01]  /*18260*/  IMAD.MOV.U32 R15, RZ, RZ, R22 ;  /* 0x000000ffff0f7224 */ /* 0x002fe200078e0016 */
[----:B------:R-:W-:Y:S01]  /*18270*/  MOV R8, 0x3 ;  /* 0x0000000300087802 */ /* 0x000fe20000000f00 */
[----:B--2---:R-:W-:Y:S01]  /*18280*/  IMAD.MOV.U32 R2, RZ, RZ, 0x181f ;  /* 0x0000181fff027424 */ /* 0x004fe200078e00ff */
[----:B------:R-:W-:-:S02]  /*18290*/  MOV R0, 0x182b0 ;  /* 0x000182b000007802 */ /* 0x000fc40000000f00 */
[----:B---34-:R-:W-:Y:S05]  /*182a0*/  CALL.REL.NOINC `($__internal_31_$__cuda_sm70_shflsync_idx_p) ;  /* 0x00000ba000007944 */ /* 0x018fea0003c00000 */
[----:B--2---:R-:W-:Y:S01]  /*182b0*/  IMAD.MOV.U32 R22, RZ, RZ, R2 ;  /* 0x000000ffff167224 */ /* 0x004fe200078e0002 */
[----:B-1----:R-:W-:Y:S01]  /*182c0*/  MOV R8, 0x3 ;  /* 0x0000000300087802 */ /* 0x002fe20000000f00 */
[----:B------:R-:W-:Y:S01]  /*182d0*/  IMAD.MOV.U32 R15, RZ, RZ, R9 ;  /* 0x000000ffff0f7224 */ /* 0x000fe200078e0009 */
[----:B------:R-:W-:-:S02]  /*182e0*/  MOV R2, 0x181f ;  /* 0x0000181f00027802 */ /* 0x000fc40000000f00 */
[----:B------:R-:W-:Y:S02]  /*182f0*/  MOV R0, 0x18310 ;  /* 0x0001831000007802 */ /* 0x000fe40000000f00 */
[----:B------:R-:W-:Y:S05]  /*18300*/  CALL.REL.NOINC `($__internal_31_$__cuda_sm70_shflsync_idx_p) ;  /* 0x00000b4000007944 */ /* 0x000fea0003c00000 */
[----:B-12---:R-:W-:Y:S05]  /*18310*/  BRA `(.L_x_1539) ;  /* 0xffffcaf000007947 */ /* 0x006fea000383ffff */
.L_x_1483:
[----:B------:R-:W-:Y:S01]  /*18320*/  IMAD.MOV.U32 R15, RZ, RZ, R167 ;  /* 0x000000ffff0f7224 */ /* 0x000fe200078e00a7 */
[----:B------:R-:W-:Y:S01]  /*18330*/  MOV R8, RZ ;  /* 0x000000ff00087202 */ /* 0x000fe20000000f00 */
[----:B------:R-:W-:Y:S01]  /*18340*/  IMAD.MOV.U32 R2, RZ, RZ, 0x1c1f ;  /* 0x00001c1fff027424 */ /* 0x000fe200078e00ff */
[----:B------:R-:W-:Y:S02]  /*18350*/  MOV R0, 0x18370 ;  /* 0x0001837000007802 */ /* 0x000fe40000000f00 */
[----:B------:R-:W-:Y:S05]  /*18360*/  CALL.REL.NOINC `($__internal_31_$__cuda_sm70_shflsync_idx_p) ;  /* 0x00000ae000007944 */ /* 0x000fea0003c00000 */
[----:B--2---:R-:W-:Y:S01]  /*18370*/  MOV R169, R2 ;  /* 0x0000000200a97202 */ /* 0x004fe20000000f00 */
[----:B-1----:R-:W-:Y:S05]  /*18380*/  BRA `(.L_x_1540) ;  /* 0xffffcda000007947 */ /* 0x002fea000383ffff */
.L_x_1484:
[----:B------:R-:W-:Y:S01]  /*18390*/  IMAD.MOV.U32 R15, RZ, RZ, R168 ;  /* 0x000000ffff0f7224 */ /* 0x000fe200078e00a8 */
[----:B------:R-:W-:Y:S01]  /*183a0*/  MOV R8, RZ ;  /* 0x000000ff00087202 */ /* 0x000fe20000000f00 */
[----:B------:R-:W-:Y:S01]  /*183b0*/  IMAD.MOV.U32 R2, RZ, RZ, 0x1c1f ;  /* 0x00001c1fff027424 */ /* 0x000fe200078e00ff */
[----:B------:R-:W-:Y:S02]  /*183c0*/  MOV R0, 0x183e0 ;  /* 0x000183e000007802 */ /* 0x000fe40000000f00 */
[----:B-12---:R-:W-:Y:S05]  /*183d0*/  CALL.REL.NOINC `($__internal_31_$__cuda_sm70_shflsync_idx_p) ;  /* 0x00000a7000007944 */ /* 0x006fea0003c00000 */
[----:B-12---:R-:W-:Y:S05]  /*183e0*/  BRA `(.L_x_1541) ;  /* 0xffffcd6000007947 */ /* 0x006fea000383ffff */
.L_x_1487:
[----:B-1----:R-:W-:Y:S01]  /*183f0*/  IMAD.MOV.U32 R15, RZ, RZ, R167 ;  /* 0x000000ffff0f7224 */ /* 0x002fe200078e00a7 */
[----:B------:R-:W-:Y:S01]  /*18400*/  MOV R8, 0x1 ;  /* 0x0000000100087802 */ /* 0x000fe20000000f00 */
[----:B----4-:R-:W-:Y:S01]  /*18410*/  IMAD.MOV.U32 R2, RZ, RZ, 0x1c1f ;  /* 0x00001c1fff027424 */ /* 0x010fe200078e00ff */
[----:B------:R-:W-:-:S02]  /*18420*/  MOV R0, 0x18440 ;  /* 0x0001844000007802 */ /* 0x000fc40000000f00 */
[----:B--23--:R-:W-:Y:S05]  /*18430*/  CALL.REL.NOINC `($__internal_31_$__cuda_sm70_shflsync_idx_p) ;  /* 0x00000a1000007944 */ /* 0x00cfea0003c00000 */
[----:B--2---:R-:W-:Y:S01]  /*18440*/  IMAD.MOV.U32 R167, RZ, RZ, R2 ;  /* 0x000000ffffa77224 */ /* 0x004fe200078e0002 */
[----:B-1----:R-:W-:Y:S01]  /*18450*/  MOV R8, 0x1 ;  /* 0x0000000100087802 */ /* 0x002fe20000000f00 */
[----:B------:R-:W-:Y:S01]  /*18460*/  IMAD.MOV.U32 R15, RZ, RZ, R168 ;  /* 0x000000ffff0f7224 */ /* 0x000fe200078e00a8 */
[----:B------:R-:W-:-:S02]  /*18470*/  MOV R2, 0x1c1f ;  /* 0x00001c1f00027802 */ /* 0x000fc40000000f00 */
[----:B------:R-:W-:Y:S02]  /*18480*/  MOV R0, 0x184a0 ;  /* 0x000184a000007802 */ /* 0x000fe40000000f00 */
[----:B------:R-:W-:Y:S05]  /*18490*/  CALL.REL.NOINC `($__internal_31_$__cuda_sm70_shflsync_idx_p) ;  /* 0x000009b000007944 */ /* 0x000fea0003c00000 */
[----:B-12---:R-:W-:Y:S05]  /*184a0*/  BRA `(.L_x_1542) ;  /* 0xffffd62000007947 */ /* 0x006fea000383ffff */
.L_x_1491:
[----:B------:R-:W-:Y:S01]  /*184b0*/  IMAD.MOV.U32 R15, RZ, RZ, R6 ;  /* 0x000000ffff0f7224 */ /* 0x000fe200078e0006 */
[----:B------:R-:W-:Y:S01]  /*184c0*/  MOV R8, RZ ;  /* 0x000000ff00087202 */ /* 0x000fe20000000f00 */
[----:B------:R-:W-:Y:S01]  /*184d0*/  IMAD.MOV.U32 R2, RZ, RZ, 0x181f ;  /* 0x0000181fff027424 */ /* 0x000fe200078e00ff */
[----:B------:R-:W-:Y:S02]  /*184e0*/  MOV R0, 0x18500 ;  /* 0x0001850000007802 */ /* 0x000fe40000000f00 */
[----:B------:R-:W-:Y:S05]  /*184f0*/  CALL.REL.NOINC `($__internal_31_$__cuda_sm70_shflsync_idx_p) ;  /* 0x0000095000007944 */ /* 0x000fea0003c00000 */
[----:B--2---:R-:W-:Y:S01]  /*18500*/  MOV R7, R2 ;  /* 0x0000000200077202 */ /* 0x004fe20000000f00 */
[----:B-1----:R-:W-:Y:S05]  /*18510*/  BRA `(.L_x_1543) ;  /* 0xffffe32000007947 */ /* 0x002fea000383ffff */
.L_x_1492:
[----:B------:R-:W-:Y:S01]  /*18520*/  IMAD.MOV.U32 R15, RZ, RZ, R5 ;  /* 0x000000ffff0f7224 */ /* 0x000fe200078e0005 */
[----:B------:R-:W-:Y:S01]  /*18530*/  MOV R8, RZ ;  /* 0x000000ff00087202 */ /* 0x000fe20000000f00 */
[----:B------:R-:W-:Y:S01]  /*18540*/  IMAD.MOV.U32 R2, RZ, RZ, 0x181f ;  /* 0x0000181fff027424 */ /* 0x000fe200078e00ff */
[----:B------:R-:W-:Y:S02]  /*18550*/  MOV R0, 0x18570 ;  /* 0x0001857000007802 */ /* 0x000fe40000000f00 */
[----:B-12---:R-:W-:Y:S05]  /*18560*/  CALL.REL.NOINC `($__internal_31_$__cuda_sm70_shflsync_idx_p) ;  /* 0x000008e000007944 */ /* 0x006fea0003c00000 */
[----:B-12---:R-:W-:Y:S05]  /*18570*/  BRA `(.L_x_1544) ;  /* 0xffffe2e000007947 */ /* 0x006fea000383ffff */
.L_x_1495:
[----:B--2---:R-:W-:Y:S01]  /*18580*/  IMAD.MOV.U32 R15, RZ, RZ, R6 ;  /* 0x000000ffff0f7224 */ /* 0x004fe200078e0006 */
[----:B------:R-:W-:Y:S01]  /*18590*/  MOV R8, 0x1 ;  /* 0x0000000100087802 */ /* 0x000fe20000000f00 */
[----:B----4-:R-:W-:Y:S01]  /*185a0*/  IMAD.MOV.U32 R2, RZ, RZ, 0x181f ;  /* 0x0000181fff027424 */ /* 0x010fe200078e00ff */
[----:B------:R-:W-:-:S02]  /*185b0*/  MOV R0, 0x185d0 ;  /* 0x000185d000007802 */ /* 0x000fc40000000f00 */
[----:B-1-3--:R-:W-:Y:S05]  /*185c0*/  CALL.REL.NOINC `($__internal_31_$__cuda_sm70_shflsync_idx_p) ;  /* 0x0000088000007944 */ /* 0x00afea0003c00000 */
[----:B--2---:R-:W-:Y:S01]  /*185d0*/  IMAD.MOV.U32 R7, RZ, RZ, R2 ;  /* 0x000000ffff077224 */ /* 0x004fe200078e0002 */
[----:B-1----:R-:W-:Y:S01]  /*185e0*/  MOV R8, 0x1 ;  /* 0x0000000100087802 */ /* 0x002fe20000000f00 */
[----:B------:R-:W-:Y:S01]  /*185f0*/  IMAD.MOV.U32 R15, RZ, RZ, R5 ;  /* 0x000000ffff0f7224 */ /* 0x000fe200078e0005 */
[----:B------:R-:W-:-:S02]  /*18600*/  MOV R2, 0x181f ;  /* 0x0000181f00027802 */ /* 0x000fc40000000f00 */
[----:B------:R-:W-:Y:S02]  /*18610*/  MOV R0, 0x18630 ;  /* 0x0001863000007802 */ /* 0x000fe40000000f00 */
[----:B------:R-:W-:Y:S05]  /*18620*/  CALL.REL.NOINC `($__internal_31_$__cuda_sm70_shflsync_idx_p) ;  /* 0x0000082000007944 */ /* 0x000fea0003c00000 */
[----:B-12---:R-:W-:Y:S05]  /*18630*/  BRA `(.L_x_1545) ;  /* 0xffffe39000007947 */ /* 0x006fea000383ffff */
.L_x_1498:
[----:B-1----:R-:W-:Y:S01]  /*18640*/  IMAD.MOV.U32 R15, RZ, RZ, R6 ;  /* 0x000000ffff0f7224 */ /* 0x002fe200078e0006 */
[----:B------:R-:W-:Y:S01]  /*18650*/  MOV R8, 0x2 ;  /* 0x0000000200087802 */ /* 0x000fe20000000f00 */
[----:B----4-:R-:W-:Y:S01]  /*18660*/  IMAD.MOV.U32 R2, RZ, RZ, 0x181f ;  /* 0x0000181fff027424 */ /* 0x010fe200078e00ff */
[----:B------:R-:W-:Y:S02]  /*18670*/  MOV R0, 0x18690 ;  /* 0x0001869000007802 */ /* 0x000fe40000000f00 */
[----:B--23--:R-:W-:Y:S05]  /*18680*/  CALL.REL.NOINC `($__internal_31_$__cuda_sm70_shflsync_idx_p) ;  /* 0x000007c000007944 */ /* 0x00cfea0003c00000 */
[----:B--2---:R-:W-:Y:S01]  /*18690*/  MOV R7, R2 ;  /* 0x0000000200077202 */ /* 0x004fe20000000f00 */
[----:B-1----:R-:W-:Y:S05]  /*186a0*/  BRA `(.L_x_1546) ;  /* 0xffffe45000007947 */ /* 0x002fea000383ffff */
.L_x_1499:
[----:B------:R-:W-:Y:S01]  /*186b0*/  IMAD.MOV.U32 R15, RZ, RZ, R5 ;  /* 0x000000ffff0f7224 */ /* 0x000fe200078e0005 */
[----:B------:R-:W-:Y:S01]  /*186c0*/  MOV R8, 0x2 ;  /* 0x0000000200087802 */ /* 0x000fe20000000f00 */
[----:B----4-:R-:W-:Y:S01]  /*186d0*/  IMAD.MOV.U32 R2, RZ, RZ, 0x181f ;  /* 0x0000181fff027424 */ /* 0x010fe200078e00ff */
[----:B------:R-:W-:Y:S02]  /*186e0*/  MOV R0, 0x18700 ;  /* 0x0001870000007802 */ /* 0x000fe40000000f00 */
[----:B-123--:R-:W-:Y:S05]  /*186f0*/  CALL.REL.NOINC `($__internal_31_$__cuda_sm70_shflsync_idx_p) ;  /* 0x0000075000007944 */ /* 0x00efea0003c00000 */
[----:B-12---:R-:W-:Y:S05]  /*18700*/  BRA `(.L_x_1547) ;  /* 0xffffe41000007947 */ /* 0x006fea000383ffff */
.L_x_1502:
[----:B-1----:R-:W-:Y:S01]  /*18710*/  IMAD.MOV.U32 R15, RZ, RZ, R6 ;  /* 0x000000ffff0f7224 */ /* 0x002fe200078e0006 */
[----:B------:R-:W-:Y:S01]  /*18720*/  MOV R8, 0x3 ;  /* 0x0000000300087802 */ /* 0x000fe20000000f00 */
[----:B------:R-:W-:Y:S01]  /*18730*/  IMAD.MOV.U32 R2, RZ, RZ, 0x181f ;  /* 0x0000181fff027424 */ /* 0x000fe200078e00ff */
[----:B------:R-:W-:-:S02]  /*18740*/  MOV R0, 0x18760 ;  /* 0x0001876000007802 */ /* 0x000fc40000000f00 */
[----:B--234-:R-:W-:Y:S05]  /*18750*/  CALL.REL.NOINC `($__internal_31_$__cuda_sm70_shflsync_idx_p) ;  /* 0x000006f000007944 */ /* 0x01cfea0003c00000 */
[----:B--2---:R-:W-:Y:S01]  /*18760*/  IMAD.MOV.U32 R6, RZ, RZ, R2 ;  /* 0x000000ffff067224 */ /* 0x004fe200078e0002 */
[----:B-1----:R-:W-:Y:S01]  /*18770*/  MOV R8, 0x3 ;  /* 0x0000000300087802 */ /* 0x002fe20000000f00 */
[----:B------:R-:W-:Y:S01]  /*18780*/  IMAD.MOV.U32 R15, RZ, RZ, R5 ;  /* 0x000000ffff0f7224 */ /* 0x000fe200078e0005 */
[----:B------:R-:W-:-:S02]  /*18790*/  MOV R2, 0x181f ;  /* 0x0000181f00027802 */ /* 0x000fc40000000f00 */
[----:B------:R-:W-:Y:S02]  /*187a0*/  MOV R0, 0x187c0 ;  /* 0x000187c000007802 */ /* 0x000fe40000000f00 */
[----:B------:R-:W-:Y:S05]  /*187b0*/  CALL.REL.NOINC `($__internal_31_$__cuda_sm70_shflsync_idx_p) ;  /* 0x0000069000007944 */ /* 0x000fea0003c00000 */
[----:B-12---:R-:W-:Y:S05]  /*187c0*/  BRA `(.L_x_1548) ;  /* 0xffffe49000007947 */ /* 0x006fea000383ffff */
.L_x_1504:
[----:B------:R-:W-:Y:S01]  /*187d0*/  IMAD.MOV.U32 R15, RZ, RZ, R3 ;  /* 0x000000ffff0f7224 */ /* 0x000fe200078e0003 */
[----:B------:R-:W-:Y:S01]  /*187e0*/  MOV R8, RZ ;  /* 0x000000ff00087202 */ /* 0x000fe20000000f00 */
[----:B---3--:R-:W-:Y:S01]  /*187f0*/  IMAD.MOV.U32 R2, RZ, RZ, 0x1f ;  /* 0x0000001fff027424 */ /* 0x008fe200078e00ff */
[----:B------:R-:W-:Y:S02]  /*18800*/  MOV R0, 0x18820 ;  /* 0x0001882000007802 */ /* 0x000fe40000000f00 */
[----:B--2---:R-:W-:Y:S05]  /*18810*/  CALL.REL.NOINC `($__internal_31_$__cuda_sm70_shflsync_idx_p) ;  /* 0x0000063000007944 */ /* 0x004fea0003c00000 */
[----:B--2---:R-:W-:Y:S01]  /*18820*/  MOV R5, R2 ;  /* 0x0000000200057202 */ /* 0x004fe20000000f00 */
[----:B-1----:R-:W-:Y:S05]  /*18830*/  BRA `(.L_x_1549) ;  /* 0xffffe5d000007947 */ /* 0x002fea000383ffff */
.L_x_1505:
[----:B------:R-:W-:Y:S01]  /*18840*/  IMAD.MOV.U32 R15, RZ, RZ, R3 ;  /* 0x000000ffff0f7224 */ /* 0x000fe200078e0003 */
[----:B------:R-:W-:Y:S01]  /*18850*/  MOV R8, 0x1 ;  /* 0x0000000100087802 */ /* 0x000fe20000000f00 */
[----:B------:R-:W-:Y:S01]  /*18860*/  IMAD.MOV.U32 R2, RZ, RZ, 0x1f ;  /* 0x0000001fff027424 */ /* 0x000fe200078e00ff */
[----:B------:R-:W-:Y:S02]  /*18870*/  MOV R0, 0x18890 ;  /* 0x0001889000007802 */ /* 0x000fe40000000f00 */
[----:B-12---:R-:W-:Y:S05]  /*18880*/  CALL.REL.NOINC `($__internal_31_$__cuda_sm70_shflsync_idx_p) ;  /* 0x000005c000007944 */ /* 0x006fea0003c00000 */
[----:B--2---:R-:W-:Y:S01]  /*18890*/  MOV R3, R2 ;  /* 0x0000000200037202 */ /* 0x004fe20000000f00 */
[----:B-1----:R-:W-:Y:S05]  /*188a0*/  BRA `(.L_x_1550) ;  /* 0xffffe58000007947 */ /* 0x002fea000383ffff */
.L_x_1506:
[----:B------:R-:W-:Y:S02]  /*188b0*/  MOV R2, 0x1 ;  /* 0x0000000100027802 */ /* 0x000fe40000000f00 */
[----:B------:R-:W-:-:S02]  /*188c0*/  MOV R0, 0x188e0 ;  /* 0x000188e000007802 */ /* 0x000fc40000000f00 */
[----:B-12---:R-:W-:Y:S05]  /*188d0*/  CALL.REL.NOINC `($__internal_32_$__cuda_sm70_shflsync_up_p) ;  /* 0x000005c000007944 */ /* 0x006fea0003c00000 */
[----:B-12---:R-:W-:Y:S05]  /*188e0*/  BRA `(.L_x_1551) ;  /* 0xffffe66000007947 */ /* 0x006fea000383ffff */
.L_x_1507:
[----:B------:R-:W-:Y:S02]  /*188f0*/  MOV R2, 0x2 ;  /* 0x0000000200027802 */ /* 0x000fe40000000f00 */
[----:B------:R-:W-:-:S02]  /*18900*/  MOV R0, 0x18920 ;  /* 0x0001892000007802 */ /* 0x000fc40000000f00 */
[----:B-12---:R-:W-:Y:S05]  /*18910*/  CALL.REL.NOINC `($__internal_32_$__cuda_sm70_shflsync_up_p) ;  /* 0x0000058000007944 */ /* 0x006fea0003c00000 */
        /* <DEDUP_REMOVED lines=18> */
[----:B-1----:R-:W-:Y:S01]  /*18a40*/  IMAD.IADD R13, R2, 0x1, R13 ;  /* 0x00000001020d7824 */ /* 0x002fe200078e020d */
[----:B------:R-:W-:-:S03]  /*18a50*/  MOV R2, 0x1f ;  /* 0x0000001f00027802 */ /* 0x000fc60000000f00 */
[----:B------:R-:W-:Y:S02]  /*18a60*/  IMAD.MOV.U32 R15, RZ, RZ, R13 ;  /* 0x000000ffff0f7224 */ /* 0x000fe400078e000d */
[----:B------:R-:W-:Y:S05]  /*18a70*/  CALL.REL.NOINC `($__internal_31_$__cuda_sm70_shflsync_idx_p) ;  /* 0x000003d000007944 */ /* 0x000fea0003c00000 */
[----:B-12---:R-:W-:Y:S05]  /*18a80*/  BRA `(.L_x_1552) ;  /* 0xffffe5c000007947 */ /* 0x006fea000383ffff */
.L_x_1511:
[----:B---3--:R-:W-:Y:S01]  /*18a90*/  IMAD.MOV.U32 R13, RZ, RZ, R3 ;  /* 0x000000ffff0d7224 */ /* 0x008fe200078e0003 */
[----:B------:R-:W-:Y:S02]  /*18aa0*/  MOV R2, 0x1 ;  /* 0x0000000100027802 */ /* 0x000fe40000000f00 */
[----:B------:R-:W-:Y:S02]  /*18ab0*/  MOV R0, 0x18ad0 ;  /* 0x00018ad000007802 */ /* 0x000fe40000000f00 */
[----:B------:R-:W-:Y:S05]  /*18ac0*/  CALL.REL.NOINC `($__internal_32_$__cuda_sm70_shflsync_up_p) ;  /* 0x000003d000007944 */ /* 0x000fea0003c00000 */
[----:B-12---:R-:W-:Y:S05]  /*18ad0*/  BRA `(.L_x_1553) ;  /* 0xffffe6c000007947 */ /* 0x006fea000383ffff */
.L_x_1512:
[----:B---3--:R-:W-:Y:S01]  /*18ae0*/  IMAD.MOV.U32 R13, RZ, RZ, R3 ;  /* 0x000000ffff0d7224 */ /* 0x008fe200078e0003 */
        /* <DEDUP_REMOVED lines=26> */
.L_x_1514:
[----:B------:R-:W-:Y:S02]  /*18c90*/  SEL R2, RZ, 0x1, P0 ;  /* 0x00000001ff027807 */ /* 0x000fe40000000000 */
[----:B------:R-:W-:Y:S02]  /*18ca0*/  MOV R0, 0x18cc0 ;  /* 0x00018cc000007802 */ /* 0x000fe40000000f00 */
[----:B---3--:R-:W-:Y:S05]  /*18cb0*/  CALL.REL.NOINC `($__internal_33_$__cuda_sm70_votesync_ballot) ;  /* 0x0000023000007944 */ /* 0x008fea0003c00000 */
[----:B------:R-:W-:Y:S05]  /*18cc0*/  BRA `(.L_x_1555) ;  /* 0xffffe66000007947 */ /* 0x000fea000383ffff */
.L_x_1515:
[----:B------:R-:W-:Y:S01]  /*18cd0*/  IMAD.MOV.U32 R15, RZ, RZ, R12 ;  /* 0x000000ffff0f7224 */ /* 0x000fe200078e000c */
[----:B--2---:R-:W-:Y:S01]  /*18ce0*/  MOV R8, R6 ;  /* 0x0000000600087202 */ /* 0x004fe20000000f00 */
[----:B------:R-:W-:Y:S01]  /*18cf0*/  IMAD.MOV.U32 R2, RZ, RZ, 0x1f ;  /* 0x0000001fff027424 */ /* 0x000fe200078e00ff */
[----:B------:R-:W-:Y:S02]  /*18d00*/  MOV R0, 0x18d20 ;  /* 0x00018d2000007802 */ /* 0x000fe40000000f00 */
[----:B-1-3--:R-:W-:Y:S05]  /*18d10*/  CALL.REL.NOINC `($__internal_31_$__cuda_sm70_shflsync_idx_p) ;  /* 0x0000013000007944 */ /* 0x00afea0003c00000 */
[----:B--2---:R-:W-:Y:S01]  /*18d20*/  IMAD.MOV.U32 R7, RZ, RZ, R2 ;  /* 0x000000ffff077224 */ /* 0x004fe200078e0002 */
[----:B-1----:R-:W-:Y:S01]  /*18d30*/  MOV R8, R6 ;  /* 0x0000000600087202 */ /* 0x002fe20000000f00 */
[----:B------:R-:W-:Y:S01]  /*18d40*/  IMAD.MOV.U32 R15, RZ, RZ, R21 ;  /* 0x000000ffff0f7224 */ /* 0x000fe200078e0015 */
[----:B------:R-:W-:Y:S02]  /*18d50*/  MOV R2, 0x1f ;  /* 0x0000001f00027802 */ /* 0x000fe40000000f00 */
[----:B------:R-:W-:-:S02]  /*18d60*/  MOV R0, 0x18d80 ;  /* 0x00018d8000007802 */ /* 0x000fc40000000f00 */
[----:B------:R-:W-:Y:S05]  /*18d70*/  CALL.REL.NOINC `($__internal_31_$__cuda_sm70_shflsync_idx_p) ;  /* 0x000000d000007944 */ /* 0x000fea0003c00000 */
[----:B--2---:R-:W-:Y:S01]  /*18d80*/  MOV R3, R2 ;  /* 0x0000000200037202 */ /* 0x004fe20000000f00 */
[----:B-1----:R-:W-:Y:S05]  /*18d90*/  BRA `(.L_x_1556) ;  /* 0xffffe5d000007947 */ /* 0x002fea000383ffff */
.L_x_1518:
[----:B------:R-:W-:Y:S01]  /*18da0*/  IMAD.MOV.U32 R15, RZ, RZ, R13 ;  /* 0x000000ffff0f7224 */ /* 0x000fe200078e000d */
[----:B------:R-:W-:-:S02]  /*18db0*/  MOV R2, 0x1f ;  /* 0x0000001f00027802 */ /* 0x000fc40000000f00 */
[----:B------:R-:W-:Y:S02]  /*18dc0*/  MOV R0, 0x18de0 ;  /* 0x00018de000007802 */ /* 0x000fe40000000f00 */
[----:B-1234-:R-:W-:Y:S05]  /*18dd0*/  CALL.REL.NOINC `($__internal_31_$__cuda_sm70_shflsync_idx_p) ;  /* 0x0000007000007944 */ /* 0x01efea0003c00000 */
[----:B--2---:R-:W-:Y:S01]  /*18de0*/  MOV R19, R2 ;  /* 0x0000000200137202 */ /* 0x004fe20000000f00 */
[----:B-1----:R-:W-:Y:S05]  /*18df0*/  BRA `(.L_x_1517) ;  /* 0xffffe5d000007947 */ /* 0x002fea000383ffff */
        .weak           $__internal_30_$__cuda_sm70_shflsync_bfly_p
        .type           $__internal_30_$__cuda_sm70_shflsync_bfly_p,@function
        .size           $__internal_30_$__cuda_sm70_shflsync_bfly_p,($__internal_31_$__cuda_sm70_shflsync_idx_p - $__internal_30_$__cuda_sm70_shflsync_bfly_p)
$__internal_30_$__cuda_sm70_shflsync_bfly_p:
[----:B------:R-:W-:Y:S01]  /*18e00*/  MOV R12, R2 ;  /* 0x00000002000c7202 */ /* 0x000fe20000000f00 */
[----:B------:R-:W-:Y:S04]  /*18e10*/  WARPSYNC R0 ;  /* 0x0000000000007348 */ /* 0x000fe80003800000 */
[----:B------:R-:W-:Y:S01]  /*18e20*/  MOV R13, 0x0 ;  /* 0x00000000000d7802 */ /* 0x000fe20000000f00 */
[----:B------:R1:W2:Y:S03]  /*18e30*/  SHFL.BFLY PT, R6, R241, R6, R5 ;  /* 0x0c000006f1067389 */ /* 0x0002a600000e0005 */
[----:B------:R-:W-:Y:S05]  /*18e40*/  RET.REL.NODEC R12 `(_ZN7cutlass13device_kernelIN5flash19enable_sm80_to_sm89INS1_16FlashAttnFwdSm80INS1_25CollectiveMainloopFwdSm80ILi8ELi2ELb0EN4cute5tupleIJNS5_1CILi128EEENS7_ILi64EEENS7_ILi192EEEEEELi192ENS_10bfloat16_tEfNS_4arch4Sm80ELb0ELb0ELb1ELb1ELb0ELb1ELb1ELb1EEENS1_21CollectiveEpilogueFwdINS6_IJS8_SA_S9_EEENS6_IJNS7_ILi1EEESI_SI_EEESC_SE_Li256ELb1ELb1ELb1ELb0EEENS1_36VarlenDynamicPersistentTileSchedulerILi128ELi64ELi256ELi256ELb1ELb1ELb0ELb0ELb1ELb1EEEEEEEEEvNT_6ParamsE) ;  /* 0xfffe71b00c007950 */ /* 0x000fea0003c3ffff */
        .weak           $__internal_31_$__cuda_sm70_shflsync_idx_p
        .type           $__internal_31_$__cuda_sm70_shflsync_idx_p,@function
        .size           $__internal_31_$__cuda_sm70_shflsync_idx_p,($__internal_32_$__cuda_sm70_shflsync_up_p - $__internal_31_$__cuda_sm70_shflsync_idx_p)
$__internal_31_$__cuda_sm70_shflsync_idx_p:
[----:B------:R-:W-:Y:S01]  /*18e50*/  MOV R16, R0 ;  /* 0x0000000000107202 */ /* 0x000fe20000000f00 */
[----:B------:R-:W-:Y:S04]  /*18e60*/  WARPSYNC R213 ;  /* 0x000000d500007348 */ /* 0x000fe80003800000 */
[----:B------:R-:W-:Y:S01]  /*18e70*/  MOV R17, 0x0 ;  /* 0x0000000000117802 */ /* 0x000fe20000000f00 */
[----:B------:R1:W2:Y:S03]  /*18e80*/  SHFL.IDX PT, R2, R15, R8, R2 ;  /* 0x000000080f027389 */ /* 0x0002a600000e0002 */
[----:B------:R-:W-:Y:S05]  /*18e90*/  RET.REL.NODEC R16 `(_ZN7cutlass13device_kernelIN5flash19enable_sm80_to_sm89INS1_16FlashAttnFwdSm80INS1_25CollectiveMainloopFwdSm80ILi8ELi2ELb0EN4cute5tupleIJNS5_1CILi128EEENS7_ILi64EEENS7_ILi192EEEEEELi192ENS_10bfloat16_tEfNS_4arch4Sm80ELb0ELb0ELb1ELb1ELb0ELb1ELb1ELb1EEENS1_21CollectiveEpilogueFwdINS6_IJS8_SA_S9_EEENS6_IJNS7_ILi1EEESI_SI_EEESC_SE_Li256ELb1ELb1ELb1ELb0EEENS1_36VarlenDynamicPersistentTileSchedulerILi128ELi64ELi256ELi256ELb1ELb1ELb0ELb0ELb1ELb1EEEEEEEEEvNT_6ParamsE) ;  /* 0xfffe716010007950 */ /* 0x000fea0003c3ffff */
        .weak           $__internal_32_$__cuda_sm70_shflsync_up_p
        .type           $__internal_32_$__cuda_sm70_shflsync_up_p,@function
        .size           $__internal_32_$__cuda_sm70_shflsync_up_p,($__internal_33_$__cuda_sm70_votesync_ballot - $__internal_32_$__cuda_sm70_shflsync_up_p)
$__internal_32_$__cuda_sm70_shflsync_up_p:
[----:B------:R-:W-:Y:S01]  /*18ea0*/  MOV R6, R0 ;  /* 0x0000000000067202 */ /* 0x000fe20000000f00 */
[----:B------:R-:W-:Y:S04]  /*18eb0*/  WARPSYNC R214 ;  /* 0x000000d600007348 */ /* 0x000fe80003800000 */
[----:B------:R-:W-:Y:S01]  /*18ec0*/  MOV R7, 0x0 ;  /* 0x0000000000077802 */ /* 0x000fe20000000f00 */
[----:B------:R1:W2:Y:S03]  /*18ed0*/  SHFL.UP PT, R2, R13, R2, R215 ;  /* 0x040000020d027389 */ /* 0x0002a600000e00d7 */
[----:B------:R-:W-:Y:S05]  /*18ee0*/  RET.REL.NODEC R6 `(_ZN7cutlass13device_kernelIN5flash19enable_sm80_to_sm89INS1_16FlashAttnFwdSm80INS1_25CollectiveMainloopFwdSm80ILi8ELi2ELb0EN4cute5tupleIJNS5_1CILi128EEENS7_ILi64EEENS7_ILi192EEEEEELi192ENS_10bfloat16_tEfNS_4arch4Sm80ELb0ELb0ELb1ELb1ELb0ELb1ELb1ELb1EEENS1_21CollectiveEpilogueFwdINS6_IJS8_SA_S9_EEENS6_IJNS7_ILi1EEESI_SI_EEESC_SE_Li256ELb1ELb1ELb1ELb0EEENS1_36VarlenDynamicPersistentTileSchedulerILi128ELi64ELi256ELi256ELb1ELb1ELb0ELb0ELb1ELb1EEEEEEEEEvNT_6ParamsE) ;  /* 0xfffe711006007950 */ /* 0x000fea0003c3ffff */
        .weak           $__internal_33_$__cuda_sm70_votesync_ballot
        .type           $__internal_33_$__cuda_sm70_votesync_ballot,@function
        .size           $__internal_33_$__cuda_sm70_votesync_ballot,(.L_x_2508 - $__internal_33_$__cuda_sm70_votesync_ballot)
$__internal_33_$__cuda_sm70_votesync_ballot:
[----:B------:R-:W-:Y:S01]  /*18ef0*/  ISETP.NE.U32.AND P0, PT, R2, 0x1, PT ;  /* 0x000000010200780c */ /* 0x000fe20003f05070 */
[----:B------:R-:W-:Y:S01]  /*18f00*/  IMAD.MOV.U32 R2, RZ, RZ, R0 ;  /* 0x000000ffff027224 */ /* 0x000fe200078e0000 */
[----:B------:R-:W-:Y:S04]  /*18f10*/  WARPSYNC R212 ;  /* 0x000000d400007348 */ /* 0x000fe80003800000 */
[----:B------:R-:W-:-:S07]  /*18f20*/  IMAD.MOV.U32 R3, RZ, RZ, 0x0 ;  /* 0x00000000ff037424 */ /* 0x000fce00078e00ff */
[----:B------:R-:W-:-:S04]  /*18f30*/  VOTE.ANY R9, PT, !P0 ;  /* 0x0000000000097806 */ /* 0x000fc800040e0100 */
[----:B------:R-:W-:Y:S01]  /*18f40*/  LOP3.LUT R9, R9, R212, RZ, 0xc0, !PT ;  /* 0x000000d409097212 */ /* 0x000fe200078ec0ff */
[----:B------:R-:W-:Y:S06]  /*18f50*/  RET.REL.NODEC R2 `(_ZN7cutlass13device_kernelIN5flash19enable_sm80_to_sm89INS1_16FlashAttnFwdSm80INS1_25CollectiveMainloopFwdSm80ILi8ELi2ELb0EN4cute5tupleIJNS5_1CILi128EEENS7_ILi64EEENS7_ILi192EEEEEELi192ENS_10bfloat16_tEfNS_4arch4Sm80ELb0ELb0ELb1ELb1ELb0ELb1ELb1ELb1EEENS1_21CollectiveEpilogueFwdINS6_IJS8_SA_S9_EEENS6_IJNS7_ILi1EEESI_SI_EEESC_SE_Li256ELb1ELb1ELb1ELb0EEENS1_36VarlenDynamicPersistentTileSchedulerILi128ELi64ELi256ELi256ELb1ELb1ELb0ELb0ELb1ELb1EEEEEEEEEvNT_6ParamsE) ;  /* 0xfffe70a002007950 */ /* 0x000fec0003c3ffff */
.L_x_1557:
        /* <DEDUP_REMOVED lines=10> */
.L_x_2508:


//--------------------- .text._ZN7cutlass13device_kernelIN5flash19enable_sm80_to_sm89INS1_16FlashAttnFwdSm80INS1_25CollectiveMainloopFwdSm80ILi8ELi2ELb0EN4cute5tupleIJNS5_1CILi128EEENS7_ILi64EEENS7_ILi192EEEEEELi192ENS_10bfloat16_tEfNS_4arch4Sm80ELb0ELb1ELb1ELb0ELb0ELb0ELb1ELb1EEENS1_21CollectiveEpilogueFwdINS6_IJS8_SA_S9_EEENS6_IJNS7_ILi1EEESI_SI_EEESC_SE_Li256ELb0ELb1ELb1ELb0EEENS1_19SingleTileSchedulerILb0ELb1ELb1ELi128EEEEEEEEEvNT_6ParamsE --------------------------
	.section	.text._ZN7cutlass13device_kernelIN5flash19enable_sm80_to_sm89INS1_16FlashAttnFwdSm80INS1_25CollectiveMainloopFwdSm80ILi8ELi2ELb0EN4cute5tupleIJNS5_1CILi128EEENS7_ILi64EEENS7_ILi192EEEEEELi192ENS_10bfloat16_tEfNS_4arch4Sm80ELb0ELb1ELb1ELb0ELb0ELb0ELb1ELb1EEENS1_21CollectiveEpilogueFwdINS6_IJS8_SA_S9_EEENS6_IJNS7_ILi1EEESI_SI_EEESC_SE_Li256ELb0ELb1ELb1ELb0EEENS1_19SingleTileSchedulerILb0ELb1ELb1ELi128EEEEEEEEEvNT_6ParamsE,"ax",@progbits
	.sectioninfo	@"SHI_REGISTERS=244"
	.align	128
.text._ZN7cutlass13device_kernelIN5flash19enable_sm80_to_sm89INS1_16FlashAttnFwdSm80INS1_25CollectiveMainloopFwdSm80ILi8ELi2ELb0EN4cute5tupleIJNS5_1CILi128EEENS7_ILi64EEENS7_ILi192EEEEEELi192ENS_10bfloat16_tEfNS_4arch4Sm80ELb0ELb1ELb1ELb0ELb0ELb0ELb1ELb1EEENS1_21CollectiveEpilogueFwdINS6_IJS8_SA_S9_EEENS6_IJNS7_ILi1EEESI_SI_EEESC_SE_Li256ELb0ELb1ELb1ELb0EEENS1_19SingleTileSchedulerILb0ELb1ELb1ELi128EEEEEEEEEvNT_6ParamsE:
        .type           _ZN7cutlass13device_kernelIN5flash19enable_sm80_to_sm89INS1_16FlashAttnFwdSm80INS1_25CollectiveMainloopFwdSm80ILi8ELi2ELb0EN4cute5tupleIJNS5_1CILi128EEENS7_ILi64EEENS7_ILi192EEEEEELi192ENS_10bfloat16_tEfNS_4arch4Sm80ELb0ELb1ELb1ELb0ELb0ELb0ELb1ELb1EEENS1_21CollectiveEpilogueFwdINS6_IJS8_SA_S9_EEENS6_IJNS7_ILi1EEESI_SI_EEESC_SE_Li256ELb0ELb1ELb1ELb0EEENS1_19SingleTileSchedulerILb0ELb1ELb1ELi128EEEEEEEEEvNT_6ParamsE,@function
        .size           _ZN7cutlass13device_kernelIN5flash19enable_sm80_to_sm89INS1_16FlashAttnFwdSm80INS1_25CollectiveMainloopFwdSm80ILi8ELi2ELb0EN4cute5tupleIJNS5_1CILi128EEENS7_ILi64EEENS7_ILi192EEEEEELi192ENS_10bfloat16_tEfNS_4arch4Sm80ELb0ELb1ELb1ELb0ELb0ELb0ELb1ELb1EEENS1_21CollectiveEpilogueFwdINS6_IJS8_SA_S9_EEENS6_IJNS7_ILi1EEESI_SI_EEESC_SE_Li256ELb0ELb1ELb1ELb0EEENS1_19SingleTileSchedulerILb0ELb1ELb1ELi128EEEEEEEEEvNT_6ParamsE,(.L_x_2513 - _ZN7cutlass13device_kernelIN5flash19enable_sm80_to_sm89INS1_16FlashAttnFwdSm80INS1_25CollectiveMainloopFwdSm80ILi8ELi2ELb0EN4cute5tupleIJNS5_1CILi128EEENS7_ILi64EEENS7_ILi192EEEEEELi192ENS_10bfloat16_tEfNS_4arch4Sm80ELb0ELb1ELb1ELb0ELb0ELb0ELb1ELb1EEENS1_21CollectiveEpilogueFwdINS6_IJS8_SA_S9_EEENS6_IJNS7_ILi1EEESI_SI_EEESC_SE_Li256ELb0ELb1ELb1ELb0EEENS1_19SingleTileSchedulerILb0ELb1ELb1ELi128EEEEEEEEEvNT_6ParamsE)
        .other          _ZN7cutlass13device_kernelIN5flash19enable_sm80_to_sm89INS1_16FlashAttnFwdSm80INS1_25CollectiveMainloopFwdSm80ILi8ELi2ELb0EN4cute5tupleIJNS5_1CILi128EEENS7_ILi64EEENS7_ILi192EEEEEELi192ENS_10bfloat16_tEfNS_4arch4Sm80ELb0ELb1ELb1ELb0ELb0ELb0ELb1ELb1EEENS1_21CollectiveEpilogueFwdINS6_IJS8_SA_S9_EEENS6_IJNS7_ILi1EEESI_SI_EEESC_SE_Li256ELb0ELb1ELb1ELb0EEENS1_19SingleTileSchedulerILb0ELb1ELb1ELi128EEEEEEEEEvNT_6ParamsE,@"STO_CUDA_ENTRY STV_DEFAULT"
_ZN7cutlass13device_kernelIN5flash19enable_sm80_to_sm89INS1_16FlashAttnFwdSm80INS1_25CollectiveMainloopFwdSm80ILi8ELi2ELb0EN4cute5tupleIJNS5_1CILi128EEENS7_ILi64EEENS7_ILi192EEEEEELi192ENS_10bfloat16_tEfNS_4arch4Sm80ELb0ELb1ELb1ELb0ELb0ELb0ELb1ELb1EEENS1_21CollectiveEpilogueFwdINS6_IJS8_SA_S9_EEENS6_IJNS7_ILi1EEESI_SI_EEESC_SE_Li256ELb0ELb1ELb1ELb0EEENS1_19SingleTileSchedulerILb0ELb1ELb1ELi128EEEEEEEEEvNT_6ParamsE:
        /* <DEDUP_REMOVED lines=17> */
.L_x_1558:
[----:B---3--:R-:W-:Y:S02]  /*0110*/  ULDC.64 UR4, c[0x0][0x550] ;  /* 0x0001540000047ab9 */ /* 0x008fe40000000a00 */
[----:B------:R-:W-:Y:S02]  /*0120*/  UISETP.NE.AND UP0, UPT, UR4, 0x1, UPT ;  /* 0x000000010400788c */ /* 0x000fe4000bf05270 */
[----:B------:R-:W-:-:S02]  /*0130*/  UIMAD.WIDE.U32 UR10, UR6, UR5, URZ ;  /* 0x00000005060a72a5 */ /* 0x000fc4000f8e003f */
[----:B------:R-:W-:Y:S02]  /*0140*/  ULDC UR4, c[0x0][0x558] ;  /* 0x0001560000047ab9 */ /* 0x000fe40000000800 */
[----:B------:R-:W-:-:S05]  /*0150*/  UMOV UR8, UR6 ;  /* 0x0000000600087c82 */ /* 0x000fca0008000000 */
[----:B------:R-:W-:-:S03]  /*0160*/  @UP0 USHF.R.U32.HI UR8, URZ, UR4, UR11 ;  /* 0x000000043f080299 */ /* 0x000fc6000801160b */
.L_x_1559:
        /* <DEDUP_REMOVED lines=35> */
.L_x_1561:
[----:B------:R-:W-:Y:S02]  /*03a0*/  ULDC UR4, c[0x0][0x32c] ;  /* 0x0000cb0000047ab9 */ /* 0x000fe40000000800 */
[----:B------:R-:W-:-:S03]  /*03b0*/  UISETP.NE.AND UP0, UPT, UR11, UR4, UPT ;  /* 0x000000040b00728c */ /* 0x000fc6000bf05270 */
[----:B------:R-:W-:Y:S02]  /*03c0*/  ULDC.64 UR4, c[0x0][0x330] ;  /* 0x0000cc0000047ab9 */ /* 0x000fe40000000a00 */
[----:B------:R-:W-:-:S06]  /*03d0*/  UIMAD.WIDE.U32 UR14, UR7, UR4, URZ ;  /* 0x00000004070e72a5 */ /* 0x000fcc000f8e003f */
[----:B------:R-:W-:Y:S02]  /*03e0*/  @UP0 USHF.R.U32.HI UR7, URZ, UR5, UR15 ;  /* 0x000000053f070299 */ /* 0x000fe4000801160f */
.L_x_1562:
[----:B------:R-:W-:Y:S02]  /*03f0*/  ULDC UR4, c[0x0][0x32c] ;  /* 0x0000cb0000047ab9 */ /* 0x000fe40000000800 */
[----:B------:R-:W-:-:S04]  /*0400*/  UIMAD UR4, UR7, UR4, UR4 ;  /* 0x00000004070472a4 */ /* 0x000fc8000f8e0204 */
[----:B------:R-:W-:-:S04]  /*0410*/  UISETP.LT.AND UP0, UPT, UR6, UR4, UPT ;  /* 0x000000040600728c */ /* 0x000fc8000bf01270 */
[----:B------:R-:W-:-:S03]  /*0420*/  USEL UR6, UR6, UR4, UP0 ;  /* 0x0000000406067287 */ /* 0x000fc60008000000 */
.L_x_1560:
[----:B------:R-:W-:Y:S01]  /*0430*/  ULDC.64 UR4, c[0x0][0x2c8] ;  /* 0x0000b20000047ab9 */ /* 0x000fe20000000a00 */
[----:B------:R-:W-:Y:S01]  /*0440*/  PLOP3.LUT P0, PT, PT, PT, UP1, 0x40, 0x0 ;  /* 0x000000000000781c */ /* 0x000fe20003f0e818 */
[----:B------:R-:W-:Y:S02]  /*0450*/  UMOV UR7, 0x3f ;  /* 0x0000003f00077882 */ /* 0x000fe40000000000 */
[----:B------:R-:W-:Y:S02]  /*0460*/  ULDC UR12, c[0x0][0x1d0] ;  /* 0x00007400000c7ab9 */ /* 0x000fe40000000800 */
[----:B------:R-:W-:Y:S02]  /*0470*/  UIMAD.WIDE.U32 UR14, UR13, UR4, URZ ;  /* 0x000000040d0e72a5 */ /* 0x000fe4000f8e003f */
[----:B------:R-:W-:Y:S02]  /*0480*/  UIADD3 UR6, UR6, 0x3f, URZ ;  /* 0x0000003f06067890 */ /* 0x000fe4000fffe03f */
[----:B------:R-:W-:-:S02]  /*0490*/  UIADD3 UR7, UR7, UR12, URZ ;  /* 0x0000000c07077290 */ /* 0x000fc4000fffe03f */
[----:B------:R-:W-:Y:S02]  /*04a0*/  UMOV UR4, UR13 ;  /* 0x0000000d00047c82 */ /* 0x000fe40008000000 */
[----:B------:R-:W-:Y:S02]  /*04b0*/  @UP2 USHF.R.U32.HI UR4, URZ, UR5, UR15 ;  /* 0x000000053f042299 */ /* 0x000fe4000801160f */
[----:B------:R-:W-:Y:S02]  /*04c0*/  ULDC UR11, c[0x0][0x168] ;  /* 0x00005a00000b7ab9 */ /* 0x000fe40000000800 */
[----:B------:R-:W-:Y:S02]  /*04d0*/  USHF.R.S32.HI UR15, URZ, 0x1f, UR6 ;  /* 0x0000001f3f0f7899 */ /* 0x000fe40008011406 */
[----:B------:R-:W-:Y:S02]  /*04e0*/  USHF.R.S32.HI UR14, URZ, 0x1f, UR7 ;  /* 0x0000001f3f0e7899 */ /* 0x000fe40008011407 */
[----:B------:R-:W-:-:S02]  /*04f0*/  UIADD3 UR12, UR12, -UR11, URZ ;  /* 0x8000000b0c0c7290 */ /* 0x000fc4000fffe03f */
[----:B------:R-:W-:Y:S02]  /*0500*/  ULEA.HI UR6, UR15, UR6, URZ, 0x6 ;  /* 0x000000060f067291 */ /* 0x000fe4000f8f303f */
[----:B------:R-:W-:Y:S02]  /*0510*/  ULEA.HI UR14, UR14, UR7, URZ, 0x6 ;  /* 0x000000070e0e7291 */ /* 0x000fe4000f8f303f */
[----:B------:R-:W-:Y:S02]  /*0520*/  UIADD3 UR4, UR12, UR4, URZ ;  /* 0x000000040c047290 */ /* 0x000fe4000fffe03f */
[----:B------:R-:W-:Y:S02]  /*0530*/  ULDC UR5, c[0x0][0x324] ;  /* 0x0000c90000057ab9 */ /* 0x000fe40000000800 */
[----:B------:R-:W-:Y:S02]  /*0540*/  USHF.R.S32.HI UR6, URZ, 0x6, UR6 ;  /* 0x000000063f067899 */ /* 0x000fe40008011406 */
[----:B------:R-:W-:-:S02]  /*0550*/  USHF.R.S32.HI UR14, URZ, 0x6, UR14 ;  /* 0x000000063f0e7899 */ /* 0x000fc4000801140e */
[----:B------:R-:W-:Y:S02]  /*0560*/  UIADD3 UR5, UR4, -UR5, URZ ;  /* 0x8000000504057290 */ /* 0x000fe4000fffe03f */
[----:B------:R-:W-:-:S04]  /*0570*/  UISETP.LT.AND UP0, UPT, UR14, UR6, UPT ;  /* 0x000000060e00728c */ /* 0x000fc8000bf01270 */
[----:B------:R-:W-:Y:S01]  /*0580*/  USEL UR6, UR14, UR6, UP0 ;  /* 0x000000060e067287 */ /* 0x000fe20008000000 */
[----:B------:R-:W-:Y:S01]  /*0590*/  MOV R3, UR5 ;  /* 0x0000000500037c02 */ /* 0x000fe20008000f00 */
[----:B------:R-:W-:Y:S05]  /*05a0*/  @P0 BRA `(.L_x_1563) ;  /* 0x0000010000000947 */ /* 0x000fea0003800000 */
[----:B------:R-:W-:-:S04]  /*05b0*/  MOV R4, UR4 ;  /* 0x0000000400047c02 */ /* 0x000fc80008000f00 */
        /* <DEDUP_REMOVED lines=9> */
.L_x_1564:
[----:B------:R-:W-:-:S04]  /*0650*/  MOV R2, c[0x0][0x32c] ;  /* 0x0000cb0000027a02 */ /* 0x000fc80000000f00 */
[----:B------:R-:W-:-:S13]  /*0660*/  ISETP.NE.AND P0, PT, R2, 0x1, PT ;  /* 0x000000010200780c */ /* 0x000fda0003f05270 */
[----:B------:R-:W-:-:S05]  /*0670*/  @P0 IMAD.HI.U32 R2, R4, c[0x0][0x330], RZ ;  /* 0x0000cc0004020a27 */ /* 0x000fca00078e00ff */
[----:B------:R-:W-:-:S05]  /*0680*/  @P0 SHF.R.U32.HI R4, RZ, c[0x0][0x334], R2 ;  /* 0x0000cd00ff040a19 */ /* 0x000fca0000011602 */
.L_x_1565:
[----:B------:R-:W-:-:S05]  /*0690*/  IMAD R4, R4, c[0x0][0x32c], RZ ;  /* 0x0000cb0004047a24 */ /* 0x000fca00078e02ff */
[----:B------:R-:W-:-:S04]  /*06a0*/  IMNMX R3, R3, R4, !PT ;  /* 0x0000000403037217 */ /* 0x000fc80007800200 */
.L_x_1563:
[----:B------:R-:W-:Y:S01]  /*06b0*/  SHF.R.S32.HI R2, RZ, 0x1f, R3 ;  /* 0x0000001fff027819 */ /* 0x000fe20000011403 */
[----:B------:R-:W-:Y:S01]  /*06c0*/  USHF.R.U32.HI UR5, URZ, 0x10, UR10 ;  /* 0x000000103f057899 */ /* 0x000fe2000801160a */
[----:B------:R-:W-:Y:S01]  /*06d0*/  IMAD.MOV.U32 R132, RZ, RZ, RZ ;  /* 0x000000ffff847224 */ /* 0x000fe200078e00ff */
[----:B------:R-:W-:Y:S01]  /*06e0*/  ULDC UR4, c[0x0][0x338] ;  /* 0x0000ce0000047ab9 */ /* 0x000fe20000000800 */
[----:B------:R-:W-:Y:S01]  /*06f0*/  LEA.HI R2, R2, R3, RZ, 0x6 ;  /* 0x0000000302027211 */ /* 0x000fe200078f30ff */
[----:B------:R-:W-:-:S03]  /*0700*/  UISETP.NE.AND UP0, UPT, UR5, URZ, UPT ;  /* 0x0000003f0500728c */ /* 0x000fc6000bf05270 */
[----:B------:R-:W-:Y:S01]  /*0710*/  SHF.R.S32.HI R193, RZ, 0x6, R2 ;  /* 0x00000006ffc17819 */ /* 0x000fe20000011402 */
[----:B------:R-:W-:-:S03]  /*0720*/  USEL UR4, UR5, UR4, UP0 ;  /* 0x0000000405047287 */ /* 0x000fc60008000000 */
[----:B------:R-:W-:-:S04]  /*0730*/  IMNMX R193, RZ, R193, !PT ;  /* 0x000000c1ffc17217 */ /* 0x000fc80007800200 */
[----:B------:R-:W-:-:S13]  /*0740*/  ISETP.LT.AND P0, PT, R193, UR6, PT ;  /* 0x00000006c1007c0c */ /* 0x000fda000bf01270 */
[----:B------:R-:W-:Y:S05]  /*0750*/  @!P0 BRA `(.L_x_1566) ;  /* 0x000001c000008947 */ /* 0x000fea0003800000 */
[----:B------:R-:W-:Y:S01]  /*0760*/  IMAD.U32 R2, RZ, RZ, UR4 ;  /* 0x00000004ff027e24 */ /* 0x000fe2000f8e00ff */
[----:B------:R-:W-:-:S04]  /*0770*/  UIADD3 UR5, UR4, -0x1, UR6 ;  /* 0xffffffff04057890 */ /* 0x000fc8000fffe006 */
[-C--:B------:R-:W-:Y:S02]  /*0780*/  IABS R5, R2.reuse ;  /* 0x0000000200057213 */ /* 0x080fe40000000000 */
[----:B------:R-:W-:Y:S02]  /*0790*/  IADD3 R7, -R193, UR5, RZ ;  /* 0x00000005c1077c10 */ /* 0x000fe4000fffe1ff */
[----:B------:R-:W1:Y:S01]  /*07a0*/  I2F.RP R10, R5 ;  /* 0x00000005000a7306 */ /* 0x000e620000209400 */
[----:B------:R-:W-:Y:S02]  /*07b0*/  IABS R2, R2 ;  /* 0x0000000200027213 */ /* 0x000fe40000000000 */
[----:B------:R-:W-:Y:S02]  /*07c0*/  IABS R3, R7 ;  /* 0x0000000700037213 */ /* 0x000fe40000000000 */
[----:B------:R-:W-:Y:S01]  /*07d0*/  LOP3.LUT R7, R7, UR4, RZ, 0x3c, !PT ;  /* 0x0000000407077c12 */ /* 0x000fe2000f8e3cff */
        /* <DEDUP_REMOVED lines=14> */
[----:B------:R-:W-:Y:S02]  /*08c0*/  ISETP.NE.AND P1, PT, RZ, UR4, PT ;  /* 0x00000004ff007c0c */ /* 0x000fe4000bf25270 */
[----:B------:R-:W-:-:S13]  /*08d0*/  ISETP.GE.U32.AND P2, PT, R2, R5, PT ;  /* 0x000000050200720c */ /* 0x000fda0003f46070 */
[----:B------:R-:W-:-:S05]  /*08e0*/  @P2 IADD3 R4, R4, 0x1, RZ ;  /* 0x0000000104042810 */ /* 0x000fca0007ffe0ff */
[----:B------:R-:W-:Y:S01]  /*08f0*/  @!P0 IMAD.MOV R4, RZ, RZ, -R4 ;  /* 0x000000ffff048224 */ /* 0x000fe200078e0a04 */
[----:B------:R-:W-:-:S05]  /*0900*/  @!P1 LOP3.LUT R4, RZ, UR4, RZ, 0x33, !PT ;  /* 0x00000004ff049c12 */ /* 0x000fca000f8e33ff */
[----:B------:R-:W-:Y:S02]  /*0910*/  IMAD.MOV.U32 R132, RZ, RZ, R4 ;  /* 0x000000ffff847224 */ /* 0x000fe400078e0004 */
.L_x_1566:
[----:B------:R-:W-:Y:S01]  /*0920*/  ULOP3.LUT UR10, UR10, 0xffff, URZ, 0xc0, !UPT ;  /* 0x0000ffff0a0a7892 */ /* 0x000fe2000f8ec03f */
[----:B------:R-:W-:Y:S01]  /*0930*/  PLOP3.LUT P2, PT, PT, PT, PT, 0x80, 0x0 ;  /* 0x000000000000781c */ /* 0x000fe20003f4f070 */
[----:B------:R-:W-:Y:S01]  /*0940*/  IMAD.MOV.U32 R7, RZ, RZ, RZ ;  /* 0x000000ffff077224 */ /* 0x000fe200078e00ff */
[----:B------:R-:W-:Y:S01]  /*0950*/  MOV R4, RZ ;  /* 0x000000ff00047202 */ /* 0x000fe20000000f00 */
[----:B------:R-:W-:Y:S01]  /*0960*/  CS2R R84, SRZ ;  /* 0x0000000000547805 */ /* 0x000fe2000001ff00 */
[----:B------:R-:W-:Y:S01]  /*0970*/  CS2R R82, SRZ ;  /* 0x0000000000527805 */ /* 0x000fe2000001ff00 */
[----:B------:R-:W-:Y:S01]  /*0980*/  IMAD R193, R132, UR10, R193 ;  /* 0x0000000a84c17c24 */ /* 0x000fe2000f8e02c1 */
[----:B------:R-:W-:Y:S01]  /*0990*/  ULDC.64 UR10, c[0x0][0x118] ;  /* 0x00004600000a7ab9 */ /* 0x000fe20000000a00 */
[----:B------:R-:W-:Y:S01]  /*09a0*/  CS2R R80, SRZ ;  /* 0x0000000000507805 */ /* 0x000fe2000001ff00 */
[----:B------:R-:W-:Y:S01]  /*09b0*/  CS2R R78, SRZ ;  /* 0x00000000004e7805 */ /* 0x000fe2000001ff00 */
[----:B------:R-:W-:Y:S01]  /*09c0*/  IMAD.IADD R132, R193, 0x1, R132 ;  /* 0x00000001c1847824 */ /* 0x000fe200078e0284 */
[----:B------:R-:W-:Y:S01]  /*09d0*/  CS2R R76, SRZ ;  /* 0x00000000004c7805 */ /* 0x000fe2000001ff00 */
[----:B------:R-:W-:Y:S01]  /*09e0*/  CS2R R74, SRZ ;  /* 0x00000000004a7805 */ /* 0x000fe2000001ff00 */
[----:B------:R-:W-:Y:S01]  /*09f0*/  CS2R R72, SRZ ;  /* 0x0000000000487805 */ /* 0x000fe2000001ff00 */
[----:B------:R-:W-:Y:S01]  /*0a00*/  CS2R R70, SRZ ;  /* 0x0000000000467805 */ /* 0x000fe2000001ff00 */
[----:B------:R-:W-:Y:S01]  /*0a10*/  IMNMX R132, R132, UR6, PT ;  /* 0x0000000684847c17 */ /* 0x000fe2000b800200 */
        /* <DEDUP_REMOVED lines=47> */
[----:B------:R-:W-:-:S05]  /*0d10*/  @P4 IMAD.WIDE R4, R0, R3, c[0x0][0x340] ;  /* 0x0000d00000044625 */ /* 0x000fca00078e0203 */
[----:B------:R1:W2:Y:S01]  /*0d20*/  @P4 LDG.E R2, [R4.64] ;  /* 0x0000000a04024981 */ /* 0x0002a2000c1e1900 */
[----:B------:R-:W-:Y:S01]  /*0d30*/  SHF.R.S32.HI R89, RZ, 0x1f, R6 ;  /* 0x0000001fff597819 */ /* 0x000fe20000011406 */
[----:B------:R-:W-:Y:S01]  /*0d40*/  UIMAD UR6, UR14, UR4, URZ ;  /* 0x000000040e0672a4 */ /* 0x000fe2000f8e023f */
[----:B------:R-:W-:Y:S01]  /*0d50*/  PLOP3.LUT P2, PT, PT, PT, UP2, 0x80, 0x0 ;  /* 0x000000000000781c */ /* 0x000fe20003f4f028 */
[----:B------:R-:W-:Y:S01]  /*0d60*/  UIMAD.WIDE.U32 UR16, UR8, UR4, URZ ;  /* 0x00000004081072a5 */ /* 0x000fe2000f8e003f */
[CC--:B------:R-:W-:Y:S01]  /*0d70*/  LEA.HI R8, R89.reuse, R6.reuse, RZ, 0x3 ;  /* 0x0000000659087211 */ /* 0x0c0fe200078f18ff */
[----:B------:R-:W-:Y:S01]  /*0d80*/  UIMAD UR4, UR8, UR5, UR6 ;  /* 0x00000005080472a4 */ /* 0x000fe2000f8e0206 */
[CC--:B------:R-:W-:Y:S01]  /*0d90*/  LEA.HI R19, R89.reuse, R6.reuse, RZ, 0x4 ;  /* 0x0000000659137211 */ /* 0x0c0fe200078f20ff */
[----:B------:R-:W-:Y:S01]  /*0da0*/  BSSY B0, `(.L_x_1568) ;  /* 0x0000097000007945 */ /* 0x000fe20003800000 */
[----:B------:R-:W-:Y:S01]  /*0db0*/  LOP3.LUT R3, R8, 0xfffffff8, RZ, 0xc0, !PT ;  /* 0xfffffff808037812 */ /* 0x000fe200078ec0ff */
[----:B------:R-:W-:Y:S01]  /*0dc0*/  UIADD3 UR4, UR17, UR4, URZ ;  /* 0x0000000411047290 */ /* 0x000fe2000fffe03f */
[----:B------:R-:W-:Y:S01]  /*0dd0*/  SHF.R.S32.HI R9, RZ, 0x3, R8 ;  /* 0x00000003ff097819 */ /* 0x000fe20000011408 */
[----:B------:R-:W-:Y:S01]  /*0de0*/  IMAD.U32 R21, RZ, RZ, UR17 ;  /* 0x00000011ff157e24 */ /* 0x000fe2000f8e00ff */
[----:B------:R-:W-:Y:S01]  /*0df0*/  PLOP3.LUT P0, PT, PT, PT, UP2, 0x80, 0x0 ;  /* 0x000000000000781c */ /* 0x000fe20003f0f028 */
[----:B------:R-:W-:Y:S01]  /*0e00*/  IMAD.IADD R212, R6, 0x1, -R3 ;  /* 0x0000000106d47824 */ /* 0x000fe200078e0a03 */
[----:B------:R-:W-:Y:S01]  /*0e10*/  LEA.HI R13, R89, R6, RZ, 0x6 ;  /* 0x00000006590d7211 */ /* 0x000fe200078f30ff */
[----:B------:R-:W-:Y:S01]  /*0e20*/  IMAD.SHL.U32 R7, R9, 0x40, RZ ;  /* 0x0000004009077824 */ /* 0x000fe200078e00ff */
[----:B------:R-:W-:Y:S01]  /*0e30*/  ULDC.64 UR6, c[0x0][0x1e8] ;  /* 0x00007a0000067ab9 */ /* 0x000fe20000000a00 */
[C---:B------:R-:W-:Y:S01]  /*0e40*/  IMAD.SHL.U32 R18, R212.reuse, 0x8, RZ ;  /* 0x00000008d4127824 */ /* 0x040fe200078e00ff */
[----:B------:R-:W-:Y:S01]  /*0e50*/  UIMAD UR6, UR14, UR6, URZ ;  /* 0x000000060e0672a4 */ /* 0x000fe2000f8e023f */
[----:B------:R-:W-:Y:S01]  /*0e60*/  IMAD.SHL.U32 R17, R212, 0x40, RZ ;  /* 0x00000040d4117824 */ /* 0x000fe200078e00ff */
[----:B------:R-:W-:Y:S01]  /*0e70*/  LOP3.LUT R7, R7, 0x1c0, RZ, 0xc0, !PT ;  /* 0x000001c007077812 */ /* 0x000fe200078ec0ff */
[----:B------:R-:W-:Y:S01]  /*0e80*/  IMAD.U32 R20, RZ, RZ, UR16 ;  /* 0x00000010ff147e24 */ /* 0x000fe2000f8e00ff */
[----:B------:R-:W-:Y:S01]  /*0e90*/  UIMAD UR6, UR8, UR7, UR6 ;  /* 0x00000007080672a4 */ /* 0x000fe2000f8e0206 */
[----:B------:R-:W-:Y:S01]  /*0ea0*/  IMAD.U32 R21, RZ, RZ, UR4 ;  /* 0x00000004ff157e24 */ /* 0x000fe2000f8e00ff */
[----:B-1----:R-:W-:Y:S01]  /*0eb0*/  SHF.R.S32.HI R5, RZ, 0x4, R19 ;  /* 0x00000004ff057819 */ /* 0x002fe20000011413 */
[----:B------:R-:W-:Y:S01]  /*0ec0*/  IMAD.SHL.U32 R13, R13, 0x8, RZ ;  /* 0x000000080d0d7824 */ /* 0x000fe200078e00ff */
[----:B------:R-:W-:Y:S01]  /*0ed0*/  LOP3.LUT R3, R7, 0x38, R18, 0xf8, !PT ;  /* 0x0000003807037812 */ /* 0x000fe200078ef812 */
[----:B------:R-:W-:Y:S01]  /*0ee0*/  IMAD.WIDE.U32 R20, R0, c[0x0][0x1c0], R20 ;  /* 0x0000700000147a25 */ /* 0x000fe200078e0014 */
[C---:B------:R-:W-:Y:S01]  /*0ef0*/  LEA.HI R4, R19.reuse, R5, RZ, 0x1 ;  /* 0x0000000513047211 */ /* 0x040fe200078f08ff */
[----:B------:R-:W-:Y:S01]  /*0f00*/  ULDC.64 UR4, c[0x0][0x210] ;  /* 0x0000840000047ab9 */ /* 0x000fe20000000a00 */
[----:B------:R-:W-:Y:S01]  /*0f10*/  LOP3.LUT R19, R19, 0xfffffff0, RZ, 0xc0, !PT ;  /* 0xfffffff013137812 */ /* 0x000fe200078ec0ff */
[----:B------:R-:W-:Y:S01]  /*0f20*/  UIMAD UR4, UR14, UR4, URZ ;  /* 0x000000040e0472a4 */ /* 0x000fe2000f8e023f */
[----:B------:R-:W-:Y:S01]  /*0f30*/  SHF.R.U32.HI R198, RZ, 0x3, R7 ;  /* 0x00000003ffc67819 */ /* 0x000fe20000011607 */
[----:B------:R-:W-:Y:S01]  /*0f40*/  IMAD R7, R212, 0x20, R9 ;  /* 0x00000020d4077824 */ /* 0x000fe200078e0209 */
[----:B------:R-:W-:Y:S01]  /*0f50*/  LOP3.LUT R4, R4, 0xfffffffe, RZ, 0xc0, !PT ;  /* 0xfffffffe04047812 */ /* 0x000fe200078ec0ff */
[----:B------:R-:W-:Y:S01]  /*0f60*/  IMAD.IADD R19, R6, 0x1, -R19 ;  /* 0x0000000106137824 */ /* 0x000fe200078e0a13 */
[----:B------:R-:W-:Y:S01]  /*0f70*/  LOP3.LUT R17, R17, 0x1c0, RZ, 0xc0, !PT ;  /* 0x000001c011117812 */ /* 0x000fe200078ec0ff */
[----:B------:R-:W-:Y:S01]  /*0f80*/  UIMAD UR4, UR8, UR5, UR4 ;  /* 0x00000005080472a4 */ /* 0x000fe2000f8e0204 */
[----:B------:R-:W-:Y:S01]  /*0f90*/  IADD3 R7, R7, UR13, RZ ;  /* 0x0000000d07077c10 */ /* 0x000fe2000fffe0ff */
[----:B------:R-:W-:Y:S01]  /*0fa0*/  IMAD.IADD R4, R5, 0x1, -R4 ;  /* 0x0000000105047824 */ /* 0x000fe200078e0a04 */
[----:B------:R-:W-:Y:S01]  /*0fb0*/  IADD3 R5, R18, 0x80, RZ ;  /* 0x0000008012057810 */ /* 0x000fe20007ffe0ff */
[----:B------:R-:W-:Y:S01]  /*0fc0*/  ULDC UR5, c[0x0][0x2c4] ;  /* 0x0000b10000057ab9 */ /* 0x000fe20000000800 */
[----:B------:R-:W-:Y:S01]  /*0fd0*/  SHF.R.S32.HI R14, RZ, 0x1f, R19 ;  /* 0x0000001fff0e7819 */ /* 0x000fe20000011413 */
[----:B------:R-:W-:Y:S01]  /*0fe0*/  @P2 IMAD.HI.U32 R10, R7, c[0x0][0x2c8], RZ ;  /* 0x0000b200070a2a27 */ /* 0x000fe200078e00ff */
[----:B------:R-:W-:-:S02]  /*0ff0*/  ISETP.GE.AND P1, PT, R5, c[0x0][0x1d4], PT ;  /* 0x0000750005007a0c */ /* 0x000fc40003f26270 */
[----:B------:R-:W-:Y:S01]  /*1000*/  ISETP.GE.AND P5, PT, R5, c[0x0][0x198], PT ;  /* 0x0000660005007a0c */ /* 0x000fe20003fa6270 */
[----:B------:R-:W-:Y:S01]  /*1010*/  IMAD.MOV.U32 R15, RZ, RZ, R7 ;  /* 0x000000ffff0f7224 */ /* 0x000fe200078e0007 */
[----:B------:R-:W-:Y:S02]  /*1020*/  LOP3.LUT R198, R3, R198, RZ, 0x3c, !PT ;  /* 0x000000c603c67212 */ /* 0x000fe400078e3cff */
[----:B------:R-:W-:Y:S02]  /*1030*/  LEA.HI R5, R14, R19, RZ, 0x3 ;  /* 0x000000130e057211 */ /* 0x000fe400078f18ff */
[----:B------:R-:W-:Y:S02]  /*1040*/  SHF.R.S32.HI R3, RZ, 0x1f, R0 ;  /* 0x0000001fff037819 */ /* 0x000fe40000011400 */
[----:B------:R-:W-:Y:S02]  /*1050*/  @P0 SHF.R.U32.HI R15, RZ, c[0x0][0x2cc], R10 ;  /* 0x0000b300ff0f0a19 */ /* 0x000fe4000001160a */
[----:B------:R-:W-:Y:S01]  /*1060*/  LOP3.LUT R8, R17, 0x8, R8, 0xf8, !PT ;  /* 0x0000000811087812 */ /* 0x000fe200078ef808 */
[----:B------:R-:W-:Y:S01]  /*1070*/  IMAD R23, R3, c[0x0][0x1c0], RZ ;  /* 0x0000700003177a24 */ /* 0x000fe200078e02ff */
[----:B------:R-:W-:-:S02]  /*1080*/  LOP3.LUT R16, R5, 0xfffffff8, RZ, 0xc0, !PT ;  /* 0xfffffff805107812 */ /* 0x000fc400078ec0ff */
[----:B------:R-:W-:Y:S01]  /*1090*/  SHF.R.U32.HI R17, RZ, 0x3, R17 ;  /* 0x00000003ff117819 */ /* 0x000fe20000011611 */
[----:B------:R-:W-:Y:S01]  /*10a0*/  IMAD R23, R0, c[0x0][0x1c4], R23 ;  /* 0x0000710000177a24 */ /* 0x000fe200078e0217 */
[----:B------:R-:W-:Y:S01]  /*10b0*/  SHF.R.S32.HI R10, RZ, 0x1f, R9 ;  /* 0x0000001fff0a7819 */ /* 0x000fe20000011409 */
[----:B------:R-:W-:Y:S01]  /*10c0*/  IMAD.IADD R16, R19, 0x1, -R16 ;  /* 0x0000000113107824 */ /* 0x000fe200078e0a10 */
[----:B------:R-:W-:Y:S01]  /*10d0*/  LOP3.LUT R17, R8, R17, RZ, 0x3c, !PT ;  /* 0x0000001108117212 */ /* 0x000fe200078e3cff */
[----:B------:R-:W-:Y:S01]  /*10e0*/  IMAD.IADD R21, R21, 0x1, R23 ;  /* 0x0000000115157824 */ /* 0x000fe200078e0217 */
[----:B------:R-:W-:Y:S01]  /*10f0*/  SHF.R.S32.HI R19, RZ, 0x1f, R18 ;  /* 0x0000001fff137819 */ /* 0x000fe20000011412 */
[----:B------:R-:W-:Y:S01]  /*1100*/  IMAD R8, R10, c[0x0][0x1e0], RZ ;  /* 0x000078000a087a24 */ /* 0x000fe200078e02ff */
[----:B------:R-:W-:Y:S01]  /*1110*/  LOP3.LUT R198, R198, 0xfffffe00, R13, 0xf8, !PT ;  /* 0xfffffe00c6c67812 */ /* 0x000fe200078ef80d */
[----:B------:R-:W-:Y:S01]  /*1120*/  IMAD R10, R10, c[0x0][0x208], RZ ;  /* 0x000082000a0a7a24 */ /* 0x000fe200078e02ff */
[--C-:B------:R-:W-:Y:S01]  /*1130*/  SHF.R.S32.HI R14, RZ, 0x1f, R15.reuse ;  /* 0x0000001fff0e7819 */ /* 0x100fe2000001140f */
[C---:B------:R-:W-:Y:S01]  /*1140*/  IMAD R13, R9.reuse, c[0x0][0x1e4], R8 ;  /* 0x00007900090d7a24 */ /* 0x040fe200078e0208 */
[C---:B------:R-:W-:Y:S01]  /*1150*/  LOP3.LUT P2, RZ, R16.reuse, 0x4, RZ, 0xc0, !PT ;  /* 0x0000000410ff7812 */ /* 0x040fe2000784c0ff */
[----:B------:R-:W-:Y:S01]  /*1160*/  IMAD.MOV R8, RZ, RZ, -R15 ;  /* 0x000000ffff087224 */ /* 0x000fe200078e0a0f */
[----:B------:R-:W-:Y:S01]  /*1170*/  LOP3.LUT P3, RZ, R16, 0x2, RZ, 0xc0, !PT ;  /* 0x0000000210ff7812 */ /* 0x000fe2000786c0ff */
[C---:B------:R-:W-:Y:S01]  /*1180*/  IMAD R10, R9.reuse, c[0x0][0x20c], R10 ;  /* 0x00008300090a7a24 */ /* 0x040fe200078e020a */
[----:B------:R-:W-:Y:S01]  /*1190*/  P2R R12, PR, RZ, 0x2 ;  /* 0x00000002ff0c7803 */ /* 0x000fe20000000000 */
[----:B------:R-:W-:Y:S01]  /*11a0*/  IMAD.WIDE.U32 R24, R9, c[0x0][0x1e0], R18 ;  /* 0x0000780009187a25 */ /* 0x000fe200078e0012 */
[----:B------:R-:W-:-:S02]  /*11b0*/  LOP3.LUT P1, RZ, R212, 0x2, RZ, 0xc0, !PT ;  /* 0x00000002d4ff7812 */ /* 0x000fc4000782c0ff */
[----:B------:R-:W-:Y:S01]  /*11c0*/  LEA.HI R88, R89, R6, RZ, 0x5 ;  /* 0x0000000659587211 */ /* 0x000fe200078f28ff */
[----:B------:R-:W-:Y:S01]  /*11d0*/  IMAD.WIDE.U32 R22, R9, c[0x0][0x208], R18 ;  /* 0x0000820009167a25 */ /* 0x000fe200078e0012 */
[----:B------:R-:W-:-:S03]  /*11e0*/  P2R R11, PR, RZ, 0x20 ;  /* 0x00000020ff0b7803 */ /* 0x000fc60000000000 */
[----:B------:R-:W-:Y:S02]  /*11f0*/  IMAD R8, R8, c[0x0][0x2c4], R7 ;  /* 0x0000b10008087a24 */ /* 0x000fe400078e0207 */
[----:B------:R-:W-:Y:S02]  /*1200*/  IMAD.IADD R25, R25, 0x1, R13 ;  /* 0x0000000119197824 */ /* 0x000fe400078e020d */
[----:B------:R-:W-:Y:S02]  /*1210*/  IMAD.IADD R23, R23, 0x1, R10 ;  /* 0x0000000117177824 */ /* 0x000fe400078e020a */
[----:B------:R-:W-:Y:S02]  /*1220*/  IMAD.U32 R7, RZ, RZ, UR8 ;  /* 0x00000008ff077e24 */ /* 0x000fe4000f8e00ff */
[----:B------:R-:W-:Y:S02]  /*1230*/  IMAD R14, R14, c[0x0][0x1b0], RZ ;  /* 0x00006c000e0e7a24 */ /* 0x000fe400078e02ff */
[----:B------:R-:W-:-:S02]  /*1240*/  IMAD.SHL.U32 R16, R16, 0x40, RZ ;  /* 0x0000004010107824 */ /* 0x000fc400078e00ff */
[----:B------:R-:W-:-:S03]  /*1250*/  IMAD.WIDE.U32 R24, R7, c[0x0][0x1e8], R24 ;  /* 0x00007a0007187a25 */ /* 0x000fc600078e0018 */
[----:B------:R-:W-:Y:S01]  /*1260*/  LOP3.LUT R13, R16, 0x1c0, RZ, 0xc0, !PT ;  /* 0x000001c0100d7812 */ /* 0x000fe200078ec0ff */
[----:B------:R-:W-:Y:S01]  /*1270*/  IMAD.WIDE.U32 R22, R7, c[0x0][0x210], R22 ;  /* 0x0000840007167a25 */ /* 0x000fe200078e0016 */
[----:B------:R-:W-:Y:S02]  /*1280*/  SHF.R.S32.HI R7, RZ, 0x1f, R8 ;  /* 0x0000001fff077819 */ /* 0x000fe40000011408 */
[----:B------:R-:W-:Y:S01]  /*1290*/  IADD3 R16, R9, UR13, RZ ;  /* 0x0000000d09107c10 */ /* 0x000fe2000fffe0ff */
[----:B------:R-:W-:Y:S01]  /*12a0*/  IMAD R188, R4, 0x200, R17 ;  /* 0x0000020004bc7824 */ /* 0x000fe200078e0211 */
[----:B------:R-:W-:Y:S01]  /*12b0*/  IADD3 R23, R23, UR4, RZ ;  /* 0x0000000417177c10 */ /* 0x000fe2000fffe0ff */
[----:B------:R-:W-:Y:S01]  /*12c0*/  IMAD.WIDE.U32 R20, R15, c[0x0][0x1b0], R20 ;  /* 0x00006c000f147a25 */ /* 0x000fe200078e0014 */
[----:B------:R-:W-:Y:S01]  /*12d0*/  ULDC UR4, c[0x0][0x168] ;  /* 0x00005a0000047ab9 */ /* 0x000fe20000000800 */
[----:B------:R-:W-:Y:S01]  /*12e0*/  IADD3 R25, R25, UR6, RZ ;  /* 0x0000000619197c10 */ /* 0x000fe2000fffe0ff */
[----:B------:R-:W-:Y:S01]  /*12f0*/  UIMAD UR4, UR5, UR4, URZ ;  /* 0x00000004050472a4 */ /* 0x000fe2000f8e023f */
[----:B------:R-:W-:-:S02]  /*1300*/  IMAD R14, R15, c[0x0][0x1b4], R14 ;  /* 0x00006d000f0e7a24 */ /* 0x000fc400078e020e */
[----:B------:R-:W-:Y:S02]  /*1310*/  IMAD.SHL.U32 R4, R4, 0x8, RZ ;  /* 0x0000000804047824 */ /* 0x000fe400078e00ff */
[----:B------:R-:W-:Y:S02]  /*1320*/  IMAD.IADD R21, R21, 0x1, R14 ;  /* 0x0000000115157824 */ /* 0x000fe400078e020e */
[----:B------:R-:W-:Y:S01]  /*1330*/  IMAD R7, R7, c[0x0][0x1a8], RZ ;  /* 0x00006a0007077a24 */ /* 0x000fe200078e02ff */
[----:B------:R-:W-:Y:S01]  /*1340*/  LOP3.LUT R4, R13, 0x8, R4, 0xf8, !PT ;  /* 0x000000080d047812 */ /* 0x000fe200078ef804 */
[----:B------:R-:W-:Y:S01]  /*1350*/  IMAD.WIDE.U32 R14, R8, c[0x0][0x1a8], R20 ;  /* 0x00006a00080e7a25 */ /* 0x000fe200078e0014 */
[----:B------:R-:W-:-:S03]  /*1360*/  SHF.R.U32.HI R13, RZ, 0x3, R13 ;  /* 0x00000003ff0d7819 */ /* 0x000fc6000001160d */
[----:B------:R-:W-:Y:S01]  /*1370*/  IMAD R7, R8, c[0x0][0x1ac], R7 ;  /* 0x00006b0008077a24 */ /* 0x000fe200078e0207 */
[----:B------:R-:W-:Y:S01]  /*1380*/  LOP3.LUT R4, R4, R13, RZ, 0x3c, !PT ;  /* 0x0000000d04047212 */ /* 0x000fe200078e3cff */
[----:B------:R-:W-:Y:S01]  /*1390*/  IMAD.SHL.U32 R13, R5, 0x40, RZ ;  /* 0x00000040050d7824 */ /* 0x000fe200078e00ff */
[----:B------:R-:W-:Y:S01]  /*13a0*/  LEA R10, P0, R14, c[0x0][0x160], 0x1 ;  /* 0x000058000e0a7a11 */ /* 0x000fe200078008ff */
[----:B------:R-:W-:Y:S01]  /*13b0*/  IMAD.IADD R5, R15, 0x1, R7 ;  /* 0x000000010f057824 */ /* 0x000fe200078e0207 */
[----:B------:R-:W-:Y:S02]  /*13c0*/  IADD3 R15, R18, 0x40, RZ ;  /* 0x00000040120f7810 */ /* 0x000fe40007ffe0ff */
[----:B------:R-:W-:Y:S01]  /*13d0*/  LOP3.LUT R4, R4, 0xfffffe00, R13, 0xf8, !PT ;  /* 0xfffffe0004047812 */ /* 0x000fe200078ef80d */
[----:B------:R1:W3:Y:S01]  /*13e0*/  SHFL.IDX PT, R20, R10, RZ, 0x181f ;  /* 0x00181fff0a147589 */ /* 0x0002e200000e0000 */
[----:B------:R-:W-:Y:S02]  /*13f0*/  LEA.HI.X R5, R14, c[0x0][0x164], R5, 0x1, P0 ;  /* 0x000059000e057a11 */ /* 0x000fe400000f0c05 */
[----:B------:R-:W-:-:S03]  /*1400*/  LOP3.LUT P0, RZ, R212, 0x4, RZ, 0xc0, !PT ;  /* 0x00000004d4ff7812 */ /* 0x000fc6000780c0ff */
[----:B------:R1:W4:Y:S01]  /*1410*/  SHFL.IDX PT, R21, R5, RZ, 0x181f ;  /* 0x00181fff05157589 */ /* 0x00032200000e0000 */
[--C-:B--2---:R-:W-:Y:S01]  /*1420*/  @P4 IMAD.MOV.U32 R200, RZ, RZ, R2.reuse ;  /* 0x000000ffffc84224 */ /* 0x104fe200078e0002 */
[----:B------:R-:W-:Y:S01]  /*1430*/  @P4 SHF.R.S32.HI R201, RZ, 0x1f, R2 ;  /* 0x0000001fffc94819 */ /* 0x000fe20000011402 */
[----:B------:R-:W-:Y:S01]  /*1440*/  @!P4 IMAD.MOV.U32 R200, RZ, RZ, R0 ;  /* 0x000000ffffc8c224 */ /* 0x000fe200078e0000 */
[----:B------:R-:W-:Y:S01]  /*1450*/  LEA.HI R0, R89, R6, RZ, 0x3 ;  /* 0x0000000659007211 */ /* 0x000fe200078f18ff */
[----:B------:R-:W-:Y:S01]  /*1460*/  @!P4 IMAD.MOV.U32 R201, RZ, RZ, R3 ;  /* 0x000000ffffc9c224 */ /* 0x000fe200078e0003 */
[----:B------:R-:W-:Y:S01]  /*1470*/  ISETP.GE.AND P4, PT, R16, UR4, PT ;  /* 0x0000000410007c0c */ /* 0x000fe2000bf86270 */
[----:B------:R-:W-:Y:S01]  /*1480*/  IMAD.MOV.U32 R2, RZ, RZ, 0x10 ;  /* 0x00000010ff027424 */ /* 0x000fe200078e00ff */
[----:B------:R-:W-:Y:S01]  /*1490*/  LOP3.LUT R7, R0, 0xfffffff8, RZ, 0xc0, !PT ;  /* 0xfffffff800077812 */ /* 0x000fe200078ec0ff */
[C---:B------:R-:W-:Y:S01]  /*14a0*/  IMAD R207, R201.reuse, c[0x0][0x1f0], RZ ;  /* 0x00007c00c9cf7a24 */ /* 0x040fe200078e02ff */
[----:B------:R-:W-:Y:S01]  /*14b0*/  P2R R0, PR, RZ, 0x2 ;  /* 0x00000002ff007803 */ /* 0x000fe20000000000 */
[----:B------:R-:W-:Y:S01]  /*14c0*/  IMAD R205, R201, c[0x0][0x218], RZ ;  /* 0x00008600c9cd7a24 */ /* 0x000fe200078e02ff */
[----:B------:R-:W-:Y:S01]  /*14d0*/  ISETP.GE.AND P1, PT, R15, c[0x0][0x198], PT ;  /* 0x000066000f007a0c */ /* 0x000fe20003f26270 */
[----:B------:R-:W-:Y:S01]  /*14e0*/  IMAD.IADD R8, R6, 0x1, -R7 ;  /* 0x0000000106087824 */ /* 0x000fe200078e0a07 */
[----:B------:R-:W-:Y:S01]  /*14f0*/  SEL R2, R2, 0xfffffff0, !P3 ;  /* 0xfffffff002027807 */ /* 0x000fe20005800000 */
[----:B------:R-:W-:Y:S01]  /*1500*/  IMAD.MOV.U32 R3, RZ, RZ, 0x20 ;  /* 0x00000020ff037424 */ /* 0x000fe200078e00ff */
[----:B------:R-:W-:Y:S01]  /*1510*/  P2R R0, PR, RZ, 0x2 ;  /* 0x00000002ff007803 */ /* 0x000fe20000000000 */
[C---:B------:R-:W-:Y:S01]  /*1520*/  IMAD R207, R200.reuse, c[0x0][0x1f4], R207 ;  /* 0x00007d00c8cf7a24 */ /* 0x040fe200078e02cf */
[----:B------:R-:W-:Y:S01]  /*1530*/  SHF.R.S32.HI R7, RZ, 0x5, R88 ;  /* 0x00000005ff077819 */ /* 0x000fe20000011458 */
[C---:B------:R-:W-:Y:S01]  /*1540*/  IMAD R205, R200.reuse, c[0x0][0x21c], R205 ;  /* 0x00008700c8cd7a24 */ /* 0x040fe200078e02cd */
[----:B------:R-:W-:Y:S01]  /*1550*/  SEL R3, R3, 0xffffffe0, !P2 ;  /* 0xffffffe003037807 */ /* 0x000fe20005000000 */
[----:B------:R-:W-:Y:S01]  /*1560*/  IMAD.WIDE.U32 R202, R200, c[0x0][0x1f0], R24 ;  /* 0x00007c00c8ca7a25 */ /* 0x000fe200078e0018 */
[----:B------:R-:W-:-:S02]  /*1570*/  ISETP.GE.AND P3, PT, R18, c[0x0][0x1d4], PT ;  /* 0x0000750012007a0c */ /* 0x000fc40003f66270 */
[----:B------:R-:W-:Y:S01]  /*1580*/  ISETP.GE.AND P2, PT, R15, c[0x0][0x1d4], PT ;  /* 0x000075000f007a0c */ /* 0x000fe20003f46270 */
[----:B------:R-:W-:Y:S01]  /*1590*/  IMAD.SHL.U32 R8, R8, 0x8, RZ ;  /* 0x0000000808087824 */ /* 0x000fe200078e00ff */
[----:B------:R-:W-:Y:S01]  /*15a0*/  ISETP.NE.AND P1, PT, R12, RZ, PT ;  /* 0x000000ff0c00720c */ /* 0x000fe20003f25270 */
[----:B------:R-:W-:-:S03]  /*15b0*/  IMAD.WIDE.U32 R200, R200, c[0x0][0x218], R22 ;  /* 0x00008600c8c87a25 */ /* 0x000fc600078e0016 */
[----:B------:R-:W-:Y:S01]  /*15c0*/  ISETP.GE.AND P6, PT, R8, c[0x0][0x198], PT ;  /* 0x0000660008007a0c */ /* 0x000fe20003fc6270 */
[----:B------:R-:W-:Y:S02]  /*15d0*/  IMAD.IADD R207, R203, 0x1, R207 ;  /* 0x00000001cbcf7824 */ /* 0x000fe400078e02cf */
[----:B------:R-:W-:Y:S01]  /*15e0*/  IMAD.IADD R205, R201, 0x1, R205 ;  /* 0x00000001c9cd7824 */ /* 0x000fe200078e02cd */
[----:B------:R-:W-:Y:S05]  /*15f0*/  @P4 BRA `(.L_x_1569) ;  /* 0x0000011000004947 */ /* 0x000fea0003800000 */
[C---:B-1-34-:R-:W-:Y:S02]  /*1600*/  IADD3 R12, R8.reuse, 0x80, RZ ;  /* 0x00000080080c7810 */ /* 0x05afe40007ffe0ff */
[----:B------:R-:W-:Y:S02]  /*1610*/  LEA R22, P4, R8, R20, 0x1 ;  /* 0x0000001408167211 */ /* 0x000fe400078808ff */
[----:B------:R-:W-:Y:S02]  /*1620*/  SHF.R.S32.HI R14, RZ, 0x1f, R15 ;  /* 0x0000001fff0e7819 */ /* 0x000fe4000001140f */
[----:B------:R-:W-:-:S02]  /*1630*/  SHF.R.S32.HI R13, RZ, 0x1f, R12 ;  /* 0x0000001fff0d7819 */ /* 0x000fc4000001140c */
[----:B------:R-:W-:Y:S02]  /*1640*/  LEA.HI.X R23, R8, R21, R19, 0x1, P4 ;  /* 0x0000001508177211 */ /* 0x000fe400020f0c13 */
[----:B------:R-:W-:Y:S02]  /*1650*/  LEA.HI R14, R14, R15, RZ, 0x3 ;  /* 0x0000000f0e0e7211 */ /* 0x000fe400078f18ff */
[----:B------:R-:W-:Y:S02]  /*1660*/  ISETP.NE.AND P4, PT, R0, RZ, PT ;  /* 0x000000ff0000720c */ /* 0x000fe40003f85270 */
[----:B------:R-:W-:Y:S01]  /*1670*/  LEA.HI R13, R13, R12, RZ, 0x3 ;  /* 0x0000000c0d0d7211 */ /* 0x000fe200078f18ff */
[----:B------:R-:W-:Y:S01]  /*1680*/  IMAD.SHL.U32 R12, R198, 0x2, RZ ;  /* 0x00000002c60c7824 */ /* 0x000fe200078e00ff */
[----:B------:R-:W-:Y:S02]  /*1690*/  LOP3.LUT R14, R14, 0xfffffff8, RZ, 0xc0, !PT ;  /* 0xfffffff80e0e7812 */ /* 0x000fe400078ec0ff */
[----:B------:R-:W-:-:S02]  /*16a0*/  LOP3.LUT R13, R13, 0xfffffff8, RZ, 0xc0, !PT ;  /* 0xfffffff80d0d7812 */ /* 0x000fc400078ec0ff */
[----:B------:R-:W-:Y:S01]  /*16b0*/  @!PT LDS RZ, [RZ] ;  /* 0x00000000fffff984 */ /* 0x000fe20000000800 */
[----:B------:R1:W-:Y:S01]  /*16c0*/  LDGSTS.E.BYPASS.LTC128B.128 [R12+0x18100], [R22.64], !P6 ;  /* 0x18100000160c7fae */ /* 0x0003e2000f101d4a */
[----:B------:R-:W-:-:S04]  /*16d0*/  IMAD.WIDE R24, R14, 0x2, R20 ;  /* 0x000000020e187825 */ /* 0x000fc800078e0214 */
[----:B------:R-:W-:Y:S01]  /*16e0*/  IMAD.WIDE R20, R13, 0x2, R20 ;  /* 0x000000020d147825 */ /* 0x000fe200078e0214 */
[----:B------:R1:W-:Y:S04]  /*16f0*/  LDGSTS.E.BYPASS.LTC128B.128 [R12+0x1c100], [R24.64], !P4 ;  /* 0x1c100000180c7fae */ /* 0x0003e8000e101d4a */
[----:B------:R1:W-:Y:S02]  /*1700*/  LDGSTS.E.BYPASS.LTC128B.128 [R12+0x20100], [R20.64], !P5 ;  /* 0x20100000140c7fae */ /* 0x0003e4000e901d4a */
.L_x_1569:
[----:B-1-34-:R-:W-:Y:S05]  /*1710*/  BSYNC B0 ;  /* 0x0000000000007941 */ /* 0x01afea0003800000 */
.L_x_1568:
[----:B------:R-:W-:Y:S01]  /*1720*/  IADD3 R12, R16, 0x20, RZ ;  /* 0x00000020100c7810 */ /* 0x000fe20007ffe0ff */
[----:B------:R1:W2:Y:S01]  /*1730*/  SHFL.IDX PT, R21, R5, 0x1, 0x181f ;  /* 0x00381f0005157f89 */ /* 0x0002a200000e0000 */
[----:B------:R-:W-:Y:S02]  /*1740*/  BSSY B0, `(.L_x_1570) ;  /* 0x0000015000007945 */ /* 0x000fe40003800000 */
[----:B------:R-:W-:Y:S01]  /*1750*/  ISETP.GE.AND P4, PT, R12, UR4, PT ;  /* 0x000000040c007c0c */ /* 0x000fe2000bf86270 */
[----:B------:R1:W3:-:S12]  /*1760*/  SHFL.IDX PT, R20, R10, 0x1, 0x181f ;  /* 0x00381f000a147f89 */ /* 0x0002d800000e0000 */
[----:B------:R-:W-:Y:S05]  /*1770*/  @P4 BRA `(.L_x_1571) ;  /* 0x0000011000004947 */ /* 0x000fea0003800000 */
[C---:B------:R-:W-:Y:S02]  /*1780*/  IADD3 R13, R8.reuse, 0x80, RZ ;  /* 0x00000080080d7810 */ /* 0x040fe40007ffe0ff */
[C---:B---3--:R-:W-:Y:S02]  /*1790*/  LEA R22, P4, R8.reuse, R20, 0x1 ;  /* 0x0000001408167211 */ /* 0x048fe400078808ff */
[----:B------:R-:W-:Y:S02]  /*17a0*/  SHF.R.S32.HI R14, RZ, 0x1f, R15 ;  /* 0x0000001fff0e7819 */ /* 0x000fe4000001140f */
[----:B------:R-:W-:Y:S02]  /*17b0*/  SHF.R.S32.HI R12, RZ, 0x1f, R13 ;  /* 0x0000001fff0c7819 */ /* 0x000fe4000001140d */
[----:B--2---:R-:W-:Y:S02]  /*17c0*/  LEA.HI.X R23, R8, R21, R19, 0x1, P4 ;  /* 0x0000001508177211 */ /* 0x004fe400020f0c13 */
[----:B------:R-:W-:-:S02]  /*17d0*/  LEA.HI R14, R14, R15, RZ, 0x3 ;  /* 0x0000000f0e0e7211 */ /* 0x000fc400078f18ff */
[----:B------:R-:W-:Y:S02]  /*17e0*/  ISETP.NE.AND P4, PT, R0, RZ, PT ;  /* 0x000000ff0000720c */ /* 0x000fe40003f85270 */
[----:B------:R-:W-:Y:S01]  /*17f0*/  LEA.HI R12, R12, R13, RZ, 0x3 ;  /* 0x0000000d0c0c7211 */ /* 0x000fe200078f18ff */
[----:B------:R-:W-:Y:S01]  /*1800*/  IMAD.SHL.U32 R13, R198, 0x2, RZ ;  /* 0x00000002c60d7824 */ /* 0x000fe200078e00ff */
[----:B------:R-:W-:Y:S02]  /*1810*/  LOP3.LUT R14, R14, 0xfffffff8, RZ, 0xc0, !PT ;  /* 0xfffffff80e0e7812 */ /* 0x000fe400078ec0ff */
[----:B------:R-:W-:Y:S02]  /*1820*/  LOP3.LUT R12, R12, 0xfffffff8, RZ, 0xc0, !PT ;  /* 0xfffffff80c0c7812 */ /* 0x000fe400078ec0ff */
[----:B------:R-:W-:Y:S01]  /*1830*/  @!PT LDS RZ, [RZ] ;  /* 0x00000000fffff984 */ /* 0x000fe20000000800 */
[----:B------:R2:W-:Y:S01]  /*1840*/  LDGSTS.E.BYPASS.LTC128B.128 [R13+0x19100], [R22.64], !P6 ;  /* 0x19100000160d7fae */ /* 0x0005e2000f101d4a */
[----:B------:R-:W-:-:S04]  /*1850*/  IMAD.WIDE R24, R14, 0x2, R20 ;  /* 0x000000020e187825 */ /* 0x000fc800078e0214 */
[----:B------:R-:W-:Y:S01]  /*1860*/  IMAD.WIDE R20, R12, 0x2, R20 ;  /* 0x000000020c147825 */ /* 0x000fe200078e0214 */
[----:B------:R2:W-:Y:S04]  /*1870*/  LDGSTS.E.BYPASS.LTC128B.128 [R13+0x1d100], [R24.64], !P4 ;  /* 0x1d100000180d7fae */ /* 0x0005e8000e101d4a */
[----:B------:R2:W-:Y:S02]  /*1880*/  LDGSTS.E.BYPASS.LTC128B.128 [R13+0x21100], [R20.64], !P5 ;  /* 0x21100000140d7fae */ /* 0x0005e4000e901d4a */
.L_x_1571:
[----:B------:R-:W-:Y:S05]  /*1890*/  BSYNC B0 ;  /* 0x0000000000007941 */ /* 0x000fea0003800000 */
.L_x_1570:
[----:B------:R-:W-:Y:S01]  /*18a0*/  IADD3 R12, R16, 0x40, RZ ;  /* 0x00000040100c7810 */ /* 0x000fe20007ffe0ff */
[----:B--2---:R2:W4:Y:S01]  /*18b0*/  SHFL.IDX PT, R21, R5, 0x2, 0x181f ;  /* 0x00581f0005157f89 */ /* 0x00452200000e0000 */
[----:B------:R-:W-:Y:S02]  /*18c0*/  BSSY B0, `(.L_x_1572) ;  /* 0x0000015000007945 */ /* 0x000fe40003800000 */
[----:B------:R-:W-:Y:S01]  /*18d0*/  ISETP.GE.AND P4, PT, R12, UR4, PT ;  /* 0x000000040c007c0c */ /* 0x000fe2000bf86270 */
[----:B---3--:R2:W3:-:S12]  /*18e0*/  SHFL.IDX PT, R20, R10, 0x2, 0x181f ;  /* 0x00581f000a147f89 */ /* 0x0084d800000e0000 */
[----:B------:R-:W-:Y:S05]  /*18f0*/  @P4 BRA `(.L_x_1573) ;  /* 0x0000011000004947 */ /* 0x000fea0003800000 */
[C---:B------:R-:W-:Y:S02]  /*1900*/  IADD3 R13, R8.reuse, 0x80, RZ ;  /* 0x00000080080d7810 */ /* 0x040fe40007ffe0ff */
[C---:B---3--:R-:W-:Y:S02]  /*1910*/  LEA R22, P4, R8.reuse, R20, 0x1 ;  /* 0x0000001408167211 */ /* 0x048fe400078808ff */
[----:B------:R-:W-:Y:S02]  /*1920*/  SHF.R.S32.HI R14, RZ, 0x1f, R15 ;  /* 0x0000001fff0e7819 */ /* 0x000fe4000001140f */
[----:B------:R-:W-:Y:S02]  /*1930*/  SHF.R.S32.HI R12, RZ, 0x1f, R13 ;  /* 0x0000001fff0c7819 */ /* 0x000fe4000001140d */
[----:B----4-:R-:W-:Y:S02]  /*1940*/  LEA.HI.X R23, R8, R21, R19, 0x1, P4 ;  /* 0x0000001508177211 */ /* 0x010fe400020f0c13 */
        /* <DEDUP_REMOVED lines=12> */
.L_x_1573:
[----:B------:R-:W-:Y:S05]  /*1a10*/  BSYNC B0 ;  /* 0x0000000000007941 */ /* 0x000fea0003800000 */
.L_x_1572:
[----:B---3--:R-:W3:Y:S01]  /*1a20*/  SHFL.IDX PT, R20, R10, 0x3, 0x181f ;  /* 0x00781f000a147f89 */ /* 0x008ee200000e0000 */
[----:B------:R-:W-:Y:S01]  /*1a30*/  IADD3 R16, R16, 0x60, RZ ;  /* 0x0000006010107810 */ /* 0x000fe20007ffe0ff */
[----:B------:R-:W-:Y:S01]  /*1a40*/  IMAD.SHL.U32 R144, R198, 0x2, RZ ;  /* 0x00000002c6907824 */ /* 0x000fe200078e00ff */
[----:B------:R-:W-:Y:S01]  /*1a50*/  IADD3 R12, R132, -0x1, RZ ;  /* 0xffffffff840c7810 */ /* 0x000fe20007ffe0ff */
[----:B----4-:R-:W4:Y:S01]  /*1a60*/  SHFL.IDX PT, R21, R5, 0x3, 0x181f ;  /* 0x00781f0005157f89 */ /* 0x010f2200000e0000 */
[----:B------:R-:W-:Y:S01]  /*1a70*/  ISETP.GE.AND P5, PT, R16, UR4, PT ;  /* 0x0000000410007c0c */ /* 0x000fe2000bfa6270 */
[----:B------:R-:W-:Y:S01]  /*1a80*/  IMAD.MOV.U32 R24, RZ, RZ, 0x6 ;  /* 0x00000006ff187424 */ /* 0x000fe200078e00ff */
[----:B------:R-:W-:Y:S01]  /*1a90*/  ULDC UR6, c[0x0][0x324] ;  /* 0x0000c90000067ab9 */ /* 0x000fe20000000800 */
[----:B------:R-:W-:Y:S01]  /*1aa0*/  IMAD.MOV.U32 R206, RZ, RZ, R202 ;  /* 0x000000ffffce7224 */ /* 0x000fe200078e00ca */
[----:B------:R-:W-:Y:S01]  /*1ab0*/  ULOP3.LUT UR6, URZ, UR6, URZ, 0x33, !UPT ;  /* 0x000000063f067292 */ /* 0x000fe2000f8e333f */
[----:B------:R-:W-:Y:S01]  /*1ac0*/  IMAD.MOV.U32 R194, RZ, RZ, 0x5 ;  /* 0x00000005ffc27424 */ /* 0x000fe200078e00ff */
[----:B------:R-:W-:Y:S01]  /*1ad0*/  IADD3 R209, R144, 0x100, RZ ;  /* 0x0000010090d17810 */ /* 0x000fe20007ffe0ff */
[----:B------:R-:W-:-:S02]  /*1ae0*/  IMAD.MOV.U32 R204, RZ, RZ, R200 ;  /* 0x000000ffffcc7224 */ /* 0x000fc400078e00c8 */
[----:B------:R-:W-:Y:S02]  /*1af0*/  IMAD.SHL.U32 R188, R188, 0x2, RZ ;  /* 0x00000002bcbc7824 */ /* 0x000fe400078e00ff */
[----:B------:R-:W-:Y:S02]  /*1b00*/  IMAD.MOV.U32 R189, RZ, RZ, 0x20 ;  /* 0x00000020ffbd7424 */ /* 0x000fe400078e00ff */
[----:B------:R-:W-:Y:S02]  /*1b10*/  IMAD.SHL.U32 R187, R2, 0x2, RZ ;  /* 0x0000000202bb7824 */ /* 0x000fe400078e00ff */
[----:B------:R-:W-:Y:S01]  /*1b20*/  IMAD.MOV.U32 R133, RZ, RZ, 0x1 ;  /* 0x00000001ff857424 */ /* 0x000fe200078e00ff */
[----:B---3--:R-:W-:-:S04]  /*1b30*/  @!P5 LEA R16, P4, R8, R20, 0x1 ;  /* 0x000000140810d211 */ /* 0x008fc800078808ff */
[----:B----4-:R-:W-:Y:S02]  /*1b40*/  @!P5 LEA.HI.X R17, R8, R21, R19, 0x1, P4 ;  /* 0x000000150811d211 */ /* 0x010fe400020f0c13 */
[----:B------:R-:W-:-:S03]  /*1b50*/  ISETP.NE.AND P4, PT, R11, RZ, PT ;  /* 0x000000ff0b00720c */ /* 0x000fc60003f85270 */
[----:B------:R-:W-:Y:S01]  /*1b60*/  @!PT LDS RZ, [RZ] ;  /* 0x00000000fffff984 */ /* 0x000fe20000000800 */
[----:B------:R3:W-:Y:S01]  /*1b70*/  @!P5 LDGSTS.E.BYPASS.LTC128B.128 [R144+0x1b100], [R16.64], !P6 ;  /* 0x1b1000001090dfae */ /* 0x0007e2000f101d4a */
[----:B------:R-:W-:Y:S02]  /*1b80*/  ISETP.NE.AND P6, PT, R0, RZ, PT ;  /* 0x000000ff0000720c */ /* 0x000fe40003fc5270 */
[----:B------:R-:W-:-:S04]  /*1b90*/  @!P5 SHF.R.S32.HI R0, RZ, 0x1f, R15 ;  /* 0x0000001fff00d819 */ /* 0x000fc8000001140f */
[----:B------:R-:W-:Y:S02]  /*1ba0*/  @!P5 LEA.HI R11, R0, R15, RZ, 0x3 ;  /* 0x0000000f000bd211 */ /* 0x000fe400078f18ff */
[----:B------:R-:W-:Y:S02]  /*1bb0*/  IADD3 R0, R8, 0x80, RZ ;  /* 0x0000008008007810 */ /* 0x000fe40007ffe0ff */
[----:B------:R-:W-:Y:S02]  /*1bc0*/  @!P5 LOP3.LUT R11, R11, 0xfffffff8, RZ, 0xc0, !PT ;  /* 0xfffffff80b0bd812 */ /* 0x000fe400078ec0ff */
[----:B-12---:R-:W-:-:S03]  /*1bd0*/  @!P5 SHF.R.S32.HI R5, RZ, 0x1f, R0 ;  /* 0x0000001fff05d819 */ /* 0x006fc60000011400 */
[----:B------:R-:W-:Y:S01]  /*1be0*/  @!P5 IMAD.WIDE R22, R11, 0x2, R20 ;  /* 0x000000020b16d825 */ /* 0x000fe200078e0214 */
[----:B------:R-:W-:-:S03]  /*1bf0*/  @!P5 LEA.HI R10, R5, R0, RZ, 0x3 ;  /* 0x00000000050ad211 */ /* 0x000fc600078f18ff */
[----:B------:R-:W-:Y:S01]  /*1c00*/  IMAD.SHL.U32 R5, R12, 0x40, RZ ;  /* 0x000000400c057824 */ /* 0x000fe200078e00ff */
[----:B------:R-:W-:Y:S01]  /*1c10*/  @!P5 LOP3.LUT R10, R10, 0xfffffff8, RZ, 0xc0, !PT ;  /* 0xfffffff80a0ad812 */ /* 0x000fe200078ec0ff */
[----:B------:R-:W-:Y:S01]  /*1c20*/  IMAD.MOV.U32 R11, RZ, RZ, c[0x0][0x1e0] ;  /* 0x00007800ff0b7624 */ /* 0x000fe200078e00ff */
[----:B------:R1:W-:Y:S01]  /*1c30*/  @!P5 LDGSTS.E.BYPASS.LTC128B.128 [R144+0x1f100], [R22.64], !P6 ;  /* 0x1f1000001690dfae */ /* 0x0003e2000f101d4a */
[----:B------:R-:W-:Y:S02]  /*1c40*/  ISETP.GE.AND P6, PT, R8, c[0x0][0x1d4], PT ;  /* 0x0000750008007a0c */ /* 0x000fe40003fc6270 */
[----:B------:R-:W-:Y:S01]  /*1c50*/  @!P5 IMAD.WIDE R18, R10, 0x2, R20 ;  /* 0x000000020a12d825 */ /* 0x000fe200078e0214 */
[----:B------:R-:W-:Y:S02]  /*1c60*/  IADD3 R9, -R5, c[0x0][0x1d0], -R9 ;  /* 0x0000740005097a10 */ /* 0x000fe40007ffe909 */
[C---:B------:R-:W-:Y:S01]  /*1c70*/  SHF.L.U64.HI R145, R11.reuse, R24, c[0x0][0x1e4] ;  /* 0x000079000b917619 */ /* 0x040fe20000010218 */
[----:B------:R-:W-:Y:S01]  /*1c80*/  IMAD.SHL.U32 R147, R11, 0x40, RZ ;  /* 0x000000400b937824 */ /* 0x000fe200078e00ff */
[----:B------:R2:W-:Y:S01]  /*1c90*/  @!P5 LDGSTS.E.BYPASS.LTC128B.128 [R144+0x23100], [R18.64], !P4 ;  /* 0x231000001290dfae */ /* 0x0005e2000e101d4a */
[----:B------:R-:W-:Y:S01]  /*1ca0*/  ISETP.GE.AND P4, PT, R9, 0x1, PT ;  /* 0x000000010900780c */ /* 0x000fe20003f86270 */
[----:B------:R-:W-:Y:S01]  /*1cb0*/  IMAD.SHL.U32 R197, R11, 0x20, RZ ;  /* 0x000000200bc57824 */ /* 0x000fe200078e00ff */
[----:B------:R-:W-:Y:S01]  /*1cc0*/  SHF.R.S32.HI R10, RZ, 0x1f, R12 ;  /* 0x0000001fff0a7819 */ /* 0x000fe2000001140c */
[----:B------:R-:W0:Y:S01]  /*1cd0*/  LDGDEPBAR ;  /* 0x00000000000079af */ /* 0x000e220000000000 */
[----:B------:R-:W-:Y:S01]  /*1ce0*/  IMAD R13, R145, R12, RZ ;  /* 0x0000000c910d7224 */ /* 0x000fe200078e02ff */
[----:B------:R-:W-:Y:S01]  /*1cf0*/  SHF.L.U64.HI R196, R11, R194, c[0x0][0x1e4] ;  /* 0x000079000bc47619 */ /* 0x000fe200000102c2 */
[----:B---3--:R-:W-:-:S04]  /*1d00*/  IMAD.WIDE.U32 R16, R12, R147, R206 ;  /* 0x000000930c107225 */ /* 0x008fc800078e00ce */
[----:B------:R-:W-:Y:S02]  /*1d10*/  IMAD R13, R10, R147, R13 ;  /* 0x000000930a0d7224 */ /* 0x000fe400078e020d */
[----:B------:R-:W-:Y:S01]  /*1d20*/  IMAD.MOV.U32 R11, RZ, RZ, c[0x0][0x208] ;  /* 0x00008200ff0b7624 */ /* 0x000fe200078e00ff */
[----:B------:R-:W-:Y:S01]  /*1d30*/  BAR.SYNC.DEFER_BLOCKING 0x0 ;  /* 0x0000000000007b1d */ /* 0x000fe20000010000 */
[----:B------:R-:W-:Y:S01]  /*1d40*/  IMAD.IADD R13, R17, 0x1, R13 ;  /* 0x00000001110d7824 */ /* 0x000fe200078e020d */
[C---:B------:R-:W-:Y:S01]  /*1d50*/  @P4 LEA R20, P5, R16.reuse, c[0x0][0x1c8], 0x1 ;  /* 0x0000720010144a11 */ /* 0x040fe200078a08ff */
[C---:B------:R-:W-:Y:S01]  /*1d60*/  IMAD.SHL.U32 R25, R11.reuse, 0x40, RZ ;  /* 0x000000400b197824 */ /* 0x040fe200078e00ff */
[C---:B------:R-:W-:Y:S01]  /*1d70*/  SHF.L.U64.HI R24, R11.reuse, R24, c[0x0][0x20c] ;  /* 0x000083000b187619 */ /* 0x040fe20000010218 */
[----:B------:R-:W-:Y:S01]  /*1d80*/  IMAD.SHL.U32 R195, R11, 0x20, RZ ;  /* 0x000000200bc37824 */ /* 0x000fe200078e00ff */
[----:B------:R-:W-:Y:S02]  /*1d90*/  @P4 LEA.HI.X R21, R16, c[0x0][0x1cc], R13, 0x1, P5 ;  /* 0x0000730010154a11 */ /* 0x000fe400028f0c0d */
[----:B------:R-:W-:-:S02]  /*1da0*/  ISETP.GT.AND P5, PT, R9, 0x20, PT ;  /* 0x000000200900780c */ /* 0x000fc40003fa4270 */
[----:B------:R-:W-:Y:S01]  /*1db0*/  SHF.L.U64.HI R194, R11, R194, c[0x0][0x20c] ;  /* 0x000083000bc27619 */ /* 0x000fe200000102c2 */
[----:B------:R-:W-:Y:S01]  /*1dc0*/  @!PT LDS RZ, [RZ] ;  /* 0x00000000fffff984 */ /* 0x000fe20000000800 */
[----:B------:R-:W-:Y:S01]  /*1dd0*/  @!PT LDS RZ, [RZ] ;  /* 0x00000000fffff984 */ /* 0x000fe20000000800 */
[----:B------:R-:W-:Y:S01]  /*1de0*/  @!PT LDS RZ, [RZ] ;  /* 0x00000000fffff984 */ /* 0x000fe20000000800 */
[----:B------:R3:W-:Y:S04]  /*1df0*/  @P4 LDGSTS.E.BYPASS.LTC128B.128 [R144+0xc100], [R20.64], !P3 ;  /* 0x0c10000014904fae */ /* 0x0007e8000d901d4a */
[----:B------:R3:W-:Y:S04]  /*1e00*/  @P4 LDGSTS.E.BYPASS.LTC128B.128 [R144+0xe100], [R20.64+0x80], !P2 ;  /* 0x0e10008014904fae */ /* 0x0007e8000d101d4a */
[----:B------:R3:W-:Y:S02]  /*1e10*/  @P4 LDGSTS.E.BYPASS.LTC128B.128 [R144+0x10100], [R20.64+0x100], !P1 ;  /* 0x1010010014904fae */ /* 0x0007e4000c901d4a */
[----:B------:R-:W-:-:S05]  /*1e20*/  @P5 IADD3 R14, P4, R197, R16, RZ ;  /* 0x00000010c50e5210 */ /* 0x000fca0007f9e0ff */
[----:B------:R-:W-:Y:S01]  /*1e30*/  @P5 IMAD.X R13, R196, 0x1, R13, P4 ;  /* 0x00000001c40d5824 */ /* 0x000fe200020e060d */
[----:B--2---:R-:W-:-:S04]  /*1e40*/  @P5 LEA R18, P4, R14, c[0x0][0x1c8], 0x1 ;  /* 0x000072000e125a11 */ /* 0x004fc800078808ff */
[----:B------:R-:W-:Y:S01]  /*1e50*/  @P5 LEA.HI.X R19, R14, c[0x0][0x1cc], R13, 0x1, P4 ;  /* 0x000073000e135a11 */ /* 0x000fe200020f0c0d */
[----:B------:R-:W-:Y:S01]  /*1e60*/  IMAD R13, R24, R12, RZ ;  /* 0x0000000c180d7224 */ /* 0x000fe200078e02ff */
[----:B------:R-:W-:-:S03]  /*1e70*/  ISETP.GT.AND P4, PT, R12, R193, PT ;  /* 0x000000c10c00720c */ /* 0x000fc60003f84270 */
[-C--:B------:R-:W-:Y:S01]  /*1e80*/  IMAD R10, R10, R25.reuse, R13 ;  /* 0x000000190a0a7224 */ /* 0x080fe200078e020d */
[----:B------:R2:W-:Y:S01]  /*1e90*/  @P5 LDGSTS.E.BYPASS.LTC128B.128 [R144+0xd100], [R18.64], !P3 ;  /* 0x0d10000012905fae */ /* 0x0005e2000d901d4a */
[----:B------:R-:W-:-:S03]  /*1ea0*/  IMAD.WIDE.U32 R12, R12, R25, R204 ;  /* 0x000000190c0c7225 */ /* 0x000fc600078e00cc */
[----:B------:R2:W-:Y:S01]  /*1eb0*/  @P5 LDGSTS.E.BYPASS.LTC128B.128 [R144+0xf100], [R18.64+0x80], !P2 ;  /* 0x0f10008012905fae */ /* 0x0005e2000d101d4a */
[----:B------:R-:W-:Y:S02]  /*1ec0*/  IMAD.IADD R10, R13, 0x1, R10 ;  /* 0x000000010d0a7824 */ /* 0x000fe400078e020a */
[----:B------:R-:W-:Y:S01]  /*1ed0*/  IMAD.SHL.U32 R13, R195, 0x2, RZ ;  /* 0x00000002c30d7824 */ /* 0x000fe200078e00ff */
[----:B------:R2:W-:Y:S01]  /*1ee0*/  @P5 LDGSTS.E.BYPASS.LTC128B.128 [R144+0x11100], [R18.64+0x100], !P1 ;  /* 0x1110010012905fae */ /* 0x0005e2000c901d4a */
[----:B------:R-:W-:Y:S02]  /*1ef0*/  LEA R16, P5, R12, c[0x0][0x1f8], 0x1 ;  /* 0x00007e000c107a11 */ /* 0x000fe400078a08ff */
[----:B------:R-:W-:Y:S01]  /*1f00*/  @P4 IADD3 R14, R132, -0x2, RZ ;  /* 0xfffffffe840e4810 */ /* 0x000fe20007ffe0ff */
[----:B------:R-:W0:Y:S01]  /*1f10*/  LDGDEPBAR ;  /* 0x00000000000079af */ /* 0x000e220000000000 */
[----:B------:R-:W-:Y:S02]  /*1f20*/  LEA.HI.X R17, R12, c[0x0][0x1fc], R10, 0x1, P5 ;  /* 0x00007f000c117a11 */ /* 0x000fe400028f0c0a */
[----:B------:R-:W-:Y:S01]  /*1f30*/  @P4 SHF.R.S32.HI R11, RZ, 0x1f, R14 ;  /* 0x0000001fff0b4819 */ /* 0x000fe2000001140e */
[----:B------:R-:W-:Y:S01]  /*1f40*/  @P4 IMAD R10, R145, R14, RZ ;  /* 0x0000000e910a4224 */ /* 0x000fe200078e02ff */
[----:B------:R-:W-:-:S02]  /*1f50*/  SHF.L.U64.HI R12, R195, 0x1, R194 ;  /* 0x00000001c30c7819 */ /* 0x000fc400000102c2 */
[----:B---3--:R-:W-:Y:S01]  /*1f60*/  IADD3 R20, P5, R13, R16, RZ ;  /* 0x000000100d147210 */ /* 0x008fe20007fbe0ff */
[----:B------:R-:W-:-:S04]  /*1f70*/  @P4 IMAD R10, R11, R147, R10 ;  /* 0x000000930b0a4224 */ /* 0x000fc800078e020a */
[----:B------:R-:W-:Y:S02]  /*1f80*/  IMAD.X R21, R12, 0x1, R17, P5 ;  /* 0x000000010c157824 */ /* 0x000fe400028e0611 */
[----:B--2---:R-:W-:-:S04]  /*1f90*/  @P4 IMAD.WIDE.U32 R18, R14, R147, R206 ;  /* 0x000000930e124225 */ /* 0x004fc800078e00ce */
[----:B------:R-:W-:Y:S01]  /*1fa0*/  @P4 IMAD.IADD R10, R19, 0x1, R10 ;  /* 0x00000001130a4824 */ /* 0x000fe200078e020a */
[----:B-1----:R-:W-:-:S04]  /*1fb0*/  @P4 LEA R22, P5, R18, c[0x0][0x1c8], 0x1 ;  /* 0x0000720012164a11 */ /* 0x002fc800078a08ff */
[----:B------:R-:W-:Y:S02]  /*1fc0*/  @P4 LEA.HI.X R23, R18, c[0x0][0x1cc], R10, 0x1, P5 ;  /* 0x0000730012174a11 */ /* 0x000fe400028f0c0a */
[----:B------:R-:W-:-:S04]  /*1fd0*/  @P4 LEA R26, P5, R197, R22, 0x1 ;  /* 0x00000016c51a4211 */ /* 0x000fc800078a08ff */
[----:B------:R-:W-:Y:S02]  /*1fe0*/  @P4 LEA.HI.X R27, R197, R23, R196, 0x1, P5 ;  /* 0x00000017c51b4211 */ /* 0x000fe400028f0cc4 */
[----:B------:R-:W-:Y:S02]  /*1ff0*/  ISETP.LT.OR P5, PT, R9, 0x1, P6 ;  /* 0x000000010900780c */ /* 0x000fe400037a1670 */
[----:B------:R-:W-:-:S11]  /*2000*/  ISETP.GE.AND P6, PT, R15, c[0x0][0x1d4], PT ;  /* 0x000075000f007a0c */ /* 0x000fd60003fc6270 */
[----:B------:R1:W-:Y:S01]  /*2010*/  LDGSTS.E.BYPASS.LTC128B.128 [R144+0x100], [R16.64], !P5 ;  /* 0x0010000010907fae */ /* 0x0003e2000e901d4a */
[----:B------:R-:W-:Y:S02]  /*2020*/  ISETP.LT.OR P5, PT, R9, 0x1, P6 ;  /* 0x000000010900780c */ /* 0x000fe400037a1670 */
[----:B------:R-:W-:Y:S01]  /*2030*/  ISETP.GE.AND P6, PT, R0, c[0x0][0x1d4], PT ;  /* 0x0000750000007a0c */ /* 0x000fe20003fc6270 */
[----:B------:R-:W-:-:S05]  /*2040*/  IMAD R0, R7, 0x400, R4 ;  /* 0x0000040007007824 */ /* 0x000fca00078e0204 */
[----:B------:R-:W-:-:S05]  /*2050*/  LEA R190, R0, 0x18100, 0x1 ;  /* 0x0001810000be7811 */ /* 0x000fca00078e08ff */
[----:B------:R1:W-:Y:S01]  /*2060*/  LDGSTS.E.BYPASS.LTC128B.128 [R144+0x2100], [R16.64+0x80], !P5 ;  /* 0x0210008010907fae */ /* 0x0003e2000e901d4a */
[C---:B------:R-:W-:Y:S01]  /*2070*/  ISETP.LT.OR P5, PT, R9.reuse, 0x1, P6 ;  /* 0x000000010900780c */ /* 0x040fe200037a1670 */
[----:B------:R-:W-:Y:S01]  /*2080*/  IMAD.IADD R186, R190, 0x1, R187 ;  /* 0x00000001beba7824 */ /* 0x000fe200078e02bb */
[----:B------:R-:W-:Y:S01]  /*2090*/  ISETP.LT.OR P6, PT, R9, 0x21, P6 ;  /* 0x000000210900780c */ /* 0x000fe200037c1670 */
[C---:B------:R-:W-:Y:S02]  /*20a0*/  IMAD R185, R3.reuse, 0x2, R190 ;  /* 0x0000000203b97824 */ /* 0x040fe400078e02be */
[----:B------:R-:W-:-:S08]  /*20b0*/  IMAD R184, R3, 0x2, R186 ;  /* 0x0000000203b87824 */ /* 0x000fd000078e02ba */
[----:B------:R1:W-:Y:S01]  /*20c0*/  LDGSTS.E.BYPASS.LTC128B.128 [R144+0x4100], [R16.64+0x100], !P5 ;  /* 0x0410010010907fae */ /* 0x0003e2000e901d4a */
[----:B------:R-:W-:Y:S01]  /*20d0*/  ISETP.GE.AND P5, PT, R8, c[0x0][0x1d4], PT ;  /* 0x0000750008007a0c */ /* 0x000fe20003fa6270 */
[----:B------:R-:W-:-:S03]  /*20e0*/  IMAD.SHL.U32 R8, R0, 0x2, RZ ;  /* 0x0000000200087824 */ /* 0x000fc600078e00ff */
[----:B------:R-:W-:-:S13]  /*20f0*/  ISETP.LT.OR P5, PT, R9, 0x21, P5 ;  /* 0x000000210900780c */ /* 0x000fda0002fa1670 */
[----:B------:R2:W-:Y:S01]  /*2100*/  LDGSTS.E.BYPASS.LTC128B.128 [R144+0x1100], [R20.64], !P5 ;  /* 0x0110000014907fae */ /* 0x0005e2000e901d4a */
[----:B------:R-:W-:-:S04]  /*2110*/  ISETP.GE.AND P5, PT, R15, c[0x0][0x1d4], PT ;  /* 0x000075000f007a0c */ /* 0x000fc80003fa6270 */
[----:B------:R-:W-:-:S13]  /*2120*/  ISETP.LT.OR P5, PT, R9, 0x21, P5 ;  /* 0x000000210900780c */ /* 0x000fda0002fa1670 */
[----:B------:R2:W-:Y:S04]  /*2130*/  LDGSTS.E.BYPASS.LTC128B.128 [R144+0x3100], [R20.64+0x80], !P5 ;  /* 0x0310008014907fae */ /* 0x0005e8000e901d4a */
[----:B------:R2:W-:Y:S01]  /*2140*/  LDGSTS.E.BYPASS.LTC128B.128 [R144+0x5100], [R20.64+0x100], !P6 ;  /* 0x0510010014907fae */ /* 0x0005e2000f101d4a */
[----:B------:R-:W-:-:S03]  /*2150*/  LOP3.LUT P6, RZ, R212, 0x2, RZ, 0xc0, !PT ;  /* 0x00000002d4ff7812 */ /* 0x000fc600078cc0ff */
[----:B------:R-:W0:Y:S01]  /*2160*/  LDGDEPBAR ;  /* 0x00000000000079af */ /* 0x000e220000000000 */
[----:B------:R-:W-:-:S03]  /*2170*/  SEL R189, R189, 0xffffffe0, !P6 ;  /* 0xffffffe0bdbd7807 */ /* 0x000fc60007000000 */
[----:B------:R2:W-:Y:S02]  /*2180*/  @P4 LDGSTS.E.BYPASS.LTC128B.128 [R144+0x12100], [R22.64], !P3 ;  /* 0x1210000016904fae */ /* 0x0005e4000d901d4a */
[----:B------:R-:W-:Y:S02]  /*2190*/  IMAD.IADD R91, R188, 0x1, R189 ;  /* 0x00000001bc5b7824 */ /* 0x000fe400078e02bd */
[----:B------:R2:W-:Y:S04]  /*21a0*/  @P4 LDGSTS.E.BYPASS.LTC128B.128 [R144+0x14100], [R22.64+0x80], !P2 ;  /* 0x1410008016904fae */ /* 0x0005e8000d101d4a */
[----:B------:R2:W-:Y:S04]  /*21b0*/  @P4 LDGSTS.E.BYPASS.LTC128B.128 [R144+0x16100], [R22.64+0x100], !P1 ;  /* 0x1610010016904fae */ /* 0x0005e8000c901d4a */
[----:B------:R3:W-:Y:S04]  /*21c0*/  @P4 LDGSTS.E.BYPASS.LTC128B.128 [R144+0x13100], [R26.64], !P3 ;  /* 0x131000001a904fae */ /* 0x0007e8000d901d4a */
[----:B------:R3:W-:Y:S04]  /*21d0*/  @P4 LDGSTS.E.BYPASS.LTC128B.128 [R144+0x15100], [R26.64+0x80], !P2 ;  /* 0x151000801a904fae */ /* 0x0007e8000d101d4a */
[----:B------:R3:W-:Y:S04]  /*21e0*/  @P4 LDGSTS.E.BYPASS.LTC128B.128 [R144+0x17100], [R26.64+0x100], !P1 ;  /* 0x171001001a904fae */ /* 0x0007e8000c901d4a */
[----:B------:R-:W0:Y:S01]  /*21f0*/  LDGDEPBAR ;  /* 0x00000000000079af */ /* 0x000e220000000000 */
[----:B---3--:R-:W-:Y:S01]  /*2200*/  @P4 IADD3 R27, R132, -0x2, RZ ;  /* 0xfffffffe841b4810 */ /* 0x008fe20007ffe0ff */
[----:B------:R-:W-:-:S04]  /*2210*/  DEPBAR.LE SB0, 0x3 ;  /* 0x000080c00000791a */ /* 0x000fc80000000000 */
[----:B------:R-:W-:-:S04]  /*2220*/  DEPBAR.LE SB0, 0x2 ;  /* 0x000080800000791a */ /* 0x000fc80000000000 */
[----:B------:R-:W-:Y:S01]  /*2230*/  BAR.SYNC.DEFER_BLOCKING 0x0 ;  /* 0x0000000000007b1d */ /* 0x000fe20000010000 */
[----:B------:R-:W-:Y:S01]  /*2240*/  @P4 SHF.R.S32.HI R0, RZ, 0x1f, R27 ;  /* 0x0000001fff004819 */ /* 0x000fe2000001141b */
[----:B------:R-:W-:Y:S02]  /*2250*/  @P4 IMAD R24, R24, R27, RZ ;  /* 0x0000001b18184224 */ /* 0x000fe400078e02ff */
[----:B------:R-:W-:-:S04]  /*2260*/  @P4 IMAD.WIDE.U32 R14, R27, R25, R204 ;  /* 0x000000191b0e4225 */ /* 0x000fc800078e00cc */
[----:B------:R-:W-:Y:S01]  /*2270*/  @P4 IMAD R25, R0, R25, R24 ;  /* 0x0000001900194224 */ /* 0x000fe200078e0218 */
[----:B------:R-:W-:-:S03]  /*2280*/  @P4 LEA R70, P5, R14, c[0x0][0x1f8], 0x1 ;  /* 0x00007e000e464a11 */ /* 0x000fc600078a08ff */
[----:B------:R-:W-:-:S05]  /*2290*/  @P4 IMAD.IADD R0, R15, 0x1, R25 ;  /* 0x000000010f004824 */ /* 0x000fca00078e0219 */
[----:B------:R-:W-:Y:S01]  /*22a0*/  @P4 LEA.HI.X R71, R14, c[0x0][0x1fc], R0, 0x1, P5 ;  /* 0x00007f000e474a11 */ /* 0x000fe200028f0c00 */
[----:B------:R-:W-:Y:S01]  /*22b0*/  IMAD.MOV.U32 R0, RZ, RZ, 0x40 ;  /* 0x00000040ff007424 */ /* 0x000fe200078e00ff */
[----:B------:R-:W-:-:S04]  /*22c0*/  @P4 IADD3 R68, P5, R13, R70, RZ ;  /* 0x000000460d444210 */ /* 0x000fc80007fbe0ff */
[----:B------:R-:W-:Y:S01]  /*22d0*/  SEL R192, R0, 0xffffffc0, !P0 ;  /* 0xffffffc000c07807 */ /* 0x000fe20004000000 */
[----:B------:R-:W-:Y:S01]  /*22e0*/  LDSM.16.M88.4 R8, [R8+0x18100] ;  /* 0x018100000808783b */ /* 0x000fe20000000200 */
[----:B------:R-:W-:Y:S01]  /*22f0*/  @P4 IMAD.X R69, R12, 0x1, R71, P5 ;  /* 0x000000010c454824 */ /* 0x000fe200028e0647 */
[----:B------:R-:W-:Y:S02]  /*2300*/  PLOP3.LUT P0, PT, PT, PT, UP2, 0x80, 0x0 ;  /* 0x000000000000781c */ /* 0x000fe40003f0f028 */
[----:B-1----:R-:W2:Y:S01]  /*2310*/  LDSM.16.M88.4 R16, [R188+0xc100] ;  /* 0x00c10000bc10783b */ /* 0x002ea20000000200 */
[----:B------:R-:W-:Y:S02]  /*2320*/  IMAD.IADD R2, R188, 0x1, R192 ;  /* 0x00000001bc027824 */ /* 0x000fe400078e02c0 */
[----:B------:R-:W-:Y:S01]  /*2330*/  IMAD.IADD R0, R192, 0x1, R91 ;  /* 0x00000001c0007824 */ /* 0x000fe200078e025b */
[----:B------:R-:W1:Y:S04]  /*2340*/  LDSM.16.M88.4 R40, [R188+0xd100] ;  /* 0x00d10000bc28783b */ /* 0x000e680000000200 */
[----:B------:R-:W3:Y:S04]  /*2350*/  LDSM.16.M88.4 R48, [R188+0xc900] ;  /* 0x00c90000bc30783b */ /* 0x000ee80000000200 */
[----:B------:R-:W4:Y:S04]  /*2360*/  LDSM.16.M88.4 R64, [R188+0xd900] ;  /* 0x00d90000bc40783b */ /* 0x000f280000000200 */
[----:B------:R-:W-:Y:S04]  /*2370*/  LDSM.16.M88.4 R72, [R186] ;  /* 0x00000000ba48783b */ /* 0x000fe80000000200 */
[----:B------:R-:W5:Y:S04]  /*2380*/  LDSM.16.M88.4 R60, [R91+0xc100] ;  /* 0x00c100005b3c783b */ /* 0x000f680000000200 */
[----:B------:R-:W3:Y:S04]  /*2390*/  LDSM.16.M88.4 R32, [R91+0xd100] ;  /* 0x00d100005b20783b */ /* 0x000ee80000000200 */
[----:B------:R-:W3:Y:S04]  /*23a0*/  LDSM.16.M88.4 R56, [R91+0xc900] ;  /* 0x00c900005b38783b */ /* 0x000ee80000000200 */
[----:B------:R-:W3:Y:S04]  /*23b0*/  LDSM.16.M88.4 R24, [R91+0xd900] ;  /* 0x00d900005b18783b */ /* 0x000ee80000000200 */
[----:B------:R-:W-:Y:S01]  /*23c0*/  @!PT LDS RZ, [RZ] ;  /* 0x00000000fffff984 */ /* 0x000fe20000000800 */
[----:B------:R-:W-:Y:S01]  /*23d0*/  @!PT LDS RZ, [RZ] ;  /* 0x00000000fffff984 */ /* 0x000fe20000000800 */
[----:B------:R-:W-:Y:S01]  /*23e0*/  @!PT LDS RZ, [RZ] ;  /* 0x00000000fffff984 */ /* 0x000fe20000000800 */
[----:B------:R3:W-:Y:S01]  /*23f0*/  @P4 LDGSTS.E.BYPASS.LTC128B.128 [R144+0x6100], [R70.64], !P3 ;  /* 0x0610000046904fae */ /* 0x0007e2000d901d4a */
[C---:B--2---:R-:W-:Y:S03]  /*2400*/  HMMA.16816.F32.BF16 R20, R8.reuse, R16, RZ ;  /* 0x000000100814723c */ /* 0x044fe600000418ff */
[----:B------:R2:W-:Y:S04]  /*2410*/  @P4 LDGSTS.E.BYPASS.LTC128B.128 [R144+0x8100], [R70.64+0x80], !P2 ;  /* 0x0810008046904fae */ /* 0x0005e8000d101d4a */
[----:B------:R2:W-:Y:S01]  /*2420*/  @P4 LDGSTS.E.BYPASS.LTC128B.128 [R144+0xa100], [R70.64+0x100], !P1 ;  /* 0x0a10010046904fae */ /* 0x0005e2000c901d4a */
[C---:B-1----:R-:W-:Y:S03]  /*2430*/  HMMA.16816.F32.BF16 R44, R8.reuse, R40, RZ ;  /* 0x00000028082c723c */ /* 0x042fe600000418ff */
[----:B------:R2:W-:Y:S04]  /*2440*/  @P4 LDGSTS.E.BYPASS.LTC128B.128 [R144+0x7100], [R68.64], !P3 ;  /* 0x0710000044904fae */ /* 0x0005e8000d901d4a */
[----:B------:R2:W-:Y:S01]  /*2450*/  @P4 LDGSTS.E.BYPASS.LTC128B.128 [R144+0x9100], [R68.64+0x80], !P2 ;  /* 0x0910008044904fae */ /* 0x0005e2000d101d4a */
[----:B------:R-:W-:Y:S03]  /*2460*/  HMMA.16816.F32.BF16 R16, R8, R18, RZ ;  /* 0x000000120810723c */ /* 0x000fe600000418ff */
[----:B------:R2:W-:Y:S01]  /*2470*/  @P4 LDGSTS.E.BYPASS.LTC128B.128 [R144+0xb100], [R68.64+0x100], !P1 ;  /* 0x0b10010044904fae */ /* 0x0005e2000c901d4a */
[----:B------:R-:W-:-:S03]  /*2480*/  PLOP3.LUT P4, PT, PT, PT, UP2, 0x80, 0x0 ;  /* 0x000000000000781c */ /* 0x000fc60003f8f028 */
[----:B------:R-:W-:Y:S01]  /*2490*/  LDSM.16.M88.4 R12, [R185] ;  /* 0x00000000b90c783b */ /* 0x000fe20000000200 */
[C---:B------:R-:W-:Y:S03]  /*24a0*/  HMMA.16816.F32.BF16 R40, R8.reuse, R42, RZ ;  /* 0x0000002a0828723c */ /* 0x040fe600000418ff */
[----:B------:R-:W1:Y:S04]  /*24b0*/  LDSM.16.M88.4 R28, [R2+0xc100] ;  /* 0x00c10000021c783b */ /* 0x000e680000000200 */
[----:B------:R-:W-:Y:S01]  /*24c0*/  LDSM.16.M88.4 R80, [R91+0xf100] ;  /* 0x00f100005b50783b */ /* 0x000fe20000000200 */
[C---:B---3--:R-:W-:Y:S03]  /*24d0*/  HMMA.16816.F32.BF16 R52, R8.reuse, R48, RZ ;  /* 0x000000300834723c */ /* 0x048fe600000418ff */
[----:B------:R-:W-:Y:S04]  /*24e0*/  LDSM.16.M88.4 R76, [R91+0xf900] ;  /* 0x00f900005b4c783b */ /* 0x000fe80000000200 */
[----:B------:R-:W-:Y:S01]  /*24f0*/  LDSM.16.M88.4 R84, [R91+0x10100] ;  /* 0x010100005b54783b */ /* 0x000fe20000000200 */
[C---:B------:R-:W-:Y:S03]  /*2500*/  HMMA.16816.F32.BF16 R48, R8.reuse, R50, RZ ;  /* 0x000000320830723c */ /* 0x040fe600000418ff */
[----:B------:R-:W0:Y:S04]  /*2510*/  LDGDEPBAR ;  /* 0x00000000000079af */ /* 0x000e280000000000 */
[----:B--2---:R-:W-:Y:S01]  /*2520*/  LDSM.16.M88.4 R68, [R0+0xd900] ;  /* 0x00d900000044783b */ /* 0x004fe20000000200 */
[C---:B----4-:R-:W-:Y:S08]  /*2530*/  HMMA.16816.F32.BF16 R36, R8.reuse, R64, RZ ;  /* 0x000000400824723c */ /* 0x050ff000000418ff */
[----:B------:R-:W-:Y:S01]  /*2540*/  HMMA.16816.F32.BF16 R8, R8, R66, RZ ;  /* 0x000000420808723c */ /* 0x000fe200000418ff */
[----:B------:R-:W-:Y:S07]  /*2550*/  LDSM.16.M88.4 R64, [R2+0xd900] ;  /* 0x00d900000240783b */ /* 0x000fee0000000200 */
[C---:B-----5:R-:W-:Y:S08]  /*2560*/  HMMA.16816.F32.BF16 R20, R72.reuse, R60, R20 ;  /* 0x0000003c4814723c */ /* 0x060ff00000041814 */
[C---:B------:R-:W-:Y:S01]  /*2570*/  HMMA.16816.F32.BF16 R16, R72.reuse, R62, R16 ;  /* 0x0000003e4810723c */ /* 0x040fe20000041810 */
[----:B------:R-:W2:Y:S07]  /*2580*/  LDSM.16.M88.4 R60, [R2+0xc900] ;  /* 0x00c90000023c783b */ /* 0x000eae0000000200 */
[C---:B------:R-:W-:Y:S08]  /*2590*/  HMMA.16816.F32.BF16 R44, R72.reuse, R32, R44 ;  /* 0x00000020482c723c */ /* 0x040ff0000004182c */
[C---:B------:R-:W-:Y:S01]  /*25a0*/  HMMA.16816.F32.BF16 R40, R72.reuse, R34, R40 ;  /* 0x000000224828723c */ /* 0x040fe20000041828 */
[----:B------:R-:W3:Y:S07]  /*25b0*/  LDSM.16.M88.4 R32, [R2+0xd100] ;  /* 0x00d100000220783b */ /* 0x000eee0000000200 */
[C---:B------:R-:W-:Y:S08]  /*25c0*/  HMMA.16816.F32.BF16 R52, R72.reuse, R56, R52 ;  /* 0x000000384834723c */ /* 0x040ff00000041834 */
[C---:B------:R-:W-:Y:S01]  /*25d0*/  HMMA.16816.F32.BF16 R48, R72.reuse, R58, R48 ;  /* 0x0000003a4830723c */ /* 0x040fe20000041830 */
[----:B------:R-:W-:Y:S07]  /*25e0*/  LDSM.16.M88.4 R56, [R0+0xc900] ;  /* 0x00c900000038783b */ /* 0x000fee0000000200 */
[C---:B------:R-:W-:Y:S08]  /*25f0*/  HMMA.16816.F32.BF16 R36, R72.reuse, R24, R36 ;  /* 0x000000184824723c */ /* 0x040ff00000041824 */
[----:B------:R-:W-:Y:S01]  /*2600*/  HMMA.16816.F32.BF16 R72, R72, R26, R8 ;  /* 0x0000001a4848723c */ /* 0x000fe20000041808 */
[----:B------:R-:W-:Y:S04]  /*2610*/  LDSM.16.M88.4 R8, [R184] ;  /* 0x00000000b808783b */ /* 0x000fe80000000200 */
[----:B------:R-:W4:Y:S03]  /*2620*/  LDSM.16.M88.4 R24, [R0+0xc100] ;  /* 0x00c100000018783b */ /* 0x000f260000000200 */
[C---:B-1----:R-:W-:Y:S08]  /*2630*/  HMMA.16816.F32.BF16 R20, R12.reuse, R28, R20 ;  /* 0x0000001c0c14723c */ /* 0x042ff00000041814 */
[C---:B------:R-:W-:Y:S01]  /*2640*/  HMMA.16816.F32.BF16 R16, R12.reuse, R30, R16 ;  /* 0x0000001e0c10723c */ /* 0x040fe20000041810 */
[----:B------:R-:W1:Y:S07]  /*2650*/  LDSM.16.M88.4 R28, [R0+0xd100] ;  /* 0x00d10000001c783b */ /* 0x000e6e0000000200 */
        /* <DEDUP_REMOVED lines=8> */
[----:B------:R-:W3:Y:S04]  /*26e0*/  LDSM.16.M88.4 R12, [R188+0xe900] ;  /* 0x00e90000bc0c783b */ /* 0x000ee80000000200 */
[----:B------:R-:W-:Y:S03]  /*26f0*/  LDSM.16.M88.4 R64, [R188+0xf900] ;  /* 0x00f90000bc40783b */ /* 0x000fe60000000200 */
        /* <DEDUP_REMOVED lines=10> */
[----:B------:R-:W-:Y:S01]  /*27a0*/  HMMA.16816.F32.BF16 R72, R8, R70, R72 ;  /* 0x000000460848723c */ /* 0x000fe20000041848 */
[----:B------:R-:W5:Y:S04]  /*27b0*/  LDSM.16.M88.4 R8, [R91+0xe900] ;  /* 0x00e900005b08783b */ /* 0x000f680000000200 */
[----:B------:R-:W-:Y:S03]  /*27c0*/  LDSM.16.M88.4 R68, [R2+0xf100] ;  /* 0x00f100000244783b */ /* 0x000fe60000000200 */
[C---:B--2---:R-:W-:Y:S08]  /*27d0*/  HMMA.16816.F32.BF16 R20, R60.reuse, R32, R20 ;  /* 0x000000203c14723c */ /* 0x044ff00000041814 */
[C---:B------:R-:W-:Y:S01]  /*27e0*/  HMMA.16816.F32.BF16 R16, R60.reuse, R34, R16 ;  /* 0x000000223c10723c */ /* 0x040fe20000041810 */
[----:B------:R-:W-:Y:S07]  /*27f0*/  LDSM.16.M88.4 R32, [R2+0xe100] ;  /* 0x00e100000220783b */ /* 0x000fee0000000200 */
[C---:B---3--:R-:W-:Y:S08]  /*2800*/  HMMA.16816.F32.BF16 R52, R60.reuse, R12, R52 ;  /* 0x0000000c3c34723c */ /* 0x048ff00000041834 */
[C---:B------:R-:W-:Y:S01]  /*2810*/  HMMA.16816.F32.BF16 R48, R60.reuse, R14, R48 ;  /* 0x0000000e3c30723c */ /* 0x040fe20000041830 */
[----:B------:R-:W2:Y:S07]  /*2820*/  LDSM.16.M88.4 R12, [R185+0x4000] ;  /* 0x00400000b90c783b */ /* 0x000eae0000000200 */
[C---:B----4-:R-:W-:Y:S08]  /*2830*/  HMMA.16816.F32.BF16 R44, R60.reuse, R24, R44 ;  /* 0x000000183c2c723c */ /* 0x050ff0000004182c */
[----:B------:R-:W-:Y:S01]  /*2840*/  HMMA.16816.F32.BF16 R40, R60, R26, R40 ;  /* 0x0000001a3c28723c */ /* 0x000fe20000041828 */
[----:B------:R-:W3:Y:S07]  /*2850*/  LDSM.16.M88.4 R24, [R2+0xe900] ;  /* 0x00e900000218783b */ /* 0x000eee0000000200 */
[C---:B-1----:R-:W-:Y:S08]  /*2860*/  HMMA.16816.F32.BF16 R20, R56.reuse, R28, R20 ;  /* 0x0000001c3814723c */ /* 0x042ff00000041814 */
[----:B------:R-:W-:Y:S01]  /*2870*/  HMMA.16816.F32.BF16 R16, R56, R30, R16 ;  /* 0x0000001e3810723c */ /* 0x000fe20000041810 */
[----:B------:R-:W-:Y:S07]  /*2880*/  LDSM.16.M88.4 R28, [R184+0x4000] ;  /* 0x00400000b81c783b */ /* 0x000fee0000000200 */
[C---:B------:R-:W-:Y:S08]  /*2890*/  HMMA.16816.F32.BF16 R36, R60.reuse, R64, R36 ;  /* 0x000000403c24723c */ /* 0x040ff00000041824 */
[----:B------:R-:W-:Y:S01]  /*28a0*/  HMMA.16816.F32.BF16 R72, R60, R66, R72 ;  /* 0x000000423c48723c */ /* 0x000fe20000041848 */
[----:B------:R-:W-:Y:S04]  /*28b0*/  LDSM.16.M88.4 R64, [R2+0xf900] ;  /* 0x00f900000240783b */ /* 0x000fe80000000200 */
[----:B------:R-:W-:Y:S03]  /*28c0*/  LDSM.16.M88.4 R60, [R0+0xe900] ;  /* 0x00e90000003c783b */ /* 0x000fe60000000200 */
[C---:B-----5:R-:W-:Y:S08]  /*28d0*/  HMMA.16816.F32.BF16 R52, R56.reuse, R8, R52 ;  /* 0x000000083834723c */ /* 0x060ff00000041834 */
[----:B------:R-:W-:Y:S01]  /*28e0*/  HMMA.16816.F32.BF16 R48, R56, R10, R48 ;  /* 0x0000000a3830723c */ /* 0x000fe20000041830 */
[----:B------:R-:W1:Y:S07]  /*28f0*/  LDSM.16.M88.4 R8, [R0+0xe100] ;  /* 0x00e100000008783b */ /* 0x000e6e0000000200 */
[C---:B--2---:R-:W-:Y:S08]  /*2900*/  HMMA.16816.F32.BF16 R20, R12.reuse, R32, R20 ;  /* 0x000000200c14723c */ /* 0x044ff00000041814 */
[----:B------:R-:W-:Y:S01]  /*2910*/  HMMA.16816.F32.BF16 R16, R12, R34, R16 ;  /* 0x000000220c10723c */ /* 0x000fe20000041810 */
[----:B------:R-:W-:Y:S07]  /*2920*/  LDSM.16.M88.4 R32, [R0+0xf900] ;  /* 0x00f900000020783b */ /* 0x000fee0000000200 */
[C---:B------:R-:W-:Y:S08]  /*2930*/  HMMA.16816.F32.BF16 R44, R56.reuse, R80, R44 ;  /* 0x00000050382c723c */ /* 0x040ff0000004182c */
[C---:B------:R-:W-:Y:S01]  /*2940*/  HMMA.16816.F32.BF16 R40, R56.reuse, R82, R40 ;  /* 0x000000523828723c */ /* 0x040fe20000041828 */
[----:B------:R-:W-:Y:S07]  /*2950*/  LDSM.16.M88.4 R80, [R188+0x11900] ;  /* 0x01190000bc50783b */ /* 0x000fee0000000200 */
[C---:B------:R-:W-:Y:S08]  /*2960*/  HMMA.16816.F32.BF16 R36, R56.reuse, R76, R36 ;  /* 0x0000004c3824723c */ /* 0x040ff00000041824 */
[----:B------:R-:W-:Y:S01]  /*2970*/  HMMA.16816.F32.BF16 R72, R56, R78, R72 ;  /* 0x0000004e3848723c */ /* 0x000fe20000041848 */
[----:B------:R-:W-:Y:S04]  /*2980*/  LDSM.16.M88.4 R76, [R190+0x8000] ;  /* 0x00800000be4c783b */ /* 0x000fe80000000200 */
[----:B------:R-:W-:Y:S03]  /*2990*/  LDSM.16.M88.4 R56, [R0+0xf100] ;  /* 0x00f100000038783b */ /* 0x000fe60000000200 */
[C---:B---3--:R-:W-:Y:S08]  /*29a0*/  HMMA.16816.F32.BF16 R52, R12.reuse, R24, R52 ;  /* 0x000000180c34723c */ /* 0x048ff00000041834 */
[----:B------:R-:W-:Y:S01]  /*29b0*/  HMMA.16816.F32.BF16 R48, R12, R26, R48 ;  /* 0x0000001a0c30723c */ /* 0x000fe20000041830 */
[----:B------:R-:W2:Y:S07]  /*29c0*/  LDSM.16.M88.4 R24, [R188+0x10100] ;  /* 0x01010000bc18783b */ /* 0x000eae0000000200 */
[C---:B-1----:R-:W-:Y:S08]  /*29d0*/  HMMA.16816.F32.BF16 R20, R28.reuse, R8, R20 ;  /* 0x000000081c14723c */ /* 0x042ff00000041814 */
[----:B------:R-:W-:Y:S01]  /*29e0*/  HMMA.16816.F32.BF16 R16, R28, R10, R16 ;  /* 0x0000000a1c10723c */ /* 0x000fe20000041810 */
[----:B------:R-:W-:Y:S07]  /*29f0*/  LDSM.16.M88.4 R8, [R188+0x11100] ;  /* 0x01110000bc08783b */ /* 0x000fee0000000200 */
[C---:B------:R-:W-:Y:S08]  /*2a00*/  HMMA.16816.F32.BF16 R44, R12.reuse, R68, R44 ;  /* 0x000000440c2c723c */ /* 0x040ff0000004182c */
[C---:B------:R-:W-:Y:S01]  /*2a10*/  HMMA.16816.F32.BF16 R40, R12.reuse, R70, R40 ;  /* 0x000000460c28723c */ /* 0x040fe20000041828 */
[----:B------:R-:W-:Y:S07]  /*2a20*/  LDSM.16.M88.4 R68, [R186+0x8000] ;  /* 0x00800000ba44783b */ /* 0x000fee0000000200 */
[C---:B------:R-:W-:Y:S08]  /*2a30*/  HMMA.16816.F32.BF16 R36, R12.reuse, R64, R36 ;  /* 0x000000400c24723c */ /* 0x040ff00000041824 */
[----:B------:R-:W-:Y:S01]  /*2a40*/  HMMA.16816.F32.BF16 R72, R12, R66, R72 ;  /* 0x000000420c48723c */ /* 0x000fe20000041848 */
[----:B------:R-:W1:Y:S04]  /*2a50*/  LDSM.16.M88.4 R12, [R188+0x10900] ;  /* 0x01090000bc0c783b */ /* 0x000e680000000200 */
[----:B------:R-:W3:Y:S03]  /*2a60*/  LDSM.16.M88.4 R64, [R91+0x10900] ;  /* 0x010900005b40783b */ /* 0x000ee60000000200 */
[C---:B------:R-:W-:Y:S08]  /*2a70*/  HMMA.16816.F32.BF16 R52, R28.reuse, R60, R52 ;  /* 0x0000003c1c34723c */ /* 0x040ff00000041834 */
[----:B------:R-:W-:Y:S01]  /*2a80*/  HMMA.16816.F32.BF16 R48, R28, R62, R48 ;  /* 0x0000003e1c30723c */ /* 0x000fe20000041830 */
[----:B------:R-:W-:Y:S07]  /*2a90*/  LDSM.16.M88.4 R60, [R91+0x11100] ;  /* 0x011100005b3c783b */ /* 0x000fee0000000200 */
        /* <DEDUP_REMOVED lines=9> */
[----:B------:R-:W2:Y:S03]  /*2b30*/  LDSM.16.M88.4 R28, [R2+0x10100] ;  /* 0x01010000021c783b */ /* 0x000ea60000000200 */
[C---:B-1----:R-:W-:Y:S08]  /*2b40*/  HMMA.16816.F32.BF16 R52, R76.reuse, R12, R52 ;  /* 0x0000000c4c34723c */ /* 0x042ff00000041834 */
[----:B------:R-:W-:Y:S01]  /*2b50*/  HMMA.16816.F32.BF16 R48, R76, R14, R48 ;  /* 0x0000000e4c30723c */ /* 0x000fe20000041830 */
[----:B------:R-:W-:Y:S07]  /*2b60*/  LDSM.16.M88.4 R12, [R184+0x8000] ;  /* 0x00800000b80c783b */ /* 0x000fee0000000200 */
[C---:B------:R-:W-:Y:S08]  /*2b70*/  HMMA.16816.F32.BF16 R20, R68.reuse, R84, R20 ;  /* 0x000000544414723c */ /* 0x040ff00000041814 */
[----:B------:R-:W-:Y:S08]  /*2b80*/  HMMA.16816.F32.BF16 R16, R68, R86, R16 ;  /* 0x000000564410723c */ /* 0x000ff00000041810 */
[C---:B------:R-:W-:Y:S08]  /*2b90*/  HMMA.16816.F32.BF16 R44, R76.reuse, R8, R44 ;  /* 0x000000084c2c723c */ /* 0x040ff0000004182c */
[----:B------:R-:W-:Y:S01]  /*2ba0*/  HMMA.16816.F32.BF16 R40, R76, R10, R40 ;  /* 0x0000000a4c28723c */ /* 0x000fe20000041828 */
[----:B------:R-:W1:Y:S07]  /*2bb0*/  LDSM.16.M88.4 R8, [R0+0x10100] ;  /* 0x010100000008783b */ /* 0x000e6e0000000200 */
[----:B---3--:R-:W-:Y:S08]  /*2bc0*/  HMMA.16816.F32.BF16 R52, R68, R64, R52 ;  /* 0x000000404434723c */ /* 0x008ff00000041834 */
[----:B--2---:R-:W-:Y:S08]  /*2bd0*/  HMMA.16816.F32.BF16 R20, R32, R28, R20 ;  /* 0x0000001c2014723c */ /* 0x004ff00000041814 */
[----:B------:R-:W-:Y:S01]  /*2be0*/  HMMA.16816.F32.BF16 R48, R68, R66, R48 ;  /* 0x000000424430723c */ /* 0x000fe20000041830 */
[----:B------:R-:W2:Y:S07]  /*2bf0*/  LDSM.16.M88.4 R64, [R2+0x11100] ;  /* 0x011100000240783b */ /* 0x000eae0000000200 */
[----:B------:R-:W-:Y:S01]  /*2c00*/  HMMA.16816.F32.BF16 R16, R32, R30, R16 ;  /* 0x0000001e2010723c */ /* 0x000fe20000041810 */
[----:B------:R-:W-:Y:S07]  /*2c10*/  LDSM.16.M88.4 R28, [R0+0x11900] ;  /* 0x01190000001c783b */ /* 0x000fee0000000200 */
[----:B------:R-:W-:Y:S08]  /*2c20*/  HMMA.16816.F32.BF16 R40, R68, R62, R40 ;  /* 0x0000003e4428723c */ /* 0x000ff00000041828 */
[C---:B------:R-:W-:Y:S08]  /*2c30*/  HMMA.16816.F32.BF16 R36, R76.reuse, R80, R36 ;  /* 0x000000504c24723c */ /* 0x040ff00000041824 */
[----:B------:R-:W-:Y:S08]  /*2c40*/  HMMA.16816.F32.BF16 R72, R76, R82, R72 ;  /* 0x000000524c48723c */ /* 0x000ff00000041848 */
[C---:B-1----:R-:W-:Y:S08]  /*2c50*/  HMMA.16816.F32.BF16 R20, R12.reuse, R8, R20 ;  /* 0x000000080c14723c */ /* 0x042ff00000041814 */
[----:B------:R-:W-:Y:S01]  /*2c60*/  HMMA.16816.F32.BF16 R16, R12, R10, R16 ;  /* 0x0000000a0c10723c */ /* 0x000fe20000041810 */
[----:B------:R-:W1:Y:S07]  /*2c70*/  LDSM.16.M88.4 R8, [R0+0x11100] ;  /* 0x011100000008783b */ /* 0x000e6e0000000200 */
[C---:B------:R-:W-:Y:S08]  /*2c80*/  HMMA.16816.F32.BF16 R52, R32.reuse, R24, R52 ;  /* 0x000000182034723c */ /* 0x040ff00000041834 */
[----:B------:R-:W-:Y:S01]  /*2c90*/  HMMA.16816.F32.BF16 R48, R32, R26, R48 ;  /* 0x0000001a2030723c */ /* 0x000fe20000041830 */
[----:B------:R3:W4:Y:S01]  /*2ca0*/  LDSM.16.M88.4 R24, [R2+0x11900] ;  /* 0x011900000218783b */ /* 0x0007220000000200 */
[----:B------:R-:W-:-:S06]  /*2cb0*/  FMUL.FTZ R21, R21, c[0x0][0x320] ;  /* 0x0000c80015157a20 */ /* 0x000fcc0000410000 */
[----:B--2---:R-:W-:Y:S01]  /*2cc0*/  HMMA.16816.F32.BF16 R40, R32, R66, R40 ;  /* 0x000000422028723c */ /* 0x004fe20000041828 */
[----:B------:R-:W2:Y:S07]  /*2cd0*/  MUFU.TANH R21, R21 ;  /* 0x0000001500157308 */ /* 0x000eae0000002400 */
[C---:B------:R-:W-:Y:S01]  /*2ce0*/  HMMA.16816.F32.BF16 R76, R68.reuse, R60, R44 ;  /* 0x0000003c444c723c */ /* 0x040fe2000004182c */
[----:B------:R-:W5:Y:S07]  /*2cf0*/  LDSM.16.M88.4 R44, [R0+0x10900] ;  /* 0x01090000002c783b */ /* 0x000f6e0000000200 */
[C---:B------:R-:W-:Y:S07]  /*2d00*/  HMMA.16816.F32.BF16 R36, R68.reuse, R56, R36 ;  /* 0x000000384424723c */ /* 0x040fee0000041824 */
[----:B------:R-:W-:Y:S01]  /*2d10*/  FMUL.FTZ R56, R20, c[0x0][0x320] ;  /* 0x0000c80014387a20 */ /* 0x000fe20000410000 */
[----:B------:R-:W-:Y:S01]  /*2d20*/  HMMA.16816.F32.BF16 R72, R68, R58, R72 ;  /* 0x0000003a4448723c */ /* 0x000fe20000041848 */
[----:B------:R-:W-:-:S02]  /*2d30*/  FMUL.FTZ R20, R22, c[0x0][0x320] ;  /* 0x0000c80016147a20 */ /* 0x000fc40000410000 */
[----:B------:R-:W-:Y:S02]  /*2d40*/  FMUL.FTZ R22, R16, c[0x0][0x320] ;  /* 0x0000c80010167a20 */ /* 0x000fe40000410000 */
[----:B------:R-:W-:Y:S01]  /*2d50*/  FMUL.FTZ R16, R17, c[0x0][0x320] ;  /* 0x0000c80011107a20 */ /* 0x000fe20000410000 */
[----:B------:R-:W-:Y:S01]  /*2d60*/  LEA.HI R17, R89, R6, RZ, 0x2 ;  /* 0x0000000659117211 */ /* 0x000fe200078f10ff */
[----:B---3--:R3:W2:Y:S01]  /*2d70*/  MUFU.TANH R2, R22 ;  /* 0x0000001600027308 */ /* 0x0086a20000002400 */
[----:B-1----:R-:W-:Y:S02]  /*2d80*/  HMMA.16816.F32.BF16 R40, R12, R10, R40 ;  /* 0x0000000a0c28723c */ /* 0x002fe40000041828 */
[----:B------:R-:W-:-:S05]  /*2d90*/  LOP3.LUT R17, R17, 0xfffffffc, RZ, 0xc0, !PT ;  /* 0xfffffffc11117812 */ /* 0x000fca00078ec0ff */
[----:B------:R-:W-:Y:S01]  /*2da0*/  LOP3.LUT R11, R88, 0xffffffe0, RZ, 0xc0, !PT ;  /* 0xffffffe0580b7812 */ /* 0x000fe200078ec0ff */
[----:B------:R-:W-:Y:S01]  /*2db0*/  HMMA.16816.F32.BF16 R76, R32, R64, R76 ;  /* 0x00000040204c723c */ /* 0x000fe2000004184c */
[C---:B------:R-:W-:Y:S01]  /*2dc0*/  IMAD.IADD R17, R6.reuse, 0x1, -R17 ;  /* 0x0000000106117824 */ /* 0x040fe200078e0a11 */
[----:B------:R-:W1:Y:S02]  /*2dd0*/  MUFU.TANH R56, R56 ;  /* 0x0000003800387308 */ /* 0x000e640000002400 */
[----:B------:R-:W-:Y:S01]  /*2de0*/  IMAD.IADD R11, R6, 0x1, -R11 ;  /* 0x00000001060b7824 */ /* 0x000fe200078e0a0b */
[----:B---3--:R-:W-:-:S03]  /*2df0*/  SHF.R.S32.HI R22, RZ, 0x1f, R7 ;  /* 0x0000001fff167819 */ /* 0x008fc60000011407 */
[C---:B----4-:R-:W-:Y:S01]  /*2e00*/  HMMA.16816.F32.BF16 R36, R32.reuse, R24, R36 ;  /* 0x000000182024723c */ /* 0x050fe20000041824 */
[----:B------:R-:W-:Y:S01]  /*2e10*/  SHF.R.S32.HI R6, RZ, 0x1f, R11 ;  /* 0x0000001fff067819 */ /* 0x000fe2000001140b */
[----:B------:R-:W3:Y:S01]  /*2e20*/  MUFU.TANH R20, R20 ;  /* 0x0000001400147308 */ /* 0x000ee20000002400 */
[----:B------:R-:W-:Y:S02]  /*2e30*/  LEA.HI R22, R22, R7, RZ, 0x3 ;  /* 0x0000000716167211 */ /* 0x000fe400078f18ff */
[----:B------:R-:W-:Y:S02]  /*2e40*/  LEA.HI R6, R6, R11, RZ, 0x2 ;  /* 0x0000000b06067211 */ /* 0x000fe400078f10ff */
[----:B------:R-:W-:Y:S01]  /*2e50*/  LOP3.LUT R22, R22, 0xffffff8, RZ, 0xc0, !PT ;  /* 0x0ffffff816167812 */ /* 0x000fe200078ec0ff */
[----:B------:R-:W-:Y:S01]  /*2e60*/  HMMA.16816.F32.BF16 R72, R32, R26, R72 ;  /* 0x0000001a2048723c */ /* 0x000fe20000041848 */
[----:B------:R-:W-:Y:S01]  /*2e70*/  LEA.HI.SX32 R24, R6, UR13, 0x1e ;  /* 0x0000000d06187c11 */ /* 0x000fe2000f8ff2ff */
[----:B------:R-:W-:Y:S01]  /*2e80*/  FMUL.FTZ R40, R40, c[0x0][0x320] ;  /* 0x0000c80028287a20 */ /* 0x000fe20000410000 */
[----:B------:R-:W-:Y:S01]  /*2e90*/  LOP3.LUT R208, R6, 0x7ffffffc, RZ, 0xc0, !PT ;  /* 0x7ffffffc06d07812 */ /* 0x000fe200078ec0ff */
[----:B------:R-:W-:Y:S01]  /*2ea0*/  IMAD.IADD R7, R7, 0x1, -R22 ;  /* 0x0000000107077824 */ /* 0x000fe200078e0a16 */
[----:B------:R-:W-:Y:S01]  /*2eb0*/  LEA.HI R22, R17, R17, RZ, 0x1 ;  /* 0x0000001111167211 */ /* 0x000fe200078f08ff */
[----:B------:R-:W-:Y:S01]  /*2ec0*/  FMUL.FTZ R41, R41, c[0x0][0x320] ;  /* 0x0000c80029297a20 */ /* 0x000fe20000410000 */
[----:B------:R-:W4:Y:S01]  /*2ed0*/  MUFU.TANH R16, R16 ;  /* 0x0000001000107308 */ /* 0x000f220000002400 */
[----:B------:R-:W-:Y:S01]  /*2ee0*/  IMAD R7, R7, 0x10, R24 ;  /* 0x0000001007077824 */ /* 0x000fe200078e0218 */
[----:B------:R-:W-:Y:S01]  /*2ef0*/  LOP3.LUT R22, R22, 0x1ffffffe, RZ, 0xc0, !PT ;  /* 0x1ffffffe16167812 */ /* 0x000fe200078ec0ff */
[----:B-----5:R-:W-:Y:S01]  /*2f00*/  HMMA.16816.F32.BF16 R52, R12, R44, R52 ;  /* 0x0000002c0c34723c */ /* 0x020fe20000041834 */
[----:B------:R-:W-:Y:S01]  /*2f10*/  IMAD.IADD R208, R11, 0x1, -R208 ;  /* 0x000000010bd07824 */ /* 0x000fe200078e0ad0 */
[----:B------:R-:W-:-:S02]  /*2f20*/  IADD3 R11, -R5, c[0x0][0x1d0], R133 ;  /* 0x00007400050b7a10 */ /* 0x000fc40007ffe185 */
[----:B------:R-:W-:Y:S01]  /*2f30*/  IMAD.IADD R22, R17, 0x1, -R22 ;  /* 0x0000000111167824 */ /* 0x000fe200078e0a16 */
[----:B------:R1:W1:Y:S01]  /*2f40*/  MUFU.TANH R163, R40 ;  /* 0x0000002800a37308 */ /* 0x0002620000002400 */
[----:B------:R-:W-:Y:S02]  /*2f50*/  IMAD.SHL.U32 R208, R208, 0x2, RZ ;  /* 0x00000002d0d07824 */ /* 0x000fe400078e00ff */
[----:B------:R-:W-:Y:S01]  /*2f60*/  IMAD R199, R22, 0x8, R7 ;  /* 0x0000000816c77824 */ /* 0x000fe200078e0207 */
[C---:B------:R-:W-:Y:S02]  /*2f70*/  HMMA.16816.F32.BF16 R48, R12.reuse, R46, R48 ;  /* 0x0000002e0c30723c */ /* 0x040fe40000041830 */
[----:B------:R-:W-:Y:S01]  /*2f80*/  IADD3 R6, -R208, c[0x0][0x1d0], -R5 ;  /* 0x00007400d0067a10 */ /* 0x000fe20007ffe905 */
[----:B------:R-:W-:Y:S01]  /*2f90*/  @P4 IMAD.HI.U32 R7, R199, c[0x0][0x2c8], RZ ;  /* 0x0000b200c7074a27 */ /* 0x000fe200078e00ff */
[----:B------:R1:W1:Y:S03]  /*2fa0*/  MUFU.TANH R169, R41 ;  /* 0x0000002900a97308 */ /* 0x0002660000002400 */
[----:B------:R-:W-:Y:S01]  /*2fb0*/  IMAD.MOV.U32 R26, RZ, RZ, R199 ;  /* 0x000000ffff1a7224 */ /* 0x000fe200078e00c7 */
[----:B------:R-:W-:Y:S01]  /*2fc0*/  HMMA.16816.F32.BF16 R76, R12, R8, R76 ;  /* 0x000000080c4c723c */ /* 0x000fe2000004184c */
[----:B------:R-:W-:-:S02]  /*2fd0*/  @P0 SHF.R.U32.HI R26, RZ, c[0x0][0x2cc], R7 ;  /* 0x0000b300ff1a0a19 */ /* 0x000fc40000011607 */
[----:B------:R-:W-:-:S03]  /*2fe0*/  PLOP3.LUT P0, PT, PT, PT, UP1, 0x40, 0x0 ;  /* 0x000000000000781c */ /* 0x000fc60003f0e818 */
[----:B------:R-:W5:Y:S01]  /*2ff0*/  SHFL.IDX PT, R7, R26, RZ, 0x1c1f ;  /* 0x001c1fff1a077589 */ /* 0x000f6200000e0000 */
[----:B------:R-:W-:Y:S01]  /*3000*/  FMUL.FTZ R8, R52, c[0x0][0x320] ;  /* 0x0000c80034087a20 */ /* 0x000fe20000410000 */
[----:B------:R-:W-:Y:S01]  /*3010*/  HMMA.16816.F32.BF16 R36, R12, R28, R36 ;  /* 0x0000001c0c24723c */ /* 0x000fe20000041824 */
[----:B------:R-:W-:-:S04]  /*3020*/  FMUL.FTZ R9, R53, c[0x0][0x320] ;  /* 0x0000c80035097a20 */ /* 0x000fc80000410000 */
[----:B------:R-:W1:Y:S03]  /*3030*/  MUFU.TANH R8, R8 ;  /* 0x0000000800087308 */ /* 0x000e660000002400 */
[----:B------:R-:W-:Y:S01]  /*3040*/  HMMA.16816.F32.BF16 R72, R12, R30, R72 ;  /* 0x0000001e0c48723c */ /* 0x000fe20000041848 */
[----:B------:R-:W-:Y:S02]  /*3050*/  FMUL.FTZ R10, R49, c[0x0][0x320] ;  /* 0x0000c800310a7a20 */ /* 0x000fe40000410000 */
[----:B------:R-:W-:Y:S02]  /*3060*/  FMUL.FTZ R48, R48, c[0x0][0x320] ;  /* 0x0000c80030307a20 */ /* 0x000fe40000410000 */
[----:B------:R-:W1:Y:S02]  /*3070*/  MUFU.TANH R9, R9 ;  /* 0x0000000900097308 */ /* 0x000e640000002400 */
[----:B------:R-:W-:Y:S01]  /*3080*/  IADD3 R14, R11, -c[0x0][0x168], -R208 ;  /* 0x80005a000b0e7a10 */ /* 0x000fe20007ffe8d0 */
[----:B------:R-:W-:-:S02]  /*3090*/  FMUL.FTZ R76, R76, c[0x0][0x320] ;  /* 0x0000c8004c4c7a20 */ /* 0x000fc40000410000 */
[----:B------:R-:W-:Y:S01]  /*30a0*/  FMUL.FTZ R77, R77, c[0x0][0x320] ;  /* 0x0000c8004d4d7a20 */ /* 0x000fe20000410000 */
[C---:B------:R-:W-:Y:S02]  /*30b0*/  IADD3 R22, R14.reuse, c[0x0][0x328], RZ ;  /* 0x0000ca000e167a10 */ /* 0x040fe40007ffe0ff */
[----:B------:R1:W1:Y:S01]  /*30c0*/  MUFU.TANH R0, R48 ;  /* 0x0000003000007308 */ /* 0x0002620000002400 */
[----:B------:R-:W-:Y:S02]  /*30d0*/  IADD3 R14, R14, UR6, RZ ;  /* 0x000000060e0e7c10 */ /* 0x000fe4000fffe0ff */
[----:B------:R-:W-:Y:S02]  /*30e0*/  FMUL.FTZ R36, R36, c[0x0][0x320] ;  /* 0x0000c80024247a20 */ /* 0x000fe40000410000 */
[----:B------:R-:W-:Y:S02]  /*30f0*/  FMUL.FTZ R37, R37, c[0x0][0x320] ;  /* 0x0000c80025257a20 */ /* 0x000fe40000410000 */
[--C-:B-----5:R-:W-:Y:S01]  /*3100*/  IMAD.IADD R25, R22, 0x1, R7.reuse ;  /* 0x0000000116197824 */ /* 0x120fe200078e0207 */
[----:B------:R-:W1:Y:S01]  /*3110*/  MUFU.TANH R10, R10 ;  /* 0x0000000a000a7308 */ /* 0x000e620000002400 */
[----:B------:R-:W-:-:S02]  /*3120*/  IMAD.IADD R24, R14, 0x1, R7 ;  /* 0x000000010e187824 */ /* 0x000fc400078e0207 */
[----:B------:R-:W-:Y:S01]  /*3130*/  FMUL.FTZ R72, R72, c[0x0][0x320] ;  /* 0x0000c80048487a20 */ /* 0x000fe20000410000 */
[----:B------:R-:W-:Y:S01]  /*3140*/  IMNMX R25, R25, R6, PT ;  /* 0x0000000619197217 */ /* 0x000fe20003800200 */
[----:B------:R-:W-:-:S03]  /*3150*/  FMUL.FTZ R73, R73, c[0x0][0x320] ;  /* 0x0000c80049497a20 */ /* 0x000fc60000410000 */
[----:B------:R1:W1:Y:S08]  /*3160*/  MUFU.TANH R171, R76 ;  /* 0x0000004c00ab7308 */ /* 0x0002700000002400 */
[----:B------:R1:W1:Y:S08]  /*3170*/  MUFU.TANH R165, R77 ;  /* 0x0000004d00a57308 */ /* 0x0002700000002400 */
[----:B------:R1:W1:Y:S08]  /*3180*/  MUFU.TANH R175, R36 ;  /* 0x0000002400af7308 */ /* 0x0002700000002400 */
[----:B------:R1:W1:Y:S08]  /*3190*/  MUFU.TANH R173, R37 ;  /* 0x0000002500ad7308 */ /* 0x0002700000002400 */
[----:B------:R1:W1:Y:S08]  /*31a0*/  MUFU.TANH R143, R72 ;  /* 0x00000048008f7308 */ /* 0x0002700000002400 */
[----:B------:R1:W1:Y:S01]  /*31b0*/  MUFU.TANH R141, R73 ;  /* 0x00000049008d7308 */ /* 0x0002620000002400 */
[----:B------:R-:W-:Y:S05]  /*31c0*/  @P0 BRA `(.L_x_1574) ;  /* 0x0000014000000947 */ /* 0x000fea0003800000 */
[----:B--234-:R-:W-:Y:S01]  /*31d0*/  IADD3 R7, R7, c[0x0][0x1d0], RZ ;  /* 0x0000740007077a10 */ /* 0x01cfe20007ffe0ff */
[----:B------:R-:W-:Y:S03]  /*31e0*/  BSSY B0, `(.L_x_1575) ;  /* 0x000000d000007945 */ /* 0x000fe60003800000 */
[----:B------:R-:W-:-:S04]  /*31f0*/  IADD3 R12, R7, -c[0x0][0x168], RZ ;  /* 0x80005a00070c7a10 */ /* 0x000fc80007ffe0ff */
[----:B------:R-:W-:-:S13]  /*3200*/  ISETP.GT.AND P0, PT, R12, -0x1, PT ;  /* 0xffffffff0c00780c */ /* 0x000fda0003f04270 */
[----:B------:R-:W-:Y:S05]  /*3210*/  @P0 BRA `(.L_x_1576) ;  /* 0x0000006000000947 */ /* 0x000fea0003800000 */
[----:B------:R-:W-:Y:S02]  /*3220*/  ISETP.NE.AND P0, PT, R133, c[0x0][0x32c], PT ;  /* 0x0000cb0085007a0c */ /* 0x000fe40003f05270 */
[----:B------:R-:W-:-:S11]  /*3230*/  LOP3.LUT R11, RZ, R12, RZ, 0x33, !PT ;  /* 0x0000000cff0b7212 */ /* 0x000fd600078e33ff */
[----:B------:R-:W-:-:S05]  /*3240*/  @P0 IMAD.HI.U32 R7, R11, c[0x0][0x330], RZ ;  /* 0x0000cc000b070a27 */ /* 0x000fca00078e00ff */
[----:B------:R-:W-:-:S04]  /*3250*/  @P0 SHF.R.U32.HI R11, RZ, c[0x0][0x334], R7 ;  /* 0x0000cd00ff0b0a19 */ /* 0x000fc80000011607 */
[----:B------:R-:W-:Y:S01]  /*3260*/  LOP3.LUT R12, RZ, R11, RZ, 0x33, !PT ;  /* 0x0000000bff0c7212 */ /* 0x000fe200078e33ff */
[----:B------:R-:W-:Y:S05]  /*3270*/  BRA `(.L_x_1577) ;  /* 0x0000003000007947 */ /* 0x000fea0003800000 */
.L_x_1576:
[----:B------:R-:W-:-:S13]  /*3280*/  ISETP.NE.AND P0, PT, R133, c[0x0][0x32c], PT ;  /* 0x0000cb0085007a0c */ /* 0x000fda0003f05270 */
[----:B------:R-:W-:-:S05]  /*3290*/  @P0 IMAD.HI.U32 R7, R12, c[0x0][0x330], RZ ;  /* 0x0000cc000c070a27 */ /* 0x000fca00078e00ff */
[----:B------:R-:W-:Y:S02]  /*32a0*/  @P0 SHF.R.U32.HI R12, RZ, c[0x0][0x334], R7 ;  /* 0x0000cd00ff0c0a19 */ /* 0x000fe40000011607 */
.L_x_1577:
[----:B------:R-:W-:Y:S05]  /*32b0*/  BSYNC B0 ;  /* 0x0000000000007941 */ /* 0x000fea0003800000 */
.L_x_1575:
[----:B------:R-:W-:-:S04]  /*32c0*/  IMAD R7, R12, c[0x0][0x32c], -R5 ;  /* 0x0000cb000c077a24 */ /* 0x000fc800078e0a05 */
[----:B------:R-:W-:-:S05]  /*32d0*/  IMAD.IADD R7, R7, 0x1, -R208 ;  /* 0x0000000107077824 */ /* 0x000fca00078e0ad0 */
[----:B------:R-:W-:Y:S02]  /*32e0*/  IADD3 R12, R7, c[0x0][0x32c], RZ ;  /* 0x0000cb00070c7a10 */ /* 0x000fe40007ffe0ff */
[----:B------:R-:W-:Y:S02]  /*32f0*/  IMNMX R24, R24, R7, !PT ;  /* 0x0000000718187217 */ /* 0x000fe40007800200 */
[----:B------:R-:W-:Y:S02]  /*3300*/  IMNMX R25, R25, R12, PT ;  /* 0x0000000c19197217 */ /* 0x000fe40003800200 */
.L_x_1574:
[----:B--234-:R-:W-:Y:S01]  /*3310*/  ISETP.GT.AND P0, PT, R132, RZ, PT ;  /* 0x000000ff8400720c */ /* 0x01cfe20003f04270 */
[----:B------:R-:W2:Y:S01]  /*3320*/  SHFL.IDX PT, R29, R26, 0x1, 0x1c1f ;  /* 0x003c1f001a1d7f89 */ /* 0x000ea200000e0000 */
[----:B------:R-:W-:Y:S02]  /*3330*/  FMUL.FTZ R27, R23, c[0x0][0x320] ;  /* 0x0000c800171b7a20 */ /* 0x000fe40000410000 */
[C---:B------:R-:W-:Y:S01]  /*3340*/  ISETP.GT.AND P4, PT, R24.reuse, RZ, P0 ;  /* 0x000000ff1800720c */ /* 0x040fe20000784270 */
[----:B------:R-:W-:Y:S01]  /*3350*/  FMUL.FTZ R12, R55, c[0x0][0x320] ;  /* 0x0000c800370c7a20 */ /* 0x000fe20000410000 */
[----:B------:R-:W-:Y:S01]  /*3360*/  ISETP.GT.AND P5, PT, R24, 0x1, P0 ;  /* 0x000000011800780c */ /* 0x000fe200007a4270 */
[----:B------:R-:W-:Y:S01]  /*3370*/  FMUL.FTZ R19, R19, c[0x0][0x320] ;  /* 0x0000c80013137a20 */ /* 0x000fe20000410000 */
[C---:B------:R-:W-:Y:S01]  /*3380*/  ISETP.LT.OR P4, PT, R25.reuse, 0x1, P4 ;  /* 0x000000011900780c */ /* 0x040fe20002781670 */
[----:B------:R-:W-:Y:S01]  /*3390*/  FMUL.FTZ R23, R50, c[0x0][0x320] ;  /* 0x0000c80032177a20 */ /* 0x000fe20000410000 */
[----:B------:R-:W-:Y:S01]  /*33a0*/  ISETP.LT.OR P5, PT, R25, 0x2, P5 ;  /* 0x000000021900780c */ /* 0x000fe20002fa1670 */
[----:B------:R-:W-:Y:S01]  /*33b0*/  FMUL.FTZ R78, R78, c[0x0][0x320] ;  /* 0x0000c8004e4e7a20 */ /* 0x000fe20000410000 */
[----:B-1----:R-:W-:Y:S01]  /*33c0*/  FSEL R56, R56, -INF , !P4 ;  /* 0xff80000038387808 */ /* 0x002fe20006000000 */
[----:B------:R-:W-:Y:S01]  /*33d0*/  FMUL.FTZ R79, R79, c[0x0][0x320] ;  /* 0x0000c8004f4f7a20 */ /* 0x000fe20000410000 */
[----:B------:R-:W-:Y:S01]  /*33e0*/  ISETP.GT.AND P4, PT, R24, 0x8, P0 ;  /* 0x000000081800780c */ /* 0x000fe20000784270 */
[----:B------:R-:W-:Y:S01]  /*33f0*/  FMUL.FTZ R42, R42, c[0x0][0x320] ;  /* 0x0000c8002a2a7a20 */ /* 0x000fe20000410000 */
[----:B------:R-:W-:Y:S01]  /*3400*/  FSEL R21, R21, -INF , !P5 ;  /* 0xff80000015157808 */ /* 0x000fe20006800000 */
[----:B------:R-:W-:Y:S01]  /*3410*/  FMUL.FTZ R43, R43, c[0x0][0x320] ;  /* 0x0000c8002b2b7a20 */ /* 0x000fe20000410000 */
[----:B------:R-:W-:Y:S01]  /*3420*/  ISETP.LT.OR P4, PT, R25, 0x9, P4 ;  /* 0x000000091900780c */ /* 0x000fe20002781670 */
[----:B------:R-:W-:Y:S01]  /*3430*/  FMUL.FTZ R38, R38, c[0x0][0x320] ;  /* 0x0000c80026267a20 */ /* 0x000fe20000410000 */
[----:B------:R-:W-:Y:S01]  /*3440*/  ISETP.GT.AND P5, PT, R24, 0x9, P0 ;  /* 0x000000091800780c */ /* 0x000fe200007a4270 */
[----:B------:R-:W-:Y:S01]  /*3450*/  FMUL.FTZ R39, R39, c[0x0][0x320] ;  /* 0x0000c80027277a20 */ /* 0x000fe20000410000 */
[----:B------:R-:W-:Y:S01]  /*3460*/  FSEL R17, R2, -INF , !P4 ;  /* 0xff80000002117808 */ /* 0x000fe20006000000 */
[----:B------:R-:W-:Y:S01]  /*3470*/  FMUL.FTZ R74, R74, c[0x0][0x320] ;  /* 0x0000c8004a4a7a20 */ /* 0x000fe20000410000 */
[----:B------:R-:W-:Y:S01]  /*3480*/  ISETP.GT.AND P4, PT, R24, 0x10, P0 ;  /* 0x000000101800780c */ /* 0x000fe20000784270 */
[----:B------:R-:W-:Y:S01]  /*3490*/  FMUL.FTZ R75, R75, c[0x0][0x320] ;  /* 0x0000c8004b4b7a20 */ /* 0x000fe20000410000 */
[C---:B------:R-:W-:Y:S01]  /*34a0*/  ISETP.LT.OR P5, PT, R25.reuse, 0xa, P5 ;  /* 0x0000000a1900780c */ /* 0x040fe20002fa1670 */
[----:B------:R1:W3:Y:S01]  /*34b0*/  MUFU.TANH R182, R78 ;  /* 0x0000004e00b67308 */ /* 0x0002e20000002400 */
[----:B------:R-:W-:-:S02]  /*34c0*/  ISETP.LT.OR P4, PT, R25, 0x11, P4 ;  /* 0x000000111900780c */ /* 0x000fc40002781670 */
[----:B------:R-:W-:Y:S01]  /*34d0*/  FSEL R15, R16, -INF , !P5 ;  /* 0xff800000100f7808 */ /* 0x000fe20006800000 */
[----:B------:R-:W-:Y:S01]  /*34e0*/  FMUL.FTZ R16, R18, c[0x0][0x320] ;  /* 0x0000c80012107a20 */ /* 0x000fe20000410000 */
[----:B------:R-:W-:Y:S02]  /*34f0*/  ISETP.GT.AND P5, PT, R24, 0x11, P0 ;  /* 0x000000111800780c */ /* 0x000fe400007a4270 */
[----:B------:R-:W-:Y:S01]  /*3500*/  FSEL R13, R8, -INF , !P4 ;  /* 0xff800000080d7808 */ /* 0x000fe20006000000 */
[----:B------:R-:W-:Y:S01]  /*3510*/  FMUL.FTZ R8, R51, c[0x0][0x320] ;  /* 0x0000c80033087a20 */ /* 0x000fe20000410000 */
[----:B------:R-:W-:Y:S01]  /*3520*/  ISETP.GT.AND P4, PT, R24, 0x18, P0 ;  /* 0x000000181800780c */ /* 0x000fe20000784270 */
[----:B------:R1:W4:Y:S01]  /*3530*/  MUFU.TANH R174, R79 ;  /* 0x0000004f00ae7308 */ /* 0x0003220000002400 */
[C---:B------:R-:W-:Y:S02]  /*3540*/  ISETP.LT.OR P5, PT, R25.reuse, 0x12, P5 ;  /* 0x000000121900780c */ /* 0x040fe40002fa1670 */
[----:B------:R-:W-:-:S02]  /*3550*/  ISETP.LT.OR P4, PT, R25, 0x19, P4 ;  /* 0x000000191900780c */ /* 0x000fc40002781670 */
[----:B------:R-:W-:Y:S02]  /*3560*/  FSEL R11, R9, -INF , !P5 ;  /* 0xff800000090b7808 */ /* 0x000fe40006800000 */
[----:B------:R-:W-:Y:S01]  /*3570*/  FSEL R9, R0, -INF , !P4 ;  /* 0xff80000000097808 */ /* 0x000fe20006000000 */
[----:B------:R-:W-:Y:S01]  /*3580*/  FMUL.FTZ R0, R54, c[0x0][0x320] ;  /* 0x0000c80036007a20 */ /* 0x000fe20000410000 */
[C---:B------:R-:W-:Y:S01]  /*3590*/  ISETP.GT.AND P4, PT, R24.reuse, 0x20, P0 ;  /* 0x000000201800780c */ /* 0x040fe20000784270 */
[----:B------:R-:W1:Y:S01]  /*35a0*/  MUFU.TANH R12, R12 ;  /* 0x0000000c000c7308 */ /* 0x000e620000002400 */
[----:B------:R-:W-:Y:S02]  /*35b0*/  ISETP.GT.AND P5, PT, R24, 0x19, P0 ;  /* 0x000000191800780c */ /* 0x000fe400007a4270 */
[C---:B------:R-:W-:Y:S02]  /*35c0*/  ISETP.LT.OR P4, PT, R25.reuse, 0x21, P4 ;  /* 0x000000211900780c */ /* 0x040fe40002781670 */
[----:B------:R-:W-:-:S02]  /*35d0*/  ISETP.LT.OR P5, PT, R25, 0x1a, P5 ;  /* 0x0000001a1900780c */ /* 0x000fc40002fa1670 */
[----:B------:R-:W-:Y:S01]  /*35e0*/  FSEL R171, R171, -INF , !P4 ;  /* 0xff800000abab7808 */ /* 0x000fe20006000000 */
[----:B------:R-:W1:Y:S01]  /*35f0*/  MUFU.TANH R19, R19 ;  /* 0x0000001300137308 */ /* 0x000e620000002400 */
[----:B------:R-:W-:Y:S02]  /*3600*/  ISETP.GT.AND P4, PT, R24, 0x28, P0 ;  /* 0x000000281800780c */ /* 0x000fe40000784270 */
[----:B------:R-:W-:Y:S02]  /*3610*/  FSEL R7, R10, -INF , !P5 ;  /* 0xff8000000a077808 */ /* 0x000fe40006800000 */
[----:B------:R-:W-:Y:S02]  /*3620*/  ISETP.LT.OR P4, PT, R25, 0x29, P4 ;  /* 0x000000291900780c */ /* 0x000fe40002781670 */
[----:B------:R-:W-:Y:S01]  /*3630*/  ISETP.GT.AND P5, PT, R24, 0x21, P0 ;  /* 0x000000211800780c */ /* 0x000fe200007a4270 */
[----:B------:R1:W1:Y:S01]  /*3640*/  MUFU.TANH R180, R42 ;  /* 0x0000002a00b47308 */ /* 0x0002620000002400 */
[----:B------:R-:W-:-:S02]  /*3650*/  FSEL R163, R163, -INF , !P4 ;  /* 0xff800000a3a37808 */ /* 0x000fc40006000000 */
[----:B------:R-:W-:Y:S02]  /*3660*/  ISETP.LT.OR P5, PT, R25, 0x22, P5 ;  /* 0x000000221900780c */ /* 0x000fe40002fa1670 */
[C---:B------:R-:W-:Y:S02]  /*3670*/  ISETP.GT.AND P4, PT, R24.reuse, 0x30, P0 ;  /* 0x000000301800780c */ /* 0x040fe40000784270 */
[----:B------:R-:W-:Y:S01]  /*3680*/  FSEL R165, R165, -INF , !P5 ;  /* 0xff800000a5a57808 */ /* 0x000fe20006800000 */
[----:B------:R1:W1:Y:S01]  /*3690*/  MUFU.TANH R176, R43 ;  /* 0x0000002b00b07308 */ /* 0x0002620000002400 */
[----:B------:R-:W-:Y:S02]  /*36a0*/  ISETP.LT.OR P4, PT, R25, 0x31, P4 ;  /* 0x000000311900780c */ /* 0x000fe40002781670 */
[----:B------:R-:W-:Y:S02]  /*36b0*/  ISETP.GT.AND P5, PT, R24, 0x29, P0 ;  /* 0x000000291800780c */ /* 0x000fe400007a4270 */
[----:B------:R-:W-:-:S02]  /*36c0*/  FSEL R175, R175, -INF , !P4 ;  /* 0xff800000afaf7808 */ /* 0x000fc40006000000 */
[----:B------:R-:W-:Y:S01]  /*36d0*/  ISETP.LT.OR P5, PT, R25, 0x2a, P5 ;  /* 0x0000002a1900780c */ /* 0x000fe20002fa1670 */
[----:B------:R-:W1:Y:S01]  /*36e0*/  MUFU.TANH R27, R27 ;  /* 0x0000001b001b7308 */ /* 0x000e620000002400 */
[C---:B------:R-:W-:Y:S02]  /*36f0*/  ISETP.GT.AND P4, PT, R24.reuse, 0x38, P0 ;  /* 0x000000381800780c */ /* 0x040fe40000784270 */
[----:B------:R-:W-:Y:S02]  /*3700*/  FSEL R169, R169, -INF , !P5 ;  /* 0xff800000a9a97808 */ /* 0x000fe40006800000 */
[----:B------:R-:W-:Y:S02]  /*3710*/  ISETP.LT.OR P4, PT, R25, 0x39, P4 ;  /* 0x000000391900780c */ /* 0x000fe40002781670 */
[----:B------:R-:W-:Y:S01]  /*3720*/  ISETP.GT.AND P5, PT, R24, 0x31, P0 ;  /* 0x000000311800780c */ /* 0x000fe200007a4270 */
[----:B------:R-:W1:Y:S01]  /*3730*/  MUFU.TANH R23, R23 ;  /* 0x0000001700177308 */ /* 0x000e620000002400 */
[----:B------:R-:W-:-:S02]  /*3740*/  FSEL R143, R143, -INF , !P4 ;  /* 0xff8000008f8f7808 */ /* 0x000fc40006000000 */
[----:B------:R-:W-:Y:S02]  /*3750*/  ISETP.LT.OR P5, PT, R25, 0x32, P5 ;  /* 0x000000321900780c */ /* 0x000fe40002fa1670 */
[----:B------:R-:W-:Y:S02]  /*3760*/  PLOP3.LUT P4, PT, PT, PT, UP1, 0x40, 0x0 ;  /* 0x000000000000781c */ /* 0x000fe40003f8e818 */
[----:B------:R-:W-:Y:S01]  /*3770*/  FSEL R173, R173, -INF , !P5 ;  /* 0xff800000adad7808 */ /* 0x000fe20006800000 */
[----:B------:R1:W1:Y:S01]  /*3780*/  MUFU.TANH R142, R38 ;  /* 0x00000026008e7308 */ /* 0x0002620000002400 */
[----:B------:R-:W-:-:S04]  /*3790*/  ISETP.GT.AND P5, PT, R24, 0x39, P0 ;  /* 0x000000391800780c */ /* 0x000fc800007a4270 */
[----:B------:R-:W-:Y:S01]  /*37a0*/  ISETP.LT.OR P5, PT, R25, 0x3a, P5 ;  /* 0x0000003a1900780c */ /* 0x000fe20002fa1670 */
[--C-:B--2---:R-:W-:Y:S02]  /*37b0*/  IMAD.IADD R25, R22, 0x1, R29.reuse ;  /* 0x0000000116197824 */ /* 0x104fe400078e021d */
[----:B------:R2:W1:Y:S01]  /*37c0*/  MUFU.TANH R140, R39 ;  /* 0x00000027008c7308 */ /* 0x0004620000002400 */
[----:B------:R-:W-:Y:S01]  /*37d0*/  IMAD.IADD R22, R14, 0x1, R29 ;  /* 0x000000010e167824 */ /* 0x000fe200078e021d */
[----:B------:R-:W-:Y:S02]  /*37e0*/  FSEL R141, R141, -INF , !P5 ;  /* 0xff8000008d8d7808 */ /* 0x000fe40006800000 */
[----:B------:R-:W-:-:S04]  /*37f0*/  IMNMX R2, R25, R6, PT ;  /* 0x0000000619027217 */ /* 0x000fc80003800200 */
[----:B------:R-:W1:Y:S08]  /*3800*/  MUFU.TANH R16, R16 ;  /* 0x0000001000107308 */ /* 0x000e700000002400 */
[----:B------:R-:W1:Y:S08]  /*3810*/  MUFU.TANH R0, R0 ;  /* 0x0000000000007308 */ /* 0x000e700000002400 */
[----:B------:R2:W1:Y:S08]  /*3820*/  MUFU.TANH R170, R74 ;  /* 0x0000004a00aa7308 */ /* 0x0004700000002400 */
[----:B------:R2:W1:Y:S08]  /*3830*/  MUFU.TANH R168, R75 ;  /* 0x0000004b00a87308 */ /* 0x0004700000002400 */
[----:B------:R-:W1:Y:S01]  /*3840*/  MUFU.TANH R8, R8 ;  /* 0x0000000800087308 */ /* 0x000e620000002400 */
[----:B------:R-:W-:Y:S05]  /*3850*/  @P4 BRA `(.L_x_1578) ;  /* 0x0000014000004947 */ /* 0x000fea0003800000 */
[----:B---34-:R-:W-:Y:S01]  /*3860*/  IADD3 R10, R29, c[0x0][0x1d0], RZ ;  /* 0x000074001d0a7a10 */ /* 0x018fe20007ffe0ff */
        /* <DEDUP_REMOVED lines=10> */
.L_x_1580:
[----:B------:R-:W-:-:S13]  /*3910*/  ISETP.NE.AND P4, PT, R133, c[0x0][0x32c], PT ;  /* 0x0000cb0085007a0c */ /* 0x000fda0003f85270 */
[----:B------:R-:W-:-:S05]  /*3920*/  @P4 IMAD.HI.U32 R6, R10, c[0x0][0x330], RZ ;  /* 0x0000cc000a064a27 */ /* 0x000fca00078e00ff */
[----:B------:R-:W-:Y:S02]  /*3930*/  @P4 SHF.R.U32.HI R10, RZ, c[0x0][0x334], R6 ;  /* 0x0000cd00ff0a4a19 */ /* 0x000fe40000011606 */
.L_x_1581:
[----:B------:R-:W-:Y:S05]  /*3940*/  BSYNC B0 ;  /* 0x0000000000007941 */ /* 0x000fea0003800000 */
.L_x_1579:
[----:B------:R-:W-:-:S04]  /*3950*/  IMAD R25, R10, c[0x0][0x32c], -R5 ;  /* 0x0000cb000a197a24 */ /* 0x000fc800078e0a05 */
[----:B------:R-:W-:-:S05]  /*3960*/  IMAD.IADD R25, R25, 0x1, -R208 ;  /* 0x0000000119197824 */ /* 0x000fca00078e0ad0 */
[----:B------:R-:W-:Y:S02]  /*3970*/  IADD3 R5, R25, c[0x0][0x32c], RZ ;  /* 0x0000cb0019057a10 */ /* 0x000fe40007ffe0ff */
[----:B------:R-:W-:Y:S02]  /*3980*/  IMNMX R22, R22, R25, !PT ;  /* 0x0000001916167217 */ /* 0x000fe40007800200 */
[----:B------:R-:W-:Y:S02]  /*3990*/  IMNMX R2, R2, R5, PT ;  /* 0x0000000502027217 */ /* 0x000fe40003800200 */
.L_x_1578:
[----:B---34-:R-:W-:Y:S01]  /*39a0*/  ISETP.GT.AND P5, PT, R22, 0x8, P0 ;  /* 0x000000081600780c */ /* 0x018fe200007a4270 */
[----:B------:R-:W-:-:S04]  /*39b0*/  DEPBAR.LE SB0, 0x2 ;  /* 0x000080800000791a */ /* 0x000fc80000000000 */
[----:B------:R-:W-:Y:S01]  /*39c0*/  BAR.SYNC.DEFER_BLOCKING 0x0 ;  /* 0x0000000000007b1d */ /* 0x000fe20000010000 */
[----:B------:R-:W-:Y:S01]  /*39d0*/  ISETP.LT.OR P5, PT, R2, 0x9, P5 ;  /* 0x000000090200780c */ /* 0x000fe20002fa1670 */
[----:B------:R-:W-:Y:S01]  /*39e0*/  IMAD.SHL.U32 R135, R4, 0x2, RZ ;  /* 0x0000000204877824 */ /* 0x000fe200078e00ff */
[----:B------:R-:W-:Y:S02]  /*39f0*/  FMNMX.FTZ R6, R56, R21, !PT ;  /* 0x0000001538067209 */ /* 0x000fe40007810000 */
[----:B------:R-:W-:Y:S01]  /*3a00*/  ISETP.GT.AND P4, PT, R22, 0x1, P0 ;  /* 0x000000011600780c */ /* 0x000fe20000784270 */
[--C-:B------:R-:W-:Y:S01]  /*3a10*/  IMAD.IADD R172, R187, 0x1, R135.reuse ;  /* 0x00000001bbac7824 */ /* 0x100fe200078e0287 */
[----:B-1----:R-:W-:Y:S01]  /*3a20*/  FSEL R16, R16, -INF , !P5 ;  /* 0xff80000010107808 */ /* 0x002fe20006800000 */
[C---:B------:R-:W-:Y:S01]  /*3a30*/  IMAD R134, R3.reuse, 0x2, R135 ;  /* 0x0000000203867824 */ /* 0x040fe200078e0287 */
[----:B------:R-:W-:Y:S01]  /*3a40*/  ISETP.GT.AND P5, PT, R22, 0x10, P0 ;  /* 0x000000101600780c */ /* 0x000fe200007a4270 */
[----:B------:R-:W-:Y:S01]  /*3a50*/  IMAD R3, R3, 0x2, R172 ;  /* 0x0000000203037824 */ /* 0x000fe200078e02ac */
[----:B------:R-:W-:Y:S01]  /*3a60*/  FMNMX.FTZ R6, R17, R6, !PT ;  /* 0x0000000611067209 */ /* 0x000fe20007810000 */
[----:B------:R-:W-:Y:S01]  /*3a70*/  IMAD.IADD R160, R187, 0x1, R134 ;  /* 0x00000001bba07824 */ /* 0x000fe200078e0286 */
[C---:B------:R-:W-:Y:S01]  /*3a80*/  ISETP.LT.OR P4, PT, R2.reuse, 0x2, P4 ;  /* 0x000000020200780c */ /* 0x040fe20002781670 */
[----:B------:R-:W-:Y:S01]  /*3a90*/  ULDC.64 UR4, c[0x0][0x2c8] ;  /* 0x0000b20000047ab9 */ /* 0x000fe20000000a00 */
[----:B------:R-:W-:Y:S01]  /*3aa0*/  ISETP.LT.OR P5, PT, R2, 0x11, P5 ;  /* 0x000000110200780c */ /* 0x000fe20002fa1670 */
[----:B------:R-:W-:Y:S01]  /*3ab0*/  UIMAD.WIDE.U32 UR14, UR13, UR4, URZ ;  /* 0x000000040d0e72a5 */ /* 0x000fe2000f8e003f */
[----:B------:R-:W-:-:S02]  /*3ac0*/  FMNMX.FTZ R10, R15, R6, !PT ;  /* 0x000000060f0a7209 */ /* 0x000fc40007810000 */
[----:B------:R-:W-:Y:S01]  /*3ad0*/  FSEL R18, R27, -INF , !P4 ;  /* 0xff8000001b127808 */ /* 0x000fe20006000000 */
[----:B------:R-:W-:Y:S01]  /*3ae0*/  ULDC UR4, c[0x0][0x328] ;  /* 0x0000ca0000047ab9 */ /* 0x000fe20000000800 */
[----:B------:R-:W-:Y:S02]  /*3af0*/  ISETP.GT.AND P4, PT, R22, 0x9, P0 ;  /* 0x000000091600780c */ /* 0x000fe40000784270 */
[----:B------:R-:W-:Y:S01]  /*3b00*/  FSEL R14, R0, -INF , !P5 ;  /* 0xff800000000e7808 */ /* 0x000fe20006800000 */
[----:B------:R-:W-:Y:S01]  /*3b10*/  LDSM.16.MT88.4 R40, [R135+0x2100] ;  /* 0x002100008728783b */ /* 0x000fe20000004200 */
[----:B------:R-:W-:Y:S01]  /*3b20*/  FMNMX.FTZ R0, R13, R10, !PT ;  /* 0x0000000a0d007209 */ /* 0x000fe20007810000 */
[----:B------:R-:W-:Y:S01]  /*3b30*/  @UP2 UMOV UR7, UR15 ;  /* 0x0000000f00072c82 */ /* 0x000fe20008000000 */
[----:B------:R-:W-:Y:S01]  /*3b40*/  ISETP.GT.AND P5, PT, R22, RZ, P0 ;  /* 0x000000ff1600720c */ /* 0x000fe200007a4270 */
[----:B------:R-:W-:Y:S01]  /*3b50*/  LDSM.16.MT88.4 R124, [R135+0x100] ;  /* 0x00010000877c783b */ /* 0x000fe20000004200 */
[C---:B------:R-:W-:Y:S01]  /*3b60*/  ISETP.LT.OR P4, PT, R2.reuse, 0xa, P4 ;  /* 0x0000000a0200780c */ /* 0x040fe20002781670 */
[----:B------:R-:W-:Y:S01]  /*3b70*/  @UP2 USHF.R.U32.HI UR13, URZ, UR5, UR7 ;  /* 0x000000053f0d2299 */ /* 0x000fe20008011607 */
[----:B------:R-:W-:Y:S01]  /*3b80*/  FMNMX.FTZ R0, R11, R0, !PT ;  /* 0x000000000b007209 */ /* 0x000fe20007810000 */
[----:B------:R-:W-:Y:S01]  /*3b90*/  LDSM.16.MT88.4 R116, [R172+0x100] ;  /* 0x00010000ac74783b */ /* 0x000fe20000004200 */
[----:B------:R-:W-:Y:S01]  /*3ba0*/  ISETP.LT.OR P5, PT, R2, 0x1, P5 ;  /* 0x000000010200780c */ /* 0x000fe20002fa1670 */
[----:B------:R-:W-:Y:S01]  /*3bb0*/  UIADD3 UR12, UR12, UR13, URZ ;  /* 0x0000000d0c0c7290 */ /* 0x000fe2000fffe03f */
[----:B------:R-:W-:Y:S01]  /*3bc0*/  FSEL R6, R19, -INF , !P4 ;  /* 0xff80000013067808 */ /* 0x000fe20006000000 */
[----:B------:R-:W-:Y:S01]  /*3bd0*/  LDSM.16.MT88.4 R108, [R134+0x100] ;  /* 0x00010000866c783b */ /* 0x000fe20000004200 */
[----:B------:R-:W-:Y:S01]  /*3be0*/  ISETP.GT.AND P4, PT, R22, 0x11, P0 ;  /* 0x000000111600780c */ /* 0x000fe20000784270 */
[----:B------:R-:W-:Y:S01]  /*3bf0*/  UIADD3 UR4, UR12, UR4, URZ ;  /* 0x000000040c047290 */ /* 0x000fe2000fffe03f */
[----:B------:R-:W-:Y:S01]  /*3c00*/  FMNMX.FTZ R0, R9, R0, !PT ;  /* 0x0000000009007209 */ /* 0x000fe20007810000 */
[----:B------:R-:W-:Y:S01]  /*3c10*/  LDSM.16.MT88.4 R100, [R3+0x100] ;  /* 0x000100000364783b */ /* 0x000fe20000004200 */
[----:B------:R-:W-:-:S02]  /*3c20*/  FSEL R20, R20, -INF , !P5 ;  /* 0xff80000014147808 */ /* 0x000fc40006800000 */
[----:B------:R-:W-:Y:S01]  /*3c30*/  ISETP.LT.OR P4, PT, R2, 0x12, P4 ;  /* 0x000000120200780c */ /* 0x000fe20002781670 */
[----:B------:R-:W-:Y:S01]  /*3c40*/  LDSM.16.MT88.4 R48, [R172+0x2100] ;  /* 0x00210000ac30783b */ /* 0x000fe20000004200 */
[----:B------:R-:W-:Y:S02]  /*3c50*/  FMNMX.FTZ R0, R7, R0, !PT ;  /* 0x0000000007007209 */ /* 0x000fe40007810000 */
[----:B------:R-:W-:Y:S01]  /*3c60*/  FMNMX.FTZ R5, R20, R18, !PT ;  /* 0x0000001214057209 */ /* 0x000fe20007810000 */
[----:B------:R-:W-:Y:S01]  /*3c70*/  LDSM.16.MT88.4 R64, [R160+0x2100] ;  /* 0x00210000a040783b */ /* 0x000fe20000004200 */
[----:B------:R-:W-:Y:S02]  /*3c80*/  FSEL R12, R12, -INF , !P4 ;  /* 0xff8000000c0c7808 */ /* 0x000fe40006000000 */
[----:B------:R-:W-:Y:S01]  /*3c90*/  FMNMX.FTZ R0, R171, R0, !PT ;  /* 0x00000000ab007209 */ /* 0x000fe20007810000 */
[----:B--2---:R-:W-:Y:S01]  /*3ca0*/  LDSM.16.MT88.4 R72, [R135+0x4100] ;  /* 0x004100008748783b */ /* 0x004fe20000004200 */
[----:B------:R-:W-:-:S02]  /*3cb0*/  ISETP.GT.AND P4, PT, R22, 0x18, P0 ;  /* 0x000000181600780c */ /* 0x000fc40000784270 */
[----:B------:R-:W-:Y:S01]  /*3cc0*/  FMNMX.FTZ R5, R16, R5, !PT ;  /* 0x0000000510057209 */ /* 0x000fe20007810000 */
[----:B------:R-:W-:Y:S01]  /*3cd0*/  LDSM.16.MT88.4 R80, [R172+0x4100] ;  /* 0x00410000ac50783b */ /* 0x000fe20000004200 */
[----:B------:R-:W-:Y:S02]  /*3ce0*/  FMNMX.FTZ R0, R165, R0, !PT ;  /* 0x00000000a5007209 */ /* 0x000fe40007810000 */
[----:B------:R-:W-:Y:S01]  /*3cf0*/  ISETP.LT.OR P4, PT, R2, 0x19, P4 ;  /* 0x000000190200780c */ /* 0x000fe20002781670 */
[----:B------:R-:W-:Y:S01]  /*3d00*/  LDSM.16.MT88.4 R88, [R134+0x4100] ;  /* 0x004100008658783b */ /* 0x000fe20000004200 */
[----:B------:R-:W-:Y:S02]  /*3d10*/  FMNMX.FTZ R5, R6, R5, !PT ;  /* 0x0000000506057209 */ /* 0x000fe40007810000 */
[----:B------:R-:W-:Y:S01]  /*3d20*/  ISETP.GT.AND P5, PT, R22, 0x19, P0 ;  /* 0x000000191600780c */ /* 0x000fe200007a4270 */
[----:B------:R-:W-:Y:S01]  /*3d30*/  LDSM.16.MT88.4 R136, [R172+0x900] ;  /* 0x00090000ac88783b */ /* 0x000fe20000004200 */
[----:B------:R-:W-:-:S02]  /*3d40*/  FMNMX.FTZ R0, R163, R0, !PT ;  /* 0x00000000a3007209 */ /* 0x000fc40007810000 */
[----:B------:R-:W-:Y:S01]  /*3d50*/  FSEL R10, R23, -INF , !P4 ;  /* 0xff800000170a7808 */ /* 0x000fe20006000000 */
[----:B------:R-:W-:Y:S01]  /*3d60*/  LDSM.16.MT88.4 R32, [R134+0x900] ;  /* 0x000900008620783b */ /* 0x000fe20000004200 */
[----:B------:R-:W-:Y:S02]  /*3d70*/  FMNMX.FTZ R5, R14, R5, !PT ;  /* 0x000000050e057209 */ /* 0x000fe40007810000 */
[----:B------:R-:W-:Y:S01]  /*3d80*/  ISETP.GT.AND P4, PT, R22, 0x20, P0 ;  /* 0x000000201600780c */ /* 0x000fe20000784270 */
[----:B------:R-:W-:Y:S01]  /*3d90*/  LDSM.16.MT88.4 R28, [R160+0x900] ;  /* 0x00090000a01c783b */ /* 0x000fe20000004200 */
[----:B------:R-:W-:Y:S02]  /*3da0*/  ISETP.LT.OR P5, PT, R2, 0x1a, P5 ;  /* 0x0000001a0200780c */ /* 0x000fe40002fa1670 */
[----:B------:R-:W-:Y:S01]  /*3db0*/  FMNMX.FTZ R0, R169, R0, !PT ;  /* 0x00000000a9007209 */ /* 0x000fe20007810000 */
[----:B------:R-:W-:Y:S01]  /*3dc0*/  LDSM.16.MT88.4 R24, [R172+0x2900] ;  /* 0x00290000ac18783b */ /* 0x000fe20000004200 */
[----:B------:R-:W-:-:S02]  /*3dd0*/  FMNMX.FTZ R5, R12, R5, !PT ;  /* 0x000000050c057209 */ /* 0x000fc40007810000 */
[----:B------:R-:W-:Y:S02]  /*3de0*/  ISETP.LT.OR P4, PT, R2, 0x21, P4 ;  /* 0x000000210200780c */ /* 0x000fe40002781670 */
[----:B------:R-:W-:Y:S02]  /*3df0*/  FSEL R8, R8, -INF , !P5 ;  /* 0xff80000008087808 */ /* 0x000fe40006800000 */
[----:B------:R-:W-:Y:S02]  /*3e00*/  ISETP.GT.AND P5, PT, R22, 0x21, P0 ;  /* 0x000000211600780c */ /* 0x000fe400007a4270 */
[----:B------:R-:W-:Y:S02]  /*3e10*/  FMNMX.FTZ R0, R175, R0, !PT ;  /* 0x00000000af007209 */ /* 0x000fe40007810000 */
[----:B------:R-:W-:Y:S02]  /*3e20*/  FMNMX.FTZ R5, R10, R5, !PT ;  /* 0x000000050a057209 */ /* 0x000fe40007810000 */
[----:B------:R-:W-:-:S02]  /*3e30*/  FSEL R182, R182, -INF , !P4 ;  /* 0xff800000b6b67808 */ /* 0x000fc40006000000 */
[----:B------:R-:W-:Y:S02]  /*3e40*/  ISETP.GT.AND P4, PT, R22, 0x28, P0 ;  /* 0x000000281600780c */ /* 0x000fe40000784270 */
[----:B------:R-:W-:Y:S02]  /*3e50*/  ISETP.LT.OR P5, PT, R2, 0x22, P5 ;  /* 0x000000220200780c */ /* 0x000fe40002fa1670 */
[----:B------:R-:W-:Y:S02]  /*3e60*/  FMNMX.FTZ R0, R173, R0, !PT ;  /* 0x00000000ad007209 */ /* 0x000fe40007810000 */
[----:B------:R-:W-:Y:S02]  /*3e70*/  FMNMX.FTZ R5, R8, R5, !PT ;  /* 0x0000000508057209 */ /* 0x000fe40007810000 */
[----:B------:R-:W-:Y:S02]  /*3e80*/  ISETP.LT.OR P4, PT, R2, 0x29, P4 ;  /* 0x000000290200780c */ /* 0x000fe40002781670 */
[----:B------:R-:W-:-:S02]  /*3e90*/  FSEL R174, R174, -INF , !P5 ;  /* 0xff800000aeae7808 */ /* 0x000fc40006800000 */
[----:B------:R-:W-:Y:S02]  /*3ea0*/  ISETP.GT.AND P5, PT, R22, 0x29, P0 ;  /* 0x000000291600780c */ /* 0x000fe400007a4270 */
[----:B------:R-:W-:Y:S02]  /*3eb0*/  FMNMX.FTZ R0, R143, R0, !PT ;  /* 0x000000008f007209 */ /* 0x000fe40007810000 */
[----:B------:R-:W-:Y:S02]  /*3ec0*/  FMNMX.FTZ R5, R182, R5, !PT ;  /* 0x00000005b6057209 */ /* 0x000fe40007810000 */
[----:B------:R-:W-:Y:S02]  /*3ed0*/  FSEL R180, R180, -INF , !P4 ;  /* 0xff800000b4b47808 */ /* 0x000fe40006000000 */
[----:B------:R-:W-:Y:S02]  /*3ee0*/  ISETP.GT.AND P4, PT, R22, 0x30, P0 ;  /* 0x000000301600780c */ /* 0x000fe40000784270 */
[----:B------:R-:W-:-:S02]  /*3ef0*/  ISETP.LT.OR P5, PT, R2, 0x2a, P5 ;  /* 0x0000002a0200780c */ /* 0x000fc40002fa1670 */
[----:B------:R-:W-:Y:S02]  /*3f00*/  FMNMX.FTZ R0, R141, R0, !PT ;  /* 0x000000008d007209 */ /* 0x000fe40007810000 */
[----:B------:R-:W-:Y:S02]  /*3f10*/  FMNMX.FTZ R19, R174, R5, !PT ;  /* 0x00000005ae137209 */ /* 0x000fe40007810000 */
[----:B------:R-:W-:Y:S01]  /*3f20*/  ISETP.LT.OR P4, PT, R2, 0x31, P4 ;  /* 0x000000310200780c */ /* 0x000fe20002781670 */
[----:B------:R-:W1:Y:S01]  /*3f30*/  SHFL.BFLY PT, R5, R0, 0x2, 0x1f ;  /* 0x0c401f0000057f89 */ /* 0x000e6200000e0000 */
[----:B------:R-:W-:Y:S02]  /*3f40*/  FSEL R176, R176, -INF , !P5 ;  /* 0xff800000b0b07808 */ /* 0x000fe40006800000 */
[----:B------:R-:W-:Y:S02]  /*3f50*/  ISETP.GT.AND P5, PT, R22, 0x31, P0 ;  /* 0x000000311600780c */ /* 0x000fe400007a4270 */
[----:B------:R-:W-:-:S02]  /*3f60*/  FMNMX.FTZ R19, R180, R19, !PT ;  /* 0x00000013b4137209 */ /* 0x000fc40007810000 */
[----:B------:R-:W-:Y:S02]  /*3f70*/  FSEL R142, R142, -INF , !P4 ;  /* 0xff8000008e8e7808 */ /* 0x000fe40006000000 */
[----:B------:R-:W-:Y:S02]  /*3f80*/  ISETP.GT.AND P4, PT, R22, 0x38, P0 ;  /* 0x000000381600780c */ /* 0x000fe40000784270 */
[----:B------:R-:W-:Y:S02]  /*3f90*/  ISETP.LT.OR P5, PT, R2, 0x32, P5 ;  /* 0x000000320200780c */ /* 0x000fe40002fa1670 */
[----:B------:R-:W-:Y:S02]  /*3fa0*/  FMNMX.FTZ R19, R176, R19, !PT ;  /* 0x00000013b0137209 */ /* 0x000fe40007810000 */
[----:B------:R-:W-:Y:S02]  /*3fb0*/  ISETP.GT.AND P0, PT, R22, 0x39, P0 ;  /* 0x000000391600780c */ /* 0x000fe40000704270 */
[----:B------:R-:W-:-:S02]  /*3fc0*/  ISETP.LT.OR P4, PT, R2, 0x39, P4 ;  /* 0x000000390200780c */ /* 0x000fc40002781670 */
[----:B------:R-:W-:Y:S02]  /*3fd0*/  FSEL R140, R140, -INF , !P5 ;  /* 0xff8000008c8c7808 */ /* 0x000fe40006800000 */
[----:B------:R-:W-:Y:S02]  /*3fe0*/  FMNMX.FTZ R19, R142, R19, !PT ;  /* 0x000000138e137209 */ /* 0x000fe40007810000 */
[----:B------:R-:W-:Y:S02]  /*3ff0*/  ISETP.LT.OR P0, PT, R2, 0x3a, P0 ;  /* 0x0000003a0200780c */ /* 0x000fe40000701670 */
[----:B------:R-:W-:Y:S02]  /*4000*/  FSEL R170, R170, -INF , !P4 ;  /* 0xff800000aaaa7808 */ /* 0x000fe40006000000 */
[----:B------:R-:W-:Y:S02]  /*4010*/  FMNMX.FTZ R19, R140, R19, !PT ;  /* 0x000000138c137209 */ /* 0x000fe40007810000 */
[----:B------:R-:W-:-:S02]  /*4020*/  FSEL R168, R168, -INF , !P0 ;  /* 0xff800000a8a87808 */ /* 0x000fc40004000000 */
[----:B------:R-:W-:Y:S02]  /*4030*/  FMNMX.FTZ R19, R170, R19, !PT ;  /* 0x00000013aa137209 */ /* 0x000fe40007810000 */
[----:B-1----:R-:W-:Y:S02]  /*4040*/  FMNMX.FTZ R23, R0, R5, !PT ;  /* 0x0000000500177209 */ /* 0x002fe40007810000 */
[----:B------:R-:W-:Y:S02]  /*4050*/  FMNMX.FTZ R19, R168, R19, !PT ;  /* 0x00000013a8137209 */ /* 0x000fe40007810000 */
[----:B------:R-:W-:Y:S01]  /*4060*/  IADD3 R214, R132, -0x2, RZ ;  /* 0xfffffffe84d67810 */ /* 0x000fe20007ffe0ff */
[----:B------:R-:W1:Y:S04]  /*4070*/  SHFL.BFLY PT, R2, R23, 0x1, 0x1f ;  /* 0x0c201f0017027f89 */ /* 0x000e6800000e0000 */
[----:B------:R-:W2:Y:S01]  /*4080*/  SHFL.BFLY PT, R0, R19, 0x2, 0x1f ;  /* 0x0c401f0013007f89 */ /* 0x000ea200000e0000 */
[----:B-1----:R-:W-:-:S02]  /*4090*/  FMNMX.FTZ R2, R23, R2, !PT ;  /* 0x0000000217027209 */ /* 0x002fc40007810000 */
[----:B--2---:R-:W-:-:S03]  /*40a0*/  FMNMX.FTZ R5, R19, R0, !PT ;  /* 0x0000000013057209 */ /* 0x004fc60007810000 */
[C---:B------:R-:W-:Y:S01]  /*40b0*/  FMUL.FTZ R178, R2.reuse, c[0x0][0x2d0] ;  /* 0x0000b40002b27a20 */ /* 0x040fe20000410000 */
[----:B------:R-:W-:Y:S01]  /*40c0*/  FSETP.NEU.FTZ.AND P0, PT, R2, -INF , PT ;  /* 0xff8000000200780b */ /* 0x000fe20003f1d000 */
[----:B------:R-:W1:Y:S03]  /*40d0*/  SHFL.BFLY PT, R0, R5, 0x1, 0x1f ;  /* 0x0c201f0005007f89 */ /* 0x000e6600000e0000 */
[----:B------:R-:W-:-:S05]  /*40e0*/  FSEL R178, R178, RZ, P0 ;  /* 0x000000ffb2b27208 */ /* 0x000fca0000000000 */
[--C-:B------:R-:W-:Y:S02]  /*40f0*/  FFMA.FTZ R162, R56, c[0x0][0x2d0], -R178.reuse ;  /* 0x0000b40038a27a23 */ /* 0x100fe400000108b2 */
[--C-:B------:R-:W-:Y:S01]  /*4100*/  FFMA.FTZ R161, R21, c[0x0][0x2d0], -R178.reuse ;  /* 0x0000b40015a17a23 */ /* 0x100fe200000108b2 */
[----:B------:R-:W2:Y:S01]  /*4110*/  LDSM.16.MT88.4 R56, [R134+0x2100] ;  /* 0x002100008638783b */ /* 0x000ea20000004200 */
[--C-:B------:R-:W-:Y:S02]  /*4120*/  FFMA.FTZ R157, R17, c[0x0][0x2d0], -R178.reuse ;  /* 0x0000b400119d7a23 */ /* 0x100fe400000108b2 */
[--C-:B------:R-:W-:Y:S01]  /*4130*/  FFMA.FTZ R152, R15, c[0x0][0x2d0], -R178.reuse ;  /* 0x0000b4000f987a23 */ /* 0x100fe200000108b2 */
[----:B------:R-:W-:Y:S01]  /*4140*/  MUFU.EX2 R162, R162 ;  /* 0x000000a200a27308 */ /* 0x000fe20000000800 */
[--C-:B------:R-:W-:Y:S02]  /*4150*/  FFMA.FTZ R148, R7, c[0x0][0x2d0], -R178.reuse ;  /* 0x0000b40007947a23 */ /* 0x100fe400000108b2 */
[----:B------:R-:W-:-:S02]  /*4160*/  FFMA.FTZ R150, R11, c[0x0][0x2d0], -R178 ;  /* 0x0000b4000b967a23 */ /* 0x000fc400000108b2 */
[--C-:B------:R-:W-:Y:S02]  /*4170*/  FFMA.FTZ R151, R9, c[0x0][0x2d0], -R178.reuse ;  /* 0x0000b40009977a23 */ /* 0x100fe400000108b2 */
[--C-:B------:R-:W-:Y:S01]  /*4180*/  FFMA.FTZ R155, R13, c[0x0][0x2d0], -R178.reuse ;  /* 0x0000b4000d9b7a23 */ /* 0x100fe200000108b2 */
[----:B------:R-:W3:Y:S01]  /*4190*/  MUFU.EX2 R161, R161 ;  /* 0x000000a100a17308 */ /* 0x000ee20000000800 */
        /* <DEDUP_REMOVED lines=8> */
[----:B------:R-:W-:Y:S01]  /*4220*/  FFMA.FTZ R175, R175, c[0x0][0x2d0], -R178 ;  /* 0x0000b400afaf7a23 */ /* 0x000fe200000108b2 */
[----:B------:R-:W-:Y:S02]  /*4230*/  FSEL R167, R167, RZ, P0 ;  /* 0x000000ffa7a77208 */ /* 0x000fe40000000000 */
[----:B---3--:R-:W-:Y:S02]  /*4240*/  F2FP.BF16.PACK_AB R96, R161, R162 ;  /* 0x000000a2a160723e */ /* 0x008fe400000010ff */
[----:B------:R-:W1:Y:S01]  /*4250*/  MUFU.EX2 R152, R152 ;  /* 0x0000009800987308 */ /* 0x000e620000000800 */
[--C-:B------:R-:W-:Y:S02]  /*4260*/  FFMA.FTZ R159, R20, c[0x0][0x2d0], -R167.reuse ;  /* 0x0000b400149f7a23 */ /* 0x100fe400000108a7 */
[--C-:B------:R-:W-:Y:S01]  /*4270*/  FFMA.FTZ R158, R18, c[0x0][0x2d0], -R167.reuse ;  /* 0x0000b400129e7a23 */ /* 0x100fe200000108a7 */
[----:B------:R-:W-:Y:S01]  /*4280*/  LDSM.16.MT88.4 R20, [R135+0x900] ;  /* 0x000900008714783b */ /* 0x000fe20000004200 */
[----:B------:R-:W-:-:S02]  /*4290*/  FFMA.FTZ R156, R16, c[0x0][0x2d0], -R167 ;  /* 0x0000b400109c7a23 */ /* 0x000fc400000108a7 */
[--C-:B------:R-:W-:Y:S01]  /*42a0*/  FFMA.FTZ R153, R6, c[0x0][0x2d0], -R167.reuse ;  /* 0x0000b40006997a23 */ /* 0x100fe200000108a7 */
[----:B------:R-:W-:Y:S01]  /*42b0*/  MUFU.EX2 R159, R159 ;  /* 0x0000009f009f7308 */ /* 0x000fe20000000800 */
[----:B------:R3:W4:Y:S01]  /*42c0*/  LDSM.16.MT88.4 R4, [R3+0x4100] ;  /* 0x004100000304783b */ /* 0x0007220000004200 */
[--C-:B------:R-:W-:Y:S02]  /*42d0*/  FFMA.FTZ R146, R10, c[0x0][0x2d0], -R167.reuse ;  /* 0x0000b4000a927a23 */ /* 0x100fe400000108a7 */
[--C-:B------:R-:W-:Y:S01]  /*42e0*/  FFMA.FTZ R154, R14, c[0x0][0x2d0], -R167.reuse ;  /* 0x0000b4000e9a7a23 */ /* 0x100fe200000108a7 */
[----:B------:R-:W-:Y:S01]  /*42f0*/  LDSM.16.MT88.4 R16, [R134+0x2900] ;  /* 0x002900008610783b */ /* 0x000fe20000004200 */
[--C-:B------:R-:W-:Y:S02]  /*4300*/  FFMA.FTZ R149, R12, c[0x0][0x2d0], -R167.reuse ;  /* 0x0000b4000c957a23 */ /* 0x100fe400000108a7 */
[----:B------:R-:W5:Y:S01]  /*4310*/  MUFU.EX2 R158, R158 ;  /* 0x0000009e009e7308 */ /* 0x000f620000000800 */
[----:B-1----:R-:W-:Y:S01]  /*4320*/  F2FP.BF16.PACK_AB R98, R152, R157 ;  /* 0x0000009d9862723e */ /* 0x002fe200000010ff */
[----:B------:R-:W-:Y:S01]  /*4330*/  LDSM.16.MT88.4 R12, [R160+0x2900] ;  /* 0x00290000a00c783b */ /* 0x000fe20000004200 */
[----:B------:R-:W-:-:S02]  /*4340*/  FFMA.FTZ R169, R182, c[0x0][0x2d0], -R167 ;  /* 0x0000b400b6a97a23 */ /* 0x000fc400000108a7 */
[--C-:B------:R-:W-:Y:S02]  /*4350*/  FFMA.FTZ R174, R174, c[0x0][0x2d0], -R167.reuse ;  /* 0x0000b400aeae7a23 */ /* 0x100fe400000108a7 */
[--C-:B------:R-:W-:Y:S01]  /*4360*/  FFMA.FTZ R171, R180, c[0x0][0x2d0], -R167.reuse ;  /* 0x0000b400b4ab7a23 */ /* 0x100fe200000108a7 */
[----:B------:R-:W-:Y:S01]  /*4370*/  MUFU.EX2 R156, R156 ;  /* 0x0000009c009c7308 */ /* 0x000fe20000000800 */
[--C-:B------:R-:W-:Y:S02]  /*4380*/  FFMA.FTZ R176, R176, c[0x0][0x2d0], -R167.reuse ;  /* 0x0000b400b0b07a23 */ /* 0x100fe400000108a7 */
[--C-:B------:R-:W-:Y:S02]  /*4390*/  FFMA.FTZ R180, R173, c[0x0][0x2d0], -R178.reuse ;  /* 0x0000b400adb47a23 */ /* 0x100fe400000108b2 */
[----:B------:R-:W-:Y:S02]  /*43a0*/  FFMA.FTZ R173, R143, c[0x0][0x2d0], -R178 ;  /* 0x0000b4008fad7a23 */ /* 0x000fe400000108b2 */
[--C-:B------:R-:W-:Y:S01]  /*43b0*/  FFMA.FTZ R177, R142, c[0x0][0x2d0], -R167.reuse ;  /* 0x0000b4008eb17a23 */ /* 0x100fe200000108a7 */
[----:B------:R-:W1:Y:S01]  /*43c0*/  MUFU.EX2 R153, R153 ;  /* 0x0000009900997308 */ /* 0x000e620000000800 */
[--C-:B---3--:R-:W-:Y:S01]  /*43d0*/  FFMA.FTZ R3, R8, c[0x0][0x2d0], -R167.reuse ;  /* 0x0000b40008037a23 */ /* 0x108fe200000108a7 */
[----:B-----5:R-:W-:Y:S01]  /*43e0*/  F2FP.BF16.PACK_AB R97, R158, R159 ;  /* 0x0000009f9e61723e */ /* 0x020fe200000010ff */
[----:B------:R-:W3:Y:S01]  /*43f0*/  LDSM.16.MT88.4 R8, [R135+0x2900] ;  /* 0x002900008708783b */ /* 0x000ee20000004200 */
[----:B------:R-:W-:-:S02]  /*4400*/  FFMA.FTZ R182, R140, c[0x0][0x2d0], -R167 ;  /* 0x0000b4008cb67a23 */ /* 0x000fc400000108a7 */
[--C-:B------:R-:W-:Y:S02]  /*4410*/  FFMA.FTZ R170, R170, c[0x0][0x2d0], -R167.reuse ;  /* 0x0000b400aaaa7a23 */ /* 0x100fe400000108a7 */
[----:B------:R-:W-:Y:S01]  /*4420*/  MUFU.EX2 R155, R155 ;  /* 0x0000009b009b7308 */ /* 0x000fe20000000800 */
[----:B------:R-:W-:Y:S02]  /*4430*/  FFMA.FTZ R178, R141, c[0x0][0x2d0], -R178 ;  /* 0x0000b4008db27a23 */ /* 0x000fe400000108b2 */
[----:B------:R-:W-:Y:S01]  /*4440*/  FFMA.FTZ R167, R168, c[0x0][0x2d0], -R167 ;  /* 0x0000b400a8a77a23 */ /* 0x000fe200000108a7 */
[----:B------:R-:W-:Y:S01]  /*4450*/  LDSM.16.MT88.4 R140, [R172+0x3900] ;  /* 0x00390000ac8c783b */ /* 0x000fe20000004200 */
[----:B------:R-:W-:Y:S02]  /*4460*/  FADD.FTZ R162, R162, R161 ;  /* 0x000000a1a2a27221 */ /* 0x000fe40000010000 */
[----:B------:R-:W-:Y:S01]  /*4470*/  FADD.FTZ R159, R159, R158 ;  /* 0x0000009e9f9f7221 */ /* 0x000fe20000010000 */
[----:B-1----:R-:W-:Y:S01]  /*4480*/  F2FP.BF16.PACK_AB R99, R153, R156 ;  /* 0x0000009c9963723e */ /* 0x002fe200000010ff */
[----:B------:R-:W1:Y:S01]  /*4490*/  MUFU.EX2 R150, R150 ;  /* 0x0000009600967308 */ /* 0x000e620000000800 */
[----:B------:R-:W-:-:S02]  /*44a0*/  FADD.FTZ R157, R157, R162 ;  /* 0x000000a29d9d7221 */ /* 0x000fc40000010000 */
[----:B------:R-:W-:Y:S02]  /*44b0*/  FADD.FTZ R156, R156, R159 ;  /* 0x0000009f9c9c7221 */ /* 0x000fe40000010000 */
[----:B------:R-:W-:Y:S01]  /*44c0*/  FADD.FTZ R152, R152, R157 ;  /* 0x0000009d98987221 */ /* 0x000fe20000010000 */
[C---:B------:R-:W-:Y:S01]  /*44d0*/  HMMA.16816.F32.BF16 R36, R96.reuse, R40, RZ ;  /* 0x000000286024723c */ /* 0x040fe200000418ff */
[----:B------:R-:W-:Y:S01]  /*44e0*/  FADD.FTZ R153, R153, R156 ;  /* 0x0000009c99997221 */ /* 0x000fe20000010000 */
[----:B------:R-:W-:Y:S06]  /*44f0*/  MUFU.EX2 R151, R151 ;  /* 0x0000009700977308 */ /* 0x000fec0000000800 */
        /* <DEDUP_REMOVED lines=12> */
[C---:B--2---:R-:W-:Y:S02]  /*45c0*/  HMMA.16816.F32.BF16 R52, R96.reuse, R56, RZ ;  /* 0x000000386034723c */ /* 0x044fe400000418ff */
[----:B------:R-:W2:Y:S06]  /*45d0*/  MUFU.EX2 R165, R165 ;  /* 0x000000a500a57308 */ /* 0x000eac0000000800 */
        /* <DEDUP_REMOVED lines=27> */
[----:B------:R-:W2:Y:S06]  /*4790*/  MUFU.EX2 R167, R167 ;  /* 0x000000a700a77308 */ /* 0x000eac0000000800 */
[C---:B----4-:R-:W-:Y:S07]  /*47a0*/  HMMA.16816.F32.BF16 R92, R96.reuse, R4, RZ ;  /* 0x00000004605c723c */ /* 0x050fee00000418ff */
[----:B-1----:R-:W-:Y:S01]  /*47b0*/  F2FP.BF16.PACK_AB R4, R150, R155 ;  /* 0x0000009b9604723e */ /* 0x002fe200000010ff */
[----:B------:R-:W-:Y:S01]  /*47c0*/  HMMA.16816.F32.BF16 R96, R96, R6, RZ ;  /* 0x000000066060723c */ /* 0x000fe200000418ff */
[----:B-----5:R-:W-:Y:S01]  /*47d0*/  F2FP.BF16.PACK_AB R5, R149, R154 ;  /* 0x0000009a9505723e */ /* 0x020fe200000010ff */
[----:B------:R-:W-:-:S02]  /*47e0*/  FADD.FTZ R155, R155, R152 ;  /* 0x000000989b9b7221 */ /* 0x000fc40000010000 */
[----:B------:R-:W-:Y:S02]  /*47f0*/  FADD.FTZ R154, R154, R153 ;  /* 0x000000999a9a7221 */ /* 0x000fe40000010000 */
[----:B------:R-:W-:Y:S01]  /*4800*/  FADD.FTZ R150, R150, R155 ;  /* 0x0000009b96967221 */ /* 0x000fe20000010000 */
[----:B------:R-:W-:Y:S01]  /*4810*/  F2FP.BF16.PACK_AB R6, R148, R151 ;  /* 0x000000979406723e */ /* 0x000fe200000010ff */
[----:B------:R-:W-:Y:S01]  /*4820*/  FADD.FTZ R149, R149, R154 ;  /* 0x0000009a95957221 */ /* 0x000fe20000010000 */
[----:B------:R-:W-:Y:S01]  /*4830*/  F2FP.BF16.PACK_AB R7, R3, R146 ;  /* 0x000000920307723e */ /* 0x000fe200000010ff */
[----:B------:R-:W-:Y:S02]  /*4840*/  FADD.FTZ R151, R151, R150 ;  /* 0x0000009697977221 */ /* 0x000fe40000010000 */
[----:B------:R-:W-:Y:S02]  /*4850*/  FADD.FTZ R146, R146, R149 ;  /* 0x0000009592927221 */ /* 0x000fe40000010000 */
[----:B------:R-:W-:-:S02]  /*4860*/  FADD.FTZ R151, R148, R151 ;  /* 0x0000009794977221 */ /* 0x000fc40000010000 */
[----:B---3--:R-:W-:Y:S01]  /*4870*/  HMMA.16816.F32.BF16 R36, R4, R8, R36 ;  /* 0x000000080424723c */ /* 0x008fe20000041824 */
[----:B------:R-:W-:-:S07]  /*4880*/  FADD.FTZ R146, R3, R146 ;  /* 0x0000009203927221 */ /* 0x000fce0000010000 */
        /* <DEDUP_REMOVED lines=8> */
[C---:B------:R-:W-:Y:S08]  /*4910*/  HMMA.16816.F32.BF16 R128, R4.reuse, R20, R128 ;  /* 0x000000140480723c */ /* 0x040ff00000041880 */
[C---:B------:R-:W-:Y:S01]  /*4920*/  HMMA.16816.F32.BF16 R124, R4.reuse, R22, R124 ;  /* 0x00000016047c723c */ /* 0x040fe2000004187c */
[----:B------:R-:W5:Y:S07]  /*4930*/  LDSM.16.MT88.4 R20, [R135+0x4900] ;  /* 0x004900008714783b */ /* 0x000f6e0000004200 */
[C---:B-1----:R-:W-:Y:S08]  /*4940*/  HMMA.16816.F32.BF16 R76, R4.reuse, R8, R76 ;  /* 0x00000008044c723c */ /* 0x042ff0000004184c */
[C---:B------:R-:W-:Y:S01]  /*4950*/  HMMA.16816.F32.BF16 R80, R4.reuse, R10, R80 ;  /* 0x0000000a0450723c */ /* 0x040fe20000041850 */
[----:B------:R-:W1:Y:S07]  /*4960*/  LDSM.16.MT88.4 R8, [R135+0x1100] ;  /* 0x001100008708783b */ /* 0x000e6e0000004200 */
[C---:B---3--:R-:W-:Y:S08]  /*4970*/  HMMA.16816.F32.BF16 R84, R4.reuse, R16, R84 ;  /* 0x000000100454723c */ /* 0x048ff00000041854 */
[C---:B------:R-:W-:Y:S01]  /*4980*/  HMMA.16816.F32.BF16 R88, R4.reuse, R18, R88 ;  /* 0x000000120458723c */ /* 0x040fe20000041858 */
[----:B------:R-:W3:Y:S07]  /*4990*/  LDSM.16.MT88.4 R16, [R172+0x1100] ;  /* 0x00110000ac10783b */ /* 0x000eee0000004200 */
[C---:B----4-:R-:W-:Y:S08]  /*49a0*/  HMMA.16816.F32.BF16 R92, R4.reuse, R12, R92 ;  /* 0x0000000c045c723c */ /* 0x050ff0000004185c */
[C---:B------:R-:W-:Y:S01]  /*49b0*/  HMMA.16816.F32.BF16 R96, R4.reuse, R14, R96 ;  /* 0x0000000e0460723c */ /* 0x040fe20000041860 */
[----:B------:R-:W4:Y:S07]  /*49c0*/  LDSM.16.MT88.4 R12, [R135+0x3100] ;  /* 0x00310000870c783b */ /* 0x000f2e0000004200 */
        /* <DEDUP_REMOVED lines=12> */
[C---:B-----5:R-:W-:Y:S08]  /*4a90*/  HMMA.16816.F32.BF16 R68, R4.reuse, R20, R68 ;  /* 0x000000140444723c */ /* 0x060ff00000041844 */
[----:B------:R-:W-:Y:S01]  /*4aa0*/  HMMA.16816.F32.BF16 R72, R4, R22, R72 ;  /* 0x000000160448723c */ /* 0x000fe20000041848 */
[----:B------:R-:W5:Y:S06]  /*4ab0*/  LDSM.16.MT88.4 R20, [R135+0x5100] ;  /* 0x005100008714783b */ /* 0x000f6c0000004200 */
[----:B--2---:R-:W-:Y:S01]  /*4ac0*/  F2FP.BF16.PACK_AB R4, R165, R164 ;  /* 0x000000a4a504723e */ /* 0x004fe200000010ff */
        /* <DEDUP_REMOVED lines=14> */
[C---:B---3--:R-:W-:Y:S08]  /*4bb0*/  HMMA.16816.F32.BF16 R120, R4.reuse, R16, R120 ;  /* 0x000000100478723c */ /* 0x048ff00000041878 */
[C---:B------:R-:W-:Y:S01]  /*4bc0*/  HMMA.16816.F32.BF16 R116, R4.reuse, R18, R116 ;  /* 0x000000120474723c */ /* 0x040fe20000041874 */
[----:B------:R-:W2:Y:S07]  /*4bd0*/  LDSM.16.MT88.4 R16, [R160+0x3100] ;  /* 0x00310000a010783b */ /* 0x000eae0000004200 */
[C---:B----4-:R-:W-:Y:S08]  /*4be0*/  HMMA.16816.F32.BF16 R36, R4.reuse, R12, R36 ;  /* 0x0000000c0424723c */ /* 0x050ff00000041824 */
[C---:B------:R-:W-:Y:S01]  /*4bf0*/  HMMA.16816.F32.BF16 R40, R4.reuse, R14, R40 ;  /* 0x0000000e0428723c */ /* 0x040fe20000041828 */
[----:B------:R-:W3:Y:S07]  /*4c00*/  LDSM.16.MT88.4 R12, [R172+0x5100] ;  /* 0x00510000ac0c783b */ /* 0x000eee0000004200 */
[C---:B-----5:R-:W-:Y:S08]  /*4c10*/  HMMA.16816.F32.BF16 R68, R4.reuse, R20, R68 ;  /* 0x000000140444723c */ /* 0x060ff00000041844 */
        /* <DEDUP_REMOVED lines=20> */
[C---:B------:R-:W-:Y:S08]  /*4d60*/  HMMA.16816.F32.BF16 R104, R4.reuse, R28, R104 ;  /* 0x0000001c0468723c */ /* 0x040ff00000041868 */
[C---:B------:R-:W-:Y:S01]  /*4d70*/  HMMA.16816.F32.BF16 R100, R4.reuse, R30, R100 ;  /* 0x0000001e0464723c */ /* 0x040fe20000041864 */
[----:B------:R-:W-:Y:S07]  /*4d80*/  LDSM.16.MT88.4 R28, [R160+0x1900] ;  /* 0x00190000a01c783b */ /* 0x000fee0000004200 */
[C---:B------:R-:W-:Y:S08]  /*4d90*/  HMMA.16816.F32.BF16 R44, R4.reuse, R24, R44 ;  /* 0x00000018042c723c */ /* 0x040ff0000004182c */
[----:B------:R-:W-:Y:S01]  /*4da0*/  HMMA.16816.F32.BF16 R48, R4, R26, R48 ;  /* 0x0000001a0430723c */ /* 0x000fe20000041830 */
[----:B------:R-:W-:Y:S06]  /*4db0*/  LDSM.16.MT88.4 R24, [R135+0x3900] ;  /* 0x003900008718783b */ /* 0x000fec0000004200 */
        /* <DEDUP_REMOVED lines=18> */
[C---:B------:R-:W-:Y:S07]  /*4ee0*/  HMMA.16816.F32.BF16 R52, R4.reuse, R20, R52 ;  /* 0x000000140434723c */ /* 0x040fee0000041834 */
[----:B------:R-:W-:Y:S01]  /*4ef0*/  IADD3 R20, R132, -0x3, RZ ;  /* 0xfffffffd84147810 */ /* 0x000fe20007ffe0ff */
[----:B--2---:R-:W-:Y:S03]  /*4f00*/  HMMA.16816.F32.BF16 R60, R4, R16, R60 ;  /* 0x00000010043c723c */ /* 0x004fe6000004183c */
[----:B------:R-:W-:-:S05]  /*4f10*/  ISETP.GE.AND P4, PT, R20, R193, PT ;  /* 0x000000c11400720c */ /* 0x000fca0003f86270 */
[C---:B------:R-:W-:Y:S01]  /*4f20*/  HMMA.16816.F32.BF16 R64, R4.reuse, R18, R64 ;  /* 0x000000120440723c */ /* 0x040fe20000041840 */
[----:B------:R-:W2:Y:S07]  /*4f30*/  LDSM.16.MT88.4 R16, [R160+0x5900] ;  /* 0x00590000a010783b */ /* 0x000eae0000004200 */
[----:B---3--:R-:W-:Y:S01]  /*4f40*/  HMMA.16816.F32.BF16 R68, R4, R12, R68 ;  /* 0x0000000c0444723c */ /* 0x008fe20000041844 */
[----:B------:R-:W-:-:S06]  /*4f50*/  @P4 IMAD R145, R145, R20, RZ ;  /* 0x0000001491914224 */ /* 0x000fcc00078e02ff */
[----:B------:R-:W-:Y:S01]  /*4f60*/  @P4 SHF.R.S32.HI R12, RZ, 0x1f, R20 ;  /* 0x0000001fff0c4819 */ /* 0x000fe20000011414 */
[-C--:B------:R-:W-:Y:S01]  /*4f70*/  @P4 IMAD.WIDE.U32 R20, R20, R147.reuse, R206 ;  /* 0x0000009314144225 */ /* 0x080fe200078e00ce */
[----:B-1----:R-:W-:Y:S03]  /*4f80*/  HMMA.16816.F32.BF16 R84, R4, R8, R84 ;  /* 0x000000080454723c */ /* 0x002fe60000041854 */
[----:B------:R-:W-:-:S04]  /*4f90*/  @P4 IMAD R12, R12, R147, R145 ;  /* 0x000000930c0c4224 */ /* 0x000fc800078e0291 */
[----:B------:R-:W-:Y:S01]  /*4fa0*/  @P4 IMAD.IADD R9, R21, 0x1, R12 ;  /* 0x0000000115094824 */ /* 0x000fe200078e020c */
[C---:B------:R-:W-:Y:S01]  /*4fb0*/  @P4 LEA R8, P0, R20.reuse, c[0x0][0x1c8], 0x1 ;  /* 0x0000720014084a11 */ /* 0x040fe200078008ff */
[----:B------:R-:W-:Y:S03]  /*4fc0*/  HMMA.16816.F32.BF16 R88, R4, R10, R88 ;  /* 0x0000000a0458723c */ /* 0x000fe60000041858 */
[----:B------:R-:W-:-:S04]  /*4fd0*/  @P4 LEA.HI.X R9, R20, c[0x0][0x1cc], R9, 0x1, P0 ;  /* 0x0000730014094a11 */ /* 0x000fc800000f0c09 */
[C---:B------:R-:W-:Y:S01]  /*4fe0*/  @P4 LEA R10, P0, R197.reuse, R8, 0x1 ;  /* 0x00000008c50a4211 */ /* 0x040fe200078008ff */
[----:B------:R-:W-:Y:S01]  /*4ff0*/  @!PT LDS RZ, [RZ] ;  /* 0x00000000fffff984 */ /* 0x000fe20000000800 */
[----:B------:R-:W-:Y:S01]  /*5000*/  @!PT LDS RZ, [RZ] ;  /* 0x00000000fffff984 */ /* 0x000fe20000000800 */
[----:B------:R-:W-:Y:S01]  /*5010*/  @!PT LDS RZ, [RZ] ;  /* 0x00000000fffff984 */ /* 0x000fe20000000800 */
[----:B------:R1:W-:Y:S01]  /*5020*/  @P4 LDGSTS.E.BYPASS.LTC128B.128 [R144+0xc100], [R8.64], !P3 ;  /* 0x0c10000008904fae */ /* 0x0003e2000d901d4a */
[----:B------:R-:W-:Y:S02]  /*5030*/  HMMA.16816.F32.BF16 R44, R4, R140, R44 ;  /* 0x0000008c042c723c */ /* 0x000fe4000004182c */
[----:B------:R-:W-:Y:S01]  /*5040*/  @P4 LEA.HI.X R11, R197, R9, R196, 0x1, P0 ;  /* 0x00000009c50b4211 */ /* 0x000fe200000f0cc4 */
[----:B------:R1:W-:Y:S01]  /*5050*/  @P4 LDGSTS.E.BYPASS.LTC128B.128 [R144+0xe100], [R8.64+0x80], !P2 ;  /* 0x0e10008008904fae */ /* 0x0003e2000d101d4a */
[----:B------:R-:W-:-:S03]  /*5060*/  PLOP3.LUT P0, PT, PT, PT, UP1, 0x40, 0x0 ;  /* 0x000000000000781c */ /* 0x000fc60003f0e818 */
[----:B------:R1:W-:Y:S01]  /*5070*/  @P4 LDGSTS.E.BYPASS.LTC128B.128 [R144+0x10100], [R8.64+0x100], !P1 ;  /* 0x1010010008904fae */ /* 0x0003e2000c901d4a */
[C---:B------:R-:W-:Y:S03]  /*5080*/  HMMA.16816.F32.BF16 R48, R4.reuse, R142, R48 ;  /* 0x0000008e0430723c */ /* 0x040fe60000041830 */
[----:B------:R1:W-:Y:S04]  /*5090*/  @P4 LDGSTS.E.BYPASS.LTC128B.128 [R144+0xd100], [R10.64], !P3 ;  /* 0x0d1000000a904fae */ /* 0x0003e8000d901d4a */
[----:B------:R1:W-:Y:S01]  /*50a0*/  @P4 LDGSTS.E.BYPASS.LTC128B.128 [R144+0xf100], [R10.64+0x80], !P2 ;  /* 0x0f1000800a904fae */ /* 0x0003e2000d101d4a */
[C---:B------:R-:W-:Y:S03]  /*50b0*/  HMMA.16816.F32.BF16 R76, R4.reuse, R136, R76 ;  /* 0x00000088044c723c */ /* 0x040fe6000004184c */
[----:B------:R1:W-:Y:S04]  /*50c0*/  @P4 LDGSTS.E.BYPASS.LTC128B.128 [R144+0x11100], [R10.64+0x100], !P1 ;  /* 0x111001000a904fae */ /* 0x0003e8000c901d4a */
[----:B------:R-:W0:Y:S01]  /*50d0*/  LDGDEPBAR ;  /* 0x00000000000079af */ /* 0x000e220000000000 */
        /* <DEDUP_REMOVED lines=10> */
[----:B------:R-:W-:Y:S07]  /*5180*/  HMMA.16816.F32.BF16 R96, R4, R18, R96 ;  /* 0x000000120460723c */ /* 0x000fee0000041860 */
[----:B------:R-:W-:Y:S01]  /*5190*/  IMAD.U32 R4, RZ, RZ, UR4 ;  /* 0x00000004ff047e24 */ /* 0x000fe2000f8e00ff */
[----:B------:R-:W-:Y:S05]  /*51a0*/  @P0 BRA `(.L_x_1582) ;  /* 0x0000010000000947 */ /* 0x000fea0003800000 */
[----:B-1----:R-:W-:Y:S01]  /*51b0*/  ISETP.LT.AND P0, PT, RZ, UR12, PT ;  /* 0x0000000cff007c0c */ /* 0x002fe2000bf01270 */
[----:B------:R-:W-:-:S06]  /*51c0*/  UIADD3 UR4, UR12, -0x1, URZ ;  /* 0xffffffff0c047890 */ /* 0x000fcc000fffe03f */
[----:B------:R-:W-:-:S06]  /*51d0*/  MOV R3, UR4 ;  /* 0x0000000400037c02 */ /* 0x000fcc0008000f00 */
[----:B------:R-:W-:Y:S05]  /*51e0*/  @P0 BRA `(.L_x_1583) ;  /* 0x0000006000000947 */ /* 0x000fea0003800000 */
[----:B------:R-:W-:Y:S01]  /*51f0*/  ISETP.NE.AND P0, PT, R133, c[0x0][0x32c], PT ;  /* 0x0000cb0085007a0c */ /* 0x000fe20003f05270 */
[----:B------:R-:W-:-:S12]  /*5200*/  IMAD R5, RZ, RZ, -UR12 ;  /* 0x8000000cff057e24 */ /* 0x000fd8000f8e02ff */
[----:B------:R-:W-:-:S05]  /*5210*/  @P0 IMAD.HI.U32 R3, R5, c[0x0][0x330], RZ ;  /* 0x0000cc0005030a27 */ /* 0x000fca00078e00ff */
[----:B------:R-:W-:-:S04]  /*5220*/  @P0 SHF.R.U32.HI R5, RZ, c[0x0][0x334], R3 ;  /* 0x0000cd00ff050a19 */ /* 0x000fc80000011603 */
[----:B------:R-:W-:Y:S01]  /*5230*/  LOP3.LUT R3, RZ, R5, RZ, 0x33, !PT ;  /* 0x00000005ff037212 */ /* 0x000fe200078e33ff */
[----:B------:R-:W-:Y:S05]  /*5240*/  BRA `(.L_x_1584) ;  /* 0x0000003000007947 */ /* 0x000fea0003800000 */
.L_x_1583:
[----:B------:R-:W-:-:S13]  /*5250*/  ISETP.NE.AND P0, PT, R133, c[0x0][0x32c], PT ;  /* 0x0000cb0085007a0c */ /* 0x000fda0003f05270 */
[----:B------:R-:W-:-:S05]  /*5260*/  @P0 IMAD.HI.U32 R5, R3, c[0x0][0x330], RZ ;  /* 0x0000cc0003050a27 */ /* 0x000fca00078e00ff */
[----:B------:R-:W-:Y:S02]  /*5270*/  @P0 SHF.R.U32.HI R3, RZ, c[0x0][0x334], R5 ;  /* 0x0000cd00ff030a19 */ /* 0x000fe40000011605 */
.L_x_1584:
[----:B------:R-:W-:-:S05]  /*5280*/  MOV R6, c[0x0][0x32c] ;  /* 0x0000cb0000067a02 */ /* 0x000fca0000000f00 */
[----:B------:R-:W-:-:S05]  /*5290*/  IMAD R3, R3, R6, c[0x0][0x32c] ;  /* 0x0000cb0003037624 */ /* 0x000fca00078e0206 */
[----:B------:R-:W-:-:S04]  /*52a0*/  IMNMX R4, R4, R3, PT ;  /* 0x0000000304047217 */ /* 0x000fc80003800200 */
.L_x_1582:
[----:B-1----:R-:W-:Y:S01]  /*52b0*/  SHF.R.S32.HI R3, RZ, 0x1f, R4 ;  /* 0x0000001fff037819 */ /* 0x002fe20000011404 */
[----:B------:R-:W-:Y:S02]  /*52c0*/  UMOV UR5, 0x1 ;  /* 0x0000000100057882 */ /* 0x000fe40000000000 */
[----:B------:R-:W-:Y:S01]  /*52d0*/  UMOV UR7, URZ ;  /* 0x0000003f00077c82 */ /* 0x000fe20008000000 */
[----:B------:R-:W-:-:S04]  /*52e0*/  LEA.HI R4, R3, R4, RZ, 0x6 ;  /* 0x0000000403047211 */ /* 0x000fc800078f30ff */
[----:B------:R-:W-:-:S04]  /*52f0*/  SHF.R.S32.HI R4, RZ, 0x6, R4 ;  /* 0x00000006ff047819 */ /* 0x000fc80000011404 */
[----:B------:R-:W-:-:S04]  /*5300*/  IMNMX R223, R193, R4, !PT ;  /* 0x00000004c1df7217 */ /* 0x000fc80007800200 */
[----:B------:R-:W-:-:S13]  /*5310*/  ISETP.GE.AND P0, PT, R214, R223, PT ;  /* 0x000000dfd600720c */ /* 0x000fda0003f06270 */
[----:B------:R-:W-:Y:S05]  /*5320*/  @!P0 BRA `(.L_x_1585) ;  /* 0x00003a2000008947 */ /* 0x000fea0003800000 */
[----:B------:R-:W-:Y:S01]  /*5330*/  PLOP3.LUT P4, PT, PT, PT, UP2, 0x80, 0x0 ;  /* 0x000000000000781c */ /* 0x000fe20003f8f028 */
[----:B------:R-:W-:Y:S01]  /*5340*/  IMAD.MOV.U32 R189, RZ, RZ, 0x20 ;  /* 0x00000020ffbd7424 */ /* 0x000fe200078e00ff */
[----:B------:R-:W-:Y:S01]  /*5350*/  PLOP3.LUT P0, PT, PT, PT, UP2, 0x80, 0x0 ;  /* 0x000000000000781c */ /* 0x000fe20003f0f028 */
[----:B------:R-:W-:Y:S01]  /*5360*/  IMAD.MOV.U32 R3, RZ, RZ, R0 ;  /* 0x000000ffff037224 */ /* 0x000fe200078e0000 */
[C---:B------:R-:W-:Y:S01]  /*5370*/  IADD3 R222, P5, R200.reuse, 0x40, RZ ;  /* 0x00000040c8de7810 */ /* 0x040fe20007fbe0ff */
[----:B------:R-:W-:Y:S01]  /*5380*/  IMAD.MOV.U32 R132, RZ, RZ, R2 ;  /* 0x000000ffff847224 */ /* 0x000fe200078e0002 */
[----:B------:R-:W-:Y:S01]  /*5390*/  SEL R189, R189, 0xffffffe0, !P6 ;  /* 0xffffffe0bdbd7807 */ /* 0x000fe20007000000 */
[----:B------:R-:W-:Y:S01]  /*53a0*/  UMOV UR7, URZ ;  /* 0x0000003f00077c82 */ /* 0x000fe20008000000 */
[----:B------:R-:W-:Y:S01]  /*53b0*/  IADD3 R220, P6, R200, 0x80, RZ ;  /* 0x00000080c8dc7810 */ /* 0x000fe20007fde0ff */
[----:B------:R-:W-:Y:S01]  /*53c0*/  IMAD.X R221, RZ, RZ, R205, P5 ;  /* 0x000000ffffdd7224 */ /* 0x000fe200028e06cd */
[----:B------:R-:W-:Y:S01]  /*53d0*/  IADD3 R216, P5, R202, 0x80, RZ ;  /* 0x00000080cad87810 */ /* 0x000fe20007fbe0ff */
[----:B------:R-:W-:-:S02]  /*53e0*/  UMOV UR5, 0x1 ;  /* 0x0000000100057882 */ /* 0x000fc40000000000 */
[----:B------:R-:W-:Y:S01]  /*53f0*/  @P4 IMAD.HI.U32 R213, R199, c[0x0][0x2c8], RZ ;  /* 0x0000b200c7d54a27 */ /* 0x000fe200078e00ff */
[----:B------:R-:W-:-:S03]  /*5400*/  IADD3 R218, P4, R202, 0x40, RZ ;  /* 0x00000040cada7810 */ /* 0x000fc60007f9e0ff */
[----:B------:R-:W-:Y:S01]  /*5410*/  IMAD.X R219, RZ, RZ, R205, P6 ;  /* 0x000000ffffdb7224 */ /* 0x000fe200030e06cd */
[----:B------:R-:W-:Y:S01]  /*5420*/  @P0 SHF.R.U32.HI R213, RZ, c[0x0][0x2cc], R213 ;  /* 0x0000b300ffd50a19 */ /* 0x000fe200000116d5 */
[--C-:B------:R-:W-:Y:S02]  /*5430*/  IMAD.X R217, RZ, RZ, R207.reuse, P4 ;  /* 0x000000ffffd97224 */ /* 0x100fe400020e06cf */
[----:B------:R-:W-:Y:S02]  /*5440*/  IMAD.X R215, RZ, RZ, R207, P5 ;  /* 0x000000ffffd77224 */ /* 0x000fe400028e06cf */
.L_x_1594:
[----:B------:R-:W-:Y:S04]  /*5450*/  DEPBAR.LE SB0, 0x2 ;  /* 0x000080800000791a */ /* 0x000fe80000000000 */
[----:B------:R-:W-:Y:S01]  /*5460*/  BAR.SYNC.DEFER_BLOCKING 0x0 ;  /* 0x0000000000007b1d */ /* 0x000fe20000010000 */
[----:B------:R-:W-:Y:S01]  /*5470*/  UIMAD UR4, UR5, 0x6000, URZ ;  /* 0x00006000050478a4 */ /* 0x000fe2000f8e023f */
[----:B------:R-:W-:Y:S01]  /*5480*/  ISETP.GE.AND P6, PT, R193, R214, PT ;  /* 0x000000d6c100720c */ /* 0x000fe20003fc6270 */
[----:B------:R-:W-:Y:S01]  /*5490*/  UIADD3 UR12, UR7, 0x1, URZ ;  /* 0x00000001070c7890 */ /* 0x000fe2000fffe03f */
[----:B------:R-:W-:Y:S01]  /*54a0*/  MOV R241, R199 ;  /* 0x000000c700f17202 */ /* 0x000fe20000000f00 */
[----:B------:R-:W-:Y:S01]  /*54b0*/  IMAD.SHL.U32 R235, R214, 0x40, RZ ;  /* 0x00000040d6eb7824 */ /* 0x000fe200078e00ff */
[----:B------:R-:W-:Y:S01]  /*54c0*/  UISETP.GE.AND UP0, UPT, UR7, 0x1, UPT ;  /* 0x000000010700788c */ /* 0x000fe2000bf06270 */
[----:B------:R-:W-:Y:S03]  /*54d0*/  IADD3 R180, R188, UR4, RZ ;  /* 0x00000004bcb47c10 */ /* 0x000fe6000fffe0ff */
[----:B------:R-:W-:Y:S02]  /*54e0*/  IADD3 R237, -R208, 0x1, -R235 ;  /* 0x00000001d0ed7810 */ /* 0x000fe40007ffe9eb */
[CC--:B------:R-:W-:Y:S02]  /*54f0*/  IADD3 R133, R189.reuse, R180.reuse, RZ ;  /* 0x000000b4bd857210 */ /* 0x0c0fe40007ffe0ff */
[-C--:B------:R-:W-:Y:S02]  /*5500*/  IADD3 R0, R192, R180.reuse, RZ ;  /* 0x000000b4c0007210 */ /* 0x080fe40007ffe0ff */
[----:B------:R-:W-:Y:S02]  /*5510*/  @!P6 IADD3 R165, R214, -0x1, RZ ;  /* 0xffffffffd6a5e810 */ /* 0x000fe40007ffe0ff */
[----:B------:R-:W-:Y:S02]  /*5520*/  IADD3 R191, R189, R180, R192 ;  /* 0x000000b4bdbf7210 */ /* 0x000fe40007ffe0c0 */
[----:B------:R-:W-:Y:S02]  /*5530*/  @!P6 SHF.R.S32.HI R2, RZ, 0x1f, R165 ;  /* 0x0000001fff02e819 */ /* 0x000fe400000114a5 */
[----:B------:R-:W-:Y:S01]  /*5540*/  IADD3 R237, R237, c[0x0][0x1d0], RZ ;  /* 0x00007400eded7a10 */ /* 0x000fe20007ffe0ff */
[----:B------:R-:W-:Y:S02]  /*5550*/  LDSM.16.M88.4 R136, [R190] ;  /* 0x00000000be88783b */ /* 0x000fe40000000200 */
[----:B------:R-:W-:Y:S01]  /*5560*/  @!P6 IMAD R2, R2, c[0x0][0x208], RZ ;  /* 0x000082000202ea24 */ /* 0x000fe200078e02ff */
[----:B------:R-:W-:Y:S03]  /*5570*/  IADD3 R237, R237, -c[0x0][0x168], RZ ;  /* 0x80005a00eded7a10 */ /* 0x000fe60007ffe0ff */
[----:B------:R-:W-:Y:S01]  /*5580*/  @!P6 IMAD R2, R165, c[0x0][0x20c], R2 ;  /* 0x00008300a502ea24 */ /* 0x000fe200078e0202 */
[----:B------:R-:W-:Y:S01]  /*5590*/  IADD3 R238, R237, c[0x0][0x328], RZ ;  /* 0x0000ca00edee7a10 */ /* 0x000fe20007ffe0ff */
[----:B------:R-:W1:Y:S01]  /*55a0*/  LDSM.16.M88.4 R140, [R188+UR4+0xc100] ;  /* 0x00c10004bc8c783b */ /* 0x000e620008000200 */
[----:B------:R-:W-:Y:S01]  /*55b0*/  @!P6 IMAD.WIDE.U32 R164, R165, c[0x0][0x208], RZ ;  /* 0x00008200a5a4ea25 */ /* 0x000fe200078e00ff */
[----:B------:R-:W-:Y:S03]  /*55c0*/  IADD3 R237, R237, UR6, RZ ;  /* 0x00000006eded7c10 */ /* 0x000fe6000fffe0ff */
[C---:B------:R-:W-:Y:S01]  /*55d0*/  @!P6 IMAD.SHL.U32 R173, R164.reuse, 0x40, RZ ;  /* 0x00000040a4ade824 */ /* 0x040fe200078e00ff */
[----:B------:R-:W-:Y:S01]  /*55e0*/  @!P6 IADD3 R2, R165, R2, RZ ;  /* 0x00000002a502e210 */ /* 0x000fe20007ffe0ff */
[----:B------:R-:W2:Y:S03]  /*55f0*/  LDSM.16.M88.4 R144, [R188+UR4+0xc900] ;  /* 0x00c90004bc90783b */ /* 0x000ea60008000200 */
[----:B------:R-:W-:Y:S02]  /*5600*/  @!P6 SHF.L.U64.HI R171, R164, 0x6, R2 ;  /* 0x00000006a4abe819 */ /* 0x000fe40000010202 */
[C---:B------:R-:W-:Y:S02]  /*5610*/  @!P6 IADD3 R169, P4, R173.reuse, R222, RZ ;  /* 0x000000deada9e210 */ /* 0x040fe40007f9e0ff */
[----:B------:R-:W3:Y:S01]  /*5620*/  LDSM.16.M88.4 R148, [R188+UR4+0xd100] ;  /* 0x00d10004bc94783b */ /* 0x000ee20008000200 */
[----:B------:R-:W-:Y:S02]  /*5630*/  @!P6 IADD3 R2, P0, R173, R200, RZ ;  /* 0x000000c8ad02e210 */ /* 0x000fe40007f1e0ff */
[C---:B------:R-:W-:Y:S02]  /*5640*/  @!P6 IMAD.X R168, R171.reuse, 0x1, R221, P4 ;  /* 0x00000001aba8e824 */ /* 0x040fe400020e06dd */
[C---:B------:R-:W-:Y:S02]  /*5650*/  @!P6 LEA R166, P5, R2.reuse, c[0x0][0x1f8], 0x1 ;  /* 0x00007e0002a6ea11 */ /* 0x040fe400078a08ff */
[----:B------:R-:W4:Y:S01]  /*5660*/  LDSM.16.M88.4 R152, [R188+UR4+0xd900] ;  /* 0x00d90004bc98783b */ /* 0x000f220008000200 */
[----:B------:R-:W-:Y:S02]  /*5670*/  @!P6 IADD3.X R165, R171, R205, RZ, P0, !PT ;  /* 0x000000cdaba5e210 */ /* 0x000fe400007fe4ff */
[C---:B------:R-:W-:Y:S02]  /*5680*/  @!P6 LEA R164, P0, R169.reuse, c[0x0][0x1f8], 0x1 ;  /* 0x00007e00a9a4ea11 */ /* 0x040fe400078008ff */
[----:B------:R-:W-:Y:S02]  /*5690*/  @!P6 LEA.HI.X R167, R2, c[0x0][0x1fc], R165, 0x1, P5 ;  /* 0x00007f0002a7ea11 */ /* 0x000fe400028f0ca5 */
[----:B------:R-:W-:Y:S01]  /*56a0*/  LDSM.16.M88.4 R156, [R133+0xd100] ;  /* 0x00d10000859c783b */ /* 0x000fe20000000200 */
[----:B------:R-:W-:Y:S02]  /*56b0*/  @!P6 LEA.HI.X R165, R169, c[0x0][0x1fc], R168, 0x1, P0 ;  /* 0x00007f00a9a5ea11 */ /* 0x000fe400000f0ca8 */
[----:B------:R-:W-:Y:S02]  /*56c0*/  @!P6 IADD3 R169, P5, R195, R173, RZ ;  /* 0x000000adc3a9e210 */ /* 0x000fe40007fbe0ff */
[----:B------:R-:W-:Y:S02]  /*56d0*/  @!P6 IADD3 R2, P4, R173, R220, RZ ;  /* 0x000000dcad02e210 */ /* 0x000fe40007f9e0ff */
[----:B------:R-:W-:Y:S01]  /*56e0*/  @!P6 IADD3 R175, P0, R169, R200, RZ ;  /* 0x000000c8a9afe210 */ /* 0x000fe20007f1e0ff */
[----:B------:R-:W-:Y:S01]  /*56f0*/  @!P6 IMAD.X R178, R194, 0x1, R171, P5 ;  /* 0x00000001c2b2e824 */ /* 0x000fe200028e06ab */
[----:B------:R-:W-:Y:S02]  /*5700*/  @!P6 LEA R172, P5, R2, c[0x0][0x1f8], 0x1 ;  /* 0x00007e0002acea11 */ /* 0x000fe400078a08ff */
[----:B------:R-:W-:Y:S01]  /*5710*/  @!P6 IADD3.X R171, R171, R219, RZ, P4, !PT ;  /* 0x000000dbababe210 */ /* 0x000fe200027fe4ff */
[C---:B-1----:R-:W-:Y:S03]  /*5720*/  HMMA.16816.F32.BF16 R4, R136.reuse, R140, RZ ;  /* 0x0000008c8804723c */ /* 0x042fe600000418ff */
[----:B------:R-:W-:Y:S01]  /*5730*/  @!P6 IMAD.X R168, R178, 0x1, R205, P0 ;  /* 0x00000001b2a8e824 */ /* 0x000fe200000e06cd */
[----:B------:R-:W-:Y:S02]  /*5740*/  @!P6 IADD3 R182, P0, R169, R222, RZ ;  /* 0x000000dea9b6e210 */ /* 0x000fe40007f1e0ff */
[C---:B------:R-:W-:Y:S02]  /*5750*/  @!P6 LEA R170, P4, R175.reuse, c[0x0][0x1f8], 0x1 ;  /* 0x00007e00afaaea11 */ /* 0x040fe400078808ff */
[C---:B------:R-:W-:Y:S01]  /*5760*/  HMMA.16816.F32.BF16 R8, R136.reuse, R142, RZ ;  /* 0x0000008e8808723c */ /* 0x040fe200000418ff */
[----:B------:R-:W-:Y:S03]  /*5770*/  LDSM.16.M88.4 R140, [R186] ;  /* 0x00000000ba8c783b */ /* 0x000fe60000000200 */
[----:B------:R-:W-:Y:S02]  /*5780*/  @!P6 LEA.HI.X R173, R2, c[0x0][0x1fc], R171, 0x1, P5 ;  /* 0x00007f0002adea11 */ /* 0x000fe400028f0cab */
[----:B------:R-:W-:Y:S01]  /*5790*/  @!P6 LEA.HI.X R171, R175, c[0x0][0x1fc], R168, 0x1, P4 ;  /* 0x00007f00afabea11 */ /* 0x000fe200020f0ca8 */
[----:B------:R-:W-:Y:S01]  /*57a0*/  IMAD.U32 R168, RZ, RZ, UR7 ;  /* 0x00000007ffa87e24 */ /* 0x000fe2000f8e00ff */
[C---:B--2---:R-:W-:Y:S01]  /*57b0*/  HMMA.16816.F32.BF16 R12, R136.reuse, R144, RZ ;  /* 0x00000090880c723c */ /* 0x044fe200000418ff */
[----:B------:R-:W-:Y:S01]  /*57c0*/  @!P6 LEA R174, P5, R182, c[0x0][0x1f8], 0x1 ;  /* 0x00007e00b6aeea11 */ /* 0x000fe200078a08ff */
[----:B------:R-:W-:Y:S02]  /*57d0*/  USEL UR7, UR12, URZ, !UP0 ;  /* 0x0000003f0c077287 */ /* 0x000fe4000c000000 */
[----:B------:R-:W-:Y:S02]  /*57e0*/  @!P6 IADD3 R2, P4, R169, R220, RZ ;  /* 0x000000dca902e210 */ /* 0x000fe40007f9e0ff */
[----:B------:R-:W-:Y:S02]  /*57f0*/  @!P6 IADD3.X R169, R178, R221, RZ, P0, !PT ;  /* 0x000000ddb2a9e210 */ /* 0x000fe400007fe4ff */
[C---:B------:R-:W-:Y:S01]  /*5800*/  HMMA.16816.F32.BF16 R16, R136.reuse, R146, RZ ;  /* 0x000000928810723c */ /* 0x040fe200000418ff */
[----:B------:R-:W1:Y:S03]  /*5810*/  LDSM.16.M88.4 R144, [R133+0xc100] ;  /* 0x00c100008590783b */ /* 0x000e660000000200 */
[----:B------:R-:W-:Y:S01]  /*5820*/  @!P6 LEA.HI.X R175, R182, c[0x0][0x1fc], R169, 0x1, P5 ;  /* 0x00007f00b6afea11 */ /* 0x000fe200028f0ca9 */
[----:B------:R-:W-:Y:S01]  /*5830*/  @!P6 IMAD R169, R168, 0x6000, R209 ;  /* 0x00006000a8a9e824 */ /* 0x000fe200078e02d1 */
[----:B------:R-:W-:Y:S02]  /*5840*/  @!P6 IADD3.X R177, R178, R219, RZ, P4, !PT ;  /* 0x000000dbb2b1e210 */ /* 0x000fe400027fe4ff */
[C---:B---3--:R-:W-:Y:S01]  /*5850*/  HMMA.16816.F32.BF16 R20, R136.reuse, R148, RZ ;  /* 0x000000948814723c */ /* 0x048fe200000418ff */
[C---:B------:R-:W-:Y:S04]  /*5860*/  @!P6 LEA R176, P0, R2.reuse, c[0x0][0x1f8], 0x1 ;  /* 0x00007e0002b0ea11 */ /* 0x040fe800078008ff */
[----:B------:R-:W-:Y:S01]  /*5870*/  @!P6 LEA.HI.X R177, R2, c[0x0][0x1fc], R177, 0x1, P0 ;  /* 0x00007f0002b1ea11 */ /* 0x000fe200000f0cb1 */
[----:B------:R-:W-:Y:S01]  /*5880*/  IMAD.IADD R2, R192, 0x1, R133 ;  /* 0x00000001c0027824 */ /* 0x000fe200078e0285 */
[----:B------:R-:W-:Y:S01]  /*5890*/  PLOP3.LUT P0, PT, PT, PT, UP2, 0x80, 0x0 ;  /* 0x000000000000781c */ /* 0x000fe20003f0f028 */
[C---:B------:R-:W-:Y:S01]  /*58a0*/  HMMA.16816.F32.BF16 R24, R136.reuse, R150, RZ ;  /* 0x000000968818723c */ /* 0x040fe200000418ff */
[----:B------:R-:W2:Y:S07]  /*58b0*/  LDSM.16.M88.4 R148, [R133+0xc900] ;  /* 0x00c900008594783b */ /* 0x000eae0000000200 */
[C---:B----4-:R-:W-:Y:S04]  /*58c0*/  HMMA.16816.F32.BF16 R28, R136.reuse, R152, RZ ;  /* 0x00000098881c723c */ /* 0x050fe800000418ff */
[----:B------:R-:W-:Y:S02]  /*58d0*/  @P0 MOV R241, R213 ;  /* 0x000000d500f10202 */ /* 0x000fe40000000f00 */
[----:B------:R-:W-:Y:S02]  /*58e0*/  PLOP3.LUT P0, PT, PT, PT, UP1, 0x40, 0x0 ;  /* 0x000000000000781c */ /* 0x000fe40003f0e818 */
[----:B------:R-:W-:Y:S01]  /*58f0*/  HMMA.16816.F32.BF16 R32, R136, R154, RZ ;  /* 0x0000009a8820723c */ /* 0x000fe200000418ff */
[----:B------:R-:W3:Y:S07]  /*5900*/  LDSM.16.M88.4 R136, [R133+0xd900] ;  /* 0x00d900008588783b */ /* 0x000eee0000000200 */
[----:B------:R-:W-:Y:S01]  /*5910*/  @!PT LDS RZ, [RZ] ;  /* 0x00000000fffff984 */ /* 0x000fe20000000800 */
[----:B------:R-:W-:Y:S01]  /*5920*/  @!PT LDS RZ, [RZ] ;  /* 0x00000000fffff984 */ /* 0x000fe20000000800 */
[----:B------:R-:W-:Y:S01]  /*5930*/  @!PT LDS RZ, [RZ] ;  /* 0x00000000fffff984 */ /* 0x000fe20000000800 */
[----:B------:R4:W-:Y:S01]  /*5940*/  @!P6 LDGSTS.E.BYPASS.LTC128B.128 [R169], [R166.64], !P3 ;  /* 0x00000000a6a9efae */ /* 0x0009e2000d901d4a */
[C---:B-1----:R-:W-:Y:S06]  /*5950*/  HMMA.16816.F32.BF16 R4, R140.reuse, R144, R4 ;  /* 0x000000908c04723c */ /* 0x042fec0000041804 */
[----:B------:R4:W-:Y:S02]  /*5960*/  @!P6 LDGSTS.E.BYPASS.LTC128B.128 [R169+0x2000], [R164.64], !P2 ;  /* 0x02000000a4a9efae */ /* 0x0009e4000d101d4a */
[C---:B------:R-:W-:Y:S05]  /*5970*/  HMMA.16816.F32.BF16 R8, R140.reuse, R146, R8 ;  /* 0x000000928c08723c */ /* 0x040fea0000041808 */
[----:B------:R1:W-:Y:S03]  /*5980*/  @!P6 LDGSTS.E.BYPASS.LTC128B.128 [R169+0x4000], [R172.64], !P1 ;  /* 0x04000000aca9efae */ /* 0x0003e6000c901d4a */
[C---:B--2---:R-:W-:Y:S04]  /*5990*/  HMMA.16816.F32.BF16 R12, R140.reuse, R148, R12 ;  /* 0x000000948c0c723c */ /* 0x044fe8000004180c */
[----:B------:R1:W-:Y:S04]  /*59a0*/  @!P6 LDGSTS.E.BYPASS.LTC128B.128 [R169+0x1000], [R170.64], !P3 ;  /* 0x01000000aaa9efae */ /* 0x0003e8000d901d4a */
[C---:B------:R-:W-:Y:S03]  /*59b0*/  HMMA.16816.F32.BF16 R16, R140.reuse, R150, R16 ;  /* 0x000000968c10723c */ /* 0x040fe60000041810 */
[----:B------:R1:W-:Y:S05]  /*59c0*/  @!P6 LDGSTS.E.BYPASS.LTC128B.128 [R169+0x3000], [R174.64], !P2 ;  /* 0x03000000aea9efae */ /* 0x0003ea000d101d4a */
[C---:B------:R-:W-:Y:S02]  /*59d0*/  HMMA.16816.F32.BF16 R20, R140.reuse, R156, R20 ;  /* 0x0000009c8c14723c */ /* 0x040fe40000041814 */
[----:B------:R1:W-:Y:S06]  /*59e0*/  @!P6 LDGSTS.E.BYPASS.LTC128B.128 [R169+0x5000], [R176.64], !P1 ;  /* 0x05000000b0a9efae */ /* 0x0003ec000c901d4a */
[C---:B------:R-:W-:Y:S01]  /*59f0*/  HMMA.16816.F32.BF16 R24, R140.reuse, R158, R24 ;  /* 0x0000009e8c18723c */ /* 0x040fe20000041818 */
[----:B------:R-:W-:Y:S07]  /*5a00*/  LDSM.16.M88.4 R152, [R185] ;  /* 0x00000000b998783b */ /* 0x000fee0000000200 */
[C---:B---3--:R-:W-:Y:S01]  /*5a10*/  HMMA.16816.F32.BF16 R28, R140.reuse, R136, R28 ;  /* 0x000000888c1c723c */ /* 0x048fe2000004181c */
[----:B------:R-:W2:Y:S07]  /*5a20*/  LDSM.16.M88.4 R160, [R0+0xc100] ;  /* 0x00c1000000a0783b */ /* 0x000eae0000000200 */
[----:B------:R-:W-:Y:S01]  /*5a30*/  HMMA.16816.F32.BF16 R32, R140, R138, R32 ;  /* 0x0000008a8c20723c */ /* 0x000fe20000041820 */
[----:B------:R-:W3:Y:S07]  /*5a40*/  LDSM.16.M88.4 R144, [R0+0xc900] ;  /* 0x00c900000090783b */ /* 0x000eee0000000200 */
[----:B------:R-:W5:Y:S07]  /*5a50*/  LDSM.16.M88.4 R148, [R0+0xd100] ;  /* 0x00d100000094783b */ /* 0x000f6e0000000200 */
[----:B------:R-:W5:Y:S07]  /*5a60*/  LDSM.16.M88.4 R156, [R0+0xd900] ;  /* 0x00d90000009c783b */ /* 0x000f6e0000000200 */
[----:B----4-:R-:W-:Y:S07]  /*5a70*/  LDSM.16.M88.4 R164, [R184] ;  /* 0x00000000b8a4783b */ /* 0x010fee0000000200 */
[----:B-1----:R-:W1:Y:S01]  /*5a80*/  LDSM.16.M88.4 R168, [R2+0xc100] ;  /* 0x00c1000002a8783b */ /* 0x002e620000000200 */
[C---:B--2---:R-:W-:Y:S06]  /*5a90*/  HMMA.16816.F32.BF16 R4, R152.reuse, R160, R4 ;  /* 0x000000a09804723c */ /* 0x044fec0000041804 */
[----:B------:R-:W2:Y:S02]  /*5aa0*/  LDSM.16.M88.4 R136, [R2+0xc900] ;  /* 0x00c900000288783b */ /* 0x000ea40000000200 */
[C---:B------:R-:W-:Y:S05]  /*5ab0*/  HMMA.16816.F32.BF16 R8, R152.reuse, R162, R8 ;  /* 0x000000a29808723c */ /* 0x040fea0000041808 */
[----:B------:R-:W4:Y:S03]  /*5ac0*/  LDSM.16.M88.4 R140, [R2+0xd100] ;  /* 0x00d10000028c783b */ /* 0x000f260000000200 */
[C---:B---3--:R-:W-:Y:S04]  /*5ad0*/  HMMA.16816.F32.BF16 R12, R152.reuse, R144, R12 ;  /* 0x00000090980c723c */ /* 0x048fe8000004180c */
[----:B------:R-:W-:Y:S04]  /*5ae0*/  LDSM.16.M88.4 R160, [R188+UR4+0xf900] ;  /* 0x00f90004bca0783b */ /* 0x000fe80008000200 */
[C---:B------:R-:W-:Y:S03]  /*5af0*/  HMMA.16816.F32.BF16 R16, R152.reuse, R146, R16 ;  /* 0x000000929810723c */ /* 0x040fe60000041810 */
[----:B------:R-:W3:Y:S05]  /*5b00*/  LDSM.16.M88.4 R144, [R2+0xd900] ;  /* 0x00d900000290783b */ /* 0x000eea0000000200 */
[C---:B-----5:R-:W-:Y:S02]  /*5b10*/  HMMA.16816.F32.BF16 R20, R152.reuse, R148, R20 ;  /* 0x000000949814723c */ /* 0x060fe40000041814 */
[----:B------:R-:W-:Y:S06]  /*5b20*/  LDSM.16.M88.4 R172, [R133+0xe900] ;  /* 0x00e9000085ac783b */ /* 0x000fec0000000200 */
[C---:B------:R-:W-:Y:S01]  /*5b30*/  HMMA.16816.F32.BF16 R24, R152.reuse, R150, R24 ;  /* 0x000000969818723c */ /* 0x040fe20000041818 */
[----:B------:R-:W-:Y:S07]  /*5b40*/  LDSM.16.M88.4 R148, [R190+0x4000] ;  /* 0x00400000be94783b */ /* 0x000fee0000000200 */
[C---:B------:R-:W-:Y:S01]  /*5b50*/  HMMA.16816.F32.BF16 R28, R152.reuse, R156, R28 ;  /* 0x0000009c981c723c */ /* 0x040fe2000004181c */
[----:B------:R-:W-:Y:S07]  /*5b60*/  LDSM.16.M88.4 R176, [R0+0xe100] ;  /* 0x00e1000000b0783b */ /* 0x000fee0000000200 */
[----:B------:R-:W-:Y:S01]  /*5b70*/  HMMA.16816.F32.BF16 R32, R152, R158, R32 ;  /* 0x0000009e9820723c */ /* 0x000fe20000041820 */
[----:B------:R-:W5:Y:S07]  /*5b80*/  LDSM.16.M88.4 R152, [R188+UR4+0xe100] ;  /* 0x00e10004bc98783b */ /* 0x000f6e0008000200 */
[C---:B-1----:R-:W-:Y:S01]  /*5b90*/  HMMA.16816.F32.BF16 R4, R164.reuse, R168, R4 ;  /* 0x000000a8a404723c */ /* 0x042fe20000041804 */
[----:B------:R-:W1:Y:S07]  /*5ba0*/  LDSM.16.M88.4 R156, [R188+UR4+0xe900] ;  /* 0x00e90004bc9c783b */ /* 0x000e6e0008000200 */
[C---:B------:R-:W-:Y:S01]  /*5bb0*/  HMMA.16816.F32.BF16 R8, R164.reuse, R170, R8 ;  /* 0x000000aaa408723c */ /* 0x040fe20000041808 */
[----:B------:R-:W-:Y:S07]  /*5bc0*/  LDSM.16.M88.4 R168, [R133+0xe100] ;  /* 0x00e1000085a8783b */ /* 0x000fee0000000200 */
[C---:B--2---:R-:W-:Y:S01]  /*5bd0*/  HMMA.16816.F32.BF16 R12, R164.reuse, R136, R12 ;  /* 0x00000088a40c723c */ /* 0x044fe2000004180c */
[----:B------:R-:W-:Y:S07]  /*5be0*/  LDSM.16.M88.4 R180, [R188+UR4+0x10100] ;  /* 0x01010004bcb4783b */ /* 0x000fee0008000200 */
[C---:B------:R-:W-:Y:S01]  /*5bf0*/  HMMA.16816.F32.BF16 R16, R164.reuse, R138, R16 ;  /* 0x0000008aa410723c */ /* 0x040fe20000041810 */
[----:B------:R-:W2:Y:S07]  /*5c00*/  LDSM.16.M88.4 R136, [R188+UR4+0xf100] ;  /* 0x00f10004bc88783b */ /* 0x000eae0008000200 */
[C---:B----4-:R-:W-:Y:S01]  /*5c10*/  HMMA.16816.F32.BF16 R20, R164.reuse, R140, R20 ;  /* 0x0000008ca414723c */ /* 0x050fe20000041814 */
[----:B------:R-:W0:Y:S07]  /*5c20*/  LDGDEPBAR ;  /* 0x00000000000079af */ /* 0x000e2e0000000000 */
[C---:B------:R-:W-:Y:S01]  /*5c30*/  HMMA.16816.F32.BF16 R24, R164.reuse, R142, R24 ;  /* 0x0000008ea418723c */ /* 0x040fe20000041818 */
[----:B------:R-:W4:Y:S07]  /*5c40*/  LDSM.16.M88.4 R140, [R186+0x4000] ;  /* 0x00400000ba8c783b */ /* 0x000f2e0000000200 */
[C---:B---3--:R-:W-:Y:S08]  /*5c50*/  HMMA.16816.F32.BF16 R28, R164.reuse, R144, R28 ;  /* 0x00000090a41c723c */ /* 0x048ff0000004181c */
[----:B------:R-:W-:Y:S01]  /*5c60*/  HMMA.16816.F32.BF16 R32, R164, R146, R32 ;  /* 0x00000092a420723c */ /* 0x000fe20000041820 */
[----:B------:R-:W3:Y:S07]  /*5c70*/  LDSM.16.M88.4 R144, [R133+0xf100] ;  /* 0x00f100008590783b */ /* 0x000eee0000000200 */
[C---:B-----5:R-:W-:Y:S01]  /*5c80*/  HMMA.16816.F32.BF16 R4, R148.reuse, R152, R4 ;  /* 0x000000989404723c */ /* 0x060fe20000041804 */
[----:B------:R-:W-:Y:S07]  /*5c90*/  LDSM.16.M88.4 R164, [R185+0x4000] ;  /* 0x00400000b9a4783b */ /* 0x000fee0000000200 */
[C---:B------:R-:W-:Y:S01]  /*5ca0*/  HMMA.16816.F32.BF16 R8, R148.reuse, R154, R8 ;  /* 0x0000009a9408723c */ /* 0x040fe20000041808 */
[----:B------:R-:W5:Y:S07]  /*5cb0*/  LDSM.16.M88.4 R152, [R133+0xf900] ;  /* 0x00f900008598783b */ /* 0x000f6e0000000200 */
[C---:B-1----:R-:W-:Y:S08]  /*5cc0*/  HMMA.16816.F32.BF16 R12, R148.reuse, R156, R12 ;  /* 0x0000009c940c723c */ /* 0x042ff0000004180c */
[C---:B------:R-:W-:Y:S01]  /*5cd0*/  HMMA.16816.F32.BF16 R16, R148.reuse, R158, R16 ;  /* 0x0000009e9410723c */ /* 0x040fe20000041810 */
[----:B------:R-:W-:Y:S07]  /*5ce0*/  LDSM.16.M88.4 R156, [R0+0xf900] ;  /* 0x00f90000009c783b */ /* 0x000fee0000000200 */
[C---:B--2---:R-:W-:Y:S08]  /*5cf0*/  HMMA.16816.F32.BF16 R20, R148.reuse, R136, R20 ;  /* 0x000000889414723c */ /* 0x044ff00000041814 */
[C---:B------:R-:W-:Y:S01]  /*5d00*/  HMMA.16816.F32.BF16 R24, R148.reuse, R138, R24 ;  /* 0x0000008a9418723c */ /* 0x040fe20000041818 */
[----:B------:R-:W1:Y:S07]  /*5d10*/  LDSM.16.M88.4 R136, [R0+0xe900] ;  /* 0x00e900000088783b */ /* 0x000e6e0000000200 */
[C---:B------:R-:W-:Y:S08]  /*5d20*/  HMMA.16816.F32.BF16 R28, R148.reuse, R160, R28 ;  /* 0x000000a0941c723c */ /* 0x040ff0000004181c */
[----:B------:R-:W-:Y:S01]  /*5d30*/  HMMA.16816.F32.BF16 R32, R148, R162, R32 ;  /* 0x000000a29420723c */ /* 0x000fe20000041820 */
[----:B------:R-:W2:Y:S07]  /*5d40*/  LDSM.16.M88.4 R148, [R0+0xf100] ;  /* 0x00f100000094783b */ /* 0x000eae0000000200 */
[C---:B----4-:R-:W-:Y:S01]  /*5d50*/  HMMA.16816.F32.BF16 R4, R140.reuse, R168, R4 ;  /* 0x000000a88c04723c */ /* 0x050fe20000041804 */
[----:B------:R-:W-:Y:S07]  /*5d60*/  LDSM.16.M88.4 R160, [R184+0x4000] ;  /* 0x00400000b8a0783b */ /* 0x000fee0000000200 */
[C---:B------:R-:W-:Y:S01]  /*5d70*/  HMMA.16816.F32.BF16 R8, R140.reuse, R170, R8 ;  /* 0x000000aa8c08723c */ /* 0x040fe20000041808 */
[----:B------:R-:W4:Y:S07]  /*5d80*/  LDSM.16.M88.4 R168, [R2+0xe100] ;  /* 0x00e1000002a8783b */ /* 0x000f2e0000000200 */
[C---:B------:R-:W-:Y:S08]  /*5d90*/  HMMA.16816.F32.BF16 R12, R140.reuse, R172, R12 ;  /* 0x000000ac8c0c723c */ /* 0x040ff0000004180c */
[C---:B------:R-:W-:Y:S01]  /*5da0*/  HMMA.16816.F32.BF16 R16, R140.reuse, R174, R16 ;  /* 0x000000ae8c10723c */ /* 0x040fe20000041810 */
[----:B------:R-:W-:Y:S07]  /*5db0*/  LDSM.16.M88.4 R172, [R190+0x8000] ;  /* 0x00800000beac783b */ /* 0x000fee0000000200 */
[C---:B---3--:R-:W-:Y:S08]  /*5dc0*/  HMMA.16816.F32.BF16 R20, R140.reuse, R144, R20 ;  /* 0x000000908c14723c */ /* 0x048ff00000041814 */
[C---:B------:R-:W-:Y:S01]  /*5dd0*/  HMMA.16816.F32.BF16 R24, R140.reuse, R146, R24 ;  /* 0x000000928c18723c */ /* 0x040fe20000041818 */
[----:B------:R-:W-:Y:S07]  /*5de0*/  LDSM.16.M88.4 R144, [R191+0xf100] ;  /* 0x00f10000bf90783b */ /* 0x000fee0000000200 */
[C---:B-----5:R-:W-:Y:S08]  /*5df0*/  HMMA.16816.F32.BF16 R28, R140.reuse, R152, R28 ;  /* 0x000000988c1c723c */ /* 0x060ff0000004181c */
[----:B------:R-:W-:Y:S01]  /*5e00*/  HMMA.16816.F32.BF16 R32, R140, R154, R32 ;  /* 0x0000009a8c20723c */ /* 0x000fe20000041820 */
[----:B------:R-:W3:Y:S07]  /*5e10*/  LDSM.16.M88.4 R140, [R191+0xe900] ;  /* 0x00e90000bf8c783b */ /* 0x000eee0000000200 */
[C---:B------:R-:W-:Y:S01]  /*5e20*/  HMMA.16816.F32.BF16 R4, R164.reuse, R176, R4 ;  /* 0x000000b0a404723c */ /* 0x040fe20000041804 */
[----:B------:R-:W5:Y:S07]  /*5e30*/  LDSM.16.M88.4 R152, [R191+0xf900] ;  /* 0x00f90000bf98783b */ /* 0x000f6e0000000200 */
        /* <DEDUP_REMOVED lines=8> */
[C---:B------:R-:W-:Y:S08]  /*5ec0*/  HMMA.16816.F32.BF16 R28, R164.reuse, R156, R28 ;  /* 0x0000009ca41c723c */ /* 0x040ff0000004181c */
[----:B------:R-:W-:Y:S01]  /*5ed0*/  HMMA.16816.F32.BF16 R32, R164, R158, R32 ;  /* 0x0000009ea420723c */ /* 0x000fe20000041820 */
[----:B------:R-:W1:Y:S07]  /*5ee0*/  LDSM.16.M88.4 R156, [R188+UR4+0x11900] ;  /* 0x01190004bc9c783b */ /* 0x000e6e0008000200 */
[C---:B----4-:R-:W-:Y:S01]  /*5ef0*/  HMMA.16816.F32.BF16 R4, R160.reuse, R168, R4 ;  /* 0x000000a8a004723c */ /* 0x050fe20000041804 */
[----:B------:R-:W4:Y:S07]  /*5f00*/  LDSM.16.M88.4 R164, [R186+0x8000] ;  /* 0x00800000baa4783b */ /* 0x000f2e0000000200 */
[C---:B------:R-:W-:Y:S01]  /*5f10*/  HMMA.16816.F32.BF16 R8, R160.reuse, R170, R8 ;  /* 0x000000aaa008723c */ /* 0x040fe20000041808 */
[----:B------:R-:W-:Y:S07]  /*5f20*/  LDSM.16.M88.4 R168, [R0+0x10100] ;  /* 0x0101000000a8783b */ /* 0x000fee0000000200 */
[C---:B---3--:R-:W-:Y:S08]  /*5f30*/  HMMA.16816.F32.BF16 R12, R160.reuse, R140, R12 ;  /* 0x0000008ca00c723c */ /* 0x048ff0000004180c */
[C---:B------:R-:W-:Y:S01]  /*5f40*/  HMMA.16816.F32.BF16 R16, R160.reuse, R142, R16 ;  /* 0x0000008ea010723c */ /* 0x040fe20000041810 */
[----:B------:R-:W3:Y:S07]  /*5f50*/  LDSM.16.M88.4 R140, [R133+0x10900] ;  /* 0x01090000858c783b */ /* 0x000eee0000000200 */
[C---:B------:R-:W-:Y:S08]  /*5f60*/  HMMA.16816.F32.BF16 R20, R160.reuse, R144, R20 ;  /* 0x00000090a014723c */ /* 0x040ff00000041814 */
[C---:B------:R-:W-:Y:S01]  /*5f70*/  HMMA.16816.F32.BF16 R24, R160.reuse, R146, R24 ;  /* 0x00000092a018723c */ /* 0x040fe20000041818 */
[----:B------:R-:W1:Y:S07]  /*5f80*/  LDSM.16.M88.4 R144, [R133+0x11100] ;  /* 0x011100008590783b */ /* 0x000e6e0000000200 */
[C---:B-----5:R-:W-:Y:S08]  /*5f90*/  HMMA.16816.F32.BF16 R28, R160.reuse, R152, R28 ;  /* 0x00000098a01c723c */ /* 0x060ff0000004181c */
[----:B------:R-:W-:Y:S01]  /*5fa0*/  HMMA.16816.F32.BF16 R32, R160, R154, R32 ;  /* 0x0000009aa020723c */ /* 0x000fe20000041820 */
[----:B------:R-:W5:Y:S07]  /*5fb0*/  LDSM.16.M88.4 R152, [R133+0x11900] ;  /* 0x011900008598783b */ /* 0x000f6e0000000200 */
[----:B------:R-:W3:Y:S01]  /*5fc0*/  LDSM.16.M88.4 R160, [R185+0x8000] ;  /* 0x00800000b9a0783b */ /* 0x000ee20000000200 */
        /* <DEDUP_REMOVED lines=9> */
[C---:B------:R-:W-:Y:S08]  /*6060*/  HMMA.16816.F32.BF16 R28, R172.reuse, R156, R28 ;  /* 0x0000009cac1c723c */ /* 0x040ff0000004181c */
[----:B------:R-:W-:Y:S01]  /*6070*/  HMMA.16816.F32.BF16 R32, R172, R158, R32 ;  /* 0x0000009eac20723c */ /* 0x000fe20000041820 */
[----:B------:R-:W1:Y:S07]  /*6080*/  LDSM.16.M88.4 R156, [R0+0x11900] ;  /* 0x01190000009c783b */ /* 0x000e6e0000000200 */
[----:B------:R-:W1:Y:S01]  /*6090*/  LDSM.16.M88.4 R172, [R184+0x8000] ;  /* 0x00800000b8ac783b */ /* 0x000e620000000200 */
[C---:B----4-:R-:W-:Y:S08]  /*60a0*/  HMMA.16816.F32.BF16 R4, R164.reuse, R176, R4 ;  /* 0x000000b0a404723c */ /* 0x050ff00000041804 */
[C---:B------:R-:W-:Y:S08]  /*60b0*/  HMMA.16816.F32.BF16 R8, R164.reuse, R178, R8 ;  /* 0x000000b2a408723c */ /* 0x040ff00000041808 */
[C---:B---3--:R-:W-:Y:S08]  /*60c0*/  HMMA.16816.F32.BF16 R12, R164.reuse, R140, R12 ;  /* 0x0000008ca40c723c */ /* 0x048ff0000004180c */
[C---:B------:R-:W-:Y:S01]  /*60d0*/  HMMA.16816.F32.BF16 R16, R164.reuse, R142, R16 ;  /* 0x0000008ea410723c */ /* 0x040fe20000041810 */
[----:B------:R-:W-:Y:S07]  /*60e0*/  LDSM.16.M88.4 R140, [R191+0x11100] ;  /* 0x01110000bf8c783b */ /* 0x000fee0000000200 */
        /* <DEDUP_REMOVED lines=11> */
[C---:B------:R-:W-:Y:S08]  /*61a0*/  HMMA.16816.F32.BF16 R28, R160.reuse, R156, R28 ;  /* 0x0000009ca01c723c */ /* 0x040ff0000004181c */
[----:B------:R-:W-:Y:S08]  /*61b0*/  HMMA.16816.F32.BF16 R32, R160, R158, R32 ;  /* 0x0000009ea020723c */ /* 0x000ff00000041820 */
[C---:B------:R-:W-:Y:S08]  /*61c0*/  HMMA.16816.F32.BF16 R4, R172.reuse, R180, R4 ;  /* 0x000000b4ac04723c */ /* 0x040ff00000041804 */
[C---:B------:R-:W-:Y:S08]  /*61d0*/  HMMA.16816.F32.BF16 R8, R172.reuse, R182, R8 ;  /* 0x000000b6ac08723c */ /* 0x040ff00000041808 */
[C---:B-1----:R-:W-:Y:S08]  /*61e0*/  HMMA.16816.F32.BF16 R12, R172.reuse, R136, R12 ;  /* 0x00000088ac0c723c */ /* 0x042ff0000004180c */
[C---:B------:R-:W-:Y:S01]  /*61f0*/  HMMA.16816.F32.BF16 R16, R172.reuse, R138, R16 ;  /* 0x0000008aac10723c */ /* 0x040fe20000041810 */
[----:B------:R1:W2:Y:S03]  /*6200*/  LDSM.16.M88.4 R136, [R191+0x11900] ;  /* 0x01190000bf88783b */ /* 0x0002a60000000200 */
[----:B------:R-:W-:Y:S02]  /*6210*/  FMUL.FTZ R165, R4, c[0x0][0x320] ;  /* 0x0000c80004a57a20 */ /* 0x000fe40000410000 */
[----:B------:R-:W-:Y:S02]  /*6220*/  FMUL.FTZ R167, R5, c[0x0][0x320] ;  /* 0x0000c80005a77a20 */ /* 0x000fe40000410000 */
[C---:B------:R-:W-:Y:S02]  /*6230*/  HMMA.16816.F32.BF16 R20, R172.reuse, R140, R20 ;  /* 0x0000008cac14723c */ /* 0x040fe40000041814 */
[----:B------:R-:W3:Y:S02]  /*6240*/  MUFU.TANH R165, R165 ;  /* 0x000000a500a57308 */ /* 0x000ee40000002400 */
[----:B------:R-:W-:Y:S02]  /*6250*/  FMUL.FTZ R2, R6, c[0x0][0x320] ;  /* 0x0000c80006027a20 */ /* 0x000fe40000410000 */
[----:B------:R-:W-:Y:S02]  /*6260*/  FMUL.FTZ R164, R7, c[0x0][0x320] ;  /* 0x0000c80007a47a20 */ /* 0x000fe40000410000 */
[C---:B------:R-:W-:Y:S04]  /*6270*/  HMMA.16816.F32.BF16 R24, R172.reuse, R142, R24 ;  /* 0x0000008eac18723c */ /* 0x040fe80000041818 */
[----:B------:R-:W4:Y:S01]  /*6280*/  MUFU.TANH R167, R167 ;  /* 0x000000a700a77308 */ /* 0x000f220000002400 */
[----:B------:R-:W-:Y:S02]  /*6290*/  FMUL.FTZ R169, R8, c[0x0][0x320] ;  /* 0x0000c80008a97a20 */ /* 0x000fe40000410000 */
[----:B------:R-:W-:Y:S02]  /*62a0*/  FMUL.FTZ R171, R9, c[0x0][0x320] ;  /* 0x0000c80009ab7a20 */ /* 0x000fe40000410000 */
[----:B------:R-:W-:Y:S03]  /*62b0*/  FMUL.FTZ R166, R10, c[0x0][0x320] ;  /* 0x0000c8000aa67a20 */ /* 0x000fe60000410000 */
[----:B------:R-:W-:Y:S02]  /*62c0*/  FMUL.FTZ R168, R11, c[0x0][0x320] ;  /* 0x0000c8000ba87a20 */ /* 0x000fe40000410000 */
[----:B------:R-:W3:Y:S01]  /*62d0*/  MUFU.TANH R2, R2 ;  /* 0x0000000200027308 */ /* 0x000ee20000002400 */
[----:B------:R-:W-:Y:S02]  /*62e0*/  FMUL.FTZ R181, R12, c[0x0][0x320] ;  /* 0x0000c8000cb57a20 */ /* 0x000fe40000410000 */
[----:B------:R-:W-:Y:S02]  /*62f0*/  FMUL.FTZ R225, R22, c[0x0][0x320] ;  /* 0x0000c80016e17a20 */ /* 0x000fe40000410000 */
[----:B------:R-:W-:Y:S02]  /*6300*/  FMUL.FTZ R179, R13, c[0x0][0x320] ;  /* 0x0000c8000db37a20 */ /* 0x000fe40000410000 */
[----:B------:R-:W-:Y:S02]  /*6310*/  FMUL.FTZ R178, R14, c[0x0][0x320] ;  /* 0x0000c8000eb27a20 */ /* 0x000fe40000410000 */
[----:B------:R-:W-:Y:S01]  /*6320*/  FMUL.FTZ R170, R15, c[0x0][0x320] ;  /* 0x0000c8000faa7a20 */ /* 0x000fe20000410000 */
[----:B-1----:R-:W1:Y:S01]  /*6330*/  MUFU.TANH R191, R225 ;  /* 0x000000e100bf7308 */ /* 0x002e620000002400 */
[C---:B--2---:R-:W-:Y:S03]  /*6340*/  HMMA.16816.F32.BF16 R28, R172.reuse, R136, R28 ;  /* 0x00000088ac1c723c */ /* 0x044fe6000004181c */
[----:B------:R-:W-:Y:S02]  /*6350*/  FMUL.FTZ R232, R27, c[0x0][0x320] ;  /* 0x0000c8001be87a20 */ /* 0x000fe40000410000 */
[----:B------:R-:W-:Y:S02]  /*6360*/  FMUL.FTZ R182, R16, c[0x0][0x320] ;  /* 0x0000c80010b67a20 */ /* 0x000fe40000410000 */
[----:B------:R-:W-:Y:S01]  /*6370*/  FMUL.FTZ R224, R17, c[0x0][0x320] ;  /* 0x0000c80011e07a20 */ /* 0x000fe20000410000 */
[----:B------:R-:W-:Y:S01]  /*6380*/  HMMA.16816.F32.BF16 R32, R172, R138, R32 ;  /* 0x0000008aac20723c */ /* 0x000fe20000041820 */
[----:B------:R2:W1:Y:S01]  /*6390*/  MUFU.TANH R225, R232 ;  /* 0x000000e800e17308 */ /* 0x0004620000002400 */
[----:B------:R-:W5:Y:S02]  /*63a0*/  SHFL.IDX PT, R173, R241, RZ, 0x1c1f ;  /* 0x001c1ffff1ad7589 */ /* 0x000f6400000e0000 */
[----:B------:R-:W-:Y:S02]  /*63b0*/  FMUL.FTZ R176, R18, c[0x0][0x320] ;  /* 0x0000c80012b07a20 */ /* 0x000fe40000410000 */
[----:B------:R-:W-:Y:S02]  /*63c0*/  FMUL.FTZ R177, R19, c[0x0][0x320] ;  /* 0x0000c80013b17a20 */ /* 0x000fe40000410000 */
[----:B------:R-:W-:Y:S03]  /*63d0*/  FMUL.FTZ R228, R20, c[0x0][0x320] ;  /* 0x0000c80014e47a20 */ /* 0x000fe60000410000 */
        /* <DEDUP_REMOVED lines=8> */
[----:B------:R-:W-:Y:S02]  /*6460*/  FMUL.FTZ R172, R29, c[0x0][0x320] ;  /* 0x0000c8001dac7a20 */ /* 0x000fe40000410000 */
[----:B------:R-:W-:Y:S01]  /*6470*/  FMUL.FTZ R231, R30, c[0x0][0x320] ;  /* 0x0000c8001ee77a20 */ /* 0x000fe20000410000 */
[-C--:B-----5:R-:W-:Y:S01]  /*6480*/  IADD3 R240, R238, R173.reuse, RZ ;  /* 0x000000adeef07210 */ /* 0x0a0fe20007ffe0ff */
[----:B------:R-:W-:Y:S01]  /*6490*/  FMUL.FTZ R175, R31, c[0x0][0x320] ;  /* 0x0000c8001faf7a20 */ /* 0x000fe20000410000 */
[----:B------:R-:W-:Y:S01]  /*64a0*/  IADD3 R239, R237, R173, RZ ;  /* 0x000000adedef7210 */ /* 0x000fe20007ffe0ff */
[----:B------:R-:W-:Y:S01]  /*64b0*/  FMUL.FTZ R236, R32, c[0x0][0x320] ;  /* 0x0000c80020ec7a20 */ /* 0x000fe20000410000 */
[----:B------:R-:W1:Y:S01]  /*64c0*/  MUFU.TANH R171, R171 ;  /* 0x000000ab00ab7308 */ /* 0x000e620000002400 */
[----:B------:R-:W-:Y:S02]  /*64d0*/  FMUL.FTZ R234, R33, c[0x0][0x320] ;  /* 0x0000c80021ea7a20 */ /* 0x000fe40000410000 */
[----:B------:R-:W-:Y:S02]  /*64e0*/  FMUL.FTZ R233, R34, c[0x0][0x320] ;  /* 0x0000c80022e97a20 */ /* 0x000fe40000410000 */
[----:B--2---:R-:W-:Y:S05]  /*64f0*/  FMUL.FTZ R232, R35, c[0x0][0x320] ;  /* 0x0000c80023e87a20 */ /* 0x004fea0000410000 */
[----:B------:R-:W2:Y:S10]  /*6500*/  MUFU.TANH R166, R166 ;  /* 0x000000a600a67308 */ /* 0x000eb40000002400 */
        /* <DEDUP_REMOVED lines=22> */
[----:B------:R-:W1:Y:S01]  /*6670*/  MUFU.TANH R232, R232 ;  /* 0x000000e800e87308 */ /* 0x000e620000002400 */
        /* <DEDUP_REMOVED lines=15> */
.L_x_1588:
[----:B------:R-:W-:Y:S04]  /*6770*/  MOV R0, c[0x0][0x32c] ;  /* 0x0000cb0000007a02 */ /* 0x000fe80000000f00 */
[----:B------:R-:W-:Y:S11]  /*6780*/  ISETP.NE.AND P0, PT, R0, 0x1, PT ;  /* 0x000000010000780c */ /* 0x000ff60003f05270 */
[----:B------:R-:W-:Y:S02]  /*6790*/  @!UPT UIADD3 URZ, URZ, URZ, URZ ;  /* 0x0000003f3f3ff290 */ /* 0x000fe4000fffe03f */
[----:B------:R-:W-:Y:S05]  /*67a0*/  @P0 IMAD.HI.U32 R0, R4, c[0x0][0x330], RZ ;  /* 0x0000cc0004000a27 */ /* 0x000fea00078e00ff */
[----:B------:R-:W-:Y:S02]  /*67b0*/  @P0 SHF.R.U32.HI R4, RZ, c[0x0][0x334], R0 ;  /* 0x0000cd00ff040a19 */ /* 0x000fe40000011600 */
.L_x_1589:
[----:B------:R-:W-:Y:S05]  /*67c0*/  BSYNC B0 ;  /* 0x0000000000007941 */ /* 0x000fea0003800000 */
.L_x_1587:
[----:B------:R-:W-:Y:S04]  /*67d0*/  IMAD R5, R4, c[0x0][0x32c], -R235 ;  /* 0x0000cb0004057a24 */ /* 0x000fe800078e0aeb */
[----:B------:R-:W-:Y:S05]  /*67e0*/  IMAD.IADD R0, R5, 0x1, -R208 ;  /* 0x0000000105007824 */ /* 0x000fea00078e0ad0 */
[----:B------:R-:W-:Y:S02]  /*67f0*/  IADD3 R5, R0, c[0x0][0x32c], RZ ;  /* 0x0000cb0000057a10 */ /* 0x000fe40007ffe0ff */
[----:B------:R-:W-:Y:S02]  /*6800*/  IMNMX R239, R239, R0, !PT ;  /* 0x00000000efef7217 */ /* 0x000fe40007800200 */
[----:B------:R-:W-:Y:S02]  /*6810*/  IMNMX R240, R240, R5, PT ;  /* 0x00000005f0f07217 */ /* 0x000fe40003800200 */
.L_x_1586:
[----:B--234-:R-:W-:Y:S01]  /*6820*/  ISETP.GT.AND P0, PT, R214, -0x1, PT ;  /* 0xffffffffd600780c */ /* 0x01cfe20003f04270 */
[----:B------:R-:W2:Y:S03]  /*6830*/  SHFL.IDX PT, R6, R241, 0x1, 0x1c1f ;  /* 0x003c1f00f1067f89 */ /* 0x000ea600000e0000 */
[C---:B------:R-:W-:Y:S02]  /*6840*/  ISETP.GT.AND P4, PT, R239.reuse, 0x1, P0 ;  /* 0x00000001ef00780c */ /* 0x040fe40000784270 */
[----:B------:R-:W-:Y:S02]  /*6850*/  ISETP.GT.AND P5, PT, R239, RZ, P0 ;  /* 0x000000ffef00720c */ /* 0x000fe400007a4270 */
[C---:B------:R-:W-:Y:S02]  /*6860*/  ISETP.LT.OR P4, PT, R240.reuse, 0x2, P4 ;  /* 0x00000002f000780c */ /* 0x040fe40002781670 */
[C---:B------:R-:W-:Y:S02]  /*6870*/  ISETP.LT.OR P5, PT, R240.reuse, 0x1, P5 ;  /* 0x00000001f000780c */ /* 0x040fe40002fa1670 */
[----:B------:R-:W-:Y:S02]  /*6880*/  FSEL R9, R167, -INF , !P4 ;  /* 0xff800000a7097808 */ /* 0x000fe40006000000 */
[C---:B------:R-:W-:Y:S02]  /*6890*/  ISETP.GT.AND P4, PT, R239.reuse, 0x10, P0 ;  /* 0x00000010ef00780c */ /* 0x040fe40000784270 */
[----:B------:R-:W-:Y:S02]  /*68a0*/  ISETP.GT.AND P6, PT, R239, 0x8, P0 ;  /* 0x00000008ef00780c */ /* 0x000fe400007c4270 */
[----:B------:R-:W-:Y:S02]  /*68b0*/  ISETP.LT.OR P4, PT, R240, 0x11, P4 ;  /* 0x00000011f000780c */ /* 0x000fe40002781670 */
[----:B------:R-:W-:Y:S02]  /*68c0*/  FSEL R11, R165, -INF , !P5 ;  /* 0xff800000a50b7808 */ /* 0x000fe40006800000 */
[----:B------:R-:W-:Y:S02]  /*68d0*/  ISETP.GT.AND P5, PT, R239, 0x9, P0 ;  /* 0x00000009ef00780c */ /* 0x000fe400007a4270 */
[----:B-1----:R-:W-:Y:S01]  /*68e0*/  FSEL R161, R181, -INF , !P4 ;  /* 0xff800000b5a17808 */ /* 0x002fe20006000000 */
[--C-:B--2---:R-:W-:Y:S01]  /*68f0*/  IMAD.IADD R0, R238, 0x1, R6.reuse ;  /* 0x00000001ee007824 */ /* 0x104fe200078e0206 */
[----:B------:R-:W-:Y:S01]  /*6900*/  ISETP.GT.AND P4, PT, R239, 0x19, P0 ;  /* 0x00000019ef00780c */ /* 0x000fe20000784270 */
[----:B------:R-:W-:Y:S01]  /*6910*/  IMAD.IADD R4, R237, 0x1, R6 ;  /* 0x00000001ed047824 */ /* 0x000fe200078e0206 */
[C---:B------:R-:W-:Y:S02]  /*6920*/  ISETP.LT.OR P6, PT, R240.reuse, 0x9, P6 ;  /* 0x00000009f000780c */ /* 0x040fe400037c1670 */
[C---:B------:R-:W-:Y:S02]  /*6930*/  ISETP.LT.OR P5, PT, R240.reuse, 0xa, P5 ;  /* 0x0000000af000780c */ /* 0x040fe40002fa1670 */
[----:B------:R-:W-:Y:S02]  /*6940*/  ISETP.LT.OR P4, PT, R240, 0x1a, P4 ;  /* 0x0000001af000780c */ /* 0x000fe40002781670 */
[----:B------:R-:W-:Y:S02]  /*6950*/  FSEL R5, R169, -INF , !P6 ;  /* 0xff800000a9057808 */ /* 0x000fe40007000000 */
[----:B------:R-:W-:Y:S02]  /*6960*/  ISETP.GT.AND P6, PT, R239, 0x11, P0 ;  /* 0x00000011ef00780c */ /* 0x000fe400007c4270 */
[----:B------:R-:W-:Y:S02]  /*6970*/  FSEL R7, R171, -INF , !P5 ;  /* 0xff800000ab077808 */ /* 0x000fe40006800000 */
[C---:B------:R-:W-:Y:S02]  /*6980*/  ISETP.GT.AND P5, PT, R239.reuse, 0x18, P0 ;  /* 0x00000018ef00780c */ /* 0x040fe400007a4270 */
        /* <DEDUP_REMOVED lines=45> */
.L_x_1592:
[----:B------:R-:W-:Y:S04]  /*6c60*/  MOV R6, c[0x0][0x32c] ;  /* 0x0000cb0000067a02 */ /* 0x000fe80000000f00 */
[----:B------:R-:W-:Y:S11]  /*6c70*/  ISETP.NE.AND P4, PT, R6, 0x1, PT ;  /* 0x000000010600780c */ /* 0x000ff60003f85270 */
[----:B------:R-:W-:Y:S02]  /*6c80*/  @!UPT UIADD3 URZ, URZ, URZ, URZ ;  /* 0x0000003f3f3ff290 */ /* 0x000fe4000fffe03f */
[----:B------:R-:W-:Y:S05]  /*6c90*/  @P4 IMAD.HI.U32 R6, R8, c[0x0][0x330], RZ ;  /* 0x0000cc0008064a27 */ /* 0x000fea00078e00ff */
[----:B------:R-:W-:Y:S02]  /*6ca0*/  @P4 SHF.R.U32.HI R8, RZ, c[0x0][0x334], R6 ;  /* 0x0000cd00ff084a19 */ /* 0x000fe40000011606 */
.L_x_1593:
[----:B------:R-:W-:Y:S05]  /*6cb0*/  BSYNC B0 ;  /* 0x0000000000007941 */ /* 0x000fea0003800000 */
.L_x_1591:
[----:B------:R-:W-:Y:S04]  /*6cc0*/  IMAD R235, R8, c[0x0][0x32c], -R235 ;  /* 0x0000cb0008eb7a24 */ /* 0x000fe800078e0aeb */
[----:B------:R-:W-:Y:S05]  /*6cd0*/  IMAD.IADD R235, R235, 0x1, -R208 ;  /* 0x00000001ebeb7824 */ /* 0x000fea00078e0ad0 */
[----:B------:R-:W-:Y:S02]  /*6ce0*/  IADD3 R13, R235, c[0x0][0x32c], RZ ;  /* 0x0000cb00eb0d7a10 */ /* 0x000fe40007ffe0ff */
[----:B------:R-:W-:Y:S02]  /*6cf0*/  IMNMX R4, R4, R235, !PT ;  /* 0x000000eb04047217 */ /* 0x000fe40007800200 */
[----:B------:R-:W-:Y:S02]  /*6d00*/  IMNMX R0, R0, R13, PT ;  /* 0x0000000d00007217 */ /* 0x000fe40003800200 */
.L_x_1590:
[----:B------:R-:W-:Y:S01]  /*6d10*/  FMNMX.FTZ R6, R11, R132, !PT ;  /* 0x000000840b067209 */ /* 0x000fe20007810000 */
[----:B------:R-:W-:Y:S04]  /*6d20*/  DEPBAR.LE SB0, 0x2 ;  /* 0x000080800000791a */ /* 0x000fe80000000000 */
[----:B------:R-:W-:Y:S01]  /*6d30*/  FMNMX.FTZ R6, R9, R6, !PT ;  /* 0x0000000609067209 */ /* 0x000fe20007810000 */
[----:B------:R-:W-:Y:S01]  /*6d40*/  BAR.SYNC.DEFER_BLOCKING 0x0 ;  /* 0x0000000000007b1d */ /* 0x000fe20000010000 */
[C---:B------:R-:W-:Y:S01]  /*6d50*/  ISETP.GT.AND P6, PT, R4.reuse, RZ, P0 ;  /* 0x000000ff0400720c */ /* 0x040fe200007c4270 */
[----:B------:R-:W-:Y:S01]  /*6d60*/  UIADD3 UR12, UR5, 0x1, URZ ;  /* 0x00000001050c7890 */ /* 0x000fe2000fffe03f */
[----:B------:R-:W-:Y:S01]  /*6d70*/  FMNMX.FTZ R6, R5, R6, !PT ;  /* 0x0000000605067209 */ /* 0x000fe20007810000 */
[----:B------:R-:W-:Y:S01]  /*6d80*/  UISETP.GE.AND UP0, UPT, UR5, 0x1, UPT ;  /* 0x000000010500788c */ /* 0x000fe2000bf06270 */
[----:B------:R-:W-:Y:S02]  /*6d90*/  ISETP.GT.AND P5, PT, R4, 0x1, P0 ;  /* 0x000000010400780c */ /* 0x000fe400007a4270 */
[----:B------:R-:W-:Y:S01]  /*6da0*/  FMNMX.FTZ R6, R7, R6, !PT ;  /* 0x0000000607067209 */ /* 0x000fe20007810000 */
[----:B------:R-:W-:Y:S01]  /*6db0*/  USEL UR5, UR12, URZ, !UP0 ;  /* 0x0000003f0c057287 */ /* 0x000fe2000c000000 */
[----:B------:R-:W-:Y:S02]  /*6dc0*/  ISETP.LT.OR P6, PT, R0, 0x1, P6 ;  /* 0x000000010000780c */ /* 0x000fe400037c1670 */
[----:B------:R-:W-:Y:S02]  /*6dd0*/  FMNMX.FTZ R6, R161, R6, !PT ;  /* 0x00000006a1067209 */ /* 0x000fe40007810000 */
[----:B------:R-:W-:Y:S02]  /*6de0*/  FSEL R10, R2, -INF , !P6 ;  /* 0xff800000020a7808 */ /* 0x000fe40007000000 */
[----:B------:R-:W-:Y:S02]  /*6df0*/  ISETP.GT.AND P4, PT, R4, 0x8, P0 ;  /* 0x000000080400780c */ /* 0x000fe40000784270 */
[----:B------:R-:W-:Y:S02]  /*6e00*/  ISETP.LT.OR P5, PT, R0, 0x2, P5 ;  /* 0x000000020000780c */ /* 0x000fe40002fa1670 */
[----:B------:R-:W-:Y:S02]  /*6e10*/  FMNMX.FTZ R13, R10, R3, !PT ;  /* 0x000000030a0d7209 */ /* 0x000fe40007810000 */
[----:B------:R-:W-:Y:S02]  /*6e20*/  FMNMX.FTZ R6, R167, R6, !PT ;  /* 0x00000006a7067209 */ /* 0x000fe40007810000 */
[----:B------:R-:W-:Y:S01]  /*6e30*/  ISETP.GT.AND P6, PT, R4, 0x9, P0 ;  /* 0x000000090400780c */ /* 0x000fe200007c4270 */
[----:B------:R-:W-:Y:S01]  /*6e40*/  LDSM.16.MT88.4 R28, [R134+UR4+0x100] ;  /* 0x00010004861c783b */ /* 0x000fe20008004200 */
[----:B------:R-:W-:Y:S02]  /*6e50*/  ISETP.LT.OR P4, PT, R0, 0x9, P4 ;  /* 0x000000090000780c */ /* 0x000fe40002781670 */
[----:B------:R-:W-:Y:S02]  /*6e60*/  FSEL R164, R164, -INF , !P5 ;  /* 0xff800000a4a47808 */ /* 0x000fe40006800000 */
[----:B------:R-:W-:Y:S02]  /*6e70*/  FSEL R8, R166, -INF , !P4 ;  /* 0xff800000a6087808 */ /* 0x000fe40006000000 */
[----:B------:R-:W-:Y:S02]  /*6e80*/  FMNMX.FTZ R6, R163, R6, !PT ;  /* 0x00000006a3067209 */ /* 0x000fe40007810000 */
[----:B------:R-:W-:Y:S02]  /*6e90*/  ISETP.GT.AND P5, PT, R4, 0x10, P0 ;  /* 0x000000100400780c */ /* 0x000fe400007a4270 */
[----:B------:R-:W-:Y:S02]  /*6ea0*/  ISETP.LT.OR P6, PT, R0, 0xa, P6 ;  /* 0x0000000a0000780c */ /* 0x000fe400037c1670 */
[----:B------:R-:W-:Y:S02]  /*6eb0*/  FMNMX.FTZ R13, R164, R13, !PT ;  /* 0x0000000da40d7209 */ /* 0x000fe40007810000 */
[----:B------:R-:W-:Y:S02]  /*6ec0*/  FMNMX.FTZ R2, R165, R6, !PT ;  /* 0x00000006a5027209 */ /* 0x000fe40007810000 */
[----:B------:R-:W-:Y:S02]  /*6ed0*/  FSEL R6, R168, -INF , !P6 ;  /* 0xff800000a8067808 */ /* 0x000fe40007000000 */
[----:B------:R-:W-:Y:S02]  /*6ee0*/  FMNMX.FTZ R13, R8, R13, !PT ;  /* 0x0000000d080d7209 */ /* 0x000fe40007810000 */
[----:B------:R-:W-:Y:S02]  /*6ef0*/  ISETP.GT.AND P4, PT, R4, 0x11, P0 ;  /* 0x000000110400780c */ /* 0x000fe40000784270 */
[----:B------:R-:W-:Y:S02]  /*6f00*/  ISETP.LT.OR P5, PT, R0, 0x11, P5 ;  /* 0x000000110000780c */ /* 0x000fe40002fa1670 */
[----:B------:R-:W-:Y:S02]  /*6f10*/  FMNMX.FTZ R15, R6, R13, !PT ;  /* 0x0000000d060f7209 */ /* 0x000fe40007810000 */
[----:B------:R-:W-:Y:S02]  /*6f20*/  FSEL R178, R178, -INF , !P5 ;  /* 0xff800000b2b27808 */ /* 0x000fe40006800000 */
[----:B------:R-:W-:Y:S02]  /*6f30*/  ISETP.GT.AND P6, PT, R4, 0x18, P0 ;  /* 0x000000180400780c */ /* 0x000fe400007c4270 */
[----:B------:R-:W-:Y:S02]  /*6f40*/  ISETP.LT.OR P4, PT, R0, 0x12, P4 ;  /* 0x000000120000780c */ /* 0x000fe40002781670 */
[----:B------:R-:W-:Y:S02]  /*6f50*/  FMNMX.FTZ R15, R178, R15, !PT ;  /* 0x0000000fb20f7209 */ /* 0x000fe40007810000 */
[----:B------:R-:W-:Y:S02]  /*6f60*/  FMNMX.FTZ R2, R169, R2, !PT ;  /* 0x00000002a9027209 */ /* 0x000fe40007810000 */
[----:B------:R-:W-:Y:S02]  /*6f70*/  ISETP.GT.AND P5, PT, R4, 0x19, P0 ;  /* 0x000000190400780c */ /* 0x000fe400007a4270 */
[----:B------:R-:W-:Y:S02]  /*6f80*/  FSEL R166, R170, -INF , !P4 ;  /* 0xff800000aaa67808 */ /* 0x000fe40006000000 */
[----:B------:R-:W-:Y:S02]  /*6f90*/  ISETP.LT.OR P6, PT, R0, 0x19, P6 ;  /* 0x000000190000780c */ /* 0x000fe400037c1670 */
[----:B------:R-:W-:Y:S02]  /*6fa0*/  FMNMX.FTZ R2, R173, R2, !PT ;  /* 0x00000002ad027209 */ /* 0x000fe40007810000 */
[----:B------:R-:W-:Y:S02]  /*6fb0*/  ISETP.GT.AND P4, PT, R4, 0x20, P0 ;  /* 0x000000200400780c */ /* 0x000fe40000784270 */
[----:B------:R-:W-:Y:S02]  /*6fc0*/  ISETP.LT.OR P5, PT, R0, 0x1a, P5 ;  /* 0x0000001a0000780c */ /* 0x000fe40002fa1670 */
[----:B------:R-:W-:Y:S02]  /*6fd0*/  FSEL R176, R176, -INF , !P6 ;  /* 0xff800000b0b07808 */ /* 0x000fe40007000000 */
[----:B------:R-:W-:Y:S02]  /*6fe0*/  FMNMX.FTZ R15, R166, R15, !PT ;  /* 0x0000000fa60f7209 */ /* 0x000fe40007810000 */
[----:B------:R-:W-:Y:S02]  /*6ff0*/  FMNMX.FTZ R2, R171, R2, !PT ;  /* 0x00000002ab027209 */ /* 0x000fe40007810000 */
[----:B------:R-:W-:Y:S02]  /*7000*/  FSEL R168, R177, -INF , !P5 ;  /* 0xff800000b1a87808 */ /* 0x000fe40006800000 */
[----:B------:R-:W-:Y:S02]  /*7010*/  ISETP.GT.AND P6, PT, R4, 0x21, P0 ;  /* 0x000000210400780c */ /* 0x000fe400007c4270 */
[----:B------:R-:W-:Y:S02]  /*7020*/  ISETP.LT.OR P4, PT, R0, 0x21, P4 ;  /* 0x000000210000780c */ /* 0x000fe40002781670 */
        /* <DEDUP_REMOVED lines=8> */
[----:B------:R-:W-:Y:S02]  /*70b0*/  FMNMX.FTZ R15, R174, R15, !PT ;  /* 0x0000000fae0f7209 */ /* 0x000fe40007810000 */
[----:B------:R-:W-:Y:S02]  /*70c0*/  ISETP.GT.AND P4, PT, R4, 0x29, P0 ;  /* 0x000000290400780c */ /* 0x000fe40000784270 */
[C---:B------:R-:W-:Y:S02]  /*70d0*/  ISETP.LT.OR P5, PT, R0.reuse, 0x29, P5 ;  /* 0x000000290000780c */ /* 0x040fe40002fa1670 */
[----:B------:R-:W-:Y:S02]  /*70e0*/  FMNMX.FTZ R2, R147, R2, !PT ;  /* 0x0000000293027209 */ /* 0x000fe40007810000 */
[----:B------:R-:W-:Y:S02]  /*70f0*/  ISETP.LT.OR P4, PT, R0, 0x2a, P4 ;  /* 0x0000002a0000780c */ /* 0x000fe40002781670 */
[----:B------:R-:W-:Y:S02]  /*7100*/  ISETP.GT.AND P6, PT, R4, 0x30, P0 ;  /* 0x000000300400780c */ /* 0x000fe400007c4270 */
[----:B------:R-:W-:Y:S02]  /*7110*/  FSEL R170, R226, -INF , !P5 ;  /* 0xff800000e2aa7808 */ /* 0x000fe40006800000 */
[----:B------:R-:W-:Y:S02]  /*7120*/  FMNMX.FTZ R15, R172, R15, !PT ;  /* 0x0000000fac0f7209 */ /* 0x000fe40007810000 */
[----:B------:R-:W-:Y:S02]  /*7130*/  FMNMX.FTZ R2, R145, R2, !PT ;  /* 0x0000000291027209 */ /* 0x000fe40007810000 */
[----:B------:R-:W-:Y:S02]  /*7140*/  FSEL R150, R225, -INF , !P4 ;  /* 0xff800000e1967808 */ /* 0x000fe40006000000 */
[----:B------:R-:W-:Y:S02]  /*7150*/  ISETP.LT.OR P6, PT, R0, 0x31, P6 ;  /* 0x000000310000780c */ /* 0x000fe400037c1670 */
[----:B------:R-:W-:Y:S02]  /*7160*/  FMNMX.FTZ R15, R170, R15, !PT ;  /* 0x0000000faa0f7209 */ /* 0x000fe40007810000 */
[----:B------:R-:W-:Y:S02]  /*7170*/  ISETP.GT.AND P5, PT, R4, 0x31, P0 ;  /* 0x000000310400780c */ /* 0x000fe400007a4270 */
[----:B------:R-:W-:Y:S02]  /*7180*/  FMNMX.FTZ R13, R143, R2, !PT ;  /* 0x000000028f0d7209 */ /* 0x000fe40007810000 */
[----:B------:R-:W-:Y:S02]  /*7190*/  FSEL R146, R231, -INF , !P6 ;  /* 0xff800000e7927808 */ /* 0x000fe40007000000 */
[----:B------:R-:W-:Y:S01]  /*71a0*/  FMNMX.FTZ R15, R150, R15, !PT ;  /* 0x0000000f960f7209 */ /* 0x000fe20007810000 */
[----:B------:R-:W1:Y:S01]  /*71b0*/  SHFL.BFLY PT, R2, R13, 0x2, 0x1f ;  /* 0x0c401f000d027f89 */ /* 0x000e6200000e0000 */
        /* <DEDUP_REMOVED lines=9> */
[----:B------:R-:W-:Y:S02]  /*7250*/  FMNMX.FTZ R19, R142, R15, !PT ;  /* 0x0000000f8e137209 */ /* 0x000fe40007810000 */
[----:B------:R-:W-:Y:S02]  /*7260*/  FSEL R140, R232, -INF , !P0 ;  /* 0xff800000e88c7808 */ /* 0x000fe40004000000 */
[----:B------:R-:W-:Y:S02]  /*7270*/  IADD3 R16, R134, UR4, RZ ;  /* 0x0000000486107c10 */ /* 0x000fe4000fffe0ff */
[----:B------:R-:W-:Y:S02]  /*7280*/  FMNMX.FTZ R17, R140, R19, !PT ;  /* 0x000000138c117209 */ /* 0x000fe40007810000 */
[----:B-1----:R-:W-:Y:S02]  /*7290*/  FMNMX.FTZ R4, R13, R2, !PT ;  /* 0x000000020d047209 */ /* 0x002fe40007810000 */
[----:B------:R-:W-:Y:S01]  /*72a0*/  IADD3 R152, R187, R16, RZ ;  /* 0x00000010bb987210 */ /* 0x000fe20007ffe0ff */
[----:B------:R-:W1:Y:S08]  /*72b0*/  SHFL.BFLY PT, R0, R17, 0x2, 0x1f ;  /* 0x0c401f0011007f89 */ /* 0x000e7000000e0000 */
[----:B------:R-:W2:Y:S01]  /*72c0*/  SHFL.BFLY PT, R15, R4, 0x1, 0x1f ;  /* 0x0c201f00040f7f89 */ /* 0x000ea200000e0000 */
[----:B-1----:R-:W-:Y:S07]  /*72d0*/  FMNMX.FTZ R13, R17, R0, !PT ;  /* 0x00000000110d7209 */ /* 0x002fee0007810000 */
[----:B------:R-:W1:Y:S01]  /*72e0*/  SHFL.BFLY PT, R0, R13, 0x1, 0x1f ;  /* 0x0c201f000d007f89 */ /* 0x000e6200000e0000 */
[----:B--2---:R-:W-:Y:S04]  /*72f0*/  FMNMX.FTZ R2, R4, R15, !PT ;  /* 0x0000000f04027209 */ /* 0x004fe80007810000 */
[C---:B------:R-:W-:Y:S01]  /*7300*/  FSETP.NEU.FTZ.AND P0, PT, R2.reuse, -INF , PT ;  /* 0xff8000000200780b */ /* 0x040fe20003f1d000 */
[----:B------:R-:W-:Y:S05]  /*7310*/  FMUL.FTZ R148, R2, c[0x0][0x2d0] ;  /* 0x0000b40002947a20 */ /* 0x000fea0000410000 */
[----:B------:R-:W-:Y:S05]  /*7320*/  FSEL R148, R148, RZ, P0 ;  /* 0x000000ff94947208 */ /* 0x000fea0000000000 */
[--C-:B------:R-:W-:Y:S01]  /*7330*/  FFMA.FTZ R158, R5, c[0x0][0x2d0], -R148.reuse ;  /* 0x0000b400059e7a23 */ /* 0x100fe20000010894 */
[----:B------:R-:W-:Y:S01]  /*7340*/  FSEL R5, R2, RZ, P0 ;  /* 0x000000ff02057208 */ /* 0x000fe20000000000 */
[--C-:B------:R-:W-:Y:S02]  /*7350*/  FFMA.FTZ R160, R11, c[0x0][0x2d0], -R148.reuse ;  /* 0x0000b4000ba07a23 */ /* 0x100fe40000010894 */
[----:B------:R-:W-:Y:S01]  /*7360*/  FFMA.FTZ R159, R9, c[0x0][0x2d0], -R148 ;  /* 0x0000b400099f7a23 */ /* 0x000fe20000010894 */
[----:B-1----:R-:W-:Y:S01]  /*7370*/  FMNMX.FTZ R0, R13, R0, !PT ;  /* 0x000000000d007209 */ /* 0x002fe20007810000 */
[----:B------:R-:W-:Y:S01]  /*7380*/  FADD.FTZ R4, -R5, R132 ;  /* 0x0000008405047221 */ /* 0x000fe20000010100 */
[----:B------:R-:W1:Y:S01]  /*7390*/  LDSM.16.MT88.4 R12, [R135+UR4+0x100] ;  /* 0x00010004870c783b */ /* 0x000e620008004200 */
[--C-:B------:R-:W-:Y:S01]  /*73a0*/  FFMA.FTZ R155, R7, c[0x0][0x2d0], -R148.reuse ;  /* 0x0000b400079b7a23 */ /* 0x100fe20000010894 */
[C---:B------:R-:W-:Y:S01]  /*73b0*/  FSETP.NEU.FTZ.AND P0, PT, R0.reuse, -INF , PT ;  /* 0xff8000000000780b */ /* 0x040fe20003f1d000 */
[----:B------:R-:W-:Y:S01]  /*73c0*/  FMUL.FTZ R141, R0, c[0x0][0x2d0] ;  /* 0x0000b400008d7a20 */ /* 0x000fe20000410000 */
[----:B------:R-:W-:Y:S01]  /*73d0*/  MUFU.EX2 R160, R160 ;  /* 0x000000a000a07308 */ /* 0x000fe20000000800 */
[----:B------:R-:W-:Y:S01]  /*73e0*/  FMUL.FTZ R132, R4, c[0x0][0x2d0] ;  /* 0x0000b40004847a20 */ /* 0x000fe20000410000 */
[----:B------:R-:W-:Y:S01]  /*73f0*/  FSEL R4, R0, RZ, P0 ;  /* 0x000000ff00047208 */ /* 0x000fe20000000000 */
[--C-:B------:R-:W-:Y:S01]  /*7400*/  FFMA.FTZ R177, R147, c[0x0][0x2d0], -R148.reuse ;  /* 0x0000b40093b17a23 */ /* 0x100fe20000010894 */
[----:B------:R-:W-:Y:S01]  /*7410*/  FSEL R141, R141, RZ, P0 ;  /* 0x000000ff8d8d7208 */ /* 0x000fe20000000000 */
[--C-:B------:R-:W-:Y:S02]  /*7420*/  FFMA.FTZ R179, R145, c[0x0][0x2d0], -R148.reuse ;  /* 0x0000b40091b37a23 */ /* 0x100fe40000010894 */
[----:B------:R-:W-:Y:S02]  /*7430*/  FADD.FTZ R4, -R4, R3 ;  /* 0x0000000304047221 */ /* 0x000fe40000010100 */
[--C-:B------:R-:W-:Y:S01]  /*7440*/  FFMA.FTZ R157, R10, c[0x0][0x2d0], -R141.reuse ;  /* 0x0000b4000a9d7a23 */ /* 0x100fe2000001088d */
[----:B------:R-:W2:Y:S01]  /*7450*/  MUFU.EX2 R159, R159 ;  /* 0x0000009f009f7308 */ /* 0x000ea20000000800 */
[--C-:B------:R-:W-:Y:S02]  /*7460*/  FFMA.FTZ R156, R164, c[0x0][0x2d0], -R141.reuse ;  /* 0x0000b400a49c7a23 */ /* 0x100fe4000001088d */
[--C-:B------:R-:W-:Y:S02]  /*7470*/  FFMA.FTZ R153, R8, c[0x0][0x2d0], -R141.reuse ;  /* 0x0000b40008997a23 */ /* 0x100fe4000001088d */
[--C-:B------:R-:W-:Y:S02]  /*7480*/  FFMA.FTZ R154, R6, c[0x0][0x2d0], -R141.reuse ;  /* 0x0000b400069a7a23 */ /* 0x100fe4000001088d */
[----:B------:R-:W-:Y:S01]  /*7490*/  FMUL.FTZ R3, R4, c[0x0][0x2d0] ;  /* 0x0000b40004037a20 */ /* 0x000fe20000410000 */
[----:B------:R-:W-:Y:S01]  /*74a0*/  IADD3 R4, R135, UR4, RZ ;  /* 0x0000000487047c10 */ /* 0x000fe2000fffe0ff */
[--C-:B------:R-:W-:Y:S01]  /*74b0*/  FFMA.FTZ R175, R150, c[0x0][0x2d0], -R141.reuse ;  /* 0x0000b40096af7a23 */ /* 0x100fe2000001088d */
[----:B------:R-:W-:Y:S01]  /*74c0*/  MUFU.EX2 R158, R158 ;  /* 0x0000009e009e7308 */ /* 0x000fe20000000800 */
[--C-:B------:R-:W-:Y:S01]  /*74d0*/  FFMA.FTZ R181, R146, c[0x0][0x2d0], -R141.reuse ;  /* 0x0000b40092b57a23 */ /* 0x100fe2000001088d */
[----:B------:R-:W-:Y:S01]  /*74e0*/  IADD3 R133, R187, R4, RZ ;  /* 0x00000004bb857210 */ /* 0x000fe20007ffe0ff */
[--C-:B------:R-:W-:Y:S02]  /*74f0*/  FFMA.FTZ R182, R144, c[0x0][0x2d0], -R141.reuse ;  /* 0x0000b40090b67a23 */ /* 0x100fe4000001088d */
[----:B------:R-:W-:Y:S01]  /*7500*/  LDSM.16.MT88.4 R144, [R135+UR4+0x3900] ;  /* 0x003900048790783b */ /* 0x000fe20008004200 */
[--C-:B------:R-:W-:Y:S02]  /*7510*/  FFMA.FTZ R183, R142, c[0x0][0x2d0], -R141.reuse ;  /* 0x0000b4008eb77a23 */ /* 0x100fe4000001088d */
[--C-:B------:R-:W-:Y:S02]  /*7520*/  FFMA.FTZ R161, R161, c[0x0][0x2d0], -R148.reuse ;  /* 0x0000b400a1a17a23 */ /* 0x100fe40000010894 */
[----:B------:R-:W3:Y:S01]  /*7530*/  MUFU.EX2 R155, R155 ;  /* 0x0000009b009b7308 */ /* 0x000ee20000000800 */
[--C-:B------:R-:W-:Y:S02]  /*7540*/  FFMA.FTZ R162, R167, c[0x0][0x2d0], -R148.reuse ;  /* 0x0000b400a7a27a23 */ /* 0x100fe40000010894 */
[----:B------:R-:W4:Y:S01]  /*7550*/  LDSM.16.MT88.4 R20, [R133+0x100] ;  /* 0x000100008514783b */ /* 0x000f220000004200 */
[----:B--2---:R-:W-:Y:S01]  /*7560*/  F2FP.BF16.PACK_AB R136, R159, R160 ;  /* 0x000000a09f88723e */ /* 0x004fe200000010ff */
[--C-:B------:R-:W-:Y:S02]  /*7570*/  FFMA.FTZ R163, R163, c[0x0][0x2d0], -R148.reuse ;  /* 0x0000b400a3a37a23 */ /* 0x100fe40000010894 */
[--C-:B------:R-:W-:Y:S02]  /*7580*/  FFMA.FTZ R164, R165, c[0x0][0x2d0], -R148.reuse ;  /* 0x0000b400a5a47a23 */ /* 0x100fe40000010894 */
[--C-:B------:R-:W-:Y:S01]  /*7590*/  FFMA.FTZ R165, R178, c[0x0][0x2d0], -R141.reuse ;  /* 0x0000b400b2a57a23 */ /* 0x100fe2000001088d */
[----:B------:R-:W2:Y:S01]  /*75a0*/  MUFU.EX2 R132, R132 ;  /* 0x0000008400847308 */ /* 0x000ea20000000800 */
[--C-:B------:R-:W-:Y:S02]  /*75b0*/  FFMA.FTZ R178, R151, c[0x0][0x2d0], -R148.reuse ;  /* 0x0000b40097b27a23 */ /* 0x100fe40000010894 */
[--C-:B------:R-:W-:Y:S02]  /*75c0*/  FFMA.FTZ R166, R166, c[0x0][0x2d0], -R141.reuse ;  /* 0x0000b400a6a67a23 */ /* 0x100fe4000001088d */
[--C-:B------:R-:W-:Y:S02]  /*75d0*/  FFMA.FTZ R167, R176, c[0x0][0x2d0], -R141.reuse ;  /* 0x0000b400b0a77a23 */ /* 0x100fe4000001088d */
[--C-:B------:R-:W-:Y:S02]  /*75e0*/  FFMA.FTZ R168, R168, c[0x0][0x2d0], -R141.reuse ;  /* 0x0000b400a8a87a23 */ /* 0x100fe4000001088d */
[--C-:B------:R-:W-:Y:S01]  /*75f0*/  FFMA.FTZ R169, R169, c[0x0][0x2d0], -R148.reuse ;  /* 0x0000b400a9a97a23 */ /* 0x100fe20000010894 */
[----:B------:R-:W-:Y:S01]  /*7600*/  MUFU.EX2 R157, R157 ;  /* 0x0000009d009d7308 */ /* 0x000fe20000000800 */
[--C-:B------:R-:W-:Y:S02]  /*7610*/  FFMA.FTZ R176, R173, c[0x0][0x2d0], -R148.reuse ;  /* 0x0000b400adb07a23 */ /* 0x100fe40000010894 */
[--C-:B------:R-:W-:Y:S01]  /*7620*/  FFMA.FTZ R171, R171, c[0x0][0x2d0], -R148.reuse ;  /* 0x0000b400abab7a23 */ /* 0x100fe20000010894 */
[----:B---3--:R-:W-:Y:S01]  /*7630*/  F2FP.BF16.PACK_AB R138, R155, R158 ;  /* 0x0000009e9b8a723e */ /* 0x008fe200000010ff */
[--C-:B------:R-:W-:Y:S02]  /*7640*/  FFMA.FTZ R173, R174, c[0x0][0x2d0], -R141.reuse ;  /* 0x0000b400aead7a23 */ /* 0x100fe4000001088d */
[--C-:B------:R-:W-:Y:S02]  /*7650*/  FFMA.FTZ R174, R149, c[0x0][0x2d0], -R148.reuse ;  /* 0x0000b40095ae7a23 */ /* 0x100fe40000010894 */
[----:B------:R-:W-:Y:S01]  /*7660*/  FFMA.FTZ R148, R143, c[0x0][0x2d0], -R148 ;  /* 0x0000b4008f947a23 */ /* 0x000fe20000010894 */
[----:B------:R-:W3:Y:S01]  /*7670*/  MUFU.EX2 R156, R156 ;  /* 0x0000009c009c7308 */ /* 0x000ee20000000800 */
[--C-:B------:R-:W-:Y:S02]  /*7680*/  FFMA.FTZ R172, R172, c[0x0][0x2d0], -R141.reuse ;  /* 0x0000b400acac7a23 */ /* 0x100fe4000001088d */
[--C-:B------:R-:W-:Y:S02]  /*7690*/  FFMA.FTZ R170, R170, c[0x0][0x2d0], -R141.reuse ;  /* 0x0000b400aaaa7a23 */ /* 0x100fe4000001088d */
[C---:B--2---:R-:W-:Y:S02]  /*76a0*/  FMUL.FTZ R4, R132.reuse, R128 ;  /* 0x0000008084047220 */ /* 0x044fe40000410000 */
[C---:B------:R-:W-:Y:S02]  /*76b0*/  FMUL.FTZ R5, R132.reuse, R129 ;  /* 0x0000008184057220 */ /* 0x040fe40000410000 */
[C---:B------:R-:W-:Y:S01]  /*76c0*/  FMUL.FTZ R8, R132.reuse, R124 ;  /* 0x0000007c84087220 */ /* 0x040fe20000410000 */
[----:B------:R-:W-:Y:S01]  /*76d0*/  MUFU.EX2 R153, R153 ;  /* 0x0000009900997308 */ /* 0x000fe20000000800 */
[C---:B------:R-:W-:Y:S02]  /*76e0*/  FMUL.FTZ R9, R132.reuse, R125 ;  /* 0x0000007d84097220 */ /* 0x040fe40000410000 */
[C---:B------:R-:W-:Y:S02]  /*76f0*/  FMUL.FTZ R16, R132.reuse, R116 ;  /* 0x0000007484107220 */ /* 0x040fe40000410000 */
[C---:B------:R-:W-:Y:S02]  /*7700*/  FMUL.FTZ R17, R132.reuse, R117 ;  /* 0x0000007584117220 */ /* 0x040fe40000410000 */
[C---:B------:R-:W-:Y:S02]  /*7710*/  FMUL.FTZ R24, R132.reuse, R108 ;  /* 0x0000006c84187220 */ /* 0x040fe40000410000 */
[C---:B------:R-:W-:Y:S01]  /*7720*/  FMUL.FTZ R25, R132.reuse, R109 ;  /* 0x0000006d84197220 */ /* 0x040fe20000410000 */
[----:B------:R-:W2:Y:S01]  /*7730*/  MUFU.EX2 R154, R154 ;  /* 0x0000009a009a7308 */ /* 0x000ea20000000800 */
[C---:B------:R-:W-:Y:S02]  /*7740*/  FMUL.FTZ R32, R132.reuse, R100 ;  /* 0x0000006484207220 */ /* 0x040fe40000410000 */
[----:B------:R-:W-:Y:S01]  /*7750*/  FMUL.FTZ R33, R132, R101 ;  /* 0x0000006584217220 */ /* 0x000fe20000410000 */
[----:B---3--:R-:W-:Y:S01]  /*7760*/  F2FP.BF16.PACK_AB R137, R156, R157 ;  /* 0x0000009d9c89723e */ /* 0x008fe200000010ff */
[----:B------:R-:W-:Y:S02]  /*7770*/  FFMA.FTZ R141, R140, c[0x0][0x2d0], -R141 ;  /* 0x0000b4008c8d7a23 */ /* 0x000fe4000001088d */
[C---:B------:R-:W-:Y:S02]  /*7780*/  FMUL.FTZ R36, R132.reuse, R36 ;  /* 0x0000002484247220 */ /* 0x040fe40000410000 */
[C---:B------:R-:W-:Y:S01]  /*7790*/  FMUL.FTZ R37, R132.reuse, R37 ;  /* 0x0000002584257220 */ /* 0x040fe20000410000 */
[----:B------:R-:W3:Y:S01]  /*77a0*/  MUFU.EX2 R3, R3 ;  /* 0x0000000300037308 */ /* 0x000ee20000000800 */
[C---:B------:R-:W-:Y:S02]  /*77b0*/  FMUL.FTZ R40, R132.reuse, R40 ;  /* 0x0000002884287220 */ /* 0x040fe40000410000 */
[C---:B------:R-:W-:Y:S02]  /*77c0*/  FMUL.FTZ R41, R132.reuse, R41 ;  /* 0x0000002984297220 */ /* 0x040fe40000410000 */
[C---:B------:R-:W-:Y:S02]  /*77d0*/  FMUL.FTZ R44, R132.reuse, R44 ;  /* 0x0000002c842c7220 */ /* 0x040fe40000410000 */
[C---:B------:R-:W-:Y:S02]  /*77e0*/  FMUL.FTZ R45, R132.reuse, R45 ;  /* 0x0000002d842d7220 */ /* 0x040fe40000410000 */
[C---:B------:R-:W-:Y:S01]  /*77f0*/  FMUL.FTZ R48, R132.reuse, R48 ;  /* 0x0000003084307220 */ /* 0x040fe20000410000 */
[----:B------:R-:W-:Y:S01]  /*7800*/  MUFU.EX2 R180, R148 ;  /* 0x0000009400b47308 */ /* 0x000fe20000000800 */
[C---:B------:R-:W-:Y:S02]  /*7810*/  FMUL.FTZ R49, R132.reuse, R49 ;  /* 0x0000003184317220 */ /* 0x040fe40000410000 */
[----:B------:R-:W-:Y:S01]  /*7820*/  FMUL.FTZ R52, R132, R52 ;  /* 0x0000003484347220 */ /* 0x000fe20000410000 */
[----:B--2---:R-:W-:Y:S01]  /*7830*/  F2FP.BF16.PACK_AB R139, R154, R153 ;  /* 0x000000999a8b723e */ /* 0x004fe200000010ff */
[C---:B------:R-:W-:Y:S02]  /*7840*/  FMUL.FTZ R53, R132.reuse, R53 ;  /* 0x0000003584357220 */ /* 0x040fe40000410000 */
[C---:B------:R-:W-:Y:S02]  /*7850*/  FMUL.FTZ R56, R132.reuse, R56 ;  /* 0x0000003884387220 */ /* 0x040fe40000410000 */
[C---:B------:R-:W-:Y:S01]  /*7860*/  FMUL.FTZ R57, R132.reuse, R57 ;  /* 0x0000003984397220 */ /* 0x040fe20000410000 */
[----:B------:R2:W-:Y:S01]  /*7870*/  MUFU.EX2 R224, R141 ;  /* 0x0000008d00e07308 */ /* 0x0005e20000000800 */
[C---:B------:R-:W-:Y:S02]  /*7880*/  FMUL.FTZ R60, R132.reuse, R60 ;  /* 0x0000003c843c7220 */ /* 0x040fe40000410000 */
[C---:B------:R-:W-:Y:S02]  /*7890*/  FMUL.FTZ R61, R132.reuse, R61 ;  /* 0x0000003d843d7220 */ /* 0x040fe40000410000 */
[C---:B---3--:R-:W-:Y:S02]  /*78a0*/  FMUL.FTZ R6, R3.reuse, R130 ;  /* 0x0000008203067220 */ /* 0x048fe40000410000 */
[C---:B------:R-:W-:Y:S02]  /*78b0*/  FMUL.FTZ R7, R3.reuse, R131 ;  /* 0x0000008303077220 */ /* 0x040fe40000410000 */
[----:B------:R-:W-:Y:S01]  /*78c0*/  LDSM.16.MT88.4 R128, [R133+0x2900] ;  /* 0x002900008580783b */ /* 0x000fe20000004200 */
[C---:B------:R-:W-:Y:S01]  /*78d0*/  FMUL.FTZ R10, R3.reuse, R126 ;  /* 0x0000007e030a7220 */ /* 0x040fe20000410000 */
[----:B------:R-:W-:Y:S01]  /*78e0*/  MUFU.EX2 R161, R161 ;  /* 0x000000a100a17308 */ /* 0x000fe20000000800 */
[C---:B------:R-:W-:Y:S02]  /*78f0*/  FMUL.FTZ R11, R3.reuse, R127 ;  /* 0x0000007f030b7220 */ /* 0x040fe40000410000 */
[C---:B-1----:R-:W-:Y:S03]  /*7900*/  HMMA.16816.F32.BF16 R4, R136.reuse, R12, R4 ;  /* 0x0000000c8804723c */ /* 0x042fe60000041804 */
[----:B------:R-:W-:Y:S02]  /*7910*/  LDSM.16.MT88.4 R124, [R135+UR4+0x2900] ;  /* 0x00290004877c783b */ /* 0x000fe40008004200 */
[C---:B------:R-:W-:Y:S02]  /*7920*/  FMUL.FTZ R18, R3.reuse, R118 ;  /* 0x0000007603127220 */ /* 0x040fe40000410000 */
[C---:B------:R-:W-:Y:S01]  /*7930*/  FMUL.FTZ R12, R132.reuse, R120 ;  /* 0x00000078840c7220 */ /* 0x040fe20000410000 */
[C---:B------:R-:W-:Y:S01]  /*7940*/  HMMA.16816.F32.BF16 R8, R136.reuse, R14, R8 ;  /* 0x0000000e8808723c */ /* 0x040fe20000041808 */
[----:B------:R-:W1:Y:S02]  /*7950*/  MUFU.EX2 R162, R162 ;  /* 0x000000a200a27308 */ /* 0x000e640000000800 */
[----:B--2---:R-:W-:Y:S01]  /*7960*/  LDSM.16.MT88.4 R140, [R152+0x1900] ;  /* 0x00190000988c783b */ /* 0x004fe20000004200 */
        /* <DEDUP_REMOVED lines=9> */
[C---:B----4-:R-:W-:Y:S01]  /*7a00*/  HMMA.16816.F32.BF16 R12, R136.reuse, R20, R12 ;  /* 0x00000014880c723c */ /* 0x050fe2000004180c */
[----:B------:R-:W2:Y:S02]  /*7a10*/  LDSM.16.MT88.4 R120, [R152+0x100] ;  /* 0x000100009878783b */ /* 0x000ea40000004200 */
[C---:B------:R-:W-:Y:S01]  /*7a20*/  FMUL.FTZ R35, R3.reuse, R103 ;  /* 0x0000006703237220 */ /* 0x040fe20000410000 */
[----:B------:R-:W-:Y:S01]  /*7a30*/  MUFU.EX2 R164, R164 ;  /* 0x000000a400a47308 */ /* 0x000fe20000000800 */
[C---:B------:R-:W-:Y:S02]  /*7a40*/  FMUL.FTZ R38, R3.reuse, R38 ;  /* 0x0000002603267220 */ /* 0x040fe40000410000 */
[C---:B------:R-:W-:Y:S01]  /*7a50*/  FMUL.FTZ R20, R132.reuse, R112 ;  /* 0x0000007084147220 */ /* 0x040fe20000410000 */
[C---:B------:R-:W-:Y:S01]  /*7a60*/  HMMA.16816.F32.BF16 R16, R136.reuse, R22, R16 ;  /* 0x000000168810723c */ /* 0x040fe20000041810 */
[----:B------:R-:W-:Y:S03]  /*7a70*/  LDSM.16.MT88.4 R100, [R134+UR4+0x2100] ;  /* 0x002100048664783b */ /* 0x000fe60008004200 */
        /* <DEDUP_REMOVED lines=8> */
[----:B------:R-:W3:Y:S01]  /*7b00*/  LDSM.16.MT88.4 R112, [R135+UR4+0x2100] ;  /* 0x002100048770783b */ /* 0x000ee20008004200 */
        /* <DEDUP_REMOVED lines=31> */
[----:B------:R-:W-:Y:S01]  /*7d00*/  LDSM.16.MT88.4 R112, [R135+UR4+0x900] ;  /* 0x000900048770783b */ /* 0x000fe20008004200 */
        /* <DEDUP_REMOVED lines=10> */
[----:B------:R-:W3:Y:S03]  /*7db0*/  LDSM.16.MT88.4 R104, [R135+UR4+0x4100] ;  /* 0x004100048768783b */ /* 0x000ee60008004200 */
        /* <DEDUP_REMOVED lines=16> */
[----:B------:R-:W2:Y:S01]  /*7ec0*/  LDSM.16.MT88.4 R108, [R134+UR4+0x4100] ;  /* 0x00410004866c783b */ /* 0x000ea20008004200 */
        /* <DEDUP_REMOVED lines=15> */
[----:B------:R-:W-:Y:S02]  /*7fc0*/  FMUL.FTZ R89, R132, R89 ;  /* 0x0000005984597220 */ /* 0x000fe40000410000 */
[C---:B------:R-:W-:Y:S01]  /*7fd0*/  FMUL.FTZ R90, R3.reuse, R90 ;  /* 0x0000005a035a7220 */ /* 0x040fe20000410000 */
[----:B------:R-:W-:Y:S01]  /*7fe0*/  F2FP.BF16.PACK_AB R100, R162, R161 ;  /* 0x000000a1a264723e */ /* 0x000fe200000010ff */
[C---:B------:R-:W-:Y:S01]  /*7ff0*/  HMMA.16816.F32.BF16 R80, R136.reuse, R102, R80 ;  /* 0x000000668850723c */ /* 0x040fe20000041850 */
[----:B------:R-:W-:Y:S03]  /*8000*/  MUFU.EX2 R179, R179 ;  /* 0x000000b300b37308 */ /* 0x000fe60000000800 */
[C---:B------:R-:W-:Y:S01]  /*8010*/  FMUL.FTZ R91, R3.reuse, R91 ;  /* 0x0000005b035b7220 */ /* 0x040fe20000410000 */
[----:B----4-:R-:W-:Y:S01]  /*8020*/  F2FP.BF16.PACK_AB R101, R166, R165 ;  /* 0x000000a5a665723e */ /* 0x010fe200000010ff */
[----:B------:R-:W-:Y:S01]  /*8030*/  FMUL.FTZ R92, R132, R92 ;  /* 0x0000005c845c7220 */ /* 0x000fe20000410000 */
[----:B------:R-:W-:Y:S01]  /*8040*/  F2FP.BF16.PACK_AB R102, R164, R163 ;  /* 0x000000a3a466723e */ /* 0x000fe200000010ff */
[C---:B--2---:R-:W-:Y:S03]  /*8050*/  HMMA.16816.F32.BF16 R84, R136.reuse, R108, R84 ;  /* 0x0000006c8854723c */ /* 0x044fe60000041854 */
[----:B------:R-:W-:Y:S01]  /*8060*/  MUFU.EX2 R181, R181 ;  /* 0x000000b500b57308 */ /* 0x000fe20000000800 */
[----:B------:R-:W-:Y:S01]  /*8070*/  FMUL.FTZ R93, R132, R93 ;  /* 0x0000005d845d7220 */ /* 0x000fe20000410000 */
[----:B-----5:R-:W-:Y:S01]  /*8080*/  F2FP.BF16.PACK_AB R103, R168, R167 ;  /* 0x000000a7a867723e */ /* 0x020fe200000010ff */
[C---:B------:R-:W-:Y:S02]  /*8090*/  FMUL.FTZ R94, R3.reuse, R94 ;  /* 0x0000005e035e7220 */ /* 0x040fe40000410000 */
[C---:B------:R-:W-:Y:S01]  /*80a0*/  HMMA.16816.F32.BF16 R88, R136.reuse, R110, R88 ;  /* 0x0000006e8858723c */ /* 0x040fe20000041858 */
[----:B------:R-:W1:Y:S03]  /*80b0*/  LDSM.16.MT88.4 R108, [R134+UR4+0x900] ;  /* 0x00090004866c783b */ /* 0x000e660008004200 */
[C---:B------:R-:W-:Y:S01]  /*80c0*/  FMUL.FTZ R95, R3.reuse, R95 ;  /* 0x0000005f035f7220 */ /* 0x040fe20000410000 */
[----:B------:R-:W2:Y:S01]  /*80d0*/  MUFU.EX2 R182, R182 ;  /* 0x000000b600b67308 */ /* 0x000ea20000000800 */
[C---:B------:R-:W-:Y:S02]  /*80e0*/  FMUL.FTZ R96, R132.reuse, R96 ;  /* 0x0000006084607220 */ /* 0x040fe40000410000 */
[C---:B------:R-:W-:Y:S03]  /*80f0*/  FMUL.FTZ R97, R132.reuse, R97 ;  /* 0x0000006184617220 */ /* 0x040fe60000410000 */
[C---:B---3--:R-:W-:Y:S03]  /*8100*/  HMMA.16816.F32.BF16 R92, R136.reuse, R104, R92 ;  /* 0x00000068885c723c */ /* 0x048fe6000004185c */
[C---:B------:R-:W-:Y:S01]  /*8110*/  FMUL.FTZ R98, R3.reuse, R98 ;  /* 0x0000006203627220 */ /* 0x040fe20000410000 */
[----:B------:R-:W3:Y:S01]  /*8120*/  MUFU.EX2 R183, R183 ;  /* 0x000000b700b77308 */ /* 0x000ee20000000800 */
[C---:B------:R-:W-:Y:S02]  /*8130*/  FMUL.FTZ R99, R3.reuse, R99 ;  /* 0x0000006303637220 */ /* 0x040fe40000410000 */
[----:B------:R-:W-:Y:S02]  /*8140*/  FFMA.FTZ R157, R3, R210, R157 ;  /* 0x000000d2039d7223 */ /* 0x000fe4000001009d */
[----:B------:R-:W-:Y:S03]  /*8150*/  FFMA.FTZ R160, R132, R211, R160 ;  /* 0x000000d384a07223 */ /* 0x000fe600000100a0 */
[----:B------:R-:W-:Y:S01]  /*8160*/  HMMA.16816.F32.BF16 R96, R136, R106, R96 ;  /* 0x0000006a8860723c */ /* 0x000fe20000041860 */
[----:B------:R-:W4:Y:S02]  /*8170*/  LDSM.16.MT88.4 R104, [R134+UR4+0x2900] ;  /* 0x002900048668783b */ /* 0x000f240008004200 */
[----:B------:R-:W-:Y:S01]  /*8180*/  MOV R132, R2 ;  /* 0x0000000200847202 */ /* 0x000fe20000000f00 */
[----:B------:R-:W-:Y:S02]  /*8190*/  FADD.FTZ R159, R159, R160 ;  /* 0x000000a09f9f7221 */ /* 0x000fe40000010000 */
[----:B------:R-:W-:Y:S02]  /*81a0*/  FADD.FTZ R156, R156, R157 ;  /* 0x0000009d9c9c7221 */ /* 0x000fe40000010000 */
[C---:B------:R-:W-:Y:S01]  /*81b0*/  HMMA.16816.F32.BF16 R4, R100.reuse, R112, R4 ;  /* 0x000000706404723c */ /* 0x040fe20000041804 */
[----:B------:R-:W-:Y:S04]  /*81c0*/  LDSM.16.MT88.4 R136, [R133+0x3100] ;  /* 0x003100008588783b */ /* 0x000fe80000004200 */
[----:B------:R-:W-:Y:S02]  /*81d0*/  FADD.FTZ R158, R158, R159 ;  /* 0x0000009f9e9e7221 */ /* 0x000fe40000010000 */
[----:B------:R-:W-:Y:S01]  /*81e0*/  FADD.FTZ R153, R153, R156 ;  /* 0x0000009c99997221 */ /* 0x000fe20000010000 */
[C---:B------:R-:W-:Y:S01]  /*81f0*/  HMMA.16816.F32.BF16 R8, R100.reuse, R114, R8 ;  /* 0x000000726408723c */ /* 0x040fe20000041808 */
[----:B------:R-:W5:Y:S03]  /*8200*/  LDSM.16.MT88.4 R112, [R152+0x2900] ;  /* 0x002900009870783b */ /* 0x000f660000004200 */
[----:B------:R-:W-:Y:S02]  /*8210*/  FADD.FTZ R158, R155, R158 ;  /* 0x0000009e9b9e7221 */ /* 0x000fe40000010000 */
[----:B------:R-:W-:Y:S02]  /*8220*/  FADD.FTZ R154, R154, R153 ;  /* 0x000000999a9a7221 */ /* 0x000fe40000010000 */
[C---:B------:R-:W-:Y:S04]  /*8230*/  HMMA.16816.F32.BF16 R12, R100.reuse, R116, R12 ;  /* 0x00000074640c723c */ /* 0x040fe8000004180c */
[----:B------:R-:W-:Y:S02]  /*8240*/  FADD.FTZ R161, R161, R158 ;  /* 0x0000009ea1a17221 */ /* 0x000fe40000010000 */
[----:B------:R-:W-:Y:S02]  /*8250*/  FADD.FTZ R165, R165, R154 ;  /* 0x0000009aa5a57221 */ /* 0x000fe40000010000 */
[C---:B------:R-:W-:Y:S01]  /*8260*/  HMMA.16816.F32.BF16 R16, R100.reuse, R118, R16 ;  /* 0x000000766410723c */ /* 0x040fe20000041810 */
[----:B------:R-:W-:Y:S03]  /*8270*/  LDSM.16.MT88.4 R116, [R133+0x4900] ;  /* 0x004900008574783b */ /* 0x000fe60000004200 */
[----:B------:R-:W-:Y:S02]  /*8280*/  FADD.FTZ R162, R162, R161 ;  /* 0x000000a1a2a27221 */ /* 0x000fe40000010000 */
[----:B------:R-:W-:Y:S02]  /*8290*/  FADD.FTZ R166, R166, R165 ;  /* 0x000000a5a6a67221 */ /* 0x000fe40000010000 */
[C---:B-1----:R-:W-:Y:S04]  /*82a0*/  HMMA.16816.F32.BF16 R20, R100.reuse, R108, R20 ;  /* 0x0000006c6414723c */ /* 0x042fe80000041814 */
[----:B------:R-:W-:Y:S02]  /*82b0*/  FADD.FTZ R163, R163, R162 ;  /* 0x000000a2a3a37221 */ /* 0x000fe40000010000 */
[----:B------:R-:W-:Y:S02]  /*82c0*/  FADD.FTZ R167, R167, R166 ;  /* 0x000000a6a7a77221 */ /* 0x000fe40000010000 */
[C---:B------:R-:W-:Y:S01]  /*82d0*/  HMMA.16816.F32.BF16 R24, R100.reuse, R110, R24 ;  /* 0x0000006e6418723c */ /* 0x040fe20000041818 */
[----:B------:R-:W1:Y:S03]  /*82e0*/  LDSM.16.MT88.4 R108, [R135+UR4+0x4900] ;  /* 0x00490004876c783b */ /* 0x000e660008004200 */
[----:B------:R-:W-:Y:S02]  /*82f0*/  FADD.FTZ R164, R164, R163 ;  /* 0x000000a3a4a47221 */ /* 0x000fe40000010000 */
[----:B------:R-:W-:Y:S02]  /*8300*/  FADD.FTZ R168, R168, R167 ;  /* 0x000000a7a8a87221 */ /* 0x000fe40000010000 */
        /* <DEDUP_REMOVED lines=8> */
[----:B------:R-:W-:Y:S07]  /*8390*/  LDSM.16.MT88.4 R128, [R135+UR4+0x3100] ;  /* 0x003100048780783b */ /* 0x000fee0008004200 */
[C---:B----4-:R-:W-:Y:S08]  /*83a0*/  HMMA.16816.F32.BF16 R52, R100.reuse, R104, R52 ;  /* 0x000000686434723c */ /* 0x050ff00000041834 */
[C---:B------:R-:W-:Y:S01]  /*83b0*/  HMMA.16816.F32.BF16 R56, R100.reuse, R106, R56 ;  /* 0x0000006a6438723c */ /* 0x040fe20000041838 */
[----:B------:R-:W4:Y:S07]  /*83c0*/  LDSM.16.MT88.4 R104, [R134+UR4+0x4900] ;  /* 0x004900048668783b */ /* 0x000f2e0008004200 */
[C---:B-----5:R-:W-:Y:S08]  /*83d0*/  HMMA.16816.F32.BF16 R60, R100.reuse, R112, R60 ;  /* 0x00000070643c723c */ /* 0x060ff0000004183c */
[C---:B------:R-:W-:Y:S01]  /*83e0*/  HMMA.16816.F32.BF16 R64, R100.reuse, R114, R64 ;  /* 0x000000726440723c */ /* 0x040fe20000041840 */
[----:B------:R-:W5:Y:S07]  /*83f0*/  LDSM.16.MT88.4 R112, [R152+0x4900] ;  /* 0x004900009870783b */ /* 0x000f6e0000004200 */
[C---:B-1----:R-:W-:Y:S08]  /*8400*/  HMMA.16816.F32.BF16 R68, R100.reuse, R108, R68 ;  /* 0x0000006c6444723c */ /* 0x042ff00000041844 */
[C---:B------:R-:W-:Y:S01]  /*8410*/  HMMA.16816.F32.BF16 R72, R100.reuse, R110, R72 ;  /* 0x0000006e6448723c */ /* 0x040fe20000041848 */
[----:B------:R-:W1:Y:S07]  /*8420*/  LDSM.16.MT88.4 R108, [R135+UR4+0x1100] ;  /* 0x00110004876c783b */ /* 0x000e6e0008004200 */
[C---:B------:R-:W-:Y:S08]  /*8430*/  HMMA.16816.F32.BF16 R76, R100.reuse, R116, R76 ;  /* 0x00000074644c723c */ /* 0x040ff0000004184c */
[C---:B------:R-:W-:Y:S01]  /*8440*/  HMMA.16816.F32.BF16 R80, R100.reuse, R118, R80 ;  /* 0x000000766450723c */ /* 0x040fe20000041850 */
[----:B------:R-:W1:Y:S07]  /*8450*/  LDSM.16.MT88.4 R116, [R134+UR4+0x1100] ;  /* 0x001100048674783b */ /* 0x000e6e0008004200 */
[C---:B----4-:R-:W-:Y:S08]  /*8460*/  HMMA.16816.F32.BF16 R84, R100.reuse, R104, R84 ;  /* 0x000000686454723c */ /* 0x050ff00000041854 */
[C---:B------:R-:W-:Y:S01]  /*8470*/  HMMA.16816.F32.BF16 R88, R100.reuse, R106, R88 ;  /* 0x0000006a6458723c */ /* 0x040fe20000041858 */
[----:B------:R-:W4:Y:S07]  /*8480*/  LDSM.16.MT88.4 R104, [R134+UR4+0x3100] ;  /* 0x003100048668783b */ /* 0x000f2e0008004200 */
[C---:B-----5:R-:W-:Y:S08]  /*8490*/  HMMA.16816.F32.BF16 R92, R100.reuse, R112, R92 ;  /* 0x00000070645c723c */ /* 0x060ff0000004185c */
[----:B------:R-:W-:Y:S01]  /*84a0*/  HMMA.16816.F32.BF16 R96, R100, R114, R96 ;  /* 0x000000726460723c */ /* 0x000fe20000041860 */
[----:B------:R-:W-:Y:S06]  /*84b0*/  LDSM.16.MT88.4 R112, [R135+UR4+0x5100] ;  /* 0x005100048770783b */ /* 0x000fec0008004200 */
        /* <DEDUP_REMOVED lines=17> */
[C---:B------:R-:W-:Y:S08]  /*85d0*/  HMMA.16816.F32.BF16 R20, R100.reuse, R116, R20 ;  /* 0x000000746414723c */ /* 0x040ff00000041814 */
[C---:B------:R-:W-:Y:S01]  /*85e0*/  HMMA.16816.F32.BF16 R24, R100.reuse, R118, R24 ;  /* 0x000000766418723c */ /* 0x040fe20000041818 */
[----:B------:R-:W5:Y:S07]  /*85f0*/  LDSM.16.MT88.4 R116, [R133+0x5100] ;  /* 0x005100008574783b */ /* 0x000f6e0000004200 */
[C---:B------:R-:W-:Y:S08]  /*8600*/  HMMA.16816.F32.BF16 R28, R100.reuse, R124, R28 ;  /* 0x0000007c641c723c */ /* 0x040ff0000004181c */
[C---:B------:R-:W-:Y:S01]  /*8610*/  HMMA.16816.F32.BF16 R32, R100.reuse, R126, R32 ;  /* 0x0000007e6420723c */ /* 0x040fe20000041820 */
[----:B------:R-:W-:Y:S07]  /*8620*/  LDSM.16.MT88.4 R124, [R135+UR4+0x1900] ;  /* 0x00190004877c783b */ /* 0x000fee0008004200 */
[C---:B------:R-:W-:Y:S08]  /*8630*/  HMMA.16816.F32.BF16 R36, R100.reuse, R128, R36 ;  /* 0x000000806424723c */ /* 0x040ff00000041824 */
[C---:B------:R-:W-:Y:S08]  /*8640*/  HMMA.16816.F32.BF16 R40, R100.reuse, R130, R40 ;  /* 0x000000826428723c */ /* 0x040ff00000041828 */
[C---:B------:R-:W-:Y:S07]  /*8650*/  HMMA.16816.F32.BF16 R44, R100.reuse, R136, R44 ;  /* 0x00000088642c723c */ /* 0x040fee000004182c */
[----:B------:R-:W-:Y:S01]  /*8660*/  F2FP.BF16.PACK_AB R136, R177, R174 ;  /* 0x000000aeb188723e */ /* 0x000fe200000010ff */
[C---:B------:R-:W-:Y:S04]  /*8670*/  HMMA.16816.F32.BF16 R48, R100.reuse, R138, R48 ;  /* 0x0000008a6430723c */ /* 0x040fe80000041830 */
[----:B--2---:R-:W-:Y:S01]  /*8680*/  F2FP.BF16.PACK_AB R137, R182, R181 ;  /* 0x000000b5b689723e */ /* 0x004fe200000010ff */
[----:B------:R-:W-:Y:S02]  /*8690*/  FADD.FTZ R174, R174, R171 ;  /* 0x000000abaeae7221 */ /* 0x000fe40000010000 */
[----:B------:R-:W-:Y:S01]  /*86a0*/  F2FP.BF16.PACK_AB R138, R180, R179 ;  /* 0x000000b3b48a723e */ /* 0x000fe200000010ff */
[C---:B----4-:R-:W-:Y:S04]  /*86b0*/  HMMA.16816.F32.BF16 R52, R100.reuse, R104, R52 ;  /* 0x000000686434723c */ /* 0x050fe80000041834 */
[----:B---3--:R-:W-:Y:S01]  /*86c0*/  F2FP.BF16.PACK_AB R139, R224, R183 ;  /* 0x000000b7e08b723e */ /* 0x008fe200000010ff */
[----:B------:R-:W-:Y:S02]  /*86d0*/  FADD.FTZ R181, R181, R170 ;  /* 0x000000aab5b57221 */ /* 0x000fe40000010000 */
[----:B------:R-:W-:Y:S01]  /*86e0*/  FADD.FTZ R174, R177, R174 ;  /* 0x000000aeb1ae7221 */ /* 0x000fe20000010000 */
[C---:B------:R-:W-:Y:S01]  /*86f0*/  HMMA.16816.F32.BF16 R56, R100.reuse, R106, R56 ;  /* 0x0000006a6438723c */ /* 0x040fe20000041838 */
[----:B------:R-:W2:Y:S03]  /*8700*/  LDSM.16.MT88.4 R104, [R134+UR4+0x5100] ;  /* 0x005100048668783b */ /* 0x000ea60008004200 */
        /* <DEDUP_REMOVED lines=8> */
[C---:B------:R-:W-:Y:S08]  /*8790*/  HMMA.16816.F32.BF16 R68, R100.reuse, R112, R68 ;  /* 0x000000706444723c */ /* 0x040ff00000041844 */
[C---:B------:R-:W-:Y:S08]  /*87a0*/  HMMA.16816.F32.BF16 R72, R100.reuse, R114, R72 ;  /* 0x000000726448723c */ /* 0x040ff00000041848 */
[C---:B-----5:R-:W-:Y:S08]  /*87b0*/  HMMA.16816.F32.BF16 R76, R100.reuse, R116, R76 ;  /* 0x00000074644c723c */ /* 0x060ff0000004184c */
[C---:B------:R-:W-:Y:S01]  /*87c0*/  HMMA.16816.F32.BF16 R80, R100.reuse, R118, R80 ;  /* 0x000000766450723c */ /* 0x040fe20000041850 */
[----:B------:R-:W3:Y:S07]  /*87d0*/  LDSM.16.MT88.4 R116, [R133+0x1900] ;  /* 0x001900008574783b */ /* 0x000eee0000004200 */
[C---:B--2---:R-:W-:Y:S08]  /*87e0*/  HMMA.16816.F32.BF16 R84, R100.reuse, R104, R84 ;  /* 0x000000686454723c */ /* 0x044ff00000041854 */
[C---:B------:R-:W-:Y:S01]  /*87f0*/  HMMA.16816.F32.BF16 R88, R100.reuse, R106, R88 ;  /* 0x0000006a6458723c */ /* 0x040fe20000041858 */
[----:B------:R-:W2:Y:S07]  /*8800*/  LDSM.16.MT88.4 R104, [R134+UR4+0x1900] ;  /* 0x001900048668783b */ /* 0x000eae0008004200 */
[C---:B-1----:R-:W-:Y:S08]  /*8810*/  HMMA.16816.F32.BF16 R92, R100.reuse, R108, R92 ;  /* 0x0000006c645c723c */ /* 0x042ff0000004185c */
[----:B------:R-:W-:Y:S08]  /*8820*/  HMMA.16816.F32.BF16 R96, R100, R110, R96 ;  /* 0x0000006e6460723c */ /* 0x000ff00000041860 */
[C---:B------:R-:W-:Y:S01]  /*8830*/  HMMA.16816.F32.BF16 R128, R136.reuse, R124, R4 ;  /* 0x0000007c8880723c */ /* 0x040fe20000041804 */
[----:B------:R-:W1:Y:S07]  /*8840*/  LDSM.16.MT88.4 R4, [R134+UR4+0x3900] ;  /* 0x003900048604783b */ /* 0x000e6e0008004200 */
[C---:B------:R-:W-:Y:S01]  /*8850*/  HMMA.16816.F32.BF16 R124, R136.reuse, R126, R8 ;  /* 0x0000007e887c723c */ /* 0x040fe20000041808 */
[----:B------:R-:W4:Y:S07]  /*8860*/  LDSM.16.MT88.4 R8, [R152+0x3900] ;  /* 0x003900009808783b */ /* 0x000f2e0000004200 */
[C---:B---3--:R-:W-:Y:S01]  /*8870*/  HMMA.16816.F32.BF16 R120, R136.reuse, R116, R12 ;  /* 0x000000748878723c */ /* 0x048fe2000004180c */
[----:B------:R-:W3:Y:S07]  /*8880*/  LDSM.16.MT88.4 R12, [R135+UR4+0x5900] ;  /* 0x00590004870c783b */ /* 0x000eee0008004200 */
[C---:B------:R-:W-:Y:S07]  /*8890*/  HMMA.16816.F32.BF16 R116, R136.reuse, R118, R16 ;  /* 0x000000768874723c */ /* 0x040fee0000041810 */
[----:B------:R-:W-:Y:S01]  /*88a0*/  IADD3 R16, R214, -0x2, RZ ;  /* 0xfffffffed6107810 */ /* 0x000fe20007ffe0ff */
[C---:B--2---:R-:W-:Y:S03]  /*88b0*/  HMMA.16816.F32.BF16 R112, R136.reuse, R104, R20 ;  /* 0x000000688870723c */ /* 0x044fe60000041814 */
[C---:B------:R-:W-:Y:S05]  /*88c0*/  ISETP.GE.AND P6, PT, R16.reuse, R193, PT ;  /* 0x000000c11000720c */ /* 0x040fea0003fc6270 */
[C---:B------:R-:W-:Y:S08]  /*88d0*/  HMMA.16816.F32.BF16 R108, R136.reuse, R106, R24 ;  /* 0x0000006a886c723c */ /* 0x040ff00000041818 */
[C---:B------:R-:W-:Y:S04]  /*88e0*/  HMMA.16816.F32.BF16 R104, R136.reuse, R140, R28 ;  /* 0x0000008c8868723c */ /* 0x040fe8000004181c */
[----:B------:R-:W-:Y:S04]  /*88f0*/  @P6 SHF.R.S32.HI R17, RZ, 0x1f, R16 ;  /* 0x0000001fff116819 */ /* 0x000fe80000011410 */
        /* <DEDUP_REMOVED lines=8> */
[C---:B----4-:R-:W-:Y:S07]  /*8980*/  HMMA.16816.F32.BF16 R60, R136.reuse, R8, R60 ;  /* 0x00000008883c723c */ /* 0x050fee000004183c */
[----:B------:R-:W-:Y:S01]  /*8990*/  @P6 IMAD R8, R17, c[0x0][0x1e0], RZ ;  /* 0x0000780011086a24 */ /* 0x000fe200078e02ff */
[C---:B------:R-:W-:Y:S04]  /*89a0*/  HMMA.16816.F32.BF16 R64, R136.reuse, R10, R64 ;  /* 0x0000000a8840723c */ /* 0x040fe80000041840 */
[C---:B------:R-:W-:Y:S02]  /*89b0*/  @P6 IMAD R8, R16.reuse, c[0x0][0x1e4], R8 ;  /* 0x0000790010086a24 */ /* 0x040fe400078e0208 */
[----:B------:R-:W-:Y:S02]  /*89c0*/  @P6 IMAD.WIDE.U32 R16, R16, c[0x0][0x1e0], RZ ;  /* 0x0000780010106a25 */ /* 0x000fe400078e00ff */
[C---:B---3--:R-:W-:Y:S04]  /*89d0*/  HMMA.16816.F32.BF16 R68, R136.reuse, R12, R68 ;  /* 0x0000000c8844723c */ /* 0x048fe80000041844 */
[----:B------:R-:W-:Y:S02]  /*89e0*/  @P6 IADD3 R9, R17, R8, RZ ;  /* 0x0000000811096210 */ /* 0x000fe40007ffe0ff */
[C---:B------:R-:W-:Y:S02]  /*89f0*/  @P6 SHF.L.U32 R19, R16.reuse, 0x6, RZ ;  /* 0x0000000610136819 */ /* 0x040fe400000006ff */
[----:B------:R-:W-:Y:S01]  /*8a00*/  @P6 SHF.L.U64.HI R18, R16, 0x6, R9 ;  /* 0x0000000610126819 */ /* 0x000fe20000010209 */
[C---:B------:R-:W-:Y:S01]  /*8a10*/  HMMA.16816.F32.BF16 R72, R136.reuse, R14, R72 ;  /* 0x0000000e8848723c */ /* 0x040fe20000041848 */
[----:B------:R-:W2:Y:S02]  /*8a20*/  LDSM.16.MT88.4 R8, [R134+UR4+0x5900] ;  /* 0x005900048608783b */ /* 0x000ea40008004200 */
[C---:B------:R-:W-:Y:S02]  /*8a30*/  @P6 IADD3 R12, P0, R19.reuse, R202, RZ ;  /* 0x000000ca130c6210 */ /* 0x040fe40007f1e0ff */
[----:B------:R-:W-:Y:S02]  /*8a40*/  @P6 IADD3 R22, P4, R19, R218, RZ ;  /* 0x000000da13166210 */ /* 0x000fe40007f9e0ff */
[----:B------:R-:W-:Y:S01]  /*8a50*/  @P6 IADD3.X R13, R18, R207, RZ, P0, !PT ;  /* 0x000000cf120d6210 */ /* 0x000fe200007fe4ff */
[C---:B-1----:R-:W-:Y:S04]  /*8a60*/  HMMA.16816.F32.BF16 R76, R136.reuse, R4, R76 ;  /* 0x00000004884c723c */ /* 0x042fe8000004184c */
[----:B------:R-:W-:Y:S02]  /*8a70*/  @P6 LEA R20, P5, R12, c[0x0][0x1c8], 0x1 ;  /* 0x000072000c146a11 */ /* 0x000fe400078a08ff */
[----:B------:R-:W-:Y:S02]  /*8a80*/  @P6 LEA R16, P0, R22, c[0x0][0x1c8], 0x1 ;  /* 0x0000720016106a11 */ /* 0x000fe400078008ff */
[----:B------:R-:W-:Y:S01]  /*8a90*/  @P6 LEA.HI.X R21, R12, c[0x0][0x1cc], R13, 0x1, P5 ;  /* 0x000073000c156a11 */ /* 0x000fe200028f0c0d */
[C---:B------:R-:W-:Y:S01]  /*8aa0*/  HMMA.16816.F32.BF16 R80, R136.reuse, R6, R80 ;  /* 0x000000068850723c */ /* 0x040fe20000041850 */
[----:B------:R-:W1:Y:S02]  /*8ab0*/  LDSM.16.MT88.4 R12, [R152+0x5900] ;  /* 0x00590000980c783b */ /* 0x000e640000004200 */
[----:B------:R-:W-:Y:S02]  /*8ac0*/  @P6 IADD3.X R17, R18, R217, RZ, P4, !PT ;  /* 0x000000d912116210 */ /* 0x000fe400027fe4ff */
[----:B------:R-:W-:Y:S02]  /*8ad0*/  @P6 IADD3 R3, P5, R197, R19, RZ ;  /* 0x00000013c5036210 */ /* 0x000fe40007fbe0ff */
[----:B------:R-:W-:Y:S02]  /*8ae0*/  @P6 LEA.HI.X R17, R22, c[0x0][0x1cc], R17, 0x1, P0 ;  /* 0x0000730016116a11 */ /* 0x000fe400000f0c11 */
[----:B------:R-:W-:Y:S03]  /*8af0*/  @P6 IADD3 R19, P0, R19, R216, RZ ;  /* 0x000000d813136210 */ /* 0x000fe60007f1e0ff */
[----:B------:R-:W-:Y:S02]  /*8b00*/  @P6 IADD3 R23, P4, R3, R202, RZ ;  /* 0x000000ca03176210 */ /* 0x000fe40007f9e0ff */
[----:B------:R-:W-:Y:S02]  /*8b10*/  @P6 IADD3.X R22, R196, R18, RZ, P5, !PT ;  /* 0x00000012c4166210 */ /* 0x000fe40002ffe4ff */
[----:B------:R-:W-:Y:S02]  /*8b20*/  @P6 LEA R4, P5, R19, c[0x0][0x1c8], 0x1 ;  /* 0x0000720013046a11 */ /* 0x000fe400078a08ff */
[----:B------:R-:W-:Y:S02]  /*8b30*/  @P6 IADD3.X R24, R18, R215, RZ, P0, !PT ;  /* 0x000000d712186210 */ /* 0x000fe400007fe4ff */
[----:B------:R-:W-:Y:S02]  /*8b40*/  @P6 LEA R18, P0, R23, c[0x0][0x1c8], 0x1 ;  /* 0x0000720017126a11 */ /* 0x000fe400078008ff */
[----:B------:R-:W-:Y:S02]  /*8b50*/  @P6 IADD3.X R26, R22, R207, RZ, P4, !PT ;  /* 0x000000cf161a6210 */ /* 0x000fe400027fe4ff */
[----:B------:R-:W-:Y:S01]  /*8b60*/  @P6 LEA.HI.X R5, R19, c[0x0][0x1cc], R24, 0x1, P5 ;  /* 0x0000730013056a11 */ /* 0x000fe200028f0c18 */
[C---:B--2---:R-:W-:Y:S03]  /*8b70*/  HMMA.16816.F32.BF16 R84, R136.reuse, R8, R84 ;  /* 0x000000088854723c */ /* 0x044fe60000041854 */
[----:B------:R-:W-:Y:S02]  /*8b80*/  @P6 LEA.HI.X R19, R23, c[0x0][0x1cc], R26, 0x1, P0 ;  /* 0x0000730017136a11 */ /* 0x000fe400000f0c1a */
[----:B------:R-:W-:Y:S02]  /*8b90*/  MOV R23, UR7 ;  /* 0x0000000700177c02 */ /* 0x000fe40008000f00 */
[----:B------:R-:W-:Y:S01]  /*8ba0*/  @P6 IADD3 R24, P0, R3, R218, RZ ;  /* 0x000000da03186210 */ /* 0x000fe20007f1e0ff */
[C---:B------:R-:W-:Y:S04]  /*8bb0*/  HMMA.16816.F32.BF16 R88, R136.reuse, R10, R88 ;  /* 0x0000000a8858723c */ /* 0x040fe80000041858 */
[----:B------:R-:W-:Y:S01]  /*8bc0*/  @P6 IMAD R23, R23, 0x3000, R198 ;  /* 0x0000300017176824 */ /* 0x000fe200078e02c6 */
[----:B------:R-:W-:Y:S02]  /*8bd0*/  @P6 LEA R6, P5, R24, c[0x0][0x1c8], 0x1 ;  /* 0x0000720018066a11 */ /* 0x000fe400078a08ff */
[----:B------:R-:W-:Y:S01]  /*8be0*/  @P6 IADD3 R25, P4, R3, R216, RZ ;  /* 0x000000d803196210 */ /* 0x000fe20007f9e0ff */
[C---:B-1----:R-:W-:Y:S04]  /*8bf0*/  HMMA.16816.F32.BF16 R92, R136.reuse, R12, R92 ;  /* 0x0000000c885c723c */ /* 0x042fe8000004185c */
[----:B------:R-:W-:Y:S02]  /*8c00*/  @P6 IADD3.X R3, R22, R217, RZ, P0, !PT ;  /* 0x000000d916036210 */ /* 0x000fe400007fe4ff */
[----:B------:R-:W-:Y:S02]  /*8c10*/  @P6 LEA R26, P0, R25, c[0x0][0x1c8], 0x1 ;  /* 0x00007200191a6a11 */ /* 0x000fe400078008ff */
[----:B------:R-:W-:Y:S01]  /*8c20*/  @P6 LEA.HI.X R7, R24, c[0x0][0x1cc], R3, 0x1, P5 ;  /* 0x0000730018076a11 */ /* 0x000fe200028f0c03 */
[----:B------:R-:W-:Y:S03]  /*8c30*/  HMMA.16816.F32.BF16 R96, R136, R14, R96 ;  /* 0x0000000e8860723c */ /* 0x000fe60000041860 */
[----:B------:R-:W-:Y:S02]  /*8c40*/  @P6 SHF.L.U32 R3, R23, 0x1, RZ ;  /* 0x0000000117036819 */ /* 0x000fe400000006ff */
[----:B------:R-:W-:Y:S03]  /*8c50*/  @P6 IADD3.X R22, R22, R215, RZ, P4, !PT ;  /* 0x000000d716166210 */ /* 0x000fe600027fe4ff */
[----:B------:R-:W-:Y:S01]  /*8c60*/  @!PT LDS RZ, [RZ] ;  /* 0x00000000fffff984 */ /* 0x000fe20000000800 */
[----:B------:R-:W-:Y:S01]  /*8c70*/  @!PT LDS RZ, [RZ] ;  /* 0x00000000fffff984 */ /* 0x000fe20000000800 */
[----:B------:R-:W-:Y:S01]  /*8c80*/  @!PT LDS RZ, [RZ] ;  /* 0x00000000fffff984 */ /* 0x000fe20000000800 */
[----:B------:R1:W-:Y:S01]  /*8c90*/  @P6 LDGSTS.E.BYPASS.LTC128B.128 [R3+0xc100], [R20.64], !P3 ;  /* 0x0c10000014036fae */ /* 0x0003e2000d901d4a */
[----:B------:R-:W-:Y:S02]  /*8ca0*/  @P6 LEA.HI.X R27, R25, c[0x0][0x1cc], R22, 0x1, P0 ;  /* 0x00007300191b6a11 */ /* 0x000fe400000f0c16 */
[C---:B------:R-:W-:Y:S02]  /*8cb0*/  ISETP.GT.AND P0, PT, R214.reuse, R223, PT ;  /* 0x000000dfd600720c */ /* 0x040fe40003f04270 */
[----:B------:R-:W-:Y:S03]  /*8cc0*/  IADD3 R214, R214, -0x1, RZ ;  /* 0xffffffffd6d67810 */ /* 0x000fe60007ffe0ff */
[----:B------:R1:W-:Y:S08]  /*8cd0*/  @P6 LDGSTS.E.BYPASS.LTC128B.128 [R3+0xe100], [R16.64], !P2 ;  /* 0x0e10000010036fae */ /* 0x0003f0000d101d4a */
[----:B------:R1:W-:Y:S08]  /*8ce0*/  @P6 LDGSTS.E.BYPASS.LTC128B.128 [R3+0x10100], [R4.64], !P1 ;  /* 0x1010000004036fae */ /* 0x0003f0000c901d4a */
[----:B------:R1:W-:Y:S08]  /*8cf0*/  @P6 LDGSTS.E.BYPASS.LTC128B.128 [R3+0xd100], [R18.64], !P3 ;  /* 0x0d10000012036fae */ /* 0x0003f0000d901d4a */
[----:B------:R1:W-:Y:S08]  /*8d00*/  @P6 LDGSTS.E.BYPASS.LTC128B.128 [R3+0xf100], [R6.64], !P2 ;  /* 0x0f10000006036fae */ /* 0x0003f0000d101d4a */
[----:B------:R1:W-:Y:S08]  /*8d10*/  @P6 LDGSTS.E.BYPASS.LTC128B.128 [R3+0x11100], [R26.64], !P1 ;  /* 0x111000001a036fae */ /* 0x0003f0000c901d4a */
[----:B------:R-:W0:Y:S01]  /*8d20*/  LDGDEPBAR ;  /* 0x00000000000079af */ /* 0x000e220000000000 */
[----:B-1----:R-:W-:Y:S01]  /*8d30*/  MOV R3, R0 ;  /* 0x0000000000037202 */ /* 0x002fe20000000f00 */
[----:B------:R-:W-:-:S06]  /*8d40*/  @P0 BRA `(.L_x_1594) ;  /* 0xffffc70000000947 */ /* 0x000fcc000383ffff */
.L_x_1585:
[----:B------:R-:W-:Y:S01]  /*8d50*/  ULEA UR9, UR9, 0x7f, 0x7 ;  /* 0x0000007f09097891 */ /* 0x000fe2000f8e383f */
[----:B------:R-:W-:Y:S01]  /*8d60*/  PLOP3.LUT P0, PT, PT, PT, UP1, 0x40, 0x0 ;  /* 0x000000000000781c */ /* 0x000fe20003f0e818 */
[----:B------:R-:W-:-:S02]  /*8d70*/  ULDC.64 UR12, c[0x0][0x2c8] ;  /* 0x0000b200000c7ab9 */ /* 0x000fc40000000a00 */
[----:B------:R-:W-:Y:S02]  /*8d80*/  UIMAD.WIDE.U32 UR14, UR9, UR12, URZ ;  /* 0x0000000c090e72a5 */ /* 0x000fe4000f8e003f */
[----:B------:R-:W-:Y:S02]  /*8d90*/  ULDC UR4, c[0x0][0x168] ;  /* 0x00005a0000047ab9 */ /* 0x000fe40000000800 */
[----:B------:R-:W-:Y:S02]  /*8da0*/  UMOV UR12, 0x1 ;  /* 0x00000001000c7882 */ /* 0x000fe40000000000 */
[----:B------:R-:W-:Y:S02]  /*8db0*/  UIADD3 UR4, UR12, -UR4, URZ ;  /* 0x800000040c047290 */ /* 0x000fe4000fffe03f */
[----:B------:R-:W-:Y:S02]  /*8dc0*/  @UP2 USHF.R.U32.HI UR9, URZ, UR13, UR15 ;  /* 0x0000000d3f092299 */ /* 0x000fe4000801160f */
[----:B------:R-:W-:-:S02]  /*8dd0*/  ULDC UR12, c[0x0][0x1d0] ;  /* 0x00007400000c7ab9 */ /* 0x000fc40000000800 */
[----:B------:R-:W-:-:S03]  /*8de0*/  UIADD3 UR9, UR9, UR12, UR4 ;  /* 0x0000000c09097290 */ /* 0x000fc6000fffe004 */
[----:B------:R-:W-:Y:S02]  /*8df0*/  ULDC UR4, c[0x0][0x324] ;  /* 0x0000c90000047ab9 */ /* 0x000fe40000000800 */
[----:B------:R-:W-:-:S06]  /*8e00*/  UIADD3 UR4, UR9, -UR4, URZ ;  /* 0x8000000409047290 */ /* 0x000fcc000fffe03f */
        /* <DEDUP_REMOVED lines=12> */
.L_x_1596:
[----:B------:R-:W-:-:S04]  /*8ed0*/  MOV R3, c[0x0][0x32c] ;  /* 0x0000cb0000037a02 */ /* 0x000fc80000000f00 */
[----:B------:R-:W-:-:S13]  /*8ee0*/  ISETP.NE.AND P0, PT, R3, 0x1, PT ;  /* 0x000000010300780c */ /* 0x000fda0003f05270 */
[----:B------:R-:W-:-:S05]  /*8ef0*/  @P0 IMAD.HI.U32 R3, R5, c[0x0][0x330], RZ ;  /* 0x0000cc0005030a27 */ /* 0x000fca00078e00ff */
[----:B------:R-:W-:-:S05]  /*8f00*/  @P0 SHF.R.U32.HI R5, RZ, c[0x0][0x334], R3 ;  /* 0x0000cd00ff050a19 */ /* 0x000fca0000011603 */
.L_x_1597:
[----:B------:R-:W-:-:S05]  /*8f10*/  IMAD R5, R5, c[0x0][0x32c], RZ ;  /* 0x0000cb0005057a24 */ /* 0x000fca00078e02ff */
[----:B------:R-:W-:-:S04]  /*8f20*/  IMNMX R4, R4, R5, !PT ;  /* 0x0000000504047217 */ /* 0x000fc80007800200 */
.L_x_1595:
[----:B------:R-:W-:-:S04]  /*8f30*/  IADD3 R4, R4, 0x3f, RZ ;  /* 0x0000003f04047810 */ /* 0x000fc80007ffe0ff */
[----:B------:R-:W-:-:S04]  /*8f40*/  SHF.R.S32.HI R3, RZ, 0x1f, R4 ;  /* 0x0000001fff037819 */ /* 0x000fc80000011404 */
[----:B------:R-:W-:-:S04]  /*8f50*/  LEA.HI R4, R3, R4, RZ, 0x6 ;  /* 0x0000000403047211 */ /* 0x000fc800078f30ff */
[----:B------:R-:W-:-:S04]  /*8f60*/  SHF.R.S32.HI R4, RZ, 0x6, R4 ;  /* 0x00000006ff047819 */ /* 0x000fc80000011404 */
[----:B------:R-:W-:-:S04]  /*8f70*/  IMNMX R223, R193, R4, !PT ;  /* 0x00000004c1df7217 */ /* 0x000fc80007800200 */
[----:B------:R-:W-:-:S13]  /*8f80*/  ISETP.GE.AND P0, PT, R214, R223, PT ;  /* 0x000000dfd600720c */ /* 0x000fda0003f06270 */
[----:B------:R-:W-:Y:S05]  /*8f90*/  @!P0 BRA `(.L_x_1598) ;  /* 0x00002f3000008947 */ /* 0x000fea0003800000 */
[----:B------:R-:W-:Y:S01]  /*8fa0*/  IMAD.MOV.U32 R189, RZ, RZ, 0x20 ;  /* 0x00000020ffbd7424 */ /* 0x000fe200078e00ff */
[----:B------:R-:W-:Y:S01]  /*8fb0*/  LOP3.LUT P0, RZ, R212, 0x2, RZ, 0xc0, !PT ;  /* 0x00000002d4ff7812 */ /* 0x000fe2000780c0ff */
[----:B------:R-:W-:Y:S01]  /*8fc0*/  IMAD.MOV.U32 R3, RZ, RZ, R0 ;  /* 0x000000ffff037224 */ /* 0x000fe200078e0000 */
[----:B------:R-:W-:Y:S01]  /*8fd0*/  IADD3 R219, P5, R200, 0x80, RZ ;  /* 0x00000080c8db7810 */ /* 0x000fe20007fbe0ff */
[----:B------:R-:W-:Y:S01]  /*8fe0*/  IMAD.MOV.U32 R133, RZ, RZ, R2 ;  /* 0x000000ffff857224 */ /* 0x000fe200078e0002 */
[----:B------:R-:W-:Y:S01]  /*8ff0*/  IADD3 R217, P4, R202, 0x40, RZ ;  /* 0x00000040cad97810 */ /* 0x000fe20007f9e0ff */
[----:B------:R-:W-:Y:S01]  /*9000*/  IMAD.MOV.U32 R222, RZ, RZ, R214 ;  /* 0x000000ffffde7224 */ /* 0x000fe200078e00d6 */
[----:B------:R-:W-:Y:S01]  /*9010*/  SEL R189, R189, 0xffffffe0, !P0 ;  /* 0xffffffe0bdbd7807 */ /* 0x000fe20004000000 */
[----:B------:R-:W-:Y:S01]  /*9020*/  IMAD.X R218, RZ, RZ, R205, P5 ;  /* 0x000000ffffda7224 */ /* 0x000fe200028e06cd */
[----:B------:R-:W-:Y:S01]  /*9030*/  IADD3 R221, P6, R200, 0x40, RZ ;  /* 0x00000040c8dd7810 */ /* 0x000fe20007fde0ff */
[----:B------:R-:W-:Y:S01]  /*9040*/  IMAD.X R216, RZ, RZ, R207, P4 ;  /* 0x000000ffffd87224 */ /* 0x000fe200020e06cf */
[----:B------:R-:W-:-:S02]  /*9050*/  IADD3 R215, P0, R202, 0x80, RZ ;  /* 0x00000080cad77810 */ /* 0x000fc40007f1e0ff */
[----:B------:R-:W-:Y:S02]  /*9060*/  IADD3.X R220, RZ, R205, RZ, P6, !PT ;  /* 0x000000cdffdc7210 */ /* 0x000fe400037fe4ff */
[----:B------:R-:W-:Y:S02]  /*9070*/  IADD3.X R213, RZ, R207, RZ, P0, !PT ;  /* 0x000000cfffd57210 */ /* 0x000fe400007fe4ff */
.L_x_1599:
[----:B------:R-:W-:Y:S04]  /*9080*/  DEPBAR.LE SB0, 0x2 ;  /* 0x000080800000791a */ /* 0x000fe80000000000 */
[----:B------:R-:W-:Y:S01]  /*9090*/  BAR.SYNC.DEFER_BLOCKING 0x0 ;  /* 0x0000000000007b1d */ /* 0x000fe20000010000 */
[----:B------:R-:W-:Y:S01]  /*90a0*/  UIMAD UR4, UR5, 0x6000, URZ ;  /* 0x00006000050478a4 */ /* 0x000fe2000f8e023f */
[----:B------:R-:W-:Y:S01]  /*90b0*/  ISETP.GE.AND P6, PT, R193, R222, PT ;  /* 0x000000dec100720c */ /* 0x000fe20003fc6270 */
[----:B------:R-:W-:Y:S01]  /*90c0*/  UIADD3 UR9, UR7, 0x1, URZ ;  /* 0x0000000107097890 */ /* 0x000fe2000fffe03f */
[----:B------:R-:W-:Y:S01]  /*90d0*/  IADD3 R214, R222, -0x1, RZ ;  /* 0xffffffffded67810 */ /* 0x000fe20007ffe0ff */
[----:B------:R-:W-:Y:S01]  /*90e0*/  UISETP.GE.AND UP0, UPT, UR7, 0x1, UPT ;  /* 0x000000010700788c */ /* 0x000fe2000bf06270 */
[----:B------:R-:W-:Y:S02]  /*90f0*/  MOV R152, UR7 ;  /* 0x0000000700987c02 */ /* 0x000fe40008000f00 */
[----:B------:R-:W-:Y:S01]  /*9100*/  IADD3 R132, R188, UR4, RZ ;  /* 0x00000004bc847c10 */ /* 0x000fe2000fffe0ff */
[----:B------:R-:W-:Y:S02]  /*9110*/  USEL UR7, UR9, URZ, !UP0 ;  /* 0x0000003f09077287 */ /* 0x000fe4000c000000 */
[----:B------:R-:W-:Y:S01]  /*9120*/  UIADD3 UR9, UR5, 0x1, URZ ;  /* 0x0000000105097890 */ /* 0x000fe2000fffe03f */
[----:B------:R-:W-:Y:S01]  /*9130*/  IADD3 R191, R189, R132, RZ ;  /* 0x00000084bdbf7210 */ /* 0x000fe20007ffe0ff */
[----:B------:R-:W-:Y:S02]  /*9140*/  UISETP.GE.AND UP0, UPT, UR5, 0x1, UPT ;  /* 0x000000010500788c */ /* 0x000fe4000bf06270 */
[----:B------:R-:W-:Y:S01]  /*9150*/  @!P6 SHF.R.S32.HI R15, RZ, 0x1f, R214 ;  /* 0x0000001fff0fe819 */ /* 0x000fe200000114d6 */
[----:B------:R-:W-:Y:S01]  /*9160*/  @!P6 IMAD.WIDE.U32 R12, R214, c[0x0][0x208], RZ ;  /* 0x00008200d60cea25 */ /* 0x000fe200078e00ff */
[----:B------:R-:W-:Y:S03]  /*9170*/  USEL UR5, UR9, URZ, !UP0 ;  /* 0x0000003f09057287 */ /* 0x000fe6000c000000 */
[----:B------:R-:W-:Y:S01]  /*9180*/  @!P6 IMAD R15, R15, c[0x0][0x208], RZ ;  /* 0x000082000f0fea24 */ /* 0x000fe200078e02ff */
[----:B------:R-:W-:Y:S01]  /*9190*/  @!P6 SHF.L.U32 R2, R12, 0x6, RZ ;  /* 0x000000060c02e819 */ /* 0x000fe200000006ff */
[----:B------:R-:W-:Y:S01]  /*91a0*/  @!P6 IMAD R169, R152, 0x6000, R209 ;  /* 0x0000600098a9e824 */ /* 0x000fe200078e02d1 */
[----:B------:R-:W-:Y:S01]  /*91b0*/  LDSM.16.M88.4 R32, [R190] ;  /* 0x00000000be20783b */ /* 0x000fe20000000200 */
[----:B------:R-:W-:Y:S01]  /*91c0*/  @!P6 IMAD R15, R214, c[0x0][0x20c], R15 ;  /* 0x00008300d60fea24 */ /* 0x000fe200078e020f */
[----:B------:R-:W-:Y:S04]  /*91d0*/  @!P6 IADD3 R23, P0, R2, R200, RZ ;  /* 0x000000c80217e210 */ /* 0x000fe80007f1e0ff */
[----:B------:R-:W-:Y:S02]  /*91e0*/  @!P6 IADD3 R29, R13, R15, RZ ;  /* 0x0000000f0d1de210 */ /* 0x000fe40007ffe0ff */
[----:B------:R-:W1:Y:S01]  /*91f0*/  LDSM.16.M88.4 R8, [R188+UR4+0xc100] ;  /* 0x00c10004bc08783b */ /* 0x000e620008000200 */
[----:B------:R-:W-:Y:S02]  /*9200*/  @!P6 LEA R170, P4, R23, c[0x0][0x1f8], 0x1 ;  /* 0x00007e0017aaea11 */ /* 0x000fe400078808ff */
[----:B------:R-:W-:Y:S04]  /*9210*/  @!P6 SHF.L.U64.HI R29, R12, 0x6, R29 ;  /* 0x000000060c1de819 */ /* 0x000fe8000001021d */
[----:B------:R-:W-:Y:S01]  /*9220*/  @!P6 IADD3.X R0, R29, R205, RZ, P0, !PT ;  /* 0x000000cd1d00e210 */ /* 0x000fe200007fe4ff */
[----:B------:R-:W2:Y:S01]  /*9230*/  LDSM.16.M88.4 R16, [R188+UR4+0xc900] ;  /* 0x00c90004bc10783b */ /* 0x000ea20008000200 */
[C---:B------:R-:W-:Y:S02]  /*9240*/  @!P6 IADD3 R21, P0, R2.reuse, R221, RZ ;  /* 0x000000dd0215e210 */ /* 0x040fe40007f1e0ff */
[----:B------:R-:W-:Y:S02]  /*9250*/  @!P6 LEA.HI.X R171, R23, c[0x0][0x1fc], R0, 0x1, P4 ;  /* 0x00007f0017abea11 */ /* 0x000fe400020f0c00 */
[----:B------:R-:W-:Y:S02]  /*9260*/  @!P6 LEA R166, P5, R21, c[0x0][0x1f8], 0x1 ;  /* 0x00007e0015a6ea11 */ /* 0x000fe400078a08ff */
[----:B------:R-:W-:Y:S01]  /*9270*/  @!P6 IADD3 R20, P4, R2, R219, RZ ;  /* 0x000000db0214e210 */ /* 0x000fe20007f9e0ff */
[----:B------:R-:W3:Y:S01]  /*9280*/  LDSM.16.M88.4 R24, [R188+UR4+0xd100] ;  /* 0x00d10004bc18783b */ /* 0x000ee20008000200 */
[----:B------:R-:W-:Y:S02]  /*9290*/  @!P6 IADD3.X R0, R29, R220, RZ, P0, !PT ;  /* 0x000000dc1d00e210 */ /* 0x000fe400007fe4ff */
[C---:B------:R-:W-:Y:S02]  /*92a0*/  @!P6 LEA R164, P0, R20.reuse, c[0x0][0x1f8], 0x1 ;  /* 0x00007e0014a4ea11 */ /* 0x040fe400078008ff */
[----:B------:R-:W-:Y:S02]  /*92b0*/  @!P6 LEA.HI.X R167, R21, c[0x0][0x1fc], R0, 0x1, P5 ;  /* 0x00007f0015a7ea11 */ /* 0x000fe400028f0c00 */
[----:B------:R-:W-:Y:S01]  /*92c0*/  @!P6 IADD3.X R23, R29, R218, RZ, P4, !PT ;  /* 0x000000da1d17e210 */ /* 0x000fe200027fe4ff */
[----:B------:R-:W4:Y:S01]  /*92d0*/  LDSM.16.M88.4 R136, [R188+UR4+0xd900] ;  /* 0x00d90004bc88783b */ /* 0x000f220008000200 */
[----:B------:R-:W-:Y:S02]  /*92e0*/  @!P6 IADD3 R2, P4, R195, R2, RZ ;  /* 0x00000002c302e210 */ /* 0x000fe40007f9e0ff */
[----:B------:R-:W-:Y:S02]  /*92f0*/  @!P6 LEA.HI.X R165, R20, c[0x0][0x1fc], R23, 0x1, P0 ;  /* 0x00007f0014a5ea11 */ /* 0x000fe400000f0c17 */
[----:B------:R-:W-:Y:S02]  /*9300*/  @!P6 IADD3 R28, P0, R2, R200, RZ ;  /* 0x000000c8021ce210 */ /* 0x000fe40007f1e0ff */
[----:B------:R-:W-:Y:S01]  /*9310*/  @!P6 IADD3.X R29, R194, R29, RZ, P4, !PT ;  /* 0x0000001dc21de210 */ /* 0x000fe200027fe4ff */
[----:B------:R-:W-:Y:S01]  /*9320*/  LDSM.16.M88.4 R140, [R186] ;  /* 0x00000000ba8c783b */ /* 0x000fe20000000200 */
[----:B------:R-:W-:Y:S02]  /*9330*/  @!P6 LEA R172, P4, R28, c[0x0][0x1f8], 0x1 ;  /* 0x00007e001cacea11 */ /* 0x000fe400078808ff */
[C---:B------:R-:W-:Y:S02]  /*9340*/  @!P6 IADD3.X R31, R29.reuse, R205, RZ, P0, !PT ;  /* 0x000000cd1d1fe210 */ /* 0x040fe400007fe4ff */
[----:B------:R-:W-:Y:S02]  /*9350*/  @!P6 IADD3 R0, P0, R2, R221, RZ ;  /* 0x000000dd0200e210 */ /* 0x000fe40007f1e0ff */
[----:B------:R-:W-:Y:S01]  /*9360*/  @!P6 LEA.HI.X R173, R28, c[0x0][0x1fc], R31, 0x1, P4 ;  /* 0x00007f001cadea11 */ /* 0x000fe200020f0c1f */
[C---:B-1----:R-:W-:Y:S01]  /*9370*/  HMMA.16816.F32.BF16 R4, R32.reuse, R8, RZ ;  /* 0x000000082004723c */ /* 0x042fe200000418ff */
[----:B------:R-:W1:Y:S02]  /*9380*/  LDSM.16.M88.4 R144, [R191+0xc100] ;  /* 0x00c10000bf90783b */ /* 0x000e640000000200 */
[----:B------:R-:W-:Y:S02]  /*9390*/  @!P6 IADD3 R159, P4, R2, R219, RZ ;  /* 0x000000db029fe210 */ /* 0x000fe40007f9e0ff */
[C---:B------:R-:W-:Y:S02]  /*93a0*/  @!P6 LEA R176, P5, R0.reuse, c[0x0][0x1f8], 0x1 ;  /* 0x00007e0000b0ea11 */ /* 0x040fe400078a08ff */
[----:B------:R-:W-:Y:S01]  /*93b0*/  @!P6 IADD3.X R157, R29, R220, RZ, P0, !PT ;  /* 0x000000dc1d9de210 */ /* 0x000fe200007fe4ff */
[C---:B------:R-:W-:Y:S01]  /*93c0*/  HMMA.16816.F32.BF16 R8, R32.reuse, R10, RZ ;  /* 0x0000000a2008723c */ /* 0x040fe200000418ff */
[----:B------:R-:W5:Y:S03]  /*93d0*/  LDSM.16.M88.4 R148, [R191+0xc900] ;  /* 0x00c90000bf94783b */ /* 0x000f660000000200 */
[----:B------:R-:W-:Y:S02]  /*93e0*/  @!P6 LEA R174, P0, R159, c[0x0][0x1f8], 0x1 ;  /* 0x00007e009faeea11 */ /* 0x000fe400078008ff */
[----:B------:R-:W-:Y:S02]  /*93f0*/  @!P6 LEA.HI.X R177, R0, c[0x0][0x1fc], R157, 0x1, P5 ;  /* 0x00007f0000b1ea11 */ /* 0x000fe400028f0c9d */
[C---:B--2---:R-:W-:Y:S01]  /*9400*/  HMMA.16816.F32.BF16 R12, R32.reuse, R16, RZ ;  /* 0x00000010200c723c */ /* 0x044fe200000418ff */
[----:B------:R-:W2:Y:S03]  /*9410*/  LDSM.16.M88.4 R152, [R191+0xd100] ;  /* 0x00d10000bf98783b */ /* 0x000ea60000000200 */
[CC--:B------:R-:W-:Y:S02]  /*9420*/  IADD3 R0, R192.reuse, R132.reuse, RZ ;  /* 0x00000084c0007210 */ /* 0x0c0fe40007ffe0ff */
[----:B------:R-:W-:Y:S02]  /*9430*/  IADD3 R132, R189, R132, R192 ;  /* 0x00000084bd847210 */ /* 0x000fe40007ffe0c0 */
[C---:B------:R-:W-:Y:S01]  /*9440*/  HMMA.16816.F32.BF16 R16, R32.reuse, R18, RZ ;  /* 0x000000122010723c */ /* 0x040fe200000418ff */
[----:B------:R-:W-:Y:S04]  /*9450*/  @!P6 IADD3.X R2, R29, R218, RZ, P4, !PT ;  /* 0x000000da1d02e210 */ /* 0x000fe800027fe4ff */
[----:B------:R-:W-:Y:S02]  /*9460*/  @!P6 LEA.HI.X R175, R159, c[0x0][0x1fc], R2, 0x1, P0 ;  /* 0x00007f009fafea11 */ /* 0x000fe400000f0c02 */
[----:B------:R-:W2:Y:S01]  /*9470*/  LDSM.16.M88.4 R156, [R191+0xd900] ;  /* 0x00d90000bf9c783b */ /* 0x000ea20000000200 */
[C---:B---3--:R-:W-:Y:S01]  /*9480*/  HMMA.16816.F32.BF16 R20, R32.reuse, R24, RZ ;  /* 0x000000182014723c */ /* 0x048fe200000418ff */
[----:B------:R-:W-:Y:S06]  /*9490*/  IADD3 R2, R192, R191, RZ ;  /* 0x000000bfc0027210 */ /* 0x000fec0007ffe0ff */
[----:B------:R-:W-:Y:S01]  /*94a0*/  @!PT LDS RZ, [RZ] ;  /* 0x00000000fffff984 */ /* 0x000fe20000000800 */
[----:B------:R-:W-:Y:S01]  /*94b0*/  @!PT LDS RZ, [RZ] ;  /* 0x00000000fffff984 */ /* 0x000fe20000000800 */
[----:B------:R-:W-:Y:S01]  /*94c0*/  @!PT LDS RZ, [RZ] ;  /* 0x00000000fffff984 */ /* 0x000fe20000000800 */
[----:B------:R3:W-:Y:S01]  /*94d0*/  @!P6 LDGSTS.E.BYPASS.LTC128B.128 [R169], [R170.64], !P3 ;  /* 0x00000000aaa9efae */ /* 0x0007e2000d901d4a */
[C---:B------:R-:W-:Y:S07]  /*94e0*/  HMMA.16816.F32.BF16 R24, R32.reuse, R26, RZ ;  /* 0x0000001a2018723c */ /* 0x040fee00000418ff */
[----:B------:R2:W-:Y:S01]  /*94f0*/  @!P6 LDGSTS.E.BYPASS.LTC128B.128 [R169+0x2000], [R166.64], !P2 ;  /* 0x02000000a6a9efae */ /* 0x0005e2000d101d4a */
[C---:B----4-:R-:W-:Y:S07]  /*9500*/  HMMA.16816.F32.BF16 R28, R32.reuse, R136, RZ ;  /* 0x00000088201c723c */ /* 0x050fee00000418ff */
[----:B------:R4:W-:Y:S01]  /*9510*/  @!P6 LDGSTS.E.BYPASS.LTC128B.128 [R169+0x4000], [R164.64], !P1 ;  /* 0x04000000a4a9efae */ /* 0x0009e2000c901d4a */
[----:B------:R-:W-:Y:S07]  /*9520*/  HMMA.16816.F32.BF16 R32, R32, R138, RZ ;  /* 0x0000008a2020723c */ /* 0x000fee00000418ff */
[----:B------:R3:W-:Y:S01]  /*9530*/  @!P6 LDGSTS.E.BYPASS.LTC128B.128 [R169+0x1000], [R172.64], !P3 ;  /* 0x01000000aca9efae */ /* 0x0007e2000d901d4a */
[C---:B-1----:R-:W-:Y:S07]  /*9540*/  HMMA.16816.F32.BF16 R4, R140.reuse, R144, R4 ;  /* 0x000000908c04723c */ /* 0x042fee0000041804 */
[----:B------:R3:W-:Y:S01]  /*9550*/  @!P6 LDGSTS.E.BYPASS.LTC128B.128 [R169+0x3000], [R176.64], !P2 ;  /* 0x03000000b0a9efae */ /* 0x0007e2000d101d4a */
[C---:B------:R-:W-:Y:S07]  /*9560*/  HMMA.16816.F32.BF16 R8, R140.reuse, R146, R8 ;  /* 0x000000928c08723c */ /* 0x040fee0000041808 */
[----:B------:R3:W-:Y:S01]  /*9570*/  @!P6 LDGSTS.E.BYPASS.LTC128B.128 [R169+0x5000], [R174.64], !P1 ;  /* 0x05000000aea9efae */ /* 0x0007e2000c901d4a */
[C---:B-----5:R-:W-:Y:S07]  /*9580*/  HMMA.16816.F32.BF16 R12, R140.reuse, R148, R12 ;  /* 0x000000948c0c723c */ /* 0x060fee000004180c */
[----:B------:R-:W-:Y:S01]  /*9590*/  LDSM.16.M88.4 R136, [R185] ;  /* 0x00000000b988783b */ /* 0x000fe20000000200 */
[C---:B------:R-:W-:Y:S07]  /*95a0*/  HMMA.16816.F32.BF16 R16, R140.reuse, R150, R16 ;  /* 0x000000968c10723c */ /* 0x040fee0000041810 */
[----:B------:R-:W1:Y:S01]  /*95b0*/  LDSM.16.M88.4 R160, [R0+0xc100] ;  /* 0x00c1000000a0783b */ /* 0x000e620000000200 */
[C---:B--2---:R-:W-:Y:S07]  /*95c0*/  HMMA.16816.F32.BF16 R20, R140.reuse, R152, R20 ;  /* 0x000000988c14723c */ /* 0x044fee0000041814 */
[----:B------:R-:W0:Y:S01]  /*95d0*/  LDGDEPBAR ;  /* 0x00000000000079af */ /* 0x000e220000000000 */
[C---:B------:R-:W-:Y:S07]  /*95e0*/  HMMA.16816.F32.BF16 R24, R140.reuse, R154, R24 ;  /* 0x0000009a8c18723c */ /* 0x040fee0000041818 */
[----:B------:R-:W2:Y:S01]  /*95f0*/  LDSM.16.M88.4 R144, [R0+0xc900] ;  /* 0x00c900000090783b */ /* 0x000ea20000000200 */
[C---:B------:R-:W-:Y:S07]  /*9600*/  HMMA.16816.F32.BF16 R28, R140.reuse, R156, R28 ;  /* 0x0000009c8c1c723c */ /* 0x040fee000004181c */
[----:B------:R-:W5:Y:S01]  /*9610*/  LDSM.16.M88.4 R148, [R0+0xd100] ;  /* 0x00d100000094783b */ /* 0x000f620000000200 */
[----:B------:R-:W-:Y:S07]  /*9620*/  HMMA.16816.F32.BF16 R32, R140, R158, R32 ;  /* 0x0000009e8c20723c */ /* 0x000fee0000041820 */
[----:B------:R-:W5:Y:S01]  /*9630*/  LDSM.16.M88.4 R152, [R0+0xd900] ;  /* 0x00d900000098783b */ /* 0x000f620000000200 */
[C---:B-1----:R-:W-:Y:S07]  /*9640*/  HMMA.16816.F32.BF16 R4, R136.reuse, R160, R4 ;  /* 0x000000a08804723c */ /* 0x042fee0000041804 */
[----:B----4-:R-:W-:Y:S01]  /*9650*/  LDSM.16.M88.4 R164, [R184] ;  /* 0x00000000b8a4783b */ /* 0x010fe20000000200 */
[C---:B------:R-:W-:Y:S07]  /*9660*/  HMMA.16816.F32.BF16 R8, R136.reuse, R162, R8 ;  /* 0x000000a28808723c */ /* 0x040fee0000041808 */
[----:B---3--:R-:W1:Y:S01]  /*9670*/  LDSM.16.M88.4 R168, [R2+0xc100] ;  /* 0x00c1000002a8783b */ /* 0x008e620000000200 */
[C---:B--2---:R-:W-:Y:S07]  /*9680*/  HMMA.16816.F32.BF16 R12, R136.reuse, R144, R12 ;  /* 0x00000090880c723c */ /* 0x044fee000004180c */
[----:B------:R-:W2:Y:S01]  /*9690*/  LDSM.16.M88.4 R140, [R2+0xc900] ;  /* 0x00c90000028c783b */ /* 0x000ea20000000200 */
[C---:B------:R-:W-:Y:S07]  /*96a0*/  HMMA.16816.F32.BF16 R16, R136.reuse, R146, R16 ;  /* 0x000000928810723c */ /* 0x040fee0000041810 */
[----:B------:R-:W3:Y:S01]  /*96b0*/  LDSM.16.M88.4 R156, [R2+0xd100] ;  /* 0x00d10000029c783b */ /* 0x000ee20000000200 */
[C---:B-----5:R-:W-:Y:S07]  /*96c0*/  HMMA.16816.F32.BF16 R20, R136.reuse, R148, R20 ;  /* 0x000000948814723c */ /* 0x060fee0000041814 */
[----:B------:R-:W4:Y:S01]  /*96d0*/  LDSM.16.M88.4 R144, [R2+0xd900] ;  /* 0x00d900000290783b */ /* 0x000f220000000200 */
[C---:B------:R-:W-:Y:S07]  /*96e0*/  HMMA.16816.F32.BF16 R24, R136.reuse, R150, R24 ;  /* 0x000000968818723c */ /* 0x040fee0000041818 */
[----:B------:R-:W-:Y:S01]  /*96f0*/  LDSM.16.M88.4 R148, [R188+UR4+0xe100] ;  /* 0x00e10004bc94783b */ /* 0x000fe20008000200 */
[C---:B------:R-:W-:Y:S07]  /*9700*/  HMMA.16816.F32.BF16 R28, R136.reuse, R152, R28 ;  /* 0x00000098881c723c */ /* 0x040fee000004181c */
[----:B------:R-:W-:Y:S01]  /*9710*/  LDSM.16.M88.4 R160, [R188+UR4+0xf900] ;  /* 0x00f90004bca0783b */ /* 0x000fe20008000200 */
[----:B------:R-:W-:Y:S07]  /*9720*/  HMMA.16816.F32.BF16 R32, R136, R154, R32 ;  /* 0x0000009a8820723c */ /* 0x000fee0000041820 */
[----:B------:R-:W5:Y:S01]  /*9730*/  LDSM.16.M88.4 R136, [R190+0x4000] ;  /* 0x00400000be88783b */ /* 0x000f620000000200 */
[C---:B-1----:R-:W-:Y:S07]  /*9740*/  HMMA.16816.F32.BF16 R4, R164.reuse, R168, R4 ;  /* 0x000000a8a404723c */ /* 0x042fee0000041804 */
[----:B------:R-:W1:Y:S01]  /*9750*/  LDSM.16.M88.4 R152, [R188+UR4+0xe900] ;  /* 0x00e90004bc98783b */ /* 0x000e620008000200 */
[C---:B------:R-:W-:Y:S07]  /*9760*/  HMMA.16816.F32.BF16 R8, R164.reuse, R170, R8 ;  /* 0x000000aaa408723c */ /* 0x040fee0000041808 */
[----:B------:R-:W-:Y:S01]  /*9770*/  LDSM.16.M88.4 R168, [R191+0xe100] ;  /* 0x00e10000bfa8783b */ /* 0x000fe20000000200 */
[C---:B--2---:R-:W-:Y:S07]  /*9780*/  HMMA.16816.F32.BF16 R12, R164.reuse, R140, R12 ;  /* 0x0000008ca40c723c */ /* 0x044fee000004180c */
[----:B------:R-:W-:Y:S01]  /*9790*/  LDSM.16.M88.4 R172, [R191+0xe900] ;  /* 0x00e90000bfac783b */ /* 0x000fe20000000200 */
[C---:B------:R-:W-:Y:S07]  /*97a0*/  HMMA.16816.F32.BF16 R16, R164.reuse, R142, R16 ;  /* 0x0000008ea410723c */ /* 0x040fee0000041810 */
[----:B------:R-:W2:Y:S01]  /*97b0*/  LDSM.16.M88.4 R140, [R188+UR4+0xf100] ;  /* 0x00f10004bc8c783b */ /* 0x000ea20008000200 */
[C---:B---3--:R-:W-:Y:S07]  /*97c0*/  HMMA.16816.F32.BF16 R20, R164.reuse, R156, R20 ;  /* 0x0000009ca414723c */ /* 0x048fee0000041814 */
[----:B------:R-:W-:Y:S01]  /*97d0*/  LDSM.16.M88.4 R176, [R0+0xe100] ;  /* 0x00e1000000b0783b */ /* 0x000fe20000000200 */
[C---:B------:R-:W-:Y:S07]  /*97e0*/  HMMA.16816.F32.BF16 R24, R164.reuse, R158, R24 ;  /* 0x0000009ea418723c */ /* 0x040fee0000041818 */
[----:B------:R-:W3:Y:S01]  /*97f0*/  LDSM.16.M88.4 R156, [R186+0x4000] ;  /* 0x00400000ba9c783b */ /* 0x000ee20000000200 */
[C---:B----4-:R-:W-:Y:S07]  /*9800*/  HMMA.16816.F32.BF16 R28, R164.reuse, R144, R28 ;  /* 0x00000090a41c723c */ /* 0x050fee000004181c */
[----:B------:R-:W-:Y:S01]  /*9810*/  LDSM.16.M88.4 R180, [R188+UR4+0x10100] ;  /* 0x01010004bcb4783b */ /* 0x000fe20008000200 */
[----:B------:R-:W-:Y:S07]  /*9820*/  HMMA.16816.F32.BF16 R32, R164, R146, R32 ;  /* 0x00000092a420723c */ /* 0x000fee0000041820 */
[----:B------:R-:W4:Y:S01]  /*9830*/  LDSM.16.M88.4 R144, [R191+0xf100] ;  /* 0x00f10000bf90783b */ /* 0x000f220000000200 */
[C---:B-----5:R-:W-:Y:S07]  /*9840*/  HMMA.16816.F32.BF16 R4, R136.reuse, R148, R4 ;  /* 0x000000948804723c */ /* 0x060fee0000041804 */
[----:B------:R-:W-:Y:S01]  /*9850*/  LDSM.16.M88.4 R164, [R185+0x4000] ;  /* 0x00400000b9a4783b */ /* 0x000fe20000000200 */
[C---:B------:R-:W-:Y:S07]  /*9860*/  HMMA.16816.F32.BF16 R8, R136.reuse, R150, R8 ;  /* 0x000000968808723c */ /* 0x040fee0000041808 */
[----:B------:R-:W5:Y:S01]  /*9870*/  LDSM.16.M88.4 R148, [R191+0xf900] ;  /* 0x00f90000bf94783b */ /* 0x000f620000000200 */
[C---:B-1----:R-:W-:Y:S08]  /*9880*/  HMMA.16816.F32.BF16 R12, R136.reuse, R152, R12 ;  /* 0x00000098880c723c */ /* 0x042ff0000004180c */
[C---:B------:R-:W-:Y:S01]  /*9890*/  HMMA.16816.F32.BF16 R16, R136.reuse, R154, R16 ;  /* 0x0000009a8810723c */ /* 0x040fe20000041810 */
[----:B------:R-:W-:Y:S07]  /*98a0*/  LDSM.16.M88.4 R152, [R0+0xf900] ;  /* 0x00f900000098783b */ /* 0x000fee0000000200 */
[C---:B--2---:R-:W-:Y:S08]  /*98b0*/  HMMA.16816.F32.BF16 R20, R136.reuse, R140, R20 ;  /* 0x0000008c8814723c */ /* 0x044ff00000041814 */
[C---:B------:R-:W-:Y:S01]  /*98c0*/  HMMA.16816.F32.BF16 R24, R136.reuse, R142, R24 ;  /* 0x0000008e8818723c */ /* 0x040fe20000041818 */
[----:B------:R-:W-:Y:S07]  /*98d0*/  LDSM.16.M88.4 R140, [R0+0xf100] ;  /* 0x00f10000008c783b */ /* 0x000fee0000000200 */
[C---:B------:R-:W-:Y:S08]  /*98e0*/  HMMA.16816.F32.BF16 R28, R136.reuse, R160, R28 ;  /* 0x000000a0881c723c */ /* 0x040ff0000004181c */
[----:B------:R-:W-:Y:S01]  /*98f0*/  HMMA.16816.F32.BF16 R32, R136, R162, R32 ;  /* 0x000000a28820723c */ /* 0x000fe20000041820 */
[----:B------:R-:W1:Y:S07]  /*9900*/  LDSM.16.M88.4 R136, [R0+0xe900] ;  /* 0x00e900000088783b */ /* 0x000e6e0000000200 */
[C---:B---3--:R-:W-:Y:S01]  /*9910*/  HMMA.16816.F32.BF16 R4, R156.reuse, R168, R4 ;  /* 0x000000a89c04723c */ /* 0x048fe20000041804 */
[----:B------:R-:W-:Y:S07]  /*9920*/  LDSM.16.M88.4 R160, [R184+0x4000] ;  /* 0x00400000b8a0783b */ /* 0x000fee0000000200 */
[C---:B------:R-:W-:Y:S01]  /*9930*/  HMMA.16816.F32.BF16 R8, R156.reuse, R170, R8 ;  /* 0x000000aa9c08723c */ /* 0x040fe20000041808 */
[----:B------:R-:W2:Y:S07]  /*9940*/  LDSM.16.M88.4 R168, [R2+0xe100] ;  /* 0x00e1000002a8783b */ /* 0x000eae0000000200 */
[C---:B------:R-:W-:Y:S08]  /*9950*/  HMMA.16816.F32.BF16 R12, R156.reuse, R172, R12 ;  /* 0x000000ac9c0c723c */ /* 0x040ff0000004180c */
        /* <DEDUP_REMOVED lines=8> */
[C---:B------:R-:W-:Y:S01]  /*99e0*/  HMMA.16816.F32.BF16 R4, R164.reuse, R176, R4 ;  /* 0x000000b0a404723c */ /* 0x040fe20000041804 */
[----:B------:R-:W5:Y:S07]  /*99f0*/  LDSM.16.M88.4 R156, [R132+0xf900] ;  /* 0x00f90000849c783b */ /* 0x000f6e0000000200 */
[C---:B------:R-:W-:Y:S01]  /*9a00*/  HMMA.16816.F32.BF16 R8, R164.reuse, R178, R8 ;  /* 0x000000b2a408723c */ /* 0x040fe20000041808 */
[----:B------:R-:W-:Y:S07]  /*9a10*/  LDSM.16.M88.4 R176, [R191+0x10100] ;  /* 0x01010000bfb0783b */ /* 0x000fee0000000200 */
[C---:B-1----:R-:W-:Y:S08]  /*9a20*/  HMMA.16816.F32.BF16 R12, R164.reuse, R136, R12 ;  /* 0x00000088a40c723c */ /* 0x042ff0000004180c */
[C---:B------:R-:W-:Y:S01]  /*9a30*/  HMMA.16816.F32.BF16 R16, R164.reuse, R138, R16 ;  /* 0x0000008aa410723c */ /* 0x040fe20000041810 */
[----:B------:R-:W1:Y:S07]  /*9a40*/  LDSM.16.M88.4 R136, [R188+UR4+0x10900] ;  /* 0x01090004bc88783b */ /* 0x000e6e0008000200 */
[C---:B------:R-:W-:Y:S08]  /*9a50*/  HMMA.16816.F32.BF16 R20, R164.reuse, R140, R20 ;  /* 0x0000008ca414723c */ /* 0x040ff00000041814 */
[C---:B------:R-:W-:Y:S01]  /*9a60*/  HMMA.16816.F32.BF16 R24, R164.reuse, R142, R24 ;  /* 0x0000008ea418723c */ /* 0x040fe20000041818 */
[----:B------:R-:W1:Y:S07]  /*9a70*/  LDSM.16.M88.4 R140, [R188+UR4+0x11100] ;  /* 0x01110004bc8c783b */ /* 0x000e6e0008000200 */
[C---:B------:R-:W-:Y:S08]  /*9a80*/  HMMA.16816.F32.BF16 R28, R164.reuse, R152, R28 ;  /* 0x00000098a41c723c */ /* 0x040ff0000004181c */
[----:B------:R-:W-:Y:S01]  /*9a90*/  HMMA.16816.F32.BF16 R32, R164, R154, R32 ;  /* 0x0000009aa420723c */ /* 0x000fe20000041820 */
[----:B------:R-:W1:Y:S07]  /*9aa0*/  LDSM.16.M88.4 R152, [R188+UR4+0x11900] ;  /* 0x01190004bc98783b */ /* 0x000e6e0008000200 */
[C---:B--2---:R-:W-:Y:S01]  /*9ab0*/  HMMA.16816.F32.BF16 R4, R160.reuse, R168, R4 ;  /* 0x000000a8a004723c */ /* 0x044fe20000041804 */
[----:B------:R-:W2:Y:S07]  /*9ac0*/  LDSM.16.M88.4 R164, [R186+0x8000] ;  /* 0x00800000baa4783b */ /* 0x000eae0000000200 */
[C---:B------:R-:W-:Y:S01]  /*9ad0*/  HMMA.16816.F32.BF16 R8, R160.reuse, R170, R8 ;  /* 0x000000aaa008723c */ /* 0x040fe20000041808 */
[----:B------:R-:W-:Y:S07]  /*9ae0*/  LDSM.16.M88.4 R168, [R0+0x10100] ;  /* 0x0101000000a8783b */ /* 0x000fee0000000200 */
[C---:B---3--:R-:W-:Y:S08]  /*9af0*/  HMMA.16816.F32.BF16 R12, R160.reuse, R144, R12 ;  /* 0x00000090a00c723c */ /* 0x048ff0000004180c */
[C---:B------:R-:W-:Y:S01]  /*9b00*/  HMMA.16816.F32.BF16 R16, R160.reuse, R146, R16 ;  /* 0x00000092a010723c */ /* 0x040fe20000041810 */
[----:B------:R-:W3:Y:S07]  /*9b10*/  LDSM.16.M88.4 R144, [R191+0x10900] ;  /* 0x01090000bf90783b */ /* 0x000eee0000000200 */
[C---:B----4-:R-:W-:Y:S08]  /*9b20*/  HMMA.16816.F32.BF16 R20, R160.reuse, R148, R20 ;  /* 0x00000094a014723c */ /* 0x050ff00000041814 */
[C---:B------:R-:W-:Y:S01]  /*9b30*/  HMMA.16816.F32.BF16 R24, R160.reuse, R150, R24 ;  /* 0x00000096a018723c */ /* 0x040fe20000041818 */
[----:B------:R-:W4:Y:S07]  /*9b40*/  LDSM.16.M88.4 R148, [R191+0x11100] ;  /* 0x01110000bf94783b */ /* 0x000f2e0000000200 */
        /* <DEDUP_REMOVED lines=16> */
[C---:B--2---:R-:W-:Y:S01]  /*9c50*/  HMMA.16816.F32.BF16 R4, R164.reuse, R176, R4 ;  /* 0x000000b0a404723c */ /* 0x044fe20000041804 */
[----:B------:R-:W2:Y:S07]  /*9c60*/  LDSM.16.M88.4 R172, [R184+0x8000] ;  /* 0x00800000b8ac783b */ /* 0x000eae0000000200 */
[C---:B------:R-:W-:Y:S08]  /*9c70*/  HMMA.16816.F32.BF16 R8, R164.reuse, R178, R8 ;  /* 0x000000b2a408723c */ /* 0x040ff00000041808 */
[C---:B---3--:R-:W-:Y:S08]  /*9c80*/  HMMA.16816.F32.BF16 R12, R164.reuse, R144, R12 ;  /* 0x00000090a40c723c */ /* 0x048ff0000004180c */
[C---:B------:R-:W-:Y:S08]  /*9c90*/  HMMA.16816.F32.BF16 R16, R164.reuse, R146, R16 ;  /* 0x00000092a410723c */ /* 0x040ff00000041810 */
[C---:B----4-:R-:W-:Y:S08]  /*9ca0*/  HMMA.16816.F32.BF16 R20, R164.reuse, R148, R20 ;  /* 0x00000094a414723c */ /* 0x050ff00000041814 */
        /* <DEDUP_REMOVED lines=8> */
[C---:B------:R-:W-:Y:S08]  /*9d30*/  HMMA.16816.F32.BF16 R20, R160.reuse, R140, R20 ;  /* 0x0000008ca014723c */ /* 0x040ff00000041814 */
[C---:B------:R-:W-:Y:S08]  /*9d40*/  HMMA.16816.F32.BF16 R24, R160.reuse, R142, R24 ;  /* 0x0000008ea018723c */ /* 0x040ff00000041818 */
[C---:B------:R-:W-:Y:S08]  /*9d50*/  HMMA.16816.F32.BF16 R28, R160.reuse, R152, R28 ;  /* 0x00000098a01c723c */ /* 0x040ff0000004181c */
[----:B------:R-:W-:Y:S08]  /*9d60*/  HMMA.16816.F32.BF16 R32, R160, R154, R32 ;  /* 0x0000009aa020723c */ /* 0x000ff00000041820 */
[C---:B--2---:R-:W-:Y:S08]  /*9d70*/  HMMA.16816.F32.BF16 R4, R172.reuse, R180, R4 ;  /* 0x000000b4ac04723c */ /* 0x044ff00000041804 */
[C---:B------:R-:W-:Y:S08]  /*9d80*/  HMMA.16816.F32.BF16 R8, R172.reuse, R182, R8 ;  /* 0x000000b6ac08723c */ /* 0x040ff00000041808 */
[C---:B-1----:R-:W-:Y:S08]  /*9d90*/  HMMA.16816.F32.BF16 R12, R172.reuse, R136, R12 ;  /* 0x00000088ac0c723c */ /* 0x042ff0000004180c */
        /* <DEDUP_REMOVED lines=17> */
[----:B------:R-:W-:Y:S01]  /*9eb0*/  FMUL.FTZ R16, R16, c[0x0][0x320] ;  /* 0x0000c80010107a20 */ /* 0x000fe20000410000 */
[----:B-1----:R-:W-:Y:S01]  /*9ec0*/  FMNMX.FTZ R0, R157, R133, !PT ;  /* 0x000000859d007209 */ /* 0x002fe20007810000 */
[----:B------:R-:W-:Y:S02]  /*9ed0*/  FMUL.FTZ R17, R17, c[0x0][0x320] ;  /* 0x0000c80011117a20 */ /* 0x000fe40000410000 */
[----:B------:R-:W-:Y:S02]  /*9ee0*/  FMUL.FTZ R18, R18, c[0x0][0x320] ;  /* 0x0000c80012127a20 */ /* 0x000fe40000410000 */
[----:B------:R-:W-:Y:S01]  /*9ef0*/  FMUL.FTZ R19, R19, c[0x0][0x320] ;  /* 0x0000c80013137a20 */ /* 0x000fe20000410000 */
[----:B------:R1:W-:Y:S10]  /*9f00*/  MUFU.TANH R166, R11 ;  /* 0x0000000b00a67308 */ /* 0x0003f40000002400 */
[----:B------:R-:W-:Y:S10]  /*9f10*/  MUFU.TANH R141, R13 ;  /* 0x0000000d008d7308 */ /* 0x000ff40000002400 */
[----:B------:R-:W-:Y:S01]  /*9f20*/  MUFU.TANH R143, R143 ;  /* 0x0000008f008f7308 */ /* 0x000fe20000002400 */
[C---:B--2---:R-:W-:Y:S01]  /*9f30*/  HMMA.16816.F32.BF16 R20, R172.reuse, R4, R20 ;  /* 0x00000004ac14723c */ /* 0x044fe20000041814 */
[----:B-1----:R-:W1:Y:S01]  /*9f40*/  LDSM.16.M88.4 R8, [R132+0x11900] ;  /* 0x011900008408783b */ /* 0x002e620000000200 */
[----:B------:R-:W-:Y:S06]  /*9f50*/  DEPBAR.LE SB0, 0x2 ;  /* 0x000080800000791a */ /* 0x000fec0000000000 */
[C---:B------:R-:W-:Y:S01]  /*9f60*/  HMMA.16816.F32.BF16 R24, R172.reuse, R6, R24 ;  /* 0x00000006ac18723c */ /* 0x040fe20000041818 */
[----:B------:R-:W2:Y:S01]  /*9f70*/  MUFU.TANH R145, R145 ;  /* 0x0000009100917308 */ /* 0x000ea20000002400 */
[----:B------:R-:W-:Y:S11]  /*9f80*/  BAR.SYNC.DEFER_BLOCKING 0x0 ;  /* 0x0000000000007b1d */ /* 0x000ff60000010000 */
[----:B------:R-:W-:Y:S03]  /*9f90*/  @!UPT UIADD3 URZ, URZ, URZ, URZ ;  /* 0x0000003f3f3ff290 */ /* 0x000fe6000fffe03f */
[----:B------:R-:W-:Y:S02]  /*9fa0*/  FMUL.FTZ R20, R20, c[0x0][0x320] ;  /* 0x0000c80014147a20 */ /* 0x000fe40000410000 */
[----:B------:R-:W-:Y:S02]  /*9fb0*/  FMUL.FTZ R21, R21, c[0x0][0x320] ;  /* 0x0000c80015157a20 */ /* 0x000fe40000410000 */
[----:B------:R-:W-:Y:S02]  /*9fc0*/  FMUL.FTZ R22, R22, c[0x0][0x320] ;  /* 0x0000c80016167a20 */ /* 0x000fe40000410000 */
[----:B------:R-:W-:Y:S02]  /*9fd0*/  FMUL.FTZ R23, R23, c[0x0][0x320] ;  /* 0x0000c80017177a20 */ /* 0x000fe40000410000 */
[----:B------:R-:W-:Y:S01]  /*9fe0*/  FMUL.FTZ R24, R24, c[0x0][0x320] ;  /* 0x0000c80018187a20 */ /* 0x000fe20000410000 */
[----:B--2---:R-:W-:Y:S01]  /*9ff0*/  FMNMX.FTZ R0, R145, R0, !PT ;  /* 0x0000000091007209 */ /* 0x004fe20007810000 */
[----:B------:R-:W-:Y:S01]  /*a000*/  FMUL.FTZ R25, R25, c[0x0][0x320] ;  /* 0x0000c80019197a20 */ /* 0x000fe20000410000 */
[----:B------:R-:W2:Y:S01]  /*a010*/  MUFU.TANH R158, R158 ;  /* 0x0000009e009e7308 */ /* 0x000ea20000002400 */
[----:B------:R-:W-:Y:S02]  /*a020*/  FMUL.FTZ R26, R26, c[0x0][0x320] ;  /* 0x0000c8001a1a7a20 */ /* 0x000fe40000410000 */
[----:B------:R-:W-:Y:S01]  /*a030*/  FMUL.FTZ R27, R27, c[0x0][0x320] ;  /* 0x0000c8001b1b7a20 */ /* 0x000fe20000410000 */
[C---:B-1----:R-:W-:Y:S06]  /*a040*/  HMMA.16816.F32.BF16 R28, R172.reuse, R8, R28 ;  /* 0x00000008ac1c723c */ /* 0x042fec000004181c */
[----:B------:R-:W1:Y:S02]  /*a050*/  MUFU.TANH R156, R156 ;  /* 0x0000009c009c7308 */ /* 0x000e640000002400 */
[----:B------:R-:W-:Y:S08]  /*a060*/  HMMA.16816.F32.BF16 R32, R172, R10, R32 ;  /* 0x0000000aac20723c */ /* 0x000ff00000041820 */
[----:B------:R-:W3:Y:S01]  /*a070*/  MUFU.TANH R159, R159 ;  /* 0x0000009f009f7308 */ /* 0x000ee20000002400 */
[----:B--2---:R-:W-:Y:S09]  /*a080*/  FMNMX.FTZ R13, R158, R3, !PT ;  /* 0x000000039e0d7209 */ /* 0x004ff20007810000 */
[----:B------:R-:W2:Y:S01]  /*a090*/  MUFU.TANH R142, R14 ;  /* 0x0000000e008e7308 */ /* 0x000ea20000002400 */
[----:B------:R-:W-:Y:S01]  /*a0a0*/  FMUL.FTZ R28, R28, c[0x0][0x320] ;  /* 0x0000c8001c1c7a20 */ /* 0x000fe20000410000 */
[----:B-1----:R-:W-:Y:S01]  /*a0b0*/  FMNMX.FTZ R13, R156, R13, !PT ;  /* 0x0000000d9c0d7209 */ /* 0x002fe20007810000 */
[----:B------:R-:W-:Y:S02]  /*a0c0*/  FMUL.FTZ R29, R29, c[0x0][0x320] ;  /* 0x0000c8001d1d7a20 */ /* 0x000fe40000410000 */
[----:B------:R-:W-:Y:S01]  /*a0d0*/  FMUL.FTZ R30, R30, c[0x0][0x320] ;  /* 0x0000c8001e1e7a20 */ /* 0x000fe20000410000 */
[----:B------:R-:W-:Y:S01]  /*a0e0*/  FMNMX.FTZ R13, R168, R13, !PT ;  /* 0x0000000da80d7209 */ /* 0x000fe20007810000 */
[----:B------:R-:W-:Y:S03]  /*a0f0*/  FMUL.FTZ R31, R31, c[0x0][0x320] ;  /* 0x0000c8001f1f7a20 */ /* 0x000fe60000410000 */
[----:B------:R-:W1:Y:S01]  /*a100*/  MUFU.TANH R138, R15 ;  /* 0x0000000f008a7308 */ /* 0x000e620000002400 */
[----:B------:R-:W-:Y:S01]  /*a110*/  FMUL.FTZ R32, R32, c[0x0][0x320] ;  /* 0x0000c80020207a20 */ /* 0x000fe20000410000 */
[----:B------:R-:W-:Y:S01]  /*a120*/  FMNMX.FTZ R13, R166, R13, !PT ;  /* 0x0000000da60d7209 */ /* 0x000fe20007810000 */
[----:B------:R-:W-:Y:S01]  /*a130*/  FMUL.FTZ R33, R33, c[0x0][0x320] ;  /* 0x0000c80021217a20 */ /* 0x000fe20000410000 */
[----:B---3--:R-:W-:Y:S01]  /*a140*/  FMNMX.FTZ R0, R159, R0, !PT ;  /* 0x000000009f007209 */ /* 0x008fe20007810000 */
[----:B------:R-:W-:Y:S02]  /*a150*/  FMUL.FTZ R34, R34, c[0x0][0x320] ;  /* 0x0000c80022227a20 */ /* 0x000fe40000410000 */
[----:B------:R-:W-:Y:S01]  /*a160*/  FMUL.FTZ R35, R35, c[0x0][0x320] ;  /* 0x0000c80023237a20 */ /* 0x000fe20000410000 */
[----:B------:R-:W-:Y:S02]  /*a170*/  FMNMX.FTZ R0, R165, R0, !PT ;  /* 0x00000000a5007209 */ /* 0x000fe40007810000 */
[----:B------:R-:W3:Y:S02]  /*a180*/  MUFU.TANH R139, R16 ;  /* 0x00000010008b7308 */ /* 0x000ee40000002400 */
[----:B------:R-:W-:Y:S02]  /*a190*/  FMNMX.FTZ R0, R143, R0, !PT ;  /* 0x000000008f007209 */ /* 0x000fe40007810000 */
[----:B--2---:R-:W-:Y:S02]  /*a1a0*/  FMNMX.FTZ R13, R142, R13, !PT ;  /* 0x0000000d8e0d7209 */ /* 0x004fe40007810000 */
[----:B------:R-:W-:Y:S04]  /*a1b0*/  FMNMX.FTZ R0, R141, R0, !PT ;  /* 0x000000008d007209 */ /* 0x000fe80007810000 */
[----:B------:R-:W2:Y:S01]  /*a1c0*/  MUFU.TANH R137, R17 ;  /* 0x0000001100897308 */ /* 0x000ea20000002400 */
[----:B-1----:R-:W-:Y:S09]  /*a1d0*/  FMNMX.FTZ R13, R138, R13, !PT ;  /* 0x0000000d8a0d7209 */ /* 0x002ff20007810000 */
[----:B------:R-:W1:Y:S01]  /*a1e0*/  MUFU.TANH R140, R18 ;  /* 0x00000012008c7308 */ /* 0x000e620000002400 */
[----:B---3--:R-:W-:Y:S02]  /*a1f0*/  FMNMX.FTZ R0, R139, R0, !PT ;  /* 0x000000008b007209 */ /* 0x008fe40007810000 */
[----:B------:R-:W-:Y:S07]  /*a200*/  IADD3 R16, R134, UR4, RZ ;  /* 0x0000000486107c10 */ /* 0x000fee000fffe0ff */
        /* <DEDUP_REMOVED lines=29> */
[----:B---3--:R-:W-:Y:S01]  /*a3e0*/  FMNMX.FTZ R13, R148, R13, !PT ;  /* 0x0000000d940d7209 */ /* 0x008fe20007810000 */
[----:B------:R-:W-:Y:S08]  /*a3f0*/  LDSM.16.MT88.4 R28, [R134+UR4+0x100] ;  /* 0x00010004861c783b */ /* 0x000ff00008004200 */
[----:B------:R-:W3:Y:S01]  /*a400*/  MUFU.TANH R146, R34 ;  /* 0x0000002200927308 */ /* 0x000ee20000002400 */
[----:B--2---:R-:W-:Y:S09]  /*a410*/  FMNMX.FTZ R0, R149, R0, !PT ;  /* 0x0000000095007209 */ /* 0x004ff20007810000 */
[----:B------:R-:W2:Y:S01]  /*a420*/  MUFU.TANH R144, R35 ;  /* 0x0000002300907308 */ /* 0x000ea20000002400 */
[----:B-1----:R-:W-:Y:S05]  /*a430*/  FMNMX.FTZ R11, R147, R0, !PT ;  /* 0x00000000930b7209 */ /* 0x002fea0007810000 */
[----:B------:R-:W1:Y:S01]  /*a440*/  SHFL.BFLY PT, R2, R11, 0x2, 0x1f ;  /* 0x0c401f000b027f89 */ /* 0x000e6200000e0000 */
[----:B---3--:R-:W-:Y:S04]  /*a450*/  FMNMX.FTZ R13, R146, R13, !PT ;  /* 0x0000000d920d7209 */ /* 0x008fe80007810000 */
[----:B--2---:R-:W-:Y:S03]  /*a460*/  FMNMX.FTZ R9, R144, R13, !PT ;  /* 0x0000000d90097209 */ /* 0x004fe60007810000 */
[----:B------:R-:W-:Y:S01]  /*a470*/  LDSM.16.MT88.4 R12, [R135+UR4+0x100] ;  /* 0x00010004870c783b */ /* 0x000fe20008004200 */
[----:B-1----:R-:W-:Y:S07]  /*a480*/  FMNMX.FTZ R7, R11, R2, !PT ;  /* 0x000000020b077209 */ /* 0x002fee0007810000 */
[----:B------:R-:W1:Y:S08]  /*a490*/  SHFL.BFLY PT, R0, R9, 0x2, 0x1f ;  /* 0x0c401f0009007f89 */ /* 0x000e7000000e0000 */
[----:B------:R-:W2:Y:S01]  /*a4a0*/  SHFL.BFLY PT, R2, R7, 0x1, 0x1f ;  /* 0x0c201f0007027f89 */ /* 0x000ea200000e0000 */
[----:B-1----:R-:W-:Y:S07]  /*a4b0*/  FMNMX.FTZ R5, R9, R0, !PT ;  /* 0x0000000009057209 */ /* 0x002fee0007810000 */
[----:B------:R-:W1:Y:S01]  /*a4c0*/  SHFL.BFLY PT, R0, R5, 0x1, 0x1f ;  /* 0x0c201f0005007f89 */ /* 0x000e6200000e0000 */
[----:B--2---:R-:W-:Y:S05]  /*a4d0*/  FMNMX.FTZ R2, R7, R2, !PT ;  /* 0x0000000207027209 */ /* 0x004fea0007810000 */
[C---:B------:R-:W-:Y:S02]  /*a4e0*/  FADD.FTZ R4, -R2.reuse, R133 ;  /* 0x0000008502047221 */ /* 0x040fe40000010100 */
[----:B------:R-:W-:Y:S02]  /*a4f0*/  FMUL.FTZ R152, R2, c[0x0][0x2d0] ;  /* 0x0000b40002987a20 */ /* 0x000fe40000410000 */
[----:B------:R-:W-:Y:S02]  /*a500*/  FMUL.FTZ R132, R4, c[0x0][0x2d0] ;  /* 0x0000b40004847a20 */ /* 0x000fe40000410000 */
[--C-:B------:R-:W-:Y:S02]  /*a510*/  FFMA.FTZ R163, R145, c[0x0][0x2d0], -R152.reuse ;  /* 0x0000b40091a37a23 */ /* 0x100fe40000010898 */
[--C-:B------:R-:W-:Y:S02]  /*a520*/  FFMA.FTZ R164, R157, c[0x0][0x2d0], -R152.reuse ;  /* 0x0000b4009da47a23 */ /* 0x100fe40000010898 */
[--C-:B------:R-:W-:Y:S01]  /*a530*/  FFMA.FTZ R161, R159, c[0x0][0x2d0], -R152.reuse ;  /* 0x0000b4009fa17a23 */ /* 0x100fe20000010898 */
[----:B------:R-:W2:Y:S01]  /*a540*/  MUFU.EX2 R132, R132 ;  /* 0x0000008400847308 */ /* 0x000ea20000000800 */
[--C-:B------:R-:W-:Y:S02]  /*a550*/  FFMA.FTZ R160, R165, c[0x0][0x2d0], -R152.reuse ;  /* 0x0000b400a5a07a23 */ /* 0x100fe40000010898 */
[--C-:B------:R-:W-:Y:S01]  /*a560*/  FFMA.FTZ R165, R143, c[0x0][0x2d0], -R152.reuse ;  /* 0x0000b4008fa57a23 */ /* 0x100fe20000010898 */
[----:B-1----:R-:W-:Y:S01]  /*a570*/  FMNMX.FTZ R0, R5, R0, !PT ;  /* 0x0000000005007209 */ /* 0x002fe20007810000 */
[--C-:B------:R-:W-:Y:S02]  /*a580*/  FFMA.FTZ R167, R139, c[0x0][0x2d0], -R152.reuse ;  /* 0x0000b4008ba77a23 */ /* 0x100fe40000010898 */
[--C-:B------:R-:W-:Y:S02]  /*a590*/  FFMA.FTZ R182, R155, c[0x0][0x2d0], -R152.reuse ;  /* 0x0000b4009bb67a23 */ /* 0x100fe40000010898 */
[C---:B------:R-:W-:Y:S01]  /*a5a0*/  FMUL.FTZ R145, R0.reuse, c[0x0][0x2d0] ;  /* 0x0000b40000917a20 */ /* 0x040fe20000410000 */
[----:B------:R-:W-:Y:S01]  /*a5b0*/  MUFU.EX2 R164, R164 ;  /* 0x000000a400a47308 */ /* 0x000fe20000000800 */
[----:B------:R-:W-:Y:S02]  /*a5c0*/  FADD.FTZ R4, -R0, R3 ;  /* 0x0000000300047221 */ /* 0x000fe40000010100 */
[--C-:B------:R-:W-:Y:S02]  /*a5d0*/  FFMA.FTZ R162, R158, c[0x0][0x2d0], -R145.reuse ;  /* 0x0000b4009ea27a23 */ /* 0x100fe40000010891 */
[--C-:B------:R-:W-:Y:S01]  /*a5e0*/  FFMA.FTZ R159, R156, c[0x0][0x2d0], -R145.reuse ;  /* 0x0000b4009c9f7a23 */ /* 0x100fe20000010891 */
[----:B------:R-:W-:Y:S01]  /*a5f0*/  IADD3 R156, R187, R16, RZ ;  /* 0x00000010bb9c7210 */ /* 0x000fe20007ffe0ff */
[--C-:B------:R-:W-:Y:S02]  /*a600*/  FFMA.FTZ R158, R168, c[0x0][0x2d0], -R145.reuse ;  /* 0x0000b400a89e7a23 */ /* 0x100fe40000010891 */
[--C-:B------:R-:W-:Y:S01]  /*a610*/  FFMA.FTZ R157, R166, c[0x0][0x2d0], -R145.reuse ;  /* 0x0000b400a69d7a23 */ /* 0x100fe20000010891 */
[----:B------:R-:W1:Y:S01]  /*a620*/  MUFU.EX2 R163, R163 ;  /* 0x000000a300a37308 */ /* 0x000e620000000800 */
[----:B------:R-:W-:Y:S01]  /*a630*/  FMUL.FTZ R3, R4, c[0x0][0x2d0] ;  /* 0x0000b40004037a20 */ /* 0x000fe20000410000 */
[----:B------:R-:W-:Y:S01]  /*a640*/  IADD3 R4, R135, UR4, RZ ;  /* 0x0000000487047c10 */ /* 0x000fe2000fffe0ff */
[C---:B--2---:R-:W-:Y:S02]  /*a650*/  FMUL.FTZ R5, R132.reuse, R129 ;  /* 0x0000008184057220 */ /* 0x044fe40000410000 */
[C---:B------:R-:W-:Y:S01]  /*a660*/  FMUL.FTZ R8, R132.reuse, R124 ;  /* 0x0000007c84087220 */ /* 0x040fe20000410000 */
[----:B------:R-:W-:Y:S01]  /*a670*/  IADD3 R133, R187, R4, RZ ;  /* 0x00000004bb857210 */ /* 0x000fe20007ffe0ff */
[C---:B------:R-:W-:Y:S02]  /*a680*/  FMUL.FTZ R4, R132.reuse, R128 ;  /* 0x0000008084047220 */ /* 0x040fe40000410000 */
[C---:B------:R-:W-:Y:S01]  /*a690*/  FMUL.FTZ R9, R132.reuse, R125 ;  /* 0x0000007d84097220 */ /* 0x040fe20000410000 */
[----:B------:R-:W2:Y:S01]  /*a6a0*/  MUFU.EX2 R3, R3 ;  /* 0x0000000300037308 */ /* 0x000ea20000000800 */
[----:B------:R-:W3:Y:S01]  /*a6b0*/  LDSM.16.MT88.4 R20, [R133+0x100] ;  /* 0x000100008514783b */ /* 0x000ee20000004200 */
[C---:B------:R-:W-:Y:S02]  /*a6c0*/  FMUL.FTZ R16, R132.reuse, R116 ;  /* 0x0000007484107220 */ /* 0x040fe40000410000 */
[C---:B------:R-:W-:Y:S02]  /*a6d0*/  FMUL.FTZ R17, R132.reuse, R117 ;  /* 0x0000007584117220 */ /* 0x040fe40000410000 */
[C---:B------:R-:W-:Y:S02]  /*a6e0*/  FMUL.FTZ R24, R132.reuse, R108 ;  /* 0x0000006c84187220 */ /* 0x040fe40000410000 */
[C---:B------:R-:W-:Y:S02]  /*a6f0*/  FMUL.FTZ R25, R132.reuse, R109 ;  /* 0x0000006d84197220 */ /* 0x040fe40000410000 */
[----:B------:R-:W-:Y:S01]  /*a700*/  MUFU.EX2 R161, R161 ;  /* 0x000000a100a17308 */ /* 0x000fe20000000800 */
[C---:B------:R-:W-:Y:S02]  /*a710*/  FMUL.FTZ R32, R132.reuse, R100 ;  /* 0x0000006484207220 */ /* 0x040fe40000410000 */
[C---:B------:R-:W-:Y:S01]  /*a720*/  FMUL.FTZ R33, R132.reuse, R101 ;  /* 0x0000006584217220 */ /* 0x040fe20000410000 */
[----:B-1----:R-:W-:Y:S01]  /*a730*/  F2FP.BF16.PACK_AB R128, R163, R164 ;  /* 0x000000a4a380723e */ /* 0x002fe200000010ff */
[C---:B------:R-:W-:Y:S02]  /*a740*/  FMUL.FTZ R36, R132.reuse, R36 ;  /* 0x0000002484247220 */ /* 0x040fe40000410000 */
[----:B------:R-:W-:Y:S02]  /*a750*/  FMUL.FTZ R37, R132, R37 ;  /* 0x0000002584257220 */ /* 0x000fe40000410000 */
[--C-:B------:R-:W-:Y:S01]  /*a760*/  FFMA.FTZ R166, R141, c[0x0][0x2d0], -R152.reuse ;  /* 0x0000b4008da67a23 */ /* 0x100fe20000010898 */
[----:B------:R-:W1:Y:S01]  /*a770*/  MUFU.EX2 R160, R160 ;  /* 0x000000a000a07308 */ /* 0x000e620000000800 */
[--C-:B------:R-:W-:Y:S02]  /*a780*/  FFMA.FTZ R168, R137, c[0x0][0x2d0], -R152.reuse ;  /* 0x0000b40089a87a23 */ /* 0x100fe40000010898 */
[--C-:B------:R-:W-:Y:S02]  /*a790*/  FFMA.FTZ R169, R142, c[0x0][0x2d0], -R145.reuse ;  /* 0x0000b4008ea97a23 */ /* 0x100fe40000010891 */
[C---:B--2---:R-:W-:Y:S02]  /*a7a0*/  FMUL.FTZ R6, R3.reuse, R130 ;  /* 0x0000008203067220 */ /* 0x044fe40000410000 */
[C---:B------:R-:W-:Y:S02]  /*a7b0*/  FMUL.FTZ R7, R3.reuse, R131 ;  /* 0x0000008303077220 */ /* 0x040fe40000410000 */
[C---:B------:R-:W-:Y:S01]  /*a7c0*/  FMUL.FTZ R10, R3.reuse, R126 ;  /* 0x0000007e030a7220 */ /* 0x040fe20000410000 */
[----:B------:R-:W-:Y:S01]  /*a7d0*/  MUFU.EX2 R162, R162 ;  /* 0x000000a200a27308 */ /* 0x000fe20000000800 */
[C---:B------:R-:W-:Y:S02]  /*a7e0*/  FMUL.FTZ R11, R3.reuse, R127 ;  /* 0x0000007f030b7220 */ /* 0x040fe40000410000 */
[C---:B------:R-:W-:Y:S01]  /*a7f0*/  FMUL.FTZ R18, R3.reuse, R118 ;  /* 0x0000007603127220 */ /* 0x040fe20000410000 */
[----:B------:R-:W-:Y:S01]  /*a800*/  LDSM.16.MT88.4 R124, [R135+UR4+0x2900] ;  /* 0x00290004877c783b */ /* 0x000fe20008004200 */
[C---:B------:R-:W-:Y:S02]  /*a810*/  FMUL.FTZ R19, R3.reuse, R119 ;  /* 0x0000007703137220 */ /* 0x040fe40000410000 */
[C---:B------:R-:W-:Y:S02]  /*a820*/  FMUL.FTZ R26, R3.reuse, R110 ;  /* 0x0000006e031a7220 */ /* 0x040fe40000410000 */
[C---:B------:R-:W-:Y:S01]  /*a830*/  FMUL.FTZ R27, R3.reuse, R111 ;  /* 0x0000006f031b7220 */ /* 0x040fe20000410000 */
[----:B------:R-:W2:Y:S01]  /*a840*/  MUFU.EX2 R159, R159 ;  /* 0x0000009f009f7308 */ /* 0x000ea20000000800 */
[C---:B------:R-:W-:Y:S01]  /*a850*/  FMUL.FTZ R34, R3.reuse, R102 ;  /* 0x0000006603227220 */ /* 0x040fe20000410000 */
[----:B------:R-:W-:Y:S01]  /*a860*/  LDSM.16.MT88.4 R108, [R156+0x2100] ;  /* 0x002100009c6c783b */ /* 0x000fe20000004200 */
[C---:B------:R-:W-:Y:S01]  /*a870*/  FMUL.FTZ R35, R3.reuse, R103 ;  /* 0x0000006703237220 */ /* 0x040fe20000410000 */
[----:B-1----:R-:W-:Y:S01]  /*a880*/  F2FP.BF16.PACK_AB R130, R160, R161 ;  /* 0x000000a1a082723e */ /* 0x002fe200000010ff */
[C---:B------:R-:W-:Y:S02]  /*a890*/  FMUL.FTZ R38, R3.reuse, R38 ;  /* 0x0000002603267220 */ /* 0x040fe40000410000 */
[----:B------:R-:W-:Y:S02]  /*a8a0*/  FMUL.FTZ R39, R3, R39 ;  /* 0x0000002703277220 */ /* 0x000fe40000410000 */
[--C-:B------:R-:W-:Y:S01]  /*a8b0*/  FFMA.FTZ R170, R138, c[0x0][0x2d0], -R145.reuse ;  /* 0x0000b4008aaa7a23 */ /* 0x100fe20000010891 */
[----:B------:R-:W-:Y:S01]  /*a8c0*/  MUFU.EX2 R158, R158 ;  /* 0x0000009e009e7308 */ /* 0x000fe20000000800 */
[----:B------:R-:W-:Y:S01]  /*a8d0*/  LDSM.16.MT88.4 R100, [R134+UR4+0x2100] ;  /* 0x002100048664783b */ /* 0x000fe20008004200 */
[--C-:B------:R-:W-:Y:S02]  /*a8e0*/  FFMA.FTZ R171, R140, c[0x0][0x2d0], -R145.reuse ;  /* 0x0000b4008cab7a23 */ /* 0x100fe40000010891 */
[--C-:B------:R-:W-:Y:S02]  /*a8f0*/  FFMA.FTZ R172, R136, c[0x0][0x2d0], -R145.reuse ;  /* 0x0000b40088ac7a23 */ /* 0x100fe40000010891 */
[--C-:B------:R-:W-:Y:S02]  /*a900*/  FFMA.FTZ R183, R149, c[0x0][0x2d0], -R152.reuse ;  /* 0x0000b40095b77a23 */ /* 0x100fe40000010898 */
[--C-:B------:R-:W-:Y:S01]  /*a910*/  FFMA.FTZ R191, R150, c[0x0][0x2d0], -R145.reuse ;  /* 0x0000b40096bf7a23 */ /* 0x100fe20000010891 */
[----:B------:R-:W-:Y:S01]  /*a920*/  LDSM.16.MT88.4 R116, [R134+UR4+0x900] ;  /* 0x000900048674783b */ /* 0x000fe20008004200 */
[----:B------:R-:W1:Y:S01]  /*a930*/  MUFU.EX2 R157, R157 ;  /* 0x0000009d009d7308 */ /* 0x000e620000000800 */
[--C-:B------:R-:W-:Y:S02]  /*a940*/  FFMA.FTZ R226, R148, c[0x0][0x2d0], -R145.reuse ;  /* 0x0000b40094e27a23 */ /* 0x100fe40000010891 */
[--C-:B------:R-:W-:Y:S01]  /*a950*/  FFMA.FTZ R225, R146, c[0x0][0x2d0], -R145.reuse ;  /* 0x0000b40092e17a23 */ /* 0x100fe20000010891 */
[----:B--2---:R-:W-:Y:S01]  /*a960*/  F2FP.BF16.PACK_AB R129, R159, R162 ;  /* 0x000000a29f81723e */ /* 0x004fe200000010ff */
[C---:B------:R-:W-:Y:S02]  /*a970*/  FMUL.FTZ R40, R132.reuse, R40 ;  /* 0x0000002884287220 */ /* 0x040fe40000410000 */
[----:B------:R-:W-:Y:S01]  /*a980*/  LDSM.16.MT88.4 R136, [R133+0x2900] ;  /* 0x002900008588783b */ /* 0x000fe20000004200 */
        /* <DEDUP_REMOVED lines=8> */
[----:B------:R-:W-:Y:S01]  /*aa10*/  FMUL.FTZ R47, R3, R47 ;  /* 0x0000002f032f7220 */ /* 0x000fe20000410000 */
[----:B------:R-:W2:Y:S01]  /*aa20*/  MUFU.EX2 R166, R166 ;  /* 0x000000a600a67308 */ /* 0x000ea20000000800 */
[C---:B------:R-:W-:Y:S01]  /*aa30*/  FMUL.FTZ R48, R132.reuse, R48 ;  /* 0x0000003084307220 */ /* 0x040fe20000410000 */
[----:B-1----:R-:W-:Y:S01]  /*aa40*/  F2FP.BF16.PACK_AB R131, R157, R158 ;  /* 0x0000009e9d83723e */ /* 0x002fe200000010ff */
[C---:B------:R-:W-:Y:S02]  /*aa50*/  FMUL.FTZ R49, R132.reuse, R49 ;  /* 0x0000003184317220 */ /* 0x040fe40000410000 */
[C---:B------:R-:W-:Y:S02]  /*aa60*/  FMUL.FTZ R50, R3.reuse, R50 ;  /* 0x0000003203327220 */ /* 0x040fe40000410000 */
[C---:B------:R-:W-:Y:S02]  /*aa70*/  FMUL.FTZ R51, R3.reuse, R51 ;  /* 0x0000003303337220 */ /* 0x040fe40000410000 */
[C---:B------:R-:W-:Y:S01]  /*aa80*/  HMMA.16816.F32.BF16 R4, R128.reuse, R12, R4 ;  /* 0x0000000c8004723c */ /* 0x040fe20000041804 */
[----:B------:R-:W-:Y:S04]  /*aa90*/  MUFU.EX2 R167, R167 ;  /* 0x000000a700a77308 */ /* 0x000fe80000000800 */
[C---:B------:R-:W-:Y:S02]  /*aaa0*/  FMUL.FTZ R52, R132.reuse, R52 ;  /* 0x0000003484347220 */ /* 0x040fe40000410000 */
[C---:B------:R-:W-:Y:S01]  /*aab0*/  FMUL.FTZ R12, R132.reuse, R120 ;  /* 0x00000078840c7220 */ /* 0x040fe20000410000 */
[C---:B------:R-:W-:Y:S03]  /*aac0*/  HMMA.16816.F32.BF16 R8, R128.reuse, R14, R8 ;  /* 0x0000000e8008723c */ /* 0x040fe60000041808 */
[----:B------:R-:W-:Y:S01]  /*aad0*/  MUFU.EX2 R168, R168 ;  /* 0x000000a800a87308 */ /* 0x000fe20000000800 */
[C---:B------:R-:W-:Y:S02]  /*aae0*/  FMUL.FTZ R13, R132.reuse, R121 ;  /* 0x00000079840d7220 */ /* 0x040fe40000410000 */
[C---:B------:R-:W-:Y:S02]  /*aaf0*/  FMUL.FTZ R53, R132.reuse, R53 ;  /* 0x0000003584357220 */ /* 0x040fe40000410000 */
[C---:B------:R-:W-:Y:S04]  /*ab00*/  FMUL.FTZ R14, R3.reuse, R122 ;  /* 0x0000007a030e7220 */ /* 0x040fe80000410000 */
[C---:B------:R-:W-:Y:S01]  /*ab10*/  FMUL.FTZ R15, R3.reuse, R123 ;  /* 0x0000007b030f7220 */ /* 0x040fe20000410000 */
[----:B------:R-:W-:Y:S01]  /*ab20*/  MUFU.EX2 R169, R169 ;  /* 0x000000a900a97308 */ /* 0x000fe20000000800 */
[----:B------:R-:W1:Y:S01]  /*ab30*/  LDSM.16.MT88.4 R120, [R156+0x100] ;  /* 0x000100009c78783b */ /* 0x000e620000004200 */
[C---:B------:R-:W-:Y:S02]  /*ab40*/  FMUL.FTZ R54, R3.reuse, R54 ;  /* 0x0000003603367220 */ /* 0x040fe40000410000 */
[C---:B------:R-:W-:Y:S02]  /*ab50*/  FMUL.FTZ R55, R3.reuse, R55 ;  /* 0x0000003703377220 */ /* 0x040fe40000410000 */
[C---:B---3--:R-:W-:Y:S03]  /*ab60*/  HMMA.16816.F32.BF16 R12, R128.reuse, R20, R12 ;  /* 0x00000014800c723c */ /* 0x048fe6000004180c */
[C---:B------:R-:W-:Y:S01]  /*ab70*/  FMUL.FTZ R56, R132.reuse, R56 ;  /* 0x0000003884387220 */ /* 0x040fe20000410000 */
[----:B------:R-:W3:Y:S01]  /*ab80*/  MUFU.EX2 R170, R170 ;  /* 0x000000aa00aa7308 */ /* 0x000ee20000000800 */
[C---:B------:R-:W-:Y:S02]  /*ab90*/  FMUL.FTZ R57, R132.reuse, R57 ;  /* 0x0000003984397220 */ /* 0x040fe40000410000 */
[C---:B------:R-:W-:Y:S01]  /*aba0*/  FMUL.FTZ R20, R132.reuse, R112 ;  /* 0x0000007084147220 */ /* 0x040fe20000410000 */
[C---:B------:R-:W-:Y:S04]  /*abb0*/  HMMA.16816.F32.BF16 R16, R128.reuse, R22, R16 ;  /* 0x000000168010723c */ /* 0x040fe80000041810 */
[C---:B------:R-:W-:Y:S02]  /*abc0*/  FMUL.FTZ R21, R132.reuse, R113 ;  /* 0x0000007184157220 */ /* 0x040fe40000410000 */
[C---:B------:R-:W-:Y:S01]  /*abd0*/  FMUL.FTZ R58, R3.reuse, R58 ;  /* 0x0000003a033a7220 */ /* 0x040fe20000410000 */
[----:B------:R-:W-:Y:S01]  /*abe0*/  MUFU.EX2 R171, R171 ;  /* 0x000000ab00ab7308 */ /* 0x000fe20000000800 */
[C---:B------:R-:W-:Y:S04]  /*abf0*/  FMUL.FTZ R22, R3.reuse, R114 ;  /* 0x0000007203167220 */ /* 0x040fe80000410000 */
[C---:B------:R-:W-:Y:S02]  /*ac00*/  FMUL.FTZ R23, R3.reuse, R115 ;  /* 0x0000007303177220 */ /* 0x040fe40000410000 */
[----:B------:R-:W4:Y:S01]  /*ac10*/  LDSM.16.MT88.4 R112, [R135+UR4+0x2100] ;  /* 0x002100048770783b */ /* 0x000f220008004200 */
[C---:B------:R-:W-:Y:S02]  /*ac20*/  FMUL.FTZ R59, R3.reuse, R59 ;  /* 0x0000003b033b7220 */ /* 0x040fe40000410000 */
[C---:B------:R-:W-:Y:S01]  /*ac30*/  FMUL.FTZ R60, R132.reuse, R60 ;  /* 0x0000003c843c7220 */ /* 0x040fe20000410000 */
[----:B------:R-:W5:Y:S01]  /*ac40*/  MUFU.EX2 R172, R172 ;  /* 0x000000ac00ac7308 */ /* 0x000f620000000800 */
[C---:B------:R-:W-:Y:S03]  /*ac50*/  HMMA.16816.F32.BF16 R20, R128.reuse, R28, R20 ;  /* 0x0000001c8014723c */ /* 0x040fe60000041814 */
        /* <DEDUP_REMOVED lines=21> */
[----:B------:R-:W1:Y:S01]  /*adb0*/  MUFU.EX2 R226, R226 ;  /* 0x000000e200e27308 */ /* 0x000e620000000800 */
[C---:B------:R-:W-:Y:S02]  /*adc0*/  FMUL.FTZ R70, R3.reuse, R70 ;  /* 0x0000004603467220 */ /* 0x040fe40000410000 */
[C---:B----4-:R-:W-:Y:S04]  /*add0*/  HMMA.16816.F32.BF16 R36, R128.reuse, R112, R36 ;  /* 0x000000708024723c */ /* 0x050fe80000041824 */
[C---:B------:R-:W-:Y:S02]  /*ade0*/  FMUL.FTZ R71, R3.reuse, R71 ;  /* 0x0000004703477220 */ /* 0x040fe40000410000 */
[C---:B------:R-:W-:Y:S01]  /*adf0*/  FMUL.FTZ R72, R132.reuse, R72 ;  /* 0x0000004884487220 */ /* 0x040fe20000410000 */
[----:B------:R-:W-:Y:S01]  /*ae00*/  MUFU.EX2 R225, R225 ;  /* 0x000000e100e17308 */ /* 0x000fe20000000800 */
[C---:B------:R-:W-:Y:S01]  /*ae10*/  HMMA.16816.F32.BF16 R40, R128.reuse, R114, R40 ;  /* 0x000000728028723c */ /* 0x040fe20000041828 */
[----:B------:R-:W-:Y:S03]  /*ae20*/  LDSM.16.MT88.4 R112, [R135+UR4+0x900] ;  /* 0x000900048770783b */ /* 0x000fe60008004200 */
[C---:B------:R-:W-:Y:S02]  /*ae30*/  FMUL.FTZ R73, R132.reuse, R73 ;  /* 0x0000004984497220 */ /* 0x040fe40000410000 */
[C---:B------:R-:W-:Y:S02]  /*ae40*/  FMUL.FTZ R74, R3.reuse, R74 ;  /* 0x0000004a034a7220 */ /* 0x040fe40000410000 */
[C---:B------:R-:W-:Y:S01]  /*ae50*/  FMUL.FTZ R75, R3.reuse, R75 ;  /* 0x0000004b034b7220 */ /* 0x040fe20000410000 */
[C---:B--2---:R-:W-:Y:S03]  /*ae60*/  HMMA.16816.F32.BF16 R44, R128.reuse, R104, R44 ;  /* 0x00000068802c723c */ /* 0x044fe6000004182c */
[C---:B------:R-:W-:Y:S02]  /*ae70*/  FMUL.FTZ R78, R3.reuse, R78 ;  /* 0x0000004e034e7220 */ /* 0x040fe40000410000 */
[C---:B------:R-:W-:Y:S02]  /*ae80*/  FMUL.FTZ R79, R3.reuse, R79 ;  /* 0x0000004f034f7220 */ /* 0x040fe40000410000 */
[C---:B------:R-:W-:Y:S01]  /*ae90*/  FMUL.FTZ R82, R3.reuse, R82 ;  /* 0x0000005203527220 */ /* 0x040fe20000410000 */
[C---:B------:R-:W-:Y:S01]  /*aea0*/  HMMA.16816.F32.BF16 R48, R128.reuse, R106, R48 ;  /* 0x0000006a8030723c */ /* 0x040fe20000041830 */
[----:B------:R-:W2:Y:S03]  /*aeb0*/  LDSM.16.MT88.4 R104, [R135+UR4+0x4100] ;  /* 0x004100048768783b */ /* 0x000ea60008004200 */
[C---:B------:R-:W-:Y:S02]  /*aec0*/  FMUL.FTZ R83, R3.reuse, R83 ;  /* 0x0000005303537220 */ /* 0x040fe40000410000 */
[C---:B------:R-:W-:Y:S02]  /*aed0*/  FMUL.FTZ R84, R132.reuse, R84 ;  /* 0x0000005484547220 */ /* 0x040fe40000410000 */
[C---:B------:R-:W-:Y:S04]  /*aee0*/  HMMA.16816.F32.BF16 R52, R128.reuse, R100, R52 ;  /* 0x000000648034723c */ /* 0x040fe80000041834 */
[C---:B------:R-:W-:Y:S02]  /*aef0*/  FMUL.FTZ R85, R132.reuse, R85 ;  /* 0x0000005584557220 */ /* 0x040fe40000410000 */
[C---:B------:R-:W-:Y:S02]  /*af00*/  FMUL.FTZ R86, R3.reuse, R86 ;  /* 0x0000005603567220 */ /* 0x040fe40000410000 */
[C---:B------:R-:W-:Y:S01]  /*af10*/  HMMA.16816.F32.BF16 R56, R128.reuse, R102, R56 ;  /* 0x000000668038723c */ /* 0x040fe20000041838 */
[----:B------:R-:W4:Y:S03]  /*af20*/  LDSM.16.MT88.4 R100, [R133+0x4100] ;  /* 0x004100008564783b */ /* 0x000f260000004200 */
[C---:B------:R-:W-:Y:S02]  /*af30*/  FMUL.FTZ R87, R3.reuse, R87 ;  /* 0x0000005703577220 */ /* 0x040fe40000410000 */
[C---:B------:R-:W-:Y:S02]  /*af40*/  FMUL.FTZ R88, R132.reuse, R88 ;  /* 0x0000005884587220 */ /* 0x040fe40000410000 */
[C---:B------:R-:W-:Y:S04]  /*af50*/  HMMA.16816.F32.BF16 R60, R128.reuse, R108, R60 ;  /* 0x0000006c803c723c */ /* 0x040fe8000004183c */
[C---:B------:R-:W-:Y:S02]  /*af60*/  FMUL.FTZ R89, R132.reuse, R89 ;  /* 0x0000005984597220 */ /* 0x040fe40000410000 */
[C---:B------:R-:W-:Y:S02]  /*af70*/  FMUL.FTZ R90, R3.reuse, R90 ;  /* 0x0000005a035a7220 */ /* 0x040fe40000410000 */
[C---:B------:R-:W-:Y:S01]  /*af80*/  HMMA.16816.F32.BF16 R64, R128.reuse, R110, R64 ;  /* 0x0000006e8040723c */ /* 0x040fe20000041840 */
[----:B------:R-:W1:Y:S03]  /*af90*/  LDSM.16.MT88.4 R108, [R134+UR4+0x4100] ;  /* 0x00410004866c783b */ /* 0x000e660008004200 */
        /* <DEDUP_REMOVED lines=8> */
[----:B------:R-:W2:Y:S03]  /*b020*/  LDSM.16.MT88.4 R104, [R156+0x4100] ;  /* 0x004100009c68783b */ /* 0x000ea60000004200 */
[C---:B------:R-:W-:Y:S02]  /*b030*/  FMUL.FTZ R76, R132.reuse, R76 ;  /* 0x0000004c844c7220 */ /* 0x040fe40000410000 */
[C---:B------:R-:W-:Y:S02]  /*b040*/  FMUL.FTZ R77, R132.reuse, R77 ;  /* 0x0000004d844d7220 */ /* 0x040fe40000410000 */
[C---:B------:R-:W-:Y:S04]  /*b050*/  FMUL.FTZ R97, R132.reuse, R97 ;  /* 0x0000006184617220 */ /* 0x040fe80000410000 */
[C---:B------:R-:W-:Y:S01]  /*b060*/  FMUL.FTZ R98, R3.reuse, R98 ;  /* 0x0000006203627220 */ /* 0x040fe20000410000 */
[C---:B----4-:R-:W-:Y:S03]  /*b070*/  HMMA.16816.F32.BF16 R76, R128.reuse, R100, R76 ;  /* 0x00000064804c723c */ /* 0x050fe6000004184c */
[C---:B------:R-:W-:Y:S02]  /*b080*/  FMUL.FTZ R80, R132.reuse, R80 ;  /* 0x0000005084507220 */ /* 0x040fe40000410000 */
[----:B------:R-:W-:Y:S02]  /*b090*/  FMUL.FTZ R81, R132, R81 ;  /* 0x0000005184517220 */ /* 0x000fe40000410000 */
[----:B------:R-:W-:Y:S01]  /*b0a0*/  FMUL.FTZ R99, R3, R99 ;  /* 0x0000006303637220 */ /* 0x000fe20000410000 */
[----:B------:R-:W-:Y:S01]  /*b0b0*/  F2FP.BF16.PACK_AB R100, R166, R165 ;  /* 0x000000a5a664723e */ /* 0x000fe200000010ff */
[--C-:B------:R-:W-:Y:S03]  /*b0c0*/  FFMA.FTZ R173, R179, c[0x0][0x2d0], -R152.reuse ;  /* 0x0000b400b3ad7a23 */ /* 0x100fe60000010898 */
[C---:B------:R-:W-:Y:S03]  /*b0d0*/  HMMA.16816.F32.BF16 R80, R128.reuse, R102, R80 ;  /* 0x000000668050723c */ /* 0x040fe60000041850 */
[--C-:B------:R-:W-:Y:S01]  /*b0e0*/  FFMA.FTZ R179, R154, c[0x0][0x2d0], -R145.reuse ;  /* 0x0000b4009ab37a23 */ /* 0x100fe20000010891 */
[----:B---3--:R-:W-:Y:S01]  /*b0f0*/  F2FP.BF16.PACK_AB R101, R170, R169 ;  /* 0x000000a9aa65723e */ /* 0x008fe200000010ff */
[--C-:B------:R-:W-:Y:S01]  /*b100*/  FFMA.FTZ R174, R177, c[0x0][0x2d0], -R152.reuse ;  /* 0x0000b400b1ae7a23 */ /* 0x100fe20000010898 */
[----:B------:R-:W-:Y:S01]  /*b110*/  MUFU.EX2 R173, R173 ;  /* 0x000000ad00ad7308 */ /* 0x000fe20000000800 */
[----:B------:R-:W-:Y:S01]  /*b120*/  F2FP.BF16.PACK_AB R102, R168, R167 ;  /* 0x000000a7a866723e */ /* 0x000fe200000010ff */
[C---:B-1----:R-:W-:Y:S04]  /*b130*/  HMMA.16816.F32.BF16 R84, R128.reuse, R108, R84 ;  /* 0x0000006c8054723c */ /* 0x042fe80000041854 */
[----:B-----5:R-:W-:Y:S01]  /*b140*/  F2FP.BF16.PACK_AB R103, R172, R171 ;  /* 0x000000abac67723e */ /* 0x020fe200000010ff */
[--C-:B------:R-:W-:Y:S02]  /*b150*/  FFMA.FTZ R175, R181, c[0x0][0x2d0], -R152.reuse ;  /* 0x0000b400b5af7a23 */ /* 0x100fe40000010898 */
[--C-:B------:R-:W-:Y:S01]  /*b160*/  FFMA.FTZ R181, R151, c[0x0][0x2d0], -R152.reuse ;  /* 0x0000b40097b57a23 */ /* 0x100fe20000010898 */
[C---:B------:R-:W-:Y:S01]  /*b170*/  HMMA.16816.F32.BF16 R88, R128.reuse, R110, R88 ;  /* 0x0000006e8058723c */ /* 0x040fe20000041858 */
[----:B------:R-:W1:Y:S01]  /*b180*/  LDSM.16.MT88.4 R108, [R133+0x900] ;  /* 0x00090000856c783b */ /* 0x000e620000004200 */
[----:B------:R-:W-:Y:S02]  /*b190*/  MUFU.EX2 R174, R174 ;  /* 0x000000ae00ae7308 */ /* 0x000fe40000000800 */
[--C-:B------:R-:W-:Y:S02]  /*b1a0*/  FFMA.FTZ R177, R178, c[0x0][0x2d0], -R145.reuse ;  /* 0x0000b400b2b17a23 */ /* 0x100fe40000010891 */
[--C-:B------:R-:W-:Y:S02]  /*b1b0*/  FFMA.FTZ R176, R176, c[0x0][0x2d0], -R145.reuse ;  /* 0x0000b400b0b07a23 */ /* 0x100fe40000010891 */
[C---:B--2---:R-:W-:Y:S01]  /*b1c0*/  HMMA.16816.F32.BF16 R92, R128.reuse, R104, R92 ;  /* 0x00000068805c723c */ /* 0x044fe2000004185c */
[----:B------:R-:W-:Y:S03]  /*b1d0*/  LDSM.16.MT88.4 R148, [R133+0x3900] ;  /* 0x003900008594783b */ /* 0x000fe60000004200 */
[--C-:B------:R-:W-:Y:S01]  /*b1e0*/  FFMA.FTZ R178, R180, c[0x0][0x2d0], -R145.reuse ;  /* 0x0000b400b4b27a23 */ /* 0x100fe20000010891 */
[----:B------:R-:W-:Y:S01]  /*b1f0*/  MUFU.EX2 R175, R175 ;  /* 0x000000af00af7308 */ /* 0x000fe20000000800 */
[--C-:B------:R-:W-:Y:S02]  /*b200*/  FFMA.FTZ R180, R153, c[0x0][0x2d0], -R152.reuse ;  /* 0x0000b40099b47a23 */ /* 0x100fe40000010898 */
[----:B------:R-:W-:Y:S01]  /*b210*/  HMMA.16816.F32.BF16 R96, R128, R106, R96 ;  /* 0x0000006a8060723c */ /* 0x000fe20000041860 */
[----:B------:R-:W2:Y:S03]  /*b220*/  LDSM.16.MT88.4 R104, [R156+0x2900] ;  /* 0x002900009c68783b */ /* 0x000ea60000004200 */
[----:B------:R-:W-:Y:S02]  /*b230*/  FFMA.FTZ R152, R147, c[0x0][0x2d0], -R152 ;  /* 0x0000b40093987a23 */ /* 0x000fe40000010898 */
[----:B------:R-:W-:Y:S01]  /*b240*/  FFMA.FTZ R145, R144, c[0x0][0x2d0], -R145 ;  /* 0x0000b40090917a23 */ /* 0x000fe20000010891 */
[----:B------:R-:W-:Y:S01]  /*b250*/  MUFU.EX2 R177, R177 ;  /* 0x000000b100b17308 */ /* 0x000fe20000000800 */
[C---:B------:R-:W-:Y:S05]  /*b260*/  HMMA.16816.F32.BF16 R4, R100.reuse, R112, R4 ;  /* 0x000000706404723c */ /* 0x040fea0000041804 */
[----:B------:R-:W-:Y:S02]  /*b270*/  FFMA.FTZ R162, R3, R210, R162 ;  /* 0x000000d203a27223 */ /* 0x000fe400000100a2 */
[----:B------:R-:W-:Y:S01]  /*b280*/  FFMA.FTZ R164, R132, R211, R164 ;  /* 0x000000d384a47223 */ /* 0x000fe200000100a4 */
[C---:B------:R-:W-:Y:S01]  /*b290*/  HMMA.16816.F32.BF16 R8, R100.reuse, R114, R8 ;  /* 0x000000726408723c */ /* 0x040fe20000041808 */
[----:B------:R-:W-:Y:S01]  /*b2a0*/  LDSM.16.MT88.4 R112, [R133+0x4900] ;  /* 0x004900008570783b */ /* 0x000fe20000004200 */
[----:B------:R3:W-:Y:S02]  /*b2b0*/  MUFU.EX2 R224, R152 ;  /* 0x0000009800e07308 */ /* 0x0007e40000000800 */
[----:B------:R-:W-:Y:S02]  /*b2c0*/  FADD.FTZ R164, R163, R164 ;  /* 0x000000a4a3a47221 */ /* 0x000fe40000010000 */
[----:B------:R-:W-:Y:S02]  /*b2d0*/  FADD.FTZ R159, R159, R162 ;  /* 0x000000a29f9f7221 */ /* 0x000fe40000010000 */
[----:B------:R-:W-:Y:S01]  /*b2e0*/  FADD.FTZ R161, R161, R164 ;  /* 0x000000a4a1a17221 */ /* 0x000fe20000010000 */
[C---:B-1----:R-:W-:Y:S03]  /*b2f0*/  HMMA.16816.F32.BF16 R12, R100.reuse, R108, R12 ;  /* 0x0000006c640c723c */ /* 0x042fe6000004180c */
[----:B------:R1:W-:Y:S01]  /*b300*/  MUFU.EX2 R228, R145 ;  /* 0x0000009100e47308 */ /* 0x0003e20000000800 */
[----:B------:R-:W-:Y:S02]  /*b310*/  FADD.FTZ R158, R158, R159 ;  /* 0x0000009f9e9e7221 */ /* 0x000fe40000010000 */
[----:B------:R-:W-:Y:S02]  /*b320*/  FADD.FTZ R160, R160, R161 ;  /* 0x000000a1a0a07221 */ /* 0x000fe40000010000 */
[C---:B------:R-:W-:Y:S01]  /*b330*/  HMMA.16816.F32.BF16 R16, R100.reuse, R110, R16 ;  /* 0x0000006e6410723c */ /* 0x040fe20000041810 */
[----:B------:R-:W4:Y:S03]  /*b340*/  LDSM.16.MT88.4 R108, [R135+UR4+0x4900] ;  /* 0x00490004876c783b */ /* 0x000f260008004200 */
[----:B------:R-:W-:Y:S01]  /*b350*/  FADD.FTZ R158, R157, R158 ;  /* 0x0000009e9d9e7221 */ /* 0x000fe20000010000 */
[----:B------:R-:W-:Y:S01]  /*b360*/  MUFU.EX2 R176, R176 ;  /* 0x000000b000b07308 */ /* 0x000fe20000000800 */
[----:B------:R-:W-:Y:S02]  /*b370*/  FADD.FTZ R165, R165, R160 ;  /* 0x000000a0a5a57221 */ /* 0x000fe40000010000 */
[C---:B------:R-:W-:Y:S01]  /*b380*/  HMMA.16816.F32.BF16 R20, R100.reuse, R116, R20 ;  /* 0x000000746414723c */ /* 0x040fe20000041814 */
[----:B---3--:R-:W-:Y:S03]  /*b390*/  LDSM.16.MT88.4 R152, [R134+UR4+0x3900] ;  /* 0x003900048698783b */ /* 0x008fe60008004200 */
[----:B------:R-:W-:Y:S02]  /*b3a0*/  FADD.FTZ R169, R169, R158 ;  /* 0x0000009ea9a97221 */ /* 0x000fe40000010000 */
[----:B------:R-:W-:Y:S01]  /*b3b0*/  FADD.FTZ R166, R166, R165 ;  /* 0x000000a5a6a67221 */ /* 0x000fe20000010000 */
[----:B------:R-:W-:Y:S01]  /*b3c0*/  MUFU.EX2 R178, R178 ;  /* 0x000000b200b27308 */ /* 0x000fe20000000800 */
[C---:B------:R-:W-:Y:S01]  /*b3d0*/  HMMA.16816.F32.BF16 R24, R100.reuse, R118, R24 ;  /* 0x000000766418723c */ /* 0x040fe20000041818 */
[----:B------:R-:W-:Y:S03]  /*b3e0*/  LDSM.16.MT88.4 R116, [R156+0x4900] ;  /* 0x004900009c74783b */ /* 0x000fe60000004200 */
[----:B------:R-:W-:Y:S02]  /*b3f0*/  FADD.FTZ R170, R170, R169 ;  /* 0x000000a9aaaa7221 */ /* 0x000fe40000010000 */
[----:B------:R-:W-:Y:S02]  /*b400*/  FADD.FTZ R167, R167, R166 ;  /* 0x000000a6a7a77221 */ /* 0x000fe40000010000 */
[C---:B------:R-:W-:Y:S01]  /*b410*/  HMMA.16816.F32.BF16 R28, R100.reuse, R120, R28 ;  /* 0x00000078641c723c */ /* 0x040fe2000004181c */
[----:B-1----:R-:W-:Y:S01]  /*b420*/  LDSM.16.MT88.4 R144, [R135+UR4+0x3900] ;  /* 0x003900048790783b */ /* 0x002fe20008004200 */
[----:B------:R-:W-:Y:S02]  /*b430*/  MUFU.EX2 R179, R179 ;  /* 0x000000b300b37308 */ /* 0x000fe40000000800 */
[----:B------:R-:W-:Y:S02]  /*b440*/  FADD.FTZ R171, R171, R170 ;  /* 0x000000aaabab7221 */ /* 0x000fe40000010000 */
[----:B------:R-:W-:Y:S02]  /*b450*/  FADD.FTZ R168, R168, R167 ;  /* 0x000000a7a8a87221 */ /* 0x000fe40000010000 */
[C---:B------:R-:W-:Y:S01]  /*b460*/  HMMA.16816.F32.BF16 R32, R100.reuse, R122, R32 ;  /* 0x0000007a6420723c */ /* 0x040fe20000041820 */
[----:B------:R-:W-:Y:S03]  /*b470*/  LDSM.16.MT88.4 R120, [R133+0x1100] ;  /* 0x001100008578783b */ /* 0x000fe60000004200 */
[----:B------:R-:W-:Y:S01]  /*b480*/  MUFU.EX2 R180, R180 ;  /* 0x000000b400b47308 */ /* 0x000fe20000000800 */
[----:B------:R-:W-:Y:S03]  /*b490*/  FADD.FTZ R172, R172, R171 ;  /* 0x000000abacac7221 */ /* 0x000fe60000010000 */
[C---:B------:R-:W-:Y:S06]  /*b4a0*/  HMMA.16816.F32.BF16 R36, R100.reuse, R124, R36 ;  /* 0x0000007c6424723c */ /* 0x040fec0000041824 */
[----:B------:R-:W1:Y:S02]  /*b4b0*/  MUFU.EX2 R181, R181 ;  /* 0x000000b500b57308 */ /* 0x000e640000000800 */
[C---:B------:R-:W-:Y:S01]  /*b4c0*/  HMMA.16816.F32.BF16 R40, R100.reuse, R126, R40 ;  /* 0x0000007e6428723c */ /* 0x040fe20000041828 */
[----:B------:R-:W-:Y:S07]  /*b4d0*/  LDSM.16.MT88.4 R124, [R156+0x1100] ;  /* 0x001100009c7c783b */ /* 0x000fee0000004200 */
[C---:B------:R-:W-:Y:S07]  /*b4e0*/  HMMA.16816.F32.BF16 R44, R100.reuse, R136, R44 ;  /* 0x00000088642c723c */ /* 0x040fee000004182c */
[----:B------:R-:W-:Y:S01]  /*b4f0*/  F2FP.BF16.PACK_AB R137, R226, R191 ;  /* 0x000000bfe289723e */ /* 0x000fe200000010ff */
[C---:B------:R-:W-:Y:S04]  /*b500*/  HMMA.16816.F32.BF16 R48, R100.reuse, R138, R48 ;  /* 0x0000008a6430723c */ /* 0x040fe80000041830 */
[----:B-1----:R-:W-:Y:S04]  /*b510*/  F2FP.BF16.PACK_AB R136, R181, R180 ;  /* 0x000000b4b588723e */ /* 0x002fe800000010ff */
[C---:B------:R-:W-:Y:S04]  /*b520*/  HMMA.16816.F32.BF16 R52, R100.reuse, R140, R52 ;  /* 0x0000008c6434723c */ /* 0x040fe80000041834 */
[----:B------:R-:W-:Y:S02]  /*b530*/  F2FP.BF16.PACK_AB R138, R224, R183 ;  /* 0x000000b7e08a723e */ /* 0x000fe400000010ff */
[----:B------:R-:W-:Y:S02]  /*b540*/  F2FP.BF16.PACK_AB R139, R228, R225 ;  /* 0x000000e1e48b723e */ /* 0x000fe400000010ff */
[C---:B------:R-:W-:Y:S01]  /*b550*/  HMMA.16816.F32.BF16 R56, R100.reuse, R142, R56 ;  /* 0x0000008e6438723c */ /* 0x040fe20000041838 */
[----:B------:R-:W-:Y:S07]  /*b560*/  LDSM.16.MT88.4 R140, [R156+0x1900] ;  /* 0x001900009c8c783b */ /* 0x000fee0000004200 */
[C---:B--2---:R-:W-:Y:S08]  /*b570*/  HMMA.16816.F32.BF16 R60, R100.reuse, R104, R60 ;  /* 0x00000068643c723c */ /* 0x044ff0000004183c */
[C---:B------:R-:W-:Y:S01]  /*b580*/  HMMA.16816.F32.BF16 R64, R100.reuse, R106, R64 ;  /* 0x0000006a6440723c */ /* 0x040fe20000041840 */
[----:B------:R-:W1:Y:S07]  /*b590*/  LDSM.16.MT88.4 R104, [R134+UR4+0x4900] ;  /* 0x004900048668783b */ /* 0x000e6e0008004200 */
[C---:B----4-:R-:W-:Y:S08]  /*b5a0*/  HMMA.16816.F32.BF16 R68, R100.reuse, R108, R68 ;  /* 0x0000006c6444723c */ /* 0x050ff00000041844 */
[C---:B------:R-:W-:Y:S01]  /*b5b0*/  HMMA.16816.F32.BF16 R72, R100.reuse, R110, R72 ;  /* 0x0000006e6448723c */ /* 0x040fe20000041848 */
[----:B------:R-:W2:Y:S07]  /*b5c0*/  LDSM.16.MT88.4 R108, [R135+UR4+0x1100] ;  /* 0x00110004876c783b */ /* 0x000eae0008004200 */
[C---:B------:R-:W-:Y:S08]  /*b5d0*/  HMMA.16816.F32.BF16 R76, R100.reuse, R112, R76 ;  /* 0x00000070644c723c */ /* 0x040ff0000004184c */
[C---:B------:R-:W-:Y:S01]  /*b5e0*/  HMMA.16816.F32.BF16 R80, R100.reuse, R114, R80 ;  /* 0x000000726450723c */ /* 0x040fe20000041850 */
[----:B------:R-:W3:Y:S07]  /*b5f0*/  LDSM.16.MT88.4 R112, [R134+UR4+0x1100] ;  /* 0x001100048670783b */ /* 0x000eee0008004200 */
[C---:B-1----:R-:W-:Y:S08]  /*b600*/  HMMA.16816.F32.BF16 R84, R100.reuse, R104, R84 ;  /* 0x000000686454723c */ /* 0x042ff00000041854 */
[C---:B------:R-:W-:Y:S01]  /*b610*/  HMMA.16816.F32.BF16 R88, R100.reuse, R106, R88 ;  /* 0x0000006a6458723c */ /* 0x040fe20000041858 */
[----:B------:R-:W1:Y:S07]  /*b620*/  LDSM.16.MT88.4 R104, [R135+UR4+0x3100] ;  /* 0x003100048768783b */ /* 0x000e6e0008004200 */
[C---:B------:R-:W-:Y:S08]  /*b630*/  HMMA.16816.F32.BF16 R92, R100.reuse, R116, R92 ;  /* 0x00000074645c723c */ /* 0x040ff0000004185c */
[----:B------:R-:W-:Y:S01]  /*b640*/  HMMA.16816.F32.BF16 R96, R100, R118, R96 ;  /* 0x000000766460723c */ /* 0x000fe20000041860 */
[----:B------:R-:W4:Y:S06]  /*b650*/  LDSM.16.MT88.4 R116, [R133+0x3100] ;  /* 0x003100008574783b */ /* 0x000f2c0000004200 */
        /* <DEDUP_REMOVED lines=14> */
[----:B------:R-:W2:Y:S03]  /*b740*/  LDSM.16.MT88.4 R108, [R134+UR4+0x3100] ;  /* 0x00310004866c783b */ /* 0x000ea60008004200 */
        /* <DEDUP_REMOVED lines=14> */
[C---:B------:R-:W-:Y:S01]  /*b830*/  HMMA.16816.F32.BF16 R32, R100.reuse, R126, R32 ;  /* 0x0000007e6420723c */ /* 0x040fe20000041820 */
[----:B------:R-:W-:Y:S07]  /*b840*/  LDSM.16.MT88.4 R124, [R135+UR4+0x1900] ;  /* 0x00190004877c783b */ /* 0x000fee0008004200 */
[C---:B-1----:R-:W-:Y:S08]  /*b850*/  HMMA.16816.F32.BF16 R36, R100.reuse, R104, R36 ;  /* 0x000000686424723c */ /* 0x042ff00000041824 */
[C---:B------:R-:W-:Y:S01]  /*b860*/  HMMA.16816.F32.BF16 R40, R100.reuse, R106, R40 ;  /* 0x0000006a6428723c */ /* 0x040fe20000041828 */
[----:B------:R-:W1:Y:S07]  /*b870*/  LDSM.16.MT88.4 R104, [R135+UR4+0x5100] ;  /* 0x005100048768783b */ /* 0x000e6e0008004200 */
[C---:B----4-:R-:W-:Y:S08]  /*b880*/  HMMA.16816.F32.BF16 R44, R100.reuse, R116, R44 ;  /* 0x00000074642c723c */ /* 0x050ff0000004182c */
[C---:B------:R-:W-:Y:S01]  /*b890*/  HMMA.16816.F32.BF16 R48, R100.reuse, R118, R48 ;  /* 0x000000766430723c */ /* 0x040fe20000041830 */
[----:B------:R-:W4:Y:S07]  /*b8a0*/  LDSM.16.MT88.4 R116, [R133+0x5100] ;  /* 0x005100008574783b */ /* 0x000f2e0000004200 */
[C---:B--2---:R-:W-:Y:S08]  /*b8b0*/  HMMA.16816.F32.BF16 R52, R100.reuse, R108, R52 ;  /* 0x0000006c6434723c */ /* 0x044ff00000041834 */
[C---:B------:R-:W-:Y:S01]  /*b8c0*/  HMMA.16816.F32.BF16 R56, R100.reuse, R110, R56 ;  /* 0x0000006e6438723c */ /* 0x040fe20000041838 */
[----:B------:R-:W2:Y:S07]  /*b8d0*/  LDSM.16.MT88.4 R108, [R134+UR4+0x5100] ;  /* 0x00510004866c783b */ /* 0x000eae0008004200 */
[C---:B---3--:R-:W-:Y:S08]  /*b8e0*/  HMMA.16816.F32.BF16 R60, R100.reuse, R112, R60 ;  /* 0x00000070643c723c */ /* 0x048ff0000004183c */
[C---:B------:R-:W-:Y:S01]  /*b8f0*/  HMMA.16816.F32.BF16 R64, R100.reuse, R114, R64 ;  /* 0x000000726440723c */ /* 0x040fe20000041840 */
[----:B------:R-:W3:Y:S07]  /*b900*/  LDSM.16.MT88.4 R112, [R156+0x5100] ;  /* 0x005100009c70783b */ /* 0x000eee0000004200 */
[C---:B-1----:R-:W-:Y:S08]  /*b910*/  HMMA.16816.F32.BF16 R68, R100.reuse, R104, R68 ;  /* 0x000000686444723c */ /* 0x042ff00000041844 */
[C---:B------:R-:W-:Y:S01]  /*b920*/  HMMA.16816.F32.BF16 R72, R100.reuse, R106, R72 ;  /* 0x0000006a6448723c */ /* 0x040fe20000041848 */
[----:B------:R-:W-:Y:S07]  /*b930*/  LDSM.16.MT88.4 R104, [R134+UR4+0x1900] ;  /* 0x001900048668783b */ /* 0x000fee0008004200 */
[C---:B----4-:R-:W-:Y:S08]  /*b940*/  HMMA.16816.F32.BF16 R76, R100.reuse, R116, R76 ;  /* 0x00000074644c723c */ /* 0x050ff0000004184c */
[C---:B------:R-:W-:Y:S01]  /*b950*/  HMMA.16816.F32.BF16 R80, R100.reuse, R118, R80 ;  /* 0x000000766450723c */ /* 0x040fe20000041850 */
[----:B------:R-:W1:Y:S07]  /*b960*/  LDSM.16.MT88.4 R116, [R133+0x1900] ;  /* 0x001900008574783b */ /* 0x000e6e0000004200 */
[C---:B--2---:R-:W-:Y:S08]  /*b970*/  HMMA.16816.F32.BF16 R84, R100.reuse, R108, R84 ;  /* 0x0000006c6454723c */ /* 0x044ff00000041854 */
[C---:B------:R-:W-:Y:S08]  /*b980*/  HMMA.16816.F32.BF16 R88, R100.reuse, R110, R88 ;  /* 0x0000006e6458723c */ /* 0x040ff00000041858 */
[C---:B---3--:R-:W-:Y:S08]  /*b990*/  HMMA.16816.F32.BF16 R92, R100.reuse, R112, R92 ;  /* 0x00000070645c723c */ /* 0x048ff0000004185c */
[----:B------:R-:W-:Y:S08]  /*b9a0*/  HMMA.16816.F32.BF16 R96, R100, R114, R96 ;  /* 0x000000726460723c */ /* 0x000ff00000041860 */
[C---:B------:R-:W-:Y:S01]  /*b9b0*/  HMMA.16816.F32.BF16 R128, R136.reuse, R124, R4 ;  /* 0x0000007c8880723c */ /* 0x040fe20000041804 */
[----:B------:R-:W2:Y:S07]  /*b9c0*/  LDSM.16.MT88.4 R4, [R156+0x3900] ;  /* 0x003900009c04783b */ /* 0x000eae0000004200 */
[C---:B------:R-:W-:Y:S01]  /*b9d0*/  HMMA.16816.F32.BF16 R124, R136.reuse, R126, R8 ;  /* 0x0000007e887c723c */ /* 0x040fe20000041808 */
[----:B------:R-:W3:Y:S07]  /*b9e0*/  LDSM.16.MT88.4 R8, [R135+UR4+0x5900] ;  /* 0x005900048708783b */ /* 0x000eee0008004200 */
[C---:B-1----:R-:W-:Y:S01]  /*b9f0*/  HMMA.16816.F32.BF16 R120, R136.reuse, R116, R12 ;  /* 0x000000748878723c */ /* 0x042fe2000004180c */
[----:B------:R1:W4:Y:S07]  /*ba00*/  LDSM.16.MT88.4 R12, [R133+0x5900] ;  /* 0x00590000850c783b */ /* 0x00032e0000004200 */
[C---:B------:R-:W-:Y:S07]  /*ba10*/  HMMA.16816.F32.BF16 R116, R136.reuse, R118, R16 ;  /* 0x000000768874723c */ /* 0x040fee0000041810 */
[----:B------:R-:W-:Y:S01]  /*ba20*/  IADD3 R16, R222, -0x2, RZ ;  /* 0xfffffffede107810 */ /* 0x000fe20007ffe0ff */
[C---:B------:R-:W-:Y:S03]  /*ba30*/  HMMA.16816.F32.BF16 R112, R136.reuse, R104, R20 ;  /* 0x000000688870723c */ /* 0x040fe60000041814 */
[C---:B------:R-:W-:Y:S05]  /*ba40*/  ISETP.GE.AND P6, PT, R16.reuse, R193, PT ;  /* 0x000000c11000720c */ /* 0x040fea0003fc6270 */
[C---:B------:R-:W-:Y:S04]  /*ba50*/  HMMA.16816.F32.BF16 R108, R136.reuse, R106, R24 ;  /* 0x0000006a886c723c */ /* 0x040fe80000041818 */
[----:B-1----:R-:W-:Y:S04]  /*ba60*/  MOV R133, R2 ;  /* 0x0000000200857202 */ /* 0x002fe80000000f00 */
        /* <DEDUP_REMOVED lines=8> */
[C---:B--2---:R-:W-:Y:S07]  /*baf0*/  HMMA.16816.F32.BF16 R60, R136.reuse, R4, R60 ;  /* 0x00000004883c723c */ /* 0x044fee000004183c */
[----:B------:R-:W-:Y:S01]  /*bb00*/  @P6 SHF.R.S32.HI R5, RZ, 0x1f, R16 ;  /* 0x0000001fff056819 */ /* 0x000fe20000011410 */
[C---:B------:R-:W-:Y:S04]  /*bb10*/  HMMA.16816.F32.BF16 R64, R136.reuse, R6, R64 ;  /* 0x000000068840723c */ /* 0x040fe80000041840 */
[----:B------:R-:W-:Y:S04]  /*bb20*/  @P6 IMAD R5, R5, c[0x0][0x1e0], RZ ;  /* 0x0000780005056a24 */ /* 0x000fe800078e02ff */
[C---:B---3--:R-:W-:Y:S04]  /*bb30*/  HMMA.16816.F32.BF16 R68, R136.reuse, R8, R68 ;  /* 0x000000088844723c */ /* 0x048fe80000041844 */
[C---:B------:R-:W-:Y:S02]  /*bb40*/  @P6 IMAD R5, R16.reuse, c[0x0][0x1e4], R5 ;  /* 0x0000790010056a24 */ /* 0x040fe400078e0205 */
[----:B------:R-:W-:Y:S02]  /*bb50*/  @P6 IMAD.WIDE.U32 R16, R16, c[0x0][0x1e0], RZ ;  /* 0x0000780010106a25 */ /* 0x000fe400078e00ff */
[C---:B------:R-:W-:Y:S04]  /*bb60*/  HMMA.16816.F32.BF16 R72, R136.reuse, R10, R72 ;  /* 0x0000000a8848723c */ /* 0x040fe80000041848 */
[----:B------:R-:W-:Y:S02]  /*bb70*/  @P6 IADD3 R5, R17, R5, RZ ;  /* 0x0000000511056210 */ /* 0x000fe40007ffe0ff */
[C---:B------:R-:W-:Y:S02]  /*bb80*/  @P6 SHF.L.U32 R8, R16.reuse, 0x6, RZ ;  /* 0x0000000610086819 */ /* 0x040fe400000006ff */
[----:B------:R-:W-:Y:S01]  /*bb90*/  @P6 SHF.L.U64.HI R9, R16, 0x6, R5 ;  /* 0x0000000610096819 */ /* 0x000fe20000010205 */
[C---:B----4-:R-:W-:Y:S01]  /*bba0*/  HMMA.16816.F32.BF16 R76, R136.reuse, R12, R76 ;  /* 0x0000000c884c723c */ /* 0x050fe2000004184c */
[----:B------:R-:W1:Y:S02]  /*bbb0*/  LDSM.16.MT88.4 R4, [R134+UR4+0x5900] ;  /* 0x005900048604783b */ /* 0x000e640008004200 */
[C---:B------:R-:W-:Y:S02]  /*bbc0*/  @P6 IADD3 R3, P0, R8.reuse, R202, RZ ;  /* 0x000000ca08036210 */ /* 0x040fe40007f1e0ff */
[C---:B------:R-:W-:Y:S02]  /*bbd0*/  @P6 IADD3 R17, P4, R8.reuse, R217, RZ ;  /* 0x000000d908116210 */ /* 0x040fe40007f9e0ff */
[----:B------:R-:W-:Y:S01]  /*bbe0*/  @P6 LEA R18, P5, R3, c[0x0][0x1c8], 0x1 ;  /* 0x0000720003126a11 */ /* 0x000fe200078a08ff */
[C---:B------:R-:W-:Y:S04]  /*bbf0*/  HMMA.16816.F32.BF16 R80, R136.reuse, R14, R80 ;  /* 0x0000000e8850723c */ /* 0x040fe80000041850 */
[----:B------:R-:W-:Y:S02]  /*bc00*/  @P6 IADD3.X R10, R9, R207, RZ, P0, !PT ;  /* 0x000000cf090a6210 */ /* 0x000fe400007fe4ff */
[----:B------:R-:W-:Y:S02]  /*bc10*/  @P6 LEA R16, P0, R17, c[0x0][0x1c8], 0x1 ;  /* 0x0000720011106a11 */ /* 0x000fe400078008ff */
[----:B------:R-:W-:Y:S04]  /*bc20*/  @P6 IADD3.X R20, R9, R216, RZ, P4, !PT ;  /* 0x000000d809146210 */ /* 0x000fe800027fe4ff */
[----:B------:R-:W-:Y:S02]  /*bc30*/  @P6 LEA.HI.X R19, R3, c[0x0][0x1cc], R10, 0x1, P5 ;  /* 0x0000730003136a11 */ /* 0x000fe400028f0c0a */
[----:B------:R-:W-:Y:S02]  /*bc40*/  @P6 LEA.HI.X R17, R17, c[0x0][0x1cc], R20, 0x1, P0 ;  /* 0x0000730011116a11 */ /* 0x000fe400000f0c14 */
[----:B------:R-:W-:Y:S02]  /*bc50*/  @P6 IADD3 R20, P5, R197, R8, RZ ;  /* 0x00000008c5146210 */ /* 0x000fe40007fbe0ff */
[----:B------:R-:W-:Y:S02]  /*bc60*/  @P6 IADD3 R13, P0, R8, R215, RZ ;  /* 0x000000d7080d6210 */ /* 0x000fe40007f1e0ff */
[----:B------:R-:W-:Y:S02]  /*bc70*/  @P6 IADD3.X R3, R196, R9, RZ, P5, !PT ;  /* 0x00000009c4036210 */ /* 0x000fe40002ffe4ff */
[C---:B------:R-:W-:Y:S02]  /*bc80*/  @P6 IADD3 R21, P4, R20.reuse, R202, RZ ;  /* 0x000000ca14156210 */ /* 0x040fe40007f9e0ff */
[----:B------:R-:W-:Y:S02]  /*bc90*/  @P6 IADD3.X R24, R9, R213, RZ, P0, !PT ;  /* 0x000000d509186210 */ /* 0x000fe400007fe4ff */
[----:B------:R-:W2:Y:S01]  /*bca0*/  LDSM.16.MT88.4 R8, [R156+0x5900] ;  /* 0x005900009c08783b */ /* 0x000ea20000004200 */
[----:B------:R-:W-:Y:S02]  /*bcb0*/  @P6 LEA R22, P0, R21, c[0x0][0x1c8], 0x1 ;  /* 0x0000720015166a11 */ /* 0x000fe400078008ff */
[----:B------:R-:W-:Y:S02]  /*bcc0*/  @P6 IADD3.X R26, R3, R207, RZ, P4, !PT ;  /* 0x000000cf031a6210 */ /* 0x000fe400027fe4ff */
[----:B------:R-:W-:Y:S02]  /*bcd0*/  @P6 LEA R12, P5, R13, c[0x0][0x1c8], 0x1 ;  /* 0x000072000d0c6a11 */ /* 0x000fe400078a08ff */
[----:B------:R-:W-:Y:S01]  /*bce0*/  @P6 LEA.HI.X R23, R21, c[0x0][0x1cc], R26, 0x1, P0 ;  /* 0x0000730015176a11 */ /* 0x000fe200000f0c1a */
[C---:B-1----:R-:W-:Y:S01]  /*bcf0*/  HMMA.16816.F32.BF16 R84, R136.reuse, R4, R84 ;  /* 0x000000048854723c */ /* 0x042fe20000041854 */
[----:B------:R-:W-:Y:S02]  /*bd00*/  MOV R21, UR7 ;  /* 0x0000000700157c02 */ /* 0x000fe40008000f00 */
[----:B------:R-:W-:Y:S02]  /*bd10*/  @P6 LEA.HI.X R13, R13, c[0x0][0x1cc], R24, 0x1, P5 ;  /* 0x000073000d0d6a11 */ /* 0x000fe400028f0c18 */
[C---:B------:R-:W-:Y:S01]  /*bd20*/  @P6 IADD3 R24, P0, R20.reuse, R217, RZ ;  /* 0x000000d914186210 */ /* 0x040fe20007f1e0ff */
[----:B------:R-:W-:Y:S01]  /*bd30*/  @P6 IMAD R26, R21, 0x3000, R198 ;  /* 0x00003000151a6824 */ /* 0x000fe200078e02c6 */
[----:B------:R-:W-:Y:S01]  /*bd40*/  @P6 IADD3 R25, P4, R20, R215, RZ ;  /* 0x000000d714196210 */ /* 0x000fe20007f9e0ff */
[C---:B------:R-:W-:Y:S04]  /*bd50*/  HMMA.16816.F32.BF16 R88, R136.reuse, R6, R88 ;  /* 0x000000068858723c */ /* 0x040fe80000041858 */
[C---:B------:R-:W-:Y:S02]  /*bd60*/  @P6 IADD3.X R15, R3.reuse, R216, RZ, P0, !PT ;  /* 0x000000d8030f6210 */ /* 0x040fe400007fe4ff */
[----:B------:R-:W-:Y:S02]  /*bd70*/  @P6 IADD3.X R28, R3, R213, RZ, P4, !PT ;  /* 0x000000d5031c6210 */ /* 0x000fe400027fe4ff */
[----:B------:R-:W-:Y:S04]  /*bd80*/  @P6 SHF.L.U32 R3, R26, 0x1, RZ ;  /* 0x000000011a036819 */ /* 0x000fe800000006ff */
[C---:B------:R-:W-:Y:S01]  /*bd90*/  @P6 LEA R14, P5, R24.reuse, c[0x0][0x1c8], 0x1 ;  /* 0x00007200180e6a11 */ /* 0x040fe200078a08ff */
[----:B------:R-:W-:Y:S01]  /*bda0*/  @!PT LDS RZ, [RZ] ;  /* 0x00000000fffff984 */ /* 0x000fe20000000800 */
[----:B------:R-:W-:Y:S01]  /*bdb0*/  @!PT LDS RZ, [RZ] ;  /* 0x00000000fffff984 */ /* 0x000fe20000000800 */
[----:B------:R-:W-:Y:S01]  /*bdc0*/  @!PT LDS RZ, [RZ] ;  /* 0x00000000fffff984 */ /* 0x000fe20000000800 */
[----:B------:R1:W-:Y:S01]  /*bdd0*/  @P6 LDGSTS.E.BYPASS.LTC128B.128 [R3+0xc100], [R18.64], !P3 ;  /* 0x0c10000012036fae */ /* 0x0003e2000d901d4a */
[C---:B------:R-:W-:Y:S02]  /*bde0*/  @P6 LEA R20, P0, R25.reuse, c[0x0][0x1c8], 0x1 ;  /* 0x0000720019146a11 */ /* 0x040fe400078008ff */
[----:B------:R-:W-:Y:S02]  /*bdf0*/  @P6 LEA.HI.X R15, R24, c[0x0][0x1cc], R15, 0x1, P5 ;  /* 0x00007300180f6a11 */ /* 0x000fe400028f0c0f */
[----:B------:R-:W-:Y:S02]  /*be00*/  @P6 LEA.HI.X R21, R25, c[0x0][0x1cc], R28, 0x1, P0 ;  /* 0x0000730019156a11 */ /* 0x000fe400000f0c1c */
[----:B------:R-:W-:Y:S01]  /*be10*/  ISETP.GT.AND P0, PT, R222, R223, PT ;  /* 0x000000dfde00720c */ /* 0x000fe20003f04270 */
[----:B------:R1:W-:Y:S01]  /*be20*/  @P6 LDGSTS.E.BYPASS.LTC128B.128 [R3+0xe100], [R16.64], !P2 ;  /* 0x0e10000010036fae */ /* 0x0003e2000d101d4a */
[----:B------:R-:W-:Y:S01]  /*be30*/  MOV R222, R214 ;  /* 0x000000d600de7202 */ /* 0x000fe20000000f00 */
[C---:B--2---:R-:W-:Y:S06]  /*be40*/  HMMA.16816.F32.BF16 R92, R136.reuse, R8, R92 ;  /* 0x00000008885c723c */ /* 0x044fec000004185c */
[----:B------:R1:W-:Y:S02]  /*be50*/  @P6 LDGSTS.E.BYPASS.LTC128B.128 [R3+0x10100], [R12.64], !P1 ;  /* 0x101000000c036fae */ /* 0x0003e4000c901d4a */
[----:B------:R-:W-:Y:S06]  /*be60*/  HMMA.16816.F32.BF16 R96, R136, R10, R96 ;  /* 0x0000000a8860723c */ /* 0x000fec0000041860 */
[----:B------:R1:W-:Y:S08]  /*be70*/  @P6 LDGSTS.E.BYPASS.LTC128B.128 [R3+0xd100], [R22.64], !P3 ;  /* 0x0d10000016036fae */ /* 0x0003f0000d901d4a */
[----:B------:R1:W-:Y:S08]  /*be80*/  @P6 LDGSTS.E.BYPASS.LTC128B.128 [R3+0xf100], [R14.64], !P2 ;  /* 0x0f1000000e036fae */ /* 0x0003f0000d101d4a */
[----:B------:R1:W-:Y:S08]  /*be90*/  @P6 LDGSTS.E.BYPASS.LTC128B.128 [R3+0x11100], [R20.64], !P1 ;  /* 0x1110000014036fae */ /* 0x0003f0000c901d4a */
[----:B------:R-:W0:Y:S01]  /*bea0*/  LDGDEPBAR ;  /* 0x00000000000079af */ /* 0x000e220000000000 */
[----:B-1----:R-:W-:Y:S01]  /*beb0*/  MOV R3, R0 ;  /* 0x0000000000037202 */ /* 0x002fe20000000f00 */
[----:B------:R-:W-:-:S06]  /*bec0*/  @P0 BRA `(.L_x_1599) ;  /* 0xffffd1b000000947 */ /* 0x000fcc000383ffff */
.L_x_1598:
[----:B------:R-:W-:-:S13]  /*bed0*/  ISETP.GE.AND P0, PT, R214, R193, PT ;  /* 0x000000c1d600720c */ /* 0x000fda0003f06270 */
[----:B------:R-:W-:Y:S05]  /*bee0*/  @!P0 BRA `(.L_x_1600) ;  /* 0x00003a2000008947 */ /* 0x000fea0003800000 */
[----:B------:R-:W-:Y:S01]  /*bef0*/  PLOP3.LUT P5, PT, PT, PT, UP2, 0x80, 0x0 ;  /* 0x000000000000781c */ /* 0x000fe20003faf028 */
[----:B------:R-:W-:Y:S01]  /*bf00*/  IMAD.MOV.U32 R133, RZ, RZ, 0x40 ;  /* 0x00000040ff857424 */ /* 0x000fe200078e00ff */
[----:B------:R-:W-:Y:S01]  /*bf10*/  PLOP3.LUT P4, PT, PT, PT, UP2, 0x80, 0x0 ;  /* 0x000000000000781c */ /* 0x000fe20003f8f028 */
[----:B------:R-:W-:Y:S01]  /*bf20*/  IMAD.MOV.U32 R3, RZ, RZ, R0 ;  /* 0x000000ffff037224 */ /* 0x000fe200078e0000 */
[----:B------:R-:W-:Y:S01]  /*bf30*/  LOP3.LUT P0, RZ, R212, 0x4, RZ, 0xc0, !PT ;  /* 0x00000004d4ff7812 */ /* 0x000fe2000780c0ff */
[----:B------:R-:W-:Y:S01]  /*bf40*/  IMAD.MOV.U32 R132, RZ, RZ, R2 ;  /* 0x000000ffff847224 */ /* 0x000fe200078e0002 */
[C---:B------:R-:W-:Y:S02]  /*bf50*/  IADD3 R212, P6, R200.reuse, 0x40, RZ ;  /* 0x00000040c8d47810 */ /* 0x040fe40007fde0ff */
[----:B------:R-:W-:Y:S02]  /*bf60*/  SEL R133, R133, 0xffffffc0, !P0 ;  /* 0xffffffc085857807 */ /* 0x000fe40004000000 */
[----:B------:R-:W-:Y:S01]  /*bf70*/  IADD3 R220, P0, R200, 0x80, RZ ;  /* 0x00000080c8dc7810 */ /* 0x000fe20007f1e0ff */
[----:B------:R-:W-:Y:S01]  /*bf80*/  IMAD.X R221, RZ, RZ, R205, P6 ;  /* 0x000000ffffdd7224 */ /* 0x000fe200030e06cd */
[C---:B------:R-:W-:Y:S01]  /*bf90*/  IADD3 R216, P6, R202.reuse, 0x80, RZ ;  /* 0x00000080cad87810 */ /* 0x040fe20007fde0ff */
[----:B------:R-:W-:Y:S01]  /*bfa0*/  @P5 IMAD.HI.U32 R213, R199, c[0x0][0x2c8], RZ ;  /* 0x0000b200c7d55a27 */ /* 0x000fe200078e00ff */
[----:B------:R-:W-:-:S03]  /*bfb0*/  IADD3 R218, P5, R202, 0x40, RZ ;  /* 0x00000040cada7810 */ /* 0x000fc60007fbe0ff */
[----:B------:R-:W-:Y:S01]  /*bfc0*/  IMAD.X R219, RZ, RZ, R205, P0 ;  /* 0x000000ffffdb7224 */ /* 0x000fe200000e06cd */
[----:B------:R-:W-:Y:S01]  /*bfd0*/  @P4 SHF.R.U32.HI R213, RZ, c[0x0][0x2cc], R213 ;  /* 0x0000b300ffd54a19 */ /* 0x000fe200000116d5 */
[--C-:B------:R-:W-:Y:S02]  /*bfe0*/  IMAD.X R217, RZ, RZ, R207.reuse, P5 ;  /* 0x000000ffffd97224 */ /* 0x100fe400028e06cf */
[----:B------:R-:W-:Y:S02]  /*bff0*/  IMAD.X R215, RZ, RZ, R207, P6 ;  /* 0x000000ffffd77224 */ /* 0x000fe400030e06cf */
.L_x_1609:
[----:B------:R-:W-:Y:S04]  /*c000*/  DEPBAR.LE SB0, 0x2 ;  /* 0x000080800000791a */ /* 0x000fe80000000000 */
[----:B------:R-:W-:Y:S01]  /*c010*/  BAR.SYNC.DEFER_BLOCKING 0x0 ;  /* 0x0000000000007b1d */ /* 0x000fe20000010000 */
[----:B------:R-:W-:Y:S01]  /*c020*/  UIMAD UR4, UR5, 0x6000, URZ ;  /* 0x00006000050478a4 */ /* 0x000fe2000f8e023f */
[----:B------:R-:W-:Y:S01]  /*c030*/  ISETP.GE.AND P6, PT, R193, R214, PT ;  /* 0x000000d6c100720c */ /* 0x000fe20003fc6270 */
[----:B------:R-:W-:Y:S02]  /*c040*/  UIADD3 UR9, UR7, 0x1, URZ ;  /* 0x0000000107097890 */ /* 0x000fe4000fffe03f */
[----:B------:R-:W-:Y:S02]  /*c050*/  UISETP.GE.AND UP0, UPT, UR7, 0x1, UPT ;  /* 0x000000010700788c */ /* 0x000fe4000bf06270 */
[----:B------:R-:W-:Y:S05]  /*c060*/  IADD3 R0, R188, UR4, RZ ;  /* 0x00000004bc007c10 */ /* 0x000fea000fffe0ff */
[----:B------:R-:W-:Y:S01]  /*c070*/  IMAD.IADD R192, R189, 0x1, R0 ;  /* 0x00000001bdc07824 */ /* 0x000fe200078e0200 */
[----:B------:R-:W-:Y:S02]  /*c080*/  IADD3 R0, R133, R0, RZ ;  /* 0x0000000085007210 */ /* 0x000fe40007ffe0ff */
[----:B------:R-:W-:Y:S04]  /*c090*/  @!P6 IADD3 R21, R214, -0x1, RZ ;  /* 0xffffffffd615e810 */ /* 0x000fe80007ffe0ff */
[----:B------:R-:W-:Y:S01]  /*c0a0*/  @!P6 SHF.R.S32.HI R2, RZ, 0x1f, R21 ;  /* 0x0000001fff02e819 */ /* 0x000fe20000011415 */
[----:B------:R-:W-:Y:S04]  /*c0b0*/  LDSM.16.M88.4 R32, [R190] ;  /* 0x00000000be20783b */ /* 0x000fe80000000200 */
[----:B------:R-:W-:Y:S04]  /*c0c0*/  @!P6 IMAD R2, R2, c[0x0][0x208], RZ ;  /* 0x000082000202ea24 */ /* 0x000fe800078e02ff */
[C---:B------:R-:W-:Y:S01]  /*c0d0*/  @!P6 IMAD R2, R21.reuse, c[0x0][0x20c], R2 ;  /* 0x000083001502ea24 */ /* 0x040fe200078e0202 */
[----:B------:R-:W1:Y:S01]  /*c0e0*/  LDSM.16.M88.4 R8, [R188+UR4+0xc100] ;  /* 0x00c10004bc08783b */ /* 0x000e620008000200 */
[----:B------:R-:W-:Y:S05]  /*c0f0*/  @!P6 IMAD.WIDE.U32 R20, R21, c[0x0][0x208], RZ ;  /* 0x000082001514ea25 */ /* 0x000fea00078e00ff */
[C---:B------:R-:W-:Y:S01]  /*c100*/  @!P6 SHF.L.U32 R149, R20.reuse, 0x6, RZ ;  /* 0x000000061495e819 */ /* 0x040fe200000006ff */
[----:B------:R-:W2:Y:S01]  /*c110*/  LDSM.16.M88.4 R16, [R188+UR4+0xc900] ;  /* 0x00c90004bc10783b */ /* 0x000ea20008000200 */
[----:B------:R-:W-:Y:S02]  /*c120*/  @!P6 IADD3 R2, R21, R2, RZ ;  /* 0x000000021502e210 */ /* 0x000fe40007ffe0ff */
[----:B------:R-:W-:Y:S02]  /*c130*/  @!P6 IADD3 R29, P0, R149, R200, RZ ;  /* 0x000000c8951de210 */ /* 0x000fe40007f1e0ff */
[----:B------:R-:W-:Y:S02]  /*c140*/  @!P6 SHF.L.U64.HI R31, R20, 0x6, R2 ;  /* 0x00000006141fe819 */ /* 0x000fe40000010202 */
[----:B------:R-:W3:Y:S01]  /*c150*/  LDSM.16.M88.4 R24, [R188+UR4+0xd100] ;  /* 0x00d10004bc18783b */ /* 0x000ee20008000200 */
[----:B------:R-:W-:Y:S02]  /*c160*/  @!P6 LEA R176, P4, R29, c[0x0][0x1f8], 0x1 ;  /* 0x00007e001db0ea11 */ /* 0x000fe400078808ff */
[----:B------:R-:W-:Y:S01]  /*c170*/  @!P6 IMAD.X R2, R31, 0x1, R205, P0 ;  /* 0x000000011f02e824 */ /* 0x000fe200000e06cd */
[----:B------:R-:W-:Y:S03]  /*c180*/  @!P6 IADD3 R153, P0, R195, R149, RZ ;  /* 0x00000095c399e210 */ /* 0x000fe60007f1e0ff */
[----:B------:R-:W4:Y:S01]  /*c190*/  LDSM.16.M88.4 R136, [R188+UR4+0xd900] ;  /* 0x00d90004bc88783b */ /* 0x000f220008000200 */
[----:B------:R-:W-:Y:S02]  /*c1a0*/  @!P6 LEA.HI.X R177, R29, c[0x0][0x1fc], R2, 0x1, P4 ;  /* 0x00007f001db1ea11 */ /* 0x000fe400020f0c02 */
[----:B------:R-:W-:Y:S02]  /*c1b0*/  @!P6 IADD3.X R152, R194, R31, RZ, P0, !PT ;  /* 0x0000001fc298e210 */ /* 0x000fe400007fe4ff */
[C---:B------:R-:W-:Y:S02]  /*c1c0*/  @!P6 IADD3 R29, P5, R149.reuse, R212, RZ ;  /* 0x000000d4951de210 */ /* 0x040fe40007fbe0ff */
[----:B------:R-:W-:Y:S01]  /*c1d0*/  LDSM.16.M88.4 R140, [R186] ;  /* 0x00000000ba8c783b */ /* 0x000fe20000000200 */
[----:B------:R-:W-:Y:S02]  /*c1e0*/  @!P6 IADD3 R30, P4, R149, R220, RZ ;  /* 0x000000dc951ee210 */ /* 0x000fe40007f9e0ff */
[----:B------:R-:W-:Y:S01]  /*c1f0*/  @!P6 IADD3 R2, P0, R153, R200, RZ ;  /* 0x000000c89902e210 */ /* 0x000fe20007f1e0ff */
[----:B------:R-:W-:Y:S01]  /*c200*/  @!P6 IMAD.X R28, R31, 0x1, R221, P5 ;  /* 0x000000011f1ce824 */ /* 0x000fe200028e06dd */
[C---:B------:R-:W-:Y:S02]  /*c210*/  @!P6 LEA R172, P5, R29.reuse, c[0x0][0x1f8], 0x1 ;  /* 0x00007e001dacea11 */ /* 0x040fe400078a08ff */
[----:B------:R-:W5:Y:S01]  /*c220*/  LDSM.16.M88.4 R144, [R192+0xc100] ;  /* 0x00c10000c090783b */ /* 0x000f620000000200 */
[----:B------:R-:W-:Y:S01]  /*c230*/  @!P6 IMAD.X R149, R152, 0x1, R205, P0 ;  /* 0x000000019895e824 */ /* 0x000fe200000e06cd */
[C---:B------:R-:W-:Y:S02]  /*c240*/  @!P6 LEA R168, P0, R2.reuse, c[0x0][0x1f8], 0x1 ;  /* 0x00007e0002a8ea11 */ /* 0x040fe400078008ff */
[----:B------:R-:W-:Y:S01]  /*c250*/  @!P6 LEA.HI.X R173, R29, c[0x0][0x1fc], R28, 0x1, P5 ;  /* 0x00007f001dadea11 */ /* 0x000fe200028f0c1c */
[C---:B-1----:R-:W-:Y:S03]  /*c260*/  HMMA.16816.F32.BF16 R4, R32.reuse, R8, RZ ;  /* 0x000000082004723c */ /* 0x042fe600000418ff */
[----:B------:R-:W-:Y:S02]  /*c270*/  @!P6 LEA.HI.X R169, R2, c[0x0][0x1fc], R149, 0x1, P0 ;  /* 0x00007f0002a9ea11 */ /* 0x000fe400000f0c95 */
[----:B------:R-:W1:Y:S01]  /*c280*/  LDSM.16.M88.4 R148, [R192+0xc900] ;  /* 0x00c90000c094783b */ /* 0x000e620000000200 */
[----:B------:R-:W-:Y:S02]  /*c290*/  @!P6 IADD3 R154, P0, R153, R212, RZ ;  /* 0x000000d4999ae210 */ /* 0x000fe40007f1e0ff */
[C---:B------:R-:W-:Y:S01]  /*c2a0*/  HMMA.16816.F32.BF16 R8, R32.reuse, R10, RZ ;  /* 0x0000000a2008723c */ /* 0x040fe200000418ff */
[----:B------:R-:W-:Y:S03]  /*c2b0*/  @!P6 IADD3.X R31, R31, R219, RZ, P4, !PT ;  /* 0x000000db1f1fe210 */ /* 0x000fe600027fe4ff */
[----:B------:R-:W-:Y:S02]  /*c2c0*/  @!P6 LEA R170, P4, R30, c[0x0][0x1f8], 0x1 ;  /* 0x00007e001eaaea11 */ /* 0x000fe400078808ff */
[----:B------:R-:W-:Y:S02]  /*c2d0*/  @!P6 LEA R178, P5, R154, c[0x0][0x1f8], 0x1 ;  /* 0x00007e009ab2ea11 */ /* 0x000fe400078a08ff */
[C---:B--2---:R-:W-:Y:S01]  /*c2e0*/  HMMA.16816.F32.BF16 R12, R32.reuse, R16, RZ ;  /* 0x00000010200c723c */ /* 0x044fe200000418ff */
[----:B------:R-:W-:Y:S03]  /*c2f0*/  @!P6 LEA.HI.X R171, R30, c[0x0][0x1fc], R31, 0x1, P4 ;  /* 0x00007f001eabea11 */ /* 0x000fe600020f0c1f */
[----:B------:R-:W-:Y:S04]  /*c300*/  @!P6 IADD3 R2, P4, R153, R220, RZ ;  /* 0x000000dc9902e210 */ /* 0x000fe80007f9e0ff */
[C---:B------:R-:W-:Y:S01]  /*c310*/  HMMA.16816.F32.BF16 R16, R32.reuse, R18, RZ ;  /* 0x000000122010723c */ /* 0x040fe200000418ff */
[C---:B------:R-:W-:Y:S07]  /*c320*/  @!P6 IMAD.X R153, R152.reuse, 0x1, R219, P4 ;  /* 0x000000019899e824 */ /* 0x040fee00020e06db */
[C---:B---3--:R-:W-:Y:S08]  /*c330*/  HMMA.16816.F32.BF16 R20, R32.reuse, R24, RZ ;  /* 0x000000182014723c */ /* 0x048ff000000418ff */
[C---:B------:R-:W-:Y:S08]  /*c340*/  HMMA.16816.F32.BF16 R24, R32.reuse, R26, RZ ;  /* 0x0000001a2018723c */ /* 0x040ff000000418ff */
[C---:B----4-:R-:W-:Y:S07]  /*c350*/  HMMA.16816.F32.BF16 R28, R32.reuse, R136, RZ ;  /* 0x00000088201c723c */ /* 0x050fee00000418ff */
[----:B------:R-:W-:Y:S01]  /*c360*/  MOV R136, UR7 ;  /* 0x0000000700887c02 */ /* 0x000fe20008000f00 */
[----:B------:R-:W-:Y:S01]  /*c370*/  HMMA.16816.F32.BF16 R32, R32, R138, RZ ;  /* 0x0000008a2020723c */ /* 0x000fe200000418ff */
[----:B------:R-:W-:Y:S01]  /*c380*/  @!P6 IADD3.X R137, R152, R221, RZ, P0, !PT ;  /* 0x000000dd9889e210 */ /* 0x000fe200007fe4ff */
[----:B------:R-:W-:Y:S02]  /*c390*/  USEL UR7, UR9, URZ, !UP0 ;  /* 0x0000003f09077287 */ /* 0x000fe4000c000000 */
[----:B------:R-:W-:Y:S01]  /*c3a0*/  @!P6 LEA R180, P0, R2, c[0x0][0x1f8], 0x1 ;  /* 0x00007e0002b4ea11 */ /* 0x000fe200078008ff */
[----:B------:R-:W-:Y:S01]  /*c3b0*/  @!P6 IMAD R175, R136, 0x6000, R209 ;  /* 0x0000600088afe824 */ /* 0x000fe200078e02d1 */
[----:B------:R-:W-:Y:S02]  /*c3c0*/  @!P6 LEA.HI.X R179, R154, c[0x0][0x1fc], R137, 0x1, P5 ;  /* 0x00007f009ab3ea11 */ /* 0x000fe400028f0c89 */
[C---:B-----5:R-:W-:Y:S01]  /*c3d0*/  HMMA.16816.F32.BF16 R4, R140.reuse, R144, R4 ;  /* 0x000000908c04723c */ /* 0x060fe20000041804 */
[----:B------:R-:W2:Y:S04]  /*c3e0*/  LDSM.16.M88.4 R136, [R192+0xd100] ;  /* 0x00d10000c088783b */ /* 0x000ea80000000200 */
[----:B------:R-:W-:Y:S02]  /*c3f0*/  @!P6 LEA.HI.X R181, R2, c[0x0][0x1fc], R153, 0x1, P0 ;  /* 0x00007f0002b5ea11 */ /* 0x000fe400000f0c99 */
[C---:B------:R-:W-:Y:S01]  /*c400*/  IADD3 R2, R133.reuse, R192, RZ ;  /* 0x000000c085027210 */ /* 0x040fe20007ffe0ff */
[C---:B------:R-:W-:Y:S01]  /*c410*/  HMMA.16816.F32.BF16 R8, R140.reuse, R146, R8 ;  /* 0x000000928c08723c */ /* 0x040fe20000041808 */
[----:B------:R-:W3:Y:S01]  /*c420*/  LDSM.16.M88.4 R152, [R192+0xd900] ;  /* 0x00d90000c098783b */ /* 0x000ee20000000200 */
[----:B------:R-:W-:Y:S06]  /*c430*/  PLOP3.LUT P0, PT, PT, PT, UP2, 0x80, 0x0 ;  /* 0x000000000000781c */ /* 0x000fec0003f0f028 */
[C---:B-1----:R-:W-:Y:S01]  /*c440*/  HMMA.16816.F32.BF16 R12, R140.reuse, R148, R12 ;  /* 0x000000948c0c723c */ /* 0x042fe2000004180c */
[----:B------:R-:W-:Y:S01]  /*c450*/  @!PT LDS RZ, [RZ] ;  /* 0x00000000fffff984 */ /* 0x000fe20000000800 */
[----:B------:R-:W-:Y:S01]  /*c460*/  @!PT LDS RZ, [RZ] ;  /* 0x00000000fffff984 */ /* 0x000fe20000000800 */
[----:B------:R-:W-:Y:S01]  /*c470*/  @!PT LDS RZ, [RZ] ;  /* 0x00000000fffff984 */ /* 0x000fe20000000800 */
[----:B------:R1:W-:Y:S07]  /*c480*/  @!P6 LDGSTS.E.BYPASS.LTC128B.128 [R175], [R176.64], !P3 ;  /* 0x00000000b0afefae */ /* 0x0003ee000d901d4a */
[C---:B------:R-:W-:Y:S01]  /*c490*/  HMMA.16816.F32.BF16 R16, R140.reuse, R150, R16 ;  /* 0x000000968c10723c */ /* 0x040fe20000041810 */
[----:B------:R1:W-:Y:S07]  /*c4a0*/  @!P6 LDGSTS.E.BYPASS.LTC128B.128 [R175+0x2000], [R172.64], !P2 ;  /* 0x02000000acafefae */ /* 0x0003ee000d101d4a */
[----:B------:R4:W-:Y:S07]  /*c4b0*/  @!P6 LDGSTS.E.BYPASS.LTC128B.128 [R175+0x4000], [R170.64], !P1 ;  /* 0x04000000aaafefae */ /* 0x0009ee000c901d4a */
[----:B------:R4:W-:Y:S01]  /*c4c0*/  @!P6 LDGSTS.E.BYPASS.LTC128B.128 [R175+0x1000], [R168.64], !P3 ;  /* 0x01000000a8afefae */ /* 0x0009e2000d901d4a */
[C---:B--2---:R-:W-:Y:S06]  /*c4d0*/  HMMA.16816.F32.BF16 R20, R140.reuse, R136, R20 ;  /* 0x000000888c14723c */ /* 0x044fec0000041814 */
[----:B------:R1:W-:Y:S02]  /*c4e0*/  @!P6 LDGSTS.E.BYPASS.LTC128B.128 [R175+0x3000], [R178.64], !P2 ;  /* 0x03000000b2afefae */ /* 0x0003e4000d101d4a */
[C---:B------:R-:W-:Y:S05]  /*c4f0*/  HMMA.16816.F32.BF16 R24, R140.reuse, R138, R24 ;  /* 0x0000008a8c18723c */ /* 0x040fea0000041818 */
[----:B------:R1:W-:Y:S03]  /*c500*/  @!P6 LDGSTS.E.BYPASS.LTC128B.128 [R175+0x5000], [R180.64], !P1 ;  /* 0x05000000b4afefae */ /* 0x0003e6000c901d4a */
[C---:B---3--:R-:W-:Y:S04]  /*c510*/  HMMA.16816.F32.BF16 R28, R140.reuse, R152, R28 ;  /* 0x000000988c1c723c */ /* 0x048fe8000004181c */
[----:B------:R-:W-:Y:S04]  /*c520*/  LDSM.16.M88.4 R156, [R185] ;  /* 0x00000000b99c783b */ /* 0x000fe80000000200 */
[----:B------:R-:W-:Y:S03]  /*c530*/  HMMA.16816.F32.BF16 R32, R140, R154, R32 ;  /* 0x0000009a8c20723c */ /* 0x000fe60000041820 */
[----:B------:R-:W2:Y:S07]  /*c540*/  LDSM.16.M88.4 R160, [R0+0xc100] ;  /* 0x00c1000000a0783b */ /* 0x000eae0000000200 */
[----:B------:R-:W3:Y:S07]  /*c550*/  LDSM.16.M88.4 R164, [R0+0xc900] ;  /* 0x00c9000000a4783b */ /* 0x000eee0000000200 */
[----:B------:R-:W5:Y:S07]  /*c560*/  LDSM.16.M88.4 R144, [R0+0xd100] ;  /* 0x00d100000090783b */ /* 0x000f6e0000000200 */
[----:B------:R-:W1:Y:S07]  /*c570*/  LDSM.16.M88.4 R148, [R0+0xd900] ;  /* 0x00d900000094783b */ /* 0x000e6e0000000200 */
[----:B------:R-:W-:Y:S07]  /*c580*/  LDSM.16.M88.4 R136, [R184] ;  /* 0x00000000b888783b */ /* 0x000fee0000000200 */
[----:B----4-:R-:W4:Y:S01]  /*c590*/  LDSM.16.M88.4 R168, [R2+0xc100] ;  /* 0x00c1000002a8783b */ /* 0x010f220000000200 */
[C---:B--2---:R-:W-:Y:S06]  /*c5a0*/  HMMA.16816.F32.BF16 R4, R156.reuse, R160, R4 ;  /* 0x000000a09c04723c */ /* 0x044fec0000041804 */
[----:B------:R-:W2:Y:S02]  /*c5b0*/  LDSM.16.M88.4 R140, [R2+0xc900] ;  /* 0x00c90000028c783b */ /* 0x000ea40000000200 */
[C---:B------:R-:W-:Y:S05]  /*c5c0*/  HMMA.16816.F32.BF16 R8, R156.reuse, R162, R8 ;  /* 0x000000a29c08723c */ /* 0x040fea0000041808 */
[----:B------:R-:W2:Y:S03]  /*c5d0*/  LDSM.16.M88.4 R152, [R2+0xd100] ;  /* 0x00d100000298783b */ /* 0x000ea60000000200 */
[C---:B---3--:R-:W-:Y:S04]  /*c5e0*/  HMMA.16816.F32.BF16 R12, R156.reuse, R164, R12 ;  /* 0x000000a49c0c723c */ /* 0x048fe8000004180c */
[----:B------:R-:W3:Y:S04]  /*c5f0*/  LDSM.16.M88.4 R160, [R2+0xd900] ;  /* 0x00d9000002a0783b */ /* 0x000ee80000000200 */
[C---:B------:R-:W-:Y:S03]  /*c600*/  HMMA.16816.F32.BF16 R16, R156.reuse, R166, R16 ;  /* 0x000000a69c10723c */ /* 0x040fe60000041810 */
[----:B------:R-:W-:Y:S05]  /*c610*/  LDSM.16.M88.4 R164, [R188+UR4+0xe100] ;  /* 0x00e10004bca4783b */ /* 0x000fea0008000200 */
[C---:B-----5:R-:W-:Y:S02]  /*c620*/  HMMA.16816.F32.BF16 R20, R156.reuse, R144, R20 ;  /* 0x000000909c14723c */ /* 0x060fe40000041814 */
[----:B-1----:R-:W-:Y:S06]  /*c630*/  LDSM.16.M88.4 R172, [R192+0xf900] ;  /* 0x00f90000c0ac783b */ /* 0x002fec0000000200 */
[C---:B------:R-:W-:Y:S01]  /*c640*/  HMMA.16816.F32.BF16 R24, R156.reuse, R146, R24 ;  /* 0x000000929c18723c */ /* 0x040fe20000041818 */
[----:B------:R-:W1:Y:S07]  /*c650*/  LDSM.16.M88.4 R144, [R190+0x4000] ;  /* 0x00400000be90783b */ /* 0x000e6e0000000200 */
[C---:B------:R-:W-:Y:S01]  /*c660*/  HMMA.16816.F32.BF16 R28, R156.reuse, R148, R28 ;  /* 0x000000949c1c723c */ /* 0x040fe2000004181c */
[----:B------:R-:W-:Y:S07]  /*c670*/  LDSM.16.M88.4 R176, [R190+0x8000] ;  /* 0x00800000beb0783b */ /* 0x000fee0000000200 */
[----:B------:R-:W-:Y:S01]  /*c680*/  HMMA.16816.F32.BF16 R32, R156, R150, R32 ;  /* 0x000000969c20723c */ /* 0x000fe20000041820 */
[----:B------:R-:W5:Y:S07]  /*c690*/  LDSM.16.M88.4 R148, [R188+UR4+0xe900] ;  /* 0x00e90004bc94783b */ /* 0x000f6e0008000200 */
[C---:B----4-:R-:W-:Y:S01]  /*c6a0*/  HMMA.16816.F32.BF16 R4, R136.reuse, R168, R4 ;  /* 0x000000a88804723c */ /* 0x050fe20000041804 */
[----:B------:R-:W4:Y:S07]  /*c6b0*/  LDSM.16.M88.4 R156, [R188+UR4+0xf100] ;  /* 0x00f10004bc9c783b */ /* 0x000f2e0008000200 */
[C---:B------:R-:W-:Y:S01]  /*c6c0*/  HMMA.16816.F32.BF16 R8, R136.reuse, R170, R8 ;  /* 0x000000aa8808723c */ /* 0x040fe20000041808 */
[----:B------:R-:W1:Y:S07]  /*c6d0*/  LDSM.16.M88.4 R168, [R188+UR4+0xf900] ;  /* 0x00f90004bca8783b */ /* 0x000e6e0008000200 */
[C---:B--2---:R-:W-:Y:S01]  /*c6e0*/  HMMA.16816.F32.BF16 R12, R136.reuse, R140, R12 ;  /* 0x0000008c880c723c */ /* 0x044fe2000004180c */
[----:B------:R-:W-:Y:S07]  /*c6f0*/  LDSM.16.M88.4 R180, [R188+UR4+0x10100] ;  /* 0x01010004bcb4783b */ /* 0x000fee0008000200 */
[C---:B------:R-:W-:Y:S01]  /*c700*/  HMMA.16816.F32.BF16 R16, R136.reuse, R142, R16 ;  /* 0x0000008e8810723c */ /* 0x040fe20000041810 */
[----:B------:R-:W-:Y:S07]  /*c710*/  LDSM.16.M88.4 R140, [R192+0xe100] ;  /* 0x00e10000c08c783b */ /* 0x000fee0000000200 */
[C---:B------:R-:W-:Y:S01]  /*c720*/  HMMA.16816.F32.BF16 R20, R136.reuse, R152, R20 ;  /* 0x000000988814723c */ /* 0x040fe20000041814 */
[----:B------:R-:W0:Y:S07]  /*c730*/  LDGDEPBAR ;  /* 0x00000000000079af */ /* 0x000e2e0000000000 */
[C---:B------:R-:W-:Y:S01]  /*c740*/  HMMA.16816.F32.BF16 R24, R136.reuse, R154, R24 ;  /* 0x0000009a8818723c */ /* 0x040fe20000041818 */
[----:B------:R-:W-:Y:S07]  /*c750*/  LDSM.16.M88.4 R152, [R192+0xe900] ;  /* 0x00e90000c098783b */ /* 0x000fee0000000200 */
[C---:B---3--:R-:W-:Y:S08]  /*c760*/  HMMA.16816.F32.BF16 R28, R136.reuse, R160, R28 ;  /* 0x000000a0881c723c */ /* 0x048ff0000004181c */
[----:B------:R-:W-:Y:S01]  /*c770*/  HMMA.16816.F32.BF16 R32, R136, R162, R32 ;  /* 0x000000a28820723c */ /* 0x000fe20000041820 */
[----:B------:R-:W2:Y:S07]  /*c780*/  LDSM.16.M88.4 R136, [R186+0x4000] ;  /* 0x00400000ba88783b */ /* 0x000eae0000000200 */
[C---:B-1----:R-:W-:Y:S01]  /*c790*/  HMMA.16816.F32.BF16 R4, R144.reuse, R164, R4 ;  /* 0x000000a49004723c */ /* 0x042fe20000041804 */
[----:B------:R-:W1:Y:S07]  /*c7a0*/  LDSM.16.M88.4 R160, [R192+0xf100] ;  /* 0x00f10000c0a0783b */ /* 0x000e6e0000000200 */
[C---:B------:R-:W-:Y:S01]  /*c7b0*/  HMMA.16816.F32.BF16 R8, R144.reuse, R166, R8 ;  /* 0x000000a69008723c */ /* 0x040fe20000041808 */
[----:B------:R-:W-:Y:S07]  /*c7c0*/  LDSM.16.M88.4 R164, [R2+0xe100] ;  /* 0x00e1000002a4783b */ /* 0x000fee0000000200 */
[C---:B-----5:R-:W-:Y:S08]  /*c7d0*/  HMMA.16816.F32.BF16 R12, R144.reuse, R148, R12 ;  /* 0x00000094900c723c */ /* 0x060ff0000004180c */
[C---:B------:R-:W-:Y:S01]  /*c7e0*/  HMMA.16816.F32.BF16 R16, R144.reuse, R150, R16 ;  /* 0x000000969010723c */ /* 0x040fe20000041810 */
[----:B------:R-:W-:Y:S07]  /*c7f0*/  LDSM.16.M88.4 R148, [R185+0x4000] ;  /* 0x00400000b994783b */ /* 0x000fee0000000200 */
[C---:B----4-:R-:W-:Y:S08]  /*c800*/  HMMA.16816.F32.BF16 R20, R144.reuse, R156, R20 ;  /* 0x0000009c9014723c */ /* 0x050ff00000041814 */
[C---:B------:R-:W-:Y:S01]  /*c810*/  HMMA.16816.F32.BF16 R24, R144.reuse, R158, R24 ;  /* 0x0000009e9018723c */ /* 0x040fe20000041818 */
[----:B------:R-:W3:Y:S07]  /*c820*/  LDSM.16.M88.4 R156, [R0+0xe100] ;  /* 0x00e10000009c783b */ /* 0x000eee0000000200 */
        /* <DEDUP_REMOVED lines=8> */
[----:B------:R-:W4:Y:S07]  /*c8b0*/  LDSM.16.M88.4 R152, [R0+0xf900] ;  /* 0x00f900000098783b */ /* 0x000f2e0000000200 */
[C---:B-1----:R-:W-:Y:S08]  /*c8c0*/  HMMA.16816.F32.BF16 R20, R136.reuse, R160, R20 ;  /* 0x000000a08814723c */ /* 0x042ff00000041814 */
[C---:B------:R-:W-:Y:S01]  /*c8d0*/  HMMA.16816.F32.BF16 R24, R136.reuse, R162, R24 ;  /* 0x000000a28818723c */ /* 0x040fe20000041818 */
[----:B------:R-:W1:Y:S07]  /*c8e0*/  LDSM.16.M88.4 R160, [R184+0x4000] ;  /* 0x00400000b8a0783b */ /* 0x000e6e0000000200 */
[C---:B------:R-:W-:Y:S08]  /*c8f0*/  HMMA.16816.F32.BF16 R28, R136.reuse, R172, R28 ;  /* 0x000000ac881c723c */ /* 0x040ff0000004181c */
[----:B------:R-:W-:Y:S07]  /*c900*/  HMMA.16816.F32.BF16 R32, R136, R174, R32 ;  /* 0x000000ae8820723c */ /* 0x000fee0000041820 */
[----:B------:R-:W-:Y:S01]  /*c910*/  IADD3 R136, R133, UR4, R188 ;  /* 0x0000000485887c10 */ /* 0x000fe2000fffe0bc */
[C---:B---3--:R-:W-:Y:S05]  /*c920*/  HMMA.16816.F32.BF16 R4, R148.reuse, R156, R4 ;  /* 0x0000009c9404723c */ /* 0x048fea0000041804 */
[----:B------:R-:W-:Y:S03]  /*c930*/  IMAD.IADD R191, R189, 0x1, R136 ;  /* 0x00000001bdbf7824 */ /* 0x000fe600078e0288 */
[C---:B------:R-:W-:Y:S01]  /*c940*/  HMMA.16816.F32.BF16 R8, R148.reuse, R158, R8 ;  /* 0x0000009e9408723c */ /* 0x040fe20000041808 */
[----:B------:R-:W-:Y:S07]  /*c950*/  LDSM.16.M88.4 R156, [R192+0x10100] ;  /* 0x01010000c09c783b */ /* 0x000fee0000000200 */
[C---:B--2---:R-:W-:Y:S01]  /*c960*/  HMMA.16816.F32.BF16 R12, R148.reuse, R140, R12 ;  /* 0x0000008c940c723c */ /* 0x044fe2000004180c */
[----:B------:R-:W2:Y:S07]  /*c970*/  LDSM.16.M88.4 R136, [R191+0xe900] ;  /* 0x00e90000bf88783b */ /* 0x000eae0000000200 */
[C---:B------:R-:W-:Y:S01]  /*c980*/  HMMA.16816.F32.BF16 R16, R148.reuse, R142, R16 ;  /* 0x0000008e9410723c */ /* 0x040fe20000041810 */
[----:B------:R-:W3:Y:S07]  /*c990*/  LDSM.16.M88.4 R168, [R191+0xf100] ;  /* 0x00f10000bfa8783b */ /* 0x000eee0000000200 */
[C---:B------:R-:W-:Y:S01]  /*c9a0*/  HMMA.16816.F32.BF16 R20, R148.reuse, R144, R20 ;  /* 0x000000909414723c */ /* 0x040fe20000041814 */
[----:B------:R-:W5:Y:S07]  /*c9b0*/  LDSM.16.M88.4 R172, [R191+0xf900] ;  /* 0x00f90000bfac783b */ /* 0x000f6e0000000200 */
[C---:B------:R-:W-:Y:S01]  /*c9c0*/  HMMA.16816.F32.BF16 R24, R148.reuse, R146, R24 ;  /* 0x000000929418723c */ /* 0x040fe20000041818 */
[----:B------:R-:W3:Y:S07]  /*c9d0*/  LDSM.16.M88.4 R140, [R188+UR4+0x10900] ;  /* 0x01090004bc8c783b */ /* 0x000eee0008000200 */
[C---:B----4-:R-:W-:Y:S01]  /*c9e0*/  HMMA.16816.F32.BF16 R28, R148.reuse, R152, R28 ;  /* 0x00000098941c723c */ /* 0x050fe2000004181c */
[----:B------:R-:W4:Y:S07]  /*c9f0*/  LDSM.16.M88.4 R144, [R188+UR4+0x11100] ;  /* 0x01110004bc90783b */ /* 0x000f2e0008000200 */
[----:B------:R-:W-:Y:S01]  /*ca00*/  HMMA.16816.F32.BF16 R32, R148, R154, R32 ;  /* 0x0000009a9420723c */ /* 0x000fe20000041820 */
[----:B------:R-:W4:Y:S07]  /*ca10*/  LDSM.16.M88.4 R148, [R188+UR4+0x11900] ;  /* 0x01190004bc94783b */ /* 0x000f2e0008000200 */
[C---:B-1----:R-:W-:Y:S01]  /*ca20*/  HMMA.16816.F32.BF16 R4, R160.reuse, R164, R4 ;  /* 0x000000a4a004723c */ /* 0x042fe20000041804 */
        /* <DEDUP_REMOVED lines=16> */
[C---:B------:R-:W-:Y:S08]  /*cb30*/  HMMA.16816.F32.BF16 R12, R176.reuse, R140, R12 ;  /* 0x0000008cb00c723c */ /* 0x040ff0000004180c */
[C---:B------:R-:W-:Y:S01]  /*cb40*/  HMMA.16816.F32.BF16 R16, R176.reuse, R142, R16 ;  /* 0x0000008eb010723c */ /* 0x040fe20000041810 */
[----:B------:R-:W1:Y:S07]  /*cb50*/  LDSM.16.M88.4 R140, [R0+0x10900] ;  /* 0x01090000008c783b */ /* 0x000e6e0000000200 */
[C---:B----4-:R-:W-:Y:S08]  /*cb60*/  HMMA.16816.F32.BF16 R20, R176.reuse, R144, R20 ;  /* 0x00000090b014723c */ /* 0x050ff00000041814 */
[C---:B------:R-:W-:Y:S01]  /*cb70*/  HMMA.16816.F32.BF16 R24, R176.reuse, R146, R24 ;  /* 0x00000092b018723c */ /* 0x040fe20000041818 */
[----:B------:R-:W4:Y:S07]  /*cb80*/  LDSM.16.M88.4 R144, [R0+0x11100] ;  /* 0x011100000090783b */ /* 0x000f2e0000000200 */
[C---:B------:R-:W-:Y:S08]  /*cb90*/  HMMA.16816.F32.BF16 R28, R176.reuse, R148, R28 ;  /* 0x00000094b01c723c */ /* 0x040ff0000004181c */
[----:B------:R-:W-:Y:S01]  /*cba0*/  HMMA.16816.F32.BF16 R32, R176, R150, R32 ;  /* 0x00000096b020723c */ /* 0x000fe20000041820 */
[----:B------:R-:W3:Y:S07]  /*cbb0*/  LDSM.16.M88.4 R148, [R0+0x11900] ;  /* 0x011900000094783b */ /* 0x000eee0000000200 */
[----:B------:R-:W4:Y:S01]  /*cbc0*/  LDSM.16.M88.4 R176, [R184+0x8000] ;  /* 0x00800000b8b0783b */ /* 0x000f220000000200 */
[C---:B-1----:R-:W-:Y:S08]  /*cbd0*/  HMMA.16816.F32.BF16 R4, R152.reuse, R156, R4 ;  /* 0x0000009c9804723c */ /* 0x042ff00000041804 */
        /* <DEDUP_REMOVED lines=10> */
[C---:B------:R-:W-:Y:S08]  /*cc80*/  HMMA.16816.F32.BF16 R12, R168.reuse, R140, R12 ;  /* 0x0000008ca80c723c */ /* 0x040ff0000004180c */
[C---:B------:R-:W-:Y:S08]  /*cc90*/  HMMA.16816.F32.BF16 R16, R168.reuse, R142, R16 ;  /* 0x0000008ea810723c */ /* 0x040ff00000041810 */
[C---:B----4-:R-:W-:Y:S08]  /*cca0*/  HMMA.16816.F32.BF16 R20, R168.reuse, R144, R20 ;  /* 0x00000090a814723c */ /* 0x050ff00000041814 */
[C---:B------:R-:W-:Y:S08]  /*ccb0*/  HMMA.16816.F32.BF16 R24, R168.reuse, R146, R24 ;  /* 0x00000092a818723c */ /* 0x040ff00000041818 */
[C---:B------:R-:W-:Y:S08]  /*ccc0*/  HMMA.16816.F32.BF16 R28, R168.reuse, R148, R28 ;  /* 0x00000094a81c723c */ /* 0x040ff0000004181c */
[----:B------:R-:W-:Y:S08]  /*ccd0*/  HMMA.16816.F32.BF16 R32, R168, R150, R32 ;  /* 0x00000096a820723c */ /* 0x000ff00000041820 */
[C---:B------:R-:W-:Y:S08]  /*cce0*/  HMMA.16816.F32.BF16 R4, R176.reuse, R180, R4 ;  /* 0x000000b4b004723c */ /* 0x040ff00000041804 */
[C---:B------:R-:W-:Y:S08]  /*ccf0*/  HMMA.16816.F32.BF16 R8, R176.reuse, R182, R8 ;  /* 0x000000b6b008723c */ /* 0x040ff00000041808 */
[C---:B-1----:R-:W-:Y:S08]  /*cd00*/  HMMA.16816.F32.BF16 R12, R176.reuse, R136, R12 ;  /* 0x00000088b00c723c */ /* 0x042ff0000004180c */
[----:B------:R-:W-:Y:S01]  /*cd10*/  FMUL.FTZ R140, R4, c[0x0][0x320] ;  /* 0x0000c800048c7a20 */ /* 0x000fe20000410000 */
[C---:B------:R-:W-:Y:S03]  /*cd20*/  HMMA.16816.F32.BF16 R16, R176.reuse, R138, R16 ;  /* 0x0000008ab010723c */ /* 0x040fe60000041810 */
[----:B------:R-:W-:Y:S02]  /*cd30*/  FMUL.FTZ R141, R5, c[0x0][0x320] ;  /* 0x0000c800058d7a20 */ /* 0x000fe40000410000 */
[----:B------:R-:W1:Y:S01]  /*cd40*/  MUFU.TANH R140, R140 ;  /* 0x0000008c008c7308 */ /* 0x000e620000002400 */
[----:B------:R-:W-:Y:S02]  /*cd50*/  FMUL.FTZ R0, R6, c[0x0][0x320] ;  /* 0x0000c80006007a20 */ /* 0x000fe40000410000 */
[----:B------:R-:W-:Y:S04]  /*cd60*/  FMUL.FTZ R9, R9, c[0x0][0x320] ;  /* 0x0000c80009097a20 */ /* 0x000fe80000410000 */
[----:B------:R-:W-:Y:S02]  /*cd70*/  FMUL.FTZ R10, R10, c[0x0][0x320] ;  /* 0x0000c8000a0a7a20 */ /* 0x000fe40000410000 */
[----:B------:R-:W-:Y:S01]  /*cd80*/  FMUL.FTZ R11, R11, c[0x0][0x320] ;  /* 0x0000c8000b0b7a20 */ /* 0x000fe20000410000 */
[----:B------:R-:W2:Y:S01]  /*cd90*/  MUFU.TANH R143, R9 ;  /* 0x00000009008f7308 */ /* 0x000ea20000002400 */
[----:B------:R-:W-:Y:S02]  /*cda0*/  FMUL.FTZ R2, R7, c[0x0][0x320] ;  /* 0x0000c80007027a20 */ /* 0x000fe40000410000 */
[----:B------:R-:W3:Y:S01]  /*cdb0*/  LDSM.16.M88.4 R4, [R191+0x11100] ;  /* 0x01110000bf04783b */ /* 0x000ee20000000200 */
[----:B------:R-:W-:Y:S02]  /*cdc0*/  FMUL.FTZ R142, R8, c[0x0][0x320] ;  /* 0x0000c800088e7a20 */ /* 0x000fe40000410000 */
[----:B------:R-:W-:Y:S02]  /*cdd0*/  FMUL.FTZ R13, R13, c[0x0][0x320] ;  /* 0x0000c8000d0d7a20 */ /* 0x000fe40000410000 */
[----:B------:R-:W-:Y:S02]  /*cde0*/  FMUL.FTZ R14, R14, c[0x0][0x320] ;  /* 0x0000c8000e0e7a20 */ /* 0x000fe40000410000 */
[----:B------:R-:W4:Y:S01]  /*cdf0*/  MUFU.TANH R136, R10 ;  /* 0x0000000a00887308 */ /* 0x000f220000002400 */
[----:B------:R-:W-:Y:S02]  /*ce00*/  FMUL.FTZ R17, R17, c[0x0][0x320] ;  /* 0x0000c80011117a20 */ /* 0x000fe40000410000 */
[----:B------:R-:W-:Y:S02]  /*ce10*/  FMUL.FTZ R18, R18, c[0x0][0x320] ;  /* 0x0000c80012127a20 */ /* 0x000fe40000410000 */
[----:B------:R-:W-:Y:S02]  /*ce20*/  FMUL.FTZ R173, R12, c[0x0][0x320] ;  /* 0x0000c8000cad7a20 */ /* 0x000fe40000410000 */
[----:B------:R-:W-:Y:S02]  /*ce30*/  FMUL.FTZ R12, R15, c[0x0][0x320] ;  /* 0x0000c8000f0c7a20 */ /* 0x000fe40000410000 */
[----:B------:R-:W-:Y:S01]  /*ce40*/  FMUL.FTZ R171, R16, c[0x0][0x320] ;  /* 0x0000c80010ab7a20 */ /* 0x000fe20000410000 */
[----:B------:R5:W1:Y:S10]  /*ce50*/  MUFU.TANH R137, R11 ;  /* 0x0000000b00897308 */ /* 0x000a740000002400 */
[----:B------:R1:W1:Y:S10]  /*ce60*/  MUFU.TANH R169, R17 ;  /* 0x0000001100a97308 */ /* 0x0002740000002400 */
[----:B------:R2:W2:Y:S01]  /*ce70*/  MUFU.TANH R172, R18 ;  /* 0x0000001200ac7308 */ /* 0x0004a20000002400 */
[C---:B---3--:R-:W-:Y:S01]  /*ce80*/  HMMA.16816.F32.BF16 R20, R176.reuse, R4, R20 ;  /* 0x00000004b014723c */ /* 0x048fe20000041814 */
[----:B-----5:R-:W3:Y:S08]  /*ce90*/  LDSM.16.M88.4 R8, [R191+0x11900] ;  /* 0x01190000bf08783b */ /* 0x020ef00000000200 */
[----:B------:R5:W3:Y:S01]  /*cea0*/  MUFU.TANH R167, R13 ;  /* 0x0000000d00a77308 */ /* 0x000ae20000002400 */
[C---:B------:R-:W-:Y:S03]  /*ceb0*/  HMMA.16816.F32.BF16 R24, R176.reuse, R6, R24 ;  /* 0x00000006b018723c */ /* 0x040fe60000041818 */
[----:B-1----:R-:W-:Y:S01]  /*cec0*/  MOV R17, R199 ;  /* 0x000000c700117202 */ /* 0x002fe20000000f00 */
[----:B------:R-:W-:Y:S01]  /*ced0*/  FMUL.FTZ R4, R19, c[0x0][0x320] ;  /* 0x0000c80013047a20 */ /* 0x000fe20000410000 */
[----:B------:R-:W-:Y:S02]  /*cee0*/  @P0 MOV R17, R213 ;  /* 0x000000d500110202 */ /* 0x000fe40000000f00 */
[----:B------:R-:W-:Y:S02]  /*cef0*/  PLOP3.LUT P0, PT, PT, PT, UP1, 0x40, 0x0 ;  /* 0x000000000000781c */ /* 0x000fe40003f0e818 */
[----:B------:R1:W1:Y:S01]  /*cf00*/  MUFU.TANH R170, R14 ;  /* 0x0000000e00aa7308 */ /* 0x0002620000002400 */
[----:B--2---:R-:W2:Y:S04]  /*cf10*/  SHFL.IDX PT, R18, R17, RZ, 0x1c1f ;  /* 0x001c1fff11127589 */ /* 0x004ea800000e0000 */
        /* <DEDUP_REMOVED lines=9> */
[----:B------:R-:W-:Y:S01]  /*cfb0*/  FMUL.FTZ R27, R27, c[0x0][0x320] ;  /* 0x0000c8001b1b7a20 */ /* 0x000fe20000410000 */
[C---:B---3--:R-:W-:Y:S08]  /*cfc0*/  HMMA.16816.F32.BF16 R28, R176.reuse, R8, R28 ;  /* 0x00000008b01c723c */ /* 0x048ff0000004181c */
[----:B------:R-:W3:Y:S01]  /*cfd0*/  MUFU.TANH R2, R2 ;  /* 0x0000000200027308 */ /* 0x000ee20000002400 */
[----:B------:R-:W-:Y:S07]  /*cfe0*/  HMMA.16816.F32.BF16 R32, R176, R10, R32 ;  /* 0x0000000ab020723c */ /* 0x000fee0000041820 */
[----:B------:R-:W-:Y:S02]  /*cff0*/  IMAD.SHL.U32 R11, R214, 0x40, RZ ;  /* 0x00000040d60b7824 */ /* 0x000fe400078e00ff */
[----:B------:R-:W1:Y:S03]  /*d000*/  MUFU.TANH R142, R142 ;  /* 0x0000008e008e7308 */ /* 0x000e660000002400 */
[----:B------:R-:W-:Y:S03]  /*d010*/  IADD3 R15, -R208, 0x1, -R11 ;  /* 0x00000001d00f7810 */ /* 0x000fe60007ffe90b */
[----:B------:R-:W-:Y:S01]  /*d020*/  FMUL.FTZ R149, R28, c[0x0][0x320] ;  /* 0x0000c8001c957a20 */ /* 0x000fe20000410000 */
[----:B------:R-:W-:Y:S03]  /*d030*/  IADD3 R15, R15, c[0x0][0x1d0], RZ ;  /* 0x000074000f0f7a10 */ /* 0x000fe60007ffe0ff */
[----:B------:R-:W3:Y:S01]  /*d040*/  MUFU.TANH R173, R173 ;  /* 0x000000ad00ad7308 */ /* 0x000ee20000002400 */
[----:B------:R-:W-:Y:S02]  /*d050*/  FMUL.FTZ R29, R29, c[0x0][0x320] ;  /* 0x0000c8001d1d7a20 */ /* 0x000fe40000410000 */
[----:B------:R-:W-:Y:S01]  /*d060*/  FMUL.FTZ R30, R30, c[0x0][0x320] ;  /* 0x0000c8001e1e7a20 */ /* 0x000fe20000410000 */
[----:B------:R-:W-:Y:S01]  /*d070*/  IADD3 R15, R15, -c[0x0][0x168], RZ ;  /* 0x80005a000f0f7a10 */ /* 0x000fe20007ffe0ff */
[----:B------:R-:W-:Y:S02]  /*d080*/  FMUL.FTZ R31, R31, c[0x0][0x320] ;  /* 0x0000c8001f1f7a20 */ /* 0x000fe40000410000 */
[----:B------:R-:W-:Y:S01]  /*d090*/  FMUL.FTZ R145, R32, c[0x0][0x320] ;  /* 0x0000c80020917a20 */ /* 0x000fe20000410000 */
[----:B-----5:R-:W-:Y:S01]  /*d0a0*/  IADD3 R13, R15, c[0x0][0x328], RZ ;  /* 0x0000ca000f0d7a10 */ /* 0x020fe20007ffe0ff */
[----:B------:R-:W-:Y:S01]  /*d0b0*/  FMUL.FTZ R6, R33, c[0x0][0x320] ;  /* 0x0000c80021067a20 */ /* 0x000fe20000410000 */
[----:B------:R-:W3:Y:S01]  /*d0c0*/  MUFU.TANH R12, R12 ;  /* 0x0000000c000c7308 */ /* 0x000ee20000002400 */
[----:B------:R-:W-:Y:S01]  /*d0d0*/  FMUL.FTZ R10, R34, c[0x0][0x320] ;  /* 0x0000c800220a7a20 */ /* 0x000fe20000410000 */
[----:B------:R-:W-:Y:S01]  /*d0e0*/  IADD3 R15, R15, UR6, RZ ;  /* 0x000000060f0f7c10 */ /* 0x000fe2000fffe0ff */
[----:B------:R-:W-:Y:S01]  /*d0f0*/  FMUL.FTZ R8, R35, c[0x0][0x320] ;  /* 0x0000c80023087a20 */ /* 0x000fe20000410000 */
[-C--:B--2---:R-:W-:Y:S02]  /*d100*/  IADD3 R16, R13, R18.reuse, RZ ;  /* 0x000000120d107210 */ /* 0x084fe40007ffe0ff */
[----:B-1----:R-:W-:Y:S04]  /*d110*/  IADD3 R14, R15, R18, RZ ;  /* 0x000000120f0e7210 */ /* 0x002fe80007ffe0ff */
[----:B------:R-:W1:Y:S10]  /*d120*/  MUFU.TANH R171, R171 ;  /* 0x000000ab00ab7308 */ /* 0x000e740000002400 */
[----:B------:R-:W2:Y:S10]  /*d130*/  MUFU.TANH R4, R4 ;  /* 0x0000000400047308 */ /* 0x000eb40000002400 */
[----:B------:R-:W1:Y:S10]  /*d140*/  MUFU.TANH R175, R175 ;  /* 0x000000af00af7308 */ /* 0x000e740000002400 */
[----:B------:R1:W1:Y:S10]  /*d150*/  MUFU.TANH R155, R21 ;  /* 0x00000015009b7308 */ /* 0x0002740000002400 */
[----:B------:R1:W1:Y:S10]  /*d160*/  MUFU.TANH R174, R22 ;  /* 0x0000001600ae7308 */ /* 0x0002740000002400 */
[----:B------:R1:W1:Y:S10]  /*d170*/  MUFU.TANH R154, R23 ;  /* 0x00000017009a7308 */ /* 0x0002740000002400 */
        /* <DEDUP_REMOVED lines=27> */
.L_x_1603:
[----:B------:R-:W-:Y:S04]  /*d330*/  MOV R5, c[0x0][0x32c] ;  /* 0x0000cb0000057a02 */ /* 0x000fe80000000f00 */
[----:B------:R-:W-:Y:S11]  /*d340*/  ISETP.NE.AND P0, PT, R5, 0x1, PT ;  /* 0x000000010500780c */ /* 0x000ff60003f05270 */
[----:B------:R-:W-:Y:S02]  /*d350*/  @!UPT UIADD3 URZ, URZ, URZ, URZ ;  /* 0x0000003f3f3ff290 */ /* 0x000fe4000fffe03f */
[----:B------:R-:W-:Y:S05]  /*d360*/  @P0 IMAD.HI.U32 R5, R18, c[0x0][0x330], RZ ;  /* 0x0000cc0012050a27 */ /* 0x000fea00078e00ff */
[----:B------:R-:W-:Y:S02]  /*d370*/  @P0 SHF.R.U32.HI R18, RZ, c[0x0][0x334], R5 ;  /* 0x0000cd00ff120a19 */ /* 0x000fe40000011605 */
.L_x_1604:
[----:B------:R-:W-:Y:S05]  /*d380*/  BSYNC B0 ;  /* 0x0000000000007941 */ /* 0x000fea0003800000 */
.L_x_1602:
[----:B------:R-:W-:Y:S04]  /*d390*/  IMAD R7, R18, c[0x0][0x32c], -R11 ;  /* 0x0000cb0012077a24 */ /* 0x000fe800078e0a0b */
[----:B------:R-:W-:Y:S05]  /*d3a0*/  IMAD.IADD R7, R7, 0x1, -R208 ;  /* 0x0000000107077824 */ /* 0x000fea00078e0ad0 */
[----:B------:R-:W-:Y:S02]  /*d3b0*/  IADD3 R5, R7, c[0x0][0x32c], RZ ;  /* 0x0000cb0007057a10 */ /* 0x000fe40007ffe0ff */
[----:B------:R-:W-:Y:S02]  /*d3c0*/  IMNMX R14, R14, R7, !PT ;  /* 0x000000070e0e7217 */ /* 0x000fe40007800200 */
[----:B------:R-:W-:Y:S02]  /*d3d0*/  IMNMX R16, R16, R5, PT ;  /* 0x0000000510107217 */ /* 0x000fe40003800200 */
.L_x_1601:
[----:B--234-:R-:W-:Y:S01]  /*d3e0*/  ISETP.GT.AND P0, PT, R214, -0x1, PT ;  /* 0xffffffffd600780c */ /* 0x01cfe20003f04270 */
[----:B------:R-:W2:Y:S03]  /*d3f0*/  SHFL.IDX PT, R18, R17, 0x1, 0x1c1f ;  /* 0x003c1f0011127f89 */ /* 0x000ea600000e0000 */
[C---:B------:R-:W-:Y:S02]  /*d400*/  ISETP.GT.AND P4, PT, R14.reuse, 0x1, P0 ;  /* 0x000000010e00780c */ /* 0x040fe40000784270 */
[----:B------:R-:W-:Y:S02]  /*d410*/  ISETP.GT.AND P5, PT, R14, RZ, P0 ;  /* 0x000000ff0e00720c */ /* 0x000fe400007a4270 */
        /* <DEDUP_REMOVED lines=8> */
[----:B------:R-:W-:Y:S01]  /*d4a0*/  FSEL R173, R173, -INF , !P4 ;  /* 0xff800000adad7808 */ /* 0x000fe20006000000 */
[--C-:B--2---:R-:W-:Y:S01]  /*d4b0*/  IMAD.IADD R13, R13, 0x1, R18.reuse ;  /* 0x000000010d0d7824 */ /* 0x104fe200078e0212 */
[----:B------:R-:W-:Y:S01]  /*d4c0*/  ISETP.GT.AND P4, PT, R14, 0x19, P0 ;  /* 0x000000190e00780c */ /* 0x000fe20000784270 */
[----:B------:R-:W-:Y:S01]  /*d4d0*/  IMAD.IADD R15, R15, 0x1, R18 ;  /* 0x000000010f0f7824 */ /* 0x000fe200078e0212 */
        /* <DEDUP_REMOVED lines=14> */
[----:B-1----:R-:W-:Y:S02]  /*d5c0*/  FSEL R171, R171, -INF , !P5 ;  /* 0xff800000abab7808 */ /* 0x002fe40006800000 */
        /* <DEDUP_REMOVED lines=37> */
.L_x_1607:
[----:B------:R-:W-:Y:S04]  /*d820*/  MOV R6, c[0x0][0x32c] ;  /* 0x0000cb0000067a02 */ /* 0x000fe80000000f00 */
[----:B------:R-:W-:Y:S11]  /*d830*/  ISETP.NE.AND P4, PT, R6, 0x1, PT ;  /* 0x000000010600780c */ /* 0x000ff60003f85270 */
[----:B------:R-:W-:Y:S02]  /*d840*/  @!UPT UIADD3 URZ, URZ, URZ, URZ ;  /* 0x0000003f3f3ff290 */ /* 0x000fe4000fffe03f */
[----:B------:R-:W-:Y:S05]  /*d850*/  @P4 IMAD.HI.U32 R6, R14, c[0x0][0x330], RZ ;  /* 0x0000cc000e064a27 */ /* 0x000fea00078e00ff */
[----:B------:R-:W-:Y:S02]  /*d860*/  @P4 SHF.R.U32.HI R14, RZ, c[0x0][0x334], R6 ;  /* 0x0000cd00ff0e4a19 */ /* 0x000fe40000011606 */
.L_x_1608:
[----:B------:R-:W-:Y:S05]  /*d870*/  BSYNC B0 ;  /* 0x0000000000007941 */ /* 0x000fea0003800000 */
.L_x_1606:
[----:B------:R-:W-:Y:S04]  /*d880*/  IMAD R11, R14, c[0x0][0x32c], -R11 ;  /* 0x0000cb000e0b7a24 */ /* 0x000fe800078e0a0b */
[----:B------:R-:W-:Y:S05]  /*d890*/  IMAD.IADD R14, R11, 0x1, -R208 ;  /* 0x000000010b0e7824 */ /* 0x000fea00078e0ad0 */
[----:B------:R-:W-:Y:S02]  /*d8a0*/  IADD3 R6, R14, c[0x0][0x32c], RZ ;  /* 0x0000cb000e067a10 */ /* 0x000fe40007ffe0ff */
[----:B------:R-:W-:Y:S02]  /*d8b0*/  IMNMX R15, R15, R14, !PT ;  /* 0x0000000e0f0f7217 */ /* 0x000fe40007800200 */
[----:B------:R-:W-:Y:S02]  /*d8c0*/  IMNMX R13, R13, R6, PT ;  /* 0x000000060d0d7217 */ /* 0x000fe40003800200 */
.L_x_1605:
[----:B------:R-:W-:Y:S01]  /*d8d0*/  FMNMX.FTZ R6, R9, R132, !PT ;  /* 0x0000008409067209 */ /* 0x000fe20007810000 */
[----:B------:R-:W-:Y:S04]  /*d8e0*/  DEPBAR.LE SB0, 0x2 ;  /* 0x000080800000791a */ /* 0x000fe80000000000 */
[----:B------:R-:W-:Y:S01]  /*d8f0*/  FMNMX.FTZ R6, R141, R6, !PT ;  /* 0x000000068d067209 */ /* 0x000fe20007810000 */
[----:B------:R-:W-:Y:S01]  /*d900*/  BAR.SYNC.DEFER_BLOCKING 0x0 ;  /* 0x0000000000007b1d */ /* 0x000fe20000010000 */
[----:B------:R-:W-:Y:S01]  /*d910*/  ISETP.GT.AND P6, PT, R15, RZ, P0 ;  /* 0x000000ff0f00720c */ /* 0x000fe200007c4270 */
        /* <DEDUP_REMOVED lines=8> */
[----:B------:R-:W-:Y:S02]  /*d9a0*/  ISETP.GT.AND P4, PT, R15, 0x8, P0 ;  /* 0x000000080f00780c */ /* 0x000fe40000784270 */
[----:B------:R-:W-:Y:S02]  /*d9b0*/  FMNMX.FTZ R6, R167, R6, !PT ;  /* 0x00000006a7067209 */ /* 0x000fe40007810000 */
[----:B------:R-:W-:Y:S02]  /*d9c0*/  ISETP.LT.OR P5, PT, R13, 0x2, P5 ;  /* 0x000000020d00780c */ /* 0x000fe40002fa1670 */
[----:B------:R-:W-:Y:S02]  /*d9d0*/  FSEL R16, R0, -INF , !P6 ;  /* 0xff80000000107808 */ /* 0x000fe40007000000 */
[----:B------:R-:W-:Y:S02]  /*d9e0*/  FMNMX.FTZ R6, R171, R6, !PT ;  /* 0x00000006ab067209 */ /* 0x000fe40007810000 */
[----:B------:R-:W-:Y:S01]  /*d9f0*/  FSEL R14, R2, -INF , !P5 ;  /* 0xff800000020e7808 */ /* 0x000fe20006800000 */
[----:B------:R-:W-:Y:S01]  /*da00*/  LDSM.16.MT88.4 R28, [R134+UR4+0x100] ;  /* 0x00010004861c783b */ /* 0x000fe20008004200 */
[----:B------:R-:W-:Y:S02]  /*da10*/  ISETP.GT.AND P6, PT, R15, 0x9, P0 ;  /* 0x000000090f00780c */ /* 0x000fe400007c4270 */
[----:B------:R-:W-:Y:S02]  /*da20*/  ISETP.LT.OR P4, PT, R13, 0x9, P4 ;  /* 0x000000090d00780c */ /* 0x000fe40002781670 */
[----:B------:R-:W-:Y:S02]  /*da30*/  FMNMX.FTZ R11, R16, R3, !PT ;  /* 0x00000003100b7209 */ /* 0x000fe40007810000 */
[----:B------:R-:W-:Y:S02]  /*da40*/  FMNMX.FTZ R0, R169, R6, !PT ;  /* 0x00000006a9007209 */ /* 0x000fe40007810000 */
[----:B------:R-:W-:Y:S02]  /*da50*/  FMNMX.FTZ R11, R14, R11, !PT ;  /* 0x0000000b0e0b7209 */ /* 0x000fe40007810000 */
[----:B------:R-:W-:Y:S02]  /*da60*/  ISETP.GT.AND P5, PT, R15, 0x10, P0 ;  /* 0x000000100f00780c */ /* 0x000fe400007a4270 */
[----:B------:R-:W-:Y:S02]  /*da70*/  ISETP.LT.OR P6, PT, R13, 0xa, P6 ;  /* 0x0000000a0d00780c */ /* 0x000fe400037c1670 */
[----:B------:R-:W-:Y:S02]  /*da80*/  FSEL R136, R136, -INF , !P4 ;  /* 0xff80000088887808 */ /* 0x000fe40006000000 */
[----:B------:R-:W-:Y:S02]  /*da90*/  FMNMX.FTZ R0, R175, R0, !PT ;  /* 0x00000000af007209 */ /* 0x000fe40007810000 */
[----:B------:R-:W-:Y:S02]  /*daa0*/  ISETP.GT.AND P4, PT, R15, 0x11, P0 ;  /* 0x000000110f00780c */ /* 0x000fe40000784270 */
[----:B------:R-:W-:Y:S02]  /*dab0*/  FSEL R6, R137, -INF , !P6 ;  /* 0xff80000089067808 */ /* 0x000fe40007000000 */
[----:B------:R-:W-:Y:S02]  /*dac0*/  ISETP.LT.OR P5, PT, R13, 0x11, P5 ;  /* 0x000000110d00780c */ /* 0x000fe40002fa1670 */
[----:B------:R-:W-:Y:S02]  /*dad0*/  FMNMX.FTZ R11, R136, R11, !PT ;  /* 0x0000000b880b7209 */ /* 0x000fe40007810000 */
[----:B------:R-:W-:Y:S02]  /*dae0*/  FMNMX.FTZ R0, R155, R0, !PT ;  /* 0x000000009b007209 */ /* 0x000fe40007810000 */
[----:B------:R-:W-:Y:S02]  /*daf0*/  ISETP.GT.AND P6, PT, R15, 0x18, P0 ;  /* 0x000000180f00780c */ /* 0x000fe400007c4270 */
[----:B------:R-:W-:Y:S02]  /*db00*/  ISETP.LT.OR P4, PT, R13, 0x12, P4 ;  /* 0x000000120d00780c */ /* 0x000fe40002781670 */
[----:B------:R-:W-:Y:S02]  /*db10*/  FMNMX.FTZ R17, R6, R11, !PT ;  /* 0x0000000b06117209 */ /* 0x000fe40007810000 */
[----:B------:R-:W-:Y:S02]  /*db20*/  FSEL R170, R170, -INF , !P5 ;  /* 0xff800000aaaa7808 */ /* 0x000fe40006800000 */
[----:B------:R-:W-:Y:S02]  /*db30*/  FMNMX.FTZ R0, R153, R0, !PT ;  /* 0x0000000099007209 */ /* 0x000fe40007810000 */
[----:B------:R-:W-:Y:S02]  /*db40*/  FSEL R178, R12, -INF , !P4 ;  /* 0xff8000000cb27808 */ /* 0x000fe40006000000 */
[----:B------:R-:W-:Y:S02]  /*db50*/  ISETP.GT.AND P5, PT, R15, 0x19, P0 ;  /* 0x000000190f00780c */ /* 0x000fe400007a4270 */
        /* <DEDUP_REMOVED lines=23> */
[----:B------:R-:W-:Y:S02]  /*dcd0*/  FSEL R152, R152, -INF , !P5 ;  /* 0xff80000098987808 */ /* 0x000fe40006800000 */
[----:B------:R-:W-:Y:S01]  /*dce0*/  FMNMX.FTZ R17, R154, R17, !PT ;  /* 0x000000119a117209 */ /* 0x000fe20007810000 */
[----:B------:R-:W1:Y:S01]  /*dcf0*/  SHFL.BFLY PT, R0, R11, 0x2, 0x1f ;  /* 0x0c401f000b007f89 */ /* 0x000e6200000e0000 */
[----:B------:R-:W-:Y:S02]  /*dd00*/  ISETP.GT.AND P6, PT, R15, 0x30, P0 ;  /* 0x000000300f00780c */ /* 0x000fe400007c4270 */
[C---:B------:R-:W-:Y:S02]  /*dd10*/  ISETP.LT.OR P4, PT, R13.reuse, 0x2a, P4 ;  /* 0x0000002a0d00780c */ /* 0x040fe40002781670 */
[----:B------:R-:W-:Y:S02]  /*dd20*/  FMNMX.FTZ R17, R152, R17, !PT ;  /* 0x0000001198117209 */ /* 0x000fe40007810000 */
[----:B------:R-:W-:Y:S02]  /*dd30*/  FSEL R150, R150, -INF , !P4 ;  /* 0xff80000096967808 */ /* 0x000fe40006000000 */
[----:B------:R-:W-:Y:S02]  /*dd40*/  ISETP.LT.OR P6, PT, R13, 0x31, P6 ;  /* 0x000000310d00780c */ /* 0x000fe400037c1670 */
[----:B------:R-:W-:Y:S02]  /*dd50*/  ISETP.GT.AND P5, PT, R15, 0x31, P0 ;  /* 0x000000310f00780c */ /* 0x000fe400007a4270 */
[----:B------:R-:W-:Y:S02]  /*dd60*/  FSEL R146, R146, -INF , !P6 ;  /* 0xff80000092927808 */ /* 0x000fe40007000000 */
[----:B------:R-:W-:Y:S02]  /*dd70*/  FMNMX.FTZ R17, R150, R17, !PT ;  /* 0x0000001196117209 */ /* 0x000fe40007810000 */
[----:B------:R-:W-:Y:S02]  /*dd80*/  ISETP.LT.OR P5, PT, R13, 0x32, P5 ;  /* 0x000000320d00780c */ /* 0x000fe40002fa1670 */
[C---:B------:R-:W-:Y:S02]  /*dd90*/  ISETP.GT.AND P4, PT, R15.reuse, 0x38, P0 ;  /* 0x000000380f00780c */ /* 0x040fe40000784270 */
[----:B------:R-:W-:Y:S02]  /*dda0*/  FSEL R144, R144, -INF , !P5 ;  /* 0xff80000090907808 */ /* 0x000fe40006800000 */
[----:B------:R-:W-:Y:S02]  /*ddb0*/  FMNMX.FTZ R17, R146, R17, !PT ;  /* 0x0000001192117209 */ /* 0x000fe40007810000 */
[----:B------:R-:W-:Y:S02]  /*ddc0*/  ISETP.GT.AND P0, PT, R15, 0x39, P0 ;  /* 0x000000390f00780c */ /* 0x000fe40000704270 */
[C---:B------:R-:W-:Y:S02]  /*ddd0*/  ISETP.LT.OR P4, PT, R13.reuse, 0x39, P4 ;  /* 0x000000390d00780c */ /* 0x040fe40002781670 */
[----:B------:R-:W-:Y:S02]  /*dde0*/  FMNMX.FTZ R17, R144, R17, !PT ;  /* 0x0000001190117209 */ /* 0x000fe40007810000 */
[----:B------:R-:W-:Y:S02]  /*ddf0*/  FSEL R142, R10, -INF , !P4 ;  /* 0xff8000000a8e7808 */ /* 0x000fe40006000000 */
[----:B------:R-:W-:Y:S02]  /*de00*/  ISETP.LT.OR P0, PT, R13, 0x3a, P0 ;  /* 0x0000003a0d00780c */ /* 0x000fe40000701670 */
[----:B------:R-:W-:Y:S02]  /*de10*/  FMNMX.FTZ R17, R142, R17, !PT ;  /* 0x000000118e117209 */ /* 0x000fe40007810000 */
[----:B------:R-:W-:Y:S02]  /*de20*/  FSEL R140, R8, -INF , !P0 ;  /* 0xff800000088c7808 */ /* 0x000fe40004000000 */
[----:B-1----:R-:W-:Y:S02]  /*de30*/  FMNMX.FTZ R4, R11, R0, !PT ;  /* 0x000000000b047209 */ /* 0x002fe40007810000 */
[----:B------:R-:W-:Y:S03]  /*de40*/  FMNMX.FTZ R13, R140, R17, !PT ;  /* 0x000000118c0d7209 */ /* 0x000fe60007810000 */
[----:B------:R-:W1:Y:S08]  /*de50*/  SHFL.BFLY PT, R15, R4, 0x1, 0x1f ;  /* 0x0c201f00040f7f89 */ /* 0x000e7000000e0000 */
[----:B------:R-:W2:Y:S01]  /*de60*/  SHFL.BFLY PT, R0, R13, 0x2, 0x1f ;  /* 0x0c401f000d007f89 */ /* 0x000ea200000e0000 */
[----:B-1----:R-:W-:Y:S04]  /*de70*/  FMNMX.FTZ R2, R4, R15, !PT ;  /* 0x0000000f04027209 */ /* 0x002fe80007810000 */
[C---:B------:R-:W-:Y:S01]  /*de80*/  FSETP.NEU.FTZ.AND P0, PT, R2.reuse, -INF , PT ;  /* 0xff8000000200780b */ /* 0x040fe20003f1d000 */
[----:B------:R-:W-:Y:S01]  /*de90*/  FMUL.FTZ R148, R2, c[0x0][0x2d0] ;  /* 0x0000b40002947a20 */ /* 0x000fe20000410000 */
[----:B--2---:R-:W-:Y:S04]  /*dea0*/  FMNMX.FTZ R11, R13, R0, !PT ;  /* 0x000000000d0b7209 */ /* 0x004fe80007810000 */
[----:B------:R-:W-:Y:S01]  /*deb0*/  FSEL R148, R148, RZ, P0 ;  /* 0x000000ff94947208 */ /* 0x000fe20000000000 */
[----:B------:R-:W1:Y:S04]  /*dec0*/  SHFL.BFLY PT, R0, R11, 0x1, 0x1f ;  /* 0x0c201f000b007f89 */ /* 0x000e6800000e0000 */
[--C-:B------:R-:W-:Y:S01]  /*ded0*/  FFMA.FTZ R161, R5, c[0x0][0x2d0], -R148.reuse ;  /* 0x0000b40005a17a23 */ /* 0x100fe20000010894 */
[----:B------:R-:W-:Y:S01]  /*dee0*/  FSEL R5, R2, RZ, P0 ;  /* 0x000000ff02057208 */ /* 0x000fe20000000000 */
[--C-:B------:R-:W-:Y:S02]  /*def0*/  FFMA.FTZ R164, R141, c[0x0][0x2d0], -R148.reuse ;  /* 0x0000b4008da47a23 */ /* 0x100fe40000010894 */
[----:B------:R-:W-:Y:S02]  /*df00*/  FFMA.FTZ R165, R9, c[0x0][0x2d0], -R148 ;  /* 0x0000b40009a57a23 */ /* 0x000fe40000010894 */
[----:B------:R-:W-:Y:S01]  /*df10*/  FADD.FTZ R4, -R5, R132 ;  /* 0x0000008405047221 */ /* 0x000fe20000010100 */
[----:B------:R-:W-:Y:S01]  /*df20*/  MUFU.EX2 R161, R161 ;  /* 0x000000a100a17308 */ /* 0x000fe20000000800 */
[--C-:B------:R-:W-:Y:S02]  /*df30*/  FFMA.FTZ R158, R7, c[0x0][0x2d0], -R148.reuse ;  /* 0x0000b400079e7a23 */ /* 0x100fe40000010894 */
[----:B------:R-:W-:Y:S02]  /*df40*/  FMUL.FTZ R132, R4, c[0x0][0x2d0] ;  /* 0x0000b40004847a20 */ /* 0x000fe40000410000 */
[--C-:B------:R-:W-:Y:S02]  /*df50*/  FFMA.FTZ R177, R153, c[0x0][0x2d0], -R148.reuse ;  /* 0x0000b40099b17a23 */ /* 0x100fe40000010894 */
[--C-:B------:R-:W-:Y:S02]  /*df60*/  FFMA.FTZ R182, R149, c[0x0][0x2d0], -R148.reuse ;  /* 0x0000b40095b67a23 */ /* 0x100fe40000010894 */
[--C-:B------:R-:W-:Y:S01]  /*df70*/  FFMA.FTZ R183, R147, c[0x0][0x2d0], -R148.reuse ;  /* 0x0000b40093b77a23 */ /* 0x100fe20000010894 */
[----:B------:R-:W-:Y:S01]  /*df80*/  MUFU.EX2 R165, R165 ;  /* 0x000000a500a57308 */ /* 0x000fe20000000800 */
[--C-:B------:R-:W-:Y:S02]  /*df90*/  FFMA.FTZ R191, R145, c[0x0][0x2d0], -R148.reuse ;  /* 0x0000b40091bf7a23 */ /* 0x100fe40000010894 */
[--C-:B------:R-:W-:Y:S01]  /*dfa0*/  FFMA.FTZ R166, R173, c[0x0][0x2d0], -R148.reuse ;  /* 0x0000b400ada67a23 */ /* 0x100fe20000010894 */
[----:B-1----:R-:W-:Y:S01]  /*dfb0*/  FMNMX.FTZ R0, R11, R0, !PT ;  /* 0x000000000b007209 */ /* 0x002fe20007810000 */
[--C-:B------:R-:W-:Y:S02]  /*dfc0*/  FFMA.FTZ R167, R167, c[0x0][0x2d0], -R148.reuse ;  /* 0x0000b400a7a77a23 */ /* 0x100fe40000010894 */
[--C-:B------:R-:W-:Y:S01]  /*dfd0*/  FFMA.FTZ R168, R171, c[0x0][0x2d0], -R148.reuse ;  /* 0x0000b400aba87a23 */ /* 0x100fe20000010894 */
[C---:B------:R-:W-:Y:S01]  /*dfe0*/  FSETP.NEU.FTZ.AND P0, PT, R0.reuse, -INF , PT ;  /* 0xff8000000000780b */ /* 0x040fe20003f1d000 */
[C---:B------:R-:W-:Y:S01]  /*dff0*/  FMUL.FTZ R141, R0.reuse, c[0x0][0x2d0] ;  /* 0x0000b400008d7a20 */ /* 0x040fe20000410000 */
[----:B------:R-:W1:Y:S01]  /*e000*/  MUFU.EX2 R164, R164 ;  /* 0x000000a400a47308 */ /* 0x000e620000000800 */
[--C-:B------:R-:W-:Y:S01]  /*e010*/  FFMA.FTZ R169, R169, c[0x0][0x2d0], -R148.reuse ;  /* 0x0000b400a9a97a23 */ /* 0x100fe20000010894 */
[----:B------:R-:W-:Y:S01]  /*e020*/  FSEL R4, R0, RZ, P0 ;  /* 0x000000ff00047208 */ /* 0x000fe20000000000 */
[--C-:B------:R-:W-:Y:S01]  /*e030*/  FFMA.FTZ R175, R175, c[0x0][0x2d0], -R148.reuse ;  /* 0x0000b400afaf7a23 */ /* 0x100fe20000010894 */
[----:B------:R-:W-:Y:S03]  /*e040*/  FSEL R141, R141, RZ, P0 ;  /* 0x000000ff8d8d7208 */ /* 0x000fe60000000000 */
[----:B------:R-:W-:Y:S02]  /*e050*/  FADD.FTZ R4, -R4, R3 ;  /* 0x0000000304047221 */ /* 0x000fe40000010100 */
[--C-:B------:R-:W-:Y:S01]  /*e060*/  FFMA.FTZ R162, R14, c[0x0][0x2d0], -R141.reuse ;  /* 0x0000b4000ea27a23 */ /* 0x100fe2000001088d */
[----:B------:R-:W2:Y:S01]  /*e070*/  MUFU.EX2 R158, R158 ;  /* 0x0000009e009e7308 */ /* 0x000ea20000000800 */
[----:B------:R-:W3:Y:S01]  /*e080*/  LDSM.16.MT88.4 R12, [R135+UR4+0x100] ;  /* 0x00010004870c783b */ /* 0x000ee20008004200 */
[--C-:B------:R-:W-:Y:S01]  /*e090*/  FFMA.FTZ R163, R16, c[0x0][0x2d0], -R141.reuse ;  /* 0x0000b40010a37a23 */ /* 0x100fe2000001088d */
[----:B------:R-:W-:Y:S01]  /*e0a0*/  IADD3 R16, R134, UR4, RZ ;  /* 0x0000000486107c10 */ /* 0x000fe2000fffe0ff */
[--C-:B------:R-:W-:Y:S02]  /*e0b0*/  FFMA.FTZ R159, R136, c[0x0][0x2d0], -R141.reuse ;  /* 0x0000b400889f7a23 */ /* 0x100fe4000001088d */
[--C-:B------:R-:W-:Y:S01]  /*e0c0*/  FFMA.FTZ R160, R6, c[0x0][0x2d0], -R141.reuse ;  /* 0x0000b40006a07a23 */ /* 0x100fe2000001088d */
[----:B------:R-:W-:Y:S01]  /*e0d0*/  IADD3 R157, R187, R16, RZ ;  /* 0x00000010bb9d7210 */ /* 0x000fe20007ffe0ff */
[----:B------:R-:W-:Y:S01]  /*e0e0*/  FMUL.FTZ R3, R4, c[0x0][0x2d0] ;  /* 0x0000b40004037a20 */ /* 0x000fe20000410000 */
[----:B------:R-:W-:Y:S01]  /*e0f0*/  IADD3 R4, R135, UR4, RZ ;  /* 0x0000000487047c10 */ /* 0x000fe2000fffe0ff */
[----:B------:R-:W4:Y:S01]  /*e100*/  MUFU.EX2 R132, R132 ;  /* 0x0000008400847308 */ /* 0x000f220000000800 */
[--C-:B------:R-:W-:Y:S02]  /*e110*/  FFMA.FTZ R179, R154, c[0x0][0x2d0], -R141.reuse ;  /* 0x0000b4009ab37a23 */ /* 0x100fe4000001088d */
[----:B------:R-:W-:Y:S01]  /*e120*/  IADD3 R156, R187, R4, RZ ;  /* 0x00000004bb9c7210 */ /* 0x000fe20007ffe0ff */
[--C-:B------:R-:W-:Y:S01]  /*e130*/  FFMA.FTZ R180, R152, c[0x0][0x2d0], -R141.reuse ;  /* 0x0000b40098b47a23 */ /* 0x100fe2000001088d */
[----:B-1----:R-:W-:Y:S01]  /*e140*/  F2FP.BF16.PACK_AB R136, R164, R165 ;  /* 0x000000a5a488723e */ /* 0x002fe200000010ff */
[--C-:B------:R-:W-:Y:S02]  /*e150*/  FFMA.FTZ R181, R150, c[0x0][0x2d0], -R141.reuse ;  /* 0x0000b40096b57a23 */ /* 0x100fe4000001088d */
[----:B------:R-:W1:Y:S01]  /*e160*/  LDSM.16.MT88.4 R20, [R156+0x100] ;  /* 0x000100009c14783b */ /* 0x000e620000004200 */
[--C-:B------:R-:W-:Y:S01]  /*e170*/  FFMA.FTZ R222, R146, c[0x0][0x2d0], -R141.reuse ;  /* 0x0000b40092de7a23 */ /* 0x100fe2000001088d */
[----:B------:R-:W-:Y:S01]  /*e180*/  MUFU.EX2 R163, R163 ;  /* 0x000000a300a37308 */ /* 0x000fe20000000800 */
[--C-:B------:R-:W-:Y:S02]  /*e190*/  FFMA.FTZ R223, R144, c[0x0][0x2d0], -R141.reuse ;  /* 0x0000b40090df7a23 */ /* 0x100fe4000001088d */
[--C-:B------:R-:W-:Y:S01]  /*e1a0*/  FFMA.FTZ R224, R142, c[0x0][0x2d0], -R141.reuse ;  /* 0x0000b4008ee07a23 */ /* 0x100fe2000001088d */
[----:B--2---:R-:W-:Y:S01]  /*e1b0*/  F2FP.BF16.PACK_AB R138, R158, R161 ;  /* 0x000000a19e8a723e */ /* 0x004fe200000010ff */
[--C-:B------:R-:W-:Y:S01]  /*e1c0*/  FFMA.FTZ R170, R170, c[0x0][0x2d0], -R141.reuse ;  /* 0x0000b400aaaa7a23 */ /* 0x100fe2000001088d */
[----:B------:R-:W-:Y:S01]  /*e1d0*/  LDSM.16.MT88.4 R144, [R157+0x1900] ;  /* 0x001900009d90783b */ /* 0x000fe20000004200 */
[--C-:B------:R-:W-:Y:S02]  /*e1e0*/  FFMA.FTZ R171, R178, c[0x0][0x2d0], -R141.reuse ;  /* 0x0000b400b2ab7a23 */ /* 0x100fe4000001088d */
[--C-:B------:R-:W-:Y:S01]  /*e1f0*/  FFMA.FTZ R178, R151, c[0x0][0x2d0], -R148.reuse ;  /* 0x0000b40097b27a23 */ /* 0x100fe20000010894 */
[----:B------:R-:W2:Y:S01]  /*e200*/  MUFU.EX2 R162, R162 ;  /* 0x000000a200a27308 */ /* 0x000ea20000000800 */
[--C-:B------:R-:W-:Y:S02]  /*e210*/  FFMA.FTZ R172, R172, c[0x0][0x2d0], -R141.reuse ;  /* 0x0000b400acac7a23 */ /* 0x100fe4000001088d */
[--C-:B------:R-:W-:Y:S02]  /*e220*/  FFMA.FTZ R173, R176, c[0x0][0x2d0], -R141.reuse ;  /* 0x0000b400b0ad7a23 */ /* 0x100fe4000001088d */
[C---:B----4-:R-:W-:Y:S02]  /*e230*/  FMUL.FTZ R4, R132.reuse, R128 ;  /* 0x0000008084047220 */ /* 0x050fe40000410000 */
        /* <DEDUP_REMOVED lines=8> */
[----:B------:R-:W4:Y:S01]  /*e2c0*/  MUFU.EX2 R160, R160 ;  /* 0x000000a000a07308 */ /* 0x000f220000000800 */
[C---:B------:R-:W-:Y:S02]  /*e2d0*/  FMUL.FTZ R32, R132.reuse, R100 ;  /* 0x0000006484207220 */ /* 0x040fe40000410000 */
[----:B------:R-:W-:Y:S01]  /*e2e0*/  FMUL.FTZ R33, R132, R101 ;  /* 0x0000006584217220 */ /* 0x000fe20000410000 */
[----:B--2---:R-:W-:Y:S01]  /*e2f0*/  F2FP.BF16.PACK_AB R137, R162, R163 ;  /* 0x000000a3a289723e */ /* 0x004fe200000010ff */
[--C-:B------:R-:W-:Y:S02]  /*e300*/  FFMA.FTZ R176, R155, c[0x0][0x2d0], -R148.reuse ;  /* 0x0000b4009bb07a23 */ /* 0x100fe40000010894 */
[----:B------:R-:W-:Y:S01]  /*e310*/  LDSM.16.MT88.4 R152, [R156+0x3900] ;  /* 0x003900009c98783b */ /* 0x000fe20000004200 */
[----:B------:R-:W-:Y:S02]  /*e320*/  FFMA.FTZ R148, R143, c[0x0][0x2d0], -R148 ;  /* 0x0000b4008f947a23 */ /* 0x000fe40000010894 */
[----:B------:R-:W2:Y:S01]  /*e330*/  MUFU.EX2 R3, R3 ;  /* 0x0000000300037308 */ /* 0x000ea20000000800 */
[C---:B------:R-:W-:Y:S02]  /*e340*/  FMUL.FTZ R36, R132.reuse, R36 ;  /* 0x0000002484247220 */ /* 0x040fe40000410000 */
[C---:B------:R-:W-:Y:S02]  /*e350*/  FMUL.FTZ R37, R132.reuse, R37 ;  /* 0x0000002584257220 */ /* 0x040fe40000410000 */
[C---:B------:R-:W-:Y:S02]  /*e360*/  FMUL.FTZ R40, R132.reuse, R40 ;  /* 0x0000002884287220 */ /* 0x040fe40000410000 */
[C---:B------:R-:W-:Y:S02]  /*e370*/  FMUL.FTZ R41, R132.reuse, R41 ;  /* 0x0000002984297220 */ /* 0x040fe40000410000 */
[C---:B------:R-:W-:Y:S01]  /*e380*/  FMUL.FTZ R44, R132.reuse, R44 ;  /* 0x0000002c842c7220 */ /* 0x040fe20000410000 */
[----:B------:R5:W-:Y:S01]  /*e390*/  MUFU.EX2 R192, R148 ;  /* 0x0000009400c07308 */ /* 0x000be20000000800 */
[C---:B------:R-:W-:Y:S02]  /*e3a0*/  FMUL.FTZ R45, R132.reuse, R45 ;  /* 0x0000002d842d7220 */ /* 0x040fe40000410000 */
[----:B------:R-:W-:Y:S01]  /*e3b0*/  FMUL.FTZ R48, R132, R48 ;  /* 0x0000003084307220 */ /* 0x000fe20000410000 */
[----:B----4-:R-:W-:Y:S01]  /*e3c0*/  F2FP.BF16.PACK_AB R139, R160, R159 ;  /* 0x0000009fa08b723e */ /* 0x010fe200000010ff */
[C---:B------:R-:W-:Y:S02]  /*e3d0*/  FMUL.FTZ R49, R132.reuse, R49 ;  /* 0x0000003184317220 */ /* 0x040fe40000410000 */
[C---:B------:R-:W-:Y:S02]  /*e3e0*/  FMUL.FTZ R52, R132.reuse, R52 ;  /* 0x0000003484347220 */ /* 0x040fe40000410000 */
[C---:B------:R-:W-:Y:S01]  /*e3f0*/  FMUL.FTZ R53, R132.reuse, R53 ;  /* 0x0000003584357220 */ /* 0x040fe20000410000 */
[----:B------:R-:W-:Y:S01]  /*e400*/  MUFU.EX2 R166, R166 ;  /* 0x000000a600a67308 */ /* 0x000fe20000000800 */
[C---:B------:R-:W-:Y:S02]  /*e410*/  FMUL.FTZ R56, R132.reuse, R56 ;  /* 0x0000003884387220 */ /* 0x040fe40000410000 */
[C---:B------:R-:W-:Y:S02]  /*e420*/  FMUL.FTZ R57, R132.reuse, R57 ;  /* 0x0000003984397220 */ /* 0x040fe40000410000 */
[C---:B--2---:R-:W-:Y:S02]  /*e430*/  FMUL.FTZ R6, R3.reuse, R130 ;  /* 0x0000008203067220 */ /* 0x044fe40000410000 */
[C---:B------:R-:W-:Y:S02]  /*e440*/  FMUL.FTZ R7, R3.reuse, R131 ;  /* 0x0000008303077220 */ /* 0x040fe40000410000 */
[----:B------:R-:W-:Y:S01]  /*e450*/  LDSM.16.MT88.4 R128, [R156+0x2900] ;  /* 0x002900009c80783b */ /* 0x000fe20000004200 */
[C---:B------:R-:W-:Y:S01]  /*e460*/  FMUL.FTZ R10, R3.reuse, R126 ;  /* 0x0000007e030a7220 */ /* 0x040fe20000410000 */
[----:B------:R-:W2:Y:S01]  /*e470*/  MUFU.EX2 R167, R167 ;  /* 0x000000a700a77308 */ /* 0x000ea20000000800 */
[C---:B------:R-:W-:Y:S02]  /*e480*/  FMUL.FTZ R11, R3.reuse, R127 ;  /* 0x0000007f030b7220 */ /* 0x040fe40000410000 */
[C---:B---3--:R-:W-:Y:S03]  /*e490*/  HMMA.16816.F32.BF16 R4, R136.reuse, R12, R4 ;  /* 0x0000000c8804723c */ /* 0x048fe60000041804 */
[----:B------:R-:W-:Y:S02]  /*e4a0*/  LDSM.16.MT88.4 R124, [R135+UR4+0x2900] ;  /* 0x00290004877c783b */ /* 0x000fe40008004200 */
[C---:B------:R-:W-:Y:S02]  /*e4b0*/  FMUL.FTZ R18, R3.reuse, R118 ;  /* 0x0000007603127220 */ /* 0x040fe40000410000 */
[C---:B------:R-:W-:Y:S01]  /*e4c0*/  FMUL.FTZ R12, R132.reuse, R120 ;  /* 0x00000078840c7220 */ /* 0x040fe20000410000 */
[C---:B------:R-:W-:Y:S01]  /*e4d0*/  HMMA.16816.F32.BF16 R8, R136.reuse, R14, R8 ;  /* 0x0000000e8808723c */ /* 0x040fe20000041808 */
[----:B------:R-:W-:Y:S02]  /*e4e0*/  MUFU.EX2 R168, R168 ;  /* 0x000000a800a87308 */ /* 0x000fe40000000800 */
[----:B-----5:R-:W-:Y:S01]  /*e4f0*/  LDSM.16.MT88.4 R148, [R135+UR4+0x3900] ;  /* 0x003900048794783b */ /* 0x020fe20008004200 */
        /* <DEDUP_REMOVED lines=9> */
[C---:B-1----:R-:W-:Y:S01]  /*e590*/  HMMA.16816.F32.BF16 R12, R136.reuse, R20, R12 ;  /* 0x00000014880c723c */ /* 0x042fe2000004180c */
[----:B------:R-:W1:Y:S02]  /*e5a0*/  LDSM.16.MT88.4 R120, [R157+0x100] ;  /* 0x000100009d78783b */ /* 0x000e640000004200 */
        /* <DEDUP_REMOVED lines=8> */
[----:B------:R-:W3:Y:S01]  /*e630*/  MUFU.EX2 R171, R171 ;  /* 0x000000ab00ab7308 */ /* 0x000ee20000000800 */
[C---:B------:R-:W-:Y:S01]  /*e640*/  FMUL.FTZ R22, R3.reuse, R114 ;  /* 0x0000007203167220 */ /* 0x040fe20000410000 */
[----:B------:R-:W-:Y:S03]  /*e650*/  LDSM.16.MT88.4 R108, [R157+0x2100] ;  /* 0x002100009d6c783b */ /* 0x000fe60000004200 */
[C---:B------:R-:W-:Y:S02]  /*e660*/  FMUL.FTZ R23, R3.reuse, R115 ;  /* 0x0000007303177220 */ /* 0x040fe40000410000 */
[C---:B------:R-:W-:Y:S02]  /*e670*/  FMUL.FTZ R42, R3.reuse, R42 ;  /* 0x0000002a032a7220 */ /* 0x040fe40000410000 */
[C---:B------:R-:W-:Y:S01]  /*e680*/  FMUL.FTZ R43, R3.reuse, R43 ;  /* 0x0000002b032b7220 */ /* 0x040fe20000410000 */
[----:B------:R-:W4:Y:S01]  /*e690*/  LDSM.16.MT88.4 R112, [R135+UR4+0x2100] ;  /* 0x002100048770783b */ /* 0x000f220008004200 */
[C---:B------:R-:W-:Y:S01]  /*e6a0*/  FMUL.FTZ R46, R3.reuse, R46 ;  /* 0x0000002e032e7220 */ /* 0x040fe20000410000 */
[C---:B------:R-:W-:Y:S01]  /*e6b0*/  HMMA.16816.F32.BF16 R20, R136.reuse, R28, R20 ;  /* 0x0000001c8814723c */ /* 0x040fe20000041814 */
[----:B------:R-:W-:Y:S02]  /*e6c0*/  MUFU.EX2 R172, R172 ;  /* 0x000000ac00ac7308 */ /* 0x000fe40000000800 */
[C---:B------:R-:W-:Y:S02]  /*e6d0*/  FMUL.FTZ R47, R3.reuse, R47 ;  /* 0x0000002f032f7220 */ /* 0x040fe40000410000 */
[C---:B------:R-:W-:Y:S02]  /*e6e0*/  FMUL.FTZ R50, R3.reuse, R50 ;  /* 0x0000003203327220 */ /* 0x040fe40000410000 */
[C---:B------:R-:W-:Y:S01]  /*e6f0*/  FMUL.FTZ R28, R132.reuse, R104 ;  /* 0x00000068841c7220 */ /* 0x040fe20000410000 */
[C---:B------:R-:W-:Y:S03]  /*e700*/  HMMA.16816.F32.BF16 R24, R136.reuse, R30, R24 ;  /* 0x0000001e8818723c */ /* 0x040fe60000041818 */
[----:B------:R-:W5:Y:S01]  /*e710*/  MUFU.EX2 R173, R173 ;  /* 0x000000ad00ad7308 */ /* 0x000f620000000800 */
[C---:B------:R-:W-:Y:S02]  /*e720*/  FMUL.FTZ R29, R132.reuse, R105 ;  /* 0x00000069841d7220 */ /* 0x040fe40000410000 */
[C---:B------:R-:W-:Y:S02]  /*e730*/  FMUL.FTZ R51, R3.reuse, R51 ;  /* 0x0000003303337220 */ /* 0x040fe40000410000 */
[C---:B------:R-:W-:Y:S04]  /*e740*/  FMUL.FTZ R30, R3.reuse, R106 ;  /* 0x0000006a031e7220 */ /* 0x040fe80000410000 */
[C---:B------:R-:W-:Y:S01]  /*e750*/  FMUL.FTZ R31, R3.reuse, R107 ;  /* 0x0000006b031f7220 */ /* 0x040fe20000410000 */
[----:B------:R-:W-:Y:S01]  /*e760*/  MUFU.EX2 R175, R175 ;  /* 0x000000af00af7308 */ /* 0x000fe20000000800 */
[----:B------:R-:W2:Y:S01]  /*e770*/  LDSM.16.MT88.4 R104, [R156+0x2100] ;  /* 0x002100009c68783b */ /* 0x000ea20000004200 */
[C---:B------:R-:W-:Y:S02]  /*e780*/  FMUL.FTZ R54, R3.reuse, R54 ;  /* 0x0000003603367220 */ /* 0x040fe40000410000 */
[C---:B------:R-:W-:Y:S02]  /*e790*/  FMUL.FTZ R55, R3.reuse, R55 ;  /* 0x0000003703377220 */ /* 0x040fe40000410000 */
[C---:B-1----:R-:W-:Y:S03]  /*e7a0*/  HMMA.16816.F32.BF16 R28, R136.reuse, R120, R28 ;  /* 0x00000078881c723c */ /* 0x042fe6000004181c */
[C---:B------:R-:W-:Y:S01]  /*e7b0*/  FMUL.FTZ R58, R3.reuse, R58 ;  /* 0x0000003a033a7220 */ /* 0x040fe20000410000 */
[----:B------:R-:W1:Y:S01]  /*e7c0*/  MUFU.EX2 R176, R176 ;  /* 0x000000b000b07308 */ /* 0x000e620000000800 */
[C---:B------:R-:W-:Y:S02]  /*e7d0*/  FMUL.FTZ R59, R3.reuse, R59 ;  /* 0x0000003b033b7220 */ /* 0x040fe40000410000 */
[C---:B------:R-:W-:Y:S01]  /*e7e0*/  FMUL.FTZ R60, R132.reuse, R60 ;  /* 0x0000003c843c7220 */ /* 0x040fe20000410000 */
[C---:B------:R-:W-:Y:S01]  /*e7f0*/  HMMA.16816.F32.BF16 R32, R136.reuse, R122, R32 ;  /* 0x0000007a8820723c */ /* 0x040fe20000041820 */
[----:B------:R-:W-:Y:S03]  /*e800*/  LDSM.16.MT88.4 R120, [R157+0x900] ;  /* 0x000900009d78783b */ /* 0x000fe60000004200 */
[C---:B------:R-:W-:Y:S02]  /*e810*/  FMUL.FTZ R61, R132.reuse, R61 ;  /* 0x0000003d843d7220 */ /* 0x040fe40000410000 */
[C---:B------:R-:W-:Y:S01]  /*e820*/  FMUL.FTZ R62, R3.reuse, R62 ;  /* 0x0000003e033e7220 */ /* 0x040fe20000410000 */
[----:B------:R-:W-:Y:S01]  /*e830*/  MUFU.EX2 R177, R177 ;  /* 0x000000b100b17308 */ /* 0x000fe20000000800 */
[C---:B----4-:R-:W-:Y:S04]  /*e840*/  HMMA.16816.F32.BF16 R36, R136.reuse, R112, R36 ;  /* 0x000000708824723c */ /* 0x050fe80000041824 */
[C---:B------:R-:W-:Y:S02]  /*e850*/  FMUL.FTZ R63, R3.reuse, R63 ;  /* 0x0000003f033f7220 */ /* 0x040fe40000410000 */
[C---:B------:R-:W-:Y:S02]  /*e860*/  FMUL.FTZ R64, R132.reuse, R64 ;  /* 0x0000004084407220 */ /* 0x040fe40000410000 */
[C---:B------:R-:W-:Y:S01]  /*e870*/  HMMA.16816.F32.BF16 R40, R136.reuse, R114, R40 ;  /* 0x000000728828723c */ /* 0x040fe20000041828 */
[----:B------:R-:W-:Y:S01]  /*e880*/  LDSM.16.MT88.4 R112, [R135+UR4+0x900] ;  /* 0x000900048770783b */ /* 0x000fe20008004200 */
[----:B------:R-:W4:Y:S02]  /*e890*/  MUFU.EX2 R178, R178 ;  /* 0x000000b200b27308 */ /* 0x000f240000000800 */
[C---:B------:R-:W-:Y:S02]  /*e8a0*/  FMUL.FTZ R65, R132.reuse, R65 ;  /* 0x0000004184417220 */ /* 0x040fe40000410000 */
[C---:B------:R-:W-:Y:S02]  /*e8b0*/  FMUL.FTZ R66, R3.reuse, R66 ;  /* 0x0000004203427220 */ /* 0x040fe40000410000 */
[C---:B------:R-:W-:Y:S01]  /*e8c0*/  FMUL.FTZ R67, R3.reuse, R67 ;  /* 0x0000004303437220 */ /* 0x040fe20000410000 */
[C---:B--2---:R-:W-:Y:S03]  /*e8d0*/  HMMA.16816.F32.BF16 R44, R136.reuse, R104, R44 ;  /* 0x00000068882c723c */ /* 0x044fe6000004182c */
[----:B------:R-:W-:Y:S01]  /*e8e0*/  MUFU.EX2 R179, R179 ;  /* 0x000000b300b37308 */ /* 0x000fe20000000800 */
[C---:B------:R-:W-:Y:S02]  /*e8f0*/  FMUL.FTZ R68, R132.reuse, R68 ;  /* 0x0000004484447220 */ /* 0x040fe40000410000 */
[C---:B------:R-:W-:Y:S02]  /*e900*/  FMUL.FTZ R69, R132.reuse, R69 ;  /* 0x0000004584457220 */ /* 0x040fe40000410000 */
[C---:B------:R-:W-:Y:S01]  /*e910*/  FMUL.FTZ R70, R3.reuse, R70 ;  /* 0x0000004603467220 */ /* 0x040fe20000410000 */
[C---:B------:R-:W-:Y:S01]  /*e920*/  HMMA.16816.F32.BF16 R48, R136.reuse, R106, R48 ;  /* 0x0000006a8830723c */ /* 0x040fe20000041830 */
[----:B------:R-:W2:Y:S03]  /*e930*/  LDSM.16.MT88.4 R104, [R135+UR4+0x4100] ;  /* 0x004100048768783b */ /* 0x000ea60008004200 */
[----:B------:R-:W-:Y:S01]  /*e940*/  MUFU.EX2 R180, R180 ;  /* 0x000000b400b47308 */ /* 0x000fe20000000800 */
[C---:B------:R-:W-:Y:S02]  /*e950*/  FMUL.FTZ R71, R3.reuse, R71 ;  /* 0x0000004703477220 */ /* 0x040fe40000410000 */
[C---:B------:R-:W-:Y:S01]  /*e960*/  FMUL.FTZ R72, R132.reuse, R72 ;  /* 0x0000004884487220 */ /* 0x040fe20000410000 */
[C---:B------:R-:W-:Y:S04]  /*e970*/  HMMA.16816.F32.BF16 R52, R136.reuse, R100, R52 ;  /* 0x000000648834723c */ /* 0x040fe80000041834 */
[C---:B------:R-:W-:Y:S02]  /*e980*/  FMUL.FTZ R73, R132.reuse, R73 ;  /* 0x0000004984497220 */ /* 0x040fe40000410000 */
[----:B------:R-:W-:Y:S01]  /*e990*/  MUFU.EX2 R181, R181 ;  /* 0x000000b500b57308 */ /* 0x000fe20000000800 */
        /* <DEDUP_REMOVED lines=10> */
[----:B------:R-:W4:Y:S01]  /*ea40*/  LDSM.16.MT88.4 R108, [R134+UR4+0x4100] ;  /* 0x00410004866c783b */ /* 0x000f220008004200 */
[----:B------:R-:W-:Y:S02]  /*ea50*/  MUFU.EX2 R183, R183 ;  /* 0x000000b700b77308 */ /* 0x000fe40000000800 */
[C---:B------:R-:W-:Y:S02]  /*ea60*/  FMUL.FTZ R79, R3.reuse, R79 ;  /* 0x0000004f034f7220 */ /* 0x040fe40000410000 */
[C---:B------:R-:W-:Y:S02]  /*ea70*/  FMUL.FTZ R80, R132.reuse, R80 ;  /* 0x0000005084507220 */ /* 0x040fe40000410000 */
[C---:B------:R-:W-:Y:S01]  /*ea80*/  FMUL.FTZ R81, R132.reuse, R81 ;  /* 0x0000005184517220 */ /* 0x040fe20000410000 */
[C---:B--2---:R-:W-:Y:S03]  /*ea90*/  HMMA.16816.F32.BF16 R68, R136.reuse, R104, R68 ;  /* 0x000000688844723c */ /* 0x044fe60000041844 */
[C---:B------:R-:W-:Y:S01]  /*eaa0*/  FMUL.FTZ R82, R3.reuse, R82 ;  /* 0x0000005203527220 */ /* 0x040fe20000410000 */
[----:B------:R-:W-:Y:S01]  /*eab0*/  MUFU.EX2 R191, R191 ;  /* 0x000000bf00bf7308 */ /* 0x000fe20000000800 */
[C---:B------:R-:W-:Y:S02]  /*eac0*/  FMUL.FTZ R83, R3.reuse, R83 ;  /* 0x0000005303537220 */ /* 0x040fe40000410000 */
[C---:B------:R-:W-:Y:S01]  /*ead0*/  FMUL.FTZ R84, R132.reuse, R84 ;  /* 0x0000005484547220 */ /* 0x040fe20000410000 */
[C---:B------:R-:W-:Y:S01]  /*eae0*/  HMMA.16816.F32.BF16 R72, R136.reuse, R106, R72 ;  /* 0x0000006a8848723c */ /* 0x040fe20000041848 */
[----:B------:R-:W2:Y:S03]  /*eaf0*/  LDSM.16.MT88.4 R104, [R157+0x4100] ;  /* 0x004100009d68783b */ /* 0x000ea60000004200 */
[C---:B------:R-:W-:Y:S02]  /*eb00*/  FMUL.FTZ R85, R132.reuse, R85 ;  /* 0x0000005584557220 */ /* 0x040fe40000410000 */
[C---:B------:R-:W-:Y:S01]  /*eb10*/  FMUL.FTZ R86, R3.reuse, R86 ;  /* 0x0000005603567220 */ /* 0x040fe20000410000 */
[----:B------:R-:W-:Y:S01]  /*eb20*/  MUFU.EX2 R222, R222 ;  /* 0x000000de00de7308 */ /* 0x000fe20000000800 */
[C---:B-1----:R-:W-:Y:S04]  /*eb30*/  HMMA.16816.F32.BF16 R76, R136.reuse, R100, R76 ;  /* 0x00000064884c723c */ /* 0x042fe8000004184c */
[----:B------:R-:W-:Y:S02]  /*eb40*/  FMUL.FTZ R87, R3, R87 ;  /* 0x0000005703577220 */ /* 0x000fe40000410000 */
[C---:B------:R-:W-:Y:S01]  /*eb50*/  FMUL.FTZ R88, R132.reuse, R88 ;  /* 0x0000005884587220 */ /* 0x040fe20000410000 */
[----:B------:R-:W-:Y:S01]  /*eb60*/  F2FP.BF16.PACK_AB R100, R167, R166 ;  /* 0x000000a6a764723e */ /* 0x000fe200000010ff */
[C---:B------:R-:W-:Y:S01]  /*eb70*/  HMMA.16816.F32.BF16 R80, R136.reuse, R102, R80 ;  /* 0x000000668850723c */ /* 0x040fe20000041850 */
[----:B------:R-:W-:Y:S03]  /*eb80*/  MUFU.EX2 R223, R223 ;  /* 0x000000df00df7308 */ /* 0x000fe60000000800 */
[C---:B------:R-:W-:Y:S01]  /*eb90*/  FMUL.FTZ R89, R132.reuse, R89 ;  /* 0x0000005984597220 */ /* 0x040fe20000410000 */
[----:B---3--:R-:W-:Y:S01]  /*eba0*/  F2FP.BF16.PACK_AB R101, R171, R170 ;  /* 0x000000aaab65723e */ /* 0x008fe200000010ff */
[----:B------:R-:W-:Y:S01]  /*ebb0*/  FMUL.FTZ R90, R3, R90 ;  /* 0x0000005a035a7220 */ /* 0x000fe20000410000 */
[----:B------:R-:W-:Y:S01]  /*ebc0*/  F2FP.BF16.PACK_AB R102, R169, R168 ;  /* 0x000000a8a966723e */ /* 0x000fe200000010ff */
[C---:B----4-:R-:W-:Y:S03]  /*ebd0*/  HMMA.16816.F32.BF16 R84, R136.reuse, R108, R84 ;  /* 0x0000006c8854723c */ /* 0x050fe60000041854 */
[----:B------:R-:W-:Y:S01]  /*ebe0*/  MUFU.EX2 R224, R224 ;  /* 0x000000e000e07308 */ /* 0x000fe20000000800 */
[----:B------:R-:W-:Y:S01]  /*ebf0*/  FMUL.FTZ R91, R3, R91 ;  /* 0x0000005b035b7220 */ /* 0x000fe20000410000 */
[----:B-----5:R-:W-:Y:S01]  /*ec00*/  F2FP.BF16.PACK_AB R103, R173, R172 ;  /* 0x000000acad67723e */ /* 0x020fe200000010ff */
[C---:B------:R-:W-:Y:S02]  /*ec10*/  FMUL.FTZ R92, R132.reuse, R92 ;  /* 0x0000005c845c7220 */ /* 0x040fe40000410000 */
[C---:B------:R-:W-:Y:S03]  /*ec20*/  FMUL.FTZ R93, R132.reuse, R93 ;  /* 0x0000005d845d7220 */ /* 0x040fe60000410000 */
[C---:B------:R-:W-:Y:S01]  /*ec30*/  HMMA.16816.F32.BF16 R88, R136.reuse, R110, R88 ;  /* 0x0000006e8858723c */ /* 0x040fe20000041858 */
[----:B------:R-:W1:Y:S02]  /*ec40*/  LDSM.16.MT88.4 R108, [R134+UR4+0x900] ;  /* 0x00090004866c783b */ /* 0x000e640008004200 */
[C---:B------:R-:W-:Y:S02]  /*ec50*/  FMUL.FTZ R94, R3.reuse, R94 ;  /* 0x0000005e035e7220 */ /* 0x040fe40000410000 */
[C---:B------:R-:W-:Y:S02]  /*ec60*/  FMUL.FTZ R95, R3.reuse, R95 ;  /* 0x0000005f035f7220 */ /* 0x040fe40000410000 */
[C---:B------:R-:W-:Y:S02]  /*ec70*/  FMUL.FTZ R96, R132.reuse, R96 ;  /* 0x0000006084607220 */ /* 0x040fe40000410000 */
[----:B------:R-:W-:Y:S03]  /*ec80*/  FMUL.FTZ R97, R132, R97 ;  /* 0x0000006184617220 */ /* 0x000fe60000410000 */
[C---:B--2---:R-:W-:Y:S03]  /*ec90*/  HMMA.16816.F32.BF16 R92, R136.reuse, R104, R92 ;  /* 0x00000068885c723c */ /* 0x044fe6000004185c */
[C---:B------:R-:W-:Y:S02]  /*eca0*/  FMUL.FTZ R98, R3.reuse, R98 ;  /* 0x0000006203627220 */ /* 0x040fe40000410000 */
[C---:B------:R-:W-:Y:S02]  /*ecb0*/  FMUL.FTZ R99, R3.reuse, R99 ;  /* 0x0000006303637220 */ /* 0x040fe40000410000 */
[--C-:B------:R-:W-:Y:S02]  /*ecc0*/  FFMA.FTZ R174, R174, c[0x0][0x2d0], -R141.reuse ;  /* 0x0000b400aeae7a23 */ /* 0x100fe4000001088d */
[----:B------:R-:W-:Y:S03]  /*ecd0*/  FFMA.FTZ R141, R140, c[0x0][0x2d0], -R141 ;  /* 0x0000b4008c8d7a23 */ /* 0x000fe6000001088d */
[----:B------:R-:W-:Y:S01]  /*ece0*/  HMMA.16816.F32.BF16 R96, R136, R106, R96 ;  /* 0x0000006a8860723c */ /* 0x000fe20000041860 */
[----:B------:R-:W2:Y:S01]  /*ecf0*/  LDSM.16.MT88.4 R104, [R134+UR4+0x2900] ;  /* 0x002900048668783b */ /* 0x000ea20008004200 */
[----:B------:R3:W-:Y:S01]  /*ed00*/  MUFU.EX2 R225, R141 ;  /* 0x0000008d00e17308 */ /* 0x0007e20000000800 */
[----:B------:R-:W-:Y:S02]  /*ed10*/  FFMA.FTZ R163, R3, R210, R163 ;  /* 0x000000d203a37223 */ /* 0x000fe400000100a3 */
[----:B------:R-:W-:Y:S01]  /*ed20*/  FFMA.FTZ R165, R132, R211, R165 ;  /* 0x000000d384a57223 */ /* 0x000fe200000100a5 */
[----:B------:R-:W-:Y:S01]  /*ed30*/  MOV R132, R2 ;  /* 0x0000000200847202 */ /* 0x000fe20000000f00 */
[----:B------:R-:W-:Y:S01]  /*ed40*/  FADD.FTZ R162, R162, R163 ;  /* 0x000000a3a2a27221 */ /* 0x000fe20000010000 */
[C---:B------:R-:W-:Y:S01]  /*ed50*/  HMMA.16816.F32.BF16 R4, R100.reuse, R112, R4 ;  /* 0x000000706404723c */ /* 0x040fe20000041804 */
[----:B------:R-:W-:Y:S03]  /*ed60*/  LDSM.16.MT88.4 R136, [R156+0x3100] ;  /* 0x003100009c88783b */ /* 0x000fe60000004200 */
[----:B------:R-:W4:Y:S01]  /*ed70*/  MUFU.EX2 R174, R174 ;  /* 0x000000ae00ae7308 */ /* 0x000f220000000800 */
[----:B------:R-:W-:Y:S02]  /*ed80*/  FADD.FTZ R164, R164, R165 ;  /* 0x000000a5a4a47221 */ /* 0x000fe40000010000 */
[----:B------:R-:W-:Y:S01]  /*ed90*/  FADD.FTZ R159, R159, R162 ;  /* 0x000000a29f9f7221 */ /* 0x000fe20000010000 */
[C---:B------:R-:W-:Y:S01]  /*eda0*/  HMMA.16816.F32.BF16 R8, R100.reuse, R114, R8 ;  /* 0x000000726408723c */ /* 0x040fe20000041808 */
[----:B------:R-:W5:Y:S03]  /*edb0*/  LDSM.16.MT88.4 R112, [R157+0x2900] ;  /* 0x002900009d70783b */ /* 0x000f660000004200 */
[----:B------:R-:W-:Y:S02]  /*edc0*/  FADD.FTZ R161, R161, R164 ;  /* 0x000000a4a1a17221 */ /* 0x000fe40000010000 */
[----:B------:R-:W-:Y:S02]  /*edd0*/  FADD.FTZ R159, R160, R159 ;  /* 0x0000009fa09f7221 */ /* 0x000fe40000010000 */
[C---:B------:R-:W-:Y:S01]  /*ede0*/  HMMA.16816.F32.BF16 R12, R100.reuse, R116, R12 ;  /* 0x00000074640c723c */ /* 0x040fe2000004180c */
[----:B---3--:R-:W-:Y:S03]  /*edf0*/  LDSM.16.MT88.4 R140, [R134+UR4+0x1900] ;  /* 0x00190004868c783b */ /* 0x008fe60008004200 */
        /* <DEDUP_REMOVED lines=13> */
[C---:B------:R-:W-:Y:S04]  /*eed0*/  HMMA.16816.F32.BF16 R28, R100.reuse, R120, R28 ;  /* 0x00000078641c723c */ /* 0x040fe8000004181c */
[----:B------:R-:W-:Y:S04]  /*eee0*/  FADD.FTZ R168, R169, R168 ;  /* 0x000000a8a9a87221 */ /* 0x000fe80000010000 */
[C---:B------:R-:W-:Y:S01]  /*eef0*/  HMMA.16816.F32.BF16 R32, R100.reuse, R122, R32 ;  /* 0x0000007a6420723c */ /* 0x040fe20000041820 */
[----:B------:R-:W-:Y:S07]  /*ef00*/  LDSM.16.MT88.4 R120, [R156+0x1100] ;  /* 0x001100009c78783b */ /* 0x000fee0000004200 */
[C---:B------:R-:W-:Y:S08]  /*ef10*/  HMMA.16816.F32.BF16 R36, R100.reuse, R124, R36 ;  /* 0x0000007c6424723c */ /* 0x040ff00000041824 */
[C---:B------:R-:W-:Y:S01]  /*ef20*/  HMMA.16816.F32.BF16 R40, R100.reuse, R126, R40 ;  /* 0x0000007e6428723c */ /* 0x040fe20000041828 */
[----:B------:R-:W-:Y:S07]  /*ef30*/  LDSM.16.MT88.4 R124, [R134+UR4+0x1100] ;  /* 0x00110004867c783b */ /* 0x000fee0008004200 */
[C---:B------:R-:W-:Y:S08]  /*ef40*/  HMMA.16816.F32.BF16 R44, R100.reuse, R128, R44 ;  /* 0x00000080642c723c */ /* 0x040ff0000004182c */
[C---:B------:R-:W-:Y:S01]  /*ef50*/  HMMA.16816.F32.BF16 R48, R100.reuse, R130, R48 ;  /* 0x000000826430723c */ /* 0x040fe20000041830 */
[----:B------:R-:W-:Y:S07]  /*ef60*/  LDSM.16.MT88.4 R128, [R135+UR4+0x3100] ;  /* 0x003100048780783b */ /* 0x000fee0008004200 */
[C---:B--2---:R-:W-:Y:S08]  /*ef70*/  HMMA.16816.F32.BF16 R52, R100.reuse, R104, R52 ;  /* 0x000000686434723c */ /* 0x044ff00000041834 */
[C---:B------:R-:W-:Y:S01]  /*ef80*/  HMMA.16816.F32.BF16 R56, R100.reuse, R106, R56 ;  /* 0x0000006a6438723c */ /* 0x040fe20000041838 */
[----:B------:R-:W2:Y:S07]  /*ef90*/  LDSM.16.MT88.4 R104, [R134+UR4+0x4900] ;  /* 0x004900048668783b */ /* 0x000eae0008004200 */
[C---:B-----5:R-:W-:Y:S08]  /*efa0*/  HMMA.16816.F32.BF16 R60, R100.reuse, R112, R60 ;  /* 0x00000070643c723c */ /* 0x060ff0000004183c */
[C---:B------:R-:W-:Y:S01]  /*efb0*/  HMMA.16816.F32.BF16 R64, R100.reuse, R114, R64 ;  /* 0x000000726440723c */ /* 0x040fe20000041840 */
[----:B------:R-:W3:Y:S07]  /*efc0*/  LDSM.16.MT88.4 R112, [R157+0x4900] ;  /* 0x004900009d70783b */ /* 0x000eee0000004200 */
[C---:B-1----:R-:W-:Y:S08]  /*efd0*/  HMMA.16816.F32.BF16 R68, R100.reuse, R108, R68 ;  /* 0x0000006c6444723c */ /* 0x042ff00000041844 */
[C---:B------:R-:W-:Y:S01]  /*efe0*/  HMMA.16816.F32.BF16 R72, R100.reuse, R110, R72 ;  /* 0x0000006e6448723c */ /* 0x040fe20000041848 */
[----:B------:R-:W1:Y:S07]  /*eff0*/  LDSM.16.MT88.4 R108, [R135+UR4+0x1100] ;  /* 0x00110004876c783b */ /* 0x000e6e0008004200 */
[C---:B------:R-:W-:Y:S08]  /*f000*/  HMMA.16816.F32.BF16 R76, R100.reuse, R116, R76 ;  /* 0x00000074644c723c */ /* 0x040ff0000004184c */
[C---:B------:R-:W-:Y:S01]  /*f010*/  HMMA.16816.F32.BF16 R80, R100.reuse, R118, R80 ;  /* 0x000000766450723c */ /* 0x040fe20000041850 */
[----:B------:R-:W5:Y:S07]  /*f020*/  LDSM.16.MT88.4 R116, [R157+0x1100] ;  /* 0x001100009d74783b */ /* 0x000f6e0000004200 */
[C---:B--2---:R-:W-:Y:S08]  /*f030*/  HMMA.16816.F32.BF16 R84, R100.reuse, R104, R84 ;  /* 0x000000686454723c */ /* 0x044ff00000041854 */
[C---:B------:R-:W-:Y:S01]  /*f040*/  HMMA.16816.F32.BF16 R88, R100.reuse, R106, R88 ;  /* 0x0000006a6458723c */ /* 0x040fe20000041858 */
[----:B------:R-:W2:Y:S07]  /*f050*/  LDSM.16.MT88.4 R104, [R134+UR4+0x3100] ;  /* 0x003100048668783b */ /* 0x000eae0008004200 */
[C---:B---3--:R-:W-:Y:S08]  /*f060*/  HMMA.16816.F32.BF16 R92, R100.reuse, R112, R92 ;  /* 0x00000070645c723c */ /* 0x048ff0000004185c */
[----:B------:R-:W-:Y:S01]  /*f070*/  HMMA.16816.F32.BF16 R96, R100, R114, R96 ;  /* 0x000000726460723c */ /* 0x000fe20000041860 */
[----:B------:R-:W-:Y:S06]  /*f080*/  LDSM.16.MT88.4 R112, [R135+UR4+0x5100] ;  /* 0x005100048770783b */ /* 0x000fec0008004200 */
[----:B------:R-:W-:Y:S01]  /*f090*/  F2FP.BF16.PACK_AB R100, R176, R175 ;  /* 0x000000afb064723e */ /* 0x000fe200000010ff */
[----:B------:R-:W-:Y:S01]  /*f0a0*/  FADD.FTZ R175, R175, R168 ;  /* 0x000000a8afaf7221 */ /* 0x000fe20000010000 */
[----:B------:R-:W-:Y:S03]  /*f0b0*/  F2FP.BF16.PACK_AB R102, R178, R177 ;  /* 0x000000b1b266723e */ /* 0x000fe600000010ff */
[----:B----4-:R-:W-:Y:S01]  /*f0c0*/  F2FP.BF16.PACK_AB R101, R179, R174 ;  /* 0x000000aeb365723e */ /* 0x010fe200000010ff */
        /* <DEDUP_REMOVED lines=15> */
[----:B------:R-:W-:Y:S07]  /*f1c0*/  LDSM.16.MT88.4 R124, [R135+UR4+0x1900] ;  /* 0x00190004877c783b */ /* 0x000fee0008004200 */
[C---:B-----5:R-:W-:Y:S08]  /*f1d0*/  HMMA.16816.F32.BF16 R28, R100.reuse, R116, R28 ;  /* 0x00000074641c723c */ /* 0x060ff0000004181c */
[C---:B------:R-:W-:Y:S01]  /*f1e0*/  HMMA.16816.F32.BF16 R32, R100.reuse, R118, R32 ;  /* 0x000000766420723c */ /* 0x040fe20000041820 */
[----:B------:R-:W3:Y:S07]  /*f1f0*/  LDSM.16.MT88.4 R116, [R156+0x5100] ;  /* 0x005100009c74783b */ /* 0x000eee0000004200 */
        /* <DEDUP_REMOVED lines=9> */
[----:B------:R-:W-:Y:S01]  /*f290*/  F2FP.BF16.PACK_AB R139, R225, R224 ;  /* 0x000000e0e18b723e */ /* 0x000fe200000010ff */
        /* <DEDUP_REMOVED lines=14> */
[C---:B---3--:R-:W-:Y:S08]  /*f380*/  HMMA.16816.F32.BF16 R76, R100.reuse, R116, R76 ;  /* 0x00000074644c723c */ /* 0x048ff0000004184c */
[C---:B------:R-:W-:Y:S01]  /*f390*/  HMMA.16816.F32.BF16 R80, R100.reuse, R118, R80 ;  /* 0x000000766450723c */ /* 0x040fe20000041850 */
[----:B------:R-:W3:Y:S07]  /*f3a0*/  LDSM.16.MT88.4 R116, [R156+0x1900] ;  /* 0x001900009c74783b */ /* 0x000eee0000004200 */
[C---:B--2---:R-:W-:Y:S08]  /*f3b0*/  HMMA.16816.F32.BF16 R84, R100.reuse, R104, R84 ;  /* 0x000000686454723c */ /* 0x044ff00000041854 */
[C---:B------:R-:W-:Y:S08]  /*f3c0*/  HMMA.16816.F32.BF16 R88, R100.reuse, R106, R88 ;  /* 0x0000006a6458723c */ /* 0x040ff00000041858 */
[C---:B-1----:R-:W-:Y:S08]  /*f3d0*/  HMMA.16816.F32.BF16 R92, R100.reuse, R108, R92 ;  /* 0x0000006c645c723c */ /* 0x042ff0000004185c */
[----:B------:R-:W-:Y:S08]  /*f3e0*/  HMMA.16816.F32.BF16 R96, R100, R110, R96 ;  /* 0x0000006e6460723c */ /* 0x000ff00000041860 */
[C---:B------:R-:W-:Y:S01]  /*f3f0*/  HMMA.16816.F32.BF16 R128, R136.reuse, R124, R4 ;  /* 0x0000007c8880723c */ /* 0x040fe20000041804 */
[----:B------:R-:W1:Y:S07]  /*f400*/  LDSM.16.MT88.4 R4, [R134+UR4+0x3900] ;  /* 0x003900048604783b */ /* 0x000e6e0008004200 */
[C---:B------:R-:W-:Y:S01]  /*f410*/  HMMA.16816.F32.BF16 R124, R136.reuse, R126, R8 ;  /* 0x0000007e887c723c */ /* 0x040fe20000041808 */
[----:B------:R-:W2:Y:S07]  /*f420*/  LDSM.16.MT88.4 R8, [R157+0x3900] ;  /* 0x003900009d08783b */ /* 0x000eae0000004200 */
[C---:B---3--:R-:W-:Y:S01]  /*f430*/  HMMA.16816.F32.BF16 R120, R136.reuse, R116, R12 ;  /* 0x000000748878723c */ /* 0x048fe2000004180c */
[----:B------:R-:W3:Y:S07]  /*f440*/  LDSM.16.MT88.4 R12, [R135+UR4+0x5900] ;  /* 0x00590004870c783b */ /* 0x000eee0008004200 */
[C---:B------:R-:W-:Y:S01]  /*f450*/  HMMA.16816.F32.BF16 R116, R136.reuse, R118, R16 ;  /* 0x000000768874723c */ /* 0x040fe20000041810 */
[----:B------:R-:W4:Y:S07]  /*f460*/  LDSM.16.MT88.4 R16, [R156+0x5900] ;  /* 0x005900009c10783b */ /* 0x000f2e0000004200 */
[C---:B------:R-:W-:Y:S07]  /*f470*/  HMMA.16816.F32.BF16 R112, R136.reuse, R140, R20 ;  /* 0x0000008c8870723c */ /* 0x040fee0000041814 */
[----:B------:R-:W-:Y:S01]  /*f480*/  IADD3 R20, R214, -0x2, RZ ;  /* 0xfffffffed6147810 */ /* 0x000fe20007ffe0ff */
[C---:B------:R-:W-:Y:S03]  /*f490*/  HMMA.16816.F32.BF16 R108, R136.reuse, R142, R24 ;  /* 0x0000008e886c723c */ /* 0x040fe60000041818 */
[C---:B------:R-:W-:Y:S05]  /*f4a0*/  ISETP.GE.AND P6, PT, R20.reuse, R193, PT ;  /* 0x000000c11400720c */ /* 0x040fea0003fc6270 */
[C---:B------:R-:W-:Y:S08]  /*f4b0*/  HMMA.16816.F32.BF16 R104, R136.reuse, R144, R28 ;  /* 0x000000908868723c */ /* 0x040ff0000004181c */
[C---:B------:R-:W-:Y:S08]  /*f4c0*/  HMMA.16816.F32.BF16 R100, R136.reuse, R146, R32 ;  /* 0x000000928864723c */ /* 0x040ff00000041820 */
[C---:B------:R-:W-:Y:S08]  /*f4d0*/  HMMA.16816.F32.BF16 R36, R136.reuse, R148, R36 ;  /* 0x000000948824723c */ /* 0x040ff00000041824 */
[C---:B------:R-:W-:Y:S08]  /*f4e0*/  HMMA.16816.F32.BF16 R40, R136.reuse, R150, R40 ;  /* 0x000000968828723c */ /* 0x040ff00000041828 */
[C---:B------:R-:W-:Y:S08]  /*f4f0*/  HMMA.16816.F32.BF16 R44, R136.reuse, R152, R44 ;  /* 0x00000098882c723c */ /* 0x040ff0000004182c */
[C---:B------:R-:W-:Y:S08]  /*f500*/  HMMA.16816.F32.BF16 R48, R136.reuse, R154, R48 ;  /* 0x0000009a8830723c */ /* 0x040ff00000041830 */
[C---:B-1----:R-:W-:Y:S07]  /*f510*/  HMMA.16816.F32.BF16 R52, R136.reuse, R4, R52 ;  /* 0x000000048834723c */ /* 0x042fee0000041834 */
[----:B------:R-:W-:Y:S01]  /*f520*/  @P6 SHF.R.S32.HI R5, RZ, 0x1f, R20 ;  /* 0x0000001fff056819 */ /* 0x000fe20000011414 */
[C---:B------:R-:W-:Y:S04]  /*f530*/  HMMA.16816.F32.BF16 R56, R136.reuse, R6, R56 ;  /* 0x000000068838723c */ /* 0x040fe80000041838 */
[----:B------:R-:W-:Y:S04]  /*f540*/  @P6 IMAD R5, R5, c[0x0][0x1e0], RZ ;  /* 0x0000780005056a24 */ /* 0x000fe800078e02ff */
[C---:B--2---:R-:W-:Y:S04]  /*f550*/  HMMA.16816.F32.BF16 R60, R136.reuse, R8, R60 ;  /* 0x00000008883c723c */ /* 0x044fe8000004183c */
[C---:B------:R-:W-:Y:S03]  /*f560*/  @P6 IMAD R5, R20.reuse, c[0x0][0x1e4], R5 ;  /* 0x0000790014056a24 */ /* 0x040fe600078e0205 */
[----:B------:R-:W-:Y:S01]  /*f570*/  @P6 IMAD.WIDE.U32 R8, R20, c[0x0][0x1e0], RZ ;  /* 0x0000780014086a25 */ /* 0x000fe200078e00ff */
[C---:B------:R-:W-:Y:S04]  /*f580*/  HMMA.16816.F32.BF16 R64, R136.reuse, R10, R64 ;  /* 0x0000000a8840723c */ /* 0x040fe80000041840 */
[----:B------:R-:W-:Y:S02]  /*f590*/  @P6 IADD3 R5, R9, R5, RZ ;  /* 0x0000000509056210 */ /* 0x000fe40007ffe0ff */
[C---:B------:R-:W-:Y:S02]  /*f5a0*/  @P6 SHF.L.U32 R9, R8.reuse, 0x6, RZ ;  /* 0x0000000608096819 */ /* 0x040fe400000006ff */
[C---:B---3--:R-:W-:Y:S04]  /*f5b0*/  HMMA.16816.F32.BF16 R68, R136.reuse, R12, R68 ;  /* 0x0000000c8844723c */ /* 0x048fe80000041844 */
[----:B------:R-:W-:Y:S02]  /*f5c0*/  @P6 SHF.L.U64.HI R8, R8, 0x6, R5 ;  /* 0x0000000608086819 */ /* 0x000fe40000010205 */
[----:B------:R-:W1:Y:S01]  /*f5d0*/  LDSM.16.MT88.4 R4, [R134+UR4+0x5900] ;  /* 0x005900048604783b */ /* 0x000e620008004200 */
[C---:B------:R-:W-:Y:S01]  /*f5e0*/  @P6 IADD3 R10, P0, R9.reuse, R202, RZ ;  /* 0x000000ca090a6210 */ /* 0x040fe20007f1e0ff */
[C---:B------:R-:W-:Y:S04]  /*f5f0*/  HMMA.16816.F32.BF16 R72, R136.reuse, R14, R72 ;  /* 0x0000000e8848723c */ /* 0x040fe80000041848 */
[----:B------:R-:W-:Y:S02]  /*f600*/  @P6 LEA R20, P5, R10, c[0x0][0x1c8], 0x1 ;  /* 0x000072000a146a11 */ /* 0x000fe400078a08ff */
[----:B------:R-:W-:Y:S02]  /*f610*/  @P6 IADD3 R22, P4, R9, R218, RZ ;  /* 0x000000da09166210 */ /* 0x000fe40007f9e0ff */
[----:B------:R-:W-:Y:S01]  /*f620*/  @P6 IADD3.X R11, R8, R207, RZ, P0, !PT ;  /* 0x000000cf080b6210 */ /* 0x000fe200007fe4ff */
[C---:B----4-:R-:W-:Y:S03]  /*f630*/  HMMA.16816.F32.BF16 R76, R136.reuse, R16, R76 ;  /* 0x00000010884c723c */ /* 0x050fe6000004184c */
[----:B------:R-:W-:Y:S02]  /*f640*/  @P6 LEA R12, P0, R22, c[0x0][0x1c8], 0x1 ;  /* 0x00007200160c6a11 */ /* 0x000fe400078008ff */
[----:B------:R-:W-:Y:S02]  /*f650*/  @P6 IADD3.X R13, R8, R217, RZ, P4, !PT ;  /* 0x000000d9080d6210 */ /* 0x000fe400027fe4ff */
[----:B------:R-:W-:Y:S01]  /*f660*/  @P6 LEA.HI.X R21, R10, c[0x0][0x1cc], R11, 0x1, P5 ;  /* 0x000073000a156a11 */ /* 0x000fe200028f0c0b */
[C---:B------:R-:W-:Y:S04]  /*f670*/  HMMA.16816.F32.BF16 R80, R136.reuse, R18, R80 ;  /* 0x000000128850723c */ /* 0x040fe80000041850 */
[----:B------:R-:W-:Y:S02]  /*f680*/  @P6 IADD3 R3, P5, R197, R9, RZ ;  /* 0x00000009c5036210 */ /* 0x000fe40007fbe0ff */
[----:B------:R-:W-:Y:S02]  /*f690*/  @P6 LEA.HI.X R13, R22, c[0x0][0x1cc], R13, 0x1, P0 ;  /* 0x00007300160d6a11 */ /* 0x000fe400000f0c0d */
[----:B------:R-:W-:Y:S04]  /*f6a0*/  @P6 IADD3 R14, P0, R9, R216, RZ ;  /* 0x000000d8090e6210 */ /* 0x000fe80007f1e0ff */
[----:B------:R-:W-:Y:S02]  /*f6b0*/  @P6 IADD3.X R22, R196, R8, RZ, P5, !PT ;  /* 0x00000008c4166210 */ /* 0x000fe40002ffe4ff */
[----:B------:R-:W-:Y:S02]  /*f6c0*/  @P6 IADD3 R15, P4, R3, R202, RZ ;  /* 0x000000ca030f6210 */ /* 0x000fe40007f9e0ff */
[----:B------:R-:W-:Y:S02]  /*f6d0*/  @P6 IADD3.X R17, R8, R215, RZ, P0, !PT ;  /* 0x000000d708116210 */ /* 0x000fe400007fe4ff */
[----:B------:R-:W2:Y:S01]  /*f6e0*/  LDSM.16.MT88.4 R8, [R157+0x5900] ;  /* 0x005900009d08783b */ /* 0x000ea20000004200 */
[C---:B------:R-:W-:Y:S02]  /*f6f0*/  @P6 LEA R24, P0, R15.reuse, c[0x0][0x1c8], 0x1 ;  /* 0x000072000f186a11 */ /* 0x040fe400078008ff */
[----:B------:R-:W-:Y:S01]  /*f700*/  @P6 IADD3.X R26, R22, R207, RZ, P4, !PT ;  /* 0x000000cf161a6210 */ /* 0x000fe200027fe4ff */
[C---:B-1----:R-:W-:Y:S03]  /*f710*/  HMMA.16816.F32.BF16 R84, R136.reuse, R4, R84 ;  /* 0x000000048854723c */ /* 0x042fe60000041854 */
[C---:B------:R-:W-:Y:S02]  /*f720*/  @P6 LEA R16, P5, R14.reuse, c[0x0][0x1c8], 0x1 ;  /* 0x000072000e106a11 */ /* 0x040fe400078a08ff */
[----:B------:R-:W-:Y:S02]  /*f730*/  @P6 LEA.HI.X R25, R15, c[0x0][0x1cc], R26, 0x1, P0 ;  /* 0x000073000f196a11 */ /* 0x000fe400000f0c1a */
[----:B------:R-:W-:Y:S01]  /*f740*/  MOV R15, UR7 ;  /* 0x00000007000f7c02 */ /* 0x000fe20008000f00 */
[C---:B------:R-:W-:Y:S04]  /*f750*/  HMMA.16816.F32.BF16 R88, R136.reuse, R6, R88 ;  /* 0x000000068858723c */ /* 0x040fe80000041858 */
[----:B------:R-:W-:Y:S01]  /*f760*/  @P6 LEA.HI.X R17, R14, c[0x0][0x1cc], R17, 0x1, P5 ;  /* 0x000073000e116a11 */ /* 0x000fe200028f0c11 */
[----:B------:R-:W-:Y:S01]  /*f770*/  @P6 IMAD R15, R15, 0x3000, R198 ;  /* 0x000030000f0f6824 */ /* 0x000fe200078e02c6 */
[C---:B------:R-:W-:Y:S02]  /*f780*/  @P6 IADD3 R14, P0, R3.reuse, R218, RZ ;  /* 0x000000da030e6210 */ /* 0x040fe40007f1e0ff */
[----:B------:R-:W-:Y:S04]  /*f790*/  @P6 IADD3 R23, P4, R3, R216, RZ ;  /* 0x000000d803176210 */ /* 0x000fe80007f9e0ff */
[----:B------:R-:W-:Y:S02]  /*f7a0*/  @P6 LEA R18, P5, R14, c[0x0][0x1c8], 0x1 ;  /* 0x000072000e126a11 */ /* 0x000fe400078a08ff */
[----:B------:R-:W-:Y:S02]  /*f7b0*/  @P6 IADD3.X R3, R22, R217, RZ, P0, !PT ;  /* 0x000000d916036210 */ /* 0x000fe400007fe4ff */
[----:B------:R-:W-:Y:S02]  /*f7c0*/  @P6 LEA R26, P0, R23, c[0x0][0x1c8], 0x1 ;  /* 0x00007200171a6a11 */ /* 0x000fe400078008ff */
[----:B------:R-:W-:Y:S02]  /*f7d0*/  @P6 LEA.HI.X R19, R14, c[0x0][0x1cc], R3, 0x1, P5 ;  /* 0x000073000e136a11 */ /* 0x000fe400028f0c03 */
[----:B------:R-:W-:Y:S02]  /*f7e0*/  @P6 SHF.L.U32 R3, R15, 0x1, RZ ;  /* 0x000000010f036819 */ /* 0x000fe400000006ff */
[----:B------:R-:W-:Y:S03]  /*f7f0*/  @P6 IADD3.X R22, R22, R215, RZ, P4, !PT ;  /* 0x000000d716166210 */ /* 0x000fe600027fe4ff */
[----:B------:R-:W-:Y:S01]  /*f800*/  @!PT LDS RZ, [RZ] ;  /* 0x00000000fffff984 */ /* 0x000fe20000000800 */
[----:B------:R-:W-:Y:S01]  /*f810*/  @!PT LDS RZ, [RZ] ;  /* 0x00000000fffff984 */ /* 0x000fe20000000800 */
[----:B------:R-:W-:Y:S01]  /*f820*/  @!PT LDS RZ, [RZ] ;  /* 0x00000000fffff984 */ /* 0x000fe20000000800 */
[----:B------:R1:W-:Y:S01]  /*f830*/  @P6 LDGSTS.E.BYPASS.LTC128B.128 [R3+0xc100], [R20.64], !P3 ;  /* 0x0c10000014036fae */ /* 0x0003e2000d901d4a */
[----:B------:R-:W-:Y:S01]  /*f840*/  @P6 LEA.HI.X R27, R23, c[0x0][0x1cc], R22, 0x1, P0 ;  /* 0x00007300171b6a11 */ /* 0x000fe200000f0c16 */
[C---:B--2---:R-:W-:Y:S03]  /*f850*/  HMMA.16816.F32.BF16 R92, R136.reuse, R8, R92 ;  /* 0x00000008885c723c */ /* 0x044fe6000004185c */
[----:B------:R-:W-:Y:S03]  /*f860*/  ISETP.GE.AND P0, PT, R193, R214, PT ;  /* 0x000000d6c100720c */ /* 0x000fe60003f06270 */
[----:B------:R1:W-:Y:S01]  /*f870*/  @P6 LDGSTS.E.BYPASS.LTC128B.128 [R3+0xe100], [R12.64], !P2 ;  /* 0x0e1000000c036fae */ /* 0x0003e2000d101d4a */
[----:B------:R-:W-:Y:S01]  /*f880*/  IADD3 R214, R214, -0x1, RZ ;  /* 0xffffffffd6d67810 */ /* 0x000fe20007ffe0ff */
[----:B------:R-:W-:Y:S06]  /*f890*/  HMMA.16816.F32.BF16 R96, R136, R10, R96 ;  /* 0x0000000a8860723c */ /* 0x000fec0000041860 */
[----:B------:R1:W-:Y:S08]  /*f8a0*/  @P6 LDGSTS.E.BYPASS.LTC128B.128 [R3+0x10100], [R16.64], !P1 ;  /* 0x1010000010036fae */ /* 0x0003f0000c901d4a */
[----:B------:R1:W-:Y:S08]  /*f8b0*/  @P6 LDGSTS.E.BYPASS.LTC128B.128 [R3+0xd100], [R24.64], !P3 ;  /* 0x0d10000018036fae */ /* 0x0003f0000d901d4a */
[----:B------:R1:W-:Y:S08]  /*f8c0*/  @P6 LDGSTS.E.BYPASS.LTC128B.128 [R3+0xf100], [R18.64], !P2 ;  /* 0x0f10000012036fae */ /* 0x0003f0000d101d4a */
[----:B------:R1:W-:Y:S08]  /*f8d0*/  @P6 LDGSTS.E.BYPASS.LTC128B.128 [R3+0x11100], [R26.64], !P1 ;  /* 0x111000001a036fae */ /* 0x0003f0000c901d4a */
[----:B------:R-:W0:Y:S01]  /*f8e0*/  LDGDEPBAR ;  /* 0x00000000000079af */ /* 0x000e220000000000 */
[----:B-1----:R-:W-:Y:S01]  /*f8f0*/  MOV R3, R0 ;  /* 0x0000000000037202 */ /* 0x002fe20000000f00 */
[----:B------:R-:W-:-:S06]  /*f900*/  @!P0 BRA `(.L_x_1609) ;  /* 0xffffc6f000008947 */ /* 0x000fcc000383ffff */
.L_x_1600:
        /* <DEDUP_REMOVED lines=12> */
[----:B------:R-:W-:Y:S02]  /*f9d0*/  MOV R7, 0xff800000 ;  /* 0xff80000000077802 */ /* 0x000fe40000000f00 */
[----:B------:R-:W-:-:S09]  /*f9e0*/  FSETP.NE.FTZ.AND P0, PT, R4, RZ, PT ;  /* 0x000000ff0400720b */ /* 0x000fd20003f15000 */
[----:B------:R-:W1:Y:S01]  /*f9f0*/  @P1 MUFU.RCP R6, R5 ;  /* 0x0000000500061308 */ /* 0x000e620000001000 */
[----:B------:R-:W-:-:S03]  /*fa00*/  @P1 MOV R8, 0x3f317218 ;  /* 0x3f31721800081802 */ /* 0x000fc60000000f00 */
[----:B------:R-:W-:Y:S02]  /*fa10*/  @P0 MOV R9, 0x3f317218 ;  /* 0x3f31721800090802 */ /* 0x000fe40000000f00 */
[----:B------:R-:W-:Y:S02]  /*fa20*/  @P1 FMUL.FTZ R8, R8, c[0x0][0x2d0] ;  /* 0x0000b40008081a20 */ /* 0x000fe40000410000 */
[----:B------:R-:W2:Y:S01]  /*fa30*/  @P1 MUFU.LG2 R5, R5 ;  /* 0x0000000500051308 */ /* 0x000ea20000000c00 */
[----:B------:R-:W-:Y:S02]  /*fa40*/  @P0 FMUL.FTZ R9, R9, c[0x0][0x2d0] ;  /* 0x0000b40009090a20 */ /* 0x000fe40000410000 */
[----:B-1----:R-:W-:-:S05]  /*fa50*/  FMUL.FTZ R128, R6, R128 ;  /* 0x0000008006807220 */ /* 0x002fca0000410000 */
[----:B------:R-:W1:Y:S01]  /*fa60*/  @P0 MUFU.RCP R3, R4 ;  /* 0x0000000400030308 */ /* 0x000e620000001000 */
        /* <DEDUP_REMOVED lines=46> */
[----:B------:R-:W-:Y:S02]  /*fd50*/  FMUL.FTZ R97, R6, R97 ;  /* 0x0000006106617220 */ /* 0x000fe40000410000 */
[----:B------:R3:W4:Y:S01]  /*fd60*/  @P0 MUFU.LG2 R6, R4 ;  /* 0x0000000400060308 */ /* 0x0007220000000c00 */
[----:B--2---:R-:W-:-:S02]  /*fd70*/  @P1 FMUL.FTZ R5, R5, 0.69314718246459960938 ;  /* 0x3f31721805051820 */ /* 0x004fc40000410000 */
[C---:B-1----:R-:W-:Y:S02]  /*fd80*/  FMUL.FTZ R130, R3.reuse, R130 ;  /* 0x0000008203827220 */ /* 0x042fe40000410000 */
[C---:B------:R-:W-:Y:S02]  /*fd90*/  FMUL.FTZ R131, R3.reuse, R131 ;  /* 0x0000008303837220 */ /* 0x040fe40000410000 */
[C---:B------:R-:W-:Y:S02]  /*fda0*/  FMUL.FTZ R126, R3.reuse, R126 ;  /* 0x0000007e037e7220 */ /* 0x040fe40000410000 */
[C---:B------:R-:W-:Y:S02]  /*fdb0*/  FMUL.FTZ R127, R3.reuse, R127 ;  /* 0x0000007f037f7220 */ /* 0x040fe40000410000 */
[C---:B------:R-:W-:Y:S02]  /*fdc0*/  FMUL.FTZ R122, R3.reuse, R122 ;  /* 0x0000007a037a7220 */ /* 0x040fe40000410000 */
[----:B------:R-:W-:-:S02]  /*fdd0*/  FMUL.FTZ R123, R3, R123 ;  /* 0x0000007b037b7220 */ /* 0x000fc40000410000 */
[C---:B------:R-:W-:Y:S01]  /*fde0*/  FMUL.FTZ R118, R3.reuse, R118 ;  /* 0x0000007603767220 */ /* 0x040fe20000410000 */
[----:B---3--:R-:W-:Y:S01]  /*fdf0*/  MOV R4, 0xff800000 ;  /* 0xff80000000047802 */ /* 0x008fe20000000f00 */
[----:B----4-:R-:W-:Y:S02]  /*fe00*/  @P0 FMUL.FTZ R6, R6, 0.69314718246459960938 ;  /* 0x3f31721806060820 */ /* 0x010fe40000410000 */
        /* <DEDUP_REMOVED lines=41> */
[----:B------:R-:W-:Y:S02]  /*100a0*/  @P1 FFMA.FTZ R4, R8, R2, R5 ;  /* 0x0000000208041223 */ /* 0x000fe40000010005 */
[----:B------:R-:W-:Y:S02]  /*100b0*/  @P0 FFMA.FTZ R7, R9, R0, R6 ;  /* 0x0000000009070223 */ /* 0x000fe40000010006 */
.L_x_1567:
[----:B------:R-:W-:Y:S05]  /*100c0*/  @P2 BRA `(.L_x_1610) ;  /* 0x0000197000002947 */ /* 0x000fea0003800000 */
[----:B------:R-:W1:Y:S01]  /*100d0*/  S2R R3, SR_CTAID.Y ;  /* 0x0000000000037919 */ /* 0x000e620000002600 */
[----:B------:R-:W-:Y:S01]  /*100e0*/  IMAD R6, RZ, RZ, -UR8 ;  /* 0x80000008ff067e24 */ /* 0x000fe2000f8e02ff */
[----:B------:R-:W-:Y:S01]  /*100f0*/  USHF.R.S32.HI UR6, URZ, 0x1f, UR8 ;  /* 0x0000001f3f067899 */ /* 0x000fe20008011408 */
[----:B------:R-:W-:Y:S01]  /*10100*/  IMAD.MOV.U32 R11, RZ, RZ, c[0x0][0x4e8] ;  /* 0x00013a00ff0b7624 */ /* 0x000fe200078e00ff */
[----:B------:R-:W2:Y:S01]  /*10110*/  S2R R2, SR_TID.X ;  /* 0x0000000000027919 */ /* 0x000ea20000002100 */
[----:B------:R-:W-:Y:S01]  /*10120*/  ULDC.64 UR4, c[0x0][0x4d0] ;  /* 0x0001340000047ab9 */ /* 0x000fe20000000a00 */
[----:B------:R-:W-:Y:S01]  /*10130*/  BSSY B0, `(.L_x_1611) ;  /* 0x00000fe000007945 */ /* 0x000fe20003800000 */
[----:B------:R-:W-:Y:S01]  /*10140*/  UIMAD UR7, UR6, UR4, URZ ;  /* 0x00000004060772a4 */ /* 0x000fe2000f8e023f */
[----:B------:R-:W3:Y:S01]  /*10150*/  S2R R9, SR_CTAID.Z ;  /* 0x0000000000097919 */ /* 0x000ee20000002700 */
[----:B------:R-:W-:-:S03]  /*10160*/  UIMAD.WIDE.U32 UR12, UR8, UR4, URZ ;  /* 0x00000004080c72a5 */ /* 0x000fc6000f8e003f */
[----:B------:R-:W-:Y:S01]  /*10170*/  BAR.SYNC.DEFER_BLOCKING 0x1, 0x100 ;  /* 0x0044000000007b1d */ /* 0x000fe20000010000 */
[----:B------:R-:W-:Y:S01]  /*10180*/  UIMAD UR7, UR8, UR5, UR7 ;  /* 0x00000005080772a4 */ /* 0x000fe2000f8e0207 */
[C---:B------:R-:W-:Y:S01]  /*10190*/  ISETP.NE.AND P1, PT, R11.reuse, 0x1, PT ;  /* 0x000000010b00780c */ /* 0x040fe20003f25270 */
[----:B------:R-:W-:Y:S01]  /*101a0*/  IMAD.U32 R16, RZ, RZ, UR12 ;  /* 0x0000000cff107e24 */ /* 0x000fe2000f8e00ff */
[----:B------:R-:W-:Y:S01]  /*101b0*/  MOV R17, UR13 ;  /* 0x0000000d00117c02 */ /* 0x000fe20008000f00 */
[----:B------:R-:W-:Y:S01]  /*101c0*/  UIADD3 UR7, UR13, UR7, URZ ;  /* 0x000000070d077290 */ /* 0x000fe2000fffe03f */
[----:B------:R-:W4:Y:S01]  /*101d0*/  S2R R10, SR_CTAID.X ;  /* 0x00000000000a7919 */ /* 0x000f220000002500 */
[----:B------:R-:W-:Y:S01]  /*101e0*/  ULDC.64 UR4, c[0x0][0x438] ;  /* 0x00010e0000047ab9 */ /* 0x000fe20000000a00 */
[----:B------:R-:W-:Y:S01]  /*101f0*/  IMAD R11, R11, c[0x0][0x388], RZ ;  /* 0x0000e2000b0b7a24 */ /* 0x000fe200078e02ff */
[----:B------:R-:W-:Y:S02]  /*10200*/  UIMAD.WIDE.U32 UR14, UR8, UR4, URZ ;  /* 0x00000004080e72a5 */ /* 0x000fe4000f8e003f */
[----:B------:R-:W-:Y:S01]  /*10210*/  UIMAD UR4, UR6, UR4, URZ ;  /* 0x00000004060472a4 */ /* 0x000fe2000f8e023f */
[----:B-1----:R-:W-:-:S02]  /*10220*/  IMAD R6, R6, c[0x0][0x550], R3 ;  /* 0x0001540006067a24 */ /* 0x002fc400078e0203 */
[----:B------:R-:W-:Y:S01]  /*10230*/  IMAD.U32 R17, RZ, RZ, UR7 ;  /* 0x00000007ff117e24 */ /* 0x000fe2000f8e00ff */
[----:B------:R-:W-:Y:S01]  /*10240*/  UIMAD UR4, UR8, UR5, UR4 ;  /* 0x00000005080472a4 */ /* 0x000fe2000f8e0204 */
[----:B--2---:R-:W-:Y:S01]  /*10250*/  SHF.R.S32.HI R3, RZ, 0x1f, R2 ;  /* 0x0000001fff037819 */ /* 0x004fe20000011402 */
[----:B------:R-:W-:Y:S01]  /*10260*/  IMAD.U32 R15, RZ, RZ, UR15 ;  /* 0x0000000fff0f7e24 */ /* 0x000fe2000f8e00ff */
[----:B------:R-:W-:Y:S01]  /*10270*/  MOV R14, UR14 ;  /* 0x0000000e000e7c02 */ /* 0x000fe20008000f00 */
[----:B------:R-:W-:Y:S01]  /*10280*/  UIADD3 UR4, UR15, UR4, URZ ;  /* 0x000000040f047290 */ /* 0x000fe2000fffe03f */
[-C--:B------:R-:W-:Y:S01]  /*10290*/  LEA.HI R0, R3, R2.reuse, RZ, 0x5 ;  /* 0x0000000203007211 */ /* 0x080fe200078f28ff */
[----:B---3--:R-:W-:Y:S01]  /*102a0*/  IMAD.WIDE.U32 R16, R9, c[0x0][0x4d8], R16 ;  /* 0x0001360009107a25 */ /* 0x008fe200078e0010 */
[----:B------:R-:W-:Y:S02]  /*102b0*/  LEA.HI R3, R3, R2, RZ, 0x2 ;  /* 0x0000000203037211 */ /* 0x000fe400078f10ff */
[----:B------:R-:W-:Y:S01]  /*102c0*/  LOP3.LUT R5, R0, 0xffffffe0, RZ, 0xc0, !PT ;  /* 0xffffffe000057812 */ /* 0x000fe200078ec0ff */
[----:B------:R-:W-:Y:S01]  /*102d0*/  IMAD.U32 R15, RZ, RZ, UR4 ;  /* 0x00000004ff0f7e24 */ /* 0x000fe2000f8e00ff */
[----:B------:R-:W-:Y:S01]  /*102e0*/  SHF.R.S32.HI R13, RZ, 0x5, R0 ;  /* 0x00000005ff0d7819 */ /* 0x000fe20000011400 */
[----:B------:R-:W-:Y:S01]  /*102f0*/  IMAD.MOV.U32 R18, RZ, RZ, R16 ;  /* 0x000000ffff127224 */ /* 0x000fe200078e0010 */
[----:B------:R-:W-:Y:S01]  /*10300*/  SHF.R.S32.HI R0, RZ, 0x1f, R0 ;  /* 0x0000001fff007819 */ /* 0x000fe20000011400 */
[----:B------:R-:W-:Y:S01]  /*10310*/  IMAD.IADD R5, R2, 0x1, -R5 ;  /* 0x0000000102057824 */ /* 0x000fe200078e0a05 */
[----:B------:R-:W-:Y:S01]  /*10320*/  LOP3.LUT R3, R3, 0xfffffffc, RZ, 0xc0, !PT ;  /* 0xfffffffc03037812 */ /* 0x000fe200078ec0ff */
[----:B------:R-:W-:Y:S01]  /*10330*/  IMAD.WIDE.U32 R14, R9, c[0x0][0x440], R14 ;  /* 0x00011000090e7a25 */ /* 0x000fe200078e000e */
[----:B------:R-:W-:-:S02]  /*10340*/  LEA.HI R0, R0, R13, RZ, 0x3 ;  /* 0x0000000d00007211 */ /* 0x000fc400078f18ff */
[----:B------:R-:W-:Y:S02]  /*10350*/  IADD3 R3, -R3, R2, RZ ;  /* 0x0000000203037210 */ /* 0x000fe40007ffe1ff */
[----:B------:R-:W-:Y:S02]  /*10360*/  LOP3.LUT R0, R0, 0xffffff8, RZ, 0xc0, !PT ;  /* 0x0ffffff800007812 */ /* 0x000fe400078ec0ff */
[----:B------:R-:W-:Y:S02]  /*10370*/  SHF.R.S32.HI R2, RZ, 0x1f, R5 ;  /* 0x0000001fff027819 */ /* 0x000fe40000011405 */
[----:B------:R-:W-:Y:S01]  /*10380*/  SHF.R.S32.HI R8, RZ, 0x1f, R9 ;  /* 0x0000001fff087819 */ /* 0x000fe20000011409 */
[----:B------:R-:W-:Y:S01]  /*10390*/  IMAD.IADD R13, R13, 0x1, -R0 ;  /* 0x000000010d0d7824 */ /* 0x000fe200078e0a00 */
[----:B------:R-:W-:Y:S02]  /*103a0*/  LEA.HI R0, R3, R3, RZ, 0x1 ;  /* 0x0000000303007211 */ /* 0x000fe400078f08ff */
[----:B------:R-:W-:-:S02]  /*103b0*/  LEA.HI R2, R2, R5, RZ, 0x2 ;  /* 0x0000000502027211 */ /* 0x000fc400078f10ff */
[----:B------:R-:W-:Y:S02]  /*103c0*/  LOP3.LUT R0, R0, 0x1ffffffe, RZ, 0xc0, !PT ;  /* 0x1ffffffe00007812 */ /* 0x000fe400078ec0ff */
[----:B------:R-:W-:Y:S02]  /*103d0*/  SHF.R.S32.HI R12, RZ, 0x2, R2 ;  /* 0x00000002ff0c7819 */ /* 0x000fe40000011402 */
[----:B------:R-:W-:Y:S02]  /*103e0*/  IADD3 R0, R3, -R0, RZ ;  /* 0x8000000003007210 */ /* 0x000fe40007ffe0ff */
[----:B------:R-:W-:Y:S01]  /*103f0*/  MOV R20, R14 ;  /* 0x0000000e00147202 */ /* 0x000fe20000000f00 */
[----:B------:R-:W-:Y:S01]  /*10400*/  IMAD R13, R13, 0x10, R12 ;  /* 0x000000100d0d7824 */ /* 0x000fe200078e020c */
[----:B------:R-:W-:Y:S01]  /*10410*/  LOP3.LUT R2, R2, 0x7ffffffc, RZ, 0xc0, !PT ;  /* 0x7ffffffc02027812 */ /* 0x000fe200078ec0ff */
        /* <DEDUP_REMOVED lines=27> */
[----:B------:R-:W-:Y:S02]  /*105d0*/  IADD3.X R15, R12, R19, R15, P0, !PT ;  /* 0x000000130c0f7210 */ /* 0x000fe400007fe40f */
        /* <DEDUP_REMOVED lines=14> */
[----:B------:R-:W-:Y:S01]  /*106c0*/  SHF.R.S32.HI R6, RZ, 0x1f, R12 ;  /* 0x0000001fff067819 */ /* 0x000fe2000001140c */
[----:B------:R-:W-:Y:S01]  /*106d0*/  IMAD.IADD R5, R5, 0x1, -R2 ;  /* 0x0000000105057824 */ /* 0x000fe200078e0a02 */
[----:B------:R-:W-:Y:S01]  /*106e0*/  LEA.HI.X R9, R14, c[0x0][0x4ac], R9, 0x2, P0 ;  /* 0x00012b000e097a11 */ /* 0x000fe200000f1409 */
[----:B------:R-:W-:Y:S01]  /*106f0*/  IMAD R3, R8, c[0x0][0x434], R3 ;  /* 0x00010d0008037a24 */ /* 0x000fe200078e0203 */
[----:B------:R-:W-:Y:S02]  /*10700*/  SHFL.IDX PT, R14, R0, RZ, 0x1c1f ;  /* 0x001c1fff000e7589 */ /* 0x000fe400000e0000 */
[----:B------:R-:W-:Y:S01]  /*10710*/  SHF.L.U32 R5, R5, 0x1, RZ ;  /* 0x0000000105057819 */ /* 0x000fe200000006ff */
[----:B------:R-:W-:Y:S01]  /*10720*/  IMAD.IADD R21, R21, 0x1, R3 ;  /* 0x0000000115157824 */ /* 0x000fe200078e0203 */
[----:B------:R-:W1:Y:S01]  /*10730*/  SHFL.IDX PT, R15, R9, RZ, 0x1c1f ;  /* 0x001c1fff090f7589 */ /* 0x000e6200000e0000 */
[----:B------:R-:W-:Y:S01]  /*10740*/  IMAD R3, R6, c[0x0][0x428], RZ ;  /* 0x00010a0006037a24 */ /* 0x000fe200078e02ff */
[----:B------:R-:W-:-:S02]  /*10750*/  IADD3 R6, R10, 0x8, RZ ;  /* 0x000000080a067810 */ /* 0x000fc40007ffe0ff */
[----:B------:R-:W2:Y:S01]  /*10760*/  SHFL.IDX PT, R17, R9, 0x1, 0x1c1f ;  /* 0x003c1f0009117f89 */ /* 0x000ea200000e0000 */
        /* <DEDUP_REMOVED lines=8> */
[----:B-1----:R3:W-:Y:S04]  /*107f0*/  @!P2 ST.E [R14.64], R4 ;  /* 0x000000040e00a985 */ /* 0x0027e8000c10190a */
[----:B--2---:R3:W-:Y:S01]  /*10800*/  @!P1 ST.E [R16.64], R7 ;  /* 0x0000000710009985 */ /* 0x0047e2000c10190a */
[----:B------:R-:W-:-:S03]  /*10810*/  ISETP.GE.AND P1, PT, R10, R11, PT ;  /* 0x0000000b0a00720c */ /* 0x000fc60003f26270 */
[----:B------:R3:W1:Y:S10]  /*10820*/  SHFL.IDX PT, R13, R8, RZ, 0x1c1f ;  /* 0x001c1fff080d7589 */ /* 0x00067400000e0000 */
[----:B------:R-:W-:Y:S05]  /*10830*/  @P1 BRA `(.L_x_1612) ;  /* 0x000008d000001947 */ /* 0x000fea0003800000 */
[C---:B------:R-:W-:Y:S02]  /*10840*/  ISETP.GE.AND P1, PT, R5.reuse, c[0x0][0x3c8], PT ;  /* 0x0000f20005007a0c */ /* 0x040fe40003f26270 */
[----:B---3--:R-:W-:-:S02]  /*10850*/  IADD3 R7, R5, 0x8, RZ ;  /* 0x0000000805077810 */ /* 0x008fc40007ffe0ff */
[----:B------:R-:W-:Y:S02]  /*10860*/  IADD3 R6, R5, 0x10, RZ ;  /* 0x0000001005067810 */ /* 0x000fe40007ffe0ff */
[----:B------:R-:W-:Y:S02]  /*10870*/  ISETP.GE.AND P5, PT, R7, c[0x0][0x3c8], PT ;  /* 0x0000f20007007a0c */ /* 0x000fe40003fa6270 */
[C---:B------:R-:W-:Y:S02]  /*10880*/  IADD3 R4, R5.reuse, 0x18, RZ ;  /* 0x0000001805047810 */ /* 0x040fe40007ffe0ff */
[C---:B------:R-:W-:Y:S02]  /*10890*/  IADD3 R2, R5.reuse, 0x20, RZ ;  /* 0x0000002005027810 */ /* 0x040fe40007ffe0ff */
[----:B------:R-:W-:Y:S01]  /*108a0*/  ISETP.GE.AND P4, PT, R6, c[0x0][0x3c8], PT ;  /* 0x0000f20006007a0c */ /* 0x000fe20003f86270 */
[----:B-1--4-:R-:W-:Y:S01]  /*108b0*/  @!P1 IMAD.WIDE R10, R5, 0x4, R12 ;  /* 0x00000004050a9825 */ /* 0x012fe200078e020c */
[----:B------:R-:W-:-:S02]  /*108c0*/  ISETP.GE.AND P3, PT, R4, c[0x0][0x3c8], PT ;  /* 0x0000f20004007a0c */ /* 0x000fc40003f66270 */
[----:B------:R-:W-:Y:S02]  /*108d0*/  ISETP.GE.AND P2, PT, R2, c[0x0][0x3c8], PT ;  /* 0x0000f20002007a0c */ /* 0x000fe40003f46270 */
[C---:B------:R-:W-:Y:S01]  /*108e0*/  IADD3 R0, R5.reuse, 0x28, RZ ;  /* 0x0000002805007810 */ /* 0x040fe20007ffe0ff */
[----:B------:R1:W-:Y:S01]  /*108f0*/  @!P1 ST.E.64 [R10.64], R128 ;  /* 0x000000800a009985 */ /* 0x0003e2000c101b0a */
[----:B------:R-:W-:Y:S02]  /*10900*/  IADD3 R9, R5, 0x30, RZ ;  /* 0x0000003005097810 */ /* 0x000fe40007ffe0ff */
[----:B------:R-:W-:Y:S02]  /*10910*/  ISETP.GE.AND P6, PT, R0, c[0x0][0x3c8], PT ;  /* 0x0000f20000007a0c */ /* 0x000fe40003fc6270 */
[----:B------:R-:W-:Y:S02]  /*10920*/  ISETP.GE.AND P1, PT, R9, c[0x0][0x3c8], PT ;  /* 0x0000f20009007a0c */ /* 0x000fe40003f26270 */
[----:B------:R-:W-:-:S02]  /*10930*/  @!P5 LEA.HI R7, R7, R7, RZ, 0x1 ;  /* 0x000000070707d211 */ /* 0x000fc400078f08ff */
[----:B------:R-:W-:Y:S02]  /*10940*/  @!P4 LEA.HI R6, R6, R6, RZ, 0x1 ;  /* 0x000000060606c211 */ /* 0x000fe400078f08ff */
[----:B------:R-:W-:Y:S02]  /*10950*/  @!P5 LOP3.LUT R7, R7, 0xfffffffe, RZ, 0xc0, !PT ;  /* 0xfffffffe0707d812 */ /* 0x000fe400078ec0ff */
[----:B------:R-:W-:Y:S02]  /*10960*/  @!P3 LEA.HI R4, R4, R4, RZ, 0x1 ;  /* 0x000000040404b211 */ /* 0x000fe400078f08ff */
[----:B------:R-:W-:Y:S02]  /*10970*/  @!P2 LEA.HI R2, R2, R2, RZ, 0x1 ;  /* 0x000000020202a211 */ /* 0x000fe400078f08ff */
[----:B------:R-:W-:Y:S01]  /*10980*/  @!P4 LOP3.LUT R15, R6, 0xfffffffe, RZ, 0xc0, !PT ;  /* 0xfffffffe060fc812 */ /* 0x000fe200078ec0ff */
[----:B------:R-:W-:Y:S01]  /*10990*/  @!P5 IMAD.WIDE R6, R7, 0x4, R12 ;  /* 0x000000040706d825 */ /* 0x000fe200078e020c */
[----:B------:R-:W-:-:S02]  /*109a0*/  @!P3 LOP3.LUT R17, R4, 0xfffffffe, RZ, 0xc0, !PT ;  /* 0xfffffffe0411b812 */ /* 0x000fc400078ec0ff */
[----:B------:R-:W-:Y:S02]  /*109b0*/  @!P2 LOP3.LUT R19, R2, 0xfffffffe, RZ, 0xc0, !PT ;  /* 0xfffffffe0213a812 */ /* 0x000fe400078ec0ff */
[----:B------:R-:W-:Y:S01]  /*109c0*/  @!P6 LEA.HI R0, R0, R0, RZ, 0x1 ;  /* 0x000000000000e211 */ /* 0x000fe200078f08ff */
[----:B------:R2:W-:Y:S01]  /*109d0*/  @!P5 ST.E.64 [R6.64], R124 ;  /* 0x0000007c0600d985 */ /* 0x0005e2000c101b0a */
[----:B------:R-:W-:Y:S02]  /*109e0*/  @!P1 LEA.HI R9, R9, R9, RZ, 0x1 ;  /* 0x0000000909099211 */ /* 0x000fe400078f08ff */
[----:B------:R-:W-:Y:S01]  /*109f0*/  IADD3 R4, R5, 0x48, RZ ;  /* 0x0000004805047810 */ /* 0x000fe20007ffe0ff */
[--C-:B-1----:R-:W-:Y:S01]  /*10a00*/  @!P4 IMAD.WIDE R10, R15, 0x4, R12.reuse ;  /* 0x000000040f0ac825 */ /* 0x102fe200078e020c */
[----:B------:R-:W-:Y:S02]  /*10a10*/  @!P1 LOP3.LUT R9, R9, 0xfffffffe, RZ, 0xc0, !PT ;  /* 0xfffffffe09099812 */ /* 0x000fe400078ec0ff */
[----:B------:R-:W-:Y:S01]  /*10a20*/  IADD3 R18, R5, 0x40, RZ ;  /* 0x0000004005127810 */ /* 0x000fe20007ffe0ff */
[----:B------:R-:W-:Y:S01]  /*10a30*/  @!P3 IMAD.WIDE R14, R17, 0x4, R12 ;  /* 0x00000004110eb825 */ /* 0x000fe200078e020c */
[----:B------:R1:W-:Y:S01]  /*10a40*/  @!P4 ST.E.64 [R10.64], R120 ;  /* 0x000000780a00c985 */ /* 0x0003e2000c101b0a */
[----:B------:R-:W-:-:S02]  /*10a50*/  IADD3 R2, R5, 0x50, RZ ;  /* 0x0000005005027810 */ /* 0x000fc40007ffe0ff */
[----:B------:R-:W-:Y:S01]  /*10a60*/  @!P2 IMAD.WIDE R16, R19, 0x4, R12 ;  /* 0x000000041310a825 */ /* 0x000fe200078e020c */
[----:B------:R-:W-:Y:S01]  /*10a70*/  IADD3 R19, R5, 0x38, RZ ;  /* 0x0000003805137810 */ /* 0x000fe20007ffe0ff */
[----:B------:R3:W-:Y:S01]  /*10a80*/  @!P3 ST.E.64 [R14.64], R116 ;  /* 0x000000740e00b985 */ /* 0x0007e2000c101b0a */
[----:B------:R-:W-:Y:S02]  /*10a90*/  ISETP.GE.AND P3, PT, R4, c[0x0][0x3c8], PT ;  /* 0x0000f20004007a0c */ /* 0x000fe40003f66270 */
[----:B------:R-:W-:Y:S01]  /*10aa0*/  ISETP.GE.AND P5, PT, R19, c[0x0][0x3c8], PT ;  /* 0x0000f20013007a0c */ /* 0x000fe20003fa6270 */
[----:B------:R4:W-:Y:S01]  /*10ab0*/  @!P2 ST.E.64 [R16.64], R112 ;  /* 0x000000701000a985 */ /* 0x0009e2000c101b0a */
[----:B------:R-:W-:Y:S02]  /*10ac0*/  ISETP.GE.AND P4, PT, R18, c[0x0][0x3c8], PT ;  /* 0x0000f20012007a0c */ /* 0x000fe40003f86270 */
[----:B------:R-:W-:Y:S02]  /*10ad0*/  ISETP.GE.AND P2, PT, R2, c[0x0][0x3c8], PT ;  /* 0x0000f20002007a0c */ /* 0x000fe40003f46270 */
[----:B------:R-:W-:-:S02]  /*10ae0*/  IADD3 R20, R5, 0xa8, RZ ;  /* 0x000000a805147810 */ /* 0x000fc40007ffe0ff */
[----:B--2---:R-:W-:Y:S02]  /*10af0*/  @!P6 LOP3.LUT R7, R0, 0xfffffffe, RZ, 0xc0, !PT ;  /* 0xfffffffe0007e812 */ /* 0x004fe400078ec0ff */
[----:B------:R-:W-:-:S03]  /*10b00*/  IADD3 R0, R5, 0x58, RZ ;  /* 0x0000005805007810 */ /* 0x000fc60007ffe0ff */
[----:B------:R-:W-:Y:S01]  /*10b10*/  @!P5 LEA.HI R19, R19, R19, RZ, 0x1 ;  /* 0x000000131313d211 */ /* 0x000fe200078f08ff */
[--C-:B------:R-:W-:Y:S01]  /*10b20*/  @!P6 IMAD.WIDE R6, R7, 0x4, R12.reuse ;  /* 0x000000040706e825 */ /* 0x100fe200078e020c */
[----:B------:R-:W-:Y:S02]  /*10b30*/  @!P3 LEA.HI R4, R4, R4, RZ, 0x1 ;  /* 0x000000040404b211 */ /* 0x000fe400078f08ff */
[----:B------:R-:W-:Y:S01]  /*10b40*/  @!P4 LEA.HI R18, R18, R18, RZ, 0x1 ;  /* 0x000000121212c211 */ /* 0x000fe200078f08ff */
[----:B-1----:R-:W-:Y:S01]  /*10b50*/  @!P1 IMAD.WIDE R10, R9, 0x4, R12 ;  /* 0x00000004090a9825 */ /* 0x002fe200078e020c */
[----:B------:R1:W-:Y:S01]  /*10b60*/  @!P6 ST.E.64 [R6.64], R108 ;  /* 0x0000006c0600e985 */ /* 0x0003e2000c101b0a */
[----:B------:R-:W-:Y:S02]  /*10b70*/  @!P5 LOP3.LUT R19, R19, 0xfffffffe, RZ, 0xc0, !PT ;  /* 0xfffffffe1313d812 */ /* 0x000fe400078ec0ff */
[----:B------:R-:W-:Y:S01]  /*10b80*/  @!P2 LEA.HI R2, R2, R2, RZ, 0x1 ;  /* 0x000000020202a211 */ /* 0x000fe200078f08ff */
[----:B------:R2:W-:Y:S01]  /*10b90*/  @!P1 ST.E.64 [R10.64], R104 ;  /* 0x000000680a009985 */ /* 0x0005e2000c101b0a */
[----:B------:R-:W-:-:S02]  /*10ba0*/  ISETP.GE.AND P1, PT, R0, c[0x0][0x3c8], PT ;  /* 0x0000f20000007a0c */ /* 0x000fc40003f26270 */
[----:B---3--:R-:W-:Y:S02]  /*10bb0*/  @!P3 LOP3.LUT R15, R4, 0xfffffffe, RZ, 0xc0, !PT ;  /* 0xfffffffe040fb812 */ /* 0x008fe400078ec0ff */
[----:B------:R-:W-:Y:S02]  /*10bc0*/  IADD3 R4, R5, 0x60, RZ ;  /* 0x0000006005047810 */ /* 0x000fe40007ffe0ff */
[----:B------:R-:W-:Y:S01]  /*10bd0*/  @!P4 LOP3.LUT R9, R18, 0xfffffffe, RZ, 0xc0, !PT ;  /* 0xfffffffe1209c812 */ /* 0x000fe200078ec0ff */
[--C-:B------:R-:W-:Y:S01]  /*10be0*/  @!P3 IMAD.WIDE R14, R15, 0x4, R12.reuse ;  /* 0x000000040f0eb825 */ /* 0x100fe200078e020c */
[----:B------:R-:W-:Y:S02]  /*10bf0*/  ISETP.GE.AND P6, PT, R4, c[0x0][0x3c8], PT ;  /* 0x0000f20004007a0c */ /* 0x000fe40003fc6270 */
[----:B------:R-:W-:Y:S01]  /*10c00*/  IADD3 R18, R5, 0x68, RZ ;  /* 0x0000006805127810 */ /* 0x000fe20007ffe0ff */
[----:B----4-:R-:W-:Y:S01]  /*10c10*/  @!P4 IMAD.WIDE R16, R9, 0x4, R12 ;  /* 0x000000040910c825 */ /* 0x010fe200078e020c */
[----:B------:R-:W-:-:S02]  /*10c20*/  IADD3 R9, R5, 0x70, RZ ;  /* 0x0000007005097810 */ /* 0x000fc40007ffe0ff */
[----:B------:R-:W-:-:S04]  /*10c30*/  @!P1 LEA.HI R0, R0, R0, RZ, 0x1 ;  /* 0x0000000000009211 */ /* 0x000fc800078f08ff */
[----:B------:R-:W-:Y:S02]  /*10c40*/  @!P1 LOP3.LUT R21, R0, 0xfffffffe, RZ, 0xc0, !PT ;  /* 0xfffffffe00159812 */ /* 0x000fe400078ec0ff */
[C---:B------:R-:W-:Y:S02]  /*10c50*/  IADD3 R0, R5.reuse, 0x88, RZ ;  /* 0x0000008805007810 */ /* 0x040fe40007ffe0ff */
[----:B------:R-:W-:Y:S02]  /*10c60*/  @!P6 LEA.HI R4, R4, R4, RZ, 0x1 ;  /* 0x000000040404e211 */ /* 0x000fe400078f08ff */
[----:B-1----:R-:W-:Y:S02]  /*10c70*/  @!P2 LOP3.LUT R7, R2, 0xfffffffe, RZ, 0xc0, !PT ;  /* 0xfffffffe0207a812 */ /* 0x002fe400078ec0ff */
[----:B------:R-:W-:Y:S01]  /*10c80*/  IADD3 R2, R5, 0x78, RZ ;  /* 0x0000007805027810 */ /* 0x000fe20007ffe0ff */
[----:B--2---:R-:W-:Y:S01]  /*10c90*/  @!P5 IMAD.WIDE R10, R19, 0x4, R12 ;  /* 0x00000004130ad825 */ /* 0x004fe200078e020c */
[----:B------:R-:W-:-:S03]  /*10ca0*/  IADD3 R19, R5, 0x80, RZ ;  /* 0x0000008005137810 */ /* 0x000fc60007ffe0ff */
[----:B------:R-:W-:Y:S01]  /*10cb0*/  @!P2 IMAD.WIDE R6, R7, 0x4, R12 ;  /* 0x000000040706a825 */ /* 0x000fe200078e020c */
[----:B------:R1:W-:Y:S01]  /*10cc0*/  @!P5 ST.E.64 [R10.64], R100 ;  /* 0x000000640a00d985 */ /* 0x0003e2000c101b0a */
[----:B------:R-:W-:-:S03]  /*10cd0*/  ISETP.GE.AND P5, PT, R18, c[0x0][0x3c8], PT ;  /* 0x0000f20012007a0c */ /* 0x000fc60003fa6270 */
[----:B------:R2:W-:Y:S01]  /*10ce0*/  @!P4 ST.E.64 [R16.64], R36 ;  /* 0x000000241000c985 */ /* 0x0005e2000c101b0a */
[----:B------:R-:W-:-:S03]  /*10cf0*/  ISETP.GE.AND P4, PT, R9, c[0x0][0x3c8], PT ;  /* 0x0000f20009007a0c */ /* 0x000fc60003f86270 */
[----:B------:R3:W-:Y:S01]  /*10d00*/  @!P3 ST.E.64 [R14.64], R40 ;  /* 0x000000280e00b985 */ /* 0x0007e2000c101b0a */
[----:B------:R-:W-:-:S03]  /*10d10*/  ISETP.GE.AND P3, PT, R2, c[0x0][0x3c8], PT ;  /* 0x0000f20002007a0c */ /* 0x000fc60003f66270 */
[----:B------:R4:W-:Y:S01]  /*10d20*/  @!P2 ST.E.64 [R6.64], R44 ;  /* 0x0000002c0600a985 */ /* 0x0009e2000c101b0a */
[----:B------:R-:W-:Y:S02]  /*10d30*/  ISETP.GE.AND P2, PT, R19, c[0x0][0x3c8], PT ;  /* 0x0000f20013007a0c */ /* 0x000fe40003f46270 */
[----:B------:R-:W-:-:S03]  /*10d40*/  @!P5 LEA.HI R18, R18, R18, RZ, 0x1 ;  /* 0x000000121212d211 */ /* 0x000fc600078f08ff */
[----:B------:R-:W-:-:S04]  /*10d50*/  @!P4 LEA.HI R9, R9, R9, RZ, 0x1 ;  /* 0x000000090909c211 */ /* 0x000fc800078f08ff */
[----:B------:R-:W-:Y:S02]  /*10d60*/  @!P3 LEA.HI R2, R2, R2, RZ, 0x1 ;  /* 0x000000020202b211 */ /* 0x000fe400078f08ff */
[----:B------:R-:W-:Y:S02]  /*10d70*/  @!P4 LOP3.LUT R9, R9, 0xfffffffe, RZ, 0xc0, !PT ;  /* 0xfffffffe0909c812 */ /* 0x000fe400078ec0ff */
[----:B------:R-:W-:Y:S01]  /*10d80*/  @!P2 LEA.HI R19, R19, R19, RZ, 0x1 ;  /* 0x000000131313a211 */ /* 0x000fe200078f08ff */
[----:B-1----:R-:W-:-:S03]  /*10d90*/  @!P1 IMAD.WIDE R10, R21, 0x4, R12 ;  /* 0x00000004150a9825 */ /* 0x002fc600078e020c */
[----:B------:R-:W-:Y:S02]  /*10da0*/  @!P2 LOP3.LUT R19, R19, 0xfffffffe, RZ, 0xc0, !PT ;  /* 0xfffffffe1313a812 */ /* 0x000fe400078ec0ff */
[----:B------:R-:W-:Y:S01]  /*10db0*/  IADD3 R21, R5, 0xa0, RZ ;  /* 0x000000a005157810 */ /* 0x000fe20007ffe0ff */
[--C-:B--2---:R-:W-:Y:S01]  /*10dc0*/  @!P4 IMAD.WIDE R16, R9, 0x4, R12.reuse ;  /* 0x000000040910c825 */ /* 0x104fe200078e020c */
[----:B------:R1:W-:Y:S01]  /*10dd0*/  @!P1 ST.E.64 [R10.64], R48 ;  /* 0x000000300a009985 */ /* 0x0003e2000c101b0a */
[----:B------:R-:W-:Y:S02]  /*10de0*/  ISETP.GE.AND P1, PT, R0, c[0x0][0x3c8], PT ;  /* 0x0000f20000007a0c */ /* 0x000fe40003f26270 */
[----:B---3--:R-:W-:Y:S01]  /*10df0*/  @!P5 LOP3.LUT R15, R18, 0xfffffffe, RZ, 0xc0, !PT ;  /* 0xfffffffe120fd812 */ /* 0x008fe200078ec0ff */
[--C-:B------:R-:W-:Y:S01]  /*10e00*/  @!P2 IMAD.WIDE R18, R19, 0x4, R12.reuse ;  /* 0x000000041312a825 */ /* 0x100fe200078e020c */
[----:B------:R-:W-:Y:S02]  /*10e10*/  IADD3 R9, R5, 0xb0, RZ ;  /* 0x000000b005097810 */ /* 0x000fe40007ffe0ff */
[----:B----4-:R-:W-:Y:S01]  /*10e20*/  @!P6 LOP3.LUT R7, R4, 0xfffffffe, RZ, 0xc0, !PT ;  /* 0xfffffffe0407e812 */ /* 0x010fe200078ec0ff */
[----:B------:R-:W-:Y:S01]  /*10e30*/  @!P5 IMAD.WIDE R14, R15, 0x4, R12 ;  /* 0x000000040f0ed825 */ /* 0x000fe200078e020c */
[----:B------:R-:W-:-:S03]  /*10e40*/  IADD3 R4, R5, 0xb8, RZ ;  /* 0x000000b805047810 */ /* 0x000fc60007ffe0ff */
[----:B------:R-:W-:Y:S02]  /*10e50*/  @!P6 IMAD.WIDE R6, R7, 0x4, R12 ;  /* 0x000000040706e825 */ /* 0x000fe400078e020c */
[----:B------:R-:W-:-:S03]  /*10e60*/  @!P1 LEA.HI R0, R0, R0, RZ, 0x1 ;  /* 0x0000000000009211 */ /* 0x000fc600078f08ff */
[----:B------:R2:W-:Y:S04]  /*10e70*/  @!P6 ST.E.64 [R6.64], R52 ;  /* 0x000000340600e985 */ /* 0x0005e8000c101b0a */
[----:B------:R3:W-:Y:S04]  /*10e80*/  @!P5 ST.E.64 [R14.64], R56 ;  /* 0x000000380e00d985 */ /* 0x0007e8000c101b0a */
[----:B------:R-:W-:Y:S01]  /*10e90*/  @!P4 ST.E.64 [R16.64], R60 ;  /* 0x0000003c1000c985 */ /* 0x000fe2000c101b0a */
[----:B------:R-:W-:Y:S02]  /*10ea0*/  ISETP.GE.AND P4, PT, R21, c[0x0][0x3c8], PT ;  /* 0x0000f20015007a0c */ /* 0x000fe40003f86270 */
[----:B-1----:R-:W-:-:S02]  /*10eb0*/  @!P3 LOP3.LUT R11, R2, 0xfffffffe, RZ, 0xc0, !PT ;  /* 0xfffffffe020bb812 */ /* 0x002fc400078ec0ff */
[----:B------:R-:W-:-:S03]  /*10ec0*/  IADD3 R2, R5, 0x98, RZ ;  /* 0x0000009805027810 */ /* 0x000fc60007ffe0ff */
[----:B------:R-:W-:Y:S01]  /*10ed0*/  @!P3 IMAD.WIDE R10, R11, 0x4, R12 ;  /* 0x000000040b0ab825 */ /* 0x000fe200078e020c */
[----:B------:R-:W-:-:S04]  /*10ee0*/  ISETP.GE.AND P5, PT, R2, c[0x0][0x3c8], PT ;  /* 0x0000f20002007a0c */ /* 0x000fc80003fa6270 */
[----:B------:R1:W-:Y:S01]  /*10ef0*/  @!P3 ST.E.64 [R10.64], R64 ;  /* 0x000000400a00b985 */ /* 0x0003e2000c101b0a */
[----:B------:R-:W-:Y:S02]  /*10f00*/  ISETP.GE.AND P3, PT, R20, c[0x0][0x3c8], PT ;  /* 0x0000f20014007a0c */ /* 0x000fe40003f66270 */
[----:B------:R-:W-:Y:S01]  /*10f10*/  @!P4 LEA.HI R21, R21, R21, RZ, 0x1 ;  /* 0x000000151515c211 */ /* 0x000fe200078f08ff */
[----:B------:R4:W-:Y:S01]  /*10f20*/  @!P2 ST.E.64 [R18.64], R68 ;  /* 0x000000441200a985 */ /* 0x0009e2000c101b0a */
[----:B------:R-:W-:Y:S02]  /*10f30*/  ISETP.GE.AND P2, PT, R9, c[0x0][0x3c8], PT ;  /* 0x0000f20009007a0c */ /* 0x000fe40003f46270 */
[----:B--2---:R-:W-:Y:S02]  /*10f40*/  @!P1 LOP3.LUT R7, R0, 0xfffffffe, RZ, 0xc0, !PT ;  /* 0xfffffffe00079812 */ /* 0x004fe400078ec0ff */
[----:B------:R-:W-:Y:S02]  /*10f50*/  IADD3 R0, R5, 0x90, RZ ;  /* 0x0000009005007810 */ /* 0x000fe40007ffe0ff */
[----:B------:R-:W-:Y:S01]  /*10f60*/  @!P5 LEA.HI R2, R2, R2, RZ, 0x1 ;  /* 0x000000020202d211 */ /* 0x000fe200078f08ff */
[----:B------:R-:W-:Y:S01]  /*10f70*/  @!P1 IMAD.WIDE R6, R7, 0x4, R12 ;  /* 0x0000000407069825 */ /* 0x000fe200078e020c */
[----:B------:R-:W-:-:S02]  /*10f80*/  ISETP.GE.AND P6, PT, R0, c[0x0][0x3c8], PT ;  /* 0x0000f20000007a0c */ /* 0x000fc40003fc6270 */
[----:B------:R-:W-:Y:S02]  /*10f90*/  @!P3 LEA.HI R20, R20, R20, RZ, 0x1 ;  /* 0x000000141414b211 */ /* 0x000fe400078f08ff */
[----:B------:R2:W-:Y:S01]  /*10fa0*/  @!P1 ST.E.64 [R6.64], R72 ;  /* 0x0000004806009985 */ /* 0x0005e2000c101b0a */
[----:B------:R-:W-:Y:S02]  /*10fb0*/  ISETP.GE.AND P1, PT, R4, c[0x0][0x3c8], PT ;  /* 0x0000f20004007a0c */ /* 0x000fe40003f26270 */
[----:B------:R-:W-:Y:S02]  /*10fc0*/  @!P2 LEA.HI R9, R9, R9, RZ, 0x1 ;  /* 0x000000090909a211 */ /* 0x000fe400078f08ff */
[----:B------:R-:W-:Y:S02]  /*10fd0*/  @!P4 LOP3.LUT R21, R21, 0xfffffffe, RZ, 0xc0, !PT ;  /* 0xfffffffe1515c812 */ /* 0x000fe400078ec0ff */
[----:B---3--:R-:W-:Y:S02]  /*10fe0*/  @!P3 LOP3.LUT R15, R20, 0xfffffffe, RZ, 0xc0, !PT ;  /* 0xfffffffe140fb812 */ /* 0x008fe400078ec0ff */
[----:B------:R-:W-:-:S02]  /*10ff0*/  @!P6 LEA.HI R0, R0, R0, RZ, 0x1 ;  /* 0x000000000000e211 */ /* 0x000fc400078f08ff */
[----:B------:R-:W-:Y:S01]  /*11000*/  @!P2 LOP3.LUT R9, R9, 0xfffffffe, RZ, 0xc0, !PT ;  /* 0xfffffffe0909a812 */ /* 0x000fe200078ec0ff */
[--C-:B------:R-:W-:Y:S01]  /*11010*/  @!P3 IMAD.WIDE R14, R15, 0x4, R12.reuse ;  /* 0x000000040f0eb825 */ /* 0x100fe200078e020c */
[----:B-1----:R-:W-:Y:S02]  /*11020*/  @!P5 LOP3.LUT R11, R2, 0xfffffffe, RZ, 0xc0, !PT ;  /* 0xfffffffe020bd812 */ /* 0x002fe400078ec0ff */
[----:B------:R-:W-:Y:S01]  /*11030*/  @!P1 LEA.HI R4, R4, R4, RZ, 0x1 ;  /* 0x0000000404049211 */ /* 0x000fe200078f08ff */
[----:B----4-:R-:W-:-:S03]  /*11040*/  @!P4 IMAD.WIDE R18, R21, 0x4, R12 ;  /* 0x000000041512c825 */ /* 0x010fc600078e020c */
[----:B------:R-:W-:Y:S01]  /*11050*/  @!P1 LOP3.LUT R17, R4, 0xfffffffe, RZ, 0xc0, !PT ;  /* 0xfffffffe04119812 */ /* 0x000fe200078ec0ff */
[----:B------:R-:W-:-:S04]  /*11060*/  @!P5 IMAD.WIDE R10, R11, 0x4, R12 ;  /* 0x000000040b0ad825 */ /* 0x000fc800078e020c */
[----:B------:R-:W-:Y:S01]  /*11070*/  @!P2 IMAD.WIDE R20, R9, 0x4, R12 ;  /* 0x000000040914a825 */ /* 0x000fe200078e020c */
[----:B--2---:R-:W-:-:S05]  /*11080*/  @!P6 LOP3.LUT R7, R0, 0xfffffffe, RZ, 0xc0, !PT ;  /* 0xfffffffe0007e812 */ /* 0x004fca00078ec0ff */
        /* <DEDUP_REMOVED lines=8> */
.L_x_1612:
[----:B------:R-:W-:Y:S05]  /*11110*/  BSYNC B0 ;  /* 0x0000000000007941 */ /* 0x000fea0003800000 */
.L_x_1611:
[----:B-1-3--:R1:W2:Y:S04]  /*11120*/  SHFL.IDX PT, R7, R8, 0x1, 0x1c1f ;  /* 0x003c1f0008077f89 */ /* 0x00a2a800000e0000 */
[----:B------:R1:W3:Y:S01]  /*11130*/  SHFL.IDX PT, R6, R3, 0x1, 0x1c1f ;  /* 0x003c1f0003067f89 */ /* 0x0002e200000e0000 */
[----:B------:R-:W-:Y:S05]  /*11140*/  @P0 EXIT ;  /* 0x000000000000094d */ /* 0x000fea0003800000 */
[C---:B-1----:R-:W-:Y:S02]  /*11150*/  IADD3 R3, R5.reuse, 0x8, RZ ;  /* 0x0000000805037810 */ /* 0x042fe40007ffe0ff */
[----:B------:R-:W-:-:S02]  /*11160*/  ISETP.GE.AND P1, PT, R5, c[0x0][0x3c8], PT ;  /* 0x0000f20005007a0c */ /* 0x000fc40003f26270 */
[----:B------:R-:W-:Y:S02]  /*11170*/  ISETP.GE.AND P0, PT, R3, c[0x0][0x3c8], PT ;  /* 0x0000f20003007a0c */ /* 0x000fe40003f06270 */
[C---:B------:R-:W-:Y:S02]  /*11180*/  IADD3 R2, R5.reuse, 0x10, RZ ;  /* 0x0000001005027810 */ /* 0x040fe40007ffe0ff */
[C---:B------:R-:W-:Y:S02]  /*11190*/  IADD3 R0, R5.reuse, 0x18, RZ ;  /* 0x0000001805007810 */ /* 0x040fe40007ffe0ff */
[----:B------:R-:W-:Y:S02]  /*111a0*/  ISETP.GE.AND P6, PT, R2, c[0x0][0x3c8], PT ;  /* 0x0000f20002007a0c */ /* 0x000fe40003fc6270 */
[----:B------:R-:W-:Y:S02]  /*111b0*/  ISETP.GE.AND P5, PT, R0, c[0x0][0x3c8], PT ;  /* 0x0000f20000007a0c */ /* 0x000fe40003fa6270 */
[C---:B------:R-:W-:Y:S01]  /*111c0*/  IADD3 R10, R5.reuse, 0x20, RZ ;  /* 0x00000020050a7810 */ /* 0x040fe20007ffe0ff */
[C---:B--234-:R-:W-:Y:S01]  /*111d0*/  @!P1 IMAD.WIDE R12, R5.reuse, 0x4, R6 ;  /* 0x00000004050c9825 */ /* 0x05cfe200078e0206 */
[----:B------:R-:W-:-:S02]  /*111e0*/  IADD3 R9, R5, 0x28, RZ ;  /* 0x0000002805097810 */ /* 0x000fc40007ffe0ff */
[----:B------:R-:W-:Y:S02]  /*111f0*/  @!P0 LEA.HI R3, R3, R3, RZ, 0x1 ;  /* 0x0000000303038211 */ /* 0x000fe400078f08ff */
[----:B------:R-:W-:Y:S01]  /*11200*/  IADD3 R8, R5, 0x30, RZ ;  /* 0x0000003005087810 */ /* 0x000fe20007ffe0ff */
[----:B------:R1:W-:Y:S01]  /*11210*/  @!P1 ST.E.64 [R12.64], R130 ;  /* 0x000000820c009985 */ /* 0x0003e2000c101b0a */
[----:B------:R-:W-:Y:S02]  /*11220*/  @!P0 LOP3.LUT R3, R3, 0xfffffffe, RZ, 0xc0, !PT ;  /* 0xfffffffe03038812 */ /* 0x000fe400078ec0ff */
[----:B------:R-:W-:Y:S02]  /*11230*/  IADD3 R4, R5, 0x38, RZ ;  /* 0x0000003805047810 */ /* 0x000fe40007ffe0ff */
[----:B------:R-:W-:Y:S01]  /*11240*/  ISETP.GE.AND P4, PT, R10, c[0x0][0x3c8], PT ;  /* 0x0000f2000a007a0c */ /* 0x000fe20003f86270 */
[----:B------:R-:W-:Y:S01]  /*11250*/  @!P0 IMAD.WIDE R14, R3, 0x4, R6 ;  /* 0x00000004030e8825 */ /* 0x000fe200078e0206 */
        /* <DEDUP_REMOVED lines=8> */
[----:B------:R-:W-:Y:S02]  /*112e0*/  @!P6 LOP3.LUT R11, R2, 0xfffffffe, RZ, 0xc0, !PT ;  /* 0xfffffffe020be812 */ /* 0x000fe400078ec0ff */
[----:B------:R-:W-:Y:S02]  /*112f0*/  @!P4 LEA.HI R10, R10, R10, RZ, 0x1 ;  /* 0x0000000a0a0ac211 */ /* 0x000fe400078f08ff */
[----:B------:R-:W-:Y:S02]  /*11300*/  @!P3 LEA.HI R9, R9, R9, RZ, 0x1 ;  /* 0x000000090909b211 */ /* 0x000fe400078f08ff */
[----:B------:R-:W-:Y:S02]  /*11310*/  IADD3 R2, R5, 0x48, RZ ;  /* 0x0000004805027810 */ /* 0x000fe40007ffe0ff */
[----:B-1----:R-:W-:Y:S02]  /*11320*/  @!P5 LOP3.LUT R13, R0, 0xfffffffe, RZ, 0xc0, !PT ;  /* 0xfffffffe000dd812 */ /* 0x002fe400078ec0ff */
[----:B------:R-:W-:-:S02]  /*11330*/  @!P2 LEA.HI R8, R8, R8, RZ, 0x1 ;  /* 0x000000080808a211 */ /* 0x000fc400078f08ff */
[----:B------:R-:W-:Y:S01]  /*11340*/  IADD3 R0, R5, 0x50, RZ ;  /* 0x0000005005007810 */ /* 0x000fe20007ffe0ff */
[--C-:B------:R-:W-:Y:S01]  /*11350*/  @!P5 IMAD.WIDE R12, R13, 0x4, R6.reuse ;  /* 0x000000040d0cd825 */ /* 0x100fe200078e0206 */
[----:B------:R-:W-:Y:S02]  /*11360*/  @!P1 LEA.HI R4, R4, R4, RZ, 0x1 ;  /* 0x0000000404049211 */ /* 0x000fe400078f08ff */
[----:B------:R-:W-:Y:S02]  /*11370*/  @!P0 LEA.HI R3, R3, R3, RZ, 0x1 ;  /* 0x0000000303038211 */ /* 0x000fe400078f08ff */
[----:B------:R-:W-:Y:S01]  /*11380*/  @!P3 LOP3.LUT R9, R9, 0xfffffffe, RZ, 0xc0, !PT ;  /* 0xfffffffe0909b812 */ /* 0x000fe200078ec0ff */
[----:B--2---:R-:W-:Y:S01]  /*11390*/  @!P6 IMAD.WIDE R14, R11, 0x4, R6 ;  /* 0x000000040b0ee825 */ /* 0x004fe200078e0206 */
[----:B------:R-:W-:Y:S02]  /*113a0*/  @!P4 LOP3.LUT R11, R10, 0xfffffffe, RZ, 0xc0, !PT ;  /* 0xfffffffe0a0bc812 */ /* 0x000fe400078ec0ff */
[----:B------:R-:W-:-:S02]  /*113b0*/  @!P0 LOP3.LUT R3, R3, 0xfffffffe, RZ, 0xc0, !PT ;  /* 0xfffffffe03038812 */ /* 0x000fc400078ec0ff */
[----:B------:R1:W-:Y:S01]  /*113c0*/  @!P6 ST.E.64 [R14.64], R122 ;  /* 0x0000007a0e00e985 */ /* 0x0003e2000c101b0a */
[----:B------:R-:W-:Y:S01]  /*113d0*/  ISETP.GE.AND P6, PT, R2, c[0x0][0x3c8], PT ;  /* 0x0000f20002007a0c */ /* 0x000fe20003fc6270 */
[--C-:B------:R-:W-:Y:S01]  /*113e0*/  @!P4 IMAD.WIDE R10, R11, 0x4, R6.reuse ;  /* 0x000000040b0ac825 */ /* 0x100fe200078e0206 */
[----:B------:R-:W-:Y:S01]  /*113f0*/  IADD3 R20, R5, 0x58, RZ ;  /* 0x0000005805147810 */ /* 0x000fe20007ffe0ff */
[----:B------:R2:W-:Y:S01]  /*11400*/  @!P5 ST.E.64 [R12.64], R118 ;  /* 0x000000760c00d985 */ /* 0x0005e2000c101b0a */
[----:B------:R-:W-:Y:S01]  /*11410*/  ISETP.GE.AND P5, PT, R0, c[0x0][0x3c8], PT ;  /* 0x0000f20000007a0c */ /* 0x000fe20003fa6270 */
[----:B------:R-:W-:Y:S01]  /*11420*/  @!P0 IMAD.WIDE R16, R3, 0x4, R6 ;  /* 0x0000000403108825 */ /* 0x000fe200078e0206 */
[C---:B------:R-:W-:Y:S01]  /*11430*/  IADD3 R19, R5.reuse, 0x60, RZ ;  /* 0x0000006005137810 */ /* 0x040fe20007ffe0ff */
[----:B------:R3:W-:Y:S01]  /*11440*/  @!P4 ST.E.64 [R10.64], R114 ;  /* 0x000000720a00c985 */ /* 0x0007e2000c101b0a */
[C---:B------:R-:W-:Y:S02]  /*11450*/  IADD3 R18, R5.reuse, 0x68, RZ ;  /* 0x0000006805127810 */ /* 0x040fe40007ffe0ff */
[----:B------:R-:W-:-:S02]  /*11460*/  IADD3 R3, R5, 0x78, RZ ;  /* 0x0000007805037810 */ /* 0x000fc40007ffe0ff */
[----:B------:R-:W-:Y:S02]  /*11470*/  ISETP.GE.AND P4, PT, R20, c[0x0][0x3c8], PT ;  /* 0x0000f20014007a0c */ /* 0x000fe40003f86270 */
[----:B------:R-:W-:-:S03]  /*11480*/  @!P6 LEA.HI R2, R2, R2, RZ, 0x1 ;  /* 0x000000020202e211 */ /* 0x000fc600078f08ff */
[----:B------:R-:W-:-:S08]  /*11490*/  @!P5 LEA.HI R0, R0, R0, RZ, 0x1 ;  /* 0x000000000000d211 */ /* 0x000fd000078f08ff */
[----:B------:R-:W-:Y:S02]  /*114a0*/  @!P4 LEA.HI R20, R20, R20, RZ, 0x1 ;  /* 0x000000141414c211 */ /* 0x000fe400078f08ff */
[----:B-1----:R-:W-:Y:S01]  /*114b0*/  @!P2 LOP3.LUT R15, R8, 0xfffffffe, RZ, 0xc0, !PT ;  /* 0xfffffffe080fa812 */ /* 0x002fe200078ec0ff */
[----:B------:R-:W-:Y:S01]  /*114c0*/  @!P3 IMAD.WIDE R8, R9, 0x4, R6 ;  /* 0x000000040908b825 */ /* 0x000fe200078e0206 */
[----:B--2---:R-:W-:-:S03]  /*114d0*/  @!P1 LOP3.LUT R13, R4, 0xfffffffe, RZ, 0xc0, !PT ;  /* 0xfffffffe040d9812 */ /* 0x004fc600078ec0ff */
[--C-:B------:R-:W-:Y:S01]  /*114e0*/  @!P2 IMAD.WIDE R14, R15, 0x4, R6.reuse ;  /* 0x000000040f0ea825 */ /* 0x100fe200078e0206 */
[----:B------:R-:W-:Y:S01]  /*114f0*/  IADD3 R4, R5, 0x70, RZ ;  /* 0x0000007005047810 */ /* 0x000fe20007ffe0ff */
[----:B------:R1:W-:Y:S01]  /*11500*/  @!P3 ST.E.64 [R8.64], R110 ;  /* 0x0000006e0800b985 */ /* 0x0003e2000c101b0a */
[----:B------:R-:W-:Y:S01]  /*11510*/  ISETP.GE.AND P3, PT, R19, c[0x0][0x3c8], PT ;  /* 0x0000f20013007a0c */ /* 0x000fe20003f66270 */
[--C-:B------:R-:W-:Y:S01]  /*11520*/  @!P1 IMAD.WIDE R12, R13, 0x4, R6.reuse ;  /* 0x000000040d0c9825 */ /* 0x100fe200078e0206 */
[----:B---3--:R-:W-:Y:S01]  /*11530*/  @!P5 LOP3.LUT R11, R0, 0xfffffffe, RZ, 0xc0, !PT ;  /* 0xfffffffe000bd812 */ /* 0x008fe200078ec0ff */
[----:B------:R-:W-:Y:S01]  /*11540*/  @!P2 ST.E.64 [R14.64], R106 ;  /* 0x0000006a0e00a985 */ /* 0x000fe2000c101b0a */
[----:B------:R-:W-:Y:S02]  /*11550*/  ISETP.GE.AND P2, PT, R18, c[0x0][0x3c8], PT ;  /* 0x0000f20012007a0c */ /* 0x000fe40003f46270 */
[----:B------:R-:W-:Y:S01]  /*11560*/  IADD3 R0, R5, 0x88, RZ ;  /* 0x0000008805007810 */ /* 0x000fe20007ffe0ff */
[----:B------:R2:W-:Y:S01]  /*11570*/  @!P1 ST.E.64 [R12.64], R102 ;  /* 0x000000660c009985 */ /* 0x0005e2000c101b0a */
[----:B------:R-:W-:Y:S01]  /*11580*/  ISETP.GE.AND P1, PT, R4, c[0x0][0x3c8], PT ;  /* 0x0000f20004007a0c */ /* 0x000fe20003f26270 */
[----:B------:R-:W-:-:S02]  /*11590*/  @!P5 IMAD.WIDE R10, R11, 0x4, R6 ;  /* 0x000000040b0ad825 */ /* 0x000fc400078e0206 */
[----:B------:R3:W-:Y:S01]  /*115a0*/  @!P0 ST.E.64 [R16.64], R38 ;  /* 0x0000002610008985 */ /* 0x0007e2000c101b0a */
[----:B------:R-:W-:Y:S02]  /*115b0*/  ISETP.GE.AND P0, PT, R3, c[0x0][0x3c8], PT ;  /* 0x0000f20003007a0c */ /* 0x000fe40003f06270 */
[----:B------:R-:W-:-:S03]  /*115c0*/  @!P3 LEA.HI R19, R19, R19, RZ, 0x1 ;  /* 0x000000131313b211 */ /* 0x000fc600078f08ff */
[----:B------:R-:W-:Y:S02]  /*115d0*/  @!P2 LEA.HI R18, R18, R18, RZ, 0x1 ;  /* 0x000000121212a211 */ /* 0x000fe400078f08ff */
[----:B------:R-:W-:Y:S02]  /*115e0*/  @!P3 LOP3.LUT R19, R19, 0xfffffffe, RZ, 0xc0, !PT ;  /* 0xfffffffe1313b812 */ /* 0x000fe400078ec0ff */
[----:B------:R-:W-:-:S04]  /*115f0*/  @!P1 LEA.HI R4, R4, R4, RZ, 0x1 ;  /* 0x0000000404049211 */ /* 0x000fc800078f08ff */
[----:B------:R-:W-:Y:S02]  /*11600*/  @!P0 LEA.HI R3, R3, R3, RZ, 0x1 ;  /* 0x0000000303038211 */ /* 0x000fe400078f08ff */
[----:B-1----:R-:W-:Y:S02]  /*11610*/  @!P6 LOP3.LUT R9, R2, 0xfffffffe, RZ, 0xc0, !PT ;  /* 0xfffffffe0209e812 */ /* 0x002fe400078ec0ff */
[----:B------:R-:W-:Y:S02]  /*11620*/  IADD3 R2, R5, 0x80, RZ ;  /* 0x0000008005027810 */ /* 0x000fe40007ffe0ff */
[----:B------:R-:W-:Y:S01]  /*11630*/  @!P0 LOP3.LUT R3, R3, 0xfffffffe, RZ, 0xc0, !PT ;  /* 0xfffffffe03038812 */ /* 0x000fe200078ec0ff */
[----:B------:R-:W-:Y:S01]  /*11640*/  @!P6 IMAD.WIDE R8, R9, 0x4, R6 ;  /* 0x000000040908e825 */ /* 0x000fe200078e0206 */
[----:B--2---:R-:W-:-:S03]  /*11650*/  @!P4 LOP3.LUT R13, R20, 0xfffffffe, RZ, 0xc0, !PT ;  /* 0xfffffffe140dc812 */ /* 0x004fc600078ec0ff */
[--C-:B------:R-:W-:Y:S01]  /*11660*/  @!P3 IMAD.WIDE R14, R19, 0x4, R6.reuse ;  /* 0x00000004130eb825 */ /* 0x100fe200078e0206 */
[----:B------:R1:W-:Y:S01]  /*11670*/  @!P6 ST.E.64 [R8.64], R42 ;  /* 0x0000002a0800e985 */ /* 0x0003e2000c101b0a */
[----:B------:R-:W-:Y:S02]  /*11680*/  ISETP.GE.AND P6, PT, R2, c[0x0][0x3c8], PT ;  /* 0x0000f20002007a0c */ /* 0x000fe40003fc6270 */
[--C-:B------:R-:W-:Y:S01]  /*11690*/  @!P4 IMAD.WIDE R12, R13, 0x4, R6.reuse ;  /* 0x000000040d0cc825 */ /* 0x100fe200078e0206 */
[----:B------:R2:W-:Y:S01]  /*116a0*/  @!P5 ST.E.64 [R10.64], R46 ;  /* 0x0000002e0a00d985 */ /* 0x0005e2000c101b0a */
[----:B------:R-:W-:Y:S02]  /*116b0*/  ISETP.GE.AND P5, PT, R0, c[0x0][0x3c8], PT ;  /* 0x0000f20000007a0c */ /* 0x000fe40003fa6270 */
[----:B------:R-:W-:Y:S01]  /*116c0*/  IADD3 R20, R5, 0x90, RZ ;  /* 0x0000009005147810 */ /* 0x000fe20007ffe0ff */
[----:B---3--:R-:W-:Y:S01]  /*116d0*/  @!P0 IMAD.WIDE R16, R3, 0x4, R6 ;  /* 0x0000000403108825 */ /* 0x008fe200078e0206 */
[C---:B------:R-:W-:Y:S01]  /*116e0*/  IADD3 R19, R5.reuse, 0x98, RZ ;  /* 0x0000009805137810 */ /* 0x040fe20007ffe0ff */
[----:B------:R3:W-:Y:S01]  /*116f0*/  @!P4 ST.E.64 [R12.64], R50 ;  /* 0x000000320c00c985 */ /* 0x0007e2000c101b0a */
[----:B------:R-:W-:-:S02]  /*11700*/  IADD3 R3, R5, 0xb0, RZ ;  /* 0x000000b005037810 */ /* 0x000fc40007ffe0ff */
[----:B------:R-:W-:Y:S01]  /*11710*/  ISETP.GE.AND P4, PT, R20, c[0x0][0x3c8], PT ;  /* 0x0000f20014007a0c */ /* 0x000fe20003f86270 */
[----:B------:R4:W-:Y:S01]  /*11720*/  @!P3 ST.E.64 [R14.64], R54 ;  /* 0x000000360e00b985 */ /* 0x0009e2000c101b0a */
[----:B------:R-:W-:Y:S02]  /*11730*/  ISETP.GE.AND P3, PT, R19, c[0x0][0x3c8], PT ;  /* 0x0000f20013007a0c */ /* 0x000fe40003f66270 */
[----:B------:R-:W-:Y:S02]  /*11740*/  @!P6 LEA.HI R2, R2, R2, RZ, 0x1 ;  /* 0x000000020202e211 */ /* 0x000fe400078f08ff */
[----:B------:R-:W-:-:S07]  /*11750*/  @!P5 LEA.HI R0, R0, R0, RZ, 0x1 ;  /* 0x000000000000d211 */ /* 0x000fce00078f08ff */
[----:B------:R-:W-:Y:S02]  /*11760*/  @!P4 LEA.HI R20, R20, R20, RZ, 0x1 ;  /* 0x000000141414c211 */ /* 0x000fe400078f08ff */
[----:B------:R-:W-:Y:S02]  /*11770*/  @!P3 LEA.HI R19, R19, R19, RZ, 0x1 ;  /* 0x000000131313b211 */ /* 0x000fe400078f08ff */
[----:B-1----:R-:W-:Y:S02]  /*11780*/  @!P2 LOP3.LUT R9, R18, 0xfffffffe, RZ, 0xc0, !PT ;  /* 0xfffffffe1209a812 */ /* 0x002fe400078ec0ff */
[----:B------:R-:W-:Y:S02]  /*11790*/  IADD3 R18, R5, 0xa0, RZ ;  /* 0x000000a005127810 */ /* 0x000fe40007ffe0ff */
[----:B--2---:R-:W-:Y:S01]  /*117a0*/  @!P1 LOP3.LUT R11, R4, 0xfffffffe, RZ, 0xc0, !PT ;  /* 0xfffffffe040b9812 */ /* 0x004fe200078ec0ff */
[----:B------:R-:W-:Y:S01]  /*117b0*/  @!P2 IMAD.WIDE R8, R9, 0x4, R6 ;  /* 0x000000040908a825 */ /* 0x000fe200078e0206 */
[----:B------:R-:W-:-:S02]  /*117c0*/  IADD3 R4, R5, 0xa8, RZ ;  /* 0x000000a805047810 */ /* 0x000fc40007ffe0ff */
[----:B------:R-:W-:Y:S01]  /*117d0*/  @!P3 LOP3.LUT R19, R19, 0xfffffffe, RZ, 0xc0, !PT ;  /* 0xfffffffe1313b812 */ /* 0x000fe200078ec0ff */
[----:B------:R-:W-:Y:S01]  /*117e0*/  @!P1 IMAD.WIDE R10, R11, 0x4, R6 ;  /* 0x000000040b0a9825 */ /* 0x000fe200078e0206 */
[----:B------:R1:W-:Y:S01]  /*117f0*/  @!P2 ST.E.64 [R8.64], R58 ;  /* 0x0000003a0800a985 */ /* 0x0003e2000c101b0a */
[----:B------:R-:W-:Y:S02]  /*11800*/  ISETP.GE.AND P2, PT, R18, c[0x0][0x3c8], PT ;  /* 0x0000f20012007a0c */ /* 0x000fe40003f46270 */
[----:B---3--:R-:W-:Y:S01]  /*11810*/  @!P4 LOP3.LUT R13, R20, 0xfffffffe, RZ, 0xc0, !PT ;  /* 0xfffffffe140dc812 */ /* 0x008fe200078ec0ff */
        /* <DEDUP_REMOVED lines=34> */
.L_x_1610:
        /* <DEDUP_REMOVED lines=50> */
.L_x_1613:
        /* <DEDUP_REMOVED lines=10> */
.L_x_2513:


//--------------------- .text._ZN7cutlass13device_kernelIN5flash19enable_sm80_to_sm89INS1_16FlashAttnFwdSm80INS1_25CollectiveMainloopFwdSm80ILi8ELi2ELb0EN4cute5tupleIJNS5_1CILi128EEENS7_ILi64EEENS7_ILi192EEEEEELi192ENS_10bfloat16_tEfNS_4arch4Sm80ELb0ELb1ELb1ELb1ELb0ELb0ELb1ELb1EEENS1_21CollectiveEpilogueFwdINS6_IJS8_SA_S9_EEENS6_IJNS7_ILi1EEESI_SI_EEESC_SE_Li256ELb1ELb1ELb1ELb0EEENS1_36VarlenDynamicPersistentTileSchedulerILi128ELi64ELi256ELi256ELb1ELb1ELb0ELb1ELb0ELb1EEEEEEEEEvNT_6ParamsE --------------------------
	.section	.text._ZN7cutlass13device_kernelIN5flash19enable_sm80_to_sm89INS1_16FlashAttnFwdSm80INS1_25CollectiveMainloopFwdSm80ILi8ELi2ELb0EN4cute5tupleIJNS5_1CILi128EEENS7_ILi64EEENS7_ILi192EEEEEELi192ENS_10bfloat16_tEfNS_4arch4Sm80ELb0ELb1ELb1ELb1ELb0ELb0ELb1ELb1EEENS1_21CollectiveEpilogueFwdINS6_IJS8_SA_S9_EEENS6_IJNS7_ILi1EEESI_SI_EEESC_SE_Li256ELb1ELb1ELb1ELb0EEENS1_36VarlenDynamicPersistentTileSchedulerILi128ELi64ELi256ELi256ELb1ELb1ELb0ELb1ELb0ELb1EEEEEEEEEvNT_6ParamsE,"ax",@progbits
	.sectioninfo	@"SHI_REGISTERS=255"
	.align	128
.text._ZN7cutlass13device_kernelIN5flash19enable_sm80_to_sm89INS1_16FlashAttnFwdSm80INS1_25CollectiveMainloopFwdSm80ILi8ELi2ELb0EN4cute5tupleIJNS5_1CILi128EEENS7_ILi64EEENS7_ILi192EEEEEELi192ENS_10bfloat16_tEfNS_4arch4Sm80ELb0ELb1ELb1ELb1ELb0ELb0ELb1ELb1EEENS1_21CollectiveEpilogueFwdINS6_IJS8_SA_S9_EEENS6_IJNS7_ILi1EEESI_SI_EEESC_SE_Li256ELb1ELb1ELb1ELb0EEENS1_36VarlenDynamicPersistentTileSchedulerILi128ELi64ELi256ELi256ELb1ELb1ELb0ELb1ELb0ELb1EEEEEEEEEvNT_6ParamsE:
        .type           _ZN7cutlass13device_kernelIN5flash19enable_sm80_to_sm89INS1_16FlashAttnFwdSm80INS1_25CollectiveMainloopFwdSm80ILi8ELi2ELb0EN4cute5tupleIJNS5_1CILi128EEENS7_ILi64EEENS7_ILi192EEEEEELi192ENS_10bfloat16_tEfNS_4arch4Sm80ELb0ELb1ELb1ELb1ELb0ELb0ELb1ELb1EEENS1_21CollectiveEpilogueFwdINS6_IJS8_SA_S9_EEENS6_IJNS7_ILi1EEESI_SI_EEESC_SE_Li256ELb1ELb1ELb1ELb0EEENS1_36VarlenDynamicPersistentTileSchedulerILi128ELi64ELi256ELi256ELb1ELb1ELb0ELb1ELb0ELb1EEEEEEEEEvNT_6ParamsE,@function
        .size           _ZN7cutlass13device_kernelIN5flash19enable_sm80_to_sm89INS1_16FlashAttnFwdSm80INS1_25CollectiveMainloopFwdSm80ILi8ELi2ELb0EN4cute5tupleIJNS5_1CILi128EEENS7_ILi64EEENS7_ILi192EEEEEELi192ENS_10bfloat16_tEfNS_4arch4Sm80ELb0ELb1ELb1ELb1ELb0ELb0ELb1ELb1EEENS1_21CollectiveEpilogueFwdINS6_IJS8_SA_S9_EEENS6_IJNS7_ILi1EEESI_SI_EEESC_SE_Li256ELb1ELb1ELb1ELb0EEENS1_36VarlenDynamicPersistentTileSchedulerILi128ELi64ELi256ELi256ELb1ELb1ELb0ELb1ELb0ELb1EEEEEEEEEvNT_6ParamsE,(.L_x_2514 - _ZN7cutlass13device_kernelIN5flash19enable_sm80_to_sm89INS1_16FlashAttnFwdSm80INS1_25CollectiveMainloopFwdSm80ILi8ELi2ELb0EN4cute5tupleIJNS5_1CILi128EEENS7_ILi64EEENS7_ILi192EEEEEELi192ENS_10bfloat16_tEfNS_4arch4Sm80ELb0ELb1ELb1ELb1ELb0ELb0ELb1ELb1EEENS1_21CollectiveEpilogueFwdINS6_IJS8_SA_S9_EEENS6_IJNS7_ILi1EEESI_SI_EEESC_SE_Li256ELb1ELb1ELb1ELb0EEENS1_36VarlenDynamicPersistentTileSchedulerILi128ELi64ELi256ELi256ELb1ELb1ELb0ELb1ELb0ELb1EEEEEEEEEvNT_6ParamsE)
        .other          _ZN7cutlass13device_kernelIN5flash19enable_sm80_to_sm89INS1_16FlashAttnFwdSm80INS1_25CollectiveMainloopFwdSm80ILi8ELi2ELb0EN4cute5tupleIJNS5_1CILi128EEENS7_ILi64EEENS7_ILi192EEEEEELi192ENS_10bfloat16_tEfNS_4arch4Sm80ELb0ELb1ELb1ELb1ELb0ELb0ELb1ELb1EEENS1_21CollectiveEpilogueFwdINS6_IJS8_SA_S9_EEENS6_IJNS7_ILi1EEESI_SI_EEESC_SE_Li256ELb1ELb1ELb1ELb0EEENS1_36VarlenDynamicPersistentTileSchedulerILi128ELi64ELi256ELi256ELb1ELb1ELb0ELb1ELb0ELb1EEEEEEEEEvNT_6ParamsE,@"STO_CUDA_ENTRY STV_DEFAULT"
_ZN7cutlass13device_kernelIN5flash19enable_sm80_to_sm89INS1_16FlashAttnFwdSm80INS1_25CollectiveMainloopFwdSm80ILi8ELi2ELb0EN4cute5tupleIJNS5_1CILi128EEENS7_ILi64EEENS7_ILi192EEEEEELi192ENS_10bfloat16_tEfNS_4arch4Sm80ELb0ELb1ELb1ELb1ELb0ELb0ELb1ELb1EEENS1_21CollectiveEpilogueFwdINS6_IJS8_SA_S9_EEENS6_IJNS7_ILi1EEESI_SI_EEESC_SE_Li256ELb1ELb1ELb1ELb0EEENS1_36VarlenDynamicPersistentTileSchedulerILi128ELi64ELi256ELi256ELb1ELb1ELb0ELb1ELb0ELb1EEEEEEEEEvNT_6ParamsE:
        /* <DEDUP_REMOVED lines=52> */
.L_x_1619:
        /* <DEDUP_REMOVED lines=16> */
.L_x_1762:
        /* <DEDUP_REMOVED lines=16> */
.L_x_1763:
[----:B---3--:R-:W-:-:S05]  /*0540*/  IMAD R0, R0, c[0x0][0x538], RZ ;  /* 0x00014e0000007a24 */ /* 0x008fca00078e02ff */
[----:B------:R-:W-:-:S04]  /*0550*/  IADD3 R6, R0, R6, RZ ;  /* 0x0000000600067210 */ /* 0x000fc80007ffe0ff */
[----:B------:R-:W-:-:S13]  /*0560*/  ISETP.GT.AND P0, PT, R6, UR4, PT ;  /* 0x0000000406007c0c */ /* 0x000fda000bf04270 */
[----:B-12---:R-:W-:Y:S05]  /*0570*/  @!P0 BRA `(.L_x_1619) ;  /* 0xfffffdc000008947 */ /* 0x006fea000383ffff */
.L_x_1615:
[----:B------:R-:W-:-:S05]  /*0580*/  IADD3 R11, -R0, R6, RZ ;  /* 0x00000006000b7210 */ /* 0x000fca0007ffe1ff */
[----:B------:R-:W-:-:S05]  /*0590*/  IMAD R0, R4, c[0x0][0x538], R11 ;  /* 0x00014e0004007a24 */ /* 0x000fca00078e020b */
[----:B------:R-:W-:Y:S01]  /*05a0*/  ISETP.GT.AND P0, PT, R0, UR4, PT ;  /* 0x0000000400007c0c */ /* 0x000fe2000bf04270 */
[----:B------:R-:W-:-:S12]  /*05b0*/  BRA.DIV ~URZ, `(.L_x_1620) ;  /* 0x00014b727f007947 */ /* 0x000fd8000b800000 */
[----:B------:R-:W-:-:S04]  /*05c0*/  VOTE.ANY R10, PT, !P0 ;  /* 0x00000000000a7806 */ /* 0x000fc800040e0100 */
.L_x_1764:
[----:B------:R-:W1:Y:S02]  /*05d0*/  POPC R6, R10 ;  /* 0x0000000a00067309 */ /* 0x000e640000000000 */
[----:B-12---:R-:W-:Y:S01]  /*05e0*/  IADD3 R231, R6, R7, RZ ;  /* 0x0000000706e77210 */ /* 0x006fe20007ffe0ff */
[----:B------:R-:W-:Y:S05]  /*05f0*/  BRA.DIV ~URZ, `(.L_x_1621) ;  /* 0x00014b827f007947 */ /* 0x000fea000b800000 */
[----:B------:R1:W2:Y:S01]  /*0600*/  SHFL.IDX PT, R229, R9, R6, 0x1f ;  /* 0x00001f0609e57589 */ /* 0x0002a200000e0000 */
[----:B------:R-:W-:-:S03]  /*0610*/  MOV R7, RZ ;  /* 0x000000ff00077202 */ /* 0x000fc60000000f00 */
[----:B------:R1:W3:Y:S04]  /*0620*/  SHFL.IDX PT, R9, R8, R6, 0x1f ;  /* 0x00001f0608097589 */ /* 0x0002e800000e0000 */
.L_x_1765:
[----:B------:R-:W-:Y:S01]  /*0630*/  ISETP.NE.AND P0, PT, R10, RZ, PT ;  /* 0x000000ff0a00720c */ /* 0x000fe20003f05270 */
[----:B------:R-:W-:-:S12]  /*0640*/  BSSY B0, `(.L_x_1622) ;  /* 0x0000005000007945 */ /* 0x000fd80003800000 */
[----:B------:R-:W-:Y:S05]  /*0650*/  @!P0 BRA `(.L_x_1623) ;  /* 0x0000003000008947 */ /* 0x000fea0003800000 */
[----:B------:R-:W-:Y:S01]  /*0660*/  IADD3 R3, R6, -0x1, RZ ;  /* 0xffffffff06037810 */ /* 0x000fe20007ffe0ff */
[----:B------:R-:W-:Y:S05]  /*0670*/  BRA.DIV ~URZ, `(.L_x_1624) ;  /* 0x00014be27f007947 */ /* 0x000fea000b800000 */
[----:B------:R4:W1:Y:S02]  /*0680*/  SHFL.IDX PT, R7, R4, R3, 0x1f ;  /* 0x00001f0304077589 */ /* 0x00086400000e0000 */
.L_x_1623:
[----:B------:R-:W-:Y:S05]  /*0690*/  BSYNC B0 ;  /* 0x0000000000007941 */ /* 0x000fea0003800000 */
.L_x_1622:
        /* <DEDUP_REMOVED lines=67> */
.L_x_1626:
        /* <DEDUP_REMOVED lines=68> */
.L_x_1627:
[----:B------:R-:W-:Y:S05]  /*0f10*/  BSYNC B0 ;  /* 0x0000000000007941 */ /* 0x000fea0003800000 */
.L_x_1625:
[----:B------:R-:W-:-:S04]  /*0f20*/  LOP3.LUT R0, RZ, R0, RZ, 0x33, !PT ;  /* 0x00000000ff007212 */ /* 0x000fc800078e33ff */
[----:B------:R-:W-:Y:S01]  /*0f30*/  IADD3 R229, R0, R229, RZ ;  /* 0x000000e500e57210 */ /* 0x000fe20007ffe0ff */
[----:B------:R-:W-:Y:S05]  /*0f40*/  BRA `(.L_x_1628) ;  /* 0x0000004000007947 */ /* 0x000fea0003800000 */
.L_x_1616:
[----:B--2---:R-:W-:Y:S01]  /*0f50*/  IMAD.MOV.U32 R229, RZ, RZ, RZ ;  /* 0x000000ffffe57224 */ /* 0x004fe200078e00ff */
[----:B------:R-:W-:Y:S01]  /*0f60*/  MOV R230, RZ ;  /* 0x000000ff00e67202 */ /* 0x000fe20000000f00 */
[----:B------:R-:W-:Y:S01]  /*0f70*/  IMAD.U32 R228, RZ, RZ, UR4 ;  /* 0x00000004ffe47e24 */ /* 0x000fe2000f8e00ff */
[----:B------:R-:W-:Y:S02]  /*0f80*/  MOV R231, c[0x0][0x53c] ;  /* 0x00014f0000e77a02 */ /* 0x000fe40000000f00 */
.L_x_1628:
[----:B------:R-:W-:Y:S01]  /*0f90*/  ISETP.NE.AND P0, PT, R12, RZ, PT ;  /* 0x000000ff0c00720c */ /* 0x000fe20003f05270 */
[----:B------:R-:W-:-:S12]  /*0fa0*/  WARPSYNC 0xffffffff ;  /* 0xffffffff00007948 */ /* 0x000fd80003800000 */
[----:B------:R1:W-:Y:S04]  /*0fb0*/  @!P0 STS.128 [0x24100], R228 ;  /* 0x024100e4ff008388 */ /* 0x0003e80000000c00 */
[----:B------:R-:W-:Y:S06]  /*0fc0*/  BAR.ARV 0x5, 0x100 ;  /* 0x0144000000007b1d */ /* 0x000fec0000002000 */
.L_x_1614:
[----:B-12---:R-:W-:-:S13]  /*0fd0*/  ISETP.GE.AND P0, PT, R231, c[0x0][0x53c], PT ;  /* 0x00014f00e7007a0c */ /* 0x006fda0003f06270 */
[----:B------:R-:W-:Y:S05]  /*0fe0*/  @P0 EXIT ;  /* 0x000000000000094d */ /* 0x000fea0003800000 */
[----:B------:R-:W1:Y:S02]  /*0ff0*/  S2R R14, SR_TID.X ;  /* 0x00000000000e7919 */ /* 0x000e640000002100 */
[----:B-1----:R-:W-:-:S04]  /*1000*/  SHF.R.S32.HI R7, RZ, 0x1f, R14 ;  /* 0x0000001fff077819 */ /* 0x002fc8000001140e */
[CC--:B------:R-:W-:Y:S02]  /*1010*/  LEA.HI R12, R7.reuse, R14.reuse, RZ, 0x2 ;  /* 0x0000000e070c7211 */ /* 0x0c0fe400078f10ff */
[----:B------:R-:W-:Y:S02]  /*1020*/  LEA.HI R3, R7, R14, RZ, 0x4 ;  /* 0x0000000e07037211 */ /* 0x000fe400078f20ff */
[--C-:B------:R-:W-:Y:S02]  /*1030*/  SHF.R.S32.HI R8, RZ, 0x2, R12.reuse ;  /* 0x00000002ff087819 */ /* 0x100fe4000001140c */
[----:B------:R-:W-:Y:S02]  /*1040*/  SHF.R.S32.HI R0, RZ, 0x1f, R12 ;  /* 0x0000001fff007819 */ /* 0x000fe4000001140c */
        /* <DEDUP_REMOVED lines=12> */
[CC--:B------:R-:W-:Y:S01]  /*1110*/  LEA.HI R3, R7.reuse, R14.reuse, RZ, 0x6 ;  /* 0x0000000e07037211 */ /* 0x0c0fe200078f30ff */
[----:B------:R-:W-:Y:S01]  /*1120*/  IMAD.IADD R9, R14, 0x1, -R4 ;  /* 0x000000010e097824 */ /* 0x000fe200078e0a04 */
[----:B------:R-:W-:Y:S01]  /*1130*/  LEA.HI R7, R7, R14, RZ, 0x5 ;  /* 0x0000000e07077211 */ /* 0x000fe200078f28ff */
[----:B------:R-:W-:Y:S01]  /*1140*/  IMAD.SHL.U32 R0, R251, 0x40, RZ ;  /* 0x00000040fb007824 */ /* 0x000fe200078e00ff */
[----:B------:R-:W-:Y:S01]  /*1150*/  SHF.R.S32.HI R4, RZ, 0x1f, R2 ;  /* 0x0000001fff047819 */ /* 0x000fe20000011402 */
[----:B------:R-:W-:Y:S02]  /*1160*/  IMAD.SHL.U32 R3, R3, 0x8, RZ ;  /* 0x0000000803037824 */ /* 0x000fe400078e00ff */
[----:B------:R-:W-:Y:S01]  /*1170*/  IMAD.SHL.U32 R210, R9, 0x8, RZ ;  /* 0x0000000809d27824 */ /* 0x000fe200078e00ff */
[----:B------:R-:W-:-:S02]  /*1180*/  LEA.HI R11, R4, R2, RZ, 0x3 ;  /* 0x00000002040b7211 */ /* 0x000fc400078f18ff */
[----:B------:R-:W-:Y:S02]  /*1190*/  LOP3.LUT R0, R0, 0x1c0, RZ, 0xc0, !PT ;  /* 0x000001c000007812 */ /* 0x000fe400078ec0ff */
[----:B------:R-:W-:Y:S02]  /*11a0*/  LOP3.LUT R6, R3, 0x7ffffe00, RZ, 0xc0, !PT ;  /* 0x7ffffe0003067812 */ /* 0x000fe400078ec0ff */
[----:B------:R-:W-:Y:S02]  /*11b0*/  LOP3.LUT R4, R11, 0xfffffff8, RZ, 0xc0, !PT ;  /* 0xfffffff80b047812 */ /* 0x000fe400078ec0ff */
[----:B------:R-:W-:Y:S02]  /*11c0*/  SHF.R.U32.HI R5, RZ, 0x3, R0 ;  /* 0x00000003ff057819 */ /* 0x000fe40000011600 */
[----:B------:R-:W-:Y:S01]  /*11d0*/  LOP3.LUT R3, R0, 0x38, R210, 0xf8, !PT ;  /* 0x0000003800037812 */ /* 0x000fe200078ef8d2 */
[----:B------:R-:W-:Y:S01]  /*11e0*/  IMAD.SHL.U32 R0, R9, 0x40, RZ ;  /* 0x0000004009007824 */ /* 0x000fe200078e00ff */
[----:B------:R-:W-:Y:S01]  /*11f0*/  IADD3 R209, R210, 0x40, RZ ;  /* 0x00000040d2d17810 */ /* 0x000fe20007ffe0ff */
[----:B------:R-:W-:Y:S01]  /*1200*/  IMAD.IADD R9, R2, 0x1, -R4 ;  /* 0x0000000102097824 */ /* 0x000fe200078e0a04 */
[----:B------:R-:W-:-:S02]  /*1210*/  LOP3.LUT R2, R7, 0xffffffe0, RZ, 0xc0, !PT ;  /* 0xffffffe007027812 */ /* 0x000fc400078ec0ff */
[----:B------:R-:W-:Y:S02]  /*1220*/  LOP3.LUT R0, R0, 0x1c0, RZ, 0xc0, !PT ;  /* 0x000001c000007812 */ /* 0x000fe400078ec0ff */
[----:B------:R-:W-:Y:S01]  /*1230*/  LOP3.LUT R227, R6, R3, R5, 0xf6, !PT ;  /* 0x0000000306e37212 */ /* 0x000fe200078ef605 */
[----:B------:R-:W-:Y:S01]  /*1240*/  IMAD.IADD R15, R14, 0x1, -R2 ;  /* 0x000000010e0f7824 */ /* 0x000fe200078e0a02 */
[----:B------:R-:W-:Y:S02]  /*1250*/  LOP3.LUT R4, R0, 0x8, R10, 0xf8, !PT ;  /* 0x0000000800047812 */ /* 0x000fe400078ef80a */
[----:B------:R-:W-:Y:S01]  /*1260*/  SHF.R.U32.HI R3, RZ, 0x3, R0 ;  /* 0x00000003ff037819 */ /* 0x000fe20000011600 */
[----:B------:R-:W-:Y:S01]  /*1270*/  IMAD.SHL.U32 R227, R227, 0x2, RZ ;  /* 0x00000002e3e37824 */ /* 0x000fe200078e00ff */
[--C-:B------:R-:W-:Y:S02]  /*1280*/  SHF.R.S32.HI R6, RZ, 0x5, R7.reuse ;  /* 0x00000005ff067819 */ /* 0x100fe40000011407 */
[----:B------:R-:W-:Y:S01]  /*1290*/  SHF.R.S32.HI R0, RZ, 0x1f, R7 ;  /* 0x0000001fff007819 */ /* 0x000fe20000011407 */
[----:B------:R-:W-:Y:S01]  /*12a0*/  IMAD.SHL.U32 R7, R13, 0x8, RZ ;  /* 0x000000080d077824 */ /* 0x000fe200078e00ff */
[----:B------:R-:W-:-:S02]  /*12b0*/  LOP3.LUT R2, R12, 0xfffffffc, RZ, 0xc0, !PT ;  /* 0xfffffffc0c027812 */ /* 0x000fc400078ec0ff */
[----:B------:R-:W-:Y:S02]  /*12c0*/  LOP3.LUT R12, R4, R3, RZ, 0x3c, !PT ;  /* 0x00000003040c7212 */ /* 0x000fe400078e3cff */
[----:B------:R-:W-:Y:S01]  /*12d0*/  LEA.HI R0, R0, R6, RZ, 0x3 ;  /* 0x0000000600007211 */ /* 0x000fe200078f18ff */
[----:B------:R-:W-:Y:S01]  /*12e0*/  IMAD.IADD R4, R14, 0x1, -R2 ;  /* 0x000000010e047824 */ /* 0x000fe200078e0a02 */
[----:B------:R-:W-:Y:S01]  /*12f0*/  SHF.R.S32.HI R10, RZ, 0x1f, R15 ;  /* 0x0000001fff0a7819 */ /* 0x000fe2000001140f */
[----:B------:R-:W-:Y:S01]  /*1300*/  IMAD.SHL.U32 R2, R9, 0x40, RZ ;  /* 0x0000004009027824 */ /* 0x000fe200078e00ff */
[----:B------:R-:W-:Y:S02]  /*1310*/  LOP3.LUT R0, R0, 0xffffff8, RZ, 0xc0, !PT ;  /* 0x0ffffff800007812 */ /* 0x000fe400078ec0ff */
[----:B------:R-:W-:Y:S02]  /*1320*/  LEA.HI R10, R10, R15, RZ, 0x2 ;  /* 0x0000000f0a0a7211 */ /* 0x000fe400078f10ff */
[----:B------:R-:W-:Y:S01]  /*1330*/  LOP3.LUT R2, R2, 0x1c0, RZ, 0xc0, !PT ;  /* 0x000001c002027812 */ /* 0x000fe200078ec0ff */
[----:B------:R-:W-:Y:S01]  /*1340*/  IMAD.IADD R3, R6, 0x1, -R0 ;  /* 0x0000000106037824 */ /* 0x000fe200078e0a00 */
[----:B------:R-:W-:-:S02]  /*1350*/  SHF.R.S32.HI R0, RZ, 0x2, R10 ;  /* 0x00000002ff007819 */ /* 0x000fc4000001140a */
[----:B------:R-:W-:Y:S02]  /*1360*/  LOP3.LUT R7, R2, 0x8, R7, 0xf8, !PT ;  /* 0x0000000802077812 */ /* 0x000fe400078ef807 */
[----:B------:R-:W-:Y:S01]  /*1370*/  SHF.R.U32.HI R2, RZ, 0x3, R2 ;  /* 0x00000003ff027819 */ /* 0x000fe20000011602 */
[----:B------:R-:W-:Y:S01]  /*1380*/  IMAD R14, R3, 0x10, R0 ;  /* 0x00000010030e7824 */ /* 0x000fe200078e0200 */
[----:B------:R-:W-:Y:S01]  /*1390*/  LOP3.LUT R5, R8, 0x1, RZ, 0xc0, !PT ;  /* 0x0000000108057812 */ /* 0x000fe200078ec0ff */
[----:B------:R-:W-:Y:S01]  /*13a0*/  IMAD.SHL.U32 R3, R6, 0x400, RZ ;  /* 0x0000040006037824 */ /* 0x000fe200078e00ff */
[----:B------:R-:W-:Y:S02]  /*13b0*/  LEA.HI R0, R4, R4, RZ, 0x1 ;  /* 0x0000000404007211 */ /* 0x000fe400078f08ff */
[----:B------:R-:W-:Y:S01]  /*13c0*/  LOP3.LUT R7, R7, R2, RZ, 0x3c, !PT ;  /* 0x0000000207077212 */ /* 0x000fe200078e3cff */
[----:B------:R-:W-:Y:S01]  /*13d0*/  IMAD.SHL.U32 R2, R8, 0x40, RZ ;  /* 0x0000004008027824 */ /* 0x000fe200078e00ff */
[----:B------:R-:W-:Y:S01]  /*13e0*/  ISETP.NE.U32.AND P3, PT, R5, 0x1, PT ;  /* 0x000000010500780c */ /* 0x000fe20003f65070 */
[----:B------:R-:W-:Y:S01]  /*13f0*/  IMAD R5, R4, 0x2, R3 ;  /* 0x0000000204057824 */ /* 0x000fe200078e0203 */
[----:B------:R-:W-:Y:S01]  /*1400*/  LOP3.LUT R0, R0, 0x1ffffffe, RZ, 0xc0, !PT ;  /* 0x1ffffffe00007812 */ /* 0x000fe200078ec0ff */
[----:B------:R-:W-:Y:S01]  /*1410*/  STL [R1+0x30], R14 ;  /* 0x0000300e01007387 */ /* 0x000fe20000100800 */
[----:B------:R-:W-:-:S02]  /*1420*/  LOP3.LUT R6, R2, 0x1c0, RZ, 0xc0, !PT ;  /* 0x000001c002067812 */ /* 0x000fc400078ec0ff */
[----:B------:R-:W-:Y:S01]  /*1430*/  R2P PR, R8, 0x6 ;  /* 0x0000000608007804 */ /* 0x000fe20000000000 */
[----:B------:R-:W-:Y:S01]  /*1440*/  IMAD.SHL.U32 R8, R11, 0x40, RZ ;  /* 0x000000400b087824 */ /* 0x000fe200078e00ff */
[----:B------:R-:W-:Y:S01]  /*1450*/  LOP3.LUT P0, RZ, R9, 0x2, RZ, 0xc0, !PT ;  /* 0x0000000209ff7812 */ /* 0x000fe2000780c0ff */
[----:B------:R-:W-:Y:S01]  /*1460*/  IMAD.IADD R233, R4, 0x1, -R0 ;  /* 0x0000000104e97824 */ /* 0x000fe200078e0a00 */
[----:B------:R-:W-:Y:S01]  /*1470*/  LEA.HI R4, R6, R6, RZ, 0x1d ;  /* 0x0000000606047211 */ /* 0x000fe200078fe8ff */
[----:B------:R-:W-:Y:S01]  /*1480*/  IMAD R0, R13, 0x200, R12 ;  /* 0x000002000d007824 */ /* 0x000fe200078e020c */
[----:B------:R-:W-:Y:S01]  /*1490*/  LOP3.LUT R2, R8, 0xfffffe00, RZ, 0xc0, !PT ;  /* 0xfffffe0008027812 */ /* 0x000fe200078ec0ff */
[----:B------:R-:W-:Y:S01]  /*14a0*/  IMAD R233, R233, 0x8, R14 ;  /* 0x00000008e9e97824 */ /* 0x000fe200078e020e */
[----:B------:R-:W-:Y:S01]  /*14b0*/  LOP3.LUT P4, RZ, R9, 0x4, RZ, 0xc0, !PT ;  /* 0x0000000409ff7812 */ /* 0x000fe2000788c0ff */
[----:B------:R-:W-:Y:S01]  /*14c0*/  IMAD.IADD R8, R5, 0x1, R4 ;  /* 0x0000000105087824 */ /* 0x000fe200078e0204 */
[----:B------:R-:W-:Y:S01]  /*14d0*/  LOP3.LUT R5, R10, 0x7ffffffc, RZ, 0xc0, !PT ;  /* 0x7ffffffc0a057812 */ /* 0x000fe200078ec0ff */
[----:B------:R-:W-:Y:S01]  /*14e0*/  IMAD.MOV.U32 R4, RZ, RZ, 0x20 ;  /* 0x00000020ff047424 */ /* 0x000fe200078e00ff */
[CC--:B------:R-:W-:Y:S01]  /*14f0*/  IADD3 R3, R7.reuse, R2.reuse, R3 ;  /* 0x0000000207037210 */ /* 0x0c0fe20007ffe003 */
[----:B------:R-:W-:Y:S01]  /*1500*/  IMAD.MOV.U32 R9, RZ, RZ, 0x40 ;  /* 0x00000040ff097424 */ /* 0x000fe200078e00ff */
[----:B------:R-:W-:Y:S01]  /*1510*/  LOP3.LUT R2, R7, R2, RZ, 0xfc, !PT ;  /* 0x0000000207027212 */ /* 0x000fe200078efcff */
[----:B------:R-:W-:Y:S01]  /*1520*/  IMAD.IADD R7, R15, 0x1, -R5 ;  /* 0x000000010f077824 */ /* 0x000fe200078e0a05 */
[----:B------:R-:W-:-:S02]  /*1530*/  SEL R6, R4, 0xffffffe0, !P1 ;  /* 0xffffffe004067807 */ /* 0x000fc40004800000 */
[----:B------:R-:W-:Y:S01]  /*1540*/  LEA R10, R8, 0x80, 0x1 ;  /* 0x00000080080a7811 */ /* 0x000fe200078e08ff */
[----:B------:R-:W-:Y:S01]  /*1550*/  IMAD.SHL.U32 R214, R7, 0x2, RZ ;  /* 0x0000000207d67824 */ /* 0x000fe200078e00ff */
[----:B------:R-:W-:Y:S02]  /*1560*/  SEL R5, R9, 0xffffffc0, !P2 ;  /* 0xffffffc009057807 */ /* 0x000fe40005000000 */
[----:B------:R-:W-:Y:S01]  /*1570*/  SEL R192, R4, 0xffffffe0, !P0 ;  /* 0xffffffe004c07807 */ /* 0x000fe20004000000 */
[C---:B------:R-:W-:Y:S01]  /*1580*/  IMAD.IADD R8, R10.reuse, 0x1, R6 ;  /* 0x000000010a087824 */ /* 0x040fe200078e0206 */
[C---:B------:R-:W-:Y:S01]  /*1590*/  IADD3 R7, R10.reuse, -0x10, RZ ;  /* 0xfffffff00a077810 */ /* 0x040fe20007ffe0ff */
[C---:B------:R-:W-:Y:S01]  /*15a0*/  IMAD.IADD R4, R10.reuse, 0x1, R5 ;  /* 0x000000010a047824 */ /* 0x040fe200078e0205 */
[----:B------:R-:W-:Y:S01]  /*15b0*/  @P3 IADD3 R7, R10, 0x10, RZ ;  /* 0x000000100a073810 */ /* 0x000fe20007ffe0ff */
[----:B------:R-:W-:Y:S01]  /*15c0*/  STL [R1+0x8], R10 ;  /* 0x0000080a01007387 */ /* 0x000fe20000100800 */
[----:B------:R-:W-:-:S02]  /*15d0*/  LEA R194, R2, 0x100, 0x1 ;  /* 0x0000010002c27811 */ /* 0x000fc400078e08ff */
[----:B------:R-:W-:Y:S01]  /*15e0*/  LEA R193, R0, 0xc100, 0x1 ;  /* 0x0000c10000c17811 */ /* 0x000fe200078e08ff */
[----:B------:R1:W-:Y:S01]  /*15f0*/  STL [R1+0x14], R8 ;  /* 0x0000140801007387 */ /* 0x0003e20000100800 */
[----:B------:R-:W-:Y:S01]  /*1600*/  IMAD.IADD R2, R5, 0x1, R7 ;  /* 0x0000000105027824 */ /* 0x000fe200078e0207 */
[----:B------:R-:W-:Y:S02]  /*1610*/  SEL R0, R9, 0xffffffc0, !P4 ;  /* 0xffffffc009007807 */ /* 0x000fe40006000000 */
[----:B------:R2:W-:Y:S01]  /*1620*/  STL [R1+0x24], R4 ;  /* 0x0000240401007387 */ /* 0x0005e20000100800 */
[----:B------:R-:W-:Y:S02]  /*1630*/  LEA R187, R3, 0x18100, 0x1 ;  /* 0x0001810003bb7811 */ /* 0x000fe400078e08ff */
[----:B------:R-:W-:Y:S01]  /*1640*/  IADD3 R232, R210, 0x80, RZ ;  /* 0x00000080d2e87810 */ /* 0x000fe20007ffe0ff */
[----:B------:R-:W-:Y:S01]  /*1650*/  STL [R1+0xc], R7 ;  /* 0x00000c0701007387 */ /* 0x000fe20000100800 */
[----:B------:R-:W-:Y:S01]  /*1660*/  SHF.R.S32.HI R211, RZ, 0x1f, R210 ;  /* 0x0000001fffd37819 */ /* 0x000fe200000114d2 */
[C---:B------:R-:W-:Y:S01]  /*1670*/  IMAD.IADD R188, R187.reuse, 0x1, R192 ;  /* 0x00000001bbbc7824 */ /* 0x040fe200078e02c0 */
[----:B------:R-:W-:Y:S01]  /*1680*/  SHF.R.S32.HI R249, RZ, 0x1f, R209 ;  /* 0x0000001ffff97819 */ /* 0x000fe200000114d1 */
[----:B------:R-:W-:Y:S01]  /*1690*/  IMAD.IADD R190, R187, 0x1, R0 ;  /* 0x00000001bbbe7824 */ /* 0x000fe200078e0200 */
[----:B------:R-:W-:Y:S01]  /*16a0*/  SHF.R.S32.HI R248, RZ, 0x1f, R232 ;  /* 0x0000001ffff87819 */ /* 0x000fe200000114e8 */
[----:B------:R-:W-:Y:S01]  /*16b0*/  IMAD.IADD R195, R0, 0x1, R194 ;  /* 0x0000000100c37824 */ /* 0x000fe200078e02c2 */
[C---:B------:R-:W-:Y:S01]  /*16c0*/  IADD3 R225, R227.reuse, 0x100, RZ ;  /* 0x00000100e3e17810 */ /* 0x040fe20007ffe0ff */
[----:B------:R-:W-:Y:S01]  /*16d0*/  IMAD.IADD R189, R188, 0x1, R0 ;  /* 0x00000001bcbd7824 */ /* 0x000fe200078e0200 */
[----:B------:R-:W-:Y:S01]  /*16e0*/  IADD3 R224, R227, 0xc100, RZ ;  /* 0x0000c100e3e07810 */ /* 0x000fe20007ffe0ff */
[----:B-1----:R-:W-:-:S02]  /*16f0*/  IMAD.IADD R8, R8, 0x1, R5 ;  /* 0x0000000108087824 */ /* 0x002fc400078e0205 */
[----:B--2---:R-:W-:-:S03]  /*1700*/  IMAD.IADD R4, R6, 0x1, R7 ;  /* 0x0000000106047824 */ /* 0x004fc600078e0207 */
[----:B------:R-:W-:Y:S01]  /*1710*/  STL [R1+0x20], R8 ;  /* 0x0000200801007387 */ /* 0x000fe20000100800 */
[----:B------:R-:W-:-:S03]  /*1720*/  IMAD.IADD R3, R4, 0x1, R5 ;  /* 0x0000000104037824 */ /* 0x000fc600078e0205 */
[----:B------:R-:W-:Y:S04]  /*1730*/  STL [R1+0x10], R4 ;  /* 0x0000100401007387 */ /* 0x000fe80000100800 */
[----:B------:R1:W-:Y:S04]  /*1740*/  STL [R1+0x1c], R2 ;  /* 0x00001c0201007387 */ /* 0x0003e80000100800 */
[----:B------:R2:W-:Y:S01]  /*1750*/  STL [R1+0x18], R3 ;  /* 0x0000180301007387 */ /* 0x0005e20000100800 */
[----:B-1----:R-:W-:-:S04]  /*1760*/  IMAD.IADD R2, R192, 0x1, R194 ;  /* 0x00000001c0027824 */ /* 0x002fc800078e02c2 */
[----:B------:R-:W-:-:S05]  /*1770*/  IMAD.IADD R2, R0, 0x1, R2 ;  /* 0x0000000100027824 */ /* 0x000fca00078e0202 */
[----:B------:R2:W-:Y:S02]  /*1780*/  STL [R1+0x28], R2 ;  /* 0x0000280201007387 */ /* 0x0005e40000100800 */
.L_x_1761:
        /* <DEDUP_REMOVED lines=10> */
[----:B--2---:R-:W-:Y:S01]  /*1830*/  IMAD.WIDE R2, R231, R14, c[0x0][0x350] ;  /* 0x0000d400e7027625 */ /* 0x004fe200078e020e */
        /* <DEDUP_REMOVED lines=16> */
.L_x_1629:
[----:B------:R-:W-:-:S04]  /*1940*/  ISETP.NE.U32.AND P0, PT, RZ, c[0x0][0x368], PT ;  /* 0x0000da00ff007a0c */ /* 0x000fc80003f05070 */
[----:B------:R-:W-:-:S13]  /*1950*/  ISETP.NE.AND.EX P0, PT, RZ, c[0x0][0x36c], PT, P0 ;  /* 0x0000db00ff007a0c */ /* 0x000fda0003f05300 */
[----:B------:R-:W-:Y:S05]  /*1960*/  @!P0 BRA `(.L_x_1630) ;  /* 0x0000003000008947 */ /* 0x000fea0003800000 */
[----:B-1----:R-:W-:-:S05]  /*1970*/  IMAD.WIDE R2, R231, R14, c[0x0][0x368] ;  /* 0x0000da00e7027625 */ /* 0x002fca00078e020e */
[----:B------:R1:W5:Y:S01]  /*1980*/  LDG.E R0, [R2.64] ;  /* 0x0000000802007981 */ /* 0x000362000c1e1900 */
[----:B------:R-:W-:Y:S05]  /*1990*/  BRA `(.L_x_1631) ;  /* 0x0000005000007947 */ /* 0x000fea0003800000 */
.L_x_1630:
[----:B------:R-:W-:Y:S01]  /*19a0*/  MOV R0, c[0x0][0x1d0] ;  /* 0x0000740000007a02 */ /* 0x000fe20000000f00 */
[----:B------:R-:W-:Y:S05]  /*19b0*/  @!P4 BRA `(.L_x_1631) ;  /* 0x000000300000c947 */ /* 0x000fea0003800000 */
[----:B-1----:R-:W2:Y:S04]  /*19c0*/  LDG.E R4, [R2.64] ;  /* 0x0000000802047981 */ /* 0x002ea8000c1e1900 */
[----:B------:R-:W2:Y:S02]  /*19d0*/  LDG.E R0, [R2.64+0x4] ;  /* 0x0000040802007981 */ /* 0x000ea4000c1e1900 */
[----:B--2---:R-:W-:-:S03]  /*19e0*/  IADD3 R0, -R4, R0, RZ ;  /* 0x0000000004007210 */ /* 0x004fc60007ffe1ff */
.L_x_1631:
[----:B-1----:R-:W-:Y:S01]  /*19f0*/  IMAD.MOV.U32 R2, RZ, RZ, c[0x0][0x2c4] ;  /* 0x0000b100ff027624 */ /* 0x002fe200078e00ff */
[----:B-----5:R-:W-:Y:S01]  /*1a00*/  IADD3 R13, R11, R10, RZ ;  /* 0x0000000a0b0d7210 */ /* 0x020fe20007ffe0ff */
[----:B------:R-:W-:-:S02]  /*1a10*/  IMAD.IADD R215, R0, 0x1, -R10 ;  /* 0x0000000100d77824 */ /* 0x000fc400078e0a0a */
[----:B------:R-:W-:Y:S01]  /*1a20*/  IMAD.SHL.U32 R226, R229, 0x80, RZ ;  /* 0x00000080e5e27824 */ /* 0x000fe200078e00ff */
[----:B------:R-:W-:Y:S01]  /*1a30*/  ISETP.NE.AND P2, PT, R2, 0x1, PT ;  /* 0x000000010200780c */ /* 0x000fe20003f45270 */
[----:B------:R-:W-:Y:S01]  /*1a40*/  IMAD.MOV.U32 R7, RZ, RZ, c[0x0][0x32c] ;  /* 0x0000cb00ff077624 */ /* 0x000fe200078e00ff */
[----:B------:R-:W-:Y:S02]  /*1a50*/  IADD3 R4, R215, 0x1, -R216 ;  /* 0x00000001d7047810 */ /* 0x000fe40007ffe8d8 */
[----:B------:R-:W-:Y:S02]  /*1a60*/  IADD3 R2, R226, 0x7f, RZ ;  /* 0x0000007fe2027810 */ /* 0x000fe40007ffe0ff */
[----:B------:R-:W-:Y:S01]  /*1a70*/  ISETP.GE.AND P1, PT, R7, 0x1, PT ;  /* 0x000000010700780c */ /* 0x000fe20003f26270 */
[----:B------:R1:W-:Y:S01]  /*1a80*/  STL [R1+0x4], R4 ;  /* 0x0000040401007387 */ /* 0x0003e20000100800 */
[----:B------:R-:W-:-:S05]  /*1a90*/  MOV R0, R2 ;  /* 0x0000000200007202 */ /* 0x000fca0000000f00 */
[----:B------:R-:W-:-:S05]  /*1aa0*/  @P2 IMAD.HI.U32 R3, R2, c[0x0][0x2c8], RZ ;  /* 0x0000b20002032a27 */ /* 0x000fca00078e00ff */
        /* <DEDUP_REMOVED lines=14> */
.L_x_1634:
[----:B------:R-:W-:-:S13]  /*1b90*/  ISETP.NE.AND P0, PT, R7, 0x1, PT ;  /* 0x000000010700780c */ /* 0x000fda0003f05270 */
[----:B------:R-:W-:-:S05]  /*1ba0*/  @P0 IMAD.HI.U32 R0, R2, c[0x0][0x330], RZ ;  /* 0x0000cc0002000a27 */ /* 0x000fca00078e00ff */
[----:B------:R-:W-:Y:S02]  /*1bb0*/  @P0 SHF.R.U32.HI R2, RZ, c[0x0][0x334], R0 ;  /* 0x0000cd00ff020a19 */ /* 0x000fe40000011600 */
.L_x_1635:
[----:B------:R-:W-:Y:S05]  /*1bc0*/  BSYNC B0 ;  /* 0x0000000000007941 */ /* 0x000fea0003800000 */
.L_x_1633:
[----:B------:R-:W-:-:S05]  /*1bd0*/  IMAD R2, R2, R7, c[0x0][0x32c] ;  /* 0x0000cb0002027624 */ /* 0x000fca00078e0207 */
[----:B------:R-:W-:-:S04]  /*1be0*/  IMNMX R3, R3, R2, PT ;  /* 0x0000000203037217 */ /* 0x000fc80003800200 */
.L_x_1632:
[----:B------:R-:W-:Y:S01]  /*1bf0*/  IADD3 R3, R3, 0x3f, RZ ;  /* 0x0000003f03037810 */ /* 0x000fe20007ffe0ff */
[----:B-1----:R-:W-:Y:S01]  /*1c00*/  @P2 IMAD.HI.U32 R4, R226, c[0x0][0x2c8], RZ ;  /* 0x0000b200e2042a27 */ /* 0x002fe200078e00ff */
        /* <DEDUP_REMOVED lines=8> */
[----:B------:R-:W-:Y:S01]  /*1c90*/  IMAD.IADD R0, R250, 0x1, R0 ;  /* 0x00000001fa007824 */ /* 0x000fe200078e0200 */
[----:B------:R-:W-:Y:S02]  /*1ca0*/  SHF.R.S32.HI R3, RZ, 0x6, R3 ;  /* 0x00000006ff037819 */ /* 0x000fe40000011403 */
[----:B------:R-:W-:Y:S02]  /*1cb0*/  SHF.R.S32.HI R4, RZ, 0x6, R2 ;  /* 0x00000006ff047819 */ /* 0x000fe40000011402 */
        /* <DEDUP_REMOVED lines=12> */
.L_x_1638:
[----:B------:R-:W-:-:S13]  /*1d80*/  ISETP.NE.AND P0, PT, R7, 0x1, PT ;  /* 0x000000010700780c */ /* 0x000fda0003f05270 */
[----:B------:R-:W-:-:S05]  /*1d90*/  @P0 IMAD.HI.U32 R3, R0, c[0x0][0x330], RZ ;  /* 0x0000cc0000030a27 */ /* 0x000fca00078e00ff */
[----:B------:R-:W-:Y:S02]  /*1da0*/  @P0 SHF.R.U32.HI R0, RZ, c[0x0][0x334], R3 ;  /* 0x0000cd00ff000a19 */ /* 0x000fe40000011603 */
.L_x_1639:
[----:B------:R-:W-:Y:S05]  /*1db0*/  BSYNC B0 ;  /* 0x0000000000007941 */ /* 0x000fea0003800000 */
.L_x_1637:
[----:B------:R-:W-:-:S05]  /*1dc0*/  IMAD R0, R0, c[0x0][0x32c], RZ ;  /* 0x0000cb0000007a24 */ /* 0x000fca00078e02ff */
[----:B------:R-:W-:-:S04]  /*1dd0*/  IMNMX R2, R2, R0, !PT ;  /* 0x0000000002027217 */ /* 0x000fc80007800200 */
.L_x_1636:
        /* <DEDUP_REMOVED lines=13> */
[----:B------:R1:W-:Y:S02]  /*1eb0*/  STL [R1], R15 ;  /* 0x0000000f01007387 */ /* 0x0003e40000100800 */
[----:B------:R-:W-:Y:S05]  /*1ec0*/  @!P0 BRA `(.L_x_1641) ;  /* 0x000001f000008947 */ /* 0x000fea0003800000 */
[----:B------:R-:W-:Y:S01]  /*1ed0*/  ISETP.NE.AND P0, PT, R252, RZ, PT ;  /* 0x000000fffc00720c */ /* 0x000fe20003f05270 */
[----:B------:R-:W-:-:S03]  /*1ee0*/  IMAD.MOV.U32 R4, RZ, RZ, RZ ;  /* 0x000000ffff047224 */ /* 0x000fc600078e00ff */
[----:B------:R-:W-:-:S04]  /*1ef0*/  SEL R0, R252, c[0x0][0x338], P0 ;  /* 0x0000ce00fc007a07 */ /* 0x000fc80000000000 */
[----:B------:R-:W-:Y:S02]  /*1f00*/  IABS R3, R0 ;  /* 0x0000000000037213 */ /* 0x000fe40000000000 */
[----:B------:R-:W-:Y:S02]  /*1f10*/  IADD3 R6, R0, -0x1, R11 ;  /* 0xffffffff00067810 */ /* 0x000fe40007ffe00b */
[----:B------:R-:W2:Y:S03]  /*1f20*/  I2F.RP R2, R3 ;  /* 0x0000000300027306 */ /* 0x000ea60000209400 */
[----:B------:R-:W-:-:S05]  /*1f30*/  IMAD.IADD R6, R6, 0x1, -R8 ;  /* 0x0000000106067824 */ /* 0x000fca00078e0a08 */
[----:B------:R-:W-:Y:S01]  /*1f40*/  IABS R10, R6 ;  /* 0x00000006000a7213 */ /* 0x000fe20000000000 */
        /* <DEDUP_REMOVED lines=23> */
.L_x_1641:
[----:B------:R-:W-:Y:S05]  /*20c0*/  BSYNC B0 ;  /* 0x0000000000007941 */ /* 0x000fea0003800000 */
.L_x_1640:
[----:B------:R-:W-:Y:S01]  /*20d0*/  IMAD R200, R15, R2, R8 ;  /* 0x000000020fc87224 */ /* 0x000fe200078e0208 */
        /* <DEDUP_REMOVED lines=55> */
[----:B------:R-:W2:Y:S01]  /*2450*/  S2R R3, SR_TID.X ;  /* 0x0000000000037919 */ /* 0x000ea20000002100 */
[----:B------:R-:W-:-:S04]  /*2460*/  ISETP.NE.U32.AND P3, PT, RZ, c[0x0][0x340], PT ;  /* 0x0000d000ff007a0c */ /* 0x000fc80003f65070 */
[----:B------:R-:W-:Y:S02]  /*2470*/  ISETP.NE.AND.EX P3, PT, RZ, c[0x0][0x344], PT, P3 ;  /* 0x0000d100ff007a0c */ /* 0x000fe40003f65330 */
[----:B--2---:R-:W-:-:S04]  /*2480*/  SHF.R.S32.HI R4, RZ, 0x1f, R3 ;  /* 0x0000001fff047819 */ /* 0x004fc80000011403 */
[----:B------:R-:W-:-:S04]  /*2490*/  LEA.HI R4, R4, R3, RZ, 0x3 ;  /* 0x0000000304047211 */ /* 0x000fc800078f18ff */
[----:B------:R-:W-:-:S04]  /*24a0*/  LOP3.LUT R4, R4, 0xfffffff8, RZ, 0xc0, !PT ;  /* 0xfffffff804047812 */ /* 0x000fc800078ec0ff */
[----:B------:R-:W-:Y:S01]  /*24b0*/  IADD3 R4, -R4, R3, RZ ;  /* 0x0000000304047210 */ /* 0x000fe20007ffe1ff */
[----:B------:R-:W-:-:S05]  /*24c0*/  @P3 IMAD.WIDE R2, R231, R14, c[0x0][0x340] ;  /* 0x0000d000e7023625 */ /* 0x000fca00078e020e */
[----:B-1----:R1:W2:Y:S01]  /*24d0*/  @P3 LDG.E R15, [R2.64] ;  /* 0x00000008020f3981 */ /* 0x0022a2000c1e1900 */
[----:B------:R-:W-:Y:S02]  /*24e0*/  SHF.R.S32.HI R0, RZ, 0x1f, R12 ;  /* 0x0000001fff007819 */ /* 0x000fe4000001140c */
[----:B------:R-:W-:Y:S02]  /*24f0*/  SHF.R.S32.HI R14, RZ, 0x1f, R231 ;  /* 0x0000001fff0e7819 */ /* 0x000fe400000114e7 */
[----:B------:R-:W-:Y:S01]  /*2500*/  SEL R8, R231, RZ, !P5 ;  /* 0x000000ffe7087207 */ /* 0x000fe20006800000 */
[----:B------:R-:W-:Y:S01]  /*2510*/  IMAD R0, R0, c[0x0][0x178], RZ ;  /* 0x00005e0000007a24 */ /* 0x000fe200078e02ff */
[----:B------:R-:W-:Y:S02]  /*2520*/  SEL R11, R14, RZ, !P5 ;  /* 0x000000ff0e0b7207 */ /* 0x000fe40006800000 */
[----:B------:R-:W-:Y:S01]  /*2530*/  ISETP.GE.AND P6, PT, R209, c[0x0][0x198], PT ;  /* 0x00006600d1007a0c */ /* 0x000fe20003fc6270 */
[----:B------:R-:W-:Y:S01]  /*2540*/  IMAD R0, R12, c[0x0][0x17c], R0 ;  /* 0x00005f000c007a24 */ /* 0x000fe200078e0200 */
[----:B------:R-:W-:Y:S01]  /*2550*/  ISETP.GE.AND P5, PT, R232, c[0x0][0x198], PT ;  /* 0x00006600e8007a0c */ /* 0x000fe20003fa6270 */
[----:B------:R-:W-:-:S04]  /*2560*/  IMAD R11, R11, c[0x0][0x1c0], RZ ;  /* 0x000070000b0b7a24 */ /* 0x000fc800078e02ff */
[----:B------:R-:W-:Y:S01]  /*2570*/  IMAD R11, R8, c[0x0][0x1c4], R11 ;  /* 0x00007100080b7a24 */ /* 0x000fe200078e020b */
[----:B-1----:R-:W-:-:S05]  /*2580*/  LEA R2, R4, R251, 0x5 ;  /* 0x000000fb04027211 */ /* 0x002fca00078e28ff */
[----:B------:R-:W-:Y:S02]  /*2590*/  IMAD.IADD R9, R226, 0x1, R2 ;  /* 0x00000001e2097824 */ /* 0x000fe400078e0202 */
[----:B------:R-:W-:-:S03]  /*25a0*/  IMAD.WIDE.U32 R2, R12, c[0x0][0x178], RZ ;  /* 0x00005e000c027a25 */ /* 0x000fc600078e00ff */
[----:B------:R-:W-:Y:S01]  /*25b0*/  MOV R10, R9 ;  /* 0x00000009000a7202 */ /* 0x000fe20000000f00 */
[----:B------:R-:W-:Y:S01]  /*25c0*/  @P2 IMAD.HI.U32 R4, R9, c[0x0][0x2c8], RZ ;  /* 0x0000b20009042a27 */ /* 0x000fe200078e00ff */
[----:B------:R-:W-:Y:S02]  /*25d0*/  IADD3 R3, R3, R0, RZ ;  /* 0x0000000003037210 */ /* 0x000fe40007ffe0ff */
[----:B------:R-:W-:Y:S02]  /*25e0*/  IADD3 R0, P0, R251, R13, RZ ;  /* 0x0000000dfb007210 */ /* 0x000fe40007f1e0ff */
[----:B------:R-:W-:Y:S01]  /*25f0*/  @P2 SHF.R.U32.HI R10, RZ, c[0x0][0x2cc], R4 ;  /* 0x0000b300ff0a2a19 */ /* 0x000fe20000011604 */
[----:B------:R-:W-:Y:S01]  /*2600*/  IMAD.WIDE.U32 R2, R235, c[0x0][0x1b8], R2 ;  /* 0x00006e00eb027a25 */ /* 0x000fe200078e0002 */
[----:B------:R-:W-:-:S03]  /*2610*/  SHF.R.S32.HI R4, RZ, 0x1f, R13 ;  /* 0x0000001fff047819 */ /* 0x000fc6000001140d */
[----:B------:R-:W-:Y:S01]  /*2620*/  IMAD R3, R235, c[0x0][0x1bc], R3 ;  /* 0x00006f00eb037a24 */ /* 0x000fe200078e0203 */
[----:B------:R-:W-:Y:S01]  /*2630*/  LEA.HI.X.SX32 R4, R251, R4, 0x1, P0 ;  /* 0x00000004fb047211 */ /* 0x000fe200000f0eff */
[----:B------:R-:W-:Y:S01]  /*2640*/  IMAD.WIDE.U32 R6, R0, c[0x0][0x1e0], R210 ;  /* 0x0000780000067a25 */ /* 0x000fe200078e00d2 */
[----:B------:R-:W-:-:S03]  /*2650*/  ISETP.GE.AND P0, PT, R210, c[0x0][0x198], PT ;  /* 0x00006600d2007a0c */ /* 0x000fc60003f06270 */
[C---:B------:R-:W-:Y:S02]  /*2660*/  IMAD R13, R4.reuse, c[0x0][0x1e0], RZ ;  /* 0x00007800040d7a24 */ /* 0x040fe400078e02ff */
[----:B------:R-:W-:Y:S02]  /*2670*/  IMAD R12, R4, c[0x0][0x208], RZ ;  /* 0x00008200040c7a24 */ /* 0x000fe400078e02ff */
[----:B------:R-:W-:Y:S01]  /*2680*/  IMAD.WIDE.U32 R2, R8, c[0x0][0x1c0], R2 ;  /* 0x0000700008027a25 */ /* 0x000fe200078e0002 */
[----:B------:R-:W-:-:S03]  /*2690*/  SHF.R.S32.HI R8, RZ, 0x1f, R10 ;  /* 0x0000001fff087819 */ /* 0x000fc6000001140a */
[----:B------:R-:W-:-:S04]  /*26a0*/  IMAD.WIDE.U32 R4, R0, c[0x0][0x208], R210 ;  /* 0x0000820000047a25 */ /* 0x000fc800078e00d2 */
[C---:B------:R-:W-:Y:S02]  /*26b0*/  IMAD R13, R0.reuse, c[0x0][0x1e4], R13 ;  /* 0x00007900000d7a24 */ /* 0x040fe400078e020d */
[----:B------:R-:W-:Y:S02]  /*26c0*/  IMAD R12, R0, c[0x0][0x20c], R12 ;  /* 0x00008300000c7a24 */ /* 0x000fe400078e020c */
[----:B------:R-:W-:Y:S01]  /*26d0*/  IMAD.MOV R0, RZ, RZ, -R10 ;  /* 0x000000ffff007224 */ /* 0x000fe200078e0a0a */
[----:B------:R-:W-:Y:S01]  /*26e0*/  IADD3 R7, R7, R13, RZ ;  /* 0x0000000d07077210 */ /* 0x000fe20007ffe0ff */
[----:B------:R-:W-:Y:S01]  /*26f0*/  IMAD R8, R8, c[0x0][0x1b0], RZ ;  /* 0x00006c0008087a24 */ /* 0x000fe200078e02ff */
[----:B------:R-:W-:Y:S01]  /*2700*/  IADD3 R5, R5, R12, RZ ;  /* 0x0000000c05057210 */ /* 0x000fe20007ffe0ff */
[----:B------:R-:W-:Y:S02]  /*2710*/  IMAD.IADD R3, R3, 0x1, R11 ;  /* 0x0000000103037824 */ /* 0x000fe400078e020b */
[----:B------:R-:W-:-:S02]  /*2720*/  IMAD R0, R0, c[0x0][0x2c4], R9 ;  /* 0x0000b10000007a24 */ /* 0x000fc400078e0209 */
[C---:B------:R-:W-:Y:S02]  /*2730*/  IMAD R8, R10.reuse, c[0x0][0x1b4], R8 ;  /* 0x00006d000a087a24 */ /* 0x040fe400078e0208 */
[----:B------:R-:W-:-:S04]  /*2740*/  IMAD.WIDE.U32 R10, R10, c[0x0][0x1b0], R2 ;  /* 0x00006c000a0a7a25 */ /* 0x000fc800078e0002 */
[----:B------:R-:W-:-:S04]  /*2750*/  IMAD.WIDE.U32 R6, R235, c[0x0][0x1e8], R6 ;  /* 0x00007a00eb067a25 */ /* 0x000fc800078e0006 */
[----:B------:R-:W-:Y:S01]  /*2760*/  IMAD.WIDE.U32 R2, R235, c[0x0][0x210], R4 ;  /* 0x00008400eb027a25 */ /* 0x000fe200078e0004 */
[----:B------:R-:W-:Y:S02]  /*2770*/  SHF.R.S32.HI R4, RZ, 0x1f, R0 ;  /* 0x0000001fff047819 */ /* 0x000fe40000011400 */
[----:B------:R-:W-:Y:S01]  /*2780*/  IADD3 R5, R11, R8, RZ ;  /* 0x000000080b057210 */ /* 0x000fe20007ffe0ff */
[C---:B------:R-:W-:Y:S01]  /*2790*/  IMAD R9, R235.reuse, c[0x0][0x1ec], R7 ;  /* 0x00007b00eb097a24 */ /* 0x040fe200078e0207 */
[----:B------:R-:W-:Y:S01]  /*27a0*/  MOV R8, R6 ;  /* 0x0000000600087202 */ /* 0x000fe20000000f00 */
[----:B------:R-:W-:Y:S01]  /*27b0*/  IMAD R11, R4, c[0x0][0x1a8], RZ ;  /* 0x00006a00040b7a24 */ /* 0x000fe200078e02ff */
[----:B------:R-:W-:Y:S01]  /*27c0*/  MOV R4, R10 ;  /* 0x0000000a00047202 */ /* 0x000fe20000000f00 */
[----:B------:R-:W-:Y:S02]  /*27d0*/  IMAD.MOV.U32 R6, RZ, RZ, R2 ;  /* 0x000000ffff067224 */ /* 0x000fe400078e0002 */
[----:B------:R-:W-:-:S02]  /*27e0*/  IMAD R7, R235, c[0x0][0x214], R3 ;  /* 0x00008500eb077a24 */ /* 0x000fc400078e0203 */
[C---:B------:R-:W-:Y:S02]  /*27f0*/  IMAD R12, R0.reuse, c[0x0][0x1ac], R11 ;  /* 0x00006b00000c7a24 */ /* 0x040fe400078e020b */
[----:B------:R-:W-:Y:S01]  /*2800*/  IMAD.WIDE.U32 R4, R0, c[0x0][0x1a8], R4 ;  /* 0x00006a0000047a25 */ /* 0x000fe200078e0004 */
[----:B--2---:R-:W-:-:S03]  /*2810*/  @P3 MOV R2, R15 ;  /* 0x0000000f00023202 */ /* 0x004fc60000000f00 */
[----:B------:R-:W-:Y:S01]  /*2820*/  @!P3 IMAD.MOV.U32 R2, RZ, RZ, R231 ;  /* 0x000000ffff02b224 */ /* 0x000fe200078e00e7 */
[----:B------:R-:W-:Y:S02]  /*2830*/  @P3 SHF.R.S32.HI R3, RZ, 0x1f, R15 ;  /* 0x0000001fff033819 */ /* 0x000fe4000001140f */
[----:B------:R-:W-:Y:S02]  /*2840*/  @!P3 MOV R3, R14 ;  /* 0x0000000e0003b202 */ /* 0x000fe40000000f00 */
[----:B------:R-:W-:Y:S02]  /*2850*/  SEL R0, R2, RZ, !P4 ;  /* 0x000000ff02007207 */ /* 0x000fe40006000000 */
[----:B------:R-:W-:Y:S02]  /*2860*/  SEL R2, R3, RZ, !P4 ;  /* 0x000000ff03027207 */ /* 0x000fe40006000000 */
[----:B------:R-:W-:Y:S01]  /*2870*/  P2R R14, PR, RZ, 0x1 ;  /* 0x00000001ff0e7803 */ /* 0x000fe20000000000 */
[----:B------:R-:W-:Y:S01]  /*2880*/  IMAD.WIDE.U32 R218, R0, c[0x0][0x1f0], R8 ;  /* 0x00007c0000da7a25 */ /* 0x000fe200078e0008 */
[----:B------:R-:W-:-:S02]  /*2890*/  IADD3 R3, R5, R12, RZ ;  /* 0x0000000c05037210 */ /* 0x000fc40007ffe0ff */
[----:B------:R-:W-:Y:S01]  /*28a0*/  LEA R13, P0, R4, c[0x0][0x160], 0x1 ;  /* 0x00005800040d7a11 */ /* 0x000fe200078008ff */
[----:B------:R-:W-:Y:S01]  /*28b0*/  IMAD R11, R2, c[0x0][0x1f0], RZ ;  /* 0x00007c00020b7a24 */ /* 0x000fe200078e02ff */
[----:B------:R-:W-:Y:S01]  /*28c0*/  ISETP.GE.AND P3, PT, R232, c[0x0][0x1d4], PT ;  /* 0x00007500e8007a0c */ /* 0x000fe20003f66270 */
[----:B------:R-:W-:Y:S01]  /*28d0*/  IMAD R10, R2, c[0x0][0x218], RZ ;  /* 0x00008600020a7a24 */ /* 0x000fe200078e02ff */
[----:B------:R-:W-:Y:S01]  /*28e0*/  LEA.HI.X R9, R4, c[0x0][0x164], R3, 0x1, P0 ;  /* 0x0000590004097a11 */ /* 0x000fe200000f0c03 */
[----:B------:R-:W-:Y:S01]  /*28f0*/  IMAD.WIDE.U32 R220, R0, c[0x0][0x218], R6 ;  /* 0x0000860000dc7a25 */ /* 0x000fe200078e0006 */
[----:B------:R-:W-:-:S03]  /*2900*/  IADD3 R12, R205, -0x1, RZ ;  /* 0xffffffffcd0c7810 */ /* 0x000fc60007ffe0ff */
[C---:B------:R-:W-:Y:S02]  /*2910*/  IMAD R2, R0.reuse, c[0x0][0x1f4], R11 ;  /* 0x00007d0000027a24 */ /* 0x040fe400078e020b */
[----:B------:R-:W-:Y:S02]  /*2920*/  IMAD R0, R0, c[0x0][0x21c], R10 ;  /* 0x0000870000007a24 */ /* 0x000fe400078e020a */
[----:B------:R-:W-:Y:S01]  /*2930*/  IMAD.IADD R10, R251, 0x1, R226 ;  /* 0x00000001fb0a7824 */ /* 0x000fe200078e02e2 */
[----:B------:R-:W-:Y:S02]  /*2940*/  IADD3 R217, R219, R2, RZ ;  /* 0x00000002dbd97210 */ /* 0x000fe40007ffe0ff */
[----:B------:R-:W-:Y:S01]  /*2950*/  IADD3 R222, R221, R0, RZ ;  /* 0x00000000ddde7210 */ /* 0x000fe20007ffe0ff */
[----:B------:R-:W-:Y:S05]  /*2960*/  BRA.DIV ~URZ, `(.L_x_1643) ;  /* 0x000129527f007947 */ /* 0x000fea000b800000 */
[----:B------:R1:W2:Y:S02]  /*2970*/  SHFL.IDX PT, R8, R9, RZ, 0x181f ;  /* 0x00181fff09087589 */ /* 0x0002a400000e0000 */
.L_x_1766:
[----:B------:R-:W-:Y:S05]  /*2980*/  BRA.DIV ~URZ, `(.L_x_1644) ;  /* 0x000129a27f007947 */ /* 0x000fea000b800000 */
[----:B------:R3:W4:Y:S02]  /*2990*/  SHFL.IDX PT, R0, R13, RZ, 0x181f ;  /* 0x00181fff0d007589 */ /* 0x00072400000e0000 */
.L_x_1767:
[----:B------:R-:W-:Y:S01]  /*29a0*/  IMAD R11, R216, c[0x0][0x2c4], RZ ;  /* 0x0000b100d80b7a24 */ /* 0x000fe200078e02ff */
[----:B------:R-:W-:Y:S04]  /*29b0*/  BSSY B0, `(.L_x_1645) ;  /* 0x0000010000007945 */ /* 0x000fe80003800000 */
[----:B------:R-:W-:-:S13]  /*29c0*/  ISETP.GE.AND P0, PT, R10, R11, PT ;  /* 0x0000000b0a00720c */ /* 0x000fda0003f06270 */
[----:B------:R-:W-:Y:S05]  /*29d0*/  @P0 BRA `(.L_x_1646) ;  /* 0x000000d000000947 */ /* 0x000fea0003800000 */
[----:B----4-:R-:W-:Y:S02]  /*29e0*/  LEA R6, P0, R210, R0, 0x1 ;  /* 0x00000000d2067211 */ /* 0x010fe400078008ff */
[----:B------:R-:W-:Y:S02]  /*29f0*/  ISETP.NE.AND P4, PT, R14, RZ, PT ;  /* 0x000000ff0e00720c */ /* 0x000fe40003f85270 */
        /* <DEDUP_REMOVED lines=11> */
.L_x_1646:
[----:B------:R-:W-:Y:S05]  /*2ab0*/  BSYNC B0 ;  /* 0x0000000000007941 */ /* 0x000fea0003800000 */
.L_x_1645:
[----:B------:R-:W-:Y:S05]  /*2ac0*/  BRA.DIV ~URZ, `(.L_x_1647) ;  /* 0x000128c27f007947 */ /* 0x000fea000b800000 */
[----:B--2---:R2:W1:Y:S04]  /*2ad0*/  SHFL.IDX PT, R8, R9, 0x1, 0x181f ;  /* 0x00381f0009087f89 */ /* 0x00446800000e0000 */
[----:B----4-:R2:W4:Y:S02]  /*2ae0*/  SHFL.IDX PT, R0, R13, 0x1, 0x181f ;  /* 0x00381f000d007f89 */ /* 0x01052400000e0000 */
.L_x_1768:
[----:B------:R-:W-:Y:S01]  /*2af0*/  IADD3 R2, R10, 0x20, RZ ;  /* 0x000000200a027810 */ /* 0x000fe20007ffe0ff */
[----:B------:R-:W-:Y:S03]  /*2b00*/  BSSY B0, `(.L_x_1648) ;  /* 0x0000010000007945 */ /* 0x000fe60003800000 */
[----:B------:R-:W-:-:S13]  /*2b10*/  ISETP.GE.AND P0, PT, R2, R11, PT ;  /* 0x0000000b0200720c */ /* 0x000fda0003f06270 */
[----:B------:R-:W-:Y:S05]  /*2b20*/  @P0 BRA `(.L_x_1649) ;  /* 0x000000d000000947 */ /* 0x000fea0003800000 */
[----:B----4-:R-:W-:Y:S02]  /*2b30*/  LEA R6, P0, R210, R0, 0x1 ;  /* 0x00000000d2067211 */ /* 0x010fe400078008ff */
[----:B------:R-:W-:Y:S02]  /*2b40*/  ISETP.NE.AND P4, PT, R14, RZ, PT ;  /* 0x000000ff0e00720c */ /* 0x000fe40003f85270 */
[----:B-1----:R-:W-:Y:S02]  /*2b50*/  LEA.HI.X R7, R210, R8, R211, 0x1, P0 ;  /* 0x00000008d2077211 */ /* 0x002fe400000f0cd3 */
        /* <DEDUP_REMOVED lines=10> */
.L_x_1649:
[----:B------:R-:W-:Y:S05]  /*2c00*/  BSYNC B0 ;  /* 0x0000000000007941 */ /* 0x000fea0003800000 */
.L_x_1648:
[----:B------:R-:W-:Y:S05]  /*2c10*/  BRA.DIV ~URZ, `(.L_x_1650) ;  /* 0x000128327f007947 */ /* 0x000fea000b800000 */
[----:B-1----:R1:W2:Y:S02]  /*2c20*/  SHFL.IDX PT, R8, R9, 0x2, 0x181f ;  /* 0x00581f0009087f89 */ /* 0x0022a400000e0000 */
.L_x_1769:
[----:B------:R-:W-:Y:S05]  /*2c30*/  BRA.DIV ~URZ, `(.L_x_1651) ;  /* 0x000128827f007947 */ /* 0x000fea000b800000 */
[----:B----4-:R4:W1:Y:S02]  /*2c40*/  SHFL.IDX PT, R0, R13, 0x2, 0x181f ;  /* 0x00581f000d007f89 */ /* 0x01086400000e0000 */
.L_x_1770:
[----:B------:R-:W-:Y:S01]  /*2c50*/  IADD3 R2, R10, 0x40, RZ ;  /* 0x000000400a027810 */ /* 0x000fe20007ffe0ff */
[----:B------:R-:W-:Y:S03]  /*2c60*/  BSSY B0, `(.L_x_1652) ;  /* 0x0000010000007945 */ /* 0x000fe60003800000 */
[----:B------:R-:W-:-:S13]  /*2c70*/  ISETP.GE.AND P0, PT, R2, R11, PT ;  /* 0x0000000b0200720c */ /* 0x000fda0003f06270 */
[----:B------:R-:W-:Y:S05]  /*2c80*/  @P0 BRA `(.L_x_1653) ;  /* 0x000000d000000947 */ /* 0x000fea0003800000 */
[----:B-1----:R-:W-:Y:S02]  /*2c90*/  LEA R6, P0, R210, R0, 0x1 ;  /* 0x00000000d2067211 */ /* 0x002fe400078008ff */
        /* <DEDUP_REMOVED lines=12> */
.L_x_1653:
[----:B------:R-:W-:Y:S05]  /*2d60*/  BSYNC B0 ;  /* 0x0000000000007941 */ /* 0x000fea0003800000 */
.L_x_1652:
[----:B------:R-:W-:Y:S05]  /*2d70*/  BRA.DIV ~URZ, `(.L_x_1654) ;  /* 0x000127a27f007947 */ /* 0x000fea000b800000 */
[----:B--2---:R2:W3:Y:S04]  /*2d80*/  SHFL.IDX PT, R8, R9, 0x3, 0x181f ;  /* 0x00781f0009087f89 */ /* 0x0044e800000e0000 */
[----:B-1----:R2:W1:Y:S02]  /*2d90*/  SHFL.IDX PT, R0, R13, 0x3, 0x181f ;  /* 0x00781f000d007f89 */ /* 0x00246400000e0000 */
.L_x_1771:
[----:B------:R-:W-:-:S04]  /*2da0*/  IADD3 R2, R10, 0x60, RZ ;  /* 0x000000600a027810 */ /* 0x000fc80007ffe0ff */
[----:B------:R-:W-:-:S13]  /*2db0*/  ISETP.GE.AND P4, PT, R2, R11, PT ;  /* 0x0000000b0200720c */ /* 0x000fda0003f86270 */
[----:B-1----:R-:W-:-:S04]  /*2dc0*/  @!P4 LEA R6, P0, R210, R0, 0x1 ;  /* 0x00000000d206c211 */ /* 0x002fc800078008ff */
[----:B---3--:R-:W-:Y:S02]  /*2dd0*/  @!P4 LEA.HI.X R7, R210, R8, R211, 0x1, P0 ;  /* 0x00000008d207c211 */ /* 0x008fe400000f0cd3 */
[----:B------:R-:W-:-:S04]  /*2de0*/  @!P4 LEA R4, P0, R209, R0, 0x1 ;  /* 0x00000000d104c211 */ /* 0x000fc800078008ff */
[----:B------:R-:W-:Y:S02]  /*2df0*/  @!P4 LEA.HI.X R5, R209, R8, R249, 0x1, P0 ;  /* 0x00000008d105c211 */ /* 0x000fe400000f0cf9 */
[----:B------:R-:W-:-:S04]  /*2e00*/  @!P4 LEA R2, P0, R232, R0, 0x1 ;  /* 0x00000000e802c211 */ /* 0x000fc800078008ff */
[----:B------:R-:W-:Y:S02]  /*2e10*/  @!P4 LEA.HI.X R3, R232, R8, R248, 0x1, P0 ;  /* 0x00000008e803c211 */ /* 0x000fe400000f0cf8 */
[----:B------:R-:W-:-:S13]  /*2e20*/  ISETP.NE.AND P0, PT, R14, RZ, PT ;  /* 0x000000ff0e00720c */ /* 0x000fda0003f05270 */
[----:B------:R-:W-:Y:S01]  /*2e30*/  @!PT LDS RZ, [RZ] ;  /* 0x00000000fffff984 */ /* 0x000fe20000000800 */
[----:B------:R-:W-:Y:S01]  /*2e40*/  @!PT LDS RZ, [RZ] ;  /* 0x00000000fffff984 */ /* 0x000fe20000000800 */
[----:B------:R-:W-:Y:S01]  /*2e50*/  @!PT LDS RZ, [RZ] ;  /* 0x00000000fffff984 */ /* 0x000fe20000000800 */
[----:B------:R1:W-:Y:S04]  /*2e60*/  @!P4 LDGSTS.E.BYPASS.LTC128B.128 [R227+0x1b100], [R6.64], !P0 ;  /* 0x1b10000006e3cfae */ /* 0x0003e8000c101d48 */
[----:B------:R1:W-:Y:S04]  /*2e70*/  @!P4 LDGSTS.E.BYPASS.LTC128B.128 [R227+0x1f100], [R4.64], !P6 ;  /* 0x1f10000004e3cfae */ /* 0x0003e8000f101d48 */
[----:B------:R1:W-:Y:S04]  /*2e80*/  @!P4 LDGSTS.E.BYPASS.LTC128B.128 [R227+0x23100], [R2.64], !P5 ;  /* 0x2310000002e3cfae */ /* 0x0003e8000e901d48 */
[----:B------:R-:W0:Y:S01]  /*2e90*/  LDGDEPBAR ;  /* 0x00000000000079af */ /* 0x000e220000000000 */
[----:B------:R-:W-:Y:S02]  /*2ea0*/  WARPSYNC 0xffffffff ;  /* 0xffffffff00007948 */ /* 0x000fe40003800000 */
[C---:B------:R-:W-:Y:S01]  /*2eb0*/  IMAD.SHL.U32 R104, R12.reuse, 0x40, RZ ;  /* 0x000000400c687824 */ /* 0x040fe200078e00ff */
[----:B-1----:R-:W-:Y:S01]  /*2ec0*/  SHF.R.S32.HI R7, RZ, 0x1f, R12 ;  /* 0x0000001fff077819 */ /* 0x002fe2000001140c */
[----:B------:R-:W-:Y:S01]  /*2ed0*/  IMAD.WIDE.U32 R2, R12, c[0x0][0x1e0], RZ ;  /* 0x000078000c027a25 */ /* 0x000fe200078e00ff */
[----:B------:R-:W-:Y:S02]  /*2ee0*/  BAR.SYNC.DEFER_BLOCKING 0x0 ;  /* 0x0000000000007b1d */ /* 0x000fe40000010000 */
[----:B------:R-:W-:Y:S01]  /*2ef0*/  IADD3 R4, -R104, R215, -R251 ;  /* 0x000000d768047210 */ /* 0x000fe20007ffe9fb */
[----:B------:R-:W-:Y:S01]  /*2f00*/  IMAD R0, R7, c[0x0][0x1e0], RZ ;  /* 0x0000780007007a24 */ /* 0x000fe200078e02ff */
[----:B------:R-:W-:-:S02]  /*2f10*/  LEA R5, P5, R2, R218, 0x6 ;  /* 0x000000da02057211 */ /* 0x000fc400078a30ff */
[----:B------:R-:W-:Y:S01]  /*2f20*/  ISETP.GE.AND P6, PT, R4, 0x1, PT ;  /* 0x000000010400780c */ /* 0x000fe20003fc6270 */
[----:B------:R-:W-:Y:S01]  /*2f30*/  IMAD R0, R12, c[0x0][0x1e4], R0 ;  /* 0x000079000c007a24 */ /* 0x000fe200078e0200 */
[----:B------:R-:W-:Y:S01]  /*2f40*/  ISETP.GE.AND P4, PT, R4, 0x21, PT ;  /* 0x000000210400780c */ /* 0x000fe20003f86270 */
[----:B------:R-:W-:Y:S01]  /*2f50*/  ULDC.64 UR4, c[0x0][0x208] ;  /* 0x0000820000047ab9 */ /* 0x000fe20000000a00 */
[----:B------:R-:W-:Y:S01]  /*2f60*/  BSSY B0, `(.L_x_1655) ;  /* 0x0000050000007945 */ /* 0x000fe20003800000 */
[----:B------:R-:W-:Y:S01]  /*2f70*/  IMAD.IADD R0, R3, 0x1, R0 ;  /* 0x0000000103007824 */ /* 0x000fe200078e0200 */
[----:B------:R-:W-:Y:S02]  /*2f80*/  USHF.L.U32 UR7, UR4, 0x6, URZ ;  /* 0x0000000604077899 */ /* 0x000fe4000800063f */
[----:B------:R-:W-:Y:S02]  /*2f90*/  UMOV UR6, 0x6 ;  /* 0x0000000600067882 */ /* 0x000fe40000000000 */
[----:B------:R-:W-:Y:S01]  /*2fa0*/  LEA.HI.X R6, R2, R217, R0, 0x6, P5 ;  /* 0x000000d902067211 */ /* 0x000fe200028f3400 */
[----:B------:R-:W-:Y:S01]  /*2fb0*/  IMAD.MOV.U32 R0, RZ, RZ, 0x20 ;  /* 0x00000020ff007424 */ /* 0x000fe200078e00ff */
[----:B------:R-:W-:Y:S01]  /*2fc0*/  USHF.L.U64.HI UR5, UR4, UR6, UR5 ;  /* 0x0000000604057299 */ /* 0x000fe20008010205 */
[----:B------:R-:W-:-:S02]  /*2fd0*/  @P6 LEA R2, P5, R5, c[0x0][0x1c8], 0x1 ;  /* 0x0000720005026a11 */ /* 0x000fc400078a08ff */
[----:B------:R-:W-:Y:S01]  /*2fe0*/  @P6 ISETP.GE.AND P0, PT, R210, c[0x0][0x1d4], PT ;  /* 0x00007500d2006a0c */ /* 0x000fe20003f06270 */
[C---:B--2---:R-:W-:Y:S01]  /*2ff0*/  IMAD.WIDE.U32 R8, R0.reuse, c[0x0][0x1e0], RZ ;  /* 0x0000780000087a25 */ /* 0x044fe200078e00ff */
[----:B------:R-:W-:Y:S02]  /*3000*/  @P6 LEA.HI.X R3, R5, c[0x0][0x1cc], R6, 0x1, P5 ;  /* 0x0000730005036a11 */ /* 0x000fe400028f0c06 */
[----:B------:R-:W-:Y:S01]  /*3010*/  @P6 ISETP.GE.AND P5, PT, R209, c[0x0][0x1d4], PT ;  /* 0x00007500d1006a0c */ /* 0x000fe20003fa6270 */
[----:B------:R-:W-:-:S08]  /*3020*/  IMAD R10, R0, c[0x0][0x1e4], RZ ;  /* 0x00007900000a7a24 */ /* 0x000fd000078e02ff */
[----:B------:R-:W-:Y:S01]  /*3030*/  @!PT LDS RZ, [RZ] ;  /* 0x00000000fffff984 */ /* 0x000fe20000000800 */
[----:B------:R-:W-:Y:S01]  /*3040*/  @!PT LDS RZ, [RZ] ;  /* 0x00000000fffff984 */ /* 0x000fe20000000800 */
[----:B------:R-:W-:Y:S01]  /*3050*/  @!PT LDS RZ, [RZ] ;  /* 0x00000000fffff984 */ /* 0x000fe20000000800 */
[----:B------:R1:W-:Y:S01]  /*3060*/  @P6 LDGSTS.E.BYPASS.LTC128B.128 [R227+0xc100], [R2.64], !P0 ;  /* 0x0c10000002e36fae */ /* 0x0003e2000c101d48 */
[----:B------:R-:W-:Y:S01]  /*3070*/  @P4 IADD3 R5, P0, R5, R8, RZ ;  /* 0x0000000805054210 */ /* 0x000fe20007f1e0ff */
[----:B------:R-:W-:Y:S02]  /*3080*/  IMAD R8, R7, c[0x0][0x208], RZ ;  /* 0x0000820007087a24 */ /* 0x000fe400078e02ff */
[----:B------:R1:W-:Y:S01]  /*3090*/  @P6 LDGSTS.E.BYPASS.LTC128B.128 [R227+0xe100], [R2.64+0x80], !P5 ;  /* 0x0e10008002e36fae */ /* 0x0003e2000e901d48 */
[----:B------:R-:W-:Y:S01]  /*30a0*/  @P4 IADD3.X R9, R6, R9, R10, P0, !PT ;  /* 0x0000000906094210 */ /* 0x000fe200007fe40a */
[----:B------:R-:W-:Y:S01]  /*30b0*/  IMAD.WIDE.U32 R6, R12, c[0x0][0x208], RZ ;  /* 0x000082000c067a25 */ /* 0x000fe200078e00ff */
[----:B------:R-:W-:Y:S01]  /*30c0*/  @P4 ISETP.GE.AND P5, PT, R210, c[0x0][0x1d4], PT ;  /* 0x00007500d2004a0c */ /* 0x000fe20003fa6270 */
[----:B------:R1:W-:Y:S01]  /*30d0*/  @P6 LDGSTS.E.BYPASS.LTC128B.128 [R227+0x10100], [R2.64+0x100], !P3 ;  /* 0x1010010002e36fae */ /* 0x0003e2000d901d48 */
[----:B------:R-:W-:Y:S01]  /*30e0*/  @P4 ISETP.GE.AND P0, PT, R209, c[0x0][0x1d4], PT ;  /* 0x00007500d1004a0c */ /* 0x000fe20003f06270 */
[----:B------:R-:W-:-:S04]  /*30f0*/  IMAD R8, R12, c[0x0][0x20c], R8 ;  /* 0x000083000c087a24 */ /* 0x000fc800078e0208 */
[----:B------:R-:W-:Y:S01]  /*3100*/  IMAD.IADD R7, R7, 0x1, R8 ;  /* 0x0000000107077824 */ /* 0x000fe200078e0208 */
[----:B-1----:R-:W-:-:S04]  /*3110*/  @P4 LEA R2, P6, R5, c[0x0][0x1c8], 0x1 ;  /* 0x0000720005024a11 */ /* 0x002fc800078c08ff */
[----:B------:R-:W-:Y:S02]  /*3120*/  @P4 LEA.HI.X R3, R5, c[0x0][0x1cc], R9, 0x1, P6 ;  /* 0x0000730005034a11 */ /* 0x000fe400030f0c09 */
[----:B------:R-:W-:-:S03]  /*3130*/  LEA R5, P6, R6, R220, 0x6 ;  /* 0x000000dc06057211 */ /* 0x000fc600078c30ff */
[----:B------:R1:W-:Y:S01]  /*3140*/  @P4 LDGSTS.E.BYPASS.LTC128B.128 [R227+0xd100], [R2.64], !P5 ;  /* 0x0d10000002e34fae */ /* 0x0003e2000e901d48 */
[----:B------:R-:W-:Y:S02]  /*3150*/  LEA.HI.X R6, R6, R222, R7, 0x6, P6 ;  /* 0x000000de06067211 */ /* 0x000fe400030f3407 */
[----:B------:R-:W-:Y:S01]  /*3160*/  ISETP.GE.AND P6, PT, R210, c[0x0][0x1d4], PT ;  /* 0x00007500d2007a0c */ /* 0x000fe20003fc6270 */
[----:B------:R1:W-:Y:S01]  /*3170*/  @P4 LDGSTS.E.BYPASS.LTC128B.128 [R227+0xf100], [R2.64+0x80], !P0 ;  /* 0x0f10008002e34fae */ /* 0x0003e2000c101d48 */
[----:B------:R-:W-:-:S03]  /*3180*/  ISETP.GE.AND P5, PT, R209, c[0x0][0x1d4], PT ;  /* 0x00007500d1007a0c */ /* 0x000fc60003fa6270 */
[----:B------:R1:W-:Y:S01]  /*3190*/  @P4 LDGSTS.E.BYPASS.LTC128B.128 [R227+0x11100], [R2.64+0x100], !P3 ;  /* 0x1110010002e34fae */ /* 0x0003e2000d901d48 */
[C---:B------:R-:W-:Y:S02]  /*31a0*/  ISETP.LT.OR P4, PT, R4.reuse, 0x1, P6 ;  /* 0x000000010400780c */ /* 0x040fe40003781670 */
[----:B------:R-:W-:Y:S01]  /*31b0*/  ISETP.LT.OR P6, PT, R4, 0x21, P6 ;  /* 0x000000210400780c */ /* 0x000fe200037c1670 */
[----:B------:R-:W0:Y:S01]  /*31c0*/  LDGDEPBAR ;  /* 0x00000000000079af */ /* 0x000e220000000000 */
[----:B-1----:R-:W-:-:S04]  /*31d0*/  LEA R2, P0, R5, c[0x0][0x1f8], 0x1 ;  /* 0x00007e0005027a11 */ /* 0x002fc800078008ff */
[----:B------:R-:W-:Y:S02]  /*31e0*/  LEA.HI.X R3, R5, c[0x0][0x1fc], R6, 0x1, P0 ;  /* 0x00007f0005037a11 */ /* 0x000fe400000f0c06 */
[C---:B------:R-:W-:Y:S02]  /*31f0*/  ISETP.LT.OR P0, PT, R4.reuse, 0x1, P5 ;  /* 0x000000010400780c */ /* 0x040fe40002f01670 */
[----:B------:R-:W-:Y:S01]  /*3200*/  ISETP.LT.OR P5, PT, R4, 0x21, P5 ;  /* 0x000000210400780c */ /* 0x000fe20002fa1670 */
[----:B------:R1:W-:Y:S01]  /*3210*/  LDGSTS.E.BYPASS.LTC128B.128 [R227+0x100], [R2.64], !P4 ;  /* 0x0010000002e37fae */ /* 0x0003e2000e101d48 */
[----:B------:R-:W-:-:S09]  /*3220*/  ISETP.GE.AND P4, PT, R232, c[0x0][0x1d4], PT ;  /* 0x00007500e8007a0c */ /* 0x000fd20003f86270 */
[----:B------:R1:W-:Y:S01]  /*3230*/  LDGSTS.E.BYPASS.LTC128B.128 [R227+0x2100], [R2.64+0x80], !P0 ;  /* 0x0210008002e37fae */ /* 0x0003e2000c101d48 */
[C---:B------:R-:W-:Y:S02]  /*3240*/  ISETP.LT.OR P0, PT, R4.reuse, 0x1, P4 ;  /* 0x000000010400780c */ /* 0x040fe40002701670 */
[----:B------:R-:W-:-:S11]  /*3250*/  ISETP.LT.OR P4, PT, R4, 0x21, P4 ;  /* 0x000000210400780c */ /* 0x000fd60002781670 */
[----:B------:R1:W-:Y:S02]  /*3260*/  LDGSTS.E.BYPASS.LTC128B.128 [R227+0x4100], [R2.64+0x100], !P0 ;  /* 0x0410010002e37fae */ /* 0x0003e4000c101d48 */
[----:B-1----:R-:W-:-:S04]  /*3270*/  IADD3 R2, P0, R2, UR7, RZ ;  /* 0x0000000702027c10 */ /* 0x002fc8000ff1e0ff */
[----:B------:R-:W-:-:S05]  /*3280*/  IADD3.X R3, R3, UR5, RZ, P0, !PT ;  /* 0x0000000503037c10 */ /* 0x000fca00087fe4ff */
[----:B------:R1:W-:Y:S04]  /*3290*/  LDGSTS.E.BYPASS.LTC128B.128 [R227+0x1100], [R2.64], !P6 ;  /* 0x0110000002e37fae */ /* 0x0003e8000f101d48 */
[----:B------:R1:W-:Y:S04]  /*32a0*/  LDGSTS.E.BYPASS.LTC128B.128 [R227+0x3100], [R2.64+0x80], !P5 ;  /* 0x0310008002e37fae */ /* 0x0003e8000e901d48 */
[----:B------:R1:W-:Y:S01]  /*32b0*/  LDGSTS.E.BYPASS.LTC128B.128 [R227+0x5100], [R2.64+0x100], !P4 ;  /* 0x0510010002e37fae */ /* 0x0003e2000e101d48 */
[----:B------:R-:W-:-:S03]  /*32c0*/  ISETP.GT.AND P4, PT, R12, R200, PT ;  /* 0x000000c80c00720c */ /* 0x000fc60003f84270 */
[----:B------:R-:W0:Y:S01]  /*32d0*/  LDGDEPBAR ;  /* 0x00000000000079af */ /* 0x000e220000000000 */
[----:B-1----:R-:W-:-:S09]  /*32e0*/  IMAD.MOV.U32 R2, RZ, RZ, 0x40 ;  /* 0x00000040ff027424 */ /* 0x002fd200078e00ff */
[----:B------:R-:W-:Y:S05]  /*32f0*/  @!P4 BRA `(.L_x_1656) ;  /* 0x000001600000c947 */ /* 0x000fea0003800000 */
[----:B------:R-:W-:Y:S01]  /*3300*/  IADD3 R3, R205, -0x2, RZ ;  /* 0xfffffffecd037810 */ /* 0x000fe20007ffe0ff */
[----:B------:R-:W-:Y:S01]  /*3310*/  IMAD.WIDE.U32 R8, R2, c[0x0][0x1e0], RZ ;  /* 0x0000780002087a25 */ /* 0x000fe200078e00ff */
[----:B------:R-:W-:Y:S02]  /*3320*/  ISETP.GE.AND P5, PT, R210, c[0x0][0x1d4], PT ;  /* 0x00007500d2007a0c */ /* 0x000fe40003fa6270 */
[----:B------:R-:W-:Y:S01]  /*3330*/  SHF.R.S32.HI R4, RZ, 0x1f, R3 ;  /* 0x0000001fff047819 */ /* 0x000fe20000011403 */
[----:B------:R-:W-:-:S04]  /*3340*/  IMAD.WIDE.U32 R6, R3, c[0x0][0x1e0], RZ ;  /* 0x0000780003067a25 */ /* 0x000fc800078e00ff */
[----:B------:R-:W-:-:S04]  /*3350*/  IMAD R4, R4, c[0x0][0x1e0], RZ ;  /* 0x0000780004047a24 */ /* 0x000fc800078e02ff */
[----:B------:R-:W-:Y:S01]  /*3360*/  IMAD R4, R3, c[0x0][0x1e4], R4 ;  /* 0x0000790003047a24 */ /* 0x000fe200078e0204 */
[----:B------:R-:W-:-:S03]  /*3370*/  LEA R3, P0, R6, R218, 0x6 ;  /* 0x000000da06037211 */ /* 0x000fc600078030ff */
[----:B------:R-:W-:Y:S01]  /*3380*/  IMAD.IADD R5, R7, 0x1, R4 ;  /* 0x0000000107057824 */ /* 0x000fe200078e0204 */
[----:B------:R-:W-:-:S04]  /*3390*/  LEA R4, P6, R3, c[0x0][0x1c8], 0x1 ;  /* 0x0000720003047a11 */ /* 0x000fc800078c08ff */
[----:B------:R-:W-:Y:S02]  /*33a0*/  LEA.HI.X R6, R6, R217, R5, 0x6, P0 ;  /* 0x000000d906067211 */ /* 0x000fe400000f3405 */
[----:B------:R-:W-:Y:S02]  /*33b0*/  ISETP.GE.AND P0, PT, R209, c[0x0][0x1d4], PT ;  /* 0x00007500d1007a0c */ /* 0x000fe40003f06270 */
[----:B------:R-:W-:Y:S01]  /*33c0*/  LEA.HI.X R5, R3, c[0x0][0x1cc], R6, 0x1, P6 ;  /* 0x0000730003057a11 */ /* 0x000fe200030f0c06 */
[----:B------:R-:W-:Y:S01]  /*33d0*/  IMAD R3, R2, c[0x0][0x1e4], RZ ;  /* 0x0000790002037a24 */ /* 0x000fe200078e02ff */
[----:B------:R-:W-:-:S03]  /*33e0*/  IADD3 R6, P6, R8, R4, RZ ;  /* 0x0000000408067210 */ /* 0x000fc60007fde0ff */
[----:B------:R1:W-:Y:S01]  /*33f0*/  LDGSTS.E.BYPASS.LTC128B.128 [R227+0x12100], [R4.64], !P5 ;  /* 0x1210000004e37fae */ /* 0x0003e2000e901d48 */
[----:B------:R-:W-:-:S05]  /*3400*/  IADD3.X R7, R5, R9, R3, P6, !PT ;  /* 0x0000000905077210 */ /* 0x000fca00037fe403 */
[----:B------:R1:W-:Y:S04]  /*3410*/  LDGSTS.E.BYPASS.LTC128B.128 [R227+0x14100], [R4.64+0x80], !P0 ;  /* 0x1410008004e37fae */ /* 0x0003e8000c101d48 */
[----:B------:R1:W-:Y:S04]  /*3420*/  LDGSTS.E.BYPASS.LTC128B.128 [R227+0x16100], [R4.64+0x100], !P3 ;  /* 0x1610010004e37fae */ /* 0x0003e8000d901d48 */
[----:B------:R1:W-:Y:S04]  /*3430*/  LDGSTS.E.BYPASS.LTC128B.128 [R227+0x13100], [R6.64], !P5 ;  /* 0x1310000006e37fae */ /* 0x0003e8000e901d48 */
[----:B------:R1:W-:Y:S04]  /*3440*/  LDGSTS.E.BYPASS.LTC128B.128 [R227+0x15100], [R6.64+0x80], !P0 ;  /* 0x1510008006e37fae */ /* 0x0003e8000c101d48 */
[----:B------:R1:W-:Y:S02]  /*3450*/  LDGSTS.E.BYPASS.LTC128B.128 [R227+0x17100], [R6.64+0x100], !P3 ;  /* 0x1710010006e37fae */ /* 0x0003e4000d901d48 */
.L_x_1656:
[----:B------:R-:W-:Y:S05]  /*3460*/  BSYNC B0 ;  /* 0x0000000000007941 */ /* 0x000fea0003800000 */
.L_x_1655:
[----:B------:R-:W2:Y:S01]  /*3470*/  S2R R3, SR_TID.X ;  /* 0x0000000000037919 */ /* 0x000ea20000002100 */
[----:B------:R-:W-:Y:S03]  /*3480*/  BSSY B0, `(.L_x_1657) ;  /* 0x000002e000007945 */ /* 0x000fe60003800000 */
[----:B------:R-:W0:Y:S01]  /*3490*/  LDGDEPBAR ;  /* 0x00000000000079af */ /* 0x000e220000000000 */
[----:B--2---:R-:W-:-:S04]  /*34a0*/  SHF.R.S32.HI R28, RZ, 0x1f, R3 ;  /* 0x0000001fff1c7819 */ /* 0x004fc80000011403 */
[----:B------:R-:W-:Y:S01]  /*34b0*/  LEA.HI R28, R28, R3, RZ, 0x3 ;  /* 0x000000031c1c7211 */ /* 0x000fe200078f18ff */
[----:B------:R-:W-:-:S04]  /*34c0*/  DEPBAR.LE SB0, 0x3 ;  /* 0x000080c00000791a */ /* 0x000fc80000000000 */
[----:B------:R-:W-:-:S04]  /*34d0*/  DEPBAR.LE SB0, 0x2 ;  /* 0x000080800000791a */ /* 0x000fc80000000000 */
[----:B------:R-:W-:Y:S01]  /*34e0*/  LOP3.LUT R28, R28, 0xfffffff8, RZ, 0xc0, !PT ;  /* 0xfffffff81c1c7812 */ /* 0x000fe200078ec0ff */
[----:B------:R-:W-:Y:S04]  /*34f0*/  BAR.SYNC.DEFER_BLOCKING 0x0 ;  /* 0x0000000000007b1d */ /* 0x000fe80000010000 */
[----:B------:R-:W-:-:S05]  /*3500*/  IMAD.IADD R28, R3, 0x1, -R28 ;  /* 0x00000001031c7824 */ /* 0x000fca00078e0a1c */
[----:B------:R-:W-:-:S04]  /*3510*/  LOP3.LUT P0, RZ, R28, 0x2, RZ, 0xc0, !PT ;  /* 0x000000021cff7812 */ /* 0x000fc8000780c0ff */
[----:B------:R-:W-:-:S05]  /*3520*/  SEL R191, R0, 0xffffffe0, !P0 ;  /* 0xffffffe000bf7807 */ /* 0x000fca0004000000 */
[----:B------:R-:W-:Y:S01]  /*3530*/  IMAD.IADD R3, R193, 0x1, R191 ;  /* 0x00000001c1037824 */ /* 0x000fe200078e02bf */
[----:B------:R2:W3:Y:S04]  /*3540*/  LDSM.16.M88.4 R8, [R187] ;  /* 0x00000000bb08783b */ /* 0x0004e80000000200 */
[----:B------:R2:W1:Y:S04]  /*3550*/  LDSM.16.M88.4 R20, [R193] ;  /* 0x00000000c114783b */ /* 0x0004680000000200 */
[----:B------:R2:W4:Y:S04]  /*3560*/  LDSM.16.M88.4 R24, [R193+0x800] ;  /* 0x00080000c118783b */ /* 0x0005280000000200 */
[----:B------:R2:W1:Y:S04]  /*3570*/  LDSM.16.M88.4 R32, [R193+0x1000] ;  /* 0x00100000c120783b */ /* 0x0004680000000200 */
[----:B------:R2:W1:Y:S04]  /*3580*/  LDSM.16.M88.4 R48, [R193+0x1800] ;  /* 0x00180000c130783b */ /* 0x0004680000000200 */
[----:B-1----:R2:W1:Y:S04]  /*3590*/  LDSM.16.M88.4 R4, [R188] ;  /* 0x00000000bc04783b */ /* 0x0024680000000200 */
[----:B------:R2:W1:Y:S04]  /*35a0*/  LDSM.16.M88.4 R52, [R3] ;  /* 0x000000000334783b */ /* 0x0004680000000200 */
[----:B------:R2:W1:Y:S04]  /*35b0*/  LDSM.16.M88.4 R56, [R3+0x800] ;  /* 0x000800000338783b */ /* 0x0004680000000200 */
[----:B------:R2:W1:Y:S04]  /*35c0*/  LDSM.16.M88.4 R64, [R3+0x1000] ;  /* 0x001000000340783b */ /* 0x0004680000000200 */
[----:B------:R2:W1:Y:S01]  /*35d0*/  LDSM.16.M88.4 R76, [R3+0x1800] ;  /* 0x00180000034c783b */ /* 0x0004620000000200 */
[----:B------:R-:W-:Y:S05]  /*35e0*/  @!P4 BRA `(.L_x_1658) ;  /* 0x000001700000c947 */ /* 0x000fea0003800000 */
[----:B------:R-:W-:Y:S02]  /*35f0*/  IADD3 R0, R205, -0x2, RZ ;  /* 0xfffffffecd007810 */ /* 0x000fe40007ffe0ff */
[----:B------:R-:W-:-:S02]  /*3600*/  ISETP.GE.AND P4, PT, R210, c[0x0][0x1d4], PT ;  /* 0x00007500d2007a0c */ /* 0x000fc40003f86270 */
[----:B------:R-:W-:Y:S01]  /*3610*/  SHF.R.S32.HI R12, RZ, 0x1f, R0 ;  /* 0x0000001fff0c7819 */ /* 0x000fe20000011400 */
[----:B------:R-:W-:-:S04]  /*3620*/  IMAD.WIDE.U32 R14, R0, c[0x0][0x208], RZ ;  /* 0x00008200000e7a25 */ /* 0x000fc800078e00ff */
[----:B------:R-:W-:-:S04]  /*3630*/  IMAD R12, R12, c[0x0][0x208], RZ ;  /* 0x000082000c0c7a24 */ /* 0x000fc800078e02ff */
[----:B------:R-:W-:Y:S01]  /*3640*/  IMAD R12, R0, c[0x0][0x20c], R12 ;  /* 0x00008300000c7a24 */ /* 0x000fe200078e020c */
[----:B------:R-:W-:-:S03]  /*3650*/  LEA R0, P0, R14, R220, 0x6 ;  /* 0x000000dc0e007211 */ /* 0x000fc600078030ff */
[----:B----4-:R-:W-:Y:S01]  /*3660*/  IMAD.IADD R13, R15, 0x1, R12 ;  /* 0x000000010f0d7824 */ /* 0x010fe200078e020c */
[----:B------:R-:W-:-:S04]  /*3670*/  LEA R12, P5, R0, c[0x0][0x1f8], 0x1 ;  /* 0x00007e00000c7a11 */ /* 0x000fc800078a08ff */
[----:B------:R-:W-:Y:S02]  /*3680*/  LEA.HI.X R14, R14, R222, R13, 0x6, P0 ;  /* 0x000000de0e0e7211 */ /* 0x000fe400000f340d */
[----:B------:R-:W-:Y:S02]  /*3690*/  ISETP.GE.AND P0, PT, R209, c[0x0][0x1d4], PT ;  /* 0x00007500d1007a0c */ /* 0x000fe40003f06270 */
[----:B------:R-:W-:Y:S02]  /*36a0*/  LEA.HI.X R13, R0, c[0x0][0x1fc], R14, 0x1, P5 ;  /* 0x00007f00000d7a11 */ /* 0x000fe400028f0c0e */
[----:B------:R-:W-:-:S03]  /*36b0*/  IADD3 R14, P5, R12, UR7, RZ ;  /* 0x000000070c0e7c10 */ /* 0x000fc6000ffbe0ff */
[----:B------:R-:W-:Y:S01]  /*36c0*/  @!PT LDS RZ, [RZ] ;  /* 0x00000000fffff984 */ /* 0x000fe20000000800 */
[----:B------:R-:W-:Y:S01]  /*36d0*/  @!PT LDS RZ, [RZ] ;  /* 0x00000000fffff984 */ /* 0x000fe20000000800 */
[----:B------:R-:W-:Y:S01]  /*36e0*/  @!PT LDS RZ, [RZ] ;  /* 0x00000000fffff984 */ /* 0x000fe20000000800 */
[----:B------:R4:W-:Y:S01]  /*36f0*/  LDGSTS.E.BYPASS.LTC128B.128 [R227+0x6100], [R12.64], !P4 ;  /* 0x061000000ce37fae */ /* 0x0009e2000e101d48 */
[----:B------:R-:W-:-:S05]  /*3700*/  IADD3.X R15, R13, UR5, RZ, P5, !PT ;  /* 0x000000050d0f7c10 */ /* 0x000fca000affe4ff */
[----:B------:R4:W-:Y:S04]  /*3710*/  LDGSTS.E.BYPASS.LTC128B.128 [R227+0x8100], [R12.64+0x80], !P0 ;  /* 0x081000800ce37fae */ /* 0x0009e8000c101d48 */
[----:B------:R4:W-:Y:S04]  /*3720*/  LDGSTS.E.BYPASS.LTC128B.128 [R227+0xa100], [R12.64+0x100], !P3 ;  /* 0x0a1001000ce37fae */ /* 0x0009e8000d901d48 */
[----:B------:R4:W-:Y:S04]  /*3730*/  LDGSTS.E.BYPASS.LTC128B.128 [R227+0x7100], [R14.64], !P4 ;  /* 0x071000000ee37fae */ /* 0x0009e8000e101d48 */
[----:B------:R4:W-:Y:S04]  /*3740*/  LDGSTS.E.BYPASS.LTC128B.128 [R227+0x9100], [R14.64+0x80], !P0 ;  /* 0x091000800ee37fae */ /* 0x0009e8000c101d48 */
[----:B------:R4:W-:Y:S02]  /*3750*/  LDGSTS.E.BYPASS.LTC128B.128 [R227+0xb100], [R14.64+0x100], !P3 ;  /* 0x0b1001000ee37fae */ /* 0x0009e4000d901d48 */
.L_x_1658:
[----:B------:R-:W-:Y:S05]  /*3760*/  BSYNC B0 ;  /* 0x0000000000007941 */ /* 0x000fea0003800000 */
.L_x_1657:
[----:B------:R-:W-:Y:S01]  /*3770*/  LOP3.LUT P0, RZ, R28, 0x4, RZ, 0xc0, !PT ;  /* 0x000000041cff7812 */ /* 0x000fe2000780c0ff */
[C---:B---3--:R-:W-:Y:S01]  /*3780*/  HMMA.16816.F32.BF16 R16, R8.reuse, R20, RZ ;  /* 0x000000140810723c */ /* 0x048fe200000418ff */
[----:B----4-:R-:W-:Y:S01]  /*3790*/  LDSM.16.M88.4 R12, [R190] ;  /* 0x00000000be0c783b */ /* 0x010fe20000000200 */
[----:B------:R-:W-:Y:S01]  /*37a0*/  ULDC UR4, c[0x0][0x324] ;  /* 0x0000c90000047ab9 */ /* 0x000fe20000000800 */
[----:B------:R-:W-:Y:S01]  /*37b0*/  SEL R186, R2, 0xffffffc0, !P0 ;  /* 0xffffffc002ba7807 */ /* 0x000fe20004000000 */
[----:B------:R-:W-:Y:S01]  /*37c0*/  ULOP3.LUT UR4, URZ, UR4, URZ, 0x33, !UPT ;  /* 0x000000043f047292 */ /* 0x000fe2000f8e333f */
[----:B------:R-:W-:Y:S02]  /*37d0*/  LDSM.16.M88.4 R80, [R193+0x3000] ;  /* 0x00300000c150783b */ /* 0x000fe40000000200 */
[----:B------:R-:W-:Y:S01]  /*37e0*/  IADD3 R2, R193, R186, RZ ;  /* 0x000000bac1027210 */ /* 0x000fe20007ffe0ff */
[C---:B------:R-:W-:Y:S01]  /*37f0*/  HMMA.16816.F32.BF16 R20, R8.reuse, R22, RZ ;  /* 0x000000160814723c */ /* 0x040fe200000418ff */
[----:B------:R-:W-:Y:S01]  /*3800*/  IADD3 R0, R186, R193, R191 ;  /* 0x000000c1ba007210 */ /* 0x000fe20007ffe0bf */
[----:B------:R-:W-:Y:S04]  /*3810*/  LDSM.16.M88.4 R88, [R3+0x4800] ;  /* 0x004800000358783b */ /* 0x000fe80000000200 */
[----:B------:R-:W3:Y:S02]  /*3820*/  LDSM.16.M88.4 R60, [R2] ;  /* 0x00000000023c783b */ /* 0x000ee40000000200 */
[C---:B------:R-:W-:Y:S02]  /*3830*/  HMMA.16816.F32.BF16 R40, R8.reuse, R24, RZ ;  /* 0x000000180828723c */ /* 0x040fe400000418ff */
[----:B------:R-:W4:Y:S04]  /*3840*/  LDSM.16.M88.4 R72, [R2+0x800] ;  /* 0x000800000248783b */ /* 0x000f280000000200 */
[----:B------:R-:W5:Y:S02]  /*3850*/  LDSM.16.M88.4 R68, [R2+0x1000] ;  /* 0x001000000244783b */ /* 0x000f640000000200 */
[C---:B------:R-:W-:Y:S02]  /*3860*/  HMMA.16816.F32.BF16 R44, R8.reuse, R26, RZ ;  /* 0x0000001a082c723c */ /* 0x040fe400000418ff */
[----:B------:R-:W-:Y:S04]  /*3870*/  LDSM.16.M88.4 R84, [R0+0x2000] ;  /* 0x002000000054783b */ /* 0x000fe80000000200 */
[----:B------:R-:W-:Y:S02]  /*3880*/  LDSM.16.M88.4 R92, [R0+0x2800] ;  /* 0x00280000005c783b */ /* 0x000fe40000000200 */
[C---:B------:R-:W-:Y:S02]  /*3890*/  HMMA.16816.F32.BF16 R36, R8.reuse, R32, RZ ;  /* 0x000000200824723c */ /* 0x040fe400000418ff */
[----:B------:R-:W0:Y:S06]  /*38a0*/  LDGDEPBAR ;  /* 0x00000000000079af */ /* 0x000e2c0000000000 */
[C---:B------:R-:W-:Y:S08]  /*38b0*/  HMMA.16816.F32.BF16 R32, R8.reuse, R34, RZ ;  /* 0x000000220820723c */ /* 0x040ff000000418ff */
[C---:B------:R-:W-:Y:S08]  /*38c0*/  HMMA.16816.F32.BF16 R28, R8.reuse, R48, RZ ;  /* 0x00000030081c723c */ /* 0x040ff000000418ff */
[----:B------:R-:W-:Y:S08]  /*38d0*/  HMMA.16816.F32.BF16 R24, R8, R50, RZ ;  /* 0x000000320818723c */ /* 0x000ff000000418ff */
[C---:B-1----:R-:W-:Y:S08]  /*38e0*/  HMMA.16816.F32.BF16 R16, R4.reuse, R52, R16 ;  /* 0x000000340410723c */ /* 0x042ff00000041810 */
[C---:B------:R-:W-:Y:S08]  /*38f0*/  HMMA.16816.F32.BF16 R8, R4.reuse, R54, R20 ;  /* 0x000000360408723c */ /* 0x040ff00000041814 */
[C---:B------:R-:W-:Y:S08]  /*3900*/  HMMA.16816.F32.BF16 R20, R4.reuse, R56, R40 ;  /* 0x000000380414723c */ /* 0x040ff00000041828 */
[C---:B------:R-:W-:Y:S01]  /*3910*/  HMMA.16816.F32.BF16 R40, R4.reuse, R58, R44 ;  /* 0x0000003a0428723c */ /* 0x040fe2000004182c */
[----:B------:R-:W1:Y:S07]  /*3920*/  LDSM.16.M88.4 R56, [R2+0x1800] ;  /* 0x001800000238783b */ /* 0x000e6e0000000200 */
[C---:B------:R-:W-:Y:S08]  /*3930*/  HMMA.16816.F32.BF16 R48, R4.reuse, R66, R32 ;  /* 0x000000420430723c */ /* 0x040ff00000041820 */
[C---:B------:R-:W-:Y:S01]  /*3940*/  HMMA.16816.F32.BF16 R52, R4.reuse, R64, R36 ;  /* 0x000000400434723c */ /* 0x040fe20000041824 */
[----:B------:R-:W-:Y:S07]  /*3950*/  LDSM.16.M88.4 R64, [R0+0x1800] ;  /* 0x001800000040783b */ /* 0x000fee0000000200 */
[----:B------:R-:W-:Y:S08]  /*3960*/  HMMA.16816.F32.BF16 R44, R4, R76, R28 ;  /* 0x0000004c042c723c */ /* 0x000ff0000004181c */
[----:B---3--:R-:W-:Y:S08]  /*3970*/  HMMA.16816.F32.BF16 R32, R12, R60, R16 ;  /* 0x0000003c0c20723c */ /* 0x008ff00000041810 */
[----:B------:R-:W-:Y:S01]  /*3980*/  HMMA.16816.F32.BF16 R36, R4, R78, R24 ;  /* 0x0000004e0424723c */ /* 0x000fe20000041818 */
[----:B------:R-:W-:Y:S04]  /*3990*/  LDSM.16.M88.4 R4, [R189] ;  /* 0x00000000bd04783b */ /* 0x000fe80000000200 */
[----:B------:R-:W-:Y:S03]  /*39a0*/  LDSM.16.M88.4 R24, [R0+0x800] ;  /* 0x000800000018783b */ /* 0x000fe60000000200 */
[C---:B----4-:R-:W-:Y:S01]  /*39b0*/  HMMA.16816.F32.BF16 R16, R12.reuse, R72, R20 ;  /* 0x000000480c10723c */ /* 0x050fe20000041814 */
[----:B------:R-:W3:Y:S04]  /*39c0*/  LDSM.16.M88.4 R20, [R0] ;  /* 0x000000000014783b */ /* 0x000ee80000000200 */
[----:B------:R-:W-:Y:S03]  /*39d0*/  LDSM.16.M88.4 R76, [R193+0x2000] ;  /* 0x00200000c14c783b */ /* 0x000fe60000000200 */
[C---:B------:R-:W-:Y:S01]  /*39e0*/  HMMA.16816.F32.BF16 R28, R12.reuse, R62, R8 ;  /* 0x0000003e0c1c723c */ /* 0x040fe20000041808 */
[----:B------:R-:W4:Y:S04]  /*39f0*/  LDSM.16.M88.4 R60, [R0+0x1000] ;  /* 0x00100000003c783b */ /* 0x000f280000000200 */
[----:B------:R-:W2:Y:S03]  /*3a00*/  LDSM.16.M88.4 R8, [R187+0x4000] ;  /* 0x00400000bb08783b */ /* 0x000ea60000000200 */
[C---:B-----5:R-:W-:Y:S08]  /*3a10*/  HMMA.16816.F32.BF16 R52, R12.reuse, R68, R52 ;  /* 0x000000440c34723c */ /* 0x060ff00000041834 */
[C---:B-1----:R-:W-:Y:S08]  /*3a20*/  HMMA.16816.F32.BF16 R44, R12.reuse, R56, R44 ;  /* 0x000000380c2c723c */ /* 0x042ff0000004182c */
[C---:B------:R-:W-:Y:S01]  /*3a30*/  HMMA.16816.F32.BF16 R40, R12.reuse, R74, R40 ;  /* 0x0000004a0c28723c */ /* 0x040fe20000041828 */
[----:B------:R-:W1:Y:S07]  /*3a40*/  LDSM.16.M88.4 R72, [R193+0x2800] ;  /* 0x00280000c148783b */ /* 0x000e6e0000000200 */
[C---:B------:R-:W-:Y:S08]  /*3a50*/  HMMA.16816.F32.BF16 R48, R12.reuse, R70, R48 ;  /* 0x000000460c30723c */ /* 0x040ff00000041830 */
[----:B------:R-:W-:Y:S01]  /*3a60*/  HMMA.16816.F32.BF16 R36, R12, R58, R36 ;  /* 0x0000003a0c24723c */ /* 0x000fe20000041824 */
[----:B------:R-:W-:Y:S07]  /*3a70*/  LDSM.16.M88.4 R56, [R3+0x2000] ;  /* 0x002000000338783b */ /* 0x000fee0000000200 */
[C---:B---3--:R-:W-:Y:S08]  /*3a80*/  HMMA.16816.F32.BF16 R32, R4.reuse, R20, R32 ;  /* 0x000000140420723c */ /* 0x048ff00000041820 */
[C---:B------:R-:W-:Y:S08]  /*3a90*/  HMMA.16816.F32.BF16 R28, R4.reuse, R22, R28 ;  /* 0x00000016041c723c */ /* 0x040ff0000004181c */
[C---:B------:R-:W-:Y:S08]  /*3aa0*/  HMMA.16816.F32.BF16 R20, R4.reuse, R24, R16 ;  /* 0x000000180414723c */ /* 0x040ff00000041810 */
[C---:B----4-:R-:W-:Y:S01]  /*3ab0*/  HMMA.16816.F32.BF16 R12, R4.reuse, R60, R52 ;  /* 0x0000003c040c723c */ /* 0x050fe20000041834 */
[----:B------:R-:W-:Y:S07]  /*3ac0*/  LDSM.16.M88.4 R52, [R193+0x3800] ;  /* 0x00380000c134783b */ /* 0x000fee0000000200 */
[C---:B------:R-:W-:Y:S08]  /*3ad0*/  HMMA.16816.F32.BF16 R68, R4.reuse, R64, R44 ;  /* 0x000000400444723c */ /* 0x040ff0000004182c */
[C---:B------:R-:W-:Y:S01]  /*3ae0*/  HMMA.16816.F32.BF16 R16, R4.reuse, R26, R40 ;  /* 0x0000001a0410723c */ /* 0x040fe20000041828 */
[----:B------:R-:W-:Y:S07]  /*3af0*/  LDSM.16.M88.4 R40, [R3+0x2800] ;  /* 0x002800000328783b */ /* 0x000fee0000000200 */
[C---:B------:R-:W-:Y:S08]  /*3b00*/  HMMA.16816.F32.BF16 R60, R4.reuse, R62, R48 ;  /* 0x0000003e043c723c */ /* 0x040ff00000041830 */
[----:B------:R-:W-:Y:S01]  /*3b10*/  HMMA.16816.F32.BF16 R64, R4, R66, R36 ;  /* 0x000000420440723c */ /* 0x000fe20000041824 */
[----:B------:R-:W3:Y:S07]  /*3b20*/  LDSM.16.M88.4 R4, [R188+0x4000] ;  /* 0x00400000bc04783b */ /* 0x000eee0000000200 */
[C---:B--2---:R-:W-:Y:S01]  /*3b30*/  HMMA.16816.F32.BF16 R24, R8.reuse, R76, R32 ;  /* 0x0000004c0818723c */ /* 0x044fe20000041820 */
[----:B------:R-:W-:Y:S07]  /*3b40*/  LDSM.16.M88.4 R32, [R3+0x3000] ;  /* 0x003000000320783b */ /* 0x000fee0000000200 */
[C---:B------:R-:W-:Y:S01]  /*3b50*/  HMMA.16816.F32.BF16 R48, R8.reuse, R78, R28 ;  /* 0x0000004e0830723c */ /* 0x040fe2000004181c */
[----:B------:R-:W-:Y:S07]  /*3b60*/  LDSM.16.M88.4 R76, [R2+0x2000] ;  /* 0x00200000024c783b */ /* 0x000fee0000000200 */
[C---:B-1----:R-:W-:Y:S01]  /*3b70*/  HMMA.16816.F32.BF16 R44, R8.reuse, R72, R20 ;  /* 0x00000048082c723c */ /* 0x042fe20000041814 */
[----:B------:R-:W1:Y:S07]  /*3b80*/  LDSM.16.M88.4 R20, [R190+0x4000] ;  /* 0x00400000be14783b */ /* 0x000e6e0000000200 */
[C---:B------:R-:W-:Y:S08]  /*3b90*/  HMMA.16816.F32.BF16 R36, R8.reuse, R74, R16 ;  /* 0x0000004a0824723c */ /* 0x040ff00000041810 */
[C---:B------:R-:W-:Y:S08]  /*3ba0*/  HMMA.16816.F32.BF16 R28, R8.reuse, R80, R12 ;  /* 0x00000050081c723c */ /* 0x040ff0000004180c */
[----:B------:R-:W-:Y:S01]  /*3bb0*/  HMMA.16816.F32.BF16 R16, R8, R82, R60 ;  /* 0x000000520810723c */ /* 0x000fe2000004183c */
[----:B------:R-:W2:Y:S07]  /*3bc0*/  LDSM.16.M88.4 R80, [R3+0x3800] ;  /* 0x003800000350783b */ /* 0x000eae0000000200 */
[----:B---3--:R-:W-:Y:S01]  /*3bd0*/  HMMA.16816.F32.BF16 R12, R4, R56, R24 ;  /* 0x00000038040c723c */ /* 0x008fe20000041818 */
[----:B------:R-:W3:Y:S07]  /*3be0*/  LDSM.16.M88.4 R24, [R189+0x4000] ;  /* 0x00400000bd18783b */ /* 0x000eee0000000200 */
[C---:B------:R-:W-:Y:S08]  /*3bf0*/  HMMA.16816.F32.BF16 R60, R8.reuse, R52, R68 ;  /* 0x00000034083c723c */ /* 0x040ff00000041844 */
[----:B------:R-:W-:Y:S08]  /*3c00*/  HMMA.16816.F32.BF16 R72, R8, R54, R64 ;  /* 0x000000360848723c */ /* 0x000ff00000041840 */
[----:B------:R-:W-:Y:S08]  /*3c10*/  HMMA.16816.F32.BF16 R56, R4, R58, R48 ;  /* 0x0000003a0438723c */ /* 0x000ff00000041830 */
[----:B-1----:R-:W-:Y:S01]  /*3c20*/  HMMA.16816.F32.BF16 R8, R20, R76, R12 ;  /* 0x0000004c1408723c */ /* 0x002fe2000004180c */
[----:B------:R-:W-:Y:S07]  /*3c30*/  LDSM.16.M88.4 R12, [R188+0x8000] ;  /* 0x00800000bc0c783b */ /* 0x000fee0000000200 */
[C---:B------:R-:W-:Y:S08]  /*3c40*/  HMMA.16816.F32.BF16 R68, R4.reuse, R40, R44 ;  /* 0x000000280444723c */ /* 0x040ff0000004182c */
[C---:B------:R-:W-:Y:S01]  /*3c50*/  HMMA.16816.F32.BF16 R64, R4.reuse, R42, R36 ;  /* 0x0000002a0440723c */ /* 0x040fe20000041824 */
[----:B------:R-:W1:Y:S07]  /*3c60*/  LDSM.16.M88.4 R36, [R2+0x2800] ;  /* 0x002800000224783b */ /* 0x000e6e0000000200 */
[C---:B------:R-:W-:Y:S01]  /*3c70*/  HMMA.16816.F32.BF16 R44, R4.reuse, R34, R16 ;  /* 0x00000022042c723c */ /* 0x040fe20000041810 */
[----:B------:R-:W-:Y:S07]  /*3c80*/  LDSM.16.M88.4 R16, [R187+0x8000] ;  /* 0x00800000bb10783b */ /* 0x000fee0000000200 */
[C---:B--2---:R-:W-:Y:S01]  /*3c90*/  HMMA.16816.F32.BF16 R48, R4.reuse, R80, R60 ;  /* 0x000000500430723c */ /* 0x044fe2000004183c */
[----:B------:R-:W2:Y:S07]  /*3ca0*/  LDSM.16.M88.4 R60, [R193+0x4000] ;  /* 0x00400000c13c783b */ /* 0x000eae0000000200 */
[----:B------:R-:W-:Y:S01]  /*3cb0*/  HMMA.16816.F32.BF16 R52, R4, R32, R28 ;  /* 0x000000200434723c */ /* 0x000fe2000004181c */
[----:B------:R-:W4:Y:S07]  /*3cc0*/  LDSM.16.M88.4 R32, [R2+0x3000] ;  /* 0x003000000220783b */ /* 0x000f2e0000000200 */
[----:B------:R-:W-:Y:S01]  /*3cd0*/  HMMA.16816.F32.BF16 R28, R20, R78, R56 ;  /* 0x0000004e141c723c */ /* 0x000fe20000041838 */
[----:B------:R-:W5:Y:S07]  /*3ce0*/  LDSM.16.M88.4 R56, [R2+0x3800] ;  /* 0x003800000238783b */ /* 0x000f6e0000000200 */
[----:B---3--:R-:W-:Y:S08]  /*3cf0*/  HMMA.16816.F32.BF16 R8, R24, R84, R8 ;  /* 0x000000541808723c */ /* 0x008ff00000041808 */
[----:B------:R-:W-:Y:S01]  /*3d00*/  HMMA.16816.F32.BF16 R76, R4, R82, R72 ;  /* 0x00000052044c723c */ /* 0x000fe20000041848 */
[----:B------:R-:W3:Y:S07]  /*3d10*/  LDSM.16.M88.4 R80, [R3+0x4000] ;  /* 0x004000000350783b */ /* 0x000eee0000000200 */
[----:B-1----:R-:W-:Y:S08]  /*3d20*/  HMMA.16816.F32.BF16 R40, R20, R36, R68 ;  /* 0x000000241428723c */ /* 0x002ff00000041844 */
[----:B------:R-:W-:Y:S01]  /*3d30*/  HMMA.16816.F32.BF16 R28, R24, R86, R28 ;  /* 0x00000056181c723c */ /* 0x000fe2000004181c */
[----:B------:R-:W-:Y:S07]  /*3d40*/  LDSM.16.M88.4 R84, [R0+0x4000] ;  /* 0x004000000054783b */ /* 0x000fee0000000200 */
[----:B--2---:R-:W-:Y:S01]  /*3d50*/  HMMA.16816.F32.BF16 R4, R16, R60, R8 ;  /* 0x0000003c1004723c */ /* 0x004fe20000041808 */
[----:B------:R-:W-:Y:S07]  /*3d60*/  LDSM.16.M88.4 R8, [R190+0x8000] ;  /* 0x00800000be08783b */ /* 0x000fee0000000200 */
[C---:B----4-:R-:W-:Y:S01]  /*3d70*/  HMMA.16816.F32.BF16 R96, R20.reuse, R32, R52 ;  /* 0x000000201460723c */ /* 0x050fe20000041834 */
[----:B------:R-:W1:Y:S07]  /*3d80*/  LDSM.16.M88.4 R52, [R193+0x4800] ;  /* 0x00480000c134783b */ /* 0x000e6e0000000200 */
[C---:B------:R-:W-:Y:S01]  /*3d90*/  HMMA.16816.F32.BF16 R72, R20.reuse, R38, R64 ;  /* 0x000000261448723c */ /* 0x040fe20000041840 */
[----:B------:R-:W2:Y:S07]  /*3da0*/  LDSM.16.M88.4 R64, [R2+0x4000] ;  /* 0x004000000240783b */ /* 0x000eae0000000200 */
[----:B------:R-:W-:Y:S01]  /*3db0*/  HMMA.16816.F32.BF16 R100, R20, R34, R44 ;  /* 0x000000221464723c */ /* 0x000fe2000004182c */
[----:B------:R-:W4:Y:S07]  /*3dc0*/  LDSM.16.M88.4 R44, [R0+0x3000] ;  /* 0x00300000002c783b */ /* 0x000f2e0000000200 */
[----:B------:R-:W-:Y:S08]  /*3dd0*/  HMMA.16816.F32.BF16 R36, R24, R92, R40 ;  /* 0x0000005c1824723c */ /* 0x000ff00000041828 */
[----:B------:R-:W-:Y:S01]  /*3de0*/  HMMA.16816.F32.BF16 R32, R16, R62, R28 ;  /* 0x0000003e1020723c */ /* 0x000fe2000004181c */
[----:B------:R-:W-:Y:S07]  /*3df0*/  LDSM.16.M88.4 R60, [R193+0x5800] ;  /* 0x00580000c13c783b */ /* 0x000fee0000000200 */
[----:B-----5:R-:W-:Y:S01]  /*3e00*/  HMMA.16816.F32.BF16 R68, R20, R56, R48 ;  /* 0x000000381444723c */ /* 0x020fe20000041830 */
[----:B------:R-:W5:Y:S07]  /*3e10*/  LDSM.16.M88.4 R48, [R0+0x3800] ;  /* 0x003800000030783b */ /* 0x000f6e0000000200 */
[----:B---3--:R-:W-:Y:S01]  /*3e20*/  HMMA.16816.F32.BF16 R28, R12, R80, R4 ;  /* 0x000000500c1c723c */ /* 0x008fe20000041804 */
[----:B------:R-:W3:Y:S07]  /*3e30*/  LDSM.16.M88.4 R4, [R189+0x8000] ;  /* 0x00800000bd04783b */ /* 0x000eee0000000200 */
[----:B------:R-:W-:Y:S01]  /*3e40*/  HMMA.16816.F32.BF16 R40, R24, R94, R72 ;  /* 0x0000005e1828723c */ /* 0x000fe20000041848 */
[----:B------:R-:W3:Y:S07]  /*3e50*/  LDSM.16.M88.4 R72, [R193+0x5000] ;  /* 0x00500000c148783b */ /* 0x000eee0000000200 */
[----:B------:R-:W-:Y:S08]  /*3e60*/  HMMA.16816.F32.BF16 R56, R20, R58, R76 ;  /* 0x0000003a1438723c */ /* 0x000ff0000004184c */
[----:B-1----:R-:W-:Y:S08]  /*3e70*/  HMMA.16816.F32.BF16 R36, R16, R52, R36 ;  /* 0x000000341024723c */ /* 0x002ff00000041824 */
[----:B------:R-:W-:Y:S01]  /*3e80*/  HMMA.16816.F32.BF16 R32, R12, R82, R32 ;  /* 0x000000520c20723c */ /* 0x000fe20000041820 */
[----:B------:R-:W1:Y:S07]  /*3e90*/  LDSM.16.M88.4 R80, [R2+0x4800] ;  /* 0x004800000250783b */ /* 0x000e6e0000000200 */
[----:B--2---:R-:W-:Y:S08]  /*3ea0*/  HMMA.16816.F32.BF16 R20, R8, R64, R28 ;  /* 0x000000400814723c */ /* 0x004ff0000004181c */
[----:B----4-:R-:W-:Y:S08]  /*3eb0*/  HMMA.16816.F32.BF16 R28, R24, R44, R96 ;  /* 0x0000002c181c723c */ /* 0x010ff00000041860 */
[----:B------:R-:W-:Y:S01]  /*3ec0*/  HMMA.16816.F32.BF16 R40, R16, R54, R40 ;  /* 0x000000361028723c */ /* 0x000fe20000041828 */
[----:B------:R-:W-:Y:S07]  /*3ed0*/  LDSM.16.M88.4 R52, [R2+0x5000] ;  /* 0x005000000234783b */ /* 0x000fee0000000200 */
[C---:B-----5:R-:W-:Y:S01]  /*3ee0*/  HMMA.16816.F32.BF16 R96, R24.reuse, R48, R68 ;  /* 0x000000301860723c */ /* 0x060fe20000041844 */
[----:B------:R-:W2:Y:S07]  /*3ef0*/  LDSM.16.M88.4 R68, [R3+0x5000] ;  /* 0x005000000344783b */ /* 0x000eae0000000200 */
[----:B------:R-:W-:Y:S08]  /*3f00*/  HMMA.16816.F32.BF16 R76, R24, R46, R100 ;  /* 0x0000002e184c723c */ /* 0x000ff00000041864 */
[----:B------:R-:W-:Y:S08]  /*3f10*/  HMMA.16816.F32.BF16 R36, R12, R88, R36 ;  /* 0x000000580c24723c */ /* 0x000ff00000041824 */
[----:B------:R-:W-:Y:S01]  /*3f20*/  HMMA.16816.F32.BF16 R32, R8, R66, R32 ;  /* 0x000000420820723c */ /* 0x000fe20000041820 */
[----:B------:R4:W-:Y:S07]  /*3f30*/  LDSM.16.M88.4 R64, [R3+0x5800] ;  /* 0x005800000340783b */ /* 0x0009ee0000000200 */
[----:B---3--:R-:W-:Y:S08]  /*3f40*/  HMMA.16816.F32.BF16 R44, R4, R84, R20 ;  /* 0x00000054042c723c */ /* 0x008ff00000041814 */
[----:B------:R-:W-:Y:S08]  /*3f50*/  HMMA.16816.F32.BF16 R20, R16, R72, R28 ;  /* 0x000000481014723c */ /* 0x000ff0000004181c */
[----:B------:R-:W-:Y:S01]  /*3f60*/  HMMA.16816.F32.BF16 R92, R24, R50, R56 ;  /* 0x00000032185c723c */ /* 0x000fe20000041838 */
[----:B------:R-:W3:Y:S04]  /*3f70*/  LDSM.16.M88.4 R48, [R0+0x4800] ;  /* 0x004800000030783b */ /* 0x000ee80000000200 */
[----:B------:R-:W5:Y:S03]  /*3f80*/  LDSM.16.M88.4 R56, [R0+0x5000] ;  /* 0x005000000038783b */ /* 0x000f660000000200 */
[----:B------:R-:W-:Y:S01]  /*3f90*/  HMMA.16816.F32.BF16 R28, R12, R90, R40 ;  /* 0x0000005a0c1c723c */ /* 0x000fe20000041828 */
[----:B------:R-:W-:-:S04]  /*3fa0*/  FMUL.FTZ R24, R44, c[0x0][0x320] ;  /* 0x0000c8002c187a20 */ /* 0x000fc80000410000 */
[----:B------:R2:W2:Y:S03]  /*3fb0*/  MUFU.TANH R73, R24 ;  /* 0x0000001800497308 */ /* 0x0004a60000002400 */
[----:B-1----:R-:W-:Y:S08]  /*3fc0*/  HMMA.16816.F32.BF16 R40, R8, R80, R36 ;  /* 0x000000500828723c */ /* 0x002ff00000041824 */
[----:B------:R-:W-:Y:S01]  /*3fd0*/  HMMA.16816.F32.BF16 R36, R4, R86, R32 ;  /* 0x000000560424723c */ /* 0x000fe20000041820 */
[----:B--2---:R-:W-:-:S07]  /*3fe0*/  FMUL.FTZ R24, R45, c[0x0][0x320] ;  /* 0x0000c8002d187a20 */ /* 0x004fce0000410000 */
[----:B------:R-:W-:Y:S01]  /*3ff0*/  HMMA.16816.F32.BF16 R32, R16, R74, R76 ;  /* 0x0000004a1020723c */ /* 0x000fe2000004184c */
[----:B------:R1:W2:Y:S11]  /*4000*/  MUFU.TANH R72, R24 ;  /* 0x0000001800487308 */ /* 0x0002b60000002400 */
[----:B------:R-:W-:Y:S04]  /*4010*/  @!UPT UIADD3 URZ, URZ, URZ, URZ ;  /* 0x0000003f3f3ff290 */ /* 0x000fe8000fffe03f */
[----:B----4-:R-:W-:Y:S01]  /*4020*/  FMUL.FTZ R3, R36, c[0x0][0x320] ;  /* 0x0000c80024037a20 */ /* 0x010fe20000410000 */
[C---:B-1----:R-:W-:Y:S03]  /*4030*/  HMMA.16816.F32.BF16 R24, R12.reuse, R68, R20 ;  /* 0x000000440c18723c */ /* 0x042fe60000041814 */
[----:B------:R1:W4:Y:S04]  /*4040*/  MUFU.TANH R68, R3 ;  /* 0x0000000300447308 */ /* 0x0003280000002400 */
[----:B------:R-:W-:Y:S01]  /*4050*/  FMUL.FTZ R20, R46, c[0x0][0x320] ;  /* 0x0000c8002e147a20 */ /* 0x000fe20000410000 */
[----:B------:R-:W-:Y:S03]  /*4060*/  HMMA.16816.F32.BF16 R32, R12, R70, R32 ;  /* 0x000000460c20723c */ /* 0x000fe60000041820 */
[----:B------:R2:W2:Y:S01]  /*4070*/  MUFU.TANH R74, R20 ;  /* 0x00000014004a7308 */ /* 0x0004a20000002400 */
[----:B-1----:R-:W-:-:S04]  /*4080*/  FMUL.FTZ R3, R37, c[0x0][0x320] ;  /* 0x0000c80025037a20 */ /* 0x002fc80000410000 */
[----:B--2---:R-:W-:Y:S07]  /*4090*/  HMMA.16816.F32.BF16 R20, R8, R82, R28 ;  /* 0x000000520814723c */ /* 0x004fee000004181c */
[----:B------:R-:W-:Y:S02]  /*40a0*/  FMUL.FTZ R28, R47, c[0x0][0x320] ;  /* 0x0000c8002f1c7a20 */ /* 0x000fe40000410000 */
[----:B---3--:R-:W-:Y:S02]  /*40b0*/  HMMA.16816.F32.BF16 R44, R4, R48, R40 ;  /* 0x00000030042c723c */ /* 0x008fe40000041828 */
[----:B------:R1:W2:Y:S06]  /*40c0*/  MUFU.TANH R69, R28 ;  /* 0x0000001c00457308 */ /* 0x0002ac0000002400 */
[C---:B------:R-:W-:Y:S02]  /*40d0*/  HMMA.16816.F32.BF16 R40, R16.reuse, R60, R96 ;  /* 0x0000003c1028723c */ /* 0x040fe40000041860 */
[----:B------:R3:W2:Y:S06]  /*40e0*/  MUFU.TANH R60, R3 ;  /* 0x00000003003c7308 */ /* 0x0006ac0000002400 */
[----:B------:R-:W-:Y:S08]  /*40f0*/  HMMA.16816.F32.BF16 R16, R16, R62, R92 ;  /* 0x0000003e1010723c */ /* 0x000ff0000004185c */
[----:B-1----:R-:W-:Y:S01]  /*4100*/  HMMA.16816.F32.BF16 R28, R8, R52, R24 ;  /* 0x00000034081c723c */ /* 0x002fe20000041818 */
[----:B---3--:R-:W-:-:S04]  /*4110*/  FMUL.FTZ R3, R38, c[0x0][0x320] ;  /* 0x0000c80026037a20 */ /* 0x008fc80000410000 */
[----:B------:R1:W3:Y:S03]  /*4120*/  MUFU.TANH R61, R3 ;  /* 0x00000003003d7308 */ /* 0x0002e60000002400 */
[----:B------:R-:W-:Y:S01]  /*4130*/  HMMA.16816.F32.BF16 R24, R8, R54, R32 ;  /* 0x000000360818723c */ /* 0x000fe20000041820 */
[----:B------:R-:W-:Y:S01]  /*4140*/  LDSM.16.M88.4 R32, [R0+0x5800] ;  /* 0x005800000020783b */ /* 0x000fe20000000200 */
[----:B-1----:R-:W-:-:S06]  /*4150*/  FMUL.FTZ R3, R39, c[0x0][0x320] ;  /* 0x0000c80027037a20 */ /* 0x002fcc0000410000 */
[----:B------:R-:W-:Y:S01]  /*4160*/  HMMA.16816.F32.BF16 R36, R4, R50, R20 ;  /* 0x000000320424723c */ /* 0x000fe20000041814 */
[----:B------:R1:W2:Y:S01]  /*4170*/  LDSM.16.M88.4 R48, [R2+0x5800] ;  /* 0x005800000230783b */ /* 0x0002a20000000200 */
[----:B------:R3:W1:Y:S06]  /*4180*/  MUFU.TANH R52, R3 ;  /* 0x0000000300347308 */ /* 0x00066c0000002400 */
[----:B------:R-:W-:Y:S08]  /*4190*/  HMMA.16816.F32.BF16 R20, R12, R64, R40 ;  /* 0x000000400c14723c */ /* 0x000ff00000041828 */
[----:B-----5:R-:W-:Y:S01]  /*41a0*/  HMMA.16816.F32.BF16 R28, R4, R56, R28 ;  /* 0x00000038041c723c */ /* 0x020fe2000004181c */
[----:B---3--:R-:W-:-:S04]  /*41b0*/  FMUL.FTZ R3, R44, c[0x0][0x320] ;  /* 0x0000c8002c037a20 */ /* 0x008fc80000410000 */
[----:B------:R-:W3:Y:S01]  /*41c0*/  MUFU.TANH R44, R3 ;  /* 0x00000003002c7308 */ /* 0x000ee20000002400 */
[----:B-1----:R-:W-:Y:S02]  /*41d0*/  FMUL.FTZ R2, R45, c[0x0][0x320] ;  /* 0x0000c8002d027a20 */ /* 0x002fe40000410000 */
[----:B------:R-:W-:Y:S01]  /*41e0*/  HMMA.16816.F32.BF16 R12, R12, R66, R16 ;  /* 0x000000420c0c723c */ /* 0x000fe20000041810 */
[----:B------:R-:W-:-:S04]  /*41f0*/  FMUL.FTZ R0, R37, c[0x0][0x320] ;  /* 0x0000c80025007a20 */ /* 0x000fc80000410000 */
[----:B------:R1:W1:Y:S03]  /*4200*/  MUFU.TANH R45, R2 ;  /* 0x00000002002d7308 */ /* 0x0002660000002400 */
[----:B--2---:R-:W-:Y:S01]  /*4210*/  HMMA.16816.F32.BF16 R16, R8, R48, R20 ;  /* 0x000000300810723c */ /* 0x004fe20000041814 */
[----:B-1----:R-:W-:-:S07]  /*4220*/  FMUL.FTZ R2, R46, c[0x0][0x320] ;  /* 0x0000c8002e027a20 */ /* 0x002fce0000410000 */
[----:B------:R-:W-:Y:S01]  /*4230*/  HMMA.16816.F32.BF16 R20, R4, R58, R24 ;  /* 0x0000003a0414723c */ /* 0x000fe20000041818 */
[----:B------:R1:W2:Y:S07]  /*4240*/  MUFU.TANH R42, R2 ;  /* 0x00000002002a7308 */ /* 0x0002ae0000002400 */
[----:B------:R-:W-:Y:S08]  /*4250*/  HMMA.16816.F32.BF16 R8, R8, R50, R12 ;  /* 0x000000320808723c */ /* 0x000ff0000004180c */
[----:B------:R-:W-:Y:S01]  /*4260*/  HMMA.16816.F32.BF16 R12, R4, R32, R16 ;  /* 0x00000020040c723c */ /* 0x000fe20000041810 */
[----:B-1----:R-:W-:-:S04]  /*4270*/  FMUL.FTZ R2, R47, c[0x0][0x320] ;  /* 0x0000c8002f027a20 */ /* 0x002fc80000410000 */
[----:B------:R1:W1:Y:S11]  /*4280*/  MUFU.TANH R41, R2 ;  /* 0x0000000200297308 */ /* 0x0002760000002400 */
[----:B------:R-:W-:Y:S01]  /*4290*/  HMMA.16816.F32.BF16 R8, R4, R34, R8 ;  /* 0x000000220408723c */ /* 0x000fe20000041808 */
[----:B-1----:R-:W-:-:S02]  /*42a0*/  FMUL.FTZ R2, R36, c[0x0][0x320] ;  /* 0x0000c80024027a20 */ /* 0x002fc40000410000 */
[----:B------:R1:W1:Y:S05]  /*42b0*/  MUFU.TANH R36, R0 ;  /* 0x0000000000247308 */ /* 0x00026a0000002400 */
[----:B------:R-:W-:-:S03]  /*42c0*/  FMUL.FTZ R3, R15, c[0x0][0x320] ;  /* 0x0000c8000f037a20 */ /* 0x000fc60000410000 */
[----:B------:R5:W2:Y:S01]  /*42d0*/  MUFU.TANH R40, R2 ;  /* 0x0000000200287308 */ /* 0x000aa20000002400 */
[----:B-1----:R-:W-:-:S07]  /*42e0*/  FMUL.FTZ R0, R38, c[0x0][0x320] ;  /* 0x0000c80026007a20 */ /* 0x002fce0000410000 */
[----:B------:R1:W1:Y:S01]  /*42f0*/  MUFU.TANH R38, R0 ;  /* 0x0000000000267308 */ /* 0x0002620000002400 */
[----:B-----5:R-:W-:Y:S02]  /*4300*/  FMUL.FTZ R2, R14, c[0x0][0x320] ;  /* 0x0000c8000e027a20 */ /* 0x020fe40000410000 */
[----:B-1----:R-:W-:-:S05]  /*4310*/  FMUL.FTZ R0, R39, c[0x0][0x320] ;  /* 0x0000c80027007a20 */ /* 0x002fca0000410000 */
        /* <DEDUP_REMOVED lines=12> */
[----:B------:R-:W1:Y:S08]  /*43e0*/  MUFU.TANH R21, R3 ;  /* 0x0000000300157308 */ /* 0x000e700000002400 */
[----:B------:R5:W1:Y:S02]  /*43f0*/  MUFU.TANH R17, R0 ;  /* 0x0000000000117308 */ /* 0x000a640000002400 */
[----:B-----5:R-:W-:-:S06]  /*4400*/  FMUL.FTZ R0, R22, c[0x0][0x320] ;  /* 0x0000c80016007a20 */ /* 0x020fcc0000410000 */
        /* <DEDUP_REMOVED lines=8> */
[----:B-----5:R-:W-:-:S04]  /*4490*/  IADD3 R0, R233, R226, RZ ;  /* 0x000000e2e9007210 */ /* 0x020fc80007ffe0ff */
[----:B------:R-:W-:Y:S01]  /*44a0*/  MOV R4, R0 ;  /* 0x0000000000047202 */ /* 0x000fe20000000f00 */
[----:B------:R-:W-:-:S04]  /*44b0*/  @P2 IMAD.HI.U32 R2, R0, c[0x0][0x2c8], RZ ;  /* 0x0000b20000022a27 */ /* 0x000fc800078e00ff */
[----:B------:R-:W-:Y:S01]  /*44c0*/  FMUL.FTZ R0, R8, c[0x0][0x320] ;  /* 0x0000c80008007a20 */ /* 0x000fe20000410000 */
[----:B------:R-:W-:Y:S01]  /*44d0*/  @P2 SHF.R.U32.HI R4, RZ, c[0x0][0x2cc], R2 ;  /* 0x0000b300ff042a19 */ /* 0x000fe20000011602 */
[----:B------:R-:W-:Y:S01]  /*44e0*/  FMUL.FTZ R2, R11, c[0x0][0x320] ;  /* 0x0000c8000b027a20 */ /* 0x000fe20000410000 */
[----:B------:R-:W-:Y:S01]  /*44f0*/  IADD3 R8, -R214, R215, -R104 ;  /* 0x000000d7d6087210 */ /* 0x000fe20007ffe968 */
[----:B------:R5:W1:Y:S02]  /*4500*/  MUFU.TANH R12, R0 ;  /* 0x00000000000c7308 */ /* 0x000a640000002400 */
[----:B------:R-:W1:Y:S06]  /*4510*/  SHFL.IDX PT, R3, R4, RZ, 0x1c1f ;  /* 0x001c1fff04037589 */ /* 0x000e6c00000e0000 */
[----:B------:R-:W1:Y:S01]  /*4520*/  MUFU.TANH R19, R2 ;  /* 0x0000000200137308 */ /* 0x000e620000002400 */
[----:B-----5:R-:W-:-:S07]  /*4530*/  FMUL.FTZ R0, R9, c[0x0][0x320] ;  /* 0x0000c80009007a20 */ /* 0x020fce0000410000 */
[----:B------:R5:W1:Y:S02]  /*4540*/  MUFU.TANH R9, R0 ;  /* 0x0000000000097308 */ /* 0x000a640000002400 */
[----:B-----5:R-:W-:-:S06]  /*4550*/  FMUL.FTZ R0, R10, c[0x0][0x320] ;  /* 0x0000c8000a007a20 */ /* 0x020fcc0000410000 */
[----:B------:R5:W1:Y:S02]  /*4560*/  MUFU.TANH R20, R0 ;  /* 0x0000000000147308 */ /* 0x000a640000002400 */
[----:B-----5:R-:W-:-:S04]  /*4570*/  IADD3 R0, R215, 0x1, -R104 ;  /* 0x00000001d7007810 */ /* 0x020fc80007ffe868 */
[----:B------:R-:W-:-:S04]  /*4580*/  IADD3 R0, -R216, R0, -R214 ;  /* 0x00000000d8007210 */ /* 0x000fc80007ffe9d6 */
[C---:B------:R-:W-:Y:S02]  /*4590*/  IADD3 R6, R0.reuse, c[0x0][0x328], RZ ;  /* 0x0000ca0000067a10 */ /* 0x040fe40007ffe0ff */
[----:B------:R-:W-:Y:S02]  /*45a0*/  IADD3 R7, R0, UR4, RZ ;  /* 0x0000000400077c10 */ /* 0x000fe4000fffe0ff */
[-C--:B-1----:R-:W-:Y:S02]  /*45b0*/  IADD3 R2, R6, R3.reuse, RZ ;  /* 0x0000000306027210 */ /* 0x082fe40007ffe0ff */
[----:B------:R-:W-:Y:S02]  /*45c0*/  IADD3 R0, R7, R3, RZ ;  /* 0x0000000307007210 */ /* 0x000fe40007ffe0ff */
[----:B------:R-:W-:Y:S01]  /*45d0*/  IMNMX R2, R8, R2, PT ;  /* 0x0000000208027217 */ /* 0x000fe20003800200 */
[----:B------:R-:W-:Y:S05]  /*45e0*/  @!P1 BRA `(.L_x_1659) ;  /* 0x0000015000009947 */ /* 0x000fea0003800000 */
[----:B--234-:R-:W-:Y:S01]  /*45f0*/  IADD3 R3, -R216, R215, R3 ;  /* 0x000000d7d8037210 */ /* 0x01cfe20007ffe103 */
        /* <DEDUP_REMOVED lines=10> */
.L_x_1661:
[----:B------:R-:W-:-:S04]  /*46a0*/  MOV R5, c[0x0][0x32c] ;  /* 0x0000cb0000057a02 */ /* 0x000fc80000000f00 */
[----:B------:R-:W-:-:S13]  /*46b0*/  ISETP.NE.AND P0, PT, R5, 0x1, PT ;  /* 0x000000010500780c */ /* 0x000fda0003f05270 */
[----:B------:R-:W-:-:S05]  /*46c0*/  @P0 IMAD.HI.U32 R5, R3, c[0x0][0x330], RZ ;  /* 0x0000cc0003050a27 */ /* 0x000fca00078e00ff */
[----:B------:R-:W-:Y:S02]  /*46d0*/  @P0 SHF.R.U32.HI R3, RZ, c[0x0][0x334], R5 ;  /* 0x0000cd00ff030a19 */ /* 0x000fe40000011605 */
.L_x_1662:
[----:B------:R-:W-:Y:S05]  /*46e0*/  BSYNC B0 ;  /* 0x0000000000007941 */ /* 0x000fea0003800000 */
.L_x_1660:
[----:B------:R-:W-:-:S04]  /*46f0*/  IMAD R3, R3, c[0x0][0x32c], -R104 ;  /* 0x0000cb0003037a24 */ /* 0x000fc800078e0a68 */
[----:B------:R-:W-:-:S05]  /*4700*/  IMAD.IADD R3, R3, 0x1, -R214 ;  /* 0x0000000103037824 */ /* 0x000fca00078e0ad6 */
[----:B------:R-:W-:Y:S02]  /*4710*/  IADD3 R5, R3, c[0x0][0x32c], RZ ;  /* 0x0000cb0003057a10 */ /* 0x000fe40007ffe0ff */
[----:B------:R-:W-:Y:S02]  /*4720*/  IMNMX R0, R0, R3, !PT ;  /* 0x0000000300007217 */ /* 0x000fe40007800200 */
[----:B------:R-:W-:Y:S02]  /*4730*/  IMNMX R2, R2, R5, PT ;  /* 0x0000000502027217 */ /* 0x000fe40003800200 */
.L_x_1659:
[----:B--234-:R-:W-:Y:S01]  /*4740*/  ISETP.GT.AND P0, PT, R205, RZ, PT ;  /* 0x000000ffcd00720c */ /* 0x01cfe20003f04270 */
[----:B------:R-:W1:Y:S03]  /*4750*/  SHFL.IDX PT, R3, R4, 0x1, 0x1c1f ;  /* 0x003c1f0004037f89 */ /* 0x000e6600000e0000 */
[C---:B------:R-:W-:Y:S02]  /*4760*/  ISETP.GT.AND P4, PT, R0.reuse, RZ, P0 ;  /* 0x000000ff0000720c */ /* 0x040fe40000784270 */
[----:B------:R-:W-:-:S02]  /*4770*/  ISETP.GT.AND P6, PT, R0, 0x1, P0 ;  /* 0x000000010000780c */ /* 0x000fc400007c4270 */
[----:B------:R-:W-:Y:S02]  /*4780*/  ISETP.LT.OR P4, PT, R2, 0x1, P4 ;  /* 0x000000010200780c */ /* 0x000fe40002781670 */
[C---:B------:R-:W-:Y:S02]  /*4790*/  ISETP.GT.AND P5, PT, R0.reuse, 0x8, P0 ;  /* 0x000000080000780c */ /* 0x040fe400007a4270 */
[----:B------:R-:W-:Y:S02]  /*47a0*/  FSEL R10, R73, -INF , !P4 ;  /* 0xff800000490a7808 */ /* 0x000fe40006000000 */
[----:B------:R-:W-:Y:S02]  /*47b0*/  ISETP.GT.AND P4, PT, R0, 0x9, P0 ;  /* 0x000000090000780c */ /* 0x000fe40000784270 */
[C---:B------:R-:W-:Y:S02]  /*47c0*/  ISETP.LT.OR P6, PT, R2.reuse, 0x2, P6 ;  /* 0x000000020200780c */ /* 0x040fe400037c1670 */
[----:B------:R-:W-:-:S02]  /*47d0*/  ISETP.LT.OR P5, PT, R2, 0x9, P5 ;  /* 0x000000090200780c */ /* 0x000fc40002fa1670 */
[----:B------:R-:W-:Y:S02]  /*47e0*/  ISETP.LT.OR P4, PT, R2, 0xa, P4 ;  /* 0x0000000a0200780c */ /* 0x000fe40002781670 */
[----:B------:R-:W-:Y:S02]  /*47f0*/  FSEL R11, R72, -INF , !P6 ;  /* 0xff800000480b7808 */ /* 0x000fe40007000000 */
[----:B------:R-:W-:Y:S02]  /*4800*/  FSEL R14, R68, -INF , !P5 ;  /* 0xff800000440e7808 */ /* 0x000fe40006800000 */
[----:B------:R-:W-:Y:S02]  /*4810*/  FSEL R15, R60, -INF , !P4 ;  /* 0xff8000003c0f7808 */ /* 0x000fe40006000000 */
[C---:B------:R-:W-:Y:S02]  /*4820*/  ISETP.GT.AND P6, PT, R0.reuse, 0x10, P0 ;  /* 0x000000100000780c */ /* 0x040fe400007c4270 */
[----:B------:R-:W-:-:S02]  /*4830*/  ISETP.GT.AND P5, PT, R0, 0x11, P0 ;  /* 0x000000110000780c */ /* 0x000fc400007a4270 */
[----:B------:R-:W-:Y:S02]  /*4840*/  ISETP.GT.AND P4, PT, R0, 0x18, P0 ;  /* 0x000000180000780c */ /* 0x000fe40000784270 */
[C---:B------:R-:W-:Y:S02]  /*4850*/  ISETP.LT.OR P6, PT, R2.reuse, 0x11, P6 ;  /* 0x000000110200780c */ /* 0x040fe400037c1670 */
[C---:B------:R-:W-:Y:S02]  /*4860*/  ISETP.LT.OR P5, PT, R2.reuse, 0x12, P5 ;  /* 0x000000120200780c */ /* 0x040fe40002fa1670 */
[----:B------:R-:W-:Y:S02]  /*4870*/  ISETP.LT.OR P4, PT, R2, 0x19, P4 ;  /* 0x000000190200780c */ /* 0x000fe40002781670 */
[----:B------:R-:W-:Y:S02]  /*4880*/  FSEL R44, R44, -INF , !P6 ;  /* 0xff8000002c2c7808 */ /* 0x000fe40007000000 */
[----:B------:R-:W-:-:S02]  /*4890*/  FSEL R45, R45, -INF , !P5 ;  /* 0xff8000002d2d7808 */ /* 0x000fc40006800000 */
[----:B------:R-:W-:Y:S02]  /*48a0*/  FSEL R46, R40, -INF , !P4 ;  /* 0xff800000282e7808 */ /* 0x000fe40006000000 */
[C---:B------:R-:W-:Y:S02]  /*48b0*/  ISETP.GT.AND P6, PT, R0.reuse, 0x19, P0 ;  /* 0x000000190000780c */ /* 0x040fe400007c4270 */
[C---:B------:R-:W-:Y:S02]  /*48c0*/  ISETP.GT.AND P5, PT, R0.reuse, 0x20, P0 ;  /* 0x000000200000780c */ /* 0x040fe400007a4270 */
        /* <DEDUP_REMOVED lines=18> */
[----:B------:R-:W-:Y:S01]  /*49f0*/  ISETP.GT.AND P4, PT, R0, 0x39, P0 ;  /* 0x000000390000780c */ /* 0x000fe20000784270 */
[----:B-1----:R-:W-:Y:S01]  /*4a00*/  IMAD.IADD R0, R6, 0x1, R3 ;  /* 0x0000000106007824 */ /* 0x002fe200078e0203 */
[C---:B------:R-:W-:Y:S02]  /*4a10*/  ISETP.LT.OR P6, PT, R2.reuse, 0x32, P6 ;  /* 0x000000320200780c */ /* 0x040fe400037c1670 */
[----:B------:R-:W-:-:S02]  /*4a20*/  ISETP.LT.OR P5, PT, R2, 0x39, P5 ;  /* 0x000000390200780c */ /* 0x000fc40002fa1670 */
[----:B------:R-:W-:Y:S02]  /*4a30*/  ISETP.LT.OR P4, PT, R2, 0x3a, P4 ;  /* 0x0000003a0200780c */ /* 0x000fe40002781670 */
[----:B------:R-:W-:Y:S01]  /*4a40*/  IMNMX R2, R8, R0, PT ;  /* 0x0000000008027217 */ /* 0x000fe20003800200 */
[----:B------:R-:W-:Y:S01]  /*4a50*/  IMAD.IADD R0, R7, 0x1, R3 ;  /* 0x0000000107007824 */ /* 0x000fe200078e0203 */
[----:B------:R-:W-:Y:S02]  /*4a60*/  FSEL R202, R13, -INF , !P6 ;  /* 0xff8000000dca7808 */ /* 0x000fe40007000000 */
[----:B------:R-:W-:Y:S02]  /*4a70*/  FSEL R203, R12, -INF , !P5 ;  /* 0xff8000000ccb7808 */ /* 0x000fe40006800000 */
[----:B------:R-:W-:Y:S01]  /*4a80*/  FSEL R204, R9, -INF , !P4 ;  /* 0xff80000009cc7808 */ /* 0x000fe20006000000 */
        /* <DEDUP_REMOVED lines=12> */
.L_x_1665:
[----:B------:R-:W-:-:S04]  /*4b50*/  MOV R4, c[0x0][0x32c] ;  /* 0x0000cb0000047a02 */ /* 0x000fc80000000f00 */
[----:B------:R-:W-:-:S13]  /*4b60*/  ISETP.NE.AND P4, PT, R4, 0x1, PT ;  /* 0x000000010400780c */ /* 0x000fda0003f85270 */
[----:B------:R-:W-:-:S05]  /*4b70*/  @P4 IMAD.HI.U32 R4, R3, c[0x0][0x330], RZ ;  /* 0x0000cc0003044a27 */ /* 0x000fca00078e00ff */
[----:B------:R-:W-:Y:S02]  /*4b80*/  @P4 SHF.R.U32.HI R3, RZ, c[0x0][0x334], R4 ;  /* 0x0000cd00ff034a19 */ /* 0x000fe40000011604 */
.L_x_1666:
[----:B------:R-:W-:Y:S05]  /*4b90*/  BSYNC B0 ;  /* 0x0000000000007941 */ /* 0x000fea0003800000 */
.L_x_1664:
[----:B------:R-:W-:-:S04]  /*4ba0*/  IMAD R3, R3, c[0x0][0x32c], -R104 ;  /* 0x0000cb0003037a24 */ /* 0x000fc800078e0a68 */
[----:B------:R-:W-:-:S05]  /*4bb0*/  IMAD.IADD R3, R3, 0x1, -R214 ;  /* 0x0000000103037824 */ /* 0x000fca00078e0ad6 */
[----:B------:R-:W-:Y:S02]  /*4bc0*/  IADD3 R4, R3, c[0x0][0x32c], RZ ;  /* 0x0000cb0003047a10 */ /* 0x000fe40007ffe0ff */
[----:B------:R-:W-:Y:S02]  /*4bd0*/  IMNMX R0, R0, R3, !PT ;  /* 0x0000000300007217 */ /* 0x000fe40007800200 */
[----:B------:R-:W-:Y:S02]  /*4be0*/  IMNMX R2, R2, R4, PT ;  /* 0x0000000402027217 */ /* 0x000fe40003800200 */
.L_x_1663:
[----:B------:R-:W2:Y:S01]  /*4bf0*/  LDL R48, [R1+0x28] ;  /* 0x0000280001307983 */ /* 0x000ea20000100800 */
[----:B------:R-:W-:Y:S01]  /*4c00*/  FMNMX.FTZ R3, R10, R11, !PT ;  /* 0x0000000b0a037209 */ /* 0x000fe20007810000 */
[----:B------:R-:W-:-:S04]  /*4c10*/  DEPBAR.LE SB0, 0x2 ;  /* 0x000080800000791a */ /* 0x000fc80000000000 */
[----:B------:R-:W-:Y:S01]  /*4c20*/  FMNMX.FTZ R3, R14, R3, !PT ;  /* 0x000000030e037209 */ /* 0x000fe20007810000 */
[----:B------:R-:W-:Y:S01]  /*4c30*/  IMAD.IADD R16, R192, 0x1, R195 ;  /* 0x00000001c0107824 */ /* 0x000fe200078e02c3 */
[----:B------:R-:W-:Y:S01]  /*4c40*/  BAR.SYNC.DEFER_BLOCKING 0x0 ;  /* 0x0000000000007b1d */ /* 0x000fe20000010000 */
[C---:B------:R-:W-:Y:S02]  /*4c50*/  ISETP.GT.AND P6, PT, R0.reuse, RZ, P0 ;  /* 0x000000ff0000720c */ /* 0x040fe400007c4270 */
[----:B------:R-:W-:Y:S02]  /*4c60*/  FMNMX.FTZ R3, R15, R3, !PT ;  /* 0x000000030f037209 */ /* 0x000fe40007810000 */
[----:B------:R-:W-:Y:S01]  /*4c70*/  ISETP.GT.AND P5, PT, R0, 0x1, P0 ;  /* 0x000000010000780c */ /* 0x000fe200007a4270 */
[----:B------:R-:W-:Y:S01]  /*4c80*/  BSSY B0, `(.L_x_1667) ;  /* 0x0000173000007945 */ /* 0x000fe20003800000 */
[----:B------:R-:W-:Y:S02]  /*4c90*/  FMNMX.FTZ R3, R44, R3, !PT ;  /* 0x000000032c037209 */ /* 0x000fe40007810000 */
[----:B------:R-:W-:-:S02]  /*4ca0*/  ISETP.LT.OR P6, PT, R2, 0x1, P6 ;  /* 0x000000010200780c */ /* 0x000fc400037c1670 */
[----:B------:R-:W-:Y:S02]  /*4cb0*/  FMNMX.FTZ R3, R45, R3, !PT ;  /* 0x000000032d037209 */ /* 0x000fe40007810000 */
[----:B------:R-:W-:Y:S02]  /*4cc0*/  ISETP.GT.AND P4, PT, R0, 0x8, P0 ;  /* 0x000000080000780c */ /* 0x000fe40000784270 */
[----:B------:R-:W-:Y:S02]  /*4cd0*/  ISETP.LT.OR P5, PT, R2, 0x2, P5 ;  /* 0x000000020200780c */ /* 0x000fe40002fa1670 */
[----:B------:R-:W-:Y:S02]  /*4ce0*/  FSEL R6, R74, -INF , !P6 ;  /* 0xff8000004a067808 */ /* 0x000fe40007000000 */
[----:B------:R-:W-:Y:S02]  /*4cf0*/  FMNMX.FTZ R3, R46, R3, !PT ;  /* 0x000000032e037209 */ /* 0x000fe40007810000 */
[----:B------:R-:W-:-:S02]  /*4d00*/  ISETP.GT.AND P6, PT, R0, 0x9, P0 ;  /* 0x000000090000780c */ /* 0x000fc400007c4270 */
[----:B------:R-:W-:Y:S02]  /*4d10*/  ISETP.LT.OR P4, PT, R2, 0x9, P4 ;  /* 0x000000090200780c */ /* 0x000fe40002781670 */
[----:B------:R-:W-:Y:S02]  /*4d20*/  FSEL R7, R69, -INF , !P5 ;  /* 0xff80000045077808 */ /* 0x000fe40006800000 */
[----:B------:R-:W-:Y:S02]  /*4d30*/  FMNMX.FTZ R3, R47, R3, !PT ;  /* 0x000000032f037209 */ /* 0x000fe40007810000 */
[----:B------:R-:W-:Y:S02]  /*4d40*/  ISETP.GT.AND P5, PT, R0, 0x10, P0 ;  /* 0x000000100000780c */ /* 0x000fe400007a4270 */
[----:B------:R-:W-:Y:S02]  /*4d50*/  ISETP.LT.OR P6, PT, R2, 0xa, P6 ;  /* 0x0000000a0200780c */ /* 0x000fe400037c1670 */
[----:B------:R-:W-:-:S02]  /*4d60*/  FSEL R8, R61, -INF , !P4 ;  /* 0xff8000003d087808 */ /* 0x000fc40006000000 */
[----:B------:R-:W-:Y:S02]  /*4d70*/  FMNMX.FTZ R4, R6, R7, !PT ;  /* 0x0000000706047209 */ /* 0x000fe40007810000 */
[----:B------:R-:W-:Y:S02]  /*4d80*/  FMNMX.FTZ R3, R141, R3, !PT ;  /* 0x000000038d037209 */ /* 0x000fe40007810000 */
[----:B------:R-:W-:Y:S02]  /*4d90*/  ISETP.GT.AND P4, PT, R0, 0x11, P0 ;  /* 0x000000110000780c */ /* 0x000fe40000784270 */
[----:B------:R-:W-:Y:S02]  /*4da0*/  ISETP.LT.OR P5, PT, R2, 0x11, P5 ;  /* 0x000000110200780c */ /* 0x000fe40002fa1670 */
[----:B------:R-:W-:Y:S02]  /*4db0*/  FSEL R9, R52, -INF , !P6 ;  /* 0xff80000034097808 */ /* 0x000fe40007000000 */
        /* <DEDUP_REMOVED lines=9> */
[----:B------:R-:W-:Y:S01]  /*4e50*/  ISETP.LT.OR P6, PT, R2, 0x19, P6 ;  /* 0x000000190200780c */ /* 0x000fe200037c1670 */
[----:B------:R-:W-:Y:S01]  /*4e60*/  LDSM.16.MT88.4 R40, [R16+0x2000] ;  /* 0x002000001028783b */ /* 0x000fe20000004200 */
        /* <DEDUP_REMOVED lines=9> */
[----:B------:R-:W-:Y:S01]  /*4f00*/  ISETP.LT.OR P4, PT, R2, 0x21, P4 ;  /* 0x000000210200780c */ /* 0x000fe20002781670 */
[----:B------:R-:W-:Y:S01]  /*4f10*/  LDSM.16.MT88.4 R36, [R194] ;  /* 0x00000000c224783b */ /* 0x000fe20000004200 */
[----:B------:R-:W-:Y:S02]  /*4f20*/  FMNMX.FTZ R4, R52, R4, !PT ;  /* 0x0000000434047209 */ /* 0x000fe40007810000 */
[----:B------:R-:W-:Y:S02]  /*4f30*/  FMNMX.FTZ R3, R202, R3, !PT ;  /* 0x00000003ca037209 */ /* 0x000fe40007810000 */
[----:B------:R-:W-:Y:S02]  /*4f40*/  ISETP.GT.AND P5, PT, R0, 0x28, P0 ;  /* 0x000000280000780c */ /* 0x000fe400007a4270 */
[----:B------:R-:W-:Y:S02]  /*4f50*/  ISETP.LT.OR P6, PT, R2, 0x22, P6 ;  /* 0x000000220200780c */ /* 0x000fe400037c1670 */
[----:B------:R-:W-:-:S02]  /*4f60*/  FSEL R54, R28, -INF , !P4 ;  /* 0xff8000001c367808 */ /* 0x000fc40006000000 */
[----:B------:R-:W-:Y:S01]  /*4f70*/  FMNMX.FTZ R4, R53, R4, !PT ;  /* 0x0000000435047209 */ /* 0x000fe20007810000 */
[----:B------:R-:W-:Y:S01]  /*4f80*/  LDSM.16.MT88.4 R28, [R195+0x2000] ;  /* 0x00200000c31c783b */ /* 0x000fe20000004200 */
[----:B------:R-:W-:Y:S02]  /*4f90*/  FMNMX.FTZ R3, R203, R3, !PT ;  /* 0x00000003cb037209 */ /* 0x000fe40007810000 */
[----:B------:R-:W-:Y:S02]  /*4fa0*/  ISETP.GT.AND P4, PT, R0, 0x29, P0 ;  /* 0x000000290000780c */ /* 0x000fe40000784270 */
[----:B------:R-:W-:Y:S02]  /*4fb0*/  FSEL R55, R27, -INF , !P6 ;  /* 0xff8000001b377808 */ /* 0x000fe40007000000 */
[----:B------:R-:W-:Y:S02]  /*4fc0*/  ISETP.LT.OR P5, PT, R2, 0x29, P5 ;  /* 0x000000290200780c */ /* 0x000fe40002fa1670 */
[----:B------:R-:W-:-:S02]  /*4fd0*/  FMNMX.FTZ R4, R54, R4, !PT ;  /* 0x0000000436047209 */ /* 0x000fc40007810000 */
[----:B------:R-:W-:Y:S02]  /*4fe0*/  FMNMX.FTZ R3, R204, R3, !PT ;  /* 0x00000003cc037209 */ /* 0x000fe40007810000 */
[----:B------:R-:W-:Y:S02]  /*4ff0*/  ISETP.GT.AND P6, PT, R0, 0x30, P0 ;  /* 0x000000300000780c */ /* 0x000fe400007c4270 */
[----:B------:R-:W-:Y:S01]  /*5000*/  ISETP.LT.OR P4, PT, R2, 0x2a, P4 ;  /* 0x0000002a0200780c */ /* 0x000fe20002781670 */
[----:B------:R-:W1:Y:S01]  /*5010*/  SHFL.BFLY PT, R5, R3, 0x2, 0x1f ;  /* 0x0c401f0003057f89 */ /* 0x000e6200000e0000 */
[----:B------:R-:W-:Y:S02]  /*5020*/  FSEL R102, R26, -INF , !P5 ;  /* 0xff8000001a667808 */ /* 0x000fe40006800000 */
[----:B------:R-:W-:Y:S01]  /*5030*/  FMNMX.FTZ R4, R55, R4, !PT ;  /* 0x0000000437047209 */ /* 0x000fe20007810000 */
[----:B------:R-:W-:Y:S01]  /*5040*/  LDSM.16.MT88.4 R24, [R195] ;  /* 0x00000000c318783b */ /* 0x000fe20000004200 */
        /* <DEDUP_REMOVED lines=8> */
[----:B------:R-:W-:Y:S02]  /*50d0*/  ISETP.GT.AND P0, PT, R0, 0x39, P0 ;  /* 0x000000390000780c */ /* 0x000fe40000704270 */
[C---:B------:R-:W-:Y:S02]  /*50e0*/  ISETP.LT.OR P4, PT, R2.reuse, 0x39, P4 ;  /* 0x000000390200780c */ /* 0x040fe40002781670 */
[----:B------:R-:W-:Y:S02]  /*50f0*/  FSEL R185, R21, -INF , !P5 ;  /* 0xff80000015b97808 */ /* 0x000fe40006800000 */
[----:B------:R-:W-:Y:S02]  /*5100*/  FMNMX.FTZ R0, R159, R4, !PT ;  /* 0x000000049f007209 */ /* 0x000fe40007810000 */
[----:B------:R-:W-:-:S02]  /*5110*/  ISETP.LT.OR P0, PT, R2, 0x3a, P0 ;  /* 0x0000003a0200780c */ /* 0x000fc40000701670 */
[----:B------:R-:W-:Y:S02]  /*5120*/  FSEL R184, R20, -INF , !P4 ;  /* 0xff80000014b87808 */ /* 0x000fe40006000000 */
[----:B------:R-:W-:Y:S02]  /*5130*/  FMNMX.FTZ R2, R185, R0, !PT ;  /* 0x00000000b9027209 */ /* 0x000fe40007810000 */
[----:B------:R-:W-:Y:S02]  /*5140*/  FSEL R19, R19, -INF , !P0 ;  /* 0xff80000013137808 */ /* 0x000fe40004000000 */
[----:B------:R-:W-:Y:S02]  /*5150*/  FMNMX.FTZ R2, R184, R2, !PT ;  /* 0x00000002b8027209 */ /* 0x000fe40007810000 */
[----:B-1----:R-:W-:Y:S02]  /*5160*/  FMNMX.FTZ R0, R3, R5, !PT ;  /* 0x0000000503007209 */ /* 0x002fe40007810000 */
[----:B------:R-:W-:-:S03]  /*5170*/  FMNMX.FTZ R2, R19, R2, !PT ;  /* 0x0000000213027209 */ /* 0x000fc60007810000 */
[----:B------:R-:W1:Y:S04]  /*5180*/  SHFL.BFLY PT, R4, R0, 0x1, 0x1f ;  /* 0x0c201f0000047f89 */ /* 0x000e6800000e0000 */
[----:B------:R-:W3:Y:S01]  /*5190*/  SHFL.BFLY PT, R3, R2, 0x2, 0x1f ;  /* 0x0c401f0002037f89 */ /* 0x000ee200000e0000 */
[----:B-1----:R-:W-:Y:S02]  /*51a0*/  FMNMX.FTZ R101, R0, R4, !PT ;  /* 0x0000000400657209 */ /* 0x002fe40007810000 */
[----:B---3--:R-:W-:-:S03]  /*51b0*/  FMNMX.FTZ R3, R2, R3, !PT ;  /* 0x0000000302037209 */ /* 0x008fc60007810000 */
        /* <DEDUP_REMOVED lines=8> */
[----:B---3--:R-:W-:Y:S01]  /*5240*/  FFMA.FTZ R0, R11, c[0x0][0x2d0], -R2 ;  /* 0x0000b4000b007a23 */ /* 0x008fe20000010802 */
[----:B------:R-:W-:-:S03]  /*5250*/  FSETP.NEU.FTZ.AND P0, PT, R100, -INF , PT ;  /* 0xff8000006400780b */ /* 0x000fc60003f1d000 */
[----:B------:R-:W-:Y:S08]  /*5260*/  MUFU.EX2 R246, R3 ;  /* 0x0000000300f67308 */ /* 0x000ff00000000800 */
[----:B------:R1:W-:Y:S02]  /*5270*/  MUFU.EX2 R245, R0 ;  /* 0x0000000000f57308 */ /* 0x0003e40000000800 */
[----:B-1----:R-:W-:-:S02]  /*5280*/  FFMA.FTZ R0, R14, c[0x0][0x2d0], -R2 ;  /* 0x0000b4000e007a23 */ /* 0x002fc40000010802 */
[----:B------:R-:W1:Y:S04]  /*5290*/  LDSM.16.MT88.4 R12, [R194+0x2000] ;  /* 0x00200000c20c783b */ /* 0x000e680000004200 */
[----:B------:R3:W4:Y:S02]  /*52a0*/  MUFU.EX2 R244, R0 ;  /* 0x0000000000f47308 */ /* 0x0007240000000800 */
[----:B---3--:R-:W-:-:S05]  /*52b0*/  FMUL.FTZ R0, R100, c[0x0][0x2d0] ;  /* 0x0000b40064007a20 */ /* 0x008fca0000410000 */
[----:B------:R-:W-:-:S05]  /*52c0*/  FSEL R0, R0, RZ, P0 ;  /* 0x000000ff00007208 */ /* 0x000fca0000000000 */
[--C-:B------:R-:W-:Y:S02]  /*52d0*/  FFMA.FTZ R4, R7, c[0x0][0x2d0], -R0.reuse ;  /* 0x0000b40007047a23 */ /* 0x100fe40000010800 */
[--C-:B------:R-:W-:Y:S01]  /*52e0*/  FFMA.FTZ R3, R6, c[0x0][0x2d0], -R0.reuse ;  /* 0x0000b40006037a23 */ /* 0x100fe20000010800 */
[----:B----4-:R-:W-:Y:S01]  /*52f0*/  F2FP.BF16.PACK_AB R6, R246, R244 ;  /* 0x000000f4f606723e */ /* 0x010fe200000010ff */
[----:B------:R3:W-:Y:S08]  /*5300*/  MUFU.EX2 R223, R4 ;  /* 0x0000000400df7308 */ /* 0x0007f00000000800 */
[----:B------:R4:W5:Y:S01]  /*5310*/  MUFU.EX2 R229, R3 ;  /* 0x0000000300e57308 */ /* 0x0009620000000800 */
[----:B---3--:R-:W-:Y:S01]  /*5320*/  FFMA.FTZ R4, R8, c[0x0][0x2d0], -R0 ;  /* 0x0000b40008047a23 */ /* 0x008fe20000010800 */
[----:B--2---:R-:W-:Y:S06]  /*5330*/  LDSM.16.MT88.4 R20, [R48] ;  /* 0x000000003014783b */ /* 0x004fec0000004200 */
[----:B------:R2:W-:Y:S01]  /*5340*/  MUFU.EX2 R213, R4 ;  /* 0x0000000400d57308 */ /* 0x0005e20000000800 */
[----:B----4-:R-:W-:Y:S01]  /*5350*/  IMAD.IADD R3, R192, 0x1, R194 ;  /* 0x00000001c0037824 */ /* 0x010fe200078e02c2 */
[----:B-----5:R-:W-:-:S04]  /*5360*/  F2FP.BF16.PACK_AB R5, R223, R229 ;  /* 0x000000e5df05723e */ /* 0x020fc800000010ff */
[----:B------:R-:W-:Y:S01]  /*5370*/  LDSM.16.MT88.4 R32, [R3] ;  /* 0x000000000320783b */ /* 0x000fe20000004200 */
[----:B--2---:R-:W-:-:S03]  /*5380*/  FFMA.FTZ R4, R9, c[0x0][0x2d0], -R0 ;  /* 0x0000b40009047a23 */ /* 0x004fc60000010800 */
[----:B------:R-:W2:Y:S01]  /*5390*/  LDSM.16.MT88.4 R8, [R3+0x2000] ;  /* 0x002000000308783b */ /* 0x000ea20000004200 */
[----:B------:R3:W4:Y:S02]  /*53a0*/  MUFU.EX2 R230, R4 ;  /* 0x0000000400e67308 */ /* 0x0007240000000800 */
[----:B---3--:R-:W-:Y:S02]  /*53b0*/  F2FP.BF16.PACK_AB R4, R245, R247 ;  /* 0x000000f7f504723e */ /* 0x008fe400000010ff */
[----:B----4-:R-:W-:-:S07]  /*53c0*/  F2FP.BF16.PACK_AB R7, R230, R213 ;  /* 0x000000d5e607723e */ /* 0x010fce00000010ff */
[C---:B-1----:R-:W-:Y:S08]  /*53d0*/  HMMA.16816.F32.BF16 R84, R4.reuse, R12, RZ ;  /* 0x0000000c0454723c */ /* 0x042ff000000418ff */
[C---:B------:R-:W-:Y:S01]  /*53e0*/  HMMA.16816.F32.BF16 R80, R4.reuse, R14, RZ ;  /* 0x0000000e0450723c */ /* 0x040fe200000418ff */
[----:B------:R-:W1:Y:S04]  /*53f0*/  LDSM.16.MT88.4 R12, [R48+0x4000] ;  /* 0x00400000300c783b */ /* 0x000e680000004200 */
[----:B------:R-:W-:Y:S03]  /*5400*/  LDSM.16.MT88.4 R48, [R3+0x800] ;  /* 0x000800000330783b */ /* 0x000fe60000004200 */
[C---:B--2---:R-:W-:Y:S07]  /*5410*/  HMMA.16816.F32.BF16 R72, R4.reuse, R8, RZ ;  /* 0x000000080448723c */ /* 0x044fee00000418ff */
[--C-:B------:R-:W-:Y:S01]  /*5420*/  FFMA.FTZ R8, R44, c[0x0][0x2d0], -R2.reuse ;  /* 0x0000b4002c087a23 */ /* 0x100fe20000010802 */
[C---:B------:R-:W-:Y:S03]  /*5430*/  HMMA.16816.F32.BF16 R108, R4.reuse, R32, RZ ;  /* 0x00000020046c723c */ /* 0x040fe600000418ff */
[----:B------:R2:W-:Y:S05]  /*5440*/  MUFU.EX2 R241, R8 ;  /* 0x0000000800f17308 */ /* 0x0005ea0000000800 */
[C---:B------:R-:W-:Y:S01]  /*5450*/  HMMA.16816.F32.BF16 R112, R4.reuse, R34, RZ ;  /* 0x000000220470723c */ /* 0x040fe200000418ff */
[----:B------:R-:W3:Y:S07]  /*5460*/  LDSM.16.MT88.4 R32, [R194+0x4000] ;  /* 0x00400000c220783b */ /* 0x000eee0000004200 */
[----:B------:R-:W-:Y:S01]  /*5470*/  HMMA.16816.F32.BF16 R104, R4, R24, RZ ;  /* 0x000000180468723c */ /* 0x000fe200000418ff */
[----:B--2---:R-:W-:-:S04]  /*5480*/  FFMA.FTZ R8, R45, c[0x0][0x2d0], -R2 ;  /* 0x0000b4002d087a23 */ /* 0x004fc80000010802 */
[----:B------:R2:W4:Y:S03]  /*5490*/  MUFU.EX2 R243, R8 ;  /* 0x0000000800f37308 */ /* 0x0005260000000800 */
[C---:B------:R-:W-:Y:S01]  /*54a0*/  HMMA.16816.F32.BF16 R96, R4.reuse, R26, RZ ;  /* 0x0000001a0460723c */ /* 0x040fe200000418ff */
[----:B------:R-:W5:Y:S07]  /*54b0*/  LDSM.16.MT88.4 R24, [R3+0x4000] ;  /* 0x004000000318783b */ /* 0x000f6e0000004200 */
[----:B------:R-:W-:Y:S01]  /*54c0*/  HMMA.16816.F32.BF16 R92, R4, R20, RZ ;  /* 0x00000014045c723c */ /* 0x000fe200000418ff */
[----:B--2---:R-:W-:-:S07]  /*54d0*/  FFMA.FTZ R8, R46, c[0x0][0x2d0], -R2 ;  /* 0x0000b4002e087a23 */ /* 0x004fce0000010802 */
[C---:B------:R-:W-:Y:S01]  /*54e0*/  HMMA.16816.F32.BF16 R88, R4.reuse, R22, RZ ;  /* 0x000000160458723c */ /* 0x040fe200000418ff */
[----:B------:R-:W2:Y:S01]  /*54f0*/  LDSM.16.MT88.4 R20, [R195+0x4000] ;  /* 0x00400000c314783b */ /* 0x000ea20000004200 */
[----:B------:R1:W-:Y:S06]  /*5500*/  MUFU.EX2 R240, R8 ;  /* 0x0000000800f07308 */ /* 0x0003ec0000000800 */
[C---:B------:R-:W-:Y:S08]  /*5510*/  HMMA.16816.F32.BF16 R120, R4.reuse, R36, RZ ;  /* 0x000000240478723c */ /* 0x040ff000000418ff */
[----:B------:R-:W-:Y:S01]  /*5520*/  HMMA.16816.F32.BF16 R116, R4, R38, RZ ;  /* 0x000000260474723c */ /* 0x000fe200000418ff */
[----:B------:R-:W-:Y:S01]  /*5530*/  LDSM.16.MT88.4 R36, [R16+0x800] ;  /* 0x000800001024783b */ /* 0x000fe20000004200 */
[----:B-1----:R-:W-:-:S03]  /*5540*/  FFMA.FTZ R8, R47, c[0x0][0x2d0], -R2 ;  /* 0x0000b4002f087a23 */ /* 0x002fc60000010802 */
[----:B------:R-:W1:Y:S01]  /*5550*/  LDSM.16.MT88.4 R44, [R194+0x800] ;  /* 0x00080000c22c783b */ /* 0x000e620000004200 */
[----:B------:R3:W1:Y:S02]  /*5560*/  MUFU.EX2 R242, R8 ;  /* 0x0000000800f27308 */ /* 0x0006640000000800 */
[C---:B------:R-:W-:Y:S08]  /*5570*/  HMMA.16816.F32.BF16 R68, R4.reuse, R28, RZ ;  /* 0x0000001c0444723c */ /* 0x040ff000000418ff */
[----:B------:R-:W-:Y:S01]  /*5580*/  HMMA.16816.F32.BF16 R64, R4, R30, RZ ;  /* 0x0000001e0440723c */ /* 0x000fe200000418ff */
[----:B------:R-:W1:Y:S01]  /*5590*/  LDSM.16.MT88.4 R28, [R3+0x2800] ;  /* 0x00280000031c783b */ /* 0x000e620000004200 */
[----:B---3--:R-:W-:-:S06]  /*55a0*/  FFMA.FTZ R8, R18, c[0x0][0x2d0], -R0 ;  /* 0x0000b40012087a23 */ /* 0x008fcc0000010800 */
[C---:B------:R-:W-:Y:S01]  /*55b0*/  HMMA.16816.F32.BF16 R152, R4.reuse, R12, RZ ;  /* 0x0000000c0498723c */ /* 0x040fe200000418ff */
[----:B------:R3:W-:Y:S07]  /*55c0*/  MUFU.EX2 R207, R8 ;  /* 0x0000000800cf7308 */ /* 0x0007ee0000000800 */
[C---:B------:R-:W-:Y:S01]  /*55d0*/  HMMA.16816.F32.BF16 R160, R4.reuse, R14, RZ ;  /* 0x0000000e04a0723c */ /* 0x040fe200000418ff */
[----:B------:R-:W1:Y:S07]  /*55e0*/  LDSM.16.MT88.4 R12, [R195+0x2800] ;  /* 0x00280000c30c783b */ /* 0x000e6e0000004200 */
[----:B------:R-:W-:Y:S01]  /*55f0*/  HMMA.16816.F32.BF16 R76, R4, R10, RZ ;  /* 0x0000000a044c723c */ /* 0x000fe200000418ff */
[----:B---3--:R-:W-:-:S04]  /*5600*/  FFMA.FTZ R8, R17, c[0x0][0x2d0], -R0 ;  /* 0x0000b40011087a23 */ /* 0x008fc80000010800 */
[----:B------:R3:W1:Y:S03]  /*5610*/  MUFU.EX2 R212, R8 ;  /* 0x0000000800d47308 */ /* 0x0006660000000800 */
[C---:B------:R-:W-:Y:S08]  /*5620*/  HMMA.16816.F32.BF16 R56, R4.reuse, R40, RZ ;  /* 0x000000280438723c */ /* 0x040ff000000418ff */
[----:B------:R-:W-:Y:S01]  /*5630*/  HMMA.16816.F32.BF16 R60, R4, R42, RZ ;  /* 0x0000002a043c723c */ /* 0x000fe200000418ff */
[----:B------:R-:W-:Y:S01]  /*5640*/  LDSM.16.MT88.4 R40, [R195+0x800] ;  /* 0x00080000c328783b */ /* 0x000fe20000004200 */
[----:B---3--:R-:W-:-:S06]  /*5650*/  FFMA.FTZ R8, R52, c[0x0][0x2d0], -R0 ;  /* 0x0000b40034087a23 */ /* 0x008fcc0000010800 */
[C---:B------:R-:W-:Y:S01]  /*5660*/  HMMA.16816.F32.BF16 R124, R4.reuse, R32, RZ ;  /* 0x00000020047c723c */ /* 0x040fe200000418ff */
[----:B------:R3:W-:Y:S07]  /*5670*/  MUFU.EX2 R206, R8 ;  /* 0x0000000800ce7308 */ /* 0x0007ee0000000800 */
[C---:B------:R-:W-:Y:S01]  /*5680*/  HMMA.16816.F32.BF16 R128, R4.reuse, R34, RZ ;  /* 0x000000220480723c */ /* 0x040fe200000418ff */
[----:B------:R-:W-:Y:S07]  /*5690*/  LDSM.16.MT88.4 R32, [R194+0x2800] ;  /* 0x00280000c220783b */ /* 0x000fee0000004200 */
[----:B-----5:R-:W-:Y:S01]  /*56a0*/  HMMA.16816.F32.BF16 R132, R4, R24, RZ ;  /* 0x000000180484723c */ /* 0x020fe200000418ff */
[----:B---3--:R-:W-:-:S04]  /*56b0*/  FFMA.FTZ R8, R53, c[0x0][0x2d0], -R0 ;  /* 0x0000b40035087a23 */ /* 0x008fc80000010800 */
[----:B------:R3:W5:Y:S03]  /*56c0*/  MUFU.EX2 R208, R8 ;  /* 0x0000000800d07308 */ /* 0x0007660000000800 */
[C---:B------:R-:W-:Y:S01]  /*56d0*/  HMMA.16816.F32.BF16 R136, R4.reuse, R26, RZ ;  /* 0x0000001a0488723c */ /* 0x040fe200000418ff */
[----:B------:R-:W-:Y:S07]  /*56e0*/  LDSM.16.MT88.4 R24, [R194+0x4800] ;  /* 0x00480000c218783b */ /* 0x000fee0000004200 */
[C---:B--2---:R-:W-:Y:S01]  /*56f0*/  HMMA.16816.F32.BF16 R144, R4.reuse, R20, RZ ;  /* 0x000000140490723c */ /* 0x044fe200000418ff */
[----:B---3--:R-:W2:Y:S07]  /*5700*/  LDSM.16.MT88.4 R8, [R16+0x2800] ;  /* 0x002800001008783b */ /* 0x008eae0000004200 */
[----:B------:R-:W-:Y:S01]  /*5710*/  HMMA.16816.F32.BF16 R148, R4, R22, RZ ;  /* 0x000000160494723c */ /* 0x000fe200000418ff */
[----:B------:R-:W-:Y:S06]  /*5720*/  LDSM.16.MT88.4 R20, [R195+0x4800] ;  /* 0x00480000c314783b */ /* 0x000fec0000004200 */
[----:B----4-:R-:W-:-:S02]  /*5730*/  F2FP.BF16.PACK_AB R4, R243, R241 ;  /* 0x000000f1f304723e */ /* 0x010fc400000010ff */
[----:B-1----:R-:W-:Y:S02]  /*5740*/  F2FP.BF16.PACK_AB R6, R242, R240 ;  /* 0x000000f0f206723e */ /* 0x002fe400000010ff */
[----:B------:R-:W-:Y:S02]  /*5750*/  F2FP.BF16.PACK_AB R5, R212, R207 ;  /* 0x000000cfd405723e */ /* 0x000fe400000010ff */
[----:B-----5:R-:W-:-:S07]  /*5760*/  F2FP.BF16.PACK_AB R7, R208, R206 ;  /* 0x000000ced007723e */ /* 0x020fce00000010ff */
[C---:B------:R-:W-:Y:S08]  /*5770*/  HMMA.16816.F32.BF16 R196, R4.reuse, R44, R120 ;  /* 0x0000002c04c4723c */ /* 0x040ff00000041878 */
[C---:B------:R-:W-:Y:S08]  /*5780*/  HMMA.16816.F32.BF16 R120, R4.reuse, R36, R92 ;  /* 0x000000240478723c */ /* 0x040ff0000004185c */
[C---:B------:R-:W-:Y:S08]  /*5790*/  HMMA.16816.F32.BF16 R92, R4.reuse, R28, R72 ;  /* 0x0000001c045c723c */ /* 0x040ff00000041848 */
[C---:B------:R-:W-:Y:S08]  /*57a0*/  HMMA.16816.F32.BF16 R72, R4.reuse, R12, R68 ;  /* 0x0000000c0448723c */ /* 0x040ff00000041844 */
[C---:B------:R-:W-:Y:S01]  /*57b0*/  HMMA.16816.F32.BF16 R68, R4.reuse, R14, R64 ;  /* 0x0000000e0444723c */ /* 0x040fe20000041840 */
[----:B------:R-:W-:Y:S07]  /*57c0*/  LDSM.16.MT88.4 R12, [R16+0x4800] ;  /* 0x00480000100c783b */ /* 0x000fee0000004200 */
[C---:B--2---:R-:W-:Y:S07]  /*57d0*/  HMMA.16816.F32.BF16 R64, R4.reuse, R8, R56 ;  /* 0x000000080440723c */ /* 0x044fee0000041838 */
[--C-:B------:R-:W-:Y:S01]  /*57e0*/  FFMA.FTZ R8, R141, c[0x0][0x2d0], -R2.reuse ;  /* 0x0000b4008d087a23 */ /* 0x100fe20000010802 */
[C---:B------:R-:W-:Y:S03]  /*57f0*/  HMMA.16816.F32.BF16 R176, R4.reuse, R48, R108 ;  /* 0x0000003004b0723c */ /* 0x040fe6000004186c */
[----:B------:R1:W-:Y:S05]  /*5800*/  MUFU.EX2 R239, R8 ;  /* 0x0000000800ef7308 */ /* 0x0003ea0000000800 */
[C---:B------:R-:W-:Y:S08]  /*5810*/  HMMA.16816.F32.BF16 R164, R4.reuse, R42, R96 ;  /* 0x0000002a04a4723c */ /* 0x040ff00000041860 */
[----:B------:R-:W-:Y:S01]  /*5820*/  HMMA.16816.F32.BF16 R108, R4, R32, R84 ;  /* 0x00000020046c723c */ /* 0x000fe20000041854 */
[----:B-1----:R-:W-:-:S04]  /*5830*/  FFMA.FTZ R8, R140, c[0x0][0x2d0], -R2 ;  /* 0x0000b4008c087a23 */ /* 0x002fc80000010802 */
[----:B------:R1:W2:Y:S03]  /*5840*/  MUFU.EX2 R238, R8 ;  /* 0x0000000800ee7308 */ /* 0x0002a60000000800 */
[C---:B------:R-:W-:Y:S01]  /*5850*/  HMMA.16816.F32.BF16 R96, R4.reuse, R34, R80 ;  /* 0x000000220460723c */ /* 0x040fe20000041850 */
[----:B------:R-:W3:Y:S07]  /*5860*/  LDSM.16.MT88.4 R32, [R3+0x4800] ;  /* 0x004800000320783b */ /* 0x000eee0000004200 */
[----:B------:R-:W-:Y:S01]  /*5870*/  HMMA.16816.F32.BF16 R180, R4, R46, R116 ;  /* 0x0000002e04b4723c */ /* 0x000fe20000041874 */
[----:B-1----:R-:W-:-:S07]  /*5880*/  FFMA.FTZ R8, R142, c[0x0][0x2d0], -R2 ;  /* 0x0000b4008e087a23 */ /* 0x002fce0000010802 */
[C---:B------:R-:W-:Y:S01]  /*5890*/  HMMA.16816.F32.BF16 R116, R4.reuse, R38, R88 ;  /* 0x000000260474723c */ /* 0x040fe20000041858 */
[----:B------:R-:W1:Y:S01]  /*58a0*/  LDSM.16.MT88.4 R36, [R195+0x1000] ;  /* 0x00100000c324783b */ /* 0x000e620000004200 */
[----:B------:R4:W-:Y:S06]  /*58b0*/  MUFU.EX2 R237, R8 ;  /* 0x0000000800ed7308 */ /* 0x0009ec0000000800 */
[C---:B------:R-:W-:Y:S08]  /*58c0*/  HMMA.16816.F32.BF16 R60, R4.reuse, R10, R60 ;  /* 0x0000000a043c723c */ /* 0x040ff0000004183c */
[----:B------:R-:W-:Y:S01]  /*58d0*/  HMMA.16816.F32.BF16 R80, R4, R30, R76 ;  /* 0x0000001e0450723c */ /* 0x000fe2000004184c */
[----:B------:R-:W-:Y:S01]  /*58e0*/  LDSM.16.MT88.4 R28, [R3+0x1000] ;  /* 0x00100000031c783b */ /* 0x000fe20000004200 */
[----:B----4-:R-:W-:-:S04]  /*58f0*/  FFMA.FTZ R8, R143, c[0x0][0x2d0], -R2 ;  /* 0x0000b4008f087a23 */ /* 0x010fc80000010802 */
[----:B------:R4:W5:Y:S02]  /*5900*/  MUFU.EX2 R236, R8 ;  /* 0x0000000800ec7308 */ /* 0x0009640000000800 */
[C---:B------:R-:W-:Y:S08]  /*5910*/  HMMA.16816.F32.BF16 R168, R4.reuse, R50, R112 ;  /* 0x0000003204a8723c */ /* 0x040ff00000041870 */
[----:B---3--:R-:W-:Y:S01]  /*5920*/  HMMA.16816.F32.BF16 R76, R4, R32, R132 ;  /* 0x00000020044c723c */ /* 0x008fe20000041884 */
[----:B------:R-:W-:Y:S01]  /*5930*/  LDSM.16.MT88.4 R132, [R16+0x1800] ;  /* 0x001800001084783b */ /* 0x000fe20000004200 */
[----:B----4-:R-:W-:-:S06]  /*5940*/  FFMA.FTZ R8, R54, c[0x0][0x2d0], -R0 ;  /* 0x0000b40036087a23 */ /* 0x010fcc0000010800 */
[C---:B------:R-:W-:Y:S01]  /*5950*/  HMMA.16816.F32.BF16 R44, R4.reuse, R34, R136 ;  /* 0x00000022042c723c */ /* 0x040fe20000041888 */
[----:B------:R-:W3:Y:S01]  /*5960*/  LDSM.16.MT88.4 R32, [R194+0x1000] ;  /* 0x00100000c220783b */ /* 0x000ee20000004200 */
[----:B------:R4:W-:Y:S06]  /*5970*/  MUFU.EX2 R158, R8 ;  /* 0x00000008009e7308 */ /* 0x0009ec0000000800 */
[C---:B------:R-:W-:Y:S08]  /*5980*/  HMMA.16816.F32.BF16 R172, R4.reuse, R40, R104 ;  /* 0x0000002804ac723c */ /* 0x040ff00000041868 */
[----:B------:R-:W-:Y:S01]  /*5990*/  HMMA.16816.F32.BF16 R56, R4, R22, R148 ;  /* 0x000000160438723c */ /* 0x000fe20000041894 */
[----:B----4-:R-:W-:-:S04]  /*59a0*/  FFMA.FTZ R8, R55, c[0x0][0x2d0], -R0 ;  /* 0x0000b40037087a23 */ /* 0x010fc80000010800 */
[----:B------:R4:W1:Y:S03]  /*59b0*/  MUFU.EX2 R157, R8 ;  /* 0x00000008009d7308 */ /* 0x0008660000000800 */
[C---:B------:R-:W-:Y:S01]  /*59c0*/  HMMA.16816.F32.BF16 R52, R4.reuse, R20, R144 ;  /* 0x000000140434723c */ /* 0x040fe20000041890 */
[----:B------:R-:W-:Y:S07]  /*59d0*/  LDSM.16.MT88.4 R20, [R195+0x3000] ;  /* 0x00300000c314783b */ /* 0x000fee0000004200 */
[----:B------:R-:W-:Y:S01]  /*59e0*/  HMMA.16816.F32.BF16 R40, R4, R24, R124 ;  /* 0x000000180428723c */ /* 0x000fe2000004187c */
[----:B------:R-:W-:Y:S01]  /*59f0*/  LDSM.16.MT88.4 R124, [R195+0x1800] ;  /* 0x00180000c37c783b */ /* 0x000fe20000004200 */
[----:B----4-:R-:W-:-:S06]  /*5a00*/  FFMA.FTZ R8, R102, c[0x0][0x2d0], -R0 ;  /* 0x0000b40066087a23 */ /* 0x010fcc0000010800 */
[C---:B------:R-:W-:Y:S01]  /*5a10*/  HMMA.16816.F32.BF16 R48, R4.reuse, R26, R128 ;  /* 0x0000001a0430723c */ /* 0x040fe20000041880 */
[----:B------:R-:W-:Y:S01]  /*5a20*/  LDSM.16.MT88.4 R24, [R3+0x3000] ;  /* 0x003000000318783b */ /* 0x000fe20000004200 */
[----:B------:R4:W-:Y:S06]  /*5a30*/  MUFU.EX2 R156, R8 ;  /* 0x00000008009c7308 */ /* 0x0009ec0000000800 */
[C---:B------:R-:W-:Y:S08]  /*5a40*/  HMMA.16816.F32.BF16 R88, R4.reuse, R12, R152 ;  /* 0x0000000c0458723c */ /* 0x040ff00000041898 */
[----:B------:R-:W-:Y:S01]  /*5a50*/  HMMA.16816.F32.BF16 R84, R4, R14, R160 ;  /* 0x0000000e0454723c */ /* 0x000fe200000418a0 */
[----:B------:R-:W-:Y:S01]  /*5a60*/  LDSM.16.MT88.4 R12, [R16+0x1000] ;  /* 0x00100000100c783b */ /* 0x000fe20000004200 */
[----:B----4-:R-:W-:-:S04]  /*5a70*/  FFMA.FTZ R8, R103, c[0x0][0x2d0], -R0 ;  /* 0x0000b40067087a23 */ /* 0x010fc80000010800 */
[----:B------:R4:W3:Y:S01]  /*5a80*/  MUFU.EX2 R102, R8 ;  /* 0x0000000800667308 */ /* 0x0008e20000000800 */
[----:B--2---:R-:W-:Y:S02]  /*5a90*/  F2FP.BF16.PACK_AB R4, R238, R239 ;  /* 0x000000efee04723e */ /* 0x004fe400000010ff */
[----:B-----5:R-:W-:Y:S02]  /*5aa0*/  F2FP.BF16.PACK_AB R6, R236, R237 ;  /* 0x000000edec06723e */ /* 0x020fe400000010ff */
[----:B-1----:R-:W-:Y:S01]  /*5ab0*/  F2FP.BF16.PACK_AB R5, R157, R158 ;  /* 0x0000009e9d05723e */ /* 0x002fe200000010ff */
[----:B----4-:R-:W1:Y:S01]  /*5ac0*/  LDSM.16.MT88.4 R8, [R194+0x3000] ;  /* 0x00300000c208783b */ /* 0x010e620000004200 */
[----:B---3--:R-:W-:-:S07]  /*5ad0*/  F2FP.BF16.PACK_AB R7, R102, R156 ;  /* 0x0000009c6607723e */ /* 0x008fce00000010ff */
[C---:B------:R-:W-:Y:S08]  /*5ae0*/  HMMA.16816.F32.BF16 R128, R4.reuse, R38, R164 ;  /* 0x000000260480723c */ /* 0x040ff000000418a4 */
[C---:B------:R-:W-:Y:S08]  /*5af0*/  HMMA.16816.F32.BF16 R196, R4.reuse, R32, R196 ;  /* 0x0000002004c4723c */ /* 0x040ff000000418c4 */
[C---:B------:R-:W-:Y:S01]  /*5b00*/  HMMA.16816.F32.BF16 R180, R4.reuse, R34, R180 ;  /* 0x0000002204b4723c */ /* 0x040fe200000418b4 */
[----:B------:R-:W-:Y:S07]  /*5b10*/  LDSM.16.MT88.4 R32, [R194+0x5000] ;  /* 0x00500000c220783b */ /* 0x000fee0000004200 */
[C---:B------:R-:W-:Y:S08]  /*5b20*/  HMMA.16816.F32.BF16 R112, R4.reuse, R28, R176 ;  /* 0x0000001c0470723c */ /* 0x040ff000000418b0 */
[C---:B-1----:R-:W-:Y:S01]  /*5b30*/  HMMA.16816.F32.BF16 R164, R4.reuse, R8, R108 ;  /* 0x0000000804a4723c */ /* 0x042fe2000004186c */
[----:B------:R-:W-:Y:S06]  /*5b40*/  LDSM.16.MT88.4 R108, [R194+0x1800] ;  /* 0x00180000c26c783b */ /* 0x000fec0000004200 */
[--C-:B------:R-:W-:Y:S01]  /*5b50*/  FFMA.FTZ R8, R201, c[0x0][0x2d0], -R2.reuse ;  /* 0x0000b400c9087a23 */ /* 0x100fe20000010802 */
[C---:B------:R-:W-:Y:S01]  /*5b60*/  HMMA.16816.F32.BF16 R104, R4.reuse, R30, R168 ;  /* 0x0000001e0468723c */ /* 0x040fe200000418a8 */
[----:B------:R-:W1:Y:S02]  /*5b70*/  LDSM.16.MT88.4 R28, [R16+0x3000] ;  /* 0x00300000101c783b */ /* 0x000e640000004200 */
[----:B------:R2:W-:Y:S05]  /*5b80*/  MUFU.EX2 R234, R8 ;  /* 0x0000000800ea7308 */ /* 0x0005ea0000000800 */
[C---:B------:R-:W-:Y:S08]  /*5b90*/  HMMA.16816.F32.BF16 R176, R4.reuse, R36, R172 ;  /* 0x0000002404b0723c */ /* 0x040ff000000418ac */
[----:B------:R-:W-:Y:S01]  /*5ba0*/  HMMA.16816.F32.BF16 R152, R4, R20, R72 ;  /* 0x000000140498723c */ /* 0x000fe20000041848 */
[----:B------:R-:W-:Y:S01]  /*5bb0*/  LDSM.16.MT88.4 R72, [R194+0x5800] ;  /* 0x00580000c248783b */ /* 0x000fe20000004200 */
[----:B--2---:R-:W-:-:S04]  /*5bc0*/  FFMA.FTZ R8, R202, c[0x0][0x2d0], -R2 ;  /* 0x0000b400ca087a23 */ /* 0x004fc80000010802 */
[----:B------:R2:W3:Y:S02]  /*5bd0*/  MUFU.EX2 R202, R8 ;  /* 0x0000000800ca7308 */ /* 0x0004e40000000800 */
[C---:B------:R-:W-:Y:S01]  /*5be0*/  HMMA.16816.F32.BF16 R148, R4.reuse, R22, R68 ;  /* 0x000000160494723c */ /* 0x040fe20000041844 */
[----:B------:R-:W4:Y:S07]  /*5bf0*/  LDSM.16.MT88.4 R20, [R195+0x5000] ;  /* 0x00500000c314783b */ /* 0x000f2e0000004200 */
[----:B------:R-:W-:Y:S01]  /*5c00*/  HMMA.16816.F32.BF16 R92, R4, R24, R92 ;  /* 0x00000018045c723c */ /* 0x000fe2000004185c */
[----:B--2---:R-:W-:-:S07]  /*5c10*/  FFMA.FTZ R8, R203, c[0x0][0x2d0], -R2 ;  /* 0x0000b400cb087a23 */ /* 0x004fce0000010802 */
[C---:B------:R-:W-:Y:S01]  /*5c20*/  HMMA.16816.F32.BF16 R36, R4.reuse, R26, R80 ;  /* 0x0000001a0424723c */ /* 0x040fe20000041850 */
[----:B------:R-:W2:Y:S01]  /*5c30*/  LDSM.16.MT88.4 R24, [R16+0x5000] ;  /* 0x005000001018783b */ /* 0x000ea20000004200 */
[----:B------:R-:W-:Y:S01]  /*5c40*/  FFMA.FTZ R2, R204, c[0x0][0x2d0], -R2 ;  /* 0x0000b400cc027a23 */ /* 0x000fe20000010802 */
[----:B------:R-:W-:Y:S02]  /*5c50*/  MUFU.EX2 R201, R8 ;  /* 0x0000000800c97308 */ /* 0x000fe40000000800 */
[----:B------:R-:W-:Y:S03]  /*5c60*/  LDSM.16.MT88.4 R80, [R3+0x5800] ;  /* 0x005800000350783b */ /* 0x000fe60000004200 */
[C---:B------:R-:W-:Y:S03]  /*5c70*/  HMMA.16816.F32.BF16 R160, R4.reuse, R10, R96 ;  /* 0x0000000a04a0723c */ /* 0x040fe60000041860 */
[----:B------:R5:W1:Y:S04]  /*5c80*/  MUFU.EX2 R103, R2 ;  /* 0x0000000200677308 */ /* 0x000a680000000800 */
[----:B---3--:R-:W-:Y:S01]  /*5c90*/  F2FP.BF16.PACK_AB R96, R202, R234 ;  /* 0x000000eaca60723e */ /* 0x008fe200000010ff */
[C---:B------:R-:W-:Y:S08]  /*5ca0*/  HMMA.16816.F32.BF16 R172, R4.reuse, R12, R120 ;  /* 0x0000000c04ac723c */ /* 0x040ff00000041878 */
[----:B------:R-:W-:Y:S01]  /*5cb0*/  HMMA.16816.F32.BF16 R168, R4, R14, R116 ;  /* 0x0000000e04a8723c */ /* 0x000fe20000041874 */
[----:B------:R-:W3:Y:S01]  /*5cc0*/  LDSM.16.MT88.4 R12, [R3+0x5000] ;  /* 0x00500000030c783b */ /* 0x000ee20000004200 */
[----:B-----5:R-:W-:Y:S01]  /*5cd0*/  FFMA.FTZ R2, R159, c[0x0][0x2d0], -R0 ;  /* 0x0000b4009f027a23 */ /* 0x020fe20000010800 */
[----:B-1----:R-:W-:-:S02]  /*5ce0*/  F2FP.BF16.PACK_AB R98, R103, R201 ;  /* 0x000000c96762723e */ /* 0x002fc400000010ff */
[----:B------:R-:W1:Y:S01]  /*5cf0*/  LDSM.16.MT88.4 R116, [R3+0x1800] ;  /* 0x001800000374783b */ /* 0x000e620000004200 */
[----:B------:R5:W-:Y:S02]  /*5d00*/  MUFU.EX2 R11, R2 ;  /* 0x00000002000b7308 */ /* 0x000be40000000800 */
[C---:B------:R-:W-:Y:S01]  /*5d10*/  HMMA.16816.F32.BF16 R144, R4.reuse, R28, R64 ;  /* 0x0000001c0490723c */ /* 0x040fe20000041840 */
[----:B------:R-:W-:Y:S07]  /*5d20*/  LDSM.16.MT88.4 R64, [R16+0x3800] ;  /* 0x003800001040783b */ /* 0x000fee0000004200 */
[----:B------:R-:W-:Y:S01]  /*5d30*/  HMMA.16816.F32.BF16 R68, R4, R30, R60 ;  /* 0x0000001e0444723c */ /* 0x000fe2000004183c */
[----:B-----5:R-:W-:-:S07]  /*5d40*/  FFMA.FTZ R2, R185, c[0x0][0x2d0], -R0 ;  /* 0x0000b400b9027a23 */ /* 0x020fce0000010800 */
[C---:B------:R-:W-:Y:S01]  /*5d50*/  HMMA.16816.F32.BF16 R136, R4.reuse, R32, R40 ;  /* 0x000000200488723c */ /* 0x040fe20000041828 */
[----:B------:R-:W-:Y:S01]  /*5d60*/  LDSM.16.MT88.4 R40, [R194+0x3800] ;  /* 0x00380000c228783b */ /* 0x000fe20000004200 */
[----:B------:R5:W2:Y:S06]  /*5d70*/  MUFU.EX2 R10, R2 ;  /* 0x00000002000a7308 */ /* 0x000aac0000000800 */
[C---:B------:R-:W-:Y:S01]  /*5d80*/  HMMA.16816.F32.BF16 R140, R4.reuse, R34, R48 ;  /* 0x00000022048c723c */ /* 0x040fe20000041830 */
[----:B------:R-:W1:Y:S07]  /*5d90*/  LDSM.16.MT88.4 R48, [R3+0x3800] ;  /* 0x003800000330783b */ /* 0x000e6e0000004200 */
[----:B----4-:R-:W-:Y:S01]  /*5da0*/  HMMA.16816.F32.BF16 R28, R4, R20, R52 ;  /* 0x00000014041c723c */ /* 0x010fe20000041834 */
[--C-:B-----5:R-:W-:Y:S01]  /*5db0*/  FFMA.FTZ R2, R184, c[0x0][0x2d0], -R0.reuse ;  /* 0x0000b400b8027a23 */ /* 0x120fe20000010800 */
[----:B--2---:R-:W-:Y:S01]  /*5dc0*/  F2FP.BF16.PACK_AB R97, R10, R11 ;  /* 0x0000000b0a61723e */ /* 0x004fe200000010ff */
[----:B------:R-:W-:-:S02]  /*5dd0*/  FFMA.FTZ R0, R19, c[0x0][0x2d0], -R0 ;  /* 0x0000b40013007a23 */ /* 0x000fc40000010800 */
[----:B------:R2:W-:Y:S03]  /*5de0*/  MUFU.EX2 R9, R2 ;  /* 0x0000000200097308 */ /* 0x0005e60000000800 */
[C---:B------:R-:W-:Y:S01]  /*5df0*/  HMMA.16816.F32.BF16 R32, R4.reuse, R22, R56 ;  /* 0x000000160420723c */ /* 0x040fe20000041838 */
[----:B------:R-:W4:Y:S04]  /*5e00*/  LDSM.16.MT88.4 R56, [R195+0x3800] ;  /* 0x00380000c338783b */ /* 0x000f280000004200 */
[----:B------:R-:W-:Y:S01]  /*5e10*/  LDSM.16.MT88.4 R16, [R16+0x5800] ;  /* 0x005800001010783b */ /* 0x000fe20000004200 */
[----:B------:R5:W1:Y:S02]  /*5e20*/  MUFU.EX2 R8, R0 ;  /* 0x0000000000087308 */ /* 0x000a640000000800 */
[----:B------:R-:W-:Y:S01]  /*5e30*/  HMMA.16816.F32.BF16 R20, R4, R24, R88 ;  /* 0x000000180414723c */ /* 0x000fe20000041858 */
[----:B------:R-:W4:Y:S01]  /*5e40*/  LDSM.16.MT88.4 R88, [R195+0x5800] ;  /* 0x00580000c358783b */ /* 0x000f220000004200 */
[----:B--2---:R-:W-:-:S06]  /*5e50*/  FADD.FTZ R2, R247, R245 ;  /* 0x000000f5f7027221 */ /* 0x004fcc0000010000 */
[----:B---3--:R-:W-:Y:S01]  /*5e60*/  HMMA.16816.F32.BF16 R76, R4, R12, R76 ;  /* 0x0000000c044c723c */ /* 0x008fe2000004184c */
[----:B------:R-:W-:Y:S02]  /*5e70*/  FADD.FTZ R2, R244, R2 ;  /* 0x00000002f4027221 */ /* 0x000fe40000010000 */
[----:B-----5:R-:W-:-:S05]  /*5e80*/  FADD.FTZ R0, R229, R223 ;  /* 0x000000dfe5007221 */ /* 0x020fca0000010000 */
[C---:B------:R-:W-:Y:S01]  /*5e90*/  HMMA.16816.F32.BF16 R12, R4.reuse, R14, R44 ;  /* 0x0000000e040c723c */ /* 0x040fe2000004182c */
[----:B------:R-:W-:Y:S01]  /*5ea0*/  FADD.FTZ R2, R246, R2 ;  /* 0x00000002f6027221 */ /* 0x000fe20000010000 */
[----:B-1----:R-:W-:Y:S01]  /*5eb0*/  F2FP.BF16.PACK_AB R99, R8, R9 ;  /* 0x000000090863723e */ /* 0x002fe200000010ff */
[----:B------:R-:W-:Y:S02]  /*5ec0*/  FADD.FTZ R0, R213, R0 ;  /* 0x00000000d5007221 */ /* 0x000fe40000010000 */
        /* <DEDUP_REMOVED lines=24> */
[----:B------:R-:W-:Y:S01]  /*6050*/  FADD.FTZ R2, R11, R0 ;  /* 0x000000000b027221 */ /* 0x000fe20000010000 */
[----:B------:R-:W-:Y:S01]  /*6060*/  IADD3 R0, R205, -0x3, RZ ;  /* 0xfffffffdcd007810 */ /* 0x000fe20007ffe0ff */
[----:B------:R-:W-:Y:S02]  /*6070*/  FADD.FTZ R3, R201, R3 ;  /* 0x00000003c9037221 */ /* 0x000fe40000010000 */
[----:B------:R-:W-:Y:S01]  /*6080*/  FADD.FTZ R2, R10, R2 ;  /* 0x000000020a027221 */ /* 0x000fe20000010000 */
[----:B------:R-:W-:Y:S01]  /*6090*/  ISETP.GE.AND P0, PT, R0, R200, PT ;  /* 0x000000c80000720c */ /* 0x000fe20003f06270 */
[----:B------:R-:W-:Y:S01]  /*60a0*/  HMMA.16816.F32.BF16 R116, R96, R118, R104 ;  /* 0x000000766074723c */ /* 0x000fe20000041868 */
[----:B------:R-:W-:-:S02]  /*60b0*/  FADD.FTZ R212, R103, R3 ;  /* 0x0000000367d47221 */ /* 0x000fc40000010000 */
[----:B------:R-:W-:-:S04]  /*60c0*/  FADD.FTZ R2, R9, R2 ;  /* 0x0000000209027221 */ /* 0x000fc80000010000 */
[----:B------:R-:W-:Y:S01]  /*60d0*/  FADD.FTZ R213, R8, R2 ;  /* 0x0000000208d57221 */ /* 0x000fe20000010000 */
[C---:B------:R-:W-:Y:S08]  /*60e0*/  HMMA.16816.F32.BF16 R48, R96.reuse, R50, R36 ;  /* 0x000000326030723c */ /* 0x040ff00000041824 */
        /* <DEDUP_REMOVED lines=21> */
[----:B------:R-:W-:Y:S01]  /*6240*/  IMAD.WIDE.U32 R4, R0, c[0x0][0x1e0], RZ ;  /* 0x0000780000047a25 */ /* 0x000fe200078e00ff */
[----:B------:R-:W-:-:S03]  /*6250*/  ISETP.GE.AND P4, PT, R210, c[0x0][0x1d4], PT ;  /* 0x00007500d2007a0c */ /* 0x000fc60003f86270 */
        /* <DEDUP_REMOVED lines=15> */
[----:B------:R-:W-:-:S05]  /*6350*/  LEA.HI.X R5, R5, R3, R0, 0x6, P5 ;  /* 0x0000000305057211 */ /* 0x000fca00028f3400 */
[----:B------:R1:W-:Y:S04]  /*6360*/  LDGSTS.E.BYPASS.LTC128B.128 [R227+0xe100], [R2.64+0x80], !P0 ;  /* 0x0e10008002e37fae */ /* 0x0003e8000c101d48 */
[----:B------:R1:W-:Y:S04]  /*6370*/  LDGSTS.E.BYPASS.LTC128B.128 [R227+0x10100], [R2.64+0x100], !P3 ;  /* 0x1010010002e37fae */ /* 0x0003e8000d901d48 */
[----:B------:R1:W-:Y:S04]  /*6380*/  LDGSTS.E.BYPASS.LTC128B.128 [R227+0xd100], [R4.64], !P4 ;  /* 0x0d10000004e37fae */ /* 0x0003e8000e101d48 */
[----:B------:R1:W-:Y:S04]  /*6390*/  LDGSTS.E.BYPASS.LTC128B.128 [R227+0xf100], [R4.64+0x80], !P0 ;  /* 0x0f10008004e37fae */ /* 0x0003e8000c101d48 */
[----:B------:R1:W-:Y:S02]  /*63a0*/  LDGSTS.E.BYPASS.LTC128B.128 [R227+0x11100], [R4.64+0x100], !P3 ;  /* 0x1110010004e37fae */ /* 0x0003e4000d901d48 */
.L_x_1668:
[----:B------:R-:W-:Y:S05]  /*63b0*/  BSYNC B0 ;  /* 0x0000000000007941 */ /* 0x000fea0003800000 */
.L_x_1667:
[----:B-1----:R-:W-:Y:S01]  /*63c0*/  @P2 IMAD.HI.U32 R2, R226, c[0x0][0x2c8], RZ ;  /* 0x0000b200e2022a27 */ /* 0x002fe200078e00ff */
[----:B------:R-:W0:Y:S01]  /*63d0*/  LDGDEPBAR ;  /* 0x00000000000079af */ /* 0x000e220000000000 */
[----:B------:R-:W-:-:S02]  /*63e0*/  IADD3 R196, R205, -0x2, RZ ;  /* 0xfffffffecdc47810 */ /* 0x000fc40007ffe0ff */
[----:B------:R-:W-:Y:S01]  /*63f0*/  IMAD.MOV.U32 R0, RZ, RZ, R226 ;  /* 0x000000ffff007224 */ /* 0x000fe200078e00e2 */
        /* <DEDUP_REMOVED lines=15> */
.L_x_1671:
[----:B------:R-:W-:-:S13]  /*64f0*/  ISETP.NE.AND P0, PT, R4, 0x1, PT ;  /* 0x000000010400780c */ /* 0x000fda0003f05270 */
[----:B------:R-:W-:-:S05]  /*6500*/  @P0 IMAD.HI.U32 R2, R3, c[0x0][0x330], RZ ;  /* 0x0000cc0003020a27 */ /* 0x000fca00078e00ff */
[----:B------:R-:W-:Y:S02]  /*6510*/  @P0 SHF.R.U32.HI R3, RZ, c[0x0][0x334], R2 ;  /* 0x0000cd00ff030a19 */ /* 0x000fe40000011602 */
.L_x_1672:
[----:B------:R-:W-:Y:S05]  /*6520*/  BSYNC B0 ;  /* 0x0000000000007941 */ /* 0x000fea0003800000 */
.L_x_1670:
[----:B------:R-:W-:-:S05]  /*6530*/  IMAD R3, R3, R4, c[0x0][0x32c] ;  /* 0x0000cb0003037624 */ /* 0x000fca00078e0204 */
[----:B------:R-:W-:-:S04]  /*6540*/  IMNMX R0, R0, R3, PT ;  /* 0x0000000300007217 */ /* 0x000fc80003800200 */
.L_x_1669:
[----:B------:R-:W-:Y:S01]  /*6550*/  SHF.R.S32.HI R2, RZ, 0x1f, R0 ;  /* 0x0000001fff027819 */ /* 0x000fe20000011400 */
[----:B------:R-:W-:Y:S02]  /*6560*/  IMAD.MOV.U32 R185, RZ, RZ, 0x1 ;  /* 0x00000001ffb97424 */ /* 0x000fe400078e00ff */
[----:B------:R-:W-:Y:S01]  /*6570*/  IMAD.MOV.U32 R198, RZ, RZ, RZ ;  /* 0x000000ffffc67224 */ /* 0x000fe200078e00ff */
[----:B------:R-:W-:-:S04]  /*6580*/  LEA.HI R0, R2, R0, RZ, 0x6 ;  /* 0x0000000002007211 */ /* 0x000fc800078f30ff */
[----:B------:R-:W-:-:S04]  /*6590*/  SHF.R.S32.HI R0, RZ, 0x6, R0 ;  /* 0x00000006ff007819 */ /* 0x000fc80000011400 */
[----:B------:R-:W-:-:S04]  /*65a0*/  IMNMX R205, R200, R0, !PT ;  /* 0x00000000c8cd7217 */ /* 0x000fc80007800200 */
[----:B------:R-:W-:-:S13]  /*65b0*/  ISETP.GE.AND P0, PT, R196, R205, PT ;  /* 0x000000cdc400720c */ /* 0x000fda0003f06270 */
[----:B------:R-:W-:Y:S05]  /*65c0*/  @!P0 BRA `(.L_x_1673) ;  /* 0x0000377000008947 */ /* 0x000fea0003800000 */
[----:B------:R-:W-:Y:S01]  /*65d0*/  IMAD.MOV.U32 R3, RZ, RZ, R100 ;  /* 0x000000ffff037224 */ /* 0x000fe200078e0064 */
[----:B------:R-:W-:Y:S01]  /*65e0*/  MOV R198, RZ ;  /* 0x000000ff00c67202 */ /* 0x000fe20000000f00 */
[----:B------:R-:W-:Y:S01]  /*65f0*/  IMAD.MOV.U32 R2, RZ, RZ, R101 ;  /* 0x000000ffff027224 */ /* 0x000fe200078e0065 */
[----:B------:R-:W-:Y:S02]  /*6600*/  MOV R185, 0x1 ;  /* 0x0000000100b97802 */ /* 0x000fe40000000f00 */
.L_x_1682:
[----:B------:R-:W-:Y:S04]  /*6610*/  DEPBAR.LE SB0, 0x2 ;  /* 0x000080800000791a */ /* 0x000fe80000000000 */
[----:B------:R-:W-:Y:S01]  /*6620*/  WARPSYNC 0xffffffff ;  /* 0xffffffff00007948 */ /* 0x000fe20003800000 */
[----:B------:R-:W-:Y:S01]  /*6630*/  BAR.SYNC.DEFER_BLOCKING 0x0 ;  /* 0x0000000000007b1d */ /* 0x000fe20000010000 */
[----:B------:R-:W-:Y:S01]  /*6640*/  IMAD R184, R185, 0x6000, RZ ;  /* 0x00006000b9b87824 */ /* 0x000fe200078e02ff */
[----:B------:R-:W-:Y:S04]  /*6650*/  ISETP.GE.AND P6, PT, R200, R196, PT ;  /* 0x000000c4c800720c */ /* 0x000fe80003fc6270 */
[----:B------:R-:W-:Y:S04]  /*6660*/  IADD3 R0, R193, R184, RZ ;  /* 0x000000b8c1007210 */ /* 0x000fe80007ffe0ff */
[CC--:B------:R-:W-:Y:S02]  /*6670*/  IADD3 R180, R191.reuse, R0.reuse, RZ ;  /* 0x00000000bfb47210 */ /* 0x0c0fe40007ffe0ff */
[C---:B------:R-:W-:Y:S02]  /*6680*/  IADD3 R181, R186.reuse, R0, RZ ;  /* 0x00000000bab57210 */ /* 0x040fe40007ffe0ff */
[----:B------:R-:W-:Y:S01]  /*6690*/  IADD3 R183, R186, R180, RZ ;  /* 0x000000b4bab77210 */ /* 0x000fe20007ffe0ff */
[----:B------:R-:W-:Y:S01]  /*66a0*/  @!P6 IMAD R154, R198, 0x6000, R225 ;  /* 0x00006000c69ae824 */ /* 0x000fe200078e02e1 */
[----:B------:R-:W-:Y:S02]  /*66b0*/  @!P6 IADD3 R20, R196, -0x1, RZ ;  /* 0xffffffffc414e810 */ /* 0x000fe40007ffe0ff */
[----:B------:R-:W-:Y:S02]  /*66c0*/  @!P6 MOV R148, c[0x0][0x208] ;  /* 0x000082000094ea02 */ /* 0x000fe40000000f00 */
[----:B------:R-:W-:Y:S02]  /*66d0*/  @!P6 SHF.R.S32.HI R12, RZ, 0x1f, R20 ;  /* 0x0000001fff0ce819 */ /* 0x000fe40000011414 */
[----:B------:R-:W-:Y:S01]  /*66e0*/  @!P6 MOV R149, c[0x0][0x20c] ;  /* 0x000083000095ea02 */ /* 0x000fe20000000f00 */
[----:B------:R-:W-:Y:S02]  /*66f0*/  LDSM.16.M88.4 R32, [R187] ;  /* 0x00000000bb20783b */ /* 0x000fe40000000200 */
[----:B------:R-:W-:Y:S01]  /*6700*/  @!P6 IMAD R12, R12, c[0x0][0x208], RZ ;  /* 0x000082000c0cea24 */ /* 0x000fe200078e02ff */
[----:B------:R-:W-:Y:S01]  /*6710*/  IADD3 R182, R191, R0, R186 ;  /* 0x00000000bfb67210 */ /* 0x000fe20007ffe0ba */
[----:B------:R-:W-:Y:S02]  /*6720*/  ULDC UR4, c[0x0][0x324] ;  /* 0x0000c90000047ab9 */ /* 0x000fe40000000800 */
[C---:B------:R-:W-:Y:S01]  /*6730*/  @!P6 IMAD R22, R20.reuse, c[0x0][0x20c], R12 ;  /* 0x000083001416ea24 */ /* 0x040fe200078e020c */
[----:B------:R-:W-:Y:S01]  /*6740*/  ULOP3.LUT UR4, URZ, UR4, URZ, 0x33, !UPT ;  /* 0x000000043f047292 */ /* 0x000fe2000f8e333f */
[----:B------:R-:W1:Y:S01]  /*6750*/  LDSM.16.M88.4 R8, [R0] ;  /* 0x000000000008783b */ /* 0x000e620000000200 */
[----:B------:R-:W-:Y:S05]  /*6760*/  @!P6 IMAD.WIDE.U32 R20, R20, c[0x0][0x208], RZ ;  /* 0x000082001414ea25 */ /* 0x000fea00078e00ff */
[----:B------:R-:W-:Y:S01]  /*6770*/  @!P6 SHF.L.U32 R28, R20, 0x6, RZ ;  /* 0x00000006141ce819 */ /* 0x000fe200000006ff */
[----:B------:R-:W2:Y:S01]  /*6780*/  LDSM.16.M88.4 R16, [R0+0x800] ;  /* 0x000800000010783b */ /* 0x000ea20000000200 */
[----:B------:R-:W-:Y:S02]  /*6790*/  @!P6 IADD3 R22, R21, R22, RZ ;  /* 0x000000161516e210 */ /* 0x000fe40007ffe0ff */
[----:B------:R-:W-:Y:S02]  /*67a0*/  @!P6 LEA R31, P0, R148, R28, 0x5 ;  /* 0x0000001c941fe211 */ /* 0x000fe400078028ff */
[----:B------:R-:W-:Y:S02]  /*67b0*/  @!P6 IADD3 R29, P5, R28, R220, RZ ;  /* 0x000000dc1c1de210 */ /* 0x000fe40007fbe0ff */
[----:B------:R-:W3:Y:S01]  /*67c0*/  LDSM.16.M88.4 R24, [R0+0x1000] ;  /* 0x001000000018783b */ /* 0x000ee20000000200 */
[----:B------:R-:W-:Y:S02]  /*67d0*/  @!P6 SHF.L.U64.HI R30, R20, 0x6, R22 ;  /* 0x00000006141ee819 */ /* 0x000fe40000010216 */
[----:B------:R-:W-:Y:S02]  /*67e0*/  @!P6 LEA R156, P4, R29, c[0x0][0x1f8], 0x1 ;  /* 0x00007e001d9cea11 */ /* 0x000fe400078808ff */
[----:B------:R-:W-:Y:S02]  /*67f0*/  @!P6 LEA.HI.X R152, R148, R30, R149, 0x5, P0 ;  /* 0x0000001e9498e211 */ /* 0x000fe400000f2c95 */
[----:B------:R-:W4:Y:S01]  /*6800*/  LDSM.16.M88.4 R100, [R0+0x1800] ;  /* 0x001800000064783b */ /* 0x000f220000000200 */
[----:B------:R-:W-:Y:S02]  /*6810*/  @!P6 ISETP.GE.AND P0, PT, R209, c[0x0][0x1d4], PT ;  /* 0x00007500d100ea0c */ /* 0x000fe40003f06270 */
[----:B------:R-:W-:Y:S02]  /*6820*/  @!P6 IADD3.X R28, R30, R222, RZ, P5, !PT ;  /* 0x000000de1e1ce210 */ /* 0x000fe40002ffe4ff */
[----:B------:R-:W-:Y:S02]  /*6830*/  @!P6 IADD3 R153, P5, R31, R220, RZ ;  /* 0x000000dc1f99e210 */ /* 0x000fe40007fbe0ff */
[----:B------:R-:W-:Y:S01]  /*6840*/  LDSM.16.M88.4 R136, [R188] ;  /* 0x00000000bc88783b */ /* 0x000fe20000000200 */
[----:B------:R-:W-:Y:S02]  /*6850*/  @!P6 LEA.HI.X R157, R29, c[0x0][0x1fc], R28, 0x1, P4 ;  /* 0x00007f001d9dea11 */ /* 0x000fe400020f0c1c */
[----:B------:R-:W-:Y:S04]  /*6860*/  @!P6 ISETP.GE.AND P4, PT, R210, c[0x0][0x1d4], PT ;  /* 0x00007500d200ea0c */ /* 0x000fe80003f86270 */
[----:B------:R-:W5:Y:S01]  /*6870*/  LDSM.16.M88.4 R140, [R180] ;  /* 0x00000000b48c783b */ /* 0x000f620000000200 */
[C---:B-1----:R-:W-:Y:S06]  /*6880*/  HMMA.16816.F32.BF16 R4, R32.reuse, R8, RZ ;  /* 0x000000082004723c */ /* 0x042fec00000418ff */
[----:B------:R-:W1:Y:S02]  /*6890*/  LDSM.16.M88.4 R144, [R180+0x800] ;  /* 0x00080000b490783b */ /* 0x000e640000000200 */
[C---:B------:R-:W-:Y:S05]  /*68a0*/  HMMA.16816.F32.BF16 R8, R32.reuse, R10, RZ ;  /* 0x0000000a2008723c */ /* 0x040fea00000418ff */
[----:B------:R-:W1:Y:S03]  /*68b0*/  LDSM.16.M88.4 R148, [R180+0x1000] ;  /* 0x00100000b494783b */ /* 0x000e660000000200 */
[C---:B--2---:R-:W-:Y:S08]  /*68c0*/  HMMA.16816.F32.BF16 R12, R32.reuse, R16, RZ ;  /* 0x00000010200c723c */ /* 0x044ff000000418ff */
[C---:B------:R-:W-:Y:S08]  /*68d0*/  HMMA.16816.F32.BF16 R16, R32.reuse, R18, RZ ;  /* 0x000000122010723c */ /* 0x040ff000000418ff */
[C---:B---3--:R-:W-:Y:S08]  /*68e0*/  HMMA.16816.F32.BF16 R20, R32.reuse, R24, RZ ;  /* 0x000000182014723c */ /* 0x048ff000000418ff */
[C---:B------:R-:W-:Y:S08]  /*68f0*/  HMMA.16816.F32.BF16 R24, R32.reuse, R26, RZ ;  /* 0x0000001a2018723c */ /* 0x040ff000000418ff */
[C---:B----4-:R-:W-:Y:S07]  /*6900*/  HMMA.16816.F32.BF16 R28, R32.reuse, R100, RZ ;  /* 0x00000064201c723c */ /* 0x050fee00000418ff */
[----:B------:R-:W-:Y:S01]  /*6910*/  @!P6 IADD3.X R100, R152, R222, RZ, P5, !PT ;  /* 0x000000de9864e210 */ /* 0x000fe20002ffe4ff */
[----:B------:R-:W-:Y:S01]  /*6920*/  HMMA.16816.F32.BF16 R32, R32, R102, RZ ;  /* 0x000000662020723c */ /* 0x000fe200000418ff */
[C---:B------:R-:W-:Y:S04]  /*6930*/  @!P6 LEA R152, P5, R153.reuse, c[0x0][0x1f8], 0x1 ;  /* 0x00007e009998ea11 */ /* 0x040fe800078a08ff */
[----:B------:R-:W-:Y:S02]  /*6940*/  @!P6 LEA.HI.X R153, R153, c[0x0][0x1fc], R100, 0x1, P5 ;  /* 0x00007f009999ea11 */ /* 0x000fe400028f0c64 */
[----:B------:R-:W2:Y:S01]  /*6950*/  LDSM.16.M88.4 R100, [R180+0x1800] ;  /* 0x00180000b464783b */ /* 0x000ea20000000200 */
[C---:B-----5:R-:W-:Y:S06]  /*6960*/  HMMA.16816.F32.BF16 R4, R136.reuse, R140, R4 ;  /* 0x0000008c8804723c */ /* 0x060fec0000041804 */
[----:B------:R-:W-:Y:S01]  /*6970*/  @!PT LDS RZ, [RZ] ;  /* 0x00000000fffff984 */ /* 0x000fe20000000800 */
[----:B------:R-:W-:Y:S01]  /*6980*/  @!PT LDS RZ, [RZ] ;  /* 0x00000000fffff984 */ /* 0x000fe20000000800 */
[----:B------:R-:W-:Y:S01]  /*6990*/  @!PT LDS RZ, [RZ] ;  /* 0x00000000fffff984 */ /* 0x000fe20000000800 */
[----:B------:R3:W-:Y:S02]  /*69a0*/  @!P6 LDGSTS.E.BYPASS.LTC128B.128 [R154], [R156.64], !P4 ;  /* 0x000000009c9aefae */ /* 0x0007e4000e101d48 */
[C---:B------:R-:W-:Y:S05]  /*69b0*/  HMMA.16816.F32.BF16 R8, R136.reuse, R142, R8 ;  /* 0x0000008e8808723c */ /* 0x040fea0000041808 */
[----:B------:R3:W-:Y:S03]  /*69c0*/  @!P6 LDGSTS.E.BYPASS.LTC128B.128 [R154+0x2000], [R156.64+0x80], !P0 ;  /* 0x020000809c9aefae */ /* 0x0007e6000c101d48 */
[C---:B-1----:R-:W-:Y:S04]  /*69d0*/  HMMA.16816.F32.BF16 R12, R136.reuse, R144, R12 ;  /* 0x00000090880c723c */ /* 0x042fe8000004180c */
[----:B------:R3:W-:Y:S04]  /*69e0*/  @!P6 LDGSTS.E.BYPASS.LTC128B.128 [R154+0x4000], [R156.64+0x100], !P3 ;  /* 0x040001009c9aefae */ /* 0x0007e8000d901d48 */
[C---:B------:R-:W-:Y:S03]  /*69f0*/  HMMA.16816.F32.BF16 R16, R136.reuse, R146, R16 ;  /* 0x000000928810723c */ /* 0x040fe60000041810 */
[----:B------:R1:W-:Y:S05]  /*6a00*/  @!P6 LDGSTS.E.BYPASS.LTC128B.128 [R154+0x1000], [R152.64], !P4 ;  /* 0x01000000989aefae */ /* 0x0003ea000e101d48 */
[C---:B------:R-:W-:Y:S02]  /*6a10*/  HMMA.16816.F32.BF16 R20, R136.reuse, R148, R20 ;  /* 0x000000948814723c */ /* 0x040fe40000041814 */
[----:B------:R1:W-:Y:S01]  /*6a20*/  @!P6 LDGSTS.E.BYPASS.LTC128B.128 [R154+0x3000], [R152.64+0x80], !P0 ;  /* 0x03000080989aefae */ /* 0x0003e2000c101d48 */
[----:B------:R-:W-:Y:S05]  /*6a30*/  ISETP.GE.AND P0, PT, R198, 0x1, PT ;  /* 0x00000001c600780c */ /* 0x000fea0003f06270 */
[C---:B------:R-:W-:Y:S01]  /*6a40*/  HMMA.16816.F32.BF16 R24, R136.reuse, R150, R24 ;  /* 0x000000968818723c */ /* 0x040fe20000041818 */
[----:B------:R1:W-:Y:S07]  /*6a50*/  @!P6 LDGSTS.E.BYPASS.LTC128B.128 [R154+0x5000], [R152.64+0x100], !P3 ;  /* 0x05000100989aefae */ /* 0x0003ee000d901d48 */
[C---:B--2---:R-:W-:Y:S01]  /*6a60*/  HMMA.16816.F32.BF16 R28, R136.reuse, R100, R28 ;  /* 0x00000064881c723c */ /* 0x044fe2000004181c */
[----:B---3--:R-:W-:Y:S07]  /*6a70*/  LDSM.16.M88.4 R156, [R181] ;  /* 0x00000000b59c783b */ /* 0x008fee0000000200 */
[----:B------:R-:W-:Y:S01]  /*6a80*/  HMMA.16816.F32.BF16 R32, R136, R102, R32 ;  /* 0x000000668820723c */ /* 0x000fe20000041820 */
[----:B------:R-:W-:Y:S07]  /*6a90*/  LDSM.16.M88.4 R140, [R181+0x800] ;  /* 0x00080000b58c783b */ /* 0x000fee0000000200 */
[----:B------:R-:W-:Y:S07]  /*6aa0*/  LDSM.16.M88.4 R144, [R181+0x1000] ;  /* 0x00100000b590783b */ /* 0x000fee0000000200 */
[----:B-1----:R-:W1:Y:S07]  /*6ab0*/  LDSM.16.M88.4 R152, [R190] ;  /* 0x00000000be98783b */ /* 0x002e6e0000000200 */
[----:B------:R-:W2:Y:S07]  /*6ac0*/  LDSM.16.M88.4 R148, [R181+0x1800] ;  /* 0x00180000b594783b */ /* 0x000eae0000000200 */
[----:B------:R-:W-:Y:S07]  /*6ad0*/  LDSM.16.M88.4 R160, [R189] ;  /* 0x00000000bda0783b */ /* 0x000fee0000000200 */
[----:B------:R-:W3:Y:S07]  /*6ae0*/  LDSM.16.M88.4 R164, [R183] ;  /* 0x00000000b7a4783b */ /* 0x000eee0000000200 */
[----:B------:R-:W4:Y:S07]  /*6af0*/  LDSM.16.M88.4 R100, [R183+0x800] ;  /* 0x00080000b764783b */ /* 0x000f2e0000000200 */
[----:B------:R-:W5:Y:S01]  /*6b00*/  LDSM.16.M88.4 R136, [R183+0x1000] ;  /* 0x00100000b788783b */ /* 0x000f620000000200 */
[C---:B-1----:R-:W-:Y:S06]  /*6b10*/  HMMA.16816.F32.BF16 R4, R152.reuse, R156, R4 ;  /* 0x0000009c9804723c */ /* 0x042fec0000041804 */
[----:B------:R-:W-:Y:S02]  /*6b20*/  LDSM.16.M88.4 R168, [R180+0x2800] ;  /* 0x00280000b4a8783b */ /* 0x000fe40000000200 */
[C---:B------:R-:W-:Y:S05]  /*6b30*/  HMMA.16816.F32.BF16 R8, R152.reuse, R158, R8 ;  /* 0x0000009e9808723c */ /* 0x040fea0000041808 */
[----:B------:R-:W-:Y:S03]  /*6b40*/  LDSM.16.M88.4 R156, [R0+0x3800] ;  /* 0x00380000009c783b */ /* 0x000fe60000000200 */
[C---:B------:R-:W-:Y:S04]  /*6b50*/  HMMA.16816.F32.BF16 R12, R152.reuse, R140, R12 ;  /* 0x0000008c980c723c */ /* 0x040fe8000004180c */
[----:B------:R-:W-:Y:S04]  /*6b60*/  LDSM.16.M88.4 R172, [R181+0x2000] ;  /* 0x00200000b5ac783b */ /* 0x000fe80000000200 */
[C---:B------:R-:W-:Y:S03]  /*6b70*/  HMMA.16816.F32.BF16 R16, R152.reuse, R142, R16 ;  /* 0x0000008e9810723c */ /* 0x040fe60000041810 */
[----:B------:R-:W1:Y:S05]  /*6b80*/  LDSM.16.M88.4 R140, [R183+0x1800] ;  /* 0x00180000b78c783b */ /* 0x000e6a0000000200 */
[C---:B------:R-:W-:Y:S02]  /*6b90*/  HMMA.16816.F32.BF16 R20, R152.reuse, R144, R20 ;  /* 0x000000909814723c */ /* 0x040fe40000041814 */
[----:B------:R-:W-:Y:S06]  /*6ba0*/  LDSM.16.M88.4 R176, [R0+0x4000] ;  /* 0x0040000000b0783b */ /* 0x000fec0000000200 */
[C---:B------:R-:W-:Y:S01]  /*6bb0*/  HMMA.16816.F32.BF16 R24, R152.reuse, R146, R24 ;  /* 0x000000929818723c */ /* 0x040fe20000041818 */
[----:B------:R-:W-:Y:S07]  /*6bc0*/  LDSM.16.M88.4 R144, [R187+0x4000] ;  /* 0x00400000bb90783b */ /* 0x000fee0000000200 */
[C---:B--2---:R-:W-:Y:S01]  /*6bd0*/  HMMA.16816.F32.BF16 R28, R152.reuse, R148, R28 ;  /* 0x00000094981c723c */ /* 0x044fe2000004181c */
[----:B------:R-:W0:Y:S07]  /*6be0*/  LDGDEPBAR ;  /* 0x00000000000079af */ /* 0x000e2e0000000000 */
[----:B------:R-:W-:Y:S01]  /*6bf0*/  HMMA.16816.F32.BF16 R32, R152, R150, R32 ;  /* 0x000000969820723c */ /* 0x000fe20000041820 */
[----:B------:R-:W2:Y:S07]  /*6c00*/  LDSM.16.M88.4 R148, [R0+0x2000] ;  /* 0x002000000094783b */ /* 0x000eae0000000200 */
[C---:B---3--:R-:W-:Y:S01]  /*6c10*/  HMMA.16816.F32.BF16 R4, R160.reuse, R164, R4 ;  /* 0x000000a4a004723c */ /* 0x048fe20000041804 */
[----:B------:R-:W3:Y:S07]  /*6c20*/  LDSM.16.M88.4 R152, [R0+0x2800] ;  /* 0x002800000098783b */ /* 0x000eee0000000200 */
[C---:B------:R-:W-:Y:S01]  /*6c30*/  HMMA.16816.F32.BF16 R8, R160.reuse, R166, R8 ;  /* 0x000000a6a008723c */ /* 0x040fe20000041808 */
[----:B------:R-:W-:Y:S07]  /*6c40*/  LDSM.16.M88.4 R164, [R180+0x2000] ;  /* 0x00200000b4a4783b */ /* 0x000fee0000000200 */
[C---:B----4-:R-:W-:Y:S08]  /*6c50*/  HMMA.16816.F32.BF16 R12, R160.reuse, R100, R12 ;  /* 0x00000064a00c723c */ /* 0x050ff0000004180c */
[C---:B------:R-:W-:Y:S01]  /*6c60*/  HMMA.16816.F32.BF16 R16, R160.reuse, R102, R16 ;  /* 0x00000066a010723c */ /* 0x040fe20000041810 */
[----:B------:R-:W4:Y:S07]  /*6c70*/  LDSM.16.M88.4 R100, [R0+0x3000] ;  /* 0x003000000064783b */ /* 0x000f2e0000000200 */
        /* <DEDUP_REMOVED lines=10> */
[C---:B---3--:R-:W-:Y:S08]  /*6d20*/  HMMA.16816.F32.BF16 R12, R144.reuse, R152, R12 ;  /* 0x00000098900c723c */ /* 0x048ff0000004180c */
[C---:B------:R-:W-:Y:S01]  /*6d30*/  HMMA.16816.F32.BF16 R16, R144.reuse, R154, R16 ;  /* 0x0000009a9010723c */ /* 0x040fe20000041810 */
[----:B------:R-:W-:Y:S07]  /*6d40*/  LDSM.16.M88.4 R152, [R181+0x3800] ;  /* 0x00380000b598783b */ /* 0x000fee0000000200 */
[C---:B----4-:R-:W-:Y:S08]  /*6d50*/  HMMA.16816.F32.BF16 R20, R144.reuse, R100, R20 ;  /* 0x000000649014723c */ /* 0x050ff00000041814 */
[C---:B------:R-:W-:Y:S01]  /*6d60*/  HMMA.16816.F32.BF16 R24, R144.reuse, R102, R24 ;  /* 0x000000669018723c */ /* 0x040fe20000041818 */
[----:B------:R-:W3:Y:S07]  /*6d70*/  LDSM.16.M88.4 R100, [R181+0x2800] ;  /* 0x00280000b564783b */ /* 0x000eee0000000200 */
[C---:B------:R-:W-:Y:S08]  /*6d80*/  HMMA.16816.F32.BF16 R28, R144.reuse, R156, R28 ;  /* 0x0000009c901c723c */ /* 0x040ff0000004181c */
[----:B------:R-:W-:Y:S01]  /*6d90*/  HMMA.16816.F32.BF16 R32, R144, R158, R32 ;  /* 0x0000009e9020723c */ /* 0x000fe20000041820 */
[----:B------:R-:W4:Y:S07]  /*6da0*/  LDSM.16.M88.4 R144, [R181+0x3000] ;  /* 0x00300000b590783b */ /* 0x000f2e0000000200 */
        /* <DEDUP_REMOVED lines=36> */
[C---:B--2---:R-:W-:Y:S08]  /*6ff0*/  HMMA.16816.F32.BF16 R28, R156.reuse, R148, R28 ;  /* 0x000000949c1c723c */ /* 0x044ff0000004181c */
[----:B------:R-:W-:Y:S01]  /*7000*/  HMMA.16816.F32.BF16 R32, R156, R150, R32 ;  /* 0x000000969c20723c */ /* 0x000fe20000041820 */
[----:B------:R-:W2:Y:S07]  /*7010*/  LDSM.16.M88.4 R148, [R180+0x5800] ;  /* 0x00580000b494783b */ /* 0x000eae0000000200 */
[C---:B------:R-:W-:Y:S01]  /*7020*/  HMMA.16816.F32.BF16 R4, R168.reuse, R176, R4 ;  /* 0x000000b0a804723c */ /* 0x040fe20000041804 */
[----:B------:R-:W1:Y:S07]  /*7030*/  LDSM.16.M88.4 R156, [R190+0x8000] ;  /* 0x00800000be9c783b */ /* 0x000e6e0000000200 */
        /* <DEDUP_REMOVED lines=18> */
[C---:B--2---:R-:W-:Y:S08]  /*7160*/  HMMA.16816.F32.BF16 R28, R160.reuse, R148, R28 ;  /* 0x00000094a01c723c */ /* 0x044ff0000004181c */
[----:B------:R-:W-:Y:S08]  /*7170*/  HMMA.16816.F32.BF16 R32, R160, R150, R32 ;  /* 0x00000096a020723c */ /* 0x000ff00000041820 */
[C---:B------:R-:W-:Y:S08]  /*7180*/  HMMA.16816.F32.BF16 R4, R156.reuse, R164, R4 ;  /* 0x000000a49c04723c */ /* 0x040ff00000041804 */
[C---:B------:R-:W-:Y:S08]  /*7190*/  HMMA.16816.F32.BF16 R8, R156.reuse, R166, R8 ;  /* 0x000000a69c08723c */ /* 0x040ff00000041808 */
[C---:B---3--:R-:W-:Y:S08]  /*71a0*/  HMMA.16816.F32.BF16 R12, R156.reuse, R100, R12 ;  /* 0x000000649c0c723c */ /* 0x048ff0000004180c */
        /* <DEDUP_REMOVED lines=25> */
[C---:B-1----:R-:W-:Y:S07]  /*7340*/  HMMA.16816.F32.BF16 R20, R168.reuse, R4, R20 ;  /* 0x00000004a814723c */ /* 0x042fee0000041814 */
[----:B------:R-:W-:Y:S01]  /*7350*/  FMUL.FTZ R5, R19, c[0x0][0x320] ;  /* 0x0000c80013057a20 */ /* 0x000fe20000410000 */
[C---:B------:R-:W-:Y:S03]  /*7360*/  HMMA.16816.F32.BF16 R24, R168.reuse, R6, R24 ;  /* 0x00000006a818723c */ /* 0x040fe60000041818 */
[----:B------:R-:W1:Y:S01]  /*7370*/  MUFU.TANH R144, R5 ;  /* 0x0000000500907308 */ /* 0x000e620000002400 */
[----:B-----5:R-:W-:Y:S03]  /*7380*/  FMUL.FTZ R0, R9, c[0x0][0x320] ;  /* 0x0000c80009007a20 */ /* 0x020fe60000410000 */
[----:B------:R-:W-:Y:S01]  /*7390*/  IADD3 R6, R233, R226, RZ ;  /* 0x000000e2e9067210 */ /* 0x000fe20007ffe0ff */
[----:B------:R-:W5:Y:S01]  /*73a0*/  LDSM.16.M88.4 R8, [R182+0x5800] ;  /* 0x00580000b608783b */ /* 0x000f620000000200 */
[----:B------:R-:W-:Y:S04]  /*73b0*/  SHF.L.U32 R7, R196, 0x6, RZ ;  /* 0x00000006c4077819 */ /* 0x000fe800000006ff */
[----:B------:R1:W1:Y:S03]  /*73c0*/  MUFU.TANH R137, R0 ;  /* 0x0000000000897308 */ /* 0x0002660000002400 */
[----:B------:R-:W-:Y:S02]  /*73d0*/  FMUL.FTZ R4, R21, c[0x0][0x320] ;  /* 0x0000c80015047a20 */ /* 0x000fe40000410000 */
[----:B-1----:R-:W-:Y:S02]  /*73e0*/  FMUL.FTZ R0, R12, c[0x0][0x320] ;  /* 0x0000c8000c007a20 */ /* 0x002fe40000410000 */
[----:B------:R-:W-:Y:S03]  /*73f0*/  FMUL.FTZ R12, R18, c[0x0][0x320] ;  /* 0x0000c800120c7a20 */ /* 0x000fe60000410000 */
[----:B------:R1:W1:Y:S01]  /*7400*/  MUFU.TANH R136, R0 ;  /* 0x0000000000887308 */ /* 0x0002620000002400 */
[C---:B-----5:R-:W-:Y:S09]  /*7410*/  HMMA.16816.F32.BF16 R28, R168.reuse, R8, R28 ;  /* 0x00000008a81c723c */ /* 0x060ff2000004181c */
[----:B------:R-:W2:Y:S01]  /*7420*/  MUFU.TANH R143, R12 ;  /* 0x0000000c008f7308 */ /* 0x000ea20000002400 */
[----:B------:R-:W-:Y:S03]  /*7430*/  HMMA.16816.F32.BF16 R32, R168, R10, R32 ;  /* 0x0000000aa820723c */ /* 0x000fe60000041820 */
[----:B-1----:R-:W-:Y:S06]  /*7440*/  FMUL.FTZ R0, R13, c[0x0][0x320] ;  /* 0x0000c8000d007a20 */ /* 0x002fec0000410000 */
[----:B------:R1:W1:Y:S03]  /*7450*/  MUFU.TANH R103, R0 ;  /* 0x0000000000677308 */ /* 0x0002660000002400 */
[----:B-1----:R-:W-:Y:S07]  /*7460*/  FMUL.FTZ R0, R14, c[0x0][0x320] ;  /* 0x0000c8000e007a20 */ /* 0x002fee0000410000 */
[----:B------:R1:W1:Y:S02]  /*7470*/  MUFU.TANH R145, R0 ;  /* 0x0000000000917308 */ /* 0x0002640000002400 */
[----:B-1----:R-:W-:Y:S08]  /*7480*/  FMUL.FTZ R0, R15, c[0x0][0x320] ;  /* 0x0000c8000f007a20 */ /* 0x002ff00000410000 */
[----:B------:R1:W1:Y:S02]  /*7490*/  MUFU.TANH R146, R0 ;  /* 0x0000000000927308 */ /* 0x0002640000002400 */
[----:B-1----:R-:W-:Y:S08]  /*74a0*/  FMUL.FTZ R0, R16, c[0x0][0x320] ;  /* 0x0000c80010007a20 */ /* 0x002ff00000410000 */
[----:B------:R1:W1:Y:S02]  /*74b0*/  MUFU.TANH R102, R0 ;  /* 0x0000000000667308 */ /* 0x0002640000002400 */
[----:B-1----:R-:W-:Y:S08]  /*74c0*/  FMUL.FTZ R0, R17, c[0x0][0x320] ;  /* 0x0000c80011007a20 */ /* 0x002ff00000410000 */
[----:B------:R1:W1:Y:S02]  /*74d0*/  MUFU.TANH R101, R0 ;  /* 0x0000000000657308 */ /* 0x0002640000002400 */
[----:B-1----:R-:W-:Y:S08]  /*74e0*/  FMUL.FTZ R0, R20, c[0x0][0x320] ;  /* 0x0000c80014007a20 */ /* 0x002ff00000410000 */
[----:B------:R1:W1:Y:S10]  /*74f0*/  MUFU.TANH R20, R4 ;  /* 0x0000000400147308 */ /* 0x0002740000002400 */
[----:B------:R5:W2:Y:S01]  /*7500*/  MUFU.TANH R100, R0 ;  /* 0x0000000000647308 */ /* 0x000aa20000002400 */
[----:B-1----:R-:W-:Y:S09]  /*7510*/  FMUL.FTZ R4, R33, c[0x0][0x320] ;  /* 0x0000c80021047a20 */ /* 0x002ff20000410000 */
[----:B------:R1:W1:Y:S01]  /*7520*/  MUFU.TANH R14, R4 ;  /* 0x00000004000e7308 */ /* 0x0002620000002400 */
[----:B-----5:R-:W-:Y:S09]  /*7530*/  FMUL.FTZ R0, R22, c[0x0][0x320] ;  /* 0x0000c80016007a20 */ /* 0x020ff20000410000 */
[----:B------:R5:W2:Y:S01]  /*7540*/  MUFU.TANH R140, R0 ;  /* 0x00000000008c7308 */ /* 0x000aa20000002400 */
[----:B-1----:R-:W-:Y:S04]  /*7550*/  IADD3 R4, R198, 0x1, RZ ;  /* 0x00000001c6047810 */ /* 0x002fe80007ffe0ff */
[----:B------:R-:W-:Y:S01]  /*7560*/  SEL R198, R4, RZ, !P0 ;  /* 0x000000ff04c67207 */ /* 0x000fe20004000000 */
[----:B-----5:R-:W-:Y:S04]  /*7570*/  FMUL.FTZ R0, R23, c[0x0][0x320] ;  /* 0x0000c80017007a20 */ /* 0x020fe80000410000 */
        /* <DEDUP_REMOVED lines=19> */
[----:B-1----:R-:W-:Y:S05]  /*76b0*/  @P2 IMAD.HI.U32 R0, R6, c[0x0][0x2c8], RZ ;  /* 0x0000b20006002a27 */ /* 0x002fea00078e00ff */
[----:B------:R-:W-:Y:S01]  /*76c0*/  @P2 SHF.R.U32.HI R6, RZ, c[0x0][0x2cc], R0 ;  /* 0x0000b300ff062a19 */ /* 0x000fe20000011600 */
[----:B------:R-:W-:Y:S04]  /*76d0*/  FMUL.FTZ R0, R34, c[0x0][0x320] ;  /* 0x0000c80022007a20 */ /* 0x000fe80000410000 */
[----:B------:R1:W1:Y:S01]  /*76e0*/  MUFU.TANH R22, R0 ;  /* 0x0000000000167308 */ /* 0x0002620000002400 */
[----:B------:R-:W5:Y:S01]  /*76f0*/  SHFL.IDX PT, R5, R6, RZ, 0x1c1f ;  /* 0x001c1fff06057589 */ /* 0x000f6200000e0000 */
[----:B-1----:R-:W-:Y:S08]  /*7700*/  FMUL.FTZ R0, R35, c[0x0][0x320] ;  /* 0x0000c80023007a20 */ /* 0x002ff00000410000 */
[----:B------:R1:W1:Y:S02]  /*7710*/  MUFU.TANH R21, R0 ;  /* 0x0000000000157308 */ /* 0x0002640000002400 */
[----:B-1----:R-:W-:Y:S04]  /*7720*/  IADD3 R0, -R214, 0x1, -R7 ;  /* 0x00000001d6007810 */ /* 0x002fe80007ffe907 */
[----:B------:R-:W-:Y:S04]  /*7730*/  IADD3 R0, -R216, R0, R215 ;  /* 0x00000000d8007210 */ /* 0x000fe80007ffe1d7 */
[C---:B------:R-:W-:Y:S02]  /*7740*/  IADD3 R9, R0.reuse, c[0x0][0x328], RZ ;  /* 0x0000ca0000097a10 */ /* 0x040fe40007ffe0ff */
[----:B------:R-:W-:Y:S02]  /*7750*/  IADD3 R8, R0, UR4, RZ ;  /* 0x0000000400087c10 */ /* 0x000fe4000fffe0ff */
[-C--:B-----5:R-:W-:Y:S02]  /*7760*/  IADD3 R4, R9, R5.reuse, RZ ;  /* 0x0000000509047210 */ /* 0x0a0fe40007ffe0ff */
[----:B------:R-:W-:Y:S01]  /*7770*/  IADD3 R0, R8, R5, RZ ;  /* 0x0000000508007210 */ /* 0x000fe20007ffe0ff */
[----:B------:R-:W-:-:S05]  /*7780*/  @!P1 BRA `(.L_x_1674) ;  /* 0x0000018000009947 */ /* 0x000fca0003800000 */
[----:B--234-:R-:W-:Y:S01]  /*7790*/  IADD3 R5, -R216, R215, R5 ;  /* 0x000000d7d8057210 */ /* 0x01cfe20007ffe105 */
        /* <DEDUP_REMOVED lines=12> */
.L_x_1676:
[----:B------:R-:W-:Y:S04]  /*7860*/  MOV R10, c[0x0][0x32c] ;  /* 0x0000cb00000a7a02 */ /* 0x000fe80000000f00 */
[----:B------:R-:W-:Y:S11]  /*7870*/  ISETP.NE.AND P0, PT, R10, 0x1, PT ;  /* 0x000000010a00780c */ /* 0x000ff60003f05270 */
[----:B------:R-:W-:Y:S02]  /*7880*/  @!UPT UIADD3 URZ, URZ, URZ, URZ ;  /* 0x0000003f3f3ff290 */ /* 0x000fe4000fffe03f */
[----:B------:R-:W-:Y:S05]  /*7890*/  @P0 IMAD.HI.U32 R10, R5, c[0x0][0x330], RZ ;  /* 0x0000cc00050a0a27 */ /* 0x000fea00078e00ff */
[----:B------:R-:W-:Y:S02]  /*78a0*/  @P0 SHF.R.U32.HI R5, RZ, c[0x0][0x334], R10 ;  /* 0x0000cd00ff050a19 */ /* 0x000fe4000001160a */
.L_x_1677:
[----:B------:R-:W-:Y:S05]  /*78b0*/  BSYNC B0 ;  /* 0x0000000000007941 */ /* 0x000fea0003800000 */
.L_x_1675:
[----:B------:R-:W-:Y:S04]  /*78c0*/  IMAD R5, R5, c[0x0][0x32c], -R7 ;  /* 0x0000cb0005057a24 */ /* 0x000fe800078e0a07 */
[----:B------:R-:W-:Y:S05]  /*78d0*/  IMAD.IADD R5, R5, 0x1, -R214 ;  /* 0x0000000105057824 */ /* 0x000fea00078e0ad6 */
[----:B------:R-:W-:Y:S02]  /*78e0*/  IADD3 R10, R5, c[0x0][0x32c], RZ ;  /* 0x0000cb00050a7a10 */ /* 0x000fe40007ffe0ff */
[----:B------:R-:W-:Y:S02]  /*78f0*/  IMNMX R0, R0, R5, !PT ;  /* 0x0000000500007217 */ /* 0x000fe40007800200 */
[----:B------:R-:W-:Y:S02]  /*7900*/  IMNMX R4, R4, R10, PT ;  /* 0x0000000a04047217 */ /* 0x000fe40003800200 */
.L_x_1674:
[----:B--234-:R-:W-:Y:S01]  /*7910*/  ISETP.GT.AND P0, PT, R196, -0x1, PT ;  /* 0xffffffffc400780c */ /* 0x01cfe20003f04270 */
[----:B------:R-:W1:Y:S03]  /*7920*/  SHFL.IDX PT, R5, R6, 0x1, 0x1c1f ;  /* 0x003c1f0006057f89 */ /* 0x000e6600000e0000 */
[C---:B------:R-:W-:Y:S02]  /*7930*/  ISETP.GT.AND P4, PT, R0.reuse, RZ, P0 ;  /* 0x000000ff0000720c */ /* 0x040fe40000784270 */
[----:B------:R-:W-:Y:S02]  /*7940*/  ISETP.GT.AND P6, PT, R0, 0x1, P0 ;  /* 0x000000010000780c */ /* 0x000fe400007c4270 */
[----:B------:R-:W-:Y:S02]  /*7950*/  ISETP.LT.OR P4, PT, R4, 0x1, P4 ;  /* 0x000000010400780c */ /* 0x000fe40002781670 */
[----:B------:R-:W-:Y:S02]  /*7960*/  ISETP.GT.AND P5, PT, R0, 0x8, P0 ;  /* 0x000000080000780c */ /* 0x000fe400007a4270 */
[----:B------:R-:W-:Y:S02]  /*7970*/  FSEL R10, R142, -INF , !P4 ;  /* 0xff8000008e0a7808 */ /* 0x000fe40006000000 */
[----:B------:R-:W-:Y:S02]  /*7980*/  ISETP.GT.AND P4, PT, R0, 0x9, P0 ;  /* 0x000000090000780c */ /* 0x000fe40000784270 */
        /* <DEDUP_REMOVED lines=35> */
[----:B------:R-:W-:Y:S01]  /*7bc0*/  ISETP.GT.AND P4, PT, R0, 0x39, P0 ;  /* 0x000000390000780c */ /* 0x000fe20000784270 */
[--C-:B-1----:R-:W-:Y:S01]  /*7bd0*/  IMAD.IADD R0, R8, 0x1, R5.reuse ;  /* 0x0000000108007824 */ /* 0x102fe200078e0205 */
[C---:B------:R-:W-:Y:S02]  /*7be0*/  ISETP.LT.OR P6, PT, R4.reuse, 0x32, P6 ;  /* 0x000000320400780c */ /* 0x040fe400037c1670 */
[C---:B------:R-:W-:Y:S02]  /*7bf0*/  ISETP.LT.OR P5, PT, R4.reuse, 0x39, P5 ;  /* 0x000000390400780c */ /* 0x040fe40002fa1670 */
[----:B------:R-:W-:Y:S01]  /*7c00*/  ISETP.LT.OR P4, PT, R4, 0x3a, P4 ;  /* 0x0000003a0400780c */ /* 0x000fe20002781670 */
[----:B------:R-:W-:Y:S01]  /*7c10*/  IMAD.IADD R4, R9, 0x1, R5 ;  /* 0x0000000109047824 */ /* 0x000fe200078e0205 */
[----:B------:R-:W-:Y:S02]  /*7c20*/  FSEL R170, R17, -INF , !P6 ;  /* 0xff80000011aa7808 */ /* 0x000fe40007000000 */
[----:B------:R-:W-:Y:S02]  /*7c30*/  FSEL R171, R15, -INF , !P5 ;  /* 0xff8000000fab7808 */ /* 0x000fe40006800000 */
        /* <DEDUP_REMOVED lines=15> */
.L_x_1680:
[----:B------:R-:W-:Y:S04]  /*7d30*/  MOV R6, c[0x0][0x32c] ;  /* 0x0000cb0000067a02 */ /* 0x000fe80000000f00 */
[----:B------:R-:W-:Y:S11]  /*7d40*/  ISETP.NE.AND P4, PT, R6, 0x1, PT ;  /* 0x000000010600780c */ /* 0x000ff60003f85270 */
[----:B------:R-:W-:Y:S02]  /*7d50*/  @!UPT UIADD3 URZ, URZ, URZ, URZ ;  /* 0x0000003f3f3ff290 */ /* 0x000fe4000fffe03f */
[----:B------:R-:W-:Y:S05]  /*7d60*/  @P4 IMAD.HI.U32 R6, R5, c[0x0][0x330], RZ ;  /* 0x0000cc0005064a27 */ /* 0x000fea00078e00ff */
[----:B------:R-:W-:Y:S02]  /*7d70*/  @P4 SHF.R.U32.HI R5, RZ, c[0x0][0x334], R6 ;  /* 0x0000cd00ff054a19 */ /* 0x000fe40000011606 */
.L_x_1681:
[----:B------:R-:W-:Y:S05]  /*7d80*/  BSYNC B0 ;  /* 0x0000000000007941 */ /* 0x000fea0003800000 */
.L_x_1679:
[----:B------:R-:W-:Y:S04]  /*7d90*/  IMAD R7, R5, c[0x0][0x32c], -R7 ;  /* 0x0000cb0005077a24 */ /* 0x000fe800078e0a07 */
[----:B------:R-:W-:Y:S05]  /*7da0*/  IMAD.IADD R7, R7, 0x1, -R214 ;  /* 0x0000000107077824 */ /* 0x000fea00078e0ad6 */
[----:B------:R-:W-:Y:S02]  /*7db0*/  IADD3 R5, R7, c[0x0][0x32c], RZ ;  /* 0x0000cb0007057a10 */ /* 0x000fe40007ffe0ff */
[----:B------:R-:W-:Y:S02]  /*7dc0*/  IMNMX R0, R0, R7, !PT ;  /* 0x0000000700007217 */ /* 0x000fe40007800200 */
[----:B------:R-:W-:Y:S02]  /*7dd0*/  IMNMX R4, R4, R5, PT ;  /* 0x0000000504047217 */ /* 0x000fe40003800200 */
.L_x_1678:
[----:B------:R-:W-:Y:S01]  /*7de0*/  FMNMX.FTZ R5, R10, R2, !PT ;  /* 0x000000020a057209 */ /* 0x000fe20007810000 */
[----:B------:R-:W-:Y:S04]  /*7df0*/  DEPBAR.LE SB0, 0x2 ;  /* 0x000080800000791a */ /* 0x000fe80000000000 */
[----:B------:R-:W-:Y:S01]  /*7e00*/  FMNMX.FTZ R5, R12, R5, !PT ;  /* 0x000000050c057209 */ /* 0x000fe20007810000 */
[----:B------:R-:W-:Y:S01]  /*7e10*/  BAR.SYNC.DEFER_BLOCKING 0x0 ;  /* 0x0000000000007b1d */ /* 0x000fe20000010000 */
[C---:B------:R-:W-:Y:S02]  /*7e20*/  ISETP.GT.AND P6, PT, R0.reuse, RZ, P0 ;  /* 0x000000ff0000720c */ /* 0x040fe400007c4270 */
[----:B------:R-:W-:Y:S02]  /*7e30*/  FMNMX.FTZ R5, R11, R5, !PT ;  /* 0x000000050b057209 */ /* 0x000fe40007810000 */
[C---:B------:R-:W-:Y:S02]  /*7e40*/  ISETP.GT.AND P5, PT, R0.reuse, 0x1, P0 ;  /* 0x000000010000780c */ /* 0x040fe400007a4270 */
[----:B------:R-:W-:Y:S02]  /*7e50*/  FMNMX.FTZ R5, R13, R5, !PT ;  /* 0x000000050d057209 */ /* 0x000fe40007810000 */
[----:B------:R-:W-:Y:S02]  /*7e60*/  ISETP.GT.AND P4, PT, R0, 0x8, P0 ;  /* 0x000000080000780c */ /* 0x000fe40000784270 */
[----:B------:R-:W-:Y:S02]  /*7e70*/  FMNMX.FTZ R5, R142, R5, !PT ;  /* 0x000000058e057209 */ /* 0x000fe40007810000 */
[C---:B------:R-:W-:Y:S02]  /*7e80*/  ISETP.LT.OR P6, PT, R4.reuse, 0x1, P6 ;  /* 0x000000010400780c */ /* 0x040fe400037c1670 */
[----:B------:R-:W-:Y:S02]  /*7e90*/  FMNMX.FTZ R5, R147, R5, !PT ;  /* 0x0000000593057209 */ /* 0x000fe40007810000 */
[----:B------:R-:W-:Y:S02]  /*7ea0*/  ISETP.LT.OR P5, PT, R4, 0x2, P5 ;  /* 0x000000020400780c */ /* 0x000fe40002fa1670 */
[----:B------:R-:W-:Y:S02]  /*7eb0*/  FMNMX.FTZ R5, R150, R5, !PT ;  /* 0x0000000596057209 */ /* 0x000fe40007810000 */
[----:B------:R-:W-:Y:S02]  /*7ec0*/  ISETP.LT.OR P4, PT, R4, 0x9, P4 ;  /* 0x000000090400780c */ /* 0x000fe40002781670 */
[----:B------:R-:W-:Y:S02]  /*7ed0*/  FMNMX.FTZ R5, R153, R5, !PT ;  /* 0x0000000599057209 */ /* 0x000fe40007810000 */
[----:B------:R-:W-:Y:S02]  /*7ee0*/  FSEL R6, R152, -INF , !P6 ;  /* 0xff80000098067808 */ /* 0x000fe40007000000 */
[----:B------:R-:W-:Y:S02]  /*7ef0*/  FMNMX.FTZ R5, R154, R5, !PT ;  /* 0x000000059a057209 */ /* 0x000fe40007810000 */
[----:B------:R-:W-:Y:S02]  /*7f00*/  ISETP.GT.AND P6, PT, R0, 0x9, P0 ;  /* 0x000000090000780c */ /* 0x000fe400007c4270 */
        /* <DEDUP_REMOVED lines=14> */
[----:B------:R-:W-:Y:S01]  /*7ff0*/  FSEL R145, R145, -INF , !P5 ;  /* 0xff80000091917808 */ /* 0x000fe20006800000 */
[----:B------:R-:W1:Y:S01]  /*8000*/  SHFL.BFLY PT, R15, R5, 0x2, 0x1f ;  /* 0x0c401f00050f7f89 */ /* 0x000e6200000e0000 */
[----:B------:R-:W-:Y:S02]  /*8010*/  FSEL R146, R146, -INF , !P4 ;  /* 0xff80000092927808 */ /* 0x000fe40006000000 */
[----:B------:R-:W-:Y:S02]  /*8020*/  FSEL R9, R148, -INF , !P6 ;  /* 0xff80000094097808 */ /* 0x000fe40007000000 */
[C---:B------:R-:W-:Y:S02]  /*8030*/  ISETP.GT.AND P6, PT, R0.reuse, 0x18, P0 ;  /* 0x000000180000780c */ /* 0x040fe400007c4270 */
[C---:B------:R-:W-:Y:S02]  /*8040*/  ISETP.GT.AND P5, PT, R0.reuse, 0x19, P0 ;  /* 0x000000190000780c */ /* 0x040fe400007a4270 */
[----:B------:R-:W-:Y:S02]  /*8050*/  ISETP.GT.AND P4, PT, R0, 0x20, P0 ;  /* 0x000000200000780c */ /* 0x000fe40000784270 */
[C---:B------:R-:W-:Y:S02]  /*8060*/  ISETP.LT.OR P6, PT, R4.reuse, 0x19, P6 ;  /* 0x000000190400780c */ /* 0x040fe400037c1670 */
[C---:B------:R-:W-:Y:S02]  /*8070*/  ISETP.LT.OR P5, PT, R4.reuse, 0x1a, P5 ;  /* 0x0000001a0400780c */ /* 0x040fe40002fa1670 */
[----:B------:R-:W-:Y:S02]  /*8080*/  ISETP.LT.OR P4, PT, R4, 0x21, P4 ;  /* 0x000000210400780c */ /* 0x000fe40002781670 */
[----:B------:R-:W-:Y:S02]  /*8090*/  FSEL R143, R143, -INF , !P6 ;  /* 0xff8000008f8f7808 */ /* 0x000fe40007000000 */
        /* <DEDUP_REMOVED lines=10> */
[C---:B------:R-:W-:Y:S02]  /*8140*/  ISETP.GT.AND P6, PT, R0.reuse, 0x30, P0 ;  /* 0x000000300000780c */ /* 0x040fe400007c4270 */
[C---:B------:R-:W-:Y:S02]  /*8150*/  ISETP.GT.AND P5, PT, R0.reuse, 0x31, P0 ;  /* 0x000000310000780c */ /* 0x040fe400007a4270 */
[----:B------:R-:W-:Y:S02]  /*8160*/  FSEL R155, R25, -INF , !P4 ;  /* 0xff800000199b7808 */ /* 0x000fe40006000000 */
[C---:B------:R-:W-:Y:S02]  /*8170*/  ISETP.GT.AND P4, PT, R0.reuse, 0x38, P0 ;  /* 0x000000380000780c */ /* 0x040fe40000784270 */
[----:B------:R-:W-:Y:S02]  /*8180*/  ISETP.GT.AND P0, PT, R0, 0x39, P0 ;  /* 0x000000390000780c */ /* 0x000fe40000704270 */
[----:B-1----:R-:W-:Y:S02]  /*8190*/  FMNMX.FTZ R0, R5, R15, !PT ;  /* 0x0000000f05007209 */ /* 0x002fe40007810000 */
[----:B------:R-:W-:Y:S02]  /*81a0*/  ISETP.LT.OR P0, PT, R4, 0x3a, P0 ;  /* 0x0000003a0400780c */ /* 0x000fe40000701670 */
[----:B------:R-:W-:Y:S01]  /*81b0*/  FMNMX.FTZ R14, R6, R3, !PT ;  /* 0x00000003060e7209 */ /* 0x000fe20007810000 */
[----:B------:R-:W1:Y:S01]  /*81c0*/  SHFL.BFLY PT, R5, R0, 0x1, 0x1f ;  /* 0x0c201f0000057f89 */ /* 0x000e6200000e0000 */
[----:B------:R-:W-:Y:S02]  /*81d0*/  FSEL R168, R21, -INF , !P0 ;  /* 0xff80000015a87808 */ /* 0x000fe40004000000 */
[----:B------:R-:W-:Y:S02]  /*81e0*/  FMNMX.FTZ R14, R7, R14, !PT ;  /* 0x0000000e070e7209 */ /* 0x000fe40007810000 */
[----:B------:R-:W-:Y:S02]  /*81f0*/  ISETP.LT.OR P6, PT, R4, 0x31, P6 ;  /* 0x000000310400780c */ /* 0x000fe400037c1670 */
[----:B------:R-:W-:Y:S02]  /*8200*/  FMNMX.FTZ R14, R8, R14, !PT ;  /* 0x0000000e080e7209 */ /* 0x000fe40007810000 */
        /* <DEDUP_REMOVED lines=8> */
[----:B-1----:R-:W-:Y:S02]  /*8290*/  FMNMX.FTZ R101, R0, R5, !PT ;  /* 0x0000000500657209 */ /* 0x002fe40007810000 */
[----:B------:R-:W-:Y:S02]  /*82a0*/  FMNMX.FTZ R14, R144, R14, !PT ;  /* 0x0000000e900e7209 */ /* 0x000fe40007810000 */
[C---:B------:R-:W-:Y:S01]  /*82b0*/  FSETP.NEU.FTZ.AND P0, PT, R101.reuse, -INF , PT ;  /* 0xff8000006500780b */ /* 0x040fe20003f1d000 */
[----:B------:R-:W-:Y:S01]  /*82c0*/  FMUL.FTZ R0, R101, c[0x0][0x2d0] ;  /* 0x0000b40065007a20 */ /* 0x000fe20000410000 */
[----:B------:R-:W-:Y:S02]  /*82d0*/  FMNMX.FTZ R14, R148, R14, !PT ;  /* 0x0000000e940e7209 */ /* 0x000fe40007810000 */
[----:B------:R-:W-:Y:S02]  /*82e0*/  FSEL R167, R22, -INF , !P4 ;  /* 0xff80000016a77808 */ /* 0x000fe40006000000 */
[----:B------:R-:W-:Y:S02]  /*82f0*/  FSEL R140, R0, RZ, P0 ;  /* 0x000000ff008c7208 */ /* 0x000fe40000000000 */
[----:B------:R-:W-:Y:S02]  /*8300*/  FMNMX.FTZ R14, R149, R14, !PT ;  /* 0x0000000e950e7209 */ /* 0x000fe40007810000 */
[----:B------:R-:W-:Y:S01]  /*8310*/  IADD3 R102, R195, R184, RZ ;  /* 0x000000b8c3667210 */ /* 0x000fe20007ffe0ff */
[--C-:B------:R-:W-:Y:S01]  /*8320*/  FFMA.FTZ R0, R10, c[0x0][0x2d0], -R140.reuse ;  /* 0x0000b4000a007a23 */ /* 0x100fe2000001088c */
[----:B------:R-:W-:Y:S01]  /*8330*/  FMNMX.FTZ R14, R151, R14, !PT ;  /* 0x0000000e970e7209 */ /* 0x000fe20007810000 */
[--C-:B------:R-:W-:Y:S01]  /*8340*/  FFMA.FTZ R5, R13, c[0x0][0x2d0], -R140.reuse ;  /* 0x0000b4000d057a23 */ /* 0x100fe2000001088c */
[----:B------:R-:W-:Y:S01]  /*8350*/  IADD3 R103, R192, R102, RZ ;  /* 0x00000066c0677210 */ /* 0x000fe20007ffe0ff */
[----:B------:R1:W-:Y:S01]  /*8360*/  MUFU.EX2 R201, R0 ;  /* 0x0000000000c97308 */ /* 0x0003e20000000800 */
[----:B------:R-:W-:Y:S01]  /*8370*/  FMNMX.FTZ R14, R155, R14, !PT ;  /* 0x0000000e9b0e7209 */ /* 0x000fe20007810000 */
[----:B------:R-:W-:Y:S03]  /*8380*/  LDSM.16.MT88.4 R28, [R102] ;  /* 0x00000000661c783b */ /* 0x000fe60000004200 */
[----:B------:R-:W-:Y:S04]  /*8390*/  FMNMX.FTZ R14, R165, R14, !PT ;  /* 0x0000000ea50e7209 */ /* 0x000fe80007810000 */
[----:B------:R-:W-:Y:S01]  /*83a0*/  FMNMX.FTZ R4, R166, R14, !PT ;  /* 0x0000000ea6047209 */ /* 0x000fe20007810000 */
[----:B------:R-:W-:Y:S03]  /*83b0*/  MUFU.EX2 R202, R5 ;  /* 0x0000000500ca7308 */ /* 0x000fe60000000800 */
[----:B------:R-:W-:Y:S04]  /*83c0*/  FMNMX.FTZ R4, R167, R4, !PT ;  /* 0x00000004a7047209 */ /* 0x000fe80007810000 */
[----:B------:R-:W-:Y:S05]  /*83d0*/  FMNMX.FTZ R4, R168, R4, !PT ;  /* 0x00000004a8047209 */ /* 0x000fea0007810000 */
[----:B------:R-:W2:Y:S01]  /*83e0*/  SHFL.BFLY PT, R14, R4, 0x2, 0x1f ;  /* 0x0c401f00040e7f89 */ /* 0x000ea200000e0000 */
[--C-:B-1----:R-:W-:Y:S04]  /*83f0*/  FFMA.FTZ R0, R12, c[0x0][0x2d0], -R140.reuse ;  /* 0x0000b4000c007a23 */ /* 0x102fe8000001088c */
[----:B------:R1:W3:Y:S01]  /*8400*/  MUFU.EX2 R203, R0 ;  /* 0x0000000000cb7308 */ /* 0x0002e20000000800 */
[----:B--2---:R-:W-:Y:S05]  /*8410*/  FMNMX.FTZ R4, R4, R14, !PT ;  /* 0x0000000e04047209 */ /* 0x004fea0007810000 */
[----:B------:R-:W2:Y:S01]  /*8420*/  SHFL.BFLY PT, R14, R4, 0x1, 0x1f ;  /* 0x0c201f00040e7f89 */ /* 0x000ea200000e0000 */
[----:B-1----:R-:W-:Y:S01]  /*8430*/  FFMA.FTZ R0, R11, c[0x0][0x2d0], -R140 ;  /* 0x0000b4000b007a23 */ /* 0x002fe2000001088c */
[----:B---3--:R-:W-:Y:S03]  /*8440*/  F2FP.BF16.PACK_AB R136, R203, R201 ;  /* 0x000000c9cb88723e */ /* 0x008fe600000010ff */
[----:B------:R1:W3:Y:S01]  /*8450*/  MUFU.EX2 R204, R0 ;  /* 0x0000000000cc7308 */ /* 0x0002e20000000800 */
[----:B--2---:R-:W-:Y:S02]  /*8460*/  FMNMX.FTZ R100, R4, R14, !PT ;  /* 0x0000000e04647209 */ /* 0x004fe40007810000 */
[----:B-1----:R-:W-:Y:S03]  /*8470*/  FSEL R0, R101, RZ, P0 ;  /* 0x000000ff65007208 */ /* 0x002fe60000000000 */
[C---:B------:R-:W-:Y:S01]  /*8480*/  FMUL.FTZ R4, R100.reuse, c[0x0][0x2d0] ;  /* 0x0000b40064047a20 */ /* 0x040fe20000410000 */
[----:B------:R-:W-:Y:S02]  /*8490*/  FSETP.NEU.FTZ.AND P0, PT, R100, -INF , PT ;  /* 0xff8000006400780b */ /* 0x000fe40003f1d000 */
[----:B---3--:R-:W-:Y:S01]  /*84a0*/  F2FP.BF16.PACK_AB R138, R202, R204 ;  /* 0x000000ccca8a723e */ /* 0x008fe200000010ff */
[----:B------:R-:W-:Y:S01]  /*84b0*/  FADD.FTZ R0, -R0, R2 ;  /* 0x0000000200007221 */ /* 0x000fe20000010100 */
[----:B------:R-:W-:Y:S03]  /*84c0*/  FSEL R141, R4, RZ, P0 ;  /* 0x000000ff048d7208 */ /* 0x000fe60000000000 */
[----:B------:R-:W-:Y:S02]  /*84d0*/  FMUL.FTZ R0, R0, c[0x0][0x2d0] ;  /* 0x0000b40000007a20 */ /* 0x000fe40000410000 */
[--C-:B------:R-:W-:Y:S02]  /*84e0*/  FFMA.FTZ R4, R8, c[0x0][0x2d0], -R141.reuse ;  /* 0x0000b40008047a23 */ /* 0x100fe4000001088d */
[----:B------:R1:W2:Y:S10]  /*84f0*/  MUFU.EX2 R2, R0 ;  /* 0x0000000000027308 */ /* 0x0002b40000000800 */
[----:B------:R3:W-:Y:S01]  /*8500*/  MUFU.EX2 R175, R4 ;  /* 0x0000000400af7308 */ /* 0x0007e20000000800 */
[--C-:B-1----:R-:W-:Y:S02]  /*8510*/  FFMA.FTZ R0, R6, c[0x0][0x2d0], -R141.reuse ;  /* 0x0000b40006007a23 */ /* 0x102fe4000001088d */
[C---:B--2---:R-:W-:Y:S07]  /*8520*/  FMUL.FTZ R5, R2.reuse, R105 ;  /* 0x0000006902057220 */ /* 0x044fee0000410000 */
[----:B------:R1:W-:Y:S01]  /*8530*/  MUFU.EX2 R173, R0 ;  /* 0x0000000000ad7308 */ /* 0x0003e20000000800 */
[C---:B------:R-:W-:Y:S02]  /*8540*/  FMUL.FTZ R8, R2.reuse, R108 ;  /* 0x0000006c02087220 */ /* 0x040fe40000410000 */
[C---:B------:R-:W-:Y:S02]  /*8550*/  FMUL.FTZ R16, R2.reuse, R116 ;  /* 0x0000007402107220 */ /* 0x040fe40000410000 */
[C---:B------:R-:W-:Y:S02]  /*8560*/  FMUL.FTZ R17, R2.reuse, R117 ;  /* 0x0000007502117220 */ /* 0x040fe40000410000 */
[--C-:B---3--:R-:W-:Y:S02]  /*8570*/  FFMA.FTZ R4, R9, c[0x0][0x2d0], -R141.reuse ;  /* 0x0000b40009047a23 */ /* 0x108fe4000001088d */
[C---:B------:R-:W-:Y:S02]  /*8580*/  FMUL.FTZ R9, R2.reuse, R109 ;  /* 0x0000006d02097220 */ /* 0x040fe40000410000 */
[----:B------:R2:W3:Y:S01]  /*8590*/  MUFU.EX2 R176, R4 ;  /* 0x0000000400b07308 */ /* 0x0004e20000000800 */
[C---:B------:R-:W-:Y:S02]  /*85a0*/  FMUL.FTZ R24, R2.reuse, R124 ;  /* 0x0000007c02187220 */ /* 0x040fe40000410000 */
[C---:B------:R-:W-:Y:S02]  /*85b0*/  FMUL.FTZ R25, R2.reuse, R125 ;  /* 0x0000007d02197220 */ /* 0x040fe40000410000 */
[C---:B------:R-:W-:Y:S02]  /*85c0*/  FMUL.FTZ R32, R2.reuse, R132 ;  /* 0x0000008402207220 */ /* 0x040fe40000410000 */
[C---:B------:R-:W-:Y:S02]  /*85d0*/  FMUL.FTZ R33, R2.reuse, R133 ;  /* 0x0000008502217220 */ /* 0x040fe40000410000 */
[C---:B------:R-:W-:Y:S02]  /*85e0*/  FMUL.FTZ R36, R2.reuse, R36 ;  /* 0x0000002402247220 */ /* 0x040fe40000410000 */
[C---:B------:R-:W-:Y:S02]  /*85f0*/  FMUL.FTZ R37, R2.reuse, R37 ;  /* 0x0000002502257220 */ /* 0x040fe40000410000 */
[----:B-1----:R-:W-:Y:S02]  /*8600*/  FFMA.FTZ R0, R7, c[0x0][0x2d0], -R141 ;  /* 0x0000b40007007a23 */ /* 0x002fe4000001088d */
[C---:B------:R-:W-:Y:S02]  /*8610*/  FMUL.FTZ R40, R2.reuse, R40 ;  /* 0x0000002802287220 */ /* 0x040fe40000410000 */
[----:B------:R1:W4:Y:S01]  /*8620*/  MUFU.EX2 R174, R0 ;  /* 0x0000000000ae7308 */ /* 0x0003220000000800 */
[C---:B------:R-:W-:Y:S02]  /*8630*/  FMUL.FTZ R41, R2.reuse, R41 ;  /* 0x0000002902297220 */ /* 0x040fe40000410000 */
[C---:B------:R-:W-:Y:S02]  /*8640*/  FMUL.FTZ R44, R2.reuse, R44 ;  /* 0x0000002c022c7220 */ /* 0x040fe40000410000 */
[C---:B------:R-:W-:Y:S02]  /*8650*/  FMUL.FTZ R45, R2.reuse, R45 ;  /* 0x0000002d022d7220 */ /* 0x040fe40000410000 */
[----:B--2---:R-:W-:Y:S01]  /*8660*/  FMUL.FTZ R4, R2, R104 ;  /* 0x0000006802047220 */ /* 0x004fe20000410000 */
[----:B---3--:R-:W-:Y:S01]  /*8670*/  F2FP.BF16.PACK_AB R139, R176, R175 ;  /* 0x000000afb08b723e */ /* 0x008fe200000010ff */
        /* <DEDUP_REMOVED lines=8> */
[----:B-1----:R-:W-:Y:S01]  /*8700*/  FSEL R0, R100, RZ, P0 ;  /* 0x000000ff64007208 */ /* 0x002fe20000000000 */
[----:B------:R-:W-:Y:S01]  /*8710*/  FMUL.FTZ R64, R2, R64 ;  /* 0x0000004002407220 */ /* 0x000fe20000410000 */
[----:B----4-:R-:W-:Y:S01]  /*8720*/  F2FP.BF16.PACK_AB R137, R174, R173 ;  /* 0x000000adae89723e */ /* 0x010fe200000010ff */
[----:B------:R-:W-:Y:S02]  /*8730*/  FMUL.FTZ R65, R2, R65 ;  /* 0x0000004102417220 */ /* 0x000fe40000410000 */
[----:B------:R-:W-:Y:S01]  /*8740*/  FADD.FTZ R0, -R0, R3 ;  /* 0x0000000300007221 */ /* 0x000fe20000010100 */
[----:B------:R-:W-:Y:S01]  /*8750*/  IADD3 R3, R194, R184, RZ ;  /* 0x000000b8c2037210 */ /* 0x000fe20007ffe0ff */
[----:B------:R-:W-:Y:S02]  /*8760*/  FMUL.FTZ R68, R2, R68 ;  /* 0x0000004402447220 */ /* 0x000fe40000410000 */
[----:B------:R-:W-:Y:S01]  /*8770*/  FMUL.FTZ R0, R0, c[0x0][0x2d0] ;  /* 0x0000b40000007a20 */ /* 0x000fe20000410000 */
[----:B------:R-:W-:Y:S01]  /*8780*/  IADD3 R152, R192, R3, RZ ;  /* 0x00000003c0987210 */ /* 0x000fe20007ffe0ff */
[----:B------:R-:W1:Y:S01]  /*8790*/  LDSM.16.MT88.4 R12, [R3] ;  /* 0x00000000030c783b */ /* 0x000e620000004200 */
[C---:B------:R-:W-:Y:S02]  /*87a0*/  FMUL.FTZ R69, R2.reuse, R69 ;  /* 0x0000004502457220 */ /* 0x040fe40000410000 */
[C---:B------:R-:W-:Y:S01]  /*87b0*/  FMUL.FTZ R72, R2.reuse, R72 ;  /* 0x0000004802487220 */ /* 0x040fe20000410000 */
[----:B------:R-:W2:Y:S01]  /*87c0*/  MUFU.EX2 R0, R0 ;  /* 0x0000000000007308 */ /* 0x000ea20000000800 */
[C---:B------:R-:W-:Y:S02]  /*87d0*/  FMUL.FTZ R73, R2.reuse, R73 ;  /* 0x0000004902497220 */ /* 0x040fe40000410000 */
[C---:B------:R-:W-:Y:S01]  /*87e0*/  FMUL.FTZ R76, R2.reuse, R76 ;  /* 0x0000004c024c7220 */ /* 0x040fe20000410000 */
[----:B------:R-:W3:Y:S01]  /*87f0*/  LDSM.16.MT88.4 R20, [R152] ;  /* 0x000000009814783b */ /* 0x000ee20000004200 */
        /* <DEDUP_REMOVED lines=10> */
[C---:B--2---:R-:W-:Y:S02]  /*88a0*/  FMUL.FTZ R6, R0.reuse, R106 ;  /* 0x0000006a00067220 */ /* 0x044fe40000410000 */
[C---:B------:R-:W-:Y:S02]  /*88b0*/  FMUL.FTZ R7, R0.reuse, R107 ;  /* 0x0000006b00077220 */ /* 0x040fe40000410000 */
[----:B------:R-:W2:Y:S01]  /*88c0*/  LDSM.16.MT88.4 R104, [R103] ;  /* 0x000000006768783b */ /* 0x000ea20000004200 */
[C---:B------:R-:W-:Y:S02]  /*88d0*/  FMUL.FTZ R10, R0.reuse, R110 ;  /* 0x0000006e000a7220 */ /* 0x040fe40000410000 */
[C---:B------:R-:W-:Y:S02]  /*88e0*/  FMUL.FTZ R11, R0.reuse, R111 ;  /* 0x0000006f000b7220 */ /* 0x040fe40000410000 */
[C---:B------:R-:W-:Y:S01]  /*88f0*/  FMUL.FTZ R18, R0.reuse, R118 ;  /* 0x0000007600127220 */ /* 0x040fe20000410000 */
[C---:B-1----:R-:W-:Y:S02]  /*8900*/  HMMA.16816.F32.BF16 R4, R136.reuse, R12, R4 ;  /* 0x0000000c8804723c */ /* 0x042fe40000041804 */
[----:B------:R-:W1:Y:S03]  /*8910*/  LDSM.16.MT88.4 R108, [R3+0x2000] ;  /* 0x00200000036c783b */ /* 0x000e660000004200 */
[----:B------:R-:W-:Y:S02]  /*8920*/  FMUL.FTZ R19, R0, R119 ;  /* 0x0000007700137220 */ /* 0x000fe40000410000 */
[C---:B------:R-:W-:Y:S01]  /*8930*/  FMUL.FTZ R12, R2.reuse, R112 ;  /* 0x00000070020c7220 */ /* 0x040fe20000410000 */
[C---:B------:R-:W-:Y:S02]  /*8940*/  HMMA.16816.F32.BF16 R8, R136.reuse, R14, R8 ;  /* 0x0000000e8808723c */ /* 0x040fe40000041808 */
[----:B------:R-:W-:Y:S02]  /*8950*/  LDSM.16.MT88.4 R116, [R3+0x800] ;  /* 0x000800000374783b */ /* 0x000fe40000004200 */
[----:B------:R-:W-:Y:S02]  /*8960*/  FMUL.FTZ R13, R2, R113 ;  /* 0x00000071020d7220 */ /* 0x000fe40000410000 */
[C---:B------:R-:W-:Y:S02]  /*8970*/  FMUL.FTZ R26, R0.reuse, R126 ;  /* 0x0000007e001a7220 */ /* 0x040fe40000410000 */
[C---:B------:R-:W-:Y:S04]  /*8980*/  FMUL.FTZ R14, R0.reuse, R114 ;  /* 0x00000072000e7220 */ /* 0x040fe80000410000 */
[C---:B------:R-:W-:Y:S02]  /*8990*/  FMUL.FTZ R15, R0.reuse, R115 ;  /* 0x00000073000f7220 */ /* 0x040fe40000410000 */
[----:B------:R-:W4:Y:S01]  /*89a0*/  LDSM.16.MT88.4 R112, [R152+0x2000] ;  /* 0x002000009870783b */ /* 0x000f220000004200 */
[C---:B------:R-:W-:Y:S02]  /*89b0*/  FMUL.FTZ R27, R0.reuse, R127 ;  /* 0x0000007f001b7220 */ /* 0x040fe40000410000 */
[C---:B------:R-:W-:Y:S02]  /*89c0*/  FMUL.FTZ R34, R0.reuse, R134 ;  /* 0x0000008600227220 */ /* 0x040fe40000410000 */
[C---:B---3--:R-:W-:Y:S03]  /*89d0*/  HMMA.16816.F32.BF16 R12, R136.reuse, R20, R12 ;  /* 0x00000014880c723c */ /* 0x048fe6000004180c */
        /* <DEDUP_REMOVED lines=9> */
[----:B------:R-:W-:Y:S01]  /*8a70*/  LDSM.16.MT88.4 R120, [R152+0x800] ;  /* 0x000800009878783b */ /* 0x000fe20000004200 */
[C---:B------:R-:W-:Y:S02]  /*8a80*/  FMUL.FTZ R39, R0.reuse, R39 ;  /* 0x0000002700277220 */ /* 0x040fe40000410000 */
[C---:B------:R-:W-:Y:S02]  /*8a90*/  FMUL.FTZ R42, R0.reuse, R42 ;  /* 0x0000002a002a7220 */ /* 0x040fe40000410000 */
[C---:B------:R-:W-:Y:S03]  /*8aa0*/  HMMA.16816.F32.BF16 R20, R136.reuse, R28, R20 ;  /* 0x0000001c8814723c */ /* 0x040fe60000041814 */
[C---:B------:R-:W-:Y:S02]  /*8ab0*/  FMUL.FTZ R43, R0.reuse, R43 ;  /* 0x0000002b002b7220 */ /* 0x040fe40000410000 */
[----:B------:R-:W-:Y:S02]  /*8ac0*/  FMUL.FTZ R46, R0, R46 ;  /* 0x0000002e002e7220 */ /* 0x000fe40000410000 */
[C---:B------:R-:W-:Y:S01]  /*8ad0*/  FMUL.FTZ R28, R2.reuse, R128 ;  /* 0x00000080021c7220 */ /* 0x040fe20000410000 */
[C---:B------:R-:W-:Y:S04]  /*8ae0*/  HMMA.16816.F32.BF16 R24, R136.reuse, R30, R24 ;  /* 0x0000001e8818723c */ /* 0x040fe80000041818 */
[----:B------:R-:W-:Y:S02]  /*8af0*/  FMUL.FTZ R29, R2, R129 ;  /* 0x00000081021d7220 */ /* 0x000fe40000410000 */
[C---:B------:R-:W-:Y:S02]  /*8b00*/  FMUL.FTZ R47, R0.reuse, R47 ;  /* 0x0000002f002f7220 */ /* 0x040fe40000410000 */
[C---:B------:R-:W-:Y:S04]  /*8b10*/  FMUL.FTZ R30, R0.reuse, R130 ;  /* 0x00000082001e7220 */ /* 0x040fe80000410000 */
[C---:B------:R-:W-:Y:S02]  /*8b20*/  FMUL.FTZ R31, R0.reuse, R131 ;  /* 0x00000083001f7220 */ /* 0x040fe40000410000 */
[----:B------:R-:W-:Y:S01]  /*8b30*/  LDSM.16.MT88.4 R128, [R3+0x2800] ;  /* 0x002800000380783b */ /* 0x000fe20000004200 */
[C---:B------:R-:W-:Y:S02]  /*8b40*/  FMUL.FTZ R50, R0.reuse, R50 ;  /* 0x0000003200327220 */ /* 0x040fe40000410000 */
[C---:B------:R-:W-:Y:S02]  /*8b50*/  FMUL.FTZ R51, R0.reuse, R51 ;  /* 0x0000003300337220 */ /* 0x040fe40000410000 */
        /* <DEDUP_REMOVED lines=8> */
[C---:B-1----:R-:W-:Y:S04]  /*8be0*/  HMMA.16816.F32.BF16 R36, R136.reuse, R108, R36 ;  /* 0x0000006c8824723c */ /* 0x042fe80000041824 */
[C---:B------:R-:W-:Y:S02]  /*8bf0*/  FMUL.FTZ R63, R0.reuse, R63 ;  /* 0x0000003f003f7220 */ /* 0x040fe40000410000 */
[C---:B------:R-:W-:Y:S02]  /*8c00*/  FMUL.FTZ R66, R0.reuse, R66 ;  /* 0x0000004200427220 */ /* 0x040fe40000410000 */
[C---:B------:R-:W-:Y:S01]  /*8c10*/  HMMA.16816.F32.BF16 R40, R136.reuse, R110, R40 ;  /* 0x0000006e8828723c */ /* 0x040fe20000041828 */
[----:B------:R-:W1:Y:S03]  /*8c20*/  LDSM.16.MT88.4 R108, [R103+0x2000] ;  /* 0x00200000676c783b */ /* 0x000e660000004200 */
[C---:B------:R-:W-:Y:S02]  /*8c30*/  FMUL.FTZ R67, R0.reuse, R67 ;  /* 0x0000004300437220 */ /* 0x040fe40000410000 */
[C---:B------:R-:W-:Y:S02]  /*8c40*/  FMUL.FTZ R70, R0.reuse, R70 ;  /* 0x0000004600467220 */ /* 0x040fe40000410000 */
[C---:B----4-:R-:W-:Y:S04]  /*8c50*/  HMMA.16816.F32.BF16 R44, R136.reuse, R112, R44 ;  /* 0x00000070882c723c */ /* 0x050fe8000004182c */
        /* <DEDUP_REMOVED lines=17> */
[----:B------:R-:W-:Y:S02]  /*8d70*/  FMUL.FTZ R94, R0, R94 ;  /* 0x0000005e005e7220 */ /* 0x000fe40000410000 */
[C---:B------:R-:W-:Y:S04]  /*8d80*/  HMMA.16816.F32.BF16 R64, R136.reuse, R110, R64 ;  /* 0x0000006e8840723c */ /* 0x040fe80000041840 */
[--C-:B------:R-:W-:Y:S02]  /*8d90*/  FFMA.FTZ R108, R142, c[0x0][0x2d0], -R140.reuse ;  /* 0x0000b4008e6c7a23 */ /* 0x100fe4000001088c */
[----:B------:R-:W-:Y:S02]  /*8da0*/  FMUL.FTZ R95, R0, R95 ;  /* 0x0000005f005f7220 */ /* 0x000fe40000410000 */
[C---:B---3--:R-:W-:Y:S01]  /*8db0*/  HMMA.16816.F32.BF16 R68, R136.reuse, R112, R68 ;  /* 0x000000708844723c */ /* 0x048fe20000041844 */
[----:B------:R1:W-:Y:S03]  /*8dc0*/  MUFU.EX2 R184, R108 ;  /* 0x0000006c00b87308 */ /* 0x0003e60000000800 */
[----:B------:R-:W-:Y:S02]  /*8dd0*/  FMUL.FTZ R97, R2, R97 ;  /* 0x0000006102617220 */ /* 0x000fe40000410000 */
[----:B------:R-:W-:Y:S02]  /*8de0*/  FMUL.FTZ R98, R0, R98 ;  /* 0x0000006200627220 */ /* 0x000fe40000410000 */
[C---:B------:R-:W-:Y:S04]  /*8df0*/  HMMA.16816.F32.BF16 R72, R136.reuse, R114, R72 ;  /* 0x000000728848723c */ /* 0x040fe80000041848 */
[--C-:B------:R-:W-:Y:S02]  /*8e00*/  FFMA.FTZ R112, R150, c[0x0][0x2d0], -R140.reuse ;  /* 0x0000b40096707a23 */ /* 0x100fe4000001088c */
[----:B------:R-:W-:Y:S02]  /*8e10*/  FMUL.FTZ R99, R0, R99 ;  /* 0x0000006300637220 */ /* 0x000fe40000410000 */
[----:B------:R3:W-:Y:S01]  /*8e20*/  MUFU.EX2 R199, R112 ;  /* 0x0000007000c77308 */ /* 0x0007e20000000800 */
[C---:B--2---:R-:W-:Y:S03]  /*8e30*/  HMMA.16816.F32.BF16 R76, R136.reuse, R104, R76 ;  /* 0x00000068884c723c */ /* 0x044fe6000004184c */
[----:B------:R-:W-:Y:S04]  /*8e40*/  FFMA.FTZ R2, R2, R212, R201 ;  /* 0x000000d402027223 */ /* 0x000fe800000100c9 */
[--C-:B------:R-:W-:Y:S01]  /*8e50*/  FFMA.FTZ R104, R145, c[0x0][0x2d0], -R141.reuse ;  /* 0x0000b40091687a23 */ /* 0x100fe2000001088d */
[C---:B------:R-:W-:Y:S03]  /*8e60*/  HMMA.16816.F32.BF16 R80, R136.reuse, R106, R80 ;  /* 0x0000006a8850723c */ /* 0x040fe60000041850 */
[----:B------:R2:W-:Y:S01]  /*8e70*/  MUFU.EX2 R164, R104 ;  /* 0x0000006800a47308 */ /* 0x0005e20000000800 */
[--C-:B-1----:R-:W-:Y:S09]  /*8e80*/  FFMA.FTZ R108, R147, c[0x0][0x2d0], -R140.reuse ;  /* 0x0000b400936c7a23 */ /* 0x102ff2000001088c */
[----:B------:R1:W-:Y:S01]  /*8e90*/  MUFU.EX2 R197, R108 ;  /* 0x0000006c00c57308 */ /* 0x0003e20000000800 */
[--C-:B---3--:R-:W-:Y:S09]  /*8ea0*/  FFMA.FTZ R112, R153, c[0x0][0x2d0], -R140.reuse ;  /* 0x0000b40099707a23 */ /* 0x108ff2000001088c */
[----:B------:R3:W4:Y:S01]  /*8eb0*/  MUFU.EX2 R183, R112 ;  /* 0x0000007000b77308 */ /* 0x0007220000000800 */
[--C-:B--2---:R-:W-:Y:S09]  /*8ec0*/  FFMA.FTZ R104, R146, c[0x0][0x2d0], -R141.reuse ;  /* 0x0000b40092687a23 */ /* 0x104ff2000001088d */
[----:B------:R2:W5:Y:S01]  /*8ed0*/  MUFU.EX2 R162, R104 ;  /* 0x0000006800a27308 */ /* 0x0005620000000800 */
[----:B-1----:R-:W1:Y:S08]  /*8ee0*/  LDSM.16.MT88.4 R108, [R102+0x4000] ;  /* 0x00400000666c783b */ /* 0x002e700000004200 */
[----:B---3--:R-:W3:Y:S01]  /*8ef0*/  LDSM.16.MT88.4 R112, [R103+0x4000] ;  /* 0x004000006770783b */ /* 0x008ee20000004200 */
[----:B----4-:R-:W-:Y:S01]  /*8f00*/  F2FP.BF16.PACK_AB R106, R183, R199 ;  /* 0x000000c7b76a723e */ /* 0x010fe200000010ff */
[--C-:B--2---:R-:W-:Y:S01]  /*8f10*/  FFMA.FTZ R104, R143, c[0x0][0x2d0], -R141.reuse ;  /* 0x0000b4008f687a23 */ /* 0x104fe2000001088d */
[----:B-----5:R-:W-:Y:S03]  /*8f20*/  F2FP.BF16.PACK_AB R105, R162, R164 ;  /* 0x000000a4a269723e */ /* 0x020fe600000010ff */
[----:B------:R2:W-:Y:S01]  /*8f30*/  MUFU.EX2 R163, R104 ;  /* 0x0000006800a37308 */ /* 0x0005e20000000800 */
[C---:B-1----:R-:W-:Y:S08]  /*8f40*/  HMMA.16816.F32.BF16 R84, R136.reuse, R108, R84 ;  /* 0x0000006c8854723c */ /* 0x042ff00000041854 */
[C---:B------:R-:W-:Y:S01]  /*8f50*/  HMMA.16816.F32.BF16 R88, R136.reuse, R110, R88 ;  /* 0x0000006e8858723c */ /* 0x040fe20000041858 */
[----:B------:R-:W1:Y:S03]  /*8f60*/  LDSM.16.MT88.4 R108, [R102+0x800] ;  /* 0x00080000666c783b */ /* 0x000e660000004200 */
[--C-:B--2---:R-:W-:Y:S04]  /*8f70*/  FFMA.FTZ R104, R144, c[0x0][0x2d0], -R141.reuse ;  /* 0x0000b40090687a23 */ /* 0x104fe8000001088d */
[C---:B---3--:R-:W-:Y:S01]  /*8f80*/  HMMA.16816.F32.BF16 R92, R136.reuse, R112, R92 ;  /* 0x00000070885c723c */ /* 0x048fe2000004185c */
[----:B------:R2:W3:Y:S01]  /*8f90*/  MUFU.EX2 R161, R104 ;  /* 0x0000006800a17308 */ /* 0x0004e20000000800 */
[----:B------:R-:W-:Y:S06]  /*8fa0*/  LDSM.16.MT88.4 R144, [R152+0x3800] ;  /* 0x003800009890783b */ /* 0x000fec0000004200 */
[----:B------:R-:W-:Y:S02]  /*8fb0*/  HMMA.16816.F32.BF16 R96, R136, R114, R96 ;  /* 0x000000728860723c */ /* 0x000fe40000041860 */
[----:B------:R-:W4:Y:S08]  /*8fc0*/  LDSM.16.MT88.4 R112, [R102+0x2800] ;  /* 0x002800006670783b */ /* 0x000f300000004200 */
[----:B------:R-:W-:Y:S02]  /*8fd0*/  LDSM.16.MT88.4 R136, [R152+0x3000] ;  /* 0x003000009888783b */ /* 0x000fe40000004200 */
[----:B--2---:R-:W-:Y:S02]  /*8fe0*/  F2FP.BF16.PACK_AB R104, R197, R184 ;  /* 0x000000b8c568723e */ /* 0x004fe400000010ff */
[----:B---3--:R-:W-:Y:S07]  /*8ff0*/  F2FP.BF16.PACK_AB R107, R161, R163 ;  /* 0x000000a3a16b723e */ /* 0x008fee00000010ff */
[C---:B------:R-:W-:Y:S08]  /*9000*/  HMMA.16816.F32.BF16 R4, R104.reuse, R116, R4 ;  /* 0x000000746804723c */ /* 0x040ff00000041804 */
[C---:B------:R-:W-:Y:S01]  /*9010*/  HMMA.16816.F32.BF16 R8, R104.reuse, R118, R8 ;  /* 0x000000766808723c */ /* 0x040fe20000041808 */
[----:B------:R-:W2:Y:S07]  /*9020*/  LDSM.16.MT88.4 R116, [R103+0x2800] ;  /* 0x002800006774783b */ /* 0x000eae0000004200 */
        /* <DEDUP_REMOVED lines=8> */
[----:B---3--:R-:W3:Y:S07]  /*90b0*/  LDSM.16.MT88.4 R120, [R152+0x4800] ;  /* 0x004800009878783b */ /* 0x008eee0000004200 */
        /* <DEDUP_REMOVED lines=8> */
[C---:B----4-:R-:W-:Y:S07]  /*9140*/  HMMA.16816.F32.BF16 R52, R104.reuse, R112, R52 ;  /* 0x000000706834723c */ /* 0x050fee0000041834 */
        /* <DEDUP_REMOVED lines=11> */
[----:B------:R1:W-:Y:S07]  /*9200*/  MUFU.EX2 R180, R112 ;  /* 0x0000007000b47308 */ /* 0x0003ee0000000800 */
[C---:B---3--:R-:W-:Y:S03]  /*9210*/  HMMA.16816.F32.BF16 R76, R104.reuse, R120, R76 ;  /* 0x00000078684c723c */ /* 0x048fe6000004184c */
[----:B------:R3:W-:Y:S01]  /*9220*/  MUFU.EX2 R159, R108 ;  /* 0x0000006c009f7308 */ /* 0x0007e20000000800 */
[----:B--2---:R-:W-:Y:S03]  /*9230*/  LDSM.16.MT88.4 R116, [R103+0x4800] ;  /* 0x004800006774783b */ /* 0x004fe60000004200 */
[--C-:B------:R-:W-:Y:S01]  /*9240*/  FFMA.FTZ R120, R155, c[0x0][0x2d0], -R141.reuse ;  /* 0x0000b4009b787a23 */ /* 0x100fe2000001088d */
[C---:B------:R-:W-:Y:S05]  /*9250*/  HMMA.16816.F32.BF16 R80, R104.reuse, R122, R80 ;  /* 0x0000007a6850723c */ /* 0x040fea0000041850 */
[----:B------:R2:W-:Y:S01]  /*9260*/  MUFU.EX2 R157, R120 ;  /* 0x00000078009d7308 */ /* 0x0005e20000000800 */
[--C-:B-1----:R-:W-:Y:S09]  /*9270*/  FFMA.FTZ R112, R158, c[0x0][0x2d0], -R140.reuse ;  /* 0x0000b4009e707a23 */ /* 0x102ff2000001088c */
[----:B------:R1:W4:Y:S01]  /*9280*/  MUFU.EX2 R179, R112 ;  /* 0x0000007000b37308 */ /* 0x0003220000000800 */
[--C-:B---3--:R-:W-:Y:S02]  /*9290*/  FFMA.FTZ R108, R151, c[0x0][0x2d0], -R141.reuse ;  /* 0x0000b400976c7a23 */ /* 0x108fe4000001088d */
[----:B------:R-:W-:Y:S07]  /*92a0*/  LDSM.16.MT88.4 R148, [R102+0x3800] ;  /* 0x003800006694783b */ /* 0x000fee0000004200 */
[----:B------:R3:W3:Y:S01]  /*92b0*/  MUFU.EX2 R158, R108 ;  /* 0x0000006c009e7308 */ /* 0x0006e20000000800 */
[----:B--2---:R-:W-:Y:S08]  /*92c0*/  LDSM.16.MT88.4 R120, [R103+0x1000] ;  /* 0x001000006778783b */ /* 0x004ff00000004200 */
[----:B-1----:R-:W1:Y:S08]  /*92d0*/  LDSM.16.MT88.4 R112, [R102+0x4800] ;  /* 0x004800006670783b */ /* 0x002e700000004200 */
[----:B---3--:R-:W2:Y:S01]  /*92e0*/  LDSM.16.MT88.4 R108, [R3+0x1000] ;  /* 0x00100000036c783b */ /* 0x008ea20000004200 */
[C---:B-1----:R-:W-:Y:S08]  /*92f0*/  HMMA.16816.F32.BF16 R84, R104.reuse, R112, R84 ;  /* 0x000000706854723c */ /* 0x042ff00000041854 */
[C---:B------:R-:W-:Y:S01]  /*9300*/  HMMA.16816.F32.BF16 R88, R104.reuse, R114, R88 ;  /* 0x000000726858723c */ /* 0x040fe20000041858 */
[----:B------:R-:W1:Y:S07]  /*9310*/  LDSM.16.MT88.4 R112, [R102+0x3000] ;  /* 0x003000006670783b */ /* 0x000e6e0000004200 */
[C---:B------:R-:W-:Y:S08]  /*9320*/  HMMA.16816.F32.BF16 R92, R104.reuse, R116, R92 ;  /* 0x00000074685c723c */ /* 0x040ff0000004185c */
[----:B------:R-:W-:Y:S01]  /*9330*/  HMMA.16816.F32.BF16 R96, R104, R118, R96 ;  /* 0x000000766860723c */ /* 0x000fe20000041860 */
[----:B------:R-:W-:Y:S06]  /*9340*/  LDSM.16.MT88.4 R116, [R3+0x5000] ;  /* 0x005000000374783b */ /* 0x000fec0000004200 */
[----:B-----5:R-:W-:Y:S02]  /*9350*/  F2FP.BF16.PACK_AB R104, R181, R182 ;  /* 0x000000b6b568723e */ /* 0x020fe400000010ff */
[----:B----4-:R-:W-:Y:S03]  /*9360*/  F2FP.BF16.PACK_AB R106, R179, R180 ;  /* 0x000000b4b36a723e */ /* 0x010fe600000010ff */
[----:B------:R-:W-:Y:S02]  /*9370*/  F2FP.BF16.PACK_AB R105, R159, R160 ;  /* 0x000000a09f69723e */ /* 0x000fe400000010ff */
[----:B------:R-:W-:Y:S07]  /*9380*/  F2FP.BF16.PACK_AB R107, R157, R158 ;  /* 0x0000009e9d6b723e */ /* 0x000fee00000010ff */
[C---:B--2---:R-:W-:Y:S08]  /*9390*/  HMMA.16816.F32.BF16 R4, R104.reuse, R108, R4 ;  /* 0x0000006c6804723c */ /* 0x044ff00000041804 */
[C---:B------:R-:W-:Y:S01]  /*93a0*/  HMMA.16816.F32.BF16 R8, R104.reuse, R110, R8 ;  /* 0x0000006e6808723c */ /* 0x040fe20000041808 */
[----:B------:R-:W2:Y:S07]  /*93b0*/  LDSM.16.MT88.4 R108, [R103+0x3000] ;  /* 0x00300000676c783b */ /* 0x000eae0000004200 */
[C---:B------:R-:W-:Y:S07]  /*93c0*/  HMMA.16816.F32.BF16 R12, R104.reuse, R124, R12 ;  /* 0x0000007c680c723c */ /* 0x040fee000004180c */
[--C-:B------:R-:W-:Y:S01]  /*93d0*/  FFMA.FTZ R124, R165, c[0x0][0x2d0], -R141.reuse ;  /* 0x0000b400a57c7a23 */ /* 0x100fe2000001088d */
[C---:B------:R-:W-:Y:S03]  /*93e0*/  HMMA.16816.F32.BF16 R16, R104.reuse, R126, R16 ;  /* 0x0000007e6810723c */ /* 0x040fe60000041810 */
[----:B------:R3:W-:Y:S05]  /*93f0*/  MUFU.EX2 R156, R124 ;  /* 0x0000007c009c7308 */ /* 0x0007ea0000000800 */
[C---:B------:R-:W-:Y:S08]  /*9400*/  HMMA.16816.F32.BF16 R20, R104.reuse, R128, R20 ;  /* 0x000000806814723c */ /* 0x040ff00000041814 */
[C---:B------:R-:W-:Y:S08]  /*9410*/  HMMA.16816.F32.BF16 R24, R104.reuse, R130, R24 ;  /* 0x000000826818723c */ /* 0x040ff00000041818 */
[C---:B------:R-:W-:Y:S01]  /*9420*/  HMMA.16816.F32.BF16 R28, R104.reuse, R120, R28 ;  /* 0x00000078681c723c */ /* 0x040fe2000004181c */
[----:B---3--:R-:W-:Y:S06]  /*9430*/  LDSM.16.MT88.4 R124, [R102+0x1800] ;  /* 0x00180000667c783b */ /* 0x008fec0000004200 */
[--C-:B------:R-:W-:Y:S01]  /*9440*/  FFMA.FTZ R120, R169, c[0x0][0x2d0], -R140.reuse ;  /* 0x0000b400a9787a23 */ /* 0x100fe2000001088c */
[C---:B------:R-:W-:Y:S03]  /*9450*/  HMMA.16816.F32.BF16 R32, R104.reuse, R122, R32 ;  /* 0x0000007a6820723c */ /* 0x040fe60000041820 */
[----:B------:R3:W-:Y:S05]  /*9460*/  MUFU.EX2 R178, R120 ;  /* 0x0000007800b27308 */ /* 0x0007ea0000000800 */
[C---:B------:R-:W-:Y:S08]  /*9470*/  HMMA.16816.F32.BF16 R36, R104.reuse, R132, R36 ;  /* 0x000000846824723c */ /* 0x040ff00000041824 */
[C---:B------:R-:W-:Y:S01]  /*9480*/  HMMA.16816.F32.BF16 R40, R104.reuse, R134, R40 ;  /* 0x000000866828723c */ /* 0x040fe20000041828 */
[----:B------:R-:W-:Y:S07]  /*9490*/  LDSM.16.MT88.4 R132, [R103+0x1800] ;  /* 0x001800006784783b */ /* 0x000fee0000004200 */
[C---:B------:R-:W-:Y:S01]  /*94a0*/  HMMA.16816.F32.BF16 R44, R104.reuse, R136, R44 ;  /* 0x00000088682c723c */ /* 0x040fe2000004182c */
[----:B---3--:R-:W3:Y:S07]  /*94b0*/  LDSM.16.MT88.4 R120, [R152+0x5000] ;  /* 0x005000009878783b */ /* 0x008eee0000004200 */
[C---:B------:R-:W-:Y:S08]  /*94c0*/  HMMA.16816.F32.BF16 R48, R104.reuse, R138, R48 ;  /* 0x0000008a6830723c */ /* 0x040ff00000041830 */
[C---:B-1----:R-:W-:Y:S07]  /*94d0*/  HMMA.16816.F32.BF16 R52, R104.reuse, R112, R52 ;  /* 0x000000706834723c */ /* 0x042fee0000041834 */
[--C-:B------:R-:W-:Y:S01]  /*94e0*/  FFMA.FTZ R112, R170, c[0x0][0x2d0], -R140.reuse ;  /* 0x0000b400aa707a23 */ /* 0x100fe2000001088c */
[C---:B------:R-:W-:Y:S03]  /*94f0*/  HMMA.16816.F32.BF16 R56, R104.reuse, R114, R56 ;  /* 0x000000726838723c */ /* 0x040fe60000041838 */
[----:B------:R1:W4:Y:S05]  /*9500*/  MUFU.EX2 R177, R112 ;  /* 0x0000007000b17308 */ /* 0x00032a0000000800 */
[C---:B--2---:R-:W-:Y:S08]  /*9510*/  HMMA.16816.F32.BF16 R60, R104.reuse, R108, R60 ;  /* 0x0000006c683c723c */ /* 0x044ff0000004183c */
[C---:B------:R-:W-:Y:S01]  /*9520*/  HMMA.16816.F32.BF16 R64, R104.reuse, R110, R64 ;  /* 0x0000006e6840723c */ /* 0x040fe20000041840 */
[----:B------:R-:W-:Y:S07]  /*9530*/  LDSM.16.MT88.4 R108, [R103+0x5000] ;  /* 0x00500000676c783b */ /* 0x000fee0000004200 */
[C---:B------:R-:W-:Y:S04]  /*9540*/  HMMA.16816.F32.BF16 R68, R104.reuse, R116, R68 ;  /* 0x000000746844723c */ /* 0x040fe80000041844 */
[--C-:B-1----:R-:W-:Y:S01]  /*9550*/  FFMA.FTZ R112, R171, c[0x0][0x2d0], -R140.reuse ;  /* 0x0000b400ab707a23 */ /* 0x102fe2000001088c */
[----:B----4-:R-:W-:Y:S01]  /*9560*/  F2FP.BF16.PACK_AB R136, R177, R178 ;  /* 0x000000b2b188723e */ /* 0x010fe200000010ff */
[----:B------:R-:W-:Y:S02]  /*9570*/  FFMA.FTZ R140, R172, c[0x0][0x2d0], -R140 ;  /* 0x0000b400ac8c7a23 */ /* 0x000fe4000001088c */
[C---:B------:R-:W-:Y:S01]  /*9580*/  HMMA.16816.F32.BF16 R72, R104.reuse, R118, R72 ;  /* 0x000000766848723c */ /* 0x040fe20000041848 */
[----:B------:R1:W-:Y:S03]  /*9590*/  MUFU.EX2 R170, R112 ;  /* 0x0000007000aa7308 */ /* 0x0003e60000000800 */
[--C-:B------:R-:W-:Y:S04]  /*95a0*/  FFMA.FTZ R116, R166, c[0x0][0x2d0], -R141.reuse ;  /* 0x0000b400a6747a23 */ /* 0x100fe8000001088d */
[C---:B---3--:R-:W-:Y:S03]  /*95b0*/  HMMA.16816.F32.BF16 R76, R104.reuse, R120, R76 ;  /* 0x00000078684c723c */ /* 0x048fe6000004184c */
[----:B------:R2:W3:Y:S05]  /*95c0*/  MUFU.EX2 R155, R116 ;  /* 0x00000074009b7308 */ /* 0x0004ea0000000800 */
[C---:B------:R-:W-:Y:S01]  /*95d0*/  HMMA.16816.F32.BF16 R80, R104.reuse, R122, R80 ;  /* 0x0000007a6850723c */ /* 0x040fe20000041850 */
[----:B------:R-:W-:Y:S04]  /*95e0*/  LDSM.16.MT88.4 R120, [R152+0x1800] ;  /* 0x001800009878783b */ /* 0x000fe80000004200 */
[----:B------:R-:W4:Y:S04]  /*95f0*/  MUFU.EX2 R169, R140 ;  /* 0x0000008c00a97308 */ /* 0x000f280000000800 */
[----:B-1----:R-:W1:Y:S03]  /*9600*/  LDSM.16.MT88.4 R112, [R102+0x5000] ;  /* 0x005000006670783b */ /* 0x002e660000004200 */
[--C-:B--2---:R-:W-:Y:S01]  /*9610*/  FFMA.FTZ R116, R167, c[0x0][0x2d0], -R141.reuse ;  /* 0x0000b400a7747a23 */ /* 0x104fe2000001088d */
[----:B---3--:R-:W-:Y:S01]  /*9620*/  F2FP.BF16.PACK_AB R137, R155, R156 ;  /* 0x0000009c9b89723e */ /* 0x008fe200000010ff */
[----:B------:R-:W-:Y:S02]  /*9630*/  FFMA.FTZ R141, R168, c[0x0][0x2d0], -R141 ;  /* 0x0000b400a88d7a23 */ /* 0x000fe4000001088d */
[----:B------:R2:W-:Y:S01]  /*9640*/  MUFU.EX2 R154, R116 ;  /* 0x00000074009a7308 */ /* 0x0005e20000000800 */
[----:B----4-:R-:W-:Y:S09]  /*9650*/  F2FP.BF16.PACK_AB R138, R169, R170 ;  /* 0x000000aaa98a723e */ /* 0x010ff200000010ff */
[----:B------:R3:W4:Y:S01]  /*9660*/  MUFU.EX2 R153, R141 ;  /* 0x0000008d00997308 */ /* 0x0007220000000800 */
[----:B--2---:R-:W2:Y:S01]  /*9670*/  LDSM.16.MT88.4 R116, [R3+0x1800] ;  /* 0x001800000374783b */ /* 0x004ea20000004200 */
[C---:B-1----:R-:W-:Y:S08]  /*9680*/  HMMA.16816.F32.BF16 R84, R104.reuse, R112, R84 ;  /* 0x000000706854723c */ /* 0x042ff00000041854 */
[C---:B------:R-:W-:Y:S01]  /*9690*/  HMMA.16816.F32.BF16 R88, R104.reuse, R114, R88 ;  /* 0x000000726858723c */ /* 0x040fe20000041858 */
[----:B---3--:R-:W1:Y:S03]  /*96a0*/  LDSM.16.MT88.4 R140, [R3+0x3800] ;  /* 0x00380000038c783b */ /* 0x008e660000004200 */
[----:B----4-:R-:W-:Y:S04]  /*96b0*/  F2FP.BF16.PACK_AB R139, R153, R154 ;  /* 0x0000009a998b723e */ /* 0x010fe800000010ff */
[C---:B------:R-:W-:Y:S08]  /*96c0*/  HMMA.16816.F32.BF16 R92, R104.reuse, R108, R92 ;  /* 0x0000006c685c723c */ /* 0x040ff0000004185c */
[----:B------:R-:W-:Y:S08]  /*96d0*/  HMMA.16816.F32.BF16 R96, R104, R110, R96 ;  /* 0x0000006e6860723c */ /* 0x000ff00000041860 */
[C---:B--2---:R-:W-:Y:S01]  /*96e0*/  HMMA.16816.F32.BF16 R104, R136.reuse, R116, R4 ;  /* 0x000000748868723c */ /* 0x044fe20000041804 */
[----:B------:R-:W2:Y:S07]  /*96f0*/  LDSM.16.MT88.4 R4, [R103+0x3800] ;  /* 0x003800006704783b */ /* 0x000eae0000004200 */
[C---:B------:R-:W-:Y:S01]  /*9700*/  HMMA.16816.F32.BF16 R108, R136.reuse, R118, R8 ;  /* 0x00000076886c723c */ /* 0x040fe20000041808 */
[----:B------:R3:W4:Y:S07]  /*9710*/  LDSM.16.MT88.4 R8, [R3+0x5800] ;  /* 0x005800000308783b */ /* 0x00072e0000004200 */
[C---:B------:R-:W-:Y:S01]  /*9720*/  HMMA.16816.F32.BF16 R112, R136.reuse, R120, R12 ;  /* 0x000000788870723c */ /* 0x040fe2000004180c */
[----:B------:R-:W5:Y:S07]  /*9730*/  LDSM.16.MT88.4 R12, [R152+0x5800] ;  /* 0x00580000980c783b */ /* 0x000f6e0000004200 */
[C---:B------:R-:W-:Y:S07]  /*9740*/  HMMA.16816.F32.BF16 R116, R136.reuse, R122, R16 ;  /* 0x0000007a8874723c */ /* 0x040fee0000041810 */
[----:B------:R-:W-:Y:S01]  /*9750*/  FADD.FTZ R16, R203, R2 ;  /* 0x00000002cb107221 */ /* 0x000fe20000010000 */
[C---:B------:R-:W-:Y:S04]  /*9760*/  HMMA.16816.F32.BF16 R120, R136.reuse, R124, R20 ;  /* 0x0000007c8878723c */ /* 0x040fe80000041814 */
[----:B---3--:R-:W-:Y:S01]  /*9770*/  IADD3 R3, R196, -0x2, RZ ;  /* 0xfffffffec4037810 */ /* 0x008fe20007ffe0ff */
[----:B------:R-:W-:Y:S03]  /*9780*/  FFMA.FTZ R2, R0, R213, R173 ;  /* 0x000000d500027223 */ /* 0x000fe600000100ad */
[C---:B------:R-:W-:Y:S03]  /*9790*/  HMMA.16816.F32.BF16 R124, R136.reuse, R126, R24 ;  /* 0x0000007e887c723c */ /* 0x040fe60000041818 */
[----:B------:R-:W-:Y:S01]  /*97a0*/  ISETP.GE.AND P6, PT, R3, R200, PT ;  /* 0x000000c80300720c */ /* 0x000fe20003fc6270 */
[----:B------:R-:W-:Y:S04]  /*97b0*/  FADD.FTZ R2, R174, R2 ;  /* 0x00000002ae027221 */ /* 0x000fe80000010000 */
[C---:B------:R-:W-:Y:S08]  /*97c0*/  HMMA.16816.F32.BF16 R128, R136.reuse, R132, R28 ;  /* 0x000000848880723c */ /* 0x040ff0000004181c */
[C---:B------:R-:W-:Y:S01]  /*97d0*/  HMMA.16816.F32.BF16 R132, R136.reuse, R134, R32 ;  /* 0x000000868884723c */ /* 0x040fe20000041820 */
[----:B------:R-:W-:Y:S03]  /*97e0*/  @P6 MOV R18, c[0x0][0x1e4] ;  /* 0x0000790000126a02 */ /* 0x000fe60000000f00 */
[----:B------:R-:W-:Y:S04]  /*97f0*/  @P6 SHF.R.S32.HI R0, RZ, 0x1f, R3 ;  /* 0x0000001fff006819 */ /* 0x000fe80000011403 */
[C---:B-1----:R-:W-:Y:S08]  /*9800*/  HMMA.16816.F32.BF16 R36, R136.reuse, R140, R36 ;  /* 0x0000008c8824723c */ /* 0x042ff00000041824 */
        /* <DEDUP_REMOVED lines=9> */
[----:B------:R-:W-:Y:S01]  /*98a0*/  FADD.FTZ R8, R204, R16 ;  /* 0x00000010cc087221 */ /* 0x000fe20000010000 */
[C---:B------:R-:W-:Y:S04]  /*98b0*/  HMMA.16816.F32.BF16 R72, R136.reuse, R10, R72 ;  /* 0x0000000a8848723c */ /* 0x040fe80000041848 */
[----:B------:R-:W-:Y:S02]  /*98c0*/  @P6 IMAD R9, R0, c[0x0][0x1e0], RZ ;  /* 0x0000780000096a24 */ /* 0x000fe400078e02ff */
[----:B------:R-:W-:Y:S02]  /*98d0*/  FADD.FTZ R0, R202, R8 ;  /* 0x00000008ca007221 */ /* 0x000fe40000010000 */
[----:B------:R-:W-:Y:S01]  /*98e0*/  FADD.FTZ R8, R175, R2 ;  /* 0x00000002af087221 */ /* 0x000fe20000010000 */
[C---:B-----5:R-:W-:Y:S03]  /*98f0*/  HMMA.16816.F32.BF16 R76, R136.reuse, R12, R76 ;  /* 0x0000000c884c723c */ /* 0x060fe6000004184c */
[C---:B------:R-:W-:Y:S02]  /*9900*/  @P6 IMAD R9, R3.reuse, c[0x0][0x1e4], R9 ;  /* 0x0000790003096a24 */ /* 0x040fe400078e0209 */
[----:B------:R-:W-:Y:S02]  /*9910*/  @P6 IMAD.WIDE.U32 R2, R3, c[0x0][0x1e0], RZ ;  /* 0x0000780003026a25 */ /* 0x000fe400078e00ff */
[----:B------:R-:W-:Y:S01]  /*9920*/  @P6 MOV R13, c[0x0][0x1e0] ;  /* 0x00007800000d6a02 */ /* 0x000fe20000000f00 */
[C---:B------:R-:W-:Y:S04]  /*9930*/  HMMA.16816.F32.BF16 R80, R136.reuse, R14, R80 ;  /* 0x0000000e8850723c */ /* 0x040fe80000041850 */
[----:B------:R-:W-:Y:S01]  /*9940*/  FADD.FTZ R16, R184, R0 ;  /* 0x00000000b8107221 */ /* 0x000fe20000010000 */
[----:B------:R-:W-:Y:S01]  /*9950*/  @P6 IADD3 R3, R3, R9, RZ ;  /* 0x0000000903036210 */ /* 0x000fe20007ffe0ff */
[----:B------:R-:W-:Y:S02]  /*9960*/  FADD.FTZ R0, R176, R8 ;  /* 0x00000008b0007221 */ /* 0x000fe40000010000 */
[----:B------:R-:W2:Y:S01]  /*9970*/  LDSM.16.MT88.4 R8, [R103+0x5800] ;  /* 0x005800006708783b */ /* 0x000ea20000004200 */
[----:B------:R-:W-:Y:S01]  /*9980*/  FADD.FTZ R16, R197, R16 ;  /* 0x00000010c5107221 */ /* 0x000fe20000010000 */
[C---:B-1----:R-:W-:Y:S03]  /*9990*/  HMMA.16816.F32.BF16 R84, R136.reuse, R4, R84 ;  /* 0x000000048854723c */ /* 0x042fe60000041854 */
[----:B------:R-:W-:Y:S01]  /*99a0*/  FADD.FTZ R12, R164, R0 ;  /* 0x00000000a40c7221 */ /* 0x000fe20000010000 */
[C---:B------:R-:W-:Y:S01]  /*99b0*/  @P6 SHF.L.U32 R0, R2.reuse, 0x6, RZ ;  /* 0x0000000602006819 */ /* 0x040fe200000006ff */
[----:B------:R-:W-:Y:S01]  /*99c0*/  FADD.FTZ R16, R199, R16 ;  /* 0x00000010c7107221 */ /* 0x000fe20000010000 */
[----:B------:R-:W-:Y:S01]  /*99d0*/  @P6 SHF.L.U64.HI R2, R2, 0x6, R3 ;  /* 0x0000000602026819 */ /* 0x000fe20000010203 */
[----:B------:R-:W-:Y:S01]  /*99e0*/  FADD.FTZ R17, R162, R12 ;  /* 0x0000000ca2117221 */ /* 0x000fe20000010000 */
[----:B------:R-:W-:Y:S01]  /*99f0*/  @P6 IADD3 R3, P5, R0, R218, RZ ;  /* 0x000000da00036210 */ /* 0x000fe20007fbe0ff */
[C---:B------:R-:W-:Y:S03]  /*9a00*/  HMMA.16816.F32.BF16 R88, R136.reuse, R6, R88 ;  /* 0x000000068858723c */ /* 0x040fe60000041858 */
[----:B------:R-:W-:Y:S01]  /*9a10*/  @P6 LEA R12, P4, R3, c[0x0][0x1c8], 0x1 ;  /* 0x00007200030c6a11 */ /* 0x000fe200078808ff */
[----:B------:R-:W-:Y:S01]  /*9a20*/  FADD.FTZ R15, R163, R17 ;  /* 0x00000011a30f7221 */ /* 0x000fe20000010000 */
[----:B------:R-:W-:Y:S01]  /*9a30*/  @P6 LEA R14, P0, R13, R0, 0x5 ;  /* 0x000000000d0e6211 */ /* 0x000fe200078028ff */
[----:B------:R-:W-:Y:S01]  /*9a40*/  FADD.FTZ R16, R183, R16 ;  /* 0x00000010b7107221 */ /* 0x000fe20000010000 */
[-C--:B------:R-:W-:Y:S01]  /*9a50*/  @P6 IADD3.X R0, R2, R217.reuse, RZ, P5, !PT ;  /* 0x000000d902006210 */ /* 0x080fe20002ffe4ff */
[----:B------:R-:W-:Y:S01]  /*9a60*/  FADD.FTZ R15, R161, R15 ;  /* 0x0000000fa10f7221 */ /* 0x000fe20000010000 */
[----:B------:R-:W-:Y:S02]  /*9a70*/  @P6 LEA.HI.X R2, R13, R2, R18, 0x5, P0 ;  /* 0x000000020d026211 */ /* 0x000fe400000f2c12 */
[----:B------:R-:W-:Y:S01]  /*9a80*/  @P6 ISETP.GE.AND P0, PT, R209, c[0x0][0x1d4], PT ;  /* 0x00007500d1006a0c */ /* 0x000fe20003f06270 */
[----:B------:R-:W-:Y:S01]  /*9a90*/  FADD.FTZ R5, R182, R16 ;  /* 0x00000010b6057221 */ /* 0x000fe20000010000 */
[----:B------:R-:W-:Y:S01]  /*9aa0*/  @P6 LEA.HI.X R13, R3, c[0x0][0x1cc], R0, 0x1, P4 ;  /* 0x00007300030d6a11 */ /* 0x000fe200020f0c00 */
[----:B------:R-:W-:Y:S01]  /*9ab0*/  FADD.FTZ R4, R160, R15 ;  /* 0x0000000fa0047221 */ /* 0x000fe20000010000 */
[----:B------:R-:W-:Y:S02]  /*9ac0*/  @P6 ISETP.GE.AND P4, PT, R210, c[0x0][0x1d4], PT ;  /* 0x00007500d2006a0c */ /* 0x000fe40003f86270 */
[----:B------:R-:W-:Y:S01]  /*9ad0*/  @P6 IADD3 R0, P5, R14, R218, RZ ;  /* 0x000000da0e006210 */ /* 0x000fe20007fbe0ff */
[----:B------:R-:W-:Y:S02]  /*9ae0*/  FADD.FTZ R14, R181, R5 ;  /* 0x00000005b50e7221 */ /* 0x000fe40000010000 */
[----:B------:R-:W-:Y:S01]  /*9af0*/  FADD.FTZ R5, R159, R4 ;  /* 0x000000049f057221 */ /* 0x000fe20000010000 */
[----:B------:R-:W-:Y:S01]  /*9b00*/  @P6 IADD3.X R3, R2, R217, RZ, P5, !PT ;  /* 0x000000d902036210 */ /* 0x000fe20002ffe4ff */
[----:B------:R-:W-:Y:S01]  /*9b10*/  FADD.FTZ R4, R180, R14 ;  /* 0x0000000eb4047221 */ /* 0x000fe20000010000 */
[----:B------:R-:W-:Y:S01]  /*9b20*/  @P6 LEA R2, P5, R0, c[0x0][0x1c8], 0x1 ;  /* 0x0000720000026a11 */ /* 0x000fe200078a08ff */
[----:B------:R-:W-:Y:S02]  /*9b30*/  FADD.FTZ R6, R158, R5 ;  /* 0x000000059e067221 */ /* 0x000fe40000010000 */
[----:B------:R-:W-:Y:S01]  /*9b40*/  FADD.FTZ R5, R179, R4 ;  /* 0x00000004b3057221 */ /* 0x000fe20000010000 */
[----:B------:R-:W-:Y:S01]  /*9b50*/  @P6 LEA.HI.X R3, R0, c[0x0][0x1cc], R3, 0x1, P5 ;  /* 0x0000730000036a11 */ /* 0x000fe200028f0c03 */
[----:B------:R-:W-:Y:S01]  /*9b60*/  @P6 IMAD R0, R198, 0x6000, R224 ;  /* 0x00006000c6006824 */ /* 0x000fe200078e02e0 */
[C---:B--2---:R-:W-:Y:S03]  /*9b70*/  HMMA.16816.F32.BF16 R92, R136.reuse, R8, R92 ;  /* 0x00000008885c723c */ /* 0x044fe6000004185c */
[----:B------:R-:W-:Y:S01]  /*9b80*/  FADD.FTZ R4, R157, R6 ;  /* 0x000000069d047221 */ /* 0x000fe20000010000 */
[----:B------:R-:W-:Y:S01]  /*9b90*/  @!PT LDS RZ, [RZ] ;  /* 0x00000000fffff984 */ /* 0x000fe20000000800 */
[----:B------:R-:W-:Y:S01]  /*9ba0*/  @!PT LDS RZ, [RZ] ;  /* 0x00000000fffff984 */ /* 0x000fe20000000800 */
[----:B------:R-:W-:Y:S01]  /*9bb0*/  @!PT LDS RZ, [RZ] ;  /* 0x00000000fffff984 */ /* 0x000fe20000000800 */
[----:B------:R1:W-:Y:S04]  /*9bc0*/  @P6 LDGSTS.E.BYPASS.LTC128B.128 [R0], [R12.64], !P4 ;  /* 0x000000000c006fae */ /* 0x0003e8000e101d48 */
[----:B------:R-:W-:Y:S04]  /*9bd0*/  HMMA.16816.F32.BF16 R96, R136, R10, R96 ;  /* 0x0000000a8860723c */ /* 0x000fe80000041860 */
[----:B------:R1:W-:Y:S08]  /*9be0*/  @P6 LDGSTS.E.BYPASS.LTC128B.128 [R0+0x2000], [R12.64+0x80], !P0 ;  /* 0x020000800c006fae */ /* 0x0003f0000c101d48 */
[----:B------:R1:W-:Y:S08]  /*9bf0*/  @P6 LDGSTS.E.BYPASS.LTC128B.128 [R0+0x4000], [R12.64+0x100], !P3 ;  /* 0x040001000c006fae */ /* 0x0003f0000d901d48 */
[----:B------:R2:W-:Y:S01]  /*9c00*/  @P6 LDGSTS.E.BYPASS.LTC128B.128 [R0+0x1000], [R2.64], !P4 ;  /* 0x0100000002006fae */ /* 0x0005e2000e101d48 */
[----:B------:R-:W-:Y:S07]  /*9c10*/  ISETP.GE.AND P4, PT, R185, 0x1, PT ;  /* 0x00000001b900780c */ /* 0x000fee0003f86270 */
[----:B------:R2:W-:Y:S01]  /*9c20*/  @P6 LDGSTS.E.BYPASS.LTC128B.128 [R0+0x3000], [R2.64+0x80], !P0 ;  /* 0x0300008002006fae */ /* 0x0005e2000c101d48 */
[C---:B------:R-:W-:Y:S02]  /*9c30*/  ISETP.GT.AND P0, PT, R196.reuse, R205, PT ;  /* 0x000000cdc400720c */ /* 0x040fe40003f04270 */
[----:B------:R-:W-:Y:S05]  /*9c40*/  IADD3 R196, R196, -0x1, RZ ;  /* 0xffffffffc4c47810 */ /* 0x000fea0007ffe0ff */
[----:B------:R2:W-:Y:S08]  /*9c50*/  @P6 LDGSTS.E.BYPASS.LTC128B.128 [R0+0x5000], [R2.64+0x100], !P3 ;  /* 0x0500010002006fae */ /* 0x0005f0000d901d48 */
[----:B------:R-:W0:Y:S01]  /*9c60*/  LDGDEPBAR ;  /* 0x00000000000079af */ /* 0x000e220000000000 */
[----:B--2---:R-:W-:Y:S02]  /*9c70*/  FADD.FTZ R2, R178, R5 ;  /* 0x00000005b2027221 */ /* 0x004fe40000010000 */
[----:B-1----:R-:W-:Y:S02]  /*9c80*/  FADD.FTZ R0, R156, R4 ;  /* 0x000000049c007221 */ /* 0x002fe40000010000 */
[----:B------:R-:W-:Y:S02]  /*9c90*/  FADD.FTZ R2, R177, R2 ;  /* 0x00000002b1027221 */ /* 0x000fe40000010000 */
[----:B------:R-:W-:Y:S02]  /*9ca0*/  FADD.FTZ R0, R155, R0 ;  /* 0x000000009b007221 */ /* 0x000fe40000010000 */
[----:B------:R-:W-:Y:S02]  /*9cb0*/  FADD.FTZ R3, R170, R2 ;  /* 0x00000002aa037221 */ /* 0x000fe40000010000 */
[----:B------:R-:W-:Y:S01]  /*9cc0*/  FADD.FTZ R2, R154, R0 ;  /* 0x000000009a027221 */ /* 0x000fe20000010000 */
[----:B------:R-:W-:Y:S01]  /*9cd0*/  IADD3 R0, R185, 0x1, RZ ;  /* 0x00000001b9007810 */ /* 0x000fe20007ffe0ff */
[----:B------:R-:W-:Y:S01]  /*9ce0*/  FADD.FTZ R212, R169, R3 ;  /* 0x00000003a9d47221 */ /* 0x000fe20000010000 */
[----:B------:R-:W-:Y:S01]  /*9cf0*/  MOV R3, R100 ;  /* 0x0000006400037202 */ /* 0x000fe20000000f00 */
[----:B------:R-:W-:Y:S01]  /*9d00*/  FADD.FTZ R213, R153, R2 ;  /* 0x0000000299d57221 */ /* 0x000fe20000010000 */
[----:B------:R-:W-:Y:S02]  /*9d10*/  SEL R185, R0, RZ, !P4 ;  /* 0x000000ff00b97207 */ /* 0x000fe40006000000 */
[----:B------:R-:W-:Y:S01]  /*9d20*/  MOV R2, R101 ;  /* 0x0000006500027202 */ /* 0x000fe20000000f00 */
[----:B------:R-:W-:-:S05]  /*9d30*/  @P0 BRA `(.L_x_1682) ;  /* 0xffffc8d000000947 */ /* 0x000fca000383ffff */
.L_x_1673:
[----:B------:R-:W2:Y:S01]  /*9d40*/  LDL.LU R4, [R1+0x4] ;  /* 0x0000040001047983 */ /* 0x000ea20000300800 */
[----:B------:R-:W-:-:S05]  /*9d50*/  IADD3 R0, R226, 0x7f, RZ ;  /* 0x0000007fe2007810 */ /* 0x000fca0007ffe0ff */
[----:B------:R-:W-:-:S05]  /*9d60*/  @P2 IMAD.HI.U32 R2, R0, c[0x0][0x2c8], RZ ;  /* 0x0000b20000022a27 */ /* 0x000fca00078e00ff */
[----:B------:R-:W-:-:S05]  /*9d70*/  @P2 SHF.R.U32.HI R0, RZ, c[0x0][0x2cc], R2 ;  /* 0x0000b300ff002a19 */ /* 0x000fca0000011602 */
[----:B--2---:R-:W-:-:S05]  /*9d80*/  IMAD.IADD R0, R4, 0x1, R0 ;  /* 0x0000000104007824 */ /* 0x004fca00078e0200 */
        /* <DEDUP_REMOVED lines=12> */
.L_x_1685:
[----:B------:R-:W-:-:S04]  /*9e50*/  MOV R3, c[0x0][0x32c] ;  /* 0x0000cb0000037a02 */ /* 0x000fc80000000f00 */
[----:B------:R-:W-:-:S13]  /*9e60*/  ISETP.NE.AND P0, PT, R3, 0x1, PT ;  /* 0x000000010300780c */ /* 0x000fda0003f05270 */
[----:B------:R-:W-:-:S05]  /*9e70*/  @P0 IMAD.HI.U32 R3, R0, c[0x0][0x330], RZ ;  /* 0x0000cc0000030a27 */ /* 0x000fca00078e00ff */
[----:B------:R-:W-:Y:S02]  /*9e80*/  @P0 SHF.R.U32.HI R0, RZ, c[0x0][0x334], R3 ;  /* 0x0000cd00ff000a19 */ /* 0x000fe40000011603 */
.L_x_1686:
[----:B------:R-:W-:Y:S05]  /*9e90*/  BSYNC B0 ;  /* 0x0000000000007941 */ /* 0x000fea0003800000 */
.L_x_1684:
[----:B------:R-:W-:-:S05]  /*9ea0*/  IMAD R0, R0, c[0x0][0x32c], RZ ;  /* 0x0000cb0000007a24 */ /* 0x000fca00078e02ff */
[----:B------:R-:W-:-:S04]  /*9eb0*/  IMNMX R2, R2, R0, !PT ;  /* 0x0000000002027217 */ /* 0x000fc80007800200 */
.L_x_1683:
        /* <DEDUP_REMOVED lines=9> */
[----:B------:R-:W-:Y:S02]  /*9f50*/  MOV R197, R196 ;  /* 0x000000c400c57202 */ /* 0x000fe40000000f00 */
.L_x_1688:
[----:B------:R-:W-:Y:S04]  /*9f60*/  DEPBAR.LE SB0, 0x2 ;  /* 0x000080800000791a */ /* 0x000fe80000000000 */
[----:B------:R-:W-:Y:S01]  /*9f70*/  WARPSYNC 0xffffffff ;  /* 0xffffffff00007948 */ /* 0x000fe20003800000 */
[----:B------:R-:W-:Y:S01]  /*9f80*/  BAR.SYNC.DEFER_BLOCKING 0x0 ;  /* 0x0000000000007b1d */ /* 0x000fe20000010000 */
[----:B------:R-:W-:Y:S01]  /*9f90*/  IMAD R184, R185, 0x6000, RZ ;  /* 0x00006000b9b87824 */ /* 0x000fe200078e02ff */
[----:B------:R-:W-:Y:S02]  /*9fa0*/  ISETP.GE.AND P6, PT, R200, R197, PT ;  /* 0x000000c5c800720c */ /* 0x000fe40003fc6270 */
[----:B------:R-:W-:Y:S02]  /*9fb0*/  IADD3 R196, R197, -0x1, RZ ;  /* 0xffffffffc5c47810 */ /* 0x000fe40007ffe0ff */
[----:B------:R-:W-:Y:S04]  /*9fc0*/  IADD3 R2, R193, R184, RZ ;  /* 0x000000b8c1027210 */ /* 0x000fe80007ffe0ff */
[CC--:B------:R-:W-:Y:S02]  /*9fd0*/  IADD3 R180, R191.reuse, R2.reuse, RZ ;  /* 0x00000002bfb47210 */ /* 0x0c0fe40007ffe0ff */
[C---:B------:R-:W-:Y:S02]  /*9fe0*/  IADD3 R181, R186.reuse, R2, RZ ;  /* 0x00000002bab57210 */ /* 0x040fe40007ffe0ff */
[----:B------:R-:W-:Y:S01]  /*9ff0*/  IADD3 R183, R186, R180, RZ ;  /* 0x000000b4bab77210 */ /* 0x000fe20007ffe0ff */
[----:B------:R-:W-:Y:S01]  /*a000*/  @!P6 IMAD.WIDE.U32 R20, R196, c[0x0][0x208], RZ ;  /* 0x00008200c414ea25 */ /* 0x000fe200078e00ff */
[----:B------:R-:W-:Y:S02]  /*a010*/  @!P6 MOV R31, c[0x0][0x208] ;  /* 0x00008200001fea02 */ /* 0x000fe40000000f00 */
[----:B------:R-:W-:Y:S02]  /*a020*/  @!P6 MOV R148, c[0x0][0x20c] ;  /* 0x000083000094ea02 */ /* 0x000fe40000000f00 */
[----:B------:R-:W-:Y:S01]  /*a030*/  IADD3 R182, R191, R2, R186 ;  /* 0x00000002bfb67210 */ /* 0x000fe20007ffe0ba */
[----:B------:R-:W-:Y:S08]  /*a040*/  LDSM.16.M88.4 R32, [R187] ;  /* 0x00000000bb20783b */ /* 0x000ff00000000200 */
[----:B------:R-:W1:Y:S08]  /*a050*/  LDSM.16.M88.4 R8, [R2] ;  /* 0x000000000208783b */ /* 0x000e700000000200 */
[----:B------:R-:W2:Y:S08]  /*a060*/  LDSM.16.M88.4 R16, [R2+0x800] ;  /* 0x000800000210783b */ /* 0x000eb00000000200 */
[----:B------:R-:W3:Y:S08]  /*a070*/  LDSM.16.M88.4 R24, [R2+0x1000] ;  /* 0x001000000218783b */ /* 0x000ef00000000200 */
[----:B------:R-:W4:Y:S08]  /*a080*/  LDSM.16.M88.4 R100, [R2+0x1800] ;  /* 0x001800000264783b */ /* 0x000f300000000200 */
[----:B------:R-:W-:Y:S01]  /*a090*/  LDSM.16.M88.4 R136, [R188] ;  /* 0x00000000bc88783b */ /* 0x000fe20000000200 */
[C---:B-1----:R-:W-:Y:S07]  /*a0a0*/  HMMA.16816.F32.BF16 R4, R32.reuse, R8, RZ ;  /* 0x000000082004723c */ /* 0x042fee00000418ff */
[----:B------:R-:W1:Y:S01]  /*a0b0*/  LDSM.16.M88.4 R140, [R180] ;  /* 0x00000000b48c783b */ /* 0x000e620000000200 */
[----:B------:R-:W-:Y:S07]  /*a0c0*/  @!P6 SHF.R.S32.HI R8, RZ, 0x1f, R196 ;  /* 0x0000001fff08e819 */ /* 0x000fee00000114c4 */
[----:B------:R-:W5:Y:S01]  /*a0d0*/  LDSM.16.M88.4 R144, [R180+0x800] ;  /* 0x00080000b490783b */ /* 0x000f620000000200 */
[----:B------:R-:W-:Y:S02]  /*a0e0*/  @!P6 IMAD R22, R8, c[0x0][0x208], RZ ;  /* 0x000082000816ea24 */ /* 0x000fe400078e02ff */
[C---:B------:R-:W-:Y:S02]  /*a0f0*/  HMMA.16816.F32.BF16 R8, R32.reuse, R10, RZ ;  /* 0x0000000a2008723c */ /* 0x040fe400000418ff */
[----:B------:R-:W-:Y:S06]  /*a100*/  @!P6 IMAD R22, R196, c[0x0][0x20c], R22 ;  /* 0x00008300c416ea24 */ /* 0x000fec00078e0216 */
[C---:B--2---:R-:W-:Y:S07]  /*a110*/  HMMA.16816.F32.BF16 R12, R32.reuse, R16, RZ ;  /* 0x00000010200c723c */ /* 0x044fee00000418ff */
[----:B------:R-:W-:Y:S02]  /*a120*/  @!P6 IADD3 R16, R21, R22, RZ ;  /* 0x000000161510e210 */ /* 0x000fe40007ffe0ff */
[C---:B------:R-:W-:Y:S03]  /*a130*/  @!P6 SHF.L.U32 R21, R20.reuse, 0x6, RZ ;  /* 0x000000061415e819 */ /* 0x040fe600000006ff */
[----:B------:R-:W-:Y:S02]  /*a140*/  @!P6 SHF.L.U64.HI R29, R20, 0x6, R16 ;  /* 0x00000006141de819 */ /* 0x000fe40000010210 */
[C---:B------:R-:W-:Y:S01]  /*a150*/  HMMA.16816.F32.BF16 R16, R32.reuse, R18, RZ ;  /* 0x000000122010723c */ /* 0x040fe200000418ff */
[----:B------:R-:W-:Y:S02]  /*a160*/  @!P6 IADD3 R28, P5, R21, R220, RZ ;  /* 0x000000dc151ce210 */ /* 0x000fe40007fbe0ff */
[----:B------:R-:W-:Y:S02]  /*a170*/  @!P6 LEA R30, P0, R31, R21, 0x5 ;  /* 0x000000151f1ee211 */ /* 0x000fe400078028ff */
[C---:B------:R-:W-:Y:S03]  /*a180*/  @!P6 LEA R158, P4, R28.reuse, c[0x0][0x1f8], 0x1 ;  /* 0x00007e001c9eea11 */ /* 0x040fe600078808ff */
[C---:B---3--:R-:W-:Y:S07]  /*a190*/  HMMA.16816.F32.BF16 R20, R32.reuse, R24, RZ ;  /* 0x000000182014723c */ /* 0x048fee00000418ff */
[----:B------:R-:W-:Y:S02]  /*a1a0*/  @!P6 IADD3.X R24, R29, R222, RZ, P5, !PT ;  /* 0x000000de1d18e210 */ /* 0x000fe40002ffe4ff */
[----:B------:R-:W-:Y:S02]  /*a1b0*/  @!P6 LEA.HI.X R29, R31, R29, R148, 0x5, P0 ;  /* 0x0000001d1f1de211 */ /* 0x000fe400000f2c94 */
[----:B------:R-:W2:Y:S01]  /*a1c0*/  LDSM.16.M88.4 R148, [R180+0x1000] ;  /* 0x00100000b494783b */ /* 0x000ea20000000200 */
[----:B------:R-:W-:Y:S02]  /*a1d0*/  @!P6 LEA.HI.X R159, R28, c[0x0][0x1fc], R24, 0x1, P4 ;  /* 0x00007f001c9fea11 */ /* 0x000fe400020f0c18 */
[C---:B------:R-:W-:Y:S01]  /*a1e0*/  HMMA.16816.F32.BF16 R24, R32.reuse, R26, RZ ;  /* 0x0000001a2018723c */ /* 0x040fe200000418ff */
[----:B------:R-:W-:Y:S02]  /*a1f0*/  @!P6 IADD3 R152, P5, R30, R220, RZ ;  /* 0x000000dc1e98e210 */ /* 0x000fe40007fbe0ff */
[----:B------:R-:W-:Y:S02]  /*a200*/  @!P6 ISETP.GE.AND P4, PT, R210, c[0x0][0x1d4], PT ;  /* 0x00007500d200ea0c */ /* 0x000fe40003f86270 */
[----:B------:R-:W-:Y:S02]  /*a210*/  @!P6 IADD3.X R153, R29, R222, RZ, P5, !PT ;  /* 0x000000de1d99e210 */ /* 0x000fe40002ffe4ff */
[C---:B------:R-:W-:Y:S01]  /*a220*/  @!P6 LEA R156, P5, R152.reuse, c[0x0][0x1f8], 0x1 ;  /* 0x00007e00989cea11 */ /* 0x040fe200078a08ff */
[C---:B----4-:R-:W-:Y:S01]  /*a230*/  HMMA.16816.F32.BF16 R28, R32.reuse, R100, RZ ;  /* 0x00000064201c723c */ /* 0x050fe200000418ff */
[----:B------:R-:W-:Y:S03]  /*a240*/  @!P6 ISETP.GE.AND P0, PT, R209, c[0x0][0x1d4], PT ;  /* 0x00007500d100ea0c */ /* 0x000fe60003f06270 */
[----:B------:R-:W-:Y:S02]  /*a250*/  @!P6 LEA.HI.X R157, R152, c[0x0][0x1fc], R153, 0x1, P5 ;  /* 0x00007f00989dea11 */ /* 0x000fe400028f0c99 */
[----:B------:R-:W3:Y:S01]  /*a260*/  LDSM.16.M88.4 R152, [R180+0x1800] ;  /* 0x00180000b498783b */ /* 0x000ee20000000200 */
[----:B------:R-:W-:Y:S01]  /*a270*/  @!P6 IMAD R100, R198, 0x6000, R225 ;  /* 0x00006000c664e824 */ /* 0x000fe200078e02e1 */
[----:B------:R-:W-:Y:S06]  /*a280*/  HMMA.16816.F32.BF16 R32, R32, R102, RZ ;  /* 0x000000662020723c */ /* 0x000fec00000418ff */
[----:B------:R-:W-:Y:S01]  /*a290*/  @!PT LDS RZ, [RZ] ;  /* 0x00000000fffff984 */ /* 0x000fe20000000800 */
[----:B------:R-:W-:Y:S01]  /*a2a0*/  @!PT LDS RZ, [RZ] ;  /* 0x00000000fffff984 */ /* 0x000fe20000000800 */
[----:B------:R-:W-:Y:S01]  /*a2b0*/  @!PT LDS RZ, [RZ] ;  /* 0x00000000fffff984 */ /* 0x000fe20000000800 */
[----:B------:R4:W-:Y:S02]  /*a2c0*/  @!P6 LDGSTS.E.BYPASS.LTC128B.128 [R100], [R158.64], !P4 ;  /* 0x000000009e64efae */ /* 0x0009e4000e101d48 */
[C---:B-1----:R-:W-:Y:S06]  /*a2d0*/  HMMA.16816.F32.BF16 R4, R136.reuse, R140, R4 ;  /* 0x0000008c8804723c */ /* 0x042fec0000041804 */
[----:B------:R4:W-:Y:S02]  /*a2e0*/  @!P6 LDGSTS.E.BYPASS.LTC128B.128 [R100+0x2000], [R158.64+0x80], !P0 ;  /* 0x020000809e64efae */ /* 0x0009e4000c101d48 */
[C---:B------:R-:W-:Y:S06]  /*a2f0*/  HMMA.16816.F32.BF16 R8, R136.reuse, R142, R8 ;  /* 0x0000008e8808723c */ /* 0x040fec0000041808 */
[----:B------:R4:W-:Y:S02]  /*a300*/  @!P6 LDGSTS.E.BYPASS.LTC128B.128 [R100+0x4000], [R158.64+0x100], !P3 ;  /* 0x040001009e64efae */ /* 0x0009e4000d901d48 */
[C---:B-----5:R-:W-:Y:S06]  /*a310*/  HMMA.16816.F32.BF16 R12, R136.reuse, R144, R12 ;  /* 0x00000090880c723c */ /* 0x060fec000004180c */
[----:B------:R4:W-:Y:S02]  /*a320*/  @!P6 LDGSTS.E.BYPASS.LTC128B.128 [R100+0x1000], [R156.64], !P4 ;  /* 0x010000009c64efae */ /* 0x0009e4000e101d48 */
[C---:B------:R-:W-:Y:S06]  /*a330*/  HMMA.16816.F32.BF16 R16, R136.reuse, R146, R16 ;  /* 0x000000928810723c */ /* 0x040fec0000041810 */
[----:B------:R4:W-:Y:S02]  /*a340*/  @!P6 LDGSTS.E.BYPASS.LTC128B.128 [R100+0x3000], [R156.64+0x80], !P0 ;  /* 0x030000809c64efae */ /* 0x0009e4000c101d48 */
[C---:B--2---:R-:W-:Y:S06]  /*a350*/  HMMA.16816.F32.BF16 R20, R136.reuse, R148, R20 ;  /* 0x000000948814723c */ /* 0x044fec0000041814 */
[----:B------:R4:W-:Y:S02]  /*a360*/  @!P6 LDGSTS.E.BYPASS.LTC128B.128 [R100+0x5000], [R156.64+0x100], !P3 ;  /* 0x050001009c64efae */ /* 0x0009e4000d901d48 */
[C---:B------:R-:W-:Y:S06]  /*a370*/  HMMA.16816.F32.BF16 R24, R136.reuse, R150, R24 ;  /* 0x000000968818723c */ /* 0x040fec0000041818 */
[----:B------:R-:W-:Y:S02]  /*a380*/  LDSM.16.M88.4 R140, [R181+0x800] ;  /* 0x00080000b58c783b */ /* 0x000fe40000000200 */
[C---:B---3--:R-:W-:Y:S06]  /*a390*/  HMMA.16816.F32.BF16 R28, R136.reuse, R152, R28 ;  /* 0x00000098881c723c */ /* 0x048fec000004181c */
[----:B------:R-:W0:Y:S02]  /*a3a0*/  LDGDEPBAR ;  /* 0x00000000000079af */ /* 0x000e240000000000 */
[----:B------:R-:W-:Y:S06]  /*a3b0*/  HMMA.16816.F32.BF16 R32, R136, R154, R32 ;  /* 0x0000009a8820723c */ /* 0x000fec0000041820 */
[----:B------:R-:W-:Y:S08]  /*a3c0*/  LDSM.16.M88.4 R144, [R181+0x1000] ;  /* 0x00100000b590783b */ /* 0x000ff00000000200 */
[----:B----4-:R-:W-:Y:S08]  /*a3d0*/  LDSM.16.M88.4 R100, [R190] ;  /* 0x00000000be64783b */ /* 0x010ff00000000200 */
[----:B------:R-:W1:Y:S08]  /*a3e0*/  LDSM.16.M88.4 R156, [R181] ;  /* 0x00000000b59c783b */ /* 0x000e700000000200 */
[----:B------:R-:W2:Y:S08]  /*a3f0*/  LDSM.16.M88.4 R148, [R181+0x1800] ;  /* 0x00180000b594783b */ /* 0x000eb00000000200 */
[----:B------:R-:W-:Y:S08]  /*a400*/  LDSM.16.M88.4 R160, [R189] ;  /* 0x00000000bda0783b */ /* 0x000ff00000000200 */
[----:B------:R-:W3:Y:S08]  /*a410*/  LDSM.16.M88.4 R164, [R183] ;  /* 0x00000000b7a4783b */ /* 0x000ef00000000200 */
[----:B------:R-:W4:Y:S01]  /*a420*/  LDSM.16.M88.4 R136, [R183+0x800] ;  /* 0x00080000b788783b */ /* 0x000f220000000200 */
[C---:B-1----:R-:W-:Y:S07]  /*a430*/  HMMA.16816.F32.BF16 R4, R100.reuse, R156, R4 ;  /* 0x0000009c6404723c */ /* 0x042fee0000041804 */
[----:B------:R-:W1:Y:S01]  /*a440*/  LDSM.16.M88.4 R152, [R183+0x1000] ;  /* 0x00100000b798783b */ /* 0x000e620000000200 */
[C---:B------:R-:W-:Y:S07]  /*a450*/  HMMA.16816.F32.BF16 R8, R100.reuse, R158, R8 ;  /* 0x0000009e6408723c */ /* 0x040fee0000041808 */
[----:B------:R-:W-:Y:S01]  /*a460*/  LDSM.16.M88.4 R156, [R2+0x3800] ;  /* 0x00380000029c783b */ /* 0x000fe20000000200 */
        /* <DEDUP_REMOVED lines=16> */
[C---:B----4-:R-:W-:Y:S08]  /*a570*/  HMMA.16816.F32.BF16 R12, R160.reuse, R136, R12 ;  /* 0x00000088a00c723c */ /* 0x050ff0000004180c */
[C---:B------:R-:W-:Y:S01]  /*a580*/  HMMA.16816.F32.BF16 R16, R160.reuse, R138, R16 ;  /* 0x0000008aa010723c */ /* 0x040fe20000041810 */
[----:B------:R-:W4:Y:S07]  /*a590*/  LDSM.16.M88.4 R136, [R2+0x3000] ;  /* 0x003000000288783b */ /* 0x000f2e0000000200 */
[C---:B-1----:R-:W-:Y:S08]  /*a5a0*/  HMMA.16816.F32.BF16 R20, R160.reuse, R152, R20 ;  /* 0x00000098a014723c */ /* 0x042ff00000041814 */
[C---:B------:R-:W-:Y:S01]  /*a5b0*/  HMMA.16816.F32.BF16 R24, R160.reuse, R154, R24 ;  /* 0x0000009aa018723c */ /* 0x040fe20000041818 */
[----:B------:R-:W1:Y:S07]  /*a5c0*/  LDSM.16.M88.4 R152, [R188+0x4000] ;  /* 0x00400000bc98783b */ /* 0x000e6e0000000200 */
        /* <DEDUP_REMOVED lines=12> */
[----:B------:R-:W-:Y:S07]  /*a690*/  LDSM.16.M88.4 R136, [R181+0x3000] ;  /* 0x00300000b588783b */ /* 0x000fee0000000200 */
[C---:B------:R-:W-:Y:S08]  /*a6a0*/  HMMA.16816.F32.BF16 R28, R100.reuse, R156, R28 ;  /* 0x0000009c641c723c */ /* 0x040ff0000004181c */
        /* <DEDUP_REMOVED lines=9> */
[C---:B-----5:R-:W-:Y:S08]  /*a740*/  HMMA.16816.F32.BF16 R20, R152.reuse, R140, R20 ;  /* 0x0000008c9814723c */ /* 0x060ff00000041814 */
[C---:B------:R-:W-:Y:S01]  /*a750*/  HMMA.16816.F32.BF16 R24, R152.reuse, R142, R24 ;  /* 0x0000008e9818723c */ /* 0x040fe20000041818 */
[----:B------:R-:W4:Y:S07]  /*a760*/  LDSM.16.M88.4 R140, [R182+0x2800] ;  /* 0x00280000b68c783b */ /* 0x000f2e0000000200 */
[C---:B--2---:R-:W-:Y:S08]  /*a770*/  HMMA.16816.F32.BF16 R28, R152.reuse, R144, R28 ;  /* 0x00000090981c723c */ /* 0x044ff0000004181c */
[----:B------:R-:W-:Y:S01]  /*a780*/  HMMA.16816.F32.BF16 R32, R152, R146, R32 ;  /* 0x000000929820723c */ /* 0x000fe20000041820 */
[----:B------:R-:W2:Y:S07]  /*a790*/  LDSM.16.M88.4 R144, [R182+0x3000] ;  /* 0x00300000b690783b */ /* 0x000eae0000000200 */
[C---:B------:R-:W-:Y:S01]  /*a7a0*/  HMMA.16816.F32.BF16 R4, R160.reuse, R172, R4 ;  /* 0x000000aca004723c */ /* 0x040fe20000041804 */
        /* <DEDUP_REMOVED lines=8> */
[----:B------:R-:W2:Y:S07]  /*a830*/  LDSM.16.M88.4 R136, [R2+0x5000] ;  /* 0x005000000288783b */ /* 0x000eae0000000200 */
[C---:B------:R-:W-:Y:S08]  /*a840*/  HMMA.16816.F32.BF16 R28, R160.reuse, R148, R28 ;  /* 0x00000094a01c723c */ /* 0x040ff0000004181c */
[----:B------:R-:W-:Y:S01]  /*a850*/  HMMA.16816.F32.BF16 R32, R160, R150, R32 ;  /* 0x00000096a020723c */ /* 0x000fe20000041820 */
[----:B------:R-:W3:Y:S07]  /*a860*/  LDSM.16.M88.4 R148, [R2+0x5800] ;  /* 0x005800000294783b */ /* 0x000eee0000000200 */
[C---:B-1----:R-:W-:Y:S01]  /*a870*/  HMMA.16816.F32.BF16 R4, R156.reuse, R164, R4 ;  /* 0x000000a49c04723c */ /* 0x042fe20000041804 */
[----:B------:R-:W1:Y:S07]  /*a880*/  LDSM.16.M88.4 R160, [R188+0x8000] ;  /* 0x00800000bca0783b */ /* 0x000e6e0000000200 */
[C---:B------:R-:W-:Y:S01]  /*a890*/  HMMA.16816.F32.BF16 R8, R156.reuse, R166, R8 ;  /* 0x000000a69c08723c */ /* 0x040fe20000041808 */
[----:B------:R-:W-:Y:S07]  /*a8a0*/  LDSM.16.M88.4 R164, [R181+0x4000] ;  /* 0x00400000b5a4783b */ /* 0x000fee0000000200 */
[C---:B----4-:R-:W-:Y:S08]  /*a8b0*/  HMMA.16816.F32.BF16 R12, R156.reuse, R140, R12 ;  /* 0x0000008c9c0c723c */ /* 0x050ff0000004180c */
[C---:B------:R-:W-:Y:S01]  /*a8c0*/  HMMA.16816.F32.BF16 R16, R156.reuse, R142, R16 ;  /* 0x0000008e9c10723c */ /* 0x040fe20000041810 */
[----:B------:R-:W4:Y:S07]  /*a8d0*/  LDSM.16.M88.4 R140, [R180+0x4800] ;  /* 0x00480000b48c783b */ /* 0x000f2e0000000200 */
[C---:B--2---:R-:W-:Y:S08]  /*a8e0*/  HMMA.16816.F32.BF16 R20, R156.reuse, R144, R20 ;  /* 0x000000909c14723c */ /* 0x044ff00000041814 */
[C---:B------:R-:W-:Y:S01]  /*a8f0*/  HMMA.16816.F32.BF16 R24, R156.reuse, R146, R24 ;  /* 0x000000929c18723c */ /* 0x040fe20000041818 */
[----:B------:R-:W2:Y:S07]  /*a900*/  LDSM.16.M88.4 R144, [R180+0x5000] ;  /* 0x00500000b490783b */ /* 0x000eae0000000200 */
[C---:B-----5:R-:W-:Y:S08]  /*a910*/  HMMA.16816.F32.BF16 R28, R156.reuse, R152, R28 ;  /* 0x000000989c1c723c */ /* 0x060ff0000004181c */
[----:B------:R-:W-:Y:S01]  /*a920*/  HMMA.16816.F32.BF16 R32, R156, R154, R32 ;  /* 0x0000009a9c20723c */ /* 0x000fe20000041820 */
[----:B------:R-:W5:Y:S07]  /*a930*/  LDSM.16.M88.4 R152, [R180+0x5800] ;  /* 0x00580000b498783b */ /* 0x000f6e0000000200 */
[C---:B------:R-:W-:Y:S01]  /*a940*/  HMMA.16816.F32.BF16 R4, R168.reuse, R176, R4 ;  /* 0x000000b0a804723c */ /* 0x040fe20000041804 */
[----:B------:R-:W1:Y:S07]  /*a950*/  LDSM.16.M88.4 R156, [R190+0x8000] ;  /* 0x00800000be9c783b */ /* 0x000e6e0000000200 */
        /* <DEDUP_REMOVED lines=13> */
[C---:B------:R-:W-:Y:S08]  /*aa30*/  HMMA.16816.F32.BF16 R8, R160.reuse, R174, R8 ;  /* 0x000000aea008723c */ /* 0x040ff00000041808 */
[C---:B----4-:R-:W-:Y:S08]  /*aa40*/  HMMA.16816.F32.BF16 R12, R160.reuse, R140, R12 ;  /* 0x0000008ca00c723c */ /* 0x050ff0000004180c */
[C---:B------:R-:W-:Y:S08]  /*aa50*/  HMMA.16816.F32.BF16 R16, R160.reuse, R142, R16 ;  /* 0x0000008ea010723c */ /* 0x040ff00000041810 */
[C---:B--2---:R-:W-:Y:S08]  /*aa60*/  HMMA.16816.F32.BF16 R20, R160.reuse, R144, R20 ;  /* 0x00000090a014723c */ /* 0x044ff00000041814 */
[C---:B------:R-:W-:Y:S08]  /*aa70*/  HMMA.16816.F32.BF16 R24, R160.reuse, R146, R24 ;  /* 0x00000092a018723c */ /* 0x040ff00000041818 */
[C---:B-----5:R-:W-:Y:S08]  /*aa80*/  HMMA.16816.F32.BF16 R28, R160.reuse, R152, R28 ;  /* 0x00000098a01c723c */ /* 0x060ff0000004181c */
[----:B------:R-:W-:Y:S08]  /*aa90*/  HMMA.16816.F32.BF16 R32, R160, R154, R32 ;  /* 0x0000009aa020723c */ /* 0x000ff00000041820 */
[C---:B------:R-:W-:Y:S08]  /*aaa0*/  HMMA.16816.F32.BF16 R4, R156.reuse, R164, R4 ;  /* 0x000000a49c04723c */ /* 0x040ff00000041804 */
        /* <DEDUP_REMOVED lines=228> */
[----:B------:R-:W-:Y:S01]  /*b8f0*/  FMUL.FTZ R88, R2, R88 ;  /* 0x0000005802587220 */ /* 0x000fe20000410000 */
[----:B-1----:R-:W-:Y:S01]  /*b900*/  IADD3 R3, R194, R184, RZ ;  /* 0x000000b8c2037210 */ /* 0x002fe20007ffe0ff */
[----:B------:R-:W-:Y:S01]  /*b910*/  FMUL.FTZ R89, R2, R89 ;  /* 0x0000005902597220 */ /* 0x000fe20000410000 */
[----:B--2---:R-:W-:Y:S01]  /*b920*/  F2FP.BF16.PACK_AB R105, R178, R177 ;  /* 0x000000b1b269723e */ /* 0x004fe200000010ff */
[----:B------:R-:W-:Y:S01]  /*b930*/  FMUL.FTZ R90, R0, R90 ;  /* 0x0000005a005a7220 */ /* 0x000fe20000410000 */
        /* <DEDUP_REMOVED lines=13> */
[----:B------:R-:W-:Y:S08]  /*ba10*/  LDSM.16.MT88.4 R132, [R152+0x2800] ;  /* 0x002800009884783b */ /* 0x000ff00000004200 */
        /* <DEDUP_REMOVED lines=11> */
[----:B------:R-:W-:Y:S03]  /*bad0*/  FMUL.FTZ R21, R2, R121 ;  /* 0x0000007902157220 */ /* 0x000fe60000410000 */
[C---:B------:R-:W-:Y:S02]  /*bae0*/  FMUL.FTZ R22, R0.reuse, R122 ;  /* 0x0000007a00167220 */ /* 0x040fe40000410000 */
[----:B------:R-:W-:Y:S02]  /*baf0*/  FMUL.FTZ R23, R0, R123 ;  /* 0x0000007b00177220 */ /* 0x000fe40000410000 */
[----:B------:R-:W-:Y:S05]  /*bb00*/  LDSM.16.MT88.4 R120, [R152+0x800] ;  /* 0x000800009878783b */ /* 0x000fea0000004200 */
[C---:B------:R-:W-:Y:S07]  /*bb10*/  HMMA.16816.F32.BF16 R20, R104.reuse, R28, R20 ;  /* 0x0000001c6814723c */ /* 0x040fee0000041814 */
[C---:B------:R-:W-:Y:S01]  /*bb20*/  FMUL.FTZ R28, R2.reuse, R128 ;  /* 0x00000080021c7220 */ /* 0x040fe20000410000 */
[C---:B------:R-:W-:Y:S04]  /*bb30*/  HMMA.16816.F32.BF16 R24, R104.reuse, R30, R24 ;  /* 0x0000001e6818723c */ /* 0x040fe80000041818 */
[----:B------:R-:W-:Y:S03]  /*bb40*/  FMUL.FTZ R29, R2, R129 ;  /* 0x00000081021d7220 */ /* 0x000fe60000410000 */
[C---:B------:R-:W-:Y:S02]  /*bb50*/  FMUL.FTZ R30, R0.reuse, R130 ;  /* 0x00000082001e7220 */ /* 0x040fe40000410000 */
[C---:B------:R-:W-:Y:S02]  /*bb60*/  FMUL.FTZ R31, R0.reuse, R131 ;  /* 0x00000083001f7220 */ /* 0x040fe40000410000 */
[----:B------:R-:W-:Y:S01]  /*bb70*/  LDSM.16.MT88.4 R128, [R3+0x2800] ;  /* 0x002800000380783b */ /* 0x000fe20000004200 */
[----:B------:R-:W-:Y:S04]  /*bb80*/  FFMA.FTZ R0, R0, R213, R177 ;  /* 0x000000d500007223 */ /* 0x000fe800000100b1 */
[C---:B------:R-:W-:Y:S08]  /*bb90*/  HMMA.16816.F32.BF16 R28, R104.reuse, R108, R28 ;  /* 0x0000006c681c723c */ /* 0x040ff0000004181c */
        /* <DEDUP_REMOVED lines=11> */
[C---:B-1----:R-:W-:Y:S07]  /*bc50*/  HMMA.16816.F32.BF16 R60, R104.reuse, R112, R60 ;  /* 0x00000070683c723c */ /* 0x042fee000004183c */
[--C-:B------:R-:W-:Y:S01]  /*bc60*/  FFMA.FTZ R112, R145, c[0x0][0x2d0], -R144.reuse ;  /* 0x0000b40091707a23 */ /* 0x100fe20000010890 */
[C---:B------:R-:W-:Y:S03]  /*bc70*/  HMMA.16816.F32.BF16 R64, R104.reuse, R114, R64 ;  /* 0x000000726840723c */ /* 0x040fe60000041840 */
[----:B------:R1:W-:Y:S05]  /*bc80*/  MUFU.EX2 R175, R112 ;  /* 0x0000007000af7308 */ /* 0x0003ea0000000800 */
[C---:B---3--:R-:W-:Y:S07]  /*bc90*/  HMMA.16816.F32.BF16 R68, R104.reuse, R116, R68 ;  /* 0x000000746844723c */ /* 0x048fee0000041844 */
[--C-:B------:R-:W-:Y:S01]  /*bca0*/  FFMA.FTZ R116, R147, c[0x0][0x2d0], -R144.reuse ;  /* 0x0000b40093747a23 */ /* 0x100fe20000010890 */
[C---:B------:R-:W-:Y:S03]  /*bcb0*/  HMMA.16816.F32.BF16 R72, R104.reuse, R118, R72 ;  /* 0x000000766848723c */ /* 0x040fe60000041848 */
[----:B------:R3:W-:Y:S05]  /*bcc0*/  MUFU.EX2 R176, R116 ;  /* 0x0000007400b07308 */ /* 0x0007ea0000000800 */
[C---:B--2---:R-:W-:Y:S04]  /*bcd0*/  HMMA.16816.F32.BF16 R76, R104.reuse, R108, R76 ;  /* 0x0000006c684c723c */ /* 0x044fe8000004184c */
[--C-:B-1----:R-:W-:Y:S03]  /*bce0*/  FFMA.FTZ R112, R146, c[0x0][0x2d0], -R144.reuse ;  /* 0x0000b40092707a23 */ /* 0x102fe60000010890 */
[--C-:B------:R-:W-:Y:S01]  /*bcf0*/  FFMA.FTZ R108, R149, c[0x0][0x2d0], -R141.reuse ;  /* 0x0000b400956c7a23 */ /* 0x100fe2000001088d */
[C---:B------:R-:W-:Y:S01]  /*bd00*/  HMMA.16816.F32.BF16 R80, R104.reuse, R110, R80 ;  /* 0x0000006e6850723c */ /* 0x040fe20000041850 */
[----:B------:R1:W2:Y:S10]  /*bd10*/  MUFU.EX2 R174, R112 ;  /* 0x0000007000ae7308 */ /* 0x0002b40000000800 */
[----:B------:R4:W-:Y:S01]  /*bd20*/  MUFU.EX2 R170, R108 ;  /* 0x0000006c00aa7308 */ /* 0x0009e20000000800 */
[--C-:B---3--:R-:W-:Y:S09]  /*bd30*/  FFMA.FTZ R116, R148, c[0x0][0x2d0], -R144.reuse ;  /* 0x0000b40094747a23 */ /* 0x108ff20000010890 */
[----:B------:R3:W5:Y:S01]  /*bd40*/  MUFU.EX2 R173, R116 ;  /* 0x0000007400ad7308 */ /* 0x0007620000000800 */
[----:B-1----:R-:W1:Y:S01]  /*bd50*/  LDSM.16.MT88.4 R112, [R102+0x4000] ;  /* 0x004000006670783b */ /* 0x002e620000004200 */
[--C-:B----4-:R-:W-:Y:S08]  /*bd60*/  FFMA.FTZ R108, R151, c[0x0][0x2d0], -R141.reuse ;  /* 0x0000b400976c7a23 */ /* 0x110ff0000001088d */
[----:B------:R4:W1:Y:S01]  /*bd70*/  MUFU.EX2 R171, R108 ;  /* 0x0000006c00ab7308 */ /* 0x0008620000000800 */
[----:B---3--:R-:W3:Y:S01]  /*bd80*/  LDSM.16.MT88.4 R116, [R103+0x4000] ;  /* 0x004000006774783b */ /* 0x008ee20000004200 */
[--C-:B----4-:R-:W-:Y:S01]  /*bd90*/  FFMA.FTZ R108, R150, c[0x0][0x2d0], -R141.reuse ;  /* 0x0000b400966c7a23 */ /* 0x110fe2000001088d */
[C---:B-1----:R-:W-:Y:S06]  /*bda0*/  HMMA.16816.F32.BF16 R84, R104.reuse, R112, R84 ;  /* 0x000000706854723c */ /* 0x042fec0000041854 */
[----:B------:R-:W-:Y:S01]  /*bdb0*/  LDSM.16.MT88.4 R148, [R102+0x3800] ;  /* 0x003800006694783b */ /* 0x000fe20000004200 */
[----:B------:R1:W-:Y:S01]  /*bdc0*/  MUFU.EX2 R172, R108 ;  /* 0x0000006c00ac7308 */ /* 0x0003e20000000800 */
[--C-:B------:R-:W-:Y:S01]  /*bdd0*/  FFMA.FTZ R112, R153, c[0x0][0x2d0], -R141.reuse ;  /* 0x0000b40099707a23 */ /* 0x100fe2000001088d */
[C---:B------:R-:W-:Y:S08]  /*bde0*/  HMMA.16816.F32.BF16 R88, R104.reuse, R114, R88 ;  /* 0x000000726858723c */ /* 0x040ff00000041858 */
[----:B------:R4:W4:Y:S01]  /*bdf0*/  MUFU.EX2 R169, R112 ;  /* 0x0000007000a97308 */ /* 0x0009220000000800 */
[C---:B---3--:R-:W-:Y:S01]  /*be00*/  HMMA.16816.F32.BF16 R92, R104.reuse, R116, R92 ;  /* 0x00000074685c723c */ /* 0x048fe2000004185c */
[----:B-1----:R-:W1:Y:S07]  /*be10*/  LDSM.16.MT88.4 R108, [R3+0x800] ;  /* 0x00080000036c783b */ /* 0x002e6e0000004200 */
[----:B------:R-:W-:Y:S01]  /*be20*/  HMMA.16816.F32.BF16 R96, R104, R118, R96 ;  /* 0x000000766860723c */ /* 0x000fe20000041860 */
[----:B------:R-:W-:Y:S06]  /*be30*/  LDSM.16.MT88.4 R116, [R102+0x2800] ;  /* 0x002800006674783b */ /* 0x000fec0000004200 */
[----:B--2---:R-:W-:Y:S02]  /*be40*/  F2FP.BF16.PACK_AB R104, R174, R175 ;  /* 0x000000afae68723e */ /* 0x004fe400000010ff */
[----:B-----5:R-:W-:Y:S03]  /*be50*/  F2FP.BF16.PACK_AB R106, R173, R176 ;  /* 0x000000b0ad6a723e */ /* 0x020fe600000010ff */
[----:B------:R-:W-:Y:S01]  /*be60*/  F2FP.BF16.PACK_AB R105, R171, R170 ;  /* 0x000000aaab69723e */ /* 0x000fe200000010ff */
[----:B----4-:R-:W2:Y:S01]  /*be70*/  LDSM.16.MT88.4 R112, [R102+0x800] ;  /* 0x000800006670783b */ /* 0x010ea20000004200 */
[----:B------:R-:W-:Y:S07]  /*be80*/  F2FP.BF16.PACK_AB R107, R169, R172 ;  /* 0x000000aca96b723e */ /* 0x000fee00000010ff */
[C---:B-1----:R-:W-:Y:S08]  /*be90*/  HMMA.16816.F32.BF16 R4, R104.reuse, R108, R4 ;  /* 0x0000006c6804723c */ /* 0x042ff00000041804 */
[C---:B------:R-:W-:Y:S01]  /*bea0*/  HMMA.16816.F32.BF16 R8, R104.reuse, R110, R8 ;  /* 0x0000006e6808723c */ /* 0x040fe20000041808 */
[----:B------:R-:W1:Y:S07]  /*beb0*/  LDSM.16.MT88.4 R108, [R103+0x2800] ;  /* 0x00280000676c783b */ /* 0x000e6e0000004200 */
[C---:B------:R-:W-:Y:S07]  /*bec0*/  HMMA.16816.F32.BF16 R12, R104.reuse, R120, R12 ;  /* 0x00000078680c723c */ /* 0x040fee000004180c */
[--C-:B------:R-:W-:Y:S01]  /*bed0*/  FFMA.FTZ R120, R154, c[0x0][0x2d0], -R144.reuse ;  /* 0x0000b4009a787a23 */ /* 0x100fe20000010890 */
[C---:B------:R-:W-:Y:S03]  /*bee0*/  HMMA.16816.F32.BF16 R16, R104.reuse, R122, R16 ;  /* 0x0000007a6810723c */ /* 0x040fe60000041810 */
[----:B------:R3:W-:Y:S05]  /*bef0*/  MUFU.EX2 R168, R120 ;  /* 0x0000007800a87308 */ /* 0x0007ea0000000800 */
[C---:B--2---:R-:W-:Y:S08]  /*bf00*/  HMMA.16816.F32.BF16 R20, R104.reuse, R112, R20 ;  /* 0x000000706814723c */ /* 0x044ff00000041814 */
[C---:B------:R-:W-:Y:S01]  /*bf10*/  HMMA.16816.F32.BF16 R24, R104.reuse, R114, R24 ;  /* 0x000000726818723c */ /* 0x040fe20000041818 */
[----:B------:R-:W2:Y:S07]  /*bf20*/  LDSM.16.MT88.4 R112, [R3+0x4800] ;  /* 0x004800000370783b */ /* 0x000eae0000004200 */
        /* <DEDUP_REMOVED lines=10> */
[C---:B------:R-:W-:Y:S07]  /*bfd0*/  HMMA.16816.F32.BF16 R52, R104.reuse, R116, R52 ;  /* 0x000000746834723c */ /* 0x040fee0000041834 */
[--C-:B------:R-:W-:Y:S01]  /*bfe0*/  FFMA.FTZ R116, R157, c[0x0][0x2d0], -R144.reuse ;  /* 0x0000b4009d747a23 */ /* 0x100fe20000010890 */
[C---:B------:R-:W-:Y:S03]  /*bff0*/  HMMA.16816.F32.BF16 R56, R104.reuse, R118, R56 ;  /* 0x000000766838723c */ /* 0x040fe60000041838 */
[----:B------:R4:W5:Y:S05]  /*c000*/  MUFU.EX2 R167, R116 ;  /* 0x0000007400a77308 */ /* 0x00096a0000000800 */
[C---:B-1----:R-:W-:Y:S07]  /*c010*/  HMMA.16816.F32.BF16 R60, R104.reuse, R108, R60 ;  /* 0x0000006c683c723c */ /* 0x042fee000004183c */
[--C-:B------:R-:W-:Y:S01]  /*c020*/  FFMA.FTZ R108, R156, c[0x0][0x2d0], -R144.reuse ;  /* 0x0000b4009c6c7a23 */ /* 0x100fe20000010890 */
[C---:B------:R-:W-:Y:S03]  /*c030*/  HMMA.16816.F32.BF16 R64, R104.reuse, R110, R64 ;  /* 0x0000006e6840723c */ /* 0x040fe60000041840 */
[----:B------:R1:W-:Y:S05]  /*c040*/  MUFU.EX2 R165, R108 ;  /* 0x0000006c00a57308 */ /* 0x0003ea0000000800 */
[C---:B--2---:R-:W-:Y:S04]  /*c050*/  HMMA.16816.F32.BF16 R68, R104.reuse, R112, R68 ;  /* 0x000000706844723c */ /* 0x044fe80000041844 */
[--C-:B----4-:R-:W-:Y:S03]  /*c060*/  FFMA.FTZ R116, R155, c[0x0][0x2d0], -R144.reuse ;  /* 0x0000b4009b747a23 */ /* 0x110fe60000010890 */
[--C-:B------:R-:W-:Y:S01]  /*c070*/  FFMA.FTZ R112, R160, c[0x0][0x2d0], -R141.reuse ;  /* 0x0000b400a0707a23 */ /* 0x100fe2000001088d */
[C---:B------:R-:W-:Y:S01]  /*c080*/  HMMA.16816.F32.BF16 R72, R104.reuse, R114, R72 ;  /* 0x000000726848723c */ /* 0x040fe20000041848 */
[----:B------:R2:W4:Y:S07]  /*c090*/  MUFU.EX2 R166, R116 ;  /* 0x0000007400a67308 */ /* 0x00052e0000000800 */
[C---:B---3--:R-:W-:Y:S03]  /*c0a0*/  HMMA.16816.F32.BF16 R76, R104.reuse, R120, R76 ;  /* 0x00000078684c723c */ /* 0x048fe6000004184c */
[----:B------:R3:W-:Y:S01]  /*c0b0*/  MUFU.EX2 R163, R112 ;  /* 0x0000007000a37308 */ /* 0x0007e20000000800 */
[--C-:B-1----:R-:W-:Y:S03]  /*c0c0*/  FFMA.FTZ R108, R158, c[0x0][0x2d0], -R141.reuse ;  /* 0x0000b4009e6c7a23 */ /* 0x102fe6000001088d */
[--C-:B------:R-:W-:Y:S01]  /*c0d0*/  FFMA.FTZ R120, R161, c[0x0][0x2d0], -R141.reuse ;  /* 0x0000b400a1787a23 */ /* 0x100fe2000001088d */
[C---:B------:R-:W-:Y:S05]  /*c0e0*/  HMMA.16816.F32.BF16 R80, R104.reuse, R122, R80 ;  /* 0x0000007a6850723c */ /* 0x040fea0000041850 */
[----:B------:R1:W1:Y:S01]  /*c0f0*/  MUFU.EX2 R164, R108 ;  /* 0x0000006c00a47308 */ /* 0x0002620000000800 */
[----:B--2---:R-:W2:Y:S09]  /*c100*/  LDSM.16.MT88.4 R116, [R102+0x4800] ;  /* 0x004800006674783b */ /* 0x004eb20000004200 */
[----:B------:R4:W-:Y:S01]  /*c110*/  MUFU.EX2 R161, R120 ;  /* 0x0000007800a17308 */ /* 0x0009e20000000800 */
[--C-:B---3--:R-:W-:Y:S09]  /*c120*/  FFMA.FTZ R112, R159, c[0x0][0x2d0], -R141.reuse ;  /* 0x0000b4009f707a23 */ /* 0x108ff2000001088d */
[----:B------:R3:W2:Y:S01]  /*c130*/  MUFU.EX2 R162, R112 ;  /* 0x0000007000a27308 */ /* 0x0006a20000000800 */
[----:B-1----:R-:W1:Y:S08]  /*c140*/  LDSM.16.MT88.4 R108, [R103+0x4800] ;  /* 0x00480000676c783b */ /* 0x002e700000004200 */
[----:B----4-:R-:W-:Y:S01]  /*c150*/  LDSM.16.MT88.4 R120, [R102+0x1000] ;  /* 0x001000006678783b */ /* 0x010fe20000004200 */
[C---:B--2---:R-:W-:Y:S07]  /*c160*/  HMMA.16816.F32.BF16 R84, R104.reuse, R116, R84 ;  /* 0x000000746854723c */ /* 0x044fee0000041854 */
[----:B---3--:R-:W2:Y:S01]  /*c170*/  LDSM.16.MT88.4 R112, [R3+0x1000] ;  /* 0x001000000370783b */ /* 0x008ea20000004200 */
[C---:B------:R-:W-:Y:S07]  /*c180*/  HMMA.16816.F32.BF16 R88, R104.reuse, R118, R88 ;  /* 0x000000766858723c */ /* 0x040fee0000041858 */
[----:B------:R-:W3:Y:S01]  /*c190*/  LDSM.16.MT88.4 R116, [R102+0x3000] ;  /* 0x003000006674783b */ /* 0x000ee20000004200 */
[C---:B-1----:R-:W-:Y:S08]  /*c1a0*/  HMMA.16816.F32.BF16 R92, R104.reuse, R108, R92 ;  /* 0x0000006c685c723c */ /* 0x042ff0000004185c */
[----:B------:R-:W-:Y:S01]  /*c1b0*/  HMMA.16816.F32.BF16 R96, R104, R110, R96 ;  /* 0x0000006e6860723c */ /* 0x000fe20000041860 */
[----:B------:R-:W1:Y:S06]  /*c1c0*/  LDSM.16.MT88.4 R108, [R103+0x3000] ;  /* 0x00300000676c783b */ /* 0x000e6c0000004200 */
[----:B-----5:R-:W-:Y:S02]  /*c1d0*/  F2FP.BF16.PACK_AB R104, R167, R168 ;  /* 0x000000a8a768723e */ /* 0x020fe400000010ff */
[----:B------:R-:W-:Y:S03]  /*c1e0*/  F2FP.BF16.PACK_AB R106, R165, R166 ;  /* 0x000000a6a56a723e */ /* 0x000fe600000010ff */
        /* <DEDUP_REMOVED lines=14> */
[----:B----4-:R-:W-:Y:S07]  /*c2d0*/  LDSM.16.MT88.4 R124, [R102+0x1800] ;  /* 0x00180000667c783b */ /* 0x010fee0000004200 */
[C---:B------:R-:W-:Y:S08]  /*c2e0*/  HMMA.16816.F32.BF16 R32, R104.reuse, R130, R32 ;  /* 0x000000826820723c */ /* 0x040ff00000041820 */
[C---:B------:R-:W-:Y:S01]  /*c2f0*/  HMMA.16816.F32.BF16 R36, R104.reuse, R132, R36 ;  /* 0x000000846824723c */ /* 0x040fe20000041824 */
[----:B-----5:R-:W4:Y:S07]  /*c300*/  LDSM.16.MT88.4 R120, [R152+0x5000] ;  /* 0x005000009878783b */ /* 0x020f2e0000004200 */
[C---:B------:R-:W-:Y:S01]  /*c310*/  HMMA.16816.F32.BF16 R40, R104.reuse, R134, R40 ;  /* 0x000000866828723c */ /* 0x040fe20000041828 */
[----:B------:R-:W-:Y:S07]  /*c320*/  LDSM.16.MT88.4 R132, [R103+0x1800] ;  /* 0x001800006784783b */ /* 0x000fee0000004200 */
[C---:B------:R-:W-:Y:S08]  /*c330*/  HMMA.16816.F32.BF16 R44, R104.reuse, R136, R44 ;  /* 0x00000088682c723c */ /* 0x040ff0000004182c */
[C---:B------:R-:W-:Y:S08]  /*c340*/  HMMA.16816.F32.BF16 R48, R104.reuse, R138, R48 ;  /* 0x0000008a6830723c */ /* 0x040ff00000041830 */
[C---:B---3--:R-:W-:Y:S07]  /*c350*/  HMMA.16816.F32.BF16 R52, R104.reuse, R116, R52 ;  /* 0x000000746834723c */ /* 0x048fee0000041834 */
        /* <DEDUP_REMOVED lines=8> */
[----:B---3--:R-:W-:Y:S01]  /*c3e0*/  FFMA.FTZ R116, R203, c[0x0][0x2d0], -R144 ;  /* 0x0000b400cb747a23 */ /* 0x008fe20000010890 */
[----:B-----5:R-:W-:Y:S01]  /*c3f0*/  F2FP.BF16.PACK_AB R136, R159, R160 ;  /* 0x000000a09f88723e */ /* 0x020fe200000010ff */
[----:B------:R-:W-:Y:S01]  /*c400*/  LDSM.16.MT88.4 R144, [R152+0x3800] ;  /* 0x003800009890783b */ /* 0x000fe20000004200 */
[--C-:B------:R-:W-:Y:S01]  /*c410*/  FFMA.FTZ R112, R208, c[0x0][0x2d0], -R141.reuse ;  /* 0x0000b400d0707a23 */ /* 0x100fe2000001088d */
[C---:B------:R-:W-:Y:S01]  /*c420*/  HMMA.16816.F32.BF16 R72, R104.reuse, R114, R72 ;  /* 0x000000726848723c */ /* 0x040fe20000041848 */
[----:B------:R2:W3:Y:S07]  /*c430*/  MUFU.EX2 R158, R116 ;  /* 0x00000074009e7308 */ /* 0x0004ee0000000800 */
[C---:B----4-:R-:W-:Y:S03]  /*c440*/  HMMA.16816.F32.BF16 R76, R104.reuse, R120, R76 ;  /* 0x00000078684c723c */ /* 0x050fe6000004184c */
[----:B------:R4:W5:Y:S01]  /*c450*/  MUFU.EX2 R155, R112 ;  /* 0x00000070009b7308 */ /* 0x0009620000000800 */
[----:B-1----:R-:W-:Y:S03]  /*c460*/  LDSM.16.MT88.4 R108, [R103+0x5000] ;  /* 0x00500000676c783b */ /* 0x002fe60000004200 */
[--C-:B------:R-:W-:Y:S01]  /*c470*/  FFMA.FTZ R120, R206, c[0x0][0x2d0], -R141.reuse ;  /* 0x0000b400ce787a23 */ /* 0x100fe2000001088d */
[C---:B------:R-:W-:Y:S05]  /*c480*/  HMMA.16816.F32.BF16 R80, R104.reuse, R122, R80 ;  /* 0x0000007a6850723c */ /* 0x040fea0000041850 */
[----:B------:R1:W-:Y:S01]  /*c490*/  MUFU.EX2 R153, R120 ;  /* 0x0000007800997308 */ /* 0x0003e20000000800 */
[----:B--2---:R-:W2:Y:S01]  /*c4a0*/  LDSM.16.MT88.4 R116, [R102+0x5000] ;  /* 0x005000006674783b */ /* 0x004ea20000004200 */
[----:B---3--:R-:W-:Y:S01]  /*c4b0*/  F2FP.BF16.PACK_AB R138, R157, R158 ;  /* 0x0000009e9d8a723e */ /* 0x008fe200000010ff */
[----:B----4-:R-:W-:Y:S01]  /*c4c0*/  FFMA.FTZ R112, R205, c[0x0][0x2d0], -R141 ;  /* 0x0000b400cd707a23 */ /* 0x010fe2000001088d */
[----:B-----5:R-:W-:Y:S05]  /*c4d0*/  F2FP.BF16.PACK_AB R137, R155, R156 ;  /* 0x0000009c9b89723e */ /* 0x020fea00000010ff */
[----:B------:R-:W-:Y:S01]  /*c4e0*/  LDSM.16.MT88.4 R140, [R3+0x3800] ;  /* 0x00380000038c783b */ /* 0x000fe20000004200 */
[----:B------:R3:W4:Y:S07]  /*c4f0*/  MUFU.EX2 R154, R112 ;  /* 0x00000070009a7308 */ /* 0x00072e0000000800 */
[----:B-1----:R-:W-:Y:S08]  /*c500*/  LDSM.16.MT88.4 R120, [R152+0x1800] ;  /* 0x001800009878783b */ /* 0x002ff00000004200 */
[----:B---3--:R-:W1:Y:S01]  /*c510*/  LDSM.16.MT88.4 R112, [R3+0x1800] ;  /* 0x001800000370783b */ /* 0x008e620000004200 */
[----:B----4-:R-:W-:Y:S01]  /*c520*/  F2FP.BF16.PACK_AB R139, R153, R154 ;  /* 0x0000009a998b723e */ /* 0x010fe200000010ff */
[C---:B--2---:R-:W-:Y:S08]  /*c530*/  HMMA.16816.F32.BF16 R84, R104.reuse, R116, R84 ;  /* 0x000000746854723c */ /* 0x044ff00000041854 */
[C---:B------:R-:W-:Y:S08]  /*c540*/  HMMA.16816.F32.BF16 R88, R104.reuse, R118, R88 ;  /* 0x000000766858723c */ /* 0x040ff00000041858 */
[C---:B------:R-:W-:Y:S08]  /*c550*/  HMMA.16816.F32.BF16 R92, R104.reuse, R108, R92 ;  /* 0x0000006c685c723c */ /* 0x040ff0000004185c */
[----:B------:R-:W-:Y:S08]  /*c560*/  HMMA.16816.F32.BF16 R96, R104, R110, R96 ;  /* 0x0000006e6860723c */ /* 0x000ff00000041860 */
[C---:B-1----:R-:W-:Y:S01]  /*c570*/  HMMA.16816.F32.BF16 R104, R136.reuse, R112, R4 ;  /* 0x000000708868723c */ /* 0x042fe20000041804 */
[----:B------:R-:W1:Y:S07]  /*c580*/  LDSM.16.MT88.4 R4, [R103+0x3800] ;  /* 0x003800006704783b */ /* 0x000e6e0000004200 */
[C---:B------:R-:W-:Y:S01]  /*c590*/  HMMA.16816.F32.BF16 R108, R136.reuse, R114, R8 ;  /* 0x00000072886c723c */ /* 0x040fe20000041808 */
[----:B------:R2:W3:Y:S07]  /*c5a0*/  LDSM.16.MT88.4 R8, [R3+0x5800] ;  /* 0x005800000308783b */ /* 0x0004ee0000004200 */
[C---:B------:R-:W-:Y:S01]  /*c5b0*/  HMMA.16816.F32.BF16 R112, R136.reuse, R120, R12 ;  /* 0x000000788870723c */ /* 0x040fe2000004180c */
[----:B------:R-:W4:Y:S07]  /*c5c0*/  LDSM.16.MT88.4 R12, [R152+0x5800] ;  /* 0x00580000980c783b */ /* 0x000f2e0000004200 */
[C---:B------:R-:W-:Y:S07]  /*c5d0*/  HMMA.16816.F32.BF16 R116, R136.reuse, R122, R16 ;  /* 0x0000007a8874723c */ /* 0x040fee0000041810 */
[----:B------:R-:W-:Y:S01]  /*c5e0*/  FFMA.FTZ R16, R2, R212, R179 ;  /* 0x000000d402107223 */ /* 0x000fe200000100b3 */
[C---:B------:R-:W-:Y:S04]  /*c5f0*/  HMMA.16816.F32.BF16 R120, R136.reuse, R124, R20 ;  /* 0x0000007c8878723c */ /* 0x040fe80000041814 */
[----:B--2---:R-:W-:Y:S01]  /*c600*/  IADD3 R3, R197, -0x2, RZ ;  /* 0xfffffffec5037810 */ /* 0x004fe20007ffe0ff */
[----:B------:R-:W-:Y:S03]  /*c610*/  FADD.FTZ R16, R182, R16 ;  /* 0x00000010b6107221 */ /* 0x000fe60000010000 */
[C---:B------:R-:W-:Y:S03]  /*c620*/  HMMA.16816.F32.BF16 R124, R136.reuse, R126, R24 ;  /* 0x0000007e887c723c */ /* 0x040fe60000041818 */
[C---:B------:R-:W-:Y:S05]  /*c630*/  ISETP.GE.AND P6, PT, R3.reuse, R200, PT ;  /* 0x000000c80300720c */ /* 0x040fea0003fc6270 */
[C---:B------:R-:W-:Y:S08]  /*c640*/  HMMA.16816.F32.BF16 R128, R136.reuse, R132, R28 ;  /* 0x000000848880723c */ /* 0x040ff0000004181c */
[C---:B------:R-:W-:Y:S01]  /*c650*/  HMMA.16816.F32.BF16 R132, R136.reuse, R134, R32 ;  /* 0x000000868884723c */ /* 0x040fe20000041820 */
[----:B------:R-:W-:Y:S03]  /*c660*/  @P6 MOV R20, c[0x0][0x1e4] ;  /* 0x0000790000146a02 */ /* 0x000fe60000000f00 */
[----:B------:R-:W-:Y:S04]  /*c670*/  @P6 SHF.R.S32.HI R2, RZ, 0x1f, R3 ;  /* 0x0000001fff026819 */ /* 0x000fe80000011403 */
[C---:B------:R-:W-:Y:S04]  /*c680*/  HMMA.16816.F32.BF16 R36, R136.reuse, R140, R36 ;  /* 0x0000008c8824723c */ /* 0x040fe80000041824 */
[----:B------:R-:W-:Y:S04]  /*c690*/  @P6 IMAD R2, R2, c[0x0][0x1e0], RZ ;  /* 0x0000780002026a24 */ /* 0x000fe800078e02ff */
        /* <DEDUP_REMOVED lines=8> */
[C---:B---3--:R-:W-:Y:S07]  /*c720*/  HMMA.16816.F32.BF16 R68, R136.reuse, R8, R68 ;  /* 0x000000088844723c */ /* 0x048fee0000041844 */
[----:B------:R-:W-:Y:S01]  /*c730*/  FADD.FTZ R9, R178, R0 ;  /* 0x00000000b2097221 */ /* 0x000fe20000010000 */
[C---:B------:R-:W-:Y:S04]  /*c740*/  HMMA.16816.F32.BF16 R72, R136.reuse, R10, R72 ;  /* 0x0000000a8848723c */ /* 0x040fe80000041848 */
[C---:B------:R-:W-:Y:S02]  /*c750*/  @P6 IMAD R8, R3.reuse, c[0x0][0x1e4], R2 ;  /* 0x0000790003086a24 */ /* 0x040fe400078e0202 */
[----:B------:R-:W-:Y:S02]  /*c760*/  @P6 IMAD.WIDE.U32 R2, R3, c[0x0][0x1e0], RZ ;  /* 0x0000780003026a25 */ /* 0x000fe400078e00ff */
[C---:B----4-:R-:W-:Y:S04]  /*c770*/  HMMA.16816.F32.BF16 R76, R136.reuse, R12, R76 ;  /* 0x0000000c884c723c */ /* 0x050fe8000004184c */
[----:B------:R-:W-:Y:S02]  /*c780*/  FADD.FTZ R9, R180, R9 ;  /* 0x00000009b4097221 */ /* 0x000fe40000010000 */
[----:B------:R-:W-:Y:S01]  /*c790*/  FADD.FTZ R0, R183, R16 ;  /* 0x00000010b7007221 */ /* 0x000fe20000010000 */
[----:B------:R-:W-:Y:S01]  /*c7a0*/  @P6 MOV R13, c[0x0][0x1e0] ;  /* 0x00007800000d6a02 */ /* 0x000fe20000000f00 */
[----:B------:R-:W-:Y:S01]  /*c7b0*/  FADD.FTZ R9, R181, R9 ;  /* 0x00000009b5097221 */ /* 0x000fe20000010000 */
[C---:B------:R-:W-:Y:S03]  /*c7c0*/  HMMA.16816.F32.BF16 R80, R136.reuse, R14, R80 ;  /* 0x0000000e8850723c */ /* 0x040fe60000041850 */
[----:B------:R-:W-:Y:S01]  /*c7d0*/  FADD.FTZ R16, R199, R0 ;  /* 0x00000000c7107221 */ /* 0x000fe20000010000 */
[----:B------:R-:W-:Y:S02]  /*c7e0*/  @P6 IADD3 R0, R3, R8, RZ ;  /* 0x0000000803006210 */ /* 0x000fe40007ffe0ff */
[C---:B------:R-:W-:Y:S01]  /*c7f0*/  @P6 SHF.L.U32 R3, R2.reuse, 0x6, RZ ;  /* 0x0000000602036819 */ /* 0x040fe200000006ff */
[----:B------:R-:W-:Y:S01]  /*c800*/  FADD.FTZ R8, R175, R16 ;  /* 0x00000010af087221 */ /* 0x000fe20000010000 */
[----:B------:R-:W-:Y:S01]  /*c810*/  @P6 SHF.L.U64.HI R2, R2, 0x6, R0 ;  /* 0x0000000602026819 */ /* 0x000fe20000010200 */
[----:B------:R-:W-:Y:S01]  /*c820*/  FADD.FTZ R16, R170, R9 ;  /* 0x00000009aa107221 */ /* 0x000fe20000010000 */
[C---:B-1----:R-:W-:Y:S03]  /*c830*/  HMMA.16816.F32.BF16 R84, R136.reuse, R4, R84 ;  /* 0x000000048854723c */ /* 0x042fe60000041854 */
[----:B------:R-:W-:Y:S01]  /*c840*/  @P6 IADD3 R0, P5, R3, R218, RZ ;  /* 0x000000da03006210 */ /* 0x000fe20007fbe0ff */
[----:B------:R-:W-:Y:S01]  /*c850*/  FADD.FTZ R18, R171, R16 ;  /* 0x00000010ab127221 */ /* 0x000fe20000010000 */
[C---:B------:R-:W-:Y:S01]  /*c860*/  @P6 LEA R19, P0, R13.reuse, R3, 0x5 ;  /* 0x000000030d136211 */ /* 0x040fe200078028ff */
[----:B------:R-:W-:Y:S01]  /*c870*/  FADD.FTZ R17, R174, R8 ;  /* 0x00000008ae117221 */ /* 0x000fe20000010000 */
[----:B------:R-:W-:Y:S01]  /*c880*/  @P6 LEA R12, P4, R0, c[0x0][0x1c8], 0x1 ;  /* 0x00007200000c6a11 */ /* 0x000fe200078808ff */
[----:B------:R-:W1:Y:S01]  /*c890*/  LDSM.16.MT88.4 R8, [R103+0x5800] ;  /* 0x005800006708783b */ /* 0x000e620000004200 */
[-C--:B------:R-:W-:Y:S01]  /*c8a0*/  @P6 IADD3.X R16, R2, R217.reuse, RZ, P5, !PT ;  /* 0x000000d902106210 */ /* 0x080fe20002ffe4ff */
[C---:B------:R-:W-:Y:S03]  /*c8b0*/  HMMA.16816.F32.BF16 R88, R136.reuse, R6, R88 ;  /* 0x000000068858723c */ /* 0x040fe60000041858 */
[----:B------:R-:W-:Y:S01]  /*c8c0*/  @P6 LEA.HI.X R3, R13, R2, R20, 0x5, P0 ;  /* 0x000000020d036211 */ /* 0x000fe200000f2c14 */
[----:B------:R-:W-:Y:S01]  /*c8d0*/  FADD.FTZ R17, R176, R17 ;  /* 0x00000011b0117221 */ /* 0x000fe20000010000 */
[----:B------:R-:W-:Y:S01]  /*c8e0*/  @P6 LEA.HI.X R13, R0, c[0x0][0x1cc], R16, 0x1, P4 ;  /* 0x00007300000d6a11 */ /* 0x000fe200020f0c10 */
[----:B------:R-:W-:Y:S01]  /*c8f0*/  FADD.FTZ R0, R172, R18 ;  /* 0x00000012ac007221 */ /* 0x000fe20000010000 */
[C---:B------:R-:W-:Y:S01]  /*c900*/  ISETP.GE.AND P0, PT, R198.reuse, 0x1, PT ;  /* 0x00000001c600780c */ /* 0x040fe20003f06270 */
[----:B------:R-:W-:Y:S01]  /*c910*/  FADD.FTZ R15, R173, R17 ;  /* 0x00000011ad0f7221 */ /* 0x000fe20000010000 */
[----:B------:R-:W-:Y:S02]  /*c920*/  IADD3 R2, R198, 0x1, RZ ;  /* 0x00000001c6027810 */ /* 0x000fe40007ffe0ff */
[----:B------:R-:W-:Y:S01]  /*c930*/  @P6 ISETP.GE.AND P4, PT, R210, c[0x0][0x1d4], PT ;  /* 0x00007500d2006a0c */ /* 0x000fe20003f86270 */
[----:B------:R-:W-:Y:S01]  /*c940*/  FADD.FTZ R14, R169, R0 ;  /* 0x00000000a90e7221 */ /* 0x000fe20000010000 */
[----:B------:R-:W-:Y:S01]  /*c950*/  @P6 IADD3 R0, P5, R19, R218, RZ ;  /* 0x000000da13006210 */ /* 0x000fe20007fbe0ff */
[----:B------:R-:W-:Y:S01]  /*c960*/  FADD.FTZ R5, R168, R15 ;  /* 0x0000000fa8057221 */ /* 0x000fe20000010000 */
[----:B------:R-:W-:Y:S01]  /*c970*/  SEL R198, R2, RZ, !P0 ;  /* 0x000000ff02c67207 */ /* 0x000fe20004000000 */
[----:B------:R-:W-:Y:S01]  /*c980*/  FADD.FTZ R4, R164, R14 ;  /* 0x0000000ea4047221 */ /* 0x000fe20000010000 */
[----:B------:R-:W-:Y:S01]  /*c990*/  @P6 IADD3.X R3, R3, R217, RZ, P5, !PT ;  /* 0x000000d903036210 */ /* 0x000fe20002ffe4ff */
[----:B------:R-:W-:Y:S01]  /*c9a0*/  FADD.FTZ R14, R167, R5 ;  /* 0x00000005a70e7221 */ /* 0x000fe20000010000 */
[----:B------:R-:W-:Y:S01]  /*c9b0*/  @P6 LEA R2, P5, R0, c[0x0][0x1c8], 0x1 ;  /* 0x0000720000026a11 */ /* 0x000fe200078a08ff */
[----:B------:R-:W-:Y:S01]  /*c9c0*/  FADD.FTZ R5, R163, R4 ;  /* 0x00000004a3057221 */ /* 0x000fe20000010000 */
[----:B------:R-:W-:Y:S01]  /*c9d0*/  @P6 ISETP.GE.AND P0, PT, R209, c[0x0][0x1d4], PT ;  /* 0x00007500d1006a0c */ /* 0x000fe20003f06270 */
[----:B------:R-:W-:Y:S01]  /*c9e0*/  FADD.FTZ R4, R166, R14 ;  /* 0x0000000ea6047221 */ /* 0x000fe20000010000 */
[----:B------:R-:W-:Y:S01]  /*c9f0*/  @P6 LEA.HI.X R3, R0, c[0x0][0x1cc], R3, 0x1, P5 ;  /* 0x0000730000036a11 */ /* 0x000fe200028f0c03 */
[----:B------:R-:W-:Y:S02]  /*ca00*/  @P6 IMAD R0, R198, 0x6000, R224 ;  /* 0x00006000c6006824 */ /* 0x000fe400078e02e0 */
[----:B------:R-:W-:Y:S02]  /*ca10*/  FADD.FTZ R6, R162, R5 ;  /* 0x00000005a2067221 */ /* 0x000fe40000010000 */
[----:B------:R-:W-:Y:S01]  /*ca20*/  FADD.FTZ R5, R165, R4 ;  /* 0x00000004a5057221 */ /* 0x000fe20000010000 */
[----:B------:R-:W-:Y:S01]  /*ca30*/  @!PT LDS RZ, [RZ] ;  /* 0x00000000fffff984 */ /* 0x000fe20000000800 */
[----:B------:R-:W-:Y:S01]  /*ca40*/  @!PT LDS RZ, [RZ] ;  /* 0x00000000fffff984 */ /* 0x000fe20000000800 */
[----:B------:R-:W-:Y:S01]  /*ca50*/  @!PT LDS RZ, [RZ] ;  /* 0x00000000fffff984 */ /* 0x000fe20000000800 */
[----:B------:R2:W-:Y:S01]  /*ca60*/  @P6 LDGSTS.E.BYPASS.LTC128B.128 [R0], [R12.64], !P4 ;  /* 0x000000000c006fae */ /* 0x0005e2000e101d48 */
[----:B------:R-:W-:Y:S07]  /*ca70*/  FADD.FTZ R4, R161, R6 ;  /* 0x00000006a1047221 */ /* 0x000fee0000010000 */
[----:B------:R2:W-:Y:S01]  /*ca80*/  @P6 LDGSTS.E.BYPASS.LTC128B.128 [R0+0x2000], [R12.64+0x80], !P0 ;  /* 0x020000800c006fae */ /* 0x0005e2000c101d48 */
[C---:B-1----:R-:W-:Y:S07]  /*ca90*/  HMMA.16816.F32.BF16 R92, R136.reuse, R8, R92 ;  /* 0x00000008885c723c */ /* 0x042fee000004185c */
[----:B------:R2:W-:Y:S01]  /*caa0*/  @P6 LDGSTS.E.BYPASS.LTC128B.128 [R0+0x4000], [R12.64+0x100], !P3 ;  /* 0x040001000c006fae */ /* 0x0005e2000d901d48 */
[----:B------:R-:W-:Y:S07]  /*cab0*/  HMMA.16816.F32.BF16 R96, R136, R10, R96 ;  /* 0x0000000a8860723c */ /* 0x000fee0000041860 */
[----:B------:R1:W-:Y:S01]  /*cac0*/  @P6 LDGSTS.E.BYPASS.LTC128B.128 [R0+0x1000], [R2.64], !P4 ;  /* 0x0100000002006fae */ /* 0x0003e2000e101d48 */
[----:B------:R-:W-:Y:S07]  /*cad0*/  ISETP.GE.AND P4, PT, R185, 0x1, PT ;  /* 0x00000001b900780c */ /* 0x000fee0003f86270 */
[----:B------:R1:W-:Y:S01]  /*cae0*/  @P6 LDGSTS.E.BYPASS.LTC128B.128 [R0+0x3000], [R2.64+0x80], !P0 ;  /* 0x0300008002006fae */ /* 0x0003e2000c101d48 */
[----:B------:R-:W-:Y:S02]  /*caf0*/  ISETP.GT.AND P0, PT, R197, R223, PT ;  /* 0x000000dfc500720c */ /* 0x000fe40003f04270 */
[----:B------:R-:W-:Y:S05]  /*cb00*/  MOV R197, R196 ;  /* 0x000000c400c57202 */ /* 0x000fea0000000f00 */
[----:B------:R1:W-:Y:S08]  /*cb10*/  @P6 LDGSTS.E.BYPASS.LTC128B.128 [R0+0x5000], [R2.64+0x100], !P3 ;  /* 0x0500010002006fae */ /* 0x0003f0000d901d48 */
[----:B------:R-:W0:Y:S01]  /*cb20*/  LDGDEPBAR ;  /* 0x00000000000079af */ /* 0x000e220000000000 */
[----:B-1----:R-:W-:Y:S02]  /*cb30*/  FADD.FTZ R2, R160, R5 ;  /* 0x00000005a0027221 */ /* 0x002fe40000010000 */
[----:B--2---:R-:W-:Y:S02]  /*cb40*/  FADD.FTZ R0, R156, R4 ;  /* 0x000000049c007221 */ /* 0x004fe40000010000 */
        /* <DEDUP_REMOVED lines=11> */
.L_x_1687:
[----:B------:R-:W-:-:S13]  /*cc00*/  ISETP.GE.AND P0, PT, R196, R200, PT ;  /* 0x000000c8c400720c */ /* 0x000fda0003f06270 */
[----:B------:R-:W-:Y:S05]  /*cc10*/  @!P0 BRA `(.L_x_1689) ;  /* 0x0000375000008947 */ /* 0x000fea0003800000 */
[----:B------:R-:W-:Y:S02]  /*cc20*/  MOV R3, R100 ;  /* 0x0000006400037202 */ /* 0x000fe40000000f00 */
[----:B------:R-:W-:Y:S02]  /*cc30*/  MOV R2, R101 ;  /* 0x0000006500027202 */ /* 0x000fe40000000f00 */
.L_x_1698:
        /* <DEDUP_REMOVED lines=293> */
.L_x_1692:
[----:B------:R-:W-:Y:S04]  /*de90*/  MOV R10, c[0x0][0x32c] ;  /* 0x0000cb00000a7a02 */ /* 0x000fe80000000f00 */
[----:B------:R-:W-:Y:S11]  /*dea0*/  ISETP.NE.AND P0, PT, R10, 0x1, PT ;  /* 0x000000010a00780c */ /* 0x000ff60003f05270 */
[----:B------:R-:W-:Y:S02]  /*deb0*/  @!UPT UIADD3 URZ, URZ, URZ, URZ ;  /* 0x0000003f3f3ff290 */ /* 0x000fe4000fffe03f */
[----:B------:R-:W-:Y:S05]  /*dec0*/  @P0 IMAD.HI.U32 R10, R5, c[0x0][0x330], RZ ;  /* 0x0000cc00050a0a27 */ /* 0x000fea00078e00ff */
[----:B------:R-:W-:Y:S02]  /*ded0*/  @P0 SHF.R.U32.HI R5, RZ, c[0x0][0x334], R10 ;  /* 0x0000cd00ff050a19 */ /* 0x000fe4000001160a */
.L_x_1693:
[----:B------:R-:W-:Y:S05]  /*dee0*/  BSYNC B0 ;  /* 0x0000000000007941 */ /* 0x000fea0003800000 */
.L_x_1691:
[----:B------:R-:W-:Y:S04]  /*def0*/  IMAD R5, R5, c[0x0][0x32c], -R7 ;  /* 0x0000cb0005057a24 */ /* 0x000fe800078e0a07 */
[----:B------:R-:W-:Y:S05]  /*df00*/  IMAD.IADD R5, R5, 0x1, -R214 ;  /* 0x0000000105057824 */ /* 0x000fea00078e0ad6 */
[----:B------:R-:W-:Y:S02]  /*df10*/  IADD3 R10, R5, c[0x0][0x32c], RZ ;  /* 0x0000cb00050a7a10 */ /* 0x000fe40007ffe0ff */
[----:B------:R-:W-:Y:S02]  /*df20*/  IMNMX R0, R0, R5, !PT ;  /* 0x0000000500007217 */ /* 0x000fe40007800200 */
[----:B------:R-:W-:Y:S02]  /*df30*/  IMNMX R4, R4, R10, PT ;  /* 0x0000000a04047217 */ /* 0x000fe40003800200 */
.L_x_1690:
        /* <DEDUP_REMOVED lines=66> */
.L_x_1696:
[----:B------:R-:W-:Y:S04]  /*e360*/  MOV R6, c[0x0][0x32c] ;  /* 0x0000cb0000067a02 */ /* 0x000fe80000000f00 */
[----:B------:R-:W-:Y:S11]  /*e370*/  ISETP.NE.AND P4, PT, R6, 0x1, PT ;  /* 0x000000010600780c */ /* 0x000ff60003f85270 */
[----:B------:R-:W-:Y:S02]  /*e380*/  @!UPT UIADD3 URZ, URZ, URZ, URZ ;  /* 0x0000003f3f3ff290 */ /* 0x000fe4000fffe03f */
[----:B------:R-:W-:Y:S05]  /*e390*/  @P4 IMAD.HI.U32 R6, R5, c[0x0][0x330], RZ ;  /* 0x0000cc0005064a27 */ /* 0x000fea00078e00ff */
[----:B------:R-:W-:Y:S02]  /*e3a0*/  @P4 SHF.R.U32.HI R5, RZ, c[0x0][0x334], R6 ;  /* 0x0000cd00ff054a19 */ /* 0x000fe40000011606 */
.L_x_1697:
[----:B------:R-:W-:Y:S05]  /*e3b0*/  BSYNC B0 ;  /* 0x0000000000007941 */ /* 0x000fea0003800000 */
.L_x_1695:
[----:B------:R-:W-:Y:S04]  /*e3c0*/  IMAD R7, R5, c[0x0][0x32c], -R7 ;  /* 0x0000cb0005077a24 */ /* 0x000fe800078e0a07 */
[----:B------:R-:W-:Y:S05]  /*e3d0*/  IMAD.IADD R7, R7, 0x1, -R214 ;  /* 0x0000000107077824 */ /* 0x000fea00078e0ad6 */
[----:B------:R-:W-:Y:S02]  /*e3e0*/  IADD3 R5, R7, c[0x0][0x32c], RZ ;  /* 0x0000cb0007057a10 */ /* 0x000fe40007ffe0ff */
[----:B------:R-:W-:Y:S02]  /*e3f0*/  IMNMX R0, R0, R7, !PT ;  /* 0x0000000700007217 */ /* 0x000fe40007800200 */
[----:B------:R-:W-:Y:S02]  /*e400*/  IMNMX R4, R4, R5, PT ;  /* 0x0000000504047217 */ /* 0x000fe40003800200 */
.L_x_1694:
        /* <DEDUP_REMOVED lines=485> */
[----:B------:R-:W-:Y:S02]  /*10260*/  ISETP.GE.AND P0, PT, R200, R196, PT ;  /* 0x000000c4c800720c */ /* 0x000fe40003f06270 */
        /* <DEDUP_REMOVED lines=15> */
[----:B------:R-:W-:-:S05]  /*10360*/  @!P0 BRA `(.L_x_1698) ;  /* 0xffffc8d000008947 */ /* 0x000fca000383ffff */
.L_x_1689:
[----:B------:R-:W-:Y:S02]  /*10370*/  MOV R7, 0x1f ;  /* 0x0000001f00077802 */ /* 0x000fe40000000f00 */
[----:B------:R-:W-:Y:S01]  /*10380*/  MOV R6, 0xffffffff ;  /* 0xffffffff00067802 */ /* 0x000fe20000000f00 */
[----:B------:R-:W-:Y:S05]  /*10390*/  BRA.DIV ~URZ, `(.L_x_1699) ;  /* 0x000052427f007947 */ /* 0x000fea000b800000 */
[----:B------:R1:W2:Y:S02]  /*103a0*/  SHFL.BFLY PT, R0, R212, 0x2, 0x1f ;  /* 0x0c401f00d4007f89 */ /* 0x0002a400000e0000 */
.L_x_1772:
[----:B--2---:R-:W-:Y:S01]  /*103b0*/  FADD.FTZ R0, R0, R212 ;  /* 0x000000d400007221 */ /* 0x004fe20000010000 */
[----:B------:R-:W-:Y:S05]  /*103c0*/  BRA.DIV ~URZ, `(.L_x_1700) ;  /* 0x000052727f007947 */ /* 0x000fea000b800000 */
[----:B------:R-:W2:Y:S04]  /*103d0*/  SHFL.BFLY PT, R2, R213, 0x2, 0x1f ;  /* 0x0c401f00d5027f89 */ /* 0x000ea800000e0000 */
[----:B------:R-:W3:Y:S01]  /*103e0*/  SHFL.BFLY PT, R5, R0, 0x1, 0x1f ;  /* 0x0c201f0000057f89 */ /* 0x000ee200000e0000 */
[----:B--2---:R-:W-:-:S02]  /*103f0*/  FADD.FTZ R4, R2, R213 ;  /* 0x000000d502047221 */ /* 0x004fc40000010000 */
[----:B---3--:R-:W-:-:S03]  /*10400*/  FADD.FTZ R0, R0, R5 ;  /* 0x0000000500007221 */ /* 0x008fc60000010000 */
[----:B------:R2:W3:Y:S04]  /*10410*/  SHFL.BFLY PT, R3, R4, 0x1, 0x1f ;  /* 0x0c201f0004037f89 */ /* 0x0004e800000e0000 */
.L_x_1773:
        /* <DEDUP_REMOVED lines=117> */
.L_x_1642:
        /* <DEDUP_REMOVED lines=17> */
.L_x_1702:
[----:B------:R-:W-:Y:S05]  /*10c80*/  BSYNC B0 ;  /* 0x0000000000007941 */ /* 0x000fea0003800000 */
.L_x_1701:
        /* <DEDUP_REMOVED lines=11> */
[----:B------:R-:W4:Y:S04]  /*10d40*/  LDL R6, [R1+0x20] ;  /* 0x0000200001067983 */ /* 0x000f280000100800 */
[----:B------:R-:W4:Y:S01]  /*10d50*/  LDL R5, [R1+0x18] ;  /* 0x0000180001057983 */ /* 0x000f220000100800 */
[----:B------:R-:W-:Y:S01]  /*10d60*/  WARPSYNC 0xffffffff ;  /* 0xffffffff00007948 */ /* 0x000fe20003800000 */
[----:B------:R-:W-:Y:S01]  /*10d70*/  F2FP.BF16.PACK_AB R0, R153, R152 ;  /* 0x000000989900723e */ /* 0x000fe200000010ff */
[----:B------:R-:W-:Y:S01]  /*10d80*/  IMAD.MOV.U32 R16, RZ, RZ, c[0x0][0x388] ;  /* 0x0000e200ff107624 */ /* 0x000fe200078e00ff */
        /* <DEDUP_REMOVED lines=8> */
[----:B--2---:R2:W-:Y:S04]  /*10e10*/  STS [R12], R0 ;  /* 0x000000000c007388 */ /* 0x0045e80000000800 */
[----:B------:R1:W-:Y:S04]  /*10e20*/  STS [R12+0x400], R2 ;  /* 0x000400020c007388 */ /* 0x0003e80000000800 */
[----:B---3--:R3:W-:Y:S01]  /*10e30*/  STS [R11], R3 ;  /* 0x000000030b007388 */ /* 0x0087e20000000800 */
[----:B--2---:R-:W-:-:S02]  /*10e40*/  F2FP.BF16.PACK_AB R0, R161, R160 ;  /* 0x000000a0a100723e */ /* 0x004fc400000010ff */
        /* <DEDUP_REMOVED lines=80> */
[----:B------:R-:W-:Y:S04]  /*11350*/  STS [R7+0x8400], R3 ;  /* 0x0084000307007388 */ /* 0x000fe80000000800 */
[----:B------:R3:W-:Y:S01]  /*11360*/  STS [R6+0x8000], R2 ;  /* 0x0080000206007388 */ /* 0x0007e20000000800 */
[----:B-1----:R-:W-:-:S05]  /*11370*/  F2FP.BF16.PACK_AB R0, R69, R68 ;  /* 0x000000444500723e */ /* 0x002fca00000010ff */
[----:B------:R1:W-:Y:S01]  /*11380*/  STS [R6+0x8400], R0 ;  /* 0x0084000006007388 */ /* 0x0003e20000000800 */
[----:B--2---:R-:W-:-:S05]  /*11390*/  F2FP.BF16.PACK_AB R4, R65, R64 ;  /* 0x000000404104723e */ /* 0x004fca00000010ff */
[----:B------:R2:W-:Y:S01]  /*113a0*/  STS [R5+0x8000], R4 ;  /* 0x0080000405007388 */ /* 0x0005e20000000800 */
[----:B---3--:R-:W-:-:S04]  /*113b0*/  IMAD.MOV.U32 R2, RZ, RZ, 0x4 ;  /* 0x00000004ff027424 */ /* 0x008fc800078e00ff */
[----:B------:R-:W-:-:S04]  /*113c0*/  @P2 IMAD.WIDE R8, R231, R2, c[0x0][0x508] ;  /* 0x00014200e7082625 */ /* 0x000fc800078e0202 */
[----:B------:R-:W-:Y:S01]  /*113d0*/  IMAD.WIDE R2, R231, R2, c[0x0][0x500] ;  /* 0x00014000e7027625 */ /* 0x000fe200078e0202 */
[----:B-1----:R-:W-:-:S03]  /*113e0*/  F2FP.BF16.PACK_AB R0, R63, R62 ;  /* 0x0000003e3f00723e */ /* 0x002fc600000010ff */
[----:B------:R-:W-:Y:S02]  /*113f0*/  IMAD.MOV.U32 R6, RZ, RZ, RZ ;  /* 0x000000ffff067224 */ /* 0x000fe400078e00ff */
[----:B------:R1:W-:Y:S04]  /*11400*/  STS [R5+0x8400], R0 ;  /* 0x0084000005007388 */ /* 0x0003e80000000800 */
[----:B------:R-:W-:Y:S06]  /*11410*/  BAR.SYNC.DEFER_BLOCKING 0x1, 0x100 ;  /* 0x0044000000007b1d */ /* 0x000fec0000010000 */
[----:B------:R1:W5:Y:S04]  /*11420*/  @P2 LDG.E R16, [R8.64] ;  /* 0x0000000808102981 */ /* 0x000368000c1e1900 */
[----:B------:R1:W5:Y:S01]  /*11430*/  @P1 LDG.E R6, [R2.64] ;  /* 0x0000000802061981 */ /* 0x000362000c1e1900 */
[----:B------:R-:W-:-:S04]  /*11440*/  ISETP.NE.AND P0, PT, R252, RZ, PT ;  /* 0x000000fffc00720c */ /* 0x000fc80003f05270 */
[----:B--2---:R-:W-:Y:S01]  /*11450*/  SEL R4, R252, c[0x0][0x3d4], P0 ;  /* 0x0000f500fc047a07 */ /* 0x004fe20000000000 */
[----:B------:R-:W-:Y:S05]  /*11460*/  @P2 BRA `(.L_x_1705) ;  /* 0x0000004000002947 */ /* 0x000fea0003800000 */
[----:B------:R-:W-:Y:S05]  /*11470*/  @!P1 BRA `(.L_x_1705) ;  /* 0x0000003000009947 */ /* 0x000fea0003800000 */
[----:B-1----:R1:W2:Y:S04]  /*11480*/  LDG.E R0, [R2.64] ;  /* 0x0000000802007981 */ /* 0x0022a8000c1e1900 */
[----:B-1----:R-:W2:Y:S02]  /*11490*/  LDG.E R2, [R2.64+0x4] ;  /* 0x0000040802027981 */ /* 0x002ea4000c1e1900 */
[----:B--2--5:R-:W-:Y:S02]  /*114a0*/  IADD3 R16, -R0, R2, RZ ;  /* 0x0000000200107210 */ /* 0x024fe40007ffe1ff */
.L_x_1705:
[----:B-1----:R-:W-:Y:S01]  /*114b0*/  IMAD.MOV.U32 R9, RZ, RZ, 0x368 ;  /* 0x00000368ff097424 */ /* 0x002fe200078e00ff */
[----:B------:R-:W-:Y:S01]  /*114c0*/  ISETP.GT.AND P3, PT, R4, 0x1, PT ;  /* 0x000000010400780c */ /* 0x000fe20003f64270 */
[----:B------:R-:W2:Y:S01]  /*114d0*/  LDL R11, [R1] ;  /* 0x00000000010b7983 */ /* 0x000ea20000100800 */
[----:B------:R-:W-:Y:S01]  /*114e0*/  IMAD.MOV.U32 R0, RZ, RZ, c[0x0][0x4e8] ;  /* 0x00013a00ff007624 */ /* 0x000fe200078e00ff */
[----:B------:R-:W-:Y:S01]  /*114f0*/  ISETP.NE.U32.AND P0, PT, RZ, c[0x0][0x500], PT ;  /* 0x00014000ff007a0c */ /* 0x000fe20003f05070 */
[----:B------:R-:W-:Y:S01]  /*11500*/  IMAD.IADD R12, R233, 0x1, R226 ;  /* 0x00000001e90c7824 */ /* 0x000fe200078e02e2 */
[----:B------:R-:W-:-:S02]  /*11510*/  SEL R9, R9, 0x328, P3 ;  /* 0x0000032809097807 */ /* 0x000fc40001800000 */
[----:B------:R-:W-:Y:S02]  /*11520*/  ISETP.NE.AND P2, PT, R0, 0x1, PT ;  /* 0x000000010000780c */ /* 0x000fe40003f45270 */
[----:B------:R-:W1:Y:S01]  /*11530*/  LDC.64 R14, c[0x0][R9+0x168] ;  /* 0x00005a00090e7b82 */ /* 0x000e620000000a00 */
[----:B------:R-:W-:Y:S02]  /*11540*/  ISETP.NE.AND.EX P0, PT, RZ, c[0x0][0x504], PT, P0 ;  /* 0x00014100ff007a0c */ /* 0x000fe40003f05300 */
[----:B------:R-:W-:Y:S02]  /*11550*/  SHF.R.S32.HI R0, RZ, 0x1f, R231 ;  /* 0x0000001fff007819 */ /* 0x000fe400000114e7 */
[----:B------:R-:W-:Y:S02]  /*11560*/  SEL R7, R231, RZ, !P0 ;  /* 0x000000ffe7077207 */ /* 0x000fe40004000000 */
[----:B------:R-:W-:Y:S01]  /*11570*/  SEL R2, R0, RZ, !P0 ;  /* 0x000000ff00027207 */ /* 0x000fe20004000000 */
[----:B------:R1:W3:Y:S03]  /*11580*/  LDC.64 R4, c[0x0][R9+0x170] ;  /* 0x00005c0009047b82 */ /* 0x0002e60000000a00 */
[----:B------:R-:W-:-:S05]  /*11590*/  @P2 IMAD.HI.U32 R8, R12, c[0x0][0x4ec], RZ ;  /* 0x00013b000c082a27 */ /* 0x000fca00078e00ff */
[----:B------:R1:W4:Y:S08]  /*115a0*/  LDC.64 R18, c[0x0][R9+0x178] ;  /* 0x00005e0009127b82 */ /* 0x0003300000000a00 */
[----:B------:R1:W2:Y:S02]  /*115b0*/  LDC.64 R20, c[0x0][R9+0x160] ;  /* 0x0000580009147b82 */ /* 0x0002a40000000a00 */
[----:B-1----:R-:W-:-:S02]  /*115c0*/  IMAD R9, R15, R235, RZ ;  /* 0x000000eb0f097224 */ /* 0x002fc400078e02ff */
[----:B------:R-:W4:Y:S01]  /*115d0*/  LDL R15, [R1+0x30] ;  /* 0x00003000010f7983 */ /* 0x000f220000100800 */
[----:B---3--:R-:W-:-:S04]  /*115e0*/  IMAD R0, R5, R7, RZ ;  /* 0x0000000705007224 */ /* 0x008fc800078e02ff */
[C---:B------:R-:W-:Y:S02]  /*115f0*/  IMAD R10, R4.reuse, R2, R0 ;  /* 0x00000002040a7224 */ /* 0x040fe400078e0200 */
[----:B------:R-:W-:Y:S01]  /*11600*/  IMAD.WIDE.U32 R2, R4, R7, RZ ;  /* 0x0000000704027225 */ /* 0x000fe200078e00ff */
[----:B------:R-:W1:Y:S03]  /*11610*/  S2R R23, SR_TID.X ;  /* 0x0000000000177919 */ /* 0x000e660000002100 */
[----:B------:R-:W-:-:S04]  /*11620*/  IMAD.WIDE.U32 R4, R14, R235, RZ ;  /* 0x000000eb0e047225 */ /* 0x000fc800078e00ff */
[----:B------:R-:W-:Y:S01]  /*11630*/  IMAD.MOV.U32 R0, RZ, RZ, R12 ;  /* 0x000000ffff007224 */ /* 0x000fe200078e000c */
[----:B------:R-:W-:Y:S02]  /*11640*/  @P2 SHF.R.U32.HI R0, RZ, c[0x0][0x4f0], R8 ;  /* 0x00013c00ff002a19 */ /* 0x000fe40000011608 */
[--C-:B-----5:R-:W-:Y:S01]  /*11650*/  IADD3 R13, P1, P0, R2, R4, R6.reuse ;  /* 0x00000004020d7210 */ /* 0x120fe2000783e006 */
[----:B------:R-:W-:Y:S01]  /*11660*/  IMAD.IADD R2, R5, 0x1, R9 ;  /* 0x0000000105027824 */ /* 0x000fe200078e0209 */
[----:B------:R-:W-:Y:S02]  /*11670*/  SHF.R.S32.HI R9, RZ, 0x1f, R6 ;  /* 0x0000001fff097819 */ /* 0x000fe40000011406 */
[----:B-1----:R-:W-:-:S04]  /*11680*/  SHF.R.S32.HI R14, RZ, 0x1f, R23 ;  /* 0x0000001fff0e7819 */ /* 0x002fc80000011417 */
[----:B------:R-:W-:-:S04]  /*11690*/  LEA.HI R14, R14, R23, RZ, 0x5 ;  /* 0x000000170e0e7211 */ /* 0x000fc800078f28ff */
[----:B------:R-:W-:-:S05]  /*116a0*/  LOP3.LUT R14, R14, 0xffffffe0, RZ, 0xc0, !PT ;  /* 0xffffffe00e0e7812 */ /* 0x000fca00078ec0ff */
[----:B------:R-:W-:Y:S01]  /*116b0*/  IMAD.IADD R14, R23, 0x1, -R14 ;  /* 0x00000001170e7824 */ /* 0x000fe200078e0a0e */
[----:B--2---:R-:W-:Y:S01]  /*116c0*/  SEL R8, R11, RZ, P3 ;  /* 0x000000ff0b087207 */ /* 0x004fe20001800000 */
[----:B------:R-:W-:Y:S02]  /*116d0*/  IMAD.IADD R11, R3, 0x1, R10 ;  /* 0x00000001030b7824 */ /* 0x000fe400078e020a */
[----:B------:R-:W-:Y:S02]  /*116e0*/  IMAD.MOV R3, RZ, RZ, -R0 ;  /* 0x000000ffff037224 */ /* 0x000fe400078e0a00 */
[-C--:B----4-:R-:W-:Y:S02]  /*116f0*/  IMAD R10, R19, R8.reuse, RZ ;  /* 0x00000008130a7224 */ /* 0x090fe400078e02ff */
        /* <DEDUP_REMOVED lines=13> */
[----:B------:R-:W-:Y:S02]  /*117d0*/  IMAD.MOV.U32 R5, RZ, RZ, c[0x0][0x4ac] ;  /* 0x00012b00ff057624 */ /* 0x000fe400078e00ff */
[----:B------:R-:W-:Y:S01]  /*117e0*/  IMAD.IADD R3, R3, 0x1, R0 ;  /* 0x0000000103037824 */ /* 0x000fe200078e0200 */
[----:B------:R-:W-:Y:S02]  /*117f0*/  LEA R0, P0, R2, R4, 0x2 ;  /* 0x0000000402007211 */ /* 0x000fe400078010ff */
[----:B------:R-:W-:-:S04]  /*11800*/  SEL R5, R5, c[0x0][0x454], P3 ;  /* 0x0001150005057a07 */ /* 0x000fc80001800000 */
[----:B------:R-:W-:Y:S01]  /*11810*/  LEA.HI.X R3, R2, R5, R3, 0x2, P0 ;  /* 0x0000000502037211 */ /* 0x000fe200000f1403 */
[----:B------:R-:W-:Y:S04]  /*11820*/  SHFL.IDX PT, R4, R0, RZ, 0x1c1f ;  /* 0x001c1fff00047589 */ /* 0x000fe800000e0000 */
[----:B------:R-:W1:Y:S04]  /*11830*/  SHFL.IDX PT, R5, R3, RZ, 0x1c1f ;  /* 0x001c1fff03057589 */ /* 0x000e6800000e0000 */
[----:B------:R2:W-:Y:S04]  /*11840*/  SHFL.IDX PT, R2, R0, 0x1, 0x1c1f ;  /* 0x003c1f0000027f89 */ /* 0x0005e800000e0000 */
[----:B------:R-:W3:Y:S01]  /*11850*/  SHFL.IDX PT, R3, R3, 0x1, 0x1c1f ;  /* 0x003c1f0003037f89 */ /* 0x000ee200000e0000 */
[----:B------:R-:W-:Y:S01]  /*11860*/  IMAD R11, R16, c[0x0][0x4e8], RZ ;  /* 0x00013a00100b7a24 */ /* 0x000fe200078e02ff */
[----:B------:R-:W-:Y:S01]  /*11870*/  LOP3.LUT P0, RZ, R14, 0x3, RZ, 0xc0, !PT ;  /* 0x000000030eff7812 */ /* 0x000fe2000780c0ff */
[----:B--2---:R-:W-:-:S05]  /*11880*/  IMAD.IADD R0, R15, 0x1, R226 ;  /* 0x000000010f007824 */ /* 0x004fca00078e02e2 */
[C---:B------:R-:W-:Y:S02]  /*11890*/  IADD3 R8, R0.reuse, 0x8, RZ ;  /* 0x0000000800087810 */ /* 0x040fe40007ffe0ff */
[-C--:B------:R-:W-:Y:S02]  /*118a0*/  ISETP.GE.OR P1, PT, R0, R11.reuse, P0 ;  /* 0x0000000b0000720c */ /* 0x080fe40000726670 */
[----:B------:R-:W-:-:S11]  /*118b0*/  ISETP.GE.OR P0, PT, R8, R11, P0 ;  /* 0x0000000b0800720c */ /* 0x000fd60000706670 */
[----:B-1----:R1:W-:Y:S01]  /*118c0*/  @!P1 ST.E [R4.64], R22 ;  /* 0x0000001604009985 */ /* 0x0023e2000c101908 */
[----:B------:R-:W-:-:S03]  /*118d0*/  ISETP.GE.AND P1, PT, R0, R11, PT ;  /* 0x0000000b0000720c */ /* 0x000fc60003f26270 */
[----:B---3--:R1:W-:Y:S01]  /*118e0*/  @!P0 ST.E [R2.64], R17 ;  /* 0x0000001102008985 */ /* 0x0083e2000c101908 */
[----:B------:R-:W-:Y:S01]  /*118f0*/  ISETP.GE.AND P0, PT, R8, R11, PT ;  /* 0x0000000b0800720c */ /* 0x000fe20003f06270 */
[----:B------:R-:W-:Y:S05]  /*11900*/  @P3 BRA `(.L_x_1706) ;  /* 0x0000081000003947 */ /* 0x000fea0003800000 */
[----:B------:R-:W2:Y:S01]  /*11910*/  S2R R15, SR_TID.X ;  /* 0x00000000000f7919 */ /* 0x000ea20000002100 */
[----:B------:R-:W-:Y:S01]  /*11920*/  IMAD R0, R9, c[0x0][0x3a0], RZ ;  /* 0x0000e80009007a24 */ /* 0x000fe200078e02ff */
[----:B-1----:R-:W-:Y:S01]  /*11930*/  SHF.R.S32.HI R5, RZ, 0x1f, R7 ;  /* 0x0000001fff057819 */ /* 0x002fe20000011407 */
[C---:B------:R-:W-:Y:S01]  /*11940*/  IMAD.WIDE.U32 R2, R6.reuse, c[0x0][0x3a0], RZ ;  /* 0x0000e80006027a25 */ /* 0x040fe200078e00ff */
[----:B------:R1:W3:Y:S01]  /*11950*/  LDS.128 R24, [R227+0x80] ;  /* 0x00008000e3187984 */ /* 0x0002e20000000c00 */
[----:B------:R-:W-:Y:S02]  /*11960*/  IADD3 R10, R251, R226, RZ ;  /* 0x000000e2fb0a7210 */ /* 0x000fe40007ffe0ff */
[----:B------:R-:W-:Y:S01]  /*11970*/  IMAD R6, R6, c[0x0][0x3a4], R0 ;  /* 0x0000e90006067a24 */ /* 0x000fe200078e0200 */
[----:B------:R1:W4:Y:S01]  /*11980*/  LDS.128 R36, [R227+0x1080] ;  /* 0x00108000e3247984 */ /* 0x0003220000000c00 */
[----:B------:R-:W-:-:S03]  /*11990*/  IMAD R5, R5, c[0x0][0x3f0], RZ ;  /* 0x0000fc0005057a24 */ /* 0x000fc600078e02ff */
[----:B------:R-:W-:Y:S01]  /*119a0*/  IADD3 R3, R3, R6, RZ ;  /* 0x0000000603037210 */ /* 0x000fe20007ffe0ff */
[----:B------:R1:W1:Y:S01]  /*119b0*/  LDS.128 R48, [R227+0x2080] ;  /* 0x00208000e3307984 */ /* 0x0002620000000c00 */
[----:B------:R-:W-:-:S03]  /*119c0*/  IMAD R8, R7, c[0x0][0x3f4], R5 ;  /* 0x0000fd0007087a24 */ /* 0x000fc600078e0205 */
[C---:B------:R-:W-:Y:S01]  /*119d0*/  IMAD.WIDE.U32 R2, R235.reuse, c[0x0][0x3e8], R2 ;  /* 0x0000fa00eb027a25 */ /* 0x040fe200078e0002 */
[----:B------:R1:W1:Y:S03]  /*119e0*/  LDS.128 R56, [R227+0x3080] ;  /* 0x00308000e3387984 */ /* 0x0002660000000c00 */
[----:B------:R-:W-:Y:S01]  /*119f0*/  IMAD R3, R235, c[0x0][0x3ec], R3 ;  /* 0x0000fb00eb037a24 */ /* 0x000fe200078e0203 */
[----:B------:R1:W1:Y:S01]  /*11a00*/  LDS.128 R20, [R227+0x4080] ;  /* 0x00408000e3147984 */ /* 0x0002620000000c00 */
[----:B--2---:R-:W-:Y:S02]  /*11a10*/  SHF.R.S32.HI R14, RZ, 0x1f, R15 ;  /* 0x0000001fff0e7819 */ /* 0x004fe4000001140f */
[----:B------:R-:W-:Y:S01]  /*11a20*/  IMAD.WIDE.U32 R2, R7, c[0x0][0x3f0], R2 ;  /* 0x0000fc0007027a25 */ /* 0x000fe200078e0002 */
[----:B------:R2:W1:Y:S01]  /*11a30*/  LDS.128 R32, [R227+0x5080] ;  /* 0x00508000e3207984 */ /* 0x0004620000000c00 */
[----:B------:R-:W-:-:S03]  /*11a40*/  LEA.HI R14, R14, R15, RZ, 0x3 ;  /* 0x0000000f0e0e7211 */ /* 0x000fc600078f18ff */
[----:B------:R2:W1:Y:S01]  /*11a50*/  LDS.128 R44, [R227+0x6080] ;  /* 0x00608000e32c7984 */ /* 0x0004620000000c00 */
[----:B------:R-:W-:Y:S02]  /*11a60*/  IADD3 R3, R3, R8, RZ ;  /* 0x0000000803037210 */ /* 0x000fe40007ffe0ff */
[----:B------:R-:W-:Y:S01]  /*11a70*/  LOP3.LUT R14, R14, 0xfffffff8, RZ, 0xc0, !PT ;  /* 0xfffffff80e0e7812 */ /* 0x000fe200078ec0ff */
[----:B------:R2:W1:Y:S03]  /*11a80*/  LDS.128 R52, [R227+0x7080] ;  /* 0x00708000e3347984 */ /* 0x0004660000000c00 */
[----:B------:R-:W-:Y:S01]  /*11a90*/  IADD3 R14, -R14, R15, RZ ;  /* 0x0000000f0e0e7210 */ /* 0x000fe20007ffe1ff */
[----:B------:R2:W1:Y:S03]  /*11aa0*/  LDS.128 R16, [R227+0x8080] ;  /* 0x00808000e3107984 */ /* 0x0004660000000c00 */
[----:B------:R-:W-:Y:S01]  /*11ab0*/  LEA R4, R14, R251, 0x5 ;  /* 0x000000fb0e047211 */ /* 0x000fe200078e28ff */
[----:B------:R2:W1:Y:S03]  /*11ac0*/  LDS.128 R28, [R227+0x9080] ;  /* 0x00908000e31c7984 */ /* 0x0004660000000c00 */
[----:B------:R-:W-:Y:S01]  /*11ad0*/  IADD3 R4, R226, R4, RZ ;  /* 0x00000004e2047210 */ /* 0x000fe20007ffe0ff */
[----:B------:R2:W1:Y:S03]  /*11ae0*/  LDS.128 R40, [R227+0xa080] ;  /* 0x00a08000e3287984 */ /* 0x0004660000000c00 */
[----:B------:R-:W-:Y:S01]  /*11af0*/  MOV R0, R4 ;  /* 0x0000000400007202 */ /* 0x000fe20000000f00 */
[----:B------:R-:W-:Y:S01]  /*11b00*/  @P2 IMAD.HI.U32 R6, R4, c[0x0][0x4ec], RZ ;  /* 0x00013b0004062a27 */ /* 0x000fe200078e00ff */
[----:B------:R2:W1:Y:S04]  /*11b10*/  LDS.128 R60, [R227+0xb080] ;  /* 0x00b08000e33c7984 */ /* 0x0004680000000c00 */
[----:B------:R-:W-:-:S04]  /*11b20*/  @P2 SHF.R.U32.HI R0, RZ, c[0x0][0x4f0], R6 ;  /* 0x00013c00ff002a19 */ /* 0x000fc80000011606 */
[----:B------:R-:W-:Y:S01]  /*11b30*/  SHF.R.S32.HI R6, RZ, 0x1f, R0 ;  /* 0x0000001fff067819 */ /* 0x000fe20000011400 */
[C---:B------:R-:W-:Y:S01]  /*11b40*/  IMAD.WIDE.U32 R2, R0.reuse, c[0x0][0x3e0], R2 ;  /* 0x0000f80000027a25 */ /* 0x040fe200078e0002 */
[----:B------:R-:W-:-:S03]  /*11b50*/  IADD3 R5, -R0, RZ, RZ ;  /* 0x000000ff00057210 */ /* 0x000fc60007ffe1ff */
[----:B------:R-:W-:Y:S02]  /*11b60*/  IMAD R6, R6, c[0x0][0x3e0], RZ ;  /* 0x0000f80006067a24 */ /* 0x000fe400078e02ff */
[----:B------:R-:W-:Y:S02]  /*11b70*/  IMAD R4, R5, c[0x0][0x4e8], R4 ;  /* 0x00013a0005047a24 */ /* 0x000fe400078e0204 */
[----:B------:R-:W-:-:S03]  /*11b80*/  IMAD R5, R0, c[0x0][0x3e4], R6 ;  /* 0x0000f90000057a24 */ /* 0x000fc600078e0206 */
        /* <DEDUP_REMOVED lines=9> */
[----:B-1234-:R1:W2:Y:S02]  /*11c20*/  SHFL.IDX PT, R8, R9, RZ, 0x181f ;  /* 0x00181fff09087589 */ /* 0x01e2a400000e0000 */
.L_x_1774:
[----:B------:R-:W-:Y:S05]  /*11c30*/  BRA.DIV ~URZ, `(.L_x_1708) ;  /* 0x00003b727f007947 */ /* 0x000fea000b800000 */
[----:B------:R3:W4:Y:S02]  /*11c40*/  SHFL.IDX PT, R0, R12, RZ, 0x181f ;  /* 0x00181fff0c007589 */ /* 0x00072400000e0000 */
.L_x_1775:
[----:B------:R-:W-:Y:S01]  /*11c50*/  ISETP.GE.AND P0, PT, R10, R11, PT ;  /* 0x0000000b0a00720c */ /* 0x000fe20003f06270 */
[----:B------:R-:W-:-:S12]  /*11c60*/  BSSY B0, `(.L_x_1709) ;  /* 0x000000e000007945 */ /* 0x000fd80003800000 */
        /* <DEDUP_REMOVED lines=13> */
.L_x_1710:
[----:B------:R-:W-:Y:S05]  /*11d40*/  BSYNC B0 ;  /* 0x0000000000007941 */ /* 0x000fea0003800000 */
.L_x_1709:
[----:B------:R-:W-:Y:S05]  /*11d50*/  BRA.DIV ~URZ, `(.L_x_1711) ;  /* 0x00003ab27f007947 */ /* 0x000fea000b800000 */
[----:B--2---:R2:W1:Y:S04]  /*11d60*/  SHFL.IDX PT, R8, R9, 0x1, 0x181f ;  /* 0x00381f0009087f89 */ /* 0x00446800000e0000 */
[----:B----4-:R2:W4:Y:S02]  /*11d70*/  SHFL.IDX PT, R0, R12, 0x1, 0x181f ;  /* 0x00381f000c007f89 */ /* 0x01052400000e0000 */
.L_x_1776:
        /* <DEDUP_REMOVED lines=16> */
.L_x_1713:
[----:B------:R-:W-:Y:S05]  /*11e80*/  BSYNC B0 ;  /* 0x0000000000007941 */ /* 0x000fea0003800000 */
.L_x_1712:
[----:B------:R-:W-:Y:S05]  /*11e90*/  BRA.DIV ~URZ, `(.L_x_1714) ;  /* 0x00003a327f007947 */ /* 0x000fea000b800000 */
[----:B-1----:R1:W2:Y:S02]  /*11ea0*/  SHFL.IDX PT, R8, R9, 0x2, 0x181f ;  /* 0x00581f0009087f89 */ /* 0x0022a400000e0000 */
.L_x_1777:
[----:B------:R-:W-:Y:S05]  /*11eb0*/  BRA.DIV ~URZ, `(.L_x_1715) ;  /* 0x00003a827f007947 */ /* 0x000fea000b800000 */
[----:B----4-:R4:W1:Y:S02]  /*11ec0*/  SHFL.IDX PT, R0, R12, 0x2, 0x181f ;  /* 0x00581f000c007f89 */ /* 0x01086400000e0000 */
.L_x_1778:
        /* <DEDUP_REMOVED lines=16> */
.L_x_1717:
[----:B------:R-:W-:Y:S05]  /*11fd0*/  BSYNC B0 ;  /* 0x0000000000007941 */ /* 0x000fea0003800000 */
.L_x_1716:
[----:B------:R-:W-:Y:S05]  /*11fe0*/  BRA.DIV ~URZ, `(.L_x_1718) ;  /* 0x000039b27f007947 */ /* 0x000fea000b800000 */
[----:B-1----:R1:W3:Y:S04]  /*11ff0*/  SHFL.IDX PT, R6, R9, 0x3, 0x181f ;  /* 0x00781f0009067f89 */ /* 0x0022e800000e0000 */
[----:B------:R1:W4:Y:S02]  /*12000*/  SHFL.IDX PT, R0, R12, 0x3, 0x181f ;  /* 0x00781f000c007f89 */ /* 0x00032400000e0000 */
.L_x_1779:
[----:B------:R-:W-:-:S04]  /*12010*/  IADD3 R2, R10, 0x60, RZ ;  /* 0x000000600a027810 */ /* 0x000fc80007ffe0ff */
[----:B------:R-:W-:-:S13]  /*12020*/  ISETP.GE.AND P0, PT, R2, R11, PT ;  /* 0x0000000b0200720c */ /* 0x000fda0003f06270 */
[----:B------:R-:W-:Y:S05]  /*12030*/  @P0 BRA `(.L_x_1719) ;  /* 0x00001eb000000947 */ /* 0x000fea0003800000 */
[----:B------:R-:W-:Y:S02]  /*12040*/  ISETP.GE.AND P1, PT, R210, c[0x0][0x3c8], PT ;  /* 0x0000f200d2007a0c */ /* 0x000fe40003f26270 */
[----:B------:R-:W-:-:S11]  /*12050*/  ISETP.GE.AND P0, PT, R209, c[0x0][0x3c8], PT ;  /* 0x0000f200d1007a0c */ /* 0x000fd60003f06270 */
[CC--:B----4-:R-:W-:Y:S02]  /*12060*/  @!P1 LEA R4, P3, R210.reuse, R0.reuse, 0x1 ;  /* 0x00000000d2049211 */ /* 0x0d0fe400078608ff */
[C---:B------:R-:W-:Y:S02]  /*12070*/  @!P0 LEA R2, P2, R209.reuse, R0, 0x1 ;  /* 0x00000000d1028211 */ /* 0x040fe400078408ff */
[-C--:B---3--:R-:W-:Y:S02]  /*12080*/  @!P1 LEA.HI.X R5, R210, R6.reuse, R211, 0x1, P3 ;  /* 0x00000006d2059211 */ /* 0x088fe400018f0cd3 */
[----:B------:R-:W-:-:S03]  /*12090*/  @!P0 LEA.HI.X R3, R209, R6, R249, 0x1, P2 ;  /* 0x00000006d1038211 */ /* 0x000fc600010f0cf9 */
[----:B------:R3:W-:Y:S04]  /*120a0*/  @!P1 ST.E.128 [R4.64], R56 ;  /* 0x0000003804009985 */ /* 0x0007e8000c101d08 */
[----:B------:R3:W-:Y:S01]  /*120b0*/  @!P0 ST.E.128 [R2.64], R52 ;  /* 0x0000003402008985 */ /* 0x0007e2000c101d08 */
[----:B------:R-:W-:-:S13]  /*120c0*/  ISETP.GE.AND P0, PT, R232, c[0x0][0x3c8], PT ;  /* 0x0000f200e8007a0c */ /* 0x000fda0003f06270 */
[----:B------:R-:W-:Y:S05]  /*120d0*/  @P0 BRA `(.L_x_1719) ;  /* 0x00001e1000000947 */ /* 0x000fea0003800000 */
[----:B---3--:R-:W-:-:S04]  /*120e0*/  LEA R2, P0, R232, R0, 0x1 ;  /* 0x00000000e8027211 */ /* 0x008fc800078008ff */
[----:B------:R-:W-:-:S05]  /*120f0*/  LEA.HI.X R3, R232, R6, R248, 0x1, P0 ;  /* 0x00000006e8037211 */ /* 0x000fca00000f0cf8 */
[----:B------:R3:W-:Y:S01]  /*12100*/  ST.E.128 [R2.64], R60 ;  /* 0x0000003c02007985 */ /* 0x0007e2000c101d08 */
[----:B------:R-:W-:Y:S05]  /*12110*/  BRA `(.L_x_1719) ;  /* 0x00001dd000007947 */ /* 0x000fea0003800000 */
.L_x_1706:
[----:B------:R-:W2:Y:S01]  /*12120*/  LDL.LU R8, [R1] ;  /* 0x0000000001087983 */ /* 0x000ea20000300800 */
[----:B------:R-:W-:Y:S02]  /*12130*/  IMAD R0, R9, c[0x0][0x408], RZ ;  /* 0x0001020009007a24 */ /* 0x000fe400078e02ff */
[----:B-1----:R-:W-:-:S04]  /*12140*/  IMAD.WIDE.U32 R2, R6, c[0x0][0x408], RZ ;  /* 0x0001020006027a25 */ /* 0x002fc800078e00ff */
[----:B------:R-:W-:Y:S01]  /*12150*/  IMAD R6, R6, c[0x0][0x40c], R0 ;  /* 0x0001030006067a24 */ /* 0x000fe200078e0200 */
[----:B------:R-:W-:Y:S01]  /*12160*/  SHF.R.S32.HI R0, RZ, 0x1f, R7 ;  /* 0x0000001fff007819 */ /* 0x000fe20000011407 */
[----:B------:R-:W-:-:S03]  /*12170*/  @P2 IMAD.HI.U32 R5, R12, c[0x0][0x4ec], RZ ;  /* 0x00013b000c052a27 */ /* 0x000fc600078e00ff */
[----:B------:R-:W-:Y:S01]  /*12180*/  IADD3 R3, R3, R6, RZ ;  /* 0x0000000603037210 */ /* 0x000fe20007ffe0ff */
[----:B------:R-:W-:-:S04]  /*12190*/  IMAD R0, R0, c[0x0][0x440], RZ ;  /* 0x0001100000007a24 */ /* 0x000fc800078e02ff */
[----:B------:R-:W-:-:S04]  /*121a0*/  IMAD.WIDE.U32 R2, R235, c[0x0][0x438], R2 ;  /* 0x00010e00eb027a25 */ /* 0x000fc800078e0002 */
        /* <DEDUP_REMOVED lines=24> */
.L_x_1780:
[----:B------:R-:W-:Y:S05]  /*12330*/  BRA.DIV ~URZ, `(.L_x_1721) ;  /* 0x000037927f007947 */ /* 0x000fea000b800000 */
[----:B------:R3:W4:Y:S02]  /*12340*/  SHFL.IDX PT, R0, R37, RZ, 0x1c1f ;  /* 0x001c1fff25007589 */ /* 0x00072400000e0000 */
.L_x_1781:
        /* <DEDUP_REMOVED lines=52> */
[----:B------:R-:W-:-:S07]  /*12690*/  ISETP.GE.AND P1, PT, R15, c[0x0][0x3c8], PT ;  /* 0x0000f2000f007a0c */ /* 0x000fce0003f26270 */
[-C--:B----4-:R-:W-:Y:S02]  /*126a0*/  @!P6 LEA R2, P4, R214, R0.reuse, 0x2 ;  /* 0x00000000d602e211 */ /* 0x090fe400078810ff */
[----:B------:R-:W-:Y:S02]  /*126b0*/  @!P2 LEA R6, P3, R12, R0, 0x2 ;  /* 0x000000000c06a211 */ /* 0x000fe400078610ff */
[-C--:B--2---:R-:W-:Y:S02]  /*126c0*/  @!P6 LEA.HI.X R3, R214, R4.reuse, R39, 0x2, P4 ;  /* 0x00000004d603e211 */ /* 0x084fe400020f1427 */
        /* <DEDUP_REMOVED lines=40> */
[----:B------:R-:W-:-:S05]  /*12950*/  @!P1 LEA.HI.X R7, R22, R4, R48, 0x2, P3 ;  /* 0x0000000416079211 */ /* 0x000fca00018f1430 */
[----:B------:R-:W-:Y:S01]  /*12960*/  @!P2 LEA R8, P3, R23, R0, 0x2 ;  /* 0x000000001708a211 */ /* 0x000fe200078610ff */
[----:B------:R2:W-:Y:S01]  /*12970*/  @!P5 ST.E.64 [R2.64], R136 ;  /* 0x000000880200d985 */ /* 0x0005e2000c101b08 */
[----:B------:R-:W-:Y:S02]  /*12980*/  ISETP.GE.AND P5, PT, R25, c[0x0][0x3c8], PT ;  /* 0x0000f20019007a0c */ /* 0x000fe40003fa6270 */
[----:B------:R-:W-:Y:S01]  /*12990*/  @!P2 LEA.HI.X R9, R23, R4, R49, 0x2, P3 ;  /* 0x000000041709a211 */ /* 0x000fe200018f1431 */
[----:B------:R4:W-:Y:S01]  /*129a0*/  @!P1 ST.E.64 [R6.64], R138 ;  /* 0x0000008a06009985 */ /* 0x0009e2000c101b08 */
[----:B------:R-:W-:Y:S02]  /*129b0*/  ISETP.GE.AND P1, PT, R26, c[0x0][0x3c8], PT ;  /* 0x0000f2001a007a0c */ /* 0x000fe40003f26270 */
[----:B--2---:R-:W-:-:S04]  /*129c0*/  @!P6 LEA R2, P4, R24, R0, 0x2 ;  /* 0x000000001802e211 */ /* 0x004fc800078810ff */
[----:B------:R-:W-:-:S03]  /*129d0*/  @!P6 LEA.HI.X R3, R24, R4, R50, 0x2, P4 ;  /* 0x000000041803e211 */ /* 0x000fc600020f1432 */
[----:B----4-:R-:W-:Y:S02]  /*129e0*/  @!P5 LEA R6, P3, R25, R0, 0x2 ;  /* 0x000000001906d211 */ /* 0x010fe400078610ff */
[----:B------:R-:W-:Y:S01]  /*129f0*/  ISETP.GE.AND P4, PT, R28, c[0x0][0x3c8], PT ;  /* 0x0000f2001c007a0c */ /* 0x000fe20003f86270 */
[----:B------:R2:W-:Y:S01]  /*12a00*/  @!P6 ST.E.64 [R2.64], R140 ;  /* 0x0000008c0200e985 */ /* 0x0005e2000c101b08 */
[----:B------:R-:W-:Y:S02]  /*12a10*/  ISETP.GE.AND P6, PT, R27, c[0x0][0x3c8], PT ;  /* 0x0000f2001b007a0c */ /* 0x000fe40003fc6270 */
[----:B------:R-:W-:Y:S01]  /*12a20*/  @!P5 LEA.HI.X R7, R25, R4, R51, 0x2, P3 ;  /* 0x000000041907d211 */ /* 0x000fe200018f1433 */
[----:B------:R4:W-:Y:S01]  /*12a30*/  @!P2 ST.E.64 [R8.64], R142 ;  /* 0x0000008e0800a985 */ /* 0x0009e2000c101b08 */
[----:B------:R-:W-:-:S03]  /*12a40*/  ISETP.GE.AND P3, PT, R30, c[0x0][0x3c8], PT ;  /* 0x0000f2001e007a0c */ /* 0x000fc60003f66270 */
[----:B------:R5:W-:Y:S01]  /*12a50*/  @!P5 ST.E.64 [R6.64], R144 ;  /* 0x000000900600d985 */ /* 0x000be2000c101b08 */
[----:B--2---:R-:W-:-:S04]  /*12a60*/  @!P1 LEA R2, P2, R26, R0, 0x2 ;  /* 0x000000001a029211 */ /* 0x004fc800078410ff */
[----:B------:R-:W-:Y:S02]  /*12a70*/  @!P1 LEA.HI.X R3, R26, R4, R52, 0x2, P2 ;  /* 0x000000041a039211 */ /* 0x000fe400010f1434 */
[----:B----4-:R-:W-:-:S03]  /*12a80*/  @!P6 LEA R8, P2, R27, R0, 0x2 ;  /* 0x000000001b08e211 */ /* 0x010fc600078410ff */
[----:B------:R2:W-:Y:S01]  /*12a90*/  @!P1 ST.E.64 [R2.64], R146 ;  /* 0x0000009202009985 */ /* 0x0005e2000c101b08 */
[----:B------:R-:W-:Y:S02]  /*12aa0*/  ISETP.GE.AND P1, PT, R29, c[0x0][0x3c8], PT ;  /* 0x0000f2001d007a0c */ /* 0x000fe40003f26270 */
[----:B------:R-:W-:Y:S02]  /*12ab0*/  @!P6 LEA.HI.X R9, R27, R4, R53, 0x2, P2 ;  /* 0x000000041b09e211 */ /* 0x000fe400010f1435 */
[----:B-----5:R-:W-:-:S03]  /*12ac0*/  @!P3 LEA R6, P2, R30, R0, 0x2 ;  /* 0x000000001e06b211 */ /* 0x020fc600078410ff */
[----:B------:R-:W-:Y:S01]  /*12ad0*/  @!P6 ST.E.64 [R8.64], R154 ;  /* 0x0000009a0800e985 */ /* 0x000fe2000c101b08 */
[----:B------:R-:W-:Y:S02]  /*12ae0*/  ISETP.GE.AND P6, PT, R31, c[0x0][0x3c8], PT ;  /* 0x0000f2001f007a0c */ /* 0x000fe40003fc6270 */
[----:B------:R-:W-:Y:S02]  /*12af0*/  @!P3 LEA.HI.X R7, R30, R4, R56, 0x2, P2 ;  /* 0x000000041e07b211 */ /* 0x000fe400010f1438 */
[----:B--2---:R-:W-:-:S04]  /*12b00*/  @!P4 LEA R2, P5, R28, R0, 0x2 ;  /* 0x000000001c02c211 */ /* 0x004fc800078a10ff */
        /* <DEDUP_REMOVED lines=10> */
[C---:B------:R-:W-:Y:S02]  /*12bb0*/  @!P5 LEA R8, P1, R32.reuse, R0, 0x2 ;  /* 0x000000002008d211 */ /* 0x040fe400078210ff */
[----:B------:R-:W-:Y:S02]  /*12bc0*/  @!P6 LEA.HI.X R11, R31, R4, R57, 0x2, P2 ;  /* 0x000000041f0be211 */ /* 0x000fe400010f1439 */
        /* <DEDUP_REMOVED lines=9> */
.L_x_1723:
[----:B------:R-:W-:Y:S05]  /*12c60*/  BSYNC B0 ;  /* 0x0000000000007941 */ /* 0x000fea0003800000 */
.L_x_1722:
[----:B------:R-:W-:Y:S05]  /*12c70*/  BRA.DIV ~URZ, `(.L_x_1724) ;  /* 0x00002eb27f007947 */ /* 0x000fea000b800000 */
[----:B--2---:R2:W1:Y:S04]  /*12c80*/  SHFL.IDX PT, R4, R35, 0x1, 0x1c1f ;  /* 0x003c1f0023047f89 */ /* 0x00446800000e0000 */
[----:B----4-:R2:W4:Y:S02]  /*12c90*/  SHFL.IDX PT, R0, R37, 0x1, 0x1c1f ;  /* 0x003c1f0025007f89 */ /* 0x01052400000e0000 */
.L_x_1782:
[----:B------:R-:W-:Y:S05]  /*12ca0*/  @P0 BRA `(.L_x_1719) ;  /* 0x0000124000000947 */ /* 0x000fea0003800000 */
[----:B------:R-:W-:Y:S02]  /*12cb0*/  ISETP.GE.AND P3, PT, R12, c[0x0][0x3c8], PT ;  /* 0x0000f2000c007a0c */ /* 0x000fe40003f66270 */
[----:B------:R-:W-:Y:S02]  /*12cc0*/  ISETP.GE.AND P2, PT, R13, c[0x0][0x3c8], PT ;  /* 0x0000f2000d007a0c */ /* 0x000fe40003f46270 */
[----:B------:R-:W-:Y:S02]  /*12cd0*/  ISETP.GE.AND P4, PT, R214, c[0x0][0x3c8], PT ;  /* 0x0000f200d6007a0c */ /* 0x000fe40003f86270 */
[----:B------:R-:W-:-:S02]  /*12ce0*/  ISETP.GE.AND P0, PT, R14, c[0x0][0x3c8], PT ;  /* 0x0000f2000e007a0c */ /* 0x000fc40003f06270 */
[----:B------:R-:W-:-:S05]  /*12cf0*/  ISETP.GE.AND P1, PT, R15, c[0x0][0x3c8], PT ;  /* 0x0000f2000f007a0c */ /* 0x000fca0003f26270 */
[----:B----4-:R-:W-:-:S04]  /*12d00*/  @!P3 LEA R10, P5, R12, R0, 0x2 ;  /* 0x000000000c0ab211 */ /* 0x010fc800078a10ff */
[----:B-1----:R-:W-:Y:S02]  /*12d10*/  @!P3 LEA.HI.X R11, R12, R4, R36, 0x2, P5 ;  /* 0x000000040c0bb211 */ /* 0x002fe400028f1424 */
[CC--:B------:R-:W-:Y:S02]  /*12d20*/  @!P2 LEA R8, P5, R13.reuse, R0.reuse, 0x2 ;  /* 0x000000000d08a211 */ /* 0x0c0fe400078a10ff */
[----:B------:R-:W-:Y:S02]  /*12d30*/  @!P4 LEA R12, P6, R214, R0, 0x2 ;  /* 0x00000000d60cc211 */ /* 0x000fe400078c10ff */
[----:B------:R-:W-:Y:S02]  /*12d40*/  @!P2 LEA.HI.X R9, R13, R4, R38, 0x2, P5 ;  /* 0x000000040d09a211 */ /* 0x000fe400028f1426 */
[----:B------:R-:W-:Y:S02]  /*12d50*/  @!P0 LEA R2, P5, R14, R0, 0x2 ;  /* 0x000000000e028211 */ /* 0x000fe400078a10ff */
[----:B------:R-:W-:-:S02]  /*12d60*/  @!P4 LEA.HI.X R13, R214, R4, R39, 0x2, P6 ;  /* 0x00000004d60dc211 */ /* 0x000fc400030f1427 */
[----:B------:R-:W-:Y:S02]  /*12d70*/  @!P0 LEA.HI.X R3, R14, R4, R40, 0x2, P5 ;  /* 0x000000040e038211 */ /* 0x000fe400028f1428 */
[----:B------:R-:W-:Y:S01]  /*12d80*/  ISETP.GE.AND P5, PT, R16, c[0x0][0x3c8], PT ;  /* 0x0000f20010007a0c */ /* 0x000fe20003fa6270 */
[----:B------:R1:W-:Y:S01]  /*12d90*/  @!P4 ST.E.64 [R12.64], R162 ;  /* 0x000000a20c00c985 */ /* 0x0003e2000c101b08 */
[----:B------:R-:W-:Y:S02]  /*12da0*/  ISETP.GE.AND P4, PT, R18, c[0x0][0x3c8], PT ;  /* 0x0000f20012007a0c */ /* 0x000fe40003f86270 */
[----:B------:R-:W-:Y:S01]  /*12db0*/  @!P1 LEA R6, P6, R15, R0, 0x2 ;  /* 0x000000000f069211 */ /* 0x000fe200078c10ff */
[----:B------:R4:W-:Y:S01]  /*12dc0*/  @!P3 ST.E.64 [R10.64], R160 ;  /* 0x000000a00a00b985 */ /* 0x0009e2000c101b08 */
[----:B------:R-:W-:Y:S02]  /*12dd0*/  ISETP.GE.AND P3, PT, R17, c[0x0][0x3c8], PT ;  /* 0x0000f20011007a0c */ /* 0x000fe40003f66270 */
[----:B------:R-:W-:Y:S01]  /*12de0*/  @!P1 LEA.HI.X R7, R15, R4, R41, 0x2, P6 ;  /* 0x000000040f079211 */ /* 0x000fe200030f1429 */
[----:B------:R5:W-:Y:S01]  /*12df0*/  @!P2 ST.E.64 [R8.64], R106 ;  /* 0x0000006a0800a985 */ /* 0x000be2000c101b08 */
[----:B------:R-:W-:-:S03]  /*12e00*/  ISETP.GE.AND P2, PT, R19, c[0x0][0x3c8], PT ;  /* 0x0000f20013007a0c */ /* 0x000fc60003f46270 */
[----:B------:R2:W-:Y:S01]  /*12e10*/  @!P1 ST.E.64 [R6.64], R88 ;  /* 0x0000005806009985 */ /* 0x0005e2000c101b08 */
[----:B------:R-:W-:Y:S02]  /*12e20*/  @!P5 LEA R14, P6, R16, R0, 0x2 ;  /* 0x00000000100ed211 */ /* 0x000fe400078c10ff */
[----:B------:R-:W-:Y:S01]  /*12e30*/  ISETP.GE.AND P1, PT, R20, c[0x0][0x3c8], PT ;  /* 0x0000f20014007a0c */ /* 0x000fe20003f26270 */
[----:B------:R3:W-:Y:S01]  /*12e40*/  @!P0 ST.E.64 [R2.64], R72 ;  /* 0x0000004802008985 */ /* 0x0007e2000c101b08 */
[----:B------:R-:W-:-:S05]  /*12e50*/  @!P5 LEA.HI.X R15, R16, R4, R42, 0x2, P6 ;  /* 0x00000004100fd211 */ /* 0x000fca00030f142a */
[----:B------:R3:W-:Y:S01]  /*12e60*/  @!P5 ST.E.64 [R14.64], R166 ;  /* 0x000000a60e00d985 */ /* 0x0007e2000c101b08 */
[----:B------:R-:W-:Y:S02]  /*12e70*/  ISETP.GE.AND P5, PT, R22, c[0x0][0x3c8], PT ;  /* 0x0000f20016007a0c */ /* 0x000fe40003fa6270 */
[CC--:B-1----:R-:W-:Y:S02]  /*12e80*/  @!P4 LEA R12, P0, R18.reuse, R0.reuse, 0x2 ;  /* 0x00000000120cc211 */ /* 0x0c2fe400078010ff */
[----:B----4-:R-:W-:Y:S02]  /*12e90*/  @!P3 LEA R10, P6, R17, R0, 0x2 ;  /* 0x00000000110ab211 */ /* 0x010fe400078c10ff */
[-C--:B------:R-:W-:Y:S02]  /*12ea0*/  @!P4 LEA.HI.X R13, R18, R4.reuse, R44, 0x2, P0 ;  /* 0x00000004120dc211 */ /* 0x080fe400000f142c */
[----:B------:R-:W-:Y:S02]  /*12eb0*/  ISETP.GE.AND P0, PT, R21, c[0x0][0x3c8], PT ;  /* 0x0000f20015007a0c */ /* 0x000fe40003f06270 */
[----:B------:R-:W-:Y:S01]  /*12ec0*/  @!P3 LEA.HI.X R11, R17, R4, R43, 0x2, P6 ;  /* 0x00000004110bb211 */ /* 0x000fe200030f142b */
[----:B------:R1:W-:Y:S01]  /*12ed0*/  @!P4 ST.E.64 [R12.64], R130 ;  /* 0x000000820c00c985 */ /* 0x0003e2000c101b08 */
[----:B-----5:R-:W-:-:S02]  /*12ee0*/  @!P2 LEA R8, P6, R19, R0, 0x2 ;  /* 0x000000001308a211 */ /* 0x020fc400078c10ff */
[----:B------:R-:W-:Y:S01]  /*12ef0*/  ISETP.GE.AND P4, PT, R24, c[0x0][0x3c8], PT ;  /* 0x0000f20018007a0c */ /* 0x000fe20003f86270 */
[----:B------:R4:W-:Y:S01]  /*12f00*/  @!P3 ST.E.64 [R10.64], R118 ;  /* 0x000000760a00b985 */ /* 0x0009e2000c101b08 */
[----:B------:R-:W-:Y:S02]  /*12f10*/  @!P2 LEA.HI.X R9, R19, R4, R45, 0x2, P6 ;  /* 0x000000041309a211 */ /* 0x000fe400030f142d */
[C---:B--2---:R-:W-:Y:S02]  /*12f20*/  @!P1 LEA R6, P6, R20.reuse, R0, 0x2 ;  /* 0x0000000014069211 */ /* 0x044fe400078c10ff */
[----:B------:R-:W-:Y:S01]  /*12f30*/  ISETP.GE.AND P3, PT, R23, c[0x0][0x3c8], PT ;  /* 0x0000f20017007a0c */ /* 0x000fe20003f66270 */
[----:B------:R2:W-:Y:S01]  /*12f40*/  @!P2 ST.E.64 [R8.64], R110 ;  /* 0x0000006e0800a985 */ /* 0x0005e2000c101b08 */
[----:B------:R-:W-:Y:S02]  /*12f50*/  @!P1 LEA.HI.X R7, R20, R4, R46, 0x2, P6 ;  /* 0x0000000414079211 */ /* 0x000fe400030f142e */
[----:B---3--:R-:W-:-:S02]  /*12f60*/  @!P0 LEA R2, P6, R21, R0, 0x2 ;  /* 0x0000000015028211 */ /* 0x008fc400078c10ff */
[----:B------:R-:W-:Y:S01]  /*12f70*/  ISETP.GE.AND P2, PT, R25, c[0x0][0x3c8], PT ;  /* 0x0000f20019007a0c */ /* 0x000fe20003f46270 */
[----:B------:R3:W-:Y:S01]  /*12f80*/  @!P1 ST.E.64 [R6.64], R92 ;  /* 0x0000005c06009985 */ /* 0x0007e2000c101b08 */
[----:B------:R-:W-:Y:S02]  /*12f90*/  @!P0 LEA.HI.X R3, R21, R4, R47, 0x2, P6 ;  /* 0x0000000415038211 */ /* 0x000fe400030f142f */
[----:B------:R-:W-:Y:S02]  /*12fa0*/  @!P5 LEA R14, P6, R22, R0, 0x2 ;  /* 0x00000000160ed211 */ /* 0x000fe400078c10ff */
[----:B------:R-:W-:Y:S01]  /*12fb0*/  ISETP.GE.AND P1, PT, R26, c[0x0][0x3c8], PT ;  /* 0x0000f2001a007a0c */ /* 0x000fe20003f26270 */
[----:B------:R5:W-:Y:S01]  /*12fc0*/  @!P0 ST.E.64 [R2.64], R76 ;  /* 0x0000004c02008985 */ /* 0x000be2000c101b08 */
[----:B------:R-:W-:-:S05]  /*12fd0*/  @!P5 LEA.HI.X R15, R22, R4, R48, 0x2, P6 ;  /* 0x00000004160fd211 */ /* 0x000fca00030f1430 */
[----:B------:R5:W-:Y:S01]  /*12fe0*/  @!P5 ST.E.64 [R14.64], R168 ;  /* 0x000000a80e00d985 */ /* 0x000be2000c101b08 */
[-C--:B-1----:R-:W-:Y:S02]  /*12ff0*/  @!P4 LEA R12, P0, R24, R0.reuse, 0x2 ;  /* 0x00000000180cc211 */ /* 0x082fe400078010ff */
[----:B------:R-:W-:Y:S02]  /*13000*/  ISETP.GE.AND P5, PT, R28, c[0x0][0x3c8], PT ;  /* 0x0000f2001c007a0c */ /* 0x000fe40003fa6270 */
[----:B----4-:R-:W-:Y:S02]  /*13010*/  @!P3 LEA R10, P6, R23, R0, 0x2 ;  /* 0x00000000170ab211 */ /* 0x010fe400078c10ff */
[-C--:B------:R-:W-:Y:S02]  /*13020*/  @!P4 LEA.HI.X R13, R24, R4.reuse, R50, 0x2, P0 ;  /* 0x00000004180dc211 */ /* 0x080fe400000f1432 */
[----:B------:R-:W-:Y:S02]  /*13030*/  ISETP.GE.AND P0, PT, R27, c[0x0][0x3c8], PT ;  /* 0x0000f2001b007a0c */ /* 0x000fe40003f06270 */
[----:B------:R-:W-:Y:S01]  /*13040*/  @!P3 LEA.HI.X R11, R23, R4, R49, 0x2, P6 ;  /* 0x00000004170bb211 */ /* 0x000fe200030f1431 */
[----:B------:R1:W-:Y:S01]  /*13050*/  @!P4 ST.E.64 [R12.64], R134 ;  /* 0x000000860c00c985 */ /* 0x0003e2000c101b08 */
[----:B--2---:R-:W-:-:S02]  /*13060*/  @!P2 LEA R8, P6, R25, R0, 0x2 ;  /* 0x000000001908a211 */ /* 0x004fc400078c10ff */
[----:B------:R-:W-:Y:S01]  /*13070*/  ISETP.GE.AND P4, PT, R30, c[0x0][0x3c8], PT ;  /* 0x0000f2001e007a0c */ /* 0x000fe20003f86270 */
[----:B------:R2:W-:Y:S01]  /*13080*/  @!P3 ST.E.64 [R10.64], R122 ;  /* 0x0000007a0a00b985 */ /* 0x0005e2000c101b08 */
[----:B------:R-:W-:Y:S02]  /*13090*/  @!P2 LEA.HI.X R9, R25, R4, R51, 0x2, P6 ;  /* 0x000000041909a211 */ /* 0x000fe400030f1433 */
[C---:B---3--:R-:W-:Y:S02]  /*130a0*/  @!P1 LEA R6, P6, R26.reuse, R0, 0x2 ;  /* 0x000000001a069211 */ /* 0x048fe400078c10ff */
[----:B------:R-:W-:Y:S01]  /*130b0*/  ISETP.GE.AND P3, PT, R29, c[0x0][0x3c8], PT ;  /* 0x0000f2001d007a0c */ /* 0x000fe20003f66270 */
[----:B------:R3:W-:Y:S01]  /*130c0*/  @!P2 ST.E.64 [R8.64], R114 ;  /* 0x000000720800a985 */ /* 0x0007e2000c101b08 */
[----:B------:R-:W-:Y:S02]  /*130d0*/  @!P1 LEA.HI.X R7, R26, R4, R52, 0x2, P6 ;  /* 0x000000041a079211 */ /* 0x000fe400030f1434 */
[----:B-----5:R-:W-:-:S02]  /*130e0*/  @!P0 LEA R2, P6, R27, R0, 0x2 ;  /* 0x000000001b028211 */ /* 0x020fc400078c10ff */
        /* <DEDUP_REMOVED lines=8> */
[CC--:B-1----:R-:W-:Y:S02]  /*13170*/  @!P4 LEA R12, P0, R30.reuse, R0.reuse, 0x2 ;  /* 0x000000001e0cc211 */ /* 0x0c2fe400078010ff */
[----:B--2---:R-:W-:Y:S02]  /*13180*/  @!P3 LEA R10, P6, R29, R0, 0x2 ;  /* 0x000000001d0ab211 */ /* 0x004fe400078c10ff */
[-C--:B------:R-:W-:Y:S02]  /*13190*/  @!P4 LEA.HI.X R13, R30, R4.reuse, R56, 0x2, P0 ;  /* 0x000000041e0dc211 */ /* 0x080fe400000f1438 */
[----:B------:R-:W-:Y:S02]  /*131a0*/  ISETP.GE.AND P0, PT, R33, c[0x0][0x3c8], PT ;  /* 0x0000f20021007a0c */ /* 0x000fe40003f06270 */
        /* <DEDUP_REMOVED lines=8> */
[----:B-----5:R-:W-:-:S03]  /*13230*/  @!P0 LEA R2, P6, R33, R0, 0x2 ;  /* 0x0000000021028211 */ /* 0x020fc600078c10ff */
[----:B------:R1:W-:Y:S01]  /*13240*/  @!P1 ST.E.64 [R6.64], R70 ;  /* 0x0000004606009985 */ /* 0x0003e2000c101b08 */
[----:B------:R-:W-:-:S05]  /*13250*/  @!P0 LEA.HI.X R3, R33, R4, R59, 0x2, P6 ;  /* 0x0000000421038211 */ /* 0x000fca00030f143b */
[----:B------:R1:W-:Y:S01]  /*13260*/  @!P0 ST.E.64 [R2.64], R68 ;  /* 0x0000004402008985 */ /* 0x0003e2000c101b08 */
[----:B------:R-:W-:-:S13]  /*13270*/  ISETP.GE.AND P0, PT, R34, c[0x0][0x3c8], PT ;  /* 0x0000f20022007a0c */ /* 0x000fda0003f06270 */
[----:B------:R-:W-:Y:S05]  /*13280*/  @P0 BRA `(.L_x_1719) ;  /* 0x00000c6000000947 */ /* 0x000fea0003800000 */
[----:B-1----:R-:W-:-:S04]  /*13290*/  LEA R2, P0, R34, R0, 0x2 ;  /* 0x0000000022027211 */ /* 0x002fc800078010ff */
[----:B------:R-:W-:-:S05]  /*132a0*/  LEA.HI.X R3, R34, R4, R60, 0x2, P0 ;  /* 0x0000000422037211 */ /* 0x000fca00000f143c */
[----:B------:R1:W-:Y:S01]  /*132b0*/  ST.E.64 [R2.64], R62 ;  /* 0x0000003e02007985 */ /* 0x0003e2000c101b08 */
[----:B------:R-:W-:Y:S05]  /*132c0*/  BRA `(.L_x_1719) ;  /* 0x00000c2000007947 */ /* 0x000fea0003800000 */
.L_x_1704:
[----:B------:R-:W-:Y:S01]  /*132d0*/  ISETP.NE.U32.AND P0, PT, RZ, c[0x0][0x508], PT ;  /* 0x00014200ff007a0c */ /* 0x000fe20003f05070 */
[----:B------:R-:W-:Y:S01]  /*132e0*/  IMAD.MOV.U32 R4, RZ, RZ, 0x4 ;  /* 0x00000004ff047424 */ /* 0x000fe200078e00ff */
[----:B------:R-:W-:Y:S01]  /*132f0*/  ISETP.NE.U32.AND P1, PT, RZ, c[0x0][0x500], PT ;  /* 0x00014000ff007a0c */ /* 0x000fe20003f25070 */
[----:B------:R-:W-:Y:S01]  /*13300*/  IMAD.MOV.U32 R19, RZ, RZ, c[0x0][0x388] ;  /* 0x0000e200ff137624 */ /* 0x000fe200078e00ff */
[----:B------:R-:W-:Y:S01]  /*13310*/  ISETP.NE.AND.EX P0, PT, RZ, c[0x0][0x50c], PT, P0 ;  /* 0x00014300ff007a0c */ /* 0x000fe20003f05300 */
[----:B------:R-:W-:Y:S01]  /*13320*/  IMAD.MOV.U32 R10, RZ, RZ, RZ ;  /* 0x000000ffff0a7224 */ /* 0x000fe200078e00ff */
[----:B------:R-:W-:Y:S01]  /*13330*/  ISETP.NE.AND.EX P1, PT, RZ, c[0x0][0x504], PT, P1 ;  /* 0x00014100ff007a0c */ /* 0x000fe20003f25310 */
[----:B------:R-:W-:-:S10]  /*13340*/  IMAD.WIDE R2, R231, R4, c[0x0][0x500] ;  /* 0x00014000e7027625 */ /* 0x000fd400078e0204 */
[----:B------:R-:W-:Y:S02]  /*13350*/  @P0 IMAD.WIDE R4, R231, R4, c[0x0][0x508] ;  /* 0x00014200e7040625 */ /* 0x000fe400078e0204 */
[----:B------:R2:W5:Y:S04]  /*13360*/  @P1 LDG.E R10, [R2.64] ;  /* 0x00000008020a1981 */ /* 0x000568000c1e1900 */
[----:B------:R2:W5:Y:S01]  /*13370*/  @P0 LDG.E R19, [R4.64] ;  /* 0x0000000804130981 */ /* 0x000562000c1e1900 */
[----:B------:R-:W-:-:S04]  /*13380*/  ISETP.NE.AND P2, PT, R252, RZ, PT ;  /* 0x000000fffc00720c */ /* 0x000fc80003f45270 */
[----:B------:R-:W-:Y:S01]  /*13390*/  SEL R18, R252, c[0x0][0x3d4], P2 ;  /* 0x0000f500fc127a07 */ /* 0x000fe20001000000 */
[----:B------:R-:W-:Y:S05]  /*133a0*/  @P0 BRA `(.L_x_1725) ;  /* 0x0000004000000947 */ /* 0x000fea0003800000 */
[----:B------:R-:W-:Y:S05]  /*133b0*/  @!P1 BRA `(.L_x_1725) ;  /* 0x0000003000009947 */ /* 0x000fea0003800000 */
[----:B------:R3:W4:Y:S04]  /*133c0*/  LDG.E R0, [R2.64] ;  /* 0x0000000802007981 */ /* 0x000728000c1e1900 */
[----:B--23--:R-:W4:Y:S02]  /*133d0*/  LDG.E R2, [R2.64+0x4] ;  /* 0x0000040802027981 */ /* 0x00cf24000c1e1900 */
[----:B----45:R-:W-:Y:S02]  /*133e0*/  IADD3 R19, -R0, R2, RZ ;  /* 0x0000000200137210 */ /* 0x030fe40007ffe1ff */
.L_x_1725:
[----:B--2---:R-:W2:Y:S01]  /*133f0*/  S2R R2, SR_TID.X ;  /* 0x0000000000027919 */ /* 0x004ea20000002100 */
        /* <DEDUP_REMOVED lines=11> */
[----:B------:R-:W2:Y:S01]  /*134b0*/  LDL.LU R21, [R1] ;  /* 0x0000000001157983 */ /* 0x000ea20000300800 */
[----:B------:R-:W-:Y:S01]  /*134c0*/  IMAD.MOV.U32 R0, RZ, RZ, 0x368 ;  /* 0x00000368ff007424 */ /* 0x000fe200078e00ff */
[----:B------:R-:W-:-:S04]  /*134d0*/  ISETP.GT.AND P2, PT, R18, 0x1, PT ;  /* 0x000000011200780c */ /* 0x000fc80003f44270 */
[----:B------:R-:W-:-:S04]  /*134e0*/  SEL R0, R0, 0x328, P2 ;  /* 0x0000032800007807 */ /* 0x000fc80001000000 */
[----:B------:R3:W4:Y:S08]  /*134f0*/  LDC.64 R6, c[0x0][R0+0x170] ;  /* 0x00005c0000067b82 */ /* 0x0007300000000a00 */
[----:B------:R3:W5:Y:S08]  /*13500*/  LDC.64 R4, c[0x0][R0+0x168] ;  /* 0x00005a0000047b82 */ /* 0x0007700000000a00 */
[----:B------:R3:W1:Y:S08]  /*13510*/  LDC.64 R8, c[0x0][R0+0x178] ;  /* 0x00005e0000087b82 */ /* 0x0006700000000a00 */
[----:B------:R3:W1:Y:S02]  /*13520*/  LDC.64 R12, c[0x0][R0+0x160] ;  /* 0x00005800000c7b82 */ /* 0x0006640000000a00 */
[----:B---3--:R-:W-:-:S02]  /*13530*/  IMAD.MOV.U32 R0, RZ, RZ, c[0x0][0x4e8] ;  /* 0x00013a00ff007624 */ /* 0x008fc400078e00ff */
[-C--:B----4-:R-:W-:Y:S02]  /*13540*/  IMAD R7, R7, R14.reuse, RZ ;  /* 0x0000000e07077224 */ /* 0x090fe400078e02ff */
[----:B------:R-:W-:Y:S01]  /*13550*/  IMAD.WIDE.U32 R2, R6, R14, RZ ;  /* 0x0000000e06027225 */ /* 0x000fe200078e00ff */
[----:B------:R-:W-:Y:S02]  /*13560*/  ISETP.NE.AND P0, PT, R0, 0x1, PT ;  /* 0x000000010000780c */ /* 0x000fe40003f05270 */
[----:B------:R-:W-:Y:S01]  /*13570*/  MOV R0, R11 ;  /* 0x0000000b00007202 */ /* 0x000fe20000000f00 */
[----:B------:R-:W-:Y:S02]  /*13580*/  IMAD R7, R6, R20, R7 ;  /* 0x0000001406077224 */ /* 0x000fe400078e0207 */
[-C--:B-1---5:R-:W-:Y:S02]  /*13590*/  IMAD R15, R5, R235.reuse, RZ ;  /* 0x000000eb050f7224 */ /* 0x0a2fe400078e02ff */
        /* <DEDUP_REMOVED lines=8> */
[----:B--2---:R-:W-:-:S05]  /*13620*/  SEL R6, R21, RZ, P2 ;  /* 0x000000ff15067207 */ /* 0x004fca0001000000 */
[-C--:B------:R-:W-:Y:S02]  /*13630*/  IMAD R7, R9, R6.reuse, RZ ;  /* 0x0000000609077224 */ /* 0x080fe400078e02ff */
[----:B------:R-:W-:Y:S01]  /*13640*/  IMAD.WIDE.U32 R4, R8, R6, RZ ;  /* 0x0000000608047225 */ /* 0x000fe200078e00ff */
[----:B------:R-:W-:Y:S02]  /*13650*/  IADD3.X R8, R3, R15, R17, P1, P0 ;  /* 0x0000000f03087210 */ /* 0x000fe40000fe0411 */
[----:B------:R-:W-:Y:S02]  /*13660*/  SHF.R.S32.HI R3, RZ, 0x1f, R0 ;  /* 0x0000001fff037819 */ /* 0x000fe40000011400 */
[----:B------:R-:W-:Y:S01]  /*13670*/  IADD3 R5, R5, R7, RZ ;  /* 0x0000000705057210 */ /* 0x000fe20007ffe0ff */
[----:B------:R-:W-:Y:S01]  /*13680*/  IMAD.MOV.U32 R7, RZ, RZ, c[0x0][0x4a8] ;  /* 0x00012a00ff077624 */ /* 0x000fe200078e00ff */
[----:B------:R-:W-:Y:S01]  /*13690*/  IADD3 R4, P1, P0, R0, R16, R4 ;  /* 0x0000001000047210 */ /* 0x000fe2000783e004 */
[----:B------:R-:W-:Y:S01]  /*136a0*/  IMAD R0, R13, R2, RZ ;  /* 0x000000020d007224 */ /* 0x000fe200078e02ff */
[----:B------:R-:W-:-:S02]  /*136b0*/  SHF.R.S32.HI R6, RZ, 0x1f, R2 ;  /* 0x0000001fff067819 */ /* 0x000fc40000011402 */
        /* <DEDUP_REMOVED lines=11> */
.L_x_1727:
[----:B------:R-:W-:Y:S05]  /*13770*/  BSYNC B0 ;  /* 0x0000000000007941 */ /* 0x000fea0003800000 */
.L_x_1726:
[----:B------:R-:W-:-:S13]  /*13780*/  ISETP.GT.AND P0, PT, R18, 0x1, PT ;  /* 0x000000011200780c */ /* 0x000fda0003f04270 */
[----:B------:R-:W-:Y:S05]  /*13790*/  @P0 BRA `(.L_x_1719) ;  /* 0x0000075000000947 */ /* 0x000fea0003800000 */
[----:B------:R-:W2:Y:S01]  /*137a0*/  S2R R3, SR_TID.X ;  /* 0x0000000000037919 */ /* 0x000ea20000002100 */
[----:B------:R-:W-:Y:S01]  /*137b0*/  MOV R2, c[0x0][0x4e8] ;  /* 0x00013a0000027a02 */ /* 0x000fe20000000f00 */
[----:B-1----:R-:W-:Y:S01]  /*137c0*/  IMAD R0, R17, c[0x0][0x3a0], RZ ;  /* 0x0000e80011007a24 */ /* 0x002fe200078e02ff */
[----:B------:R-:W-:Y:S01]  /*137d0*/  IADD3 R11, R251, R226, RZ ;  /* 0x000000e2fb0b7210 */ /* 0x000fe20007ffe0ff */
[----:B------:R-:W-:Y:S01]  /*137e0*/  IMAD R5, R20, c[0x0][0x3f0], RZ ;  /* 0x0000fc0014057a24 */ /* 0x000fe200078e02ff */
[----:B------:R-:W-:Y:S01]  /*137f0*/  ISETP.NE.AND P0, PT, R2, 0x1, PT ;  /* 0x000000010200780c */ /* 0x000fe20003f05270 */
[----:B------:R-:W-:Y:S02]  /*13800*/  IMAD R0, R10, c[0x0][0x3a4], R0 ;  /* 0x0000e9000a007a24 */ /* 0x000fe400078e0200 */
[----:B------:R-:W-:Y:S01]  /*13810*/  IMAD R7, R14, c[0x0][0x3f4], R5 ;  /* 0x0000fd000e077a24 */ /* 0x000fe200078e0205 */
[----:B--2---:R-:W-:-:S04]  /*13820*/  SHF.R.S32.HI R4, RZ, 0x1f, R3 ;  /* 0x0000001fff047819 */ /* 0x004fc80000011403 */
[----:B------:R-:W-:-:S04]  /*13830*/  LEA.HI R4, R4, R3, RZ, 0x3 ;  /* 0x0000000304047211 */ /* 0x000fc800078f18ff */
[----:B------:R-:W-:-:S04]  /*13840*/  LOP3.LUT R4, R4, 0xfffffff8, RZ, 0xc0, !PT ;  /* 0xfffffff804047812 */ /* 0x000fc800078ec0ff */
[----:B------:R-:W-:Y:S01]  /*13850*/  IADD3 R4, -R4, R3, RZ ;  /* 0x0000000304047210 */ /* 0x000fe20007ffe1ff */
[----:B------:R-:W-:-:S03]  /*13860*/  IMAD.WIDE.U32 R2, R10, c[0x0][0x3a0], RZ ;  /* 0x0000e8000a027a25 */ /* 0x000fc600078e00ff */
[----:B------:R-:W-:Y:S01]  /*13870*/  LEA R4, R4, R251, 0x5 ;  /* 0x000000fb04047211 */ /* 0x000fe200078e28ff */
[----:B------:R-:W-:-:S03]  /*13880*/  IMAD.IADD R3, R3, 0x1, R0 ;  /* 0x0000000103037824 */ /* 0x000fc600078e0200 */
[----:B------:R-:W-:Y:S01]  /*13890*/  IADD3 R4, R226, R4, RZ ;  /* 0x00000004e2047210 */ /* 0x000fe20007ffe0ff */
[----:B------:R-:W-:-:S03]  /*138a0*/  IMAD.WIDE.U32 R2, R235, c[0x0][0x3e8], R2 ;  /* 0x0000fa00eb027a25 */ /* 0x000fc600078e0002 */
[----:B------:R-:W-:Y:S01]  /*138b0*/  MOV R0, R4 ;  /* 0x0000000400007202 */ /* 0x000fe20000000f00 */
[----:B------:R-:W-:-:S04]  /*138c0*/  @P0 IMAD.HI.U32 R6, R4, c[0x0][0x4ec], RZ ;  /* 0x00013b0004060a27 */ /* 0x000fc800078e00ff */
[----:B------:R-:W-:Y:S01]  /*138d0*/  IMAD R3, R235, c[0x0][0x3ec], R3 ;  /* 0x0000fb00eb037a24 */ /* 0x000fe200078e0203 */
[----:B------:R-:W-:-:S03]  /*138e0*/  @P0 SHF.R.U32.HI R0, RZ, c[0x0][0x4f0], R6 ;  /* 0x00013c00ff000a19 */ /* 0x000fc60000011606 */
[----:B------:R-:W-:Y:S01]  /*138f0*/  IMAD.WIDE.U32 R2, R14, c[0x0][0x3f0], R2 ;  /* 0x0000fc000e027a25 */ /* 0x000fe200078e0002 */
[----:B------:R-:W-:Y:S02]  /*13900*/  SHF.R.S32.HI R6, RZ, 0x1f, R0 ;  /* 0x0000001fff067819 */ /* 0x000fe40000011400 */
[----:B------:R-:W-:Y:S01]  /*13910*/  IADD3 R5, -R0, RZ, RZ ;  /* 0x000000ff00057210 */ /* 0x000fe20007ffe1ff */
[----:B------:R-:W-:Y:S02]  /*13920*/  IMAD.IADD R3, R3, 0x1, R7 ;  /* 0x0000000103037824 */ /* 0x000fe400078e0207 */
[----:B------:R-:W-:Y:S02]  /*13930*/  IMAD R6, R6, c[0x0][0x3e0], RZ ;  /* 0x0000f80006067a24 */ /* 0x000fe400078e02ff */
[----:B------:R-:W-:Y:S02]  /*13940*/  IMAD R4, R5, c[0x0][0x4e8], R4 ;  /* 0x00013a0005047a24 */ /* 0x000fe400078e0204 */
[----:B------:R-:W-:-:S02]  /*13950*/  IMAD R6, R0, c[0x0][0x3e4], R6 ;  /* 0x0000f90000067a24 */ /* 0x000fc400078e0206 */
        /* <DEDUP_REMOVED lines=11> */
.L_x_1783:
[----:B------:R-:W-:Y:S05]  /*13a10*/  BRA.DIV ~URZ, `(.L_x_1729) ;  /* 0x000022427f007947 */ /* 0x000fea000b800000 */
[----:B------:R3:W4:Y:S02]  /*13a20*/  SHFL.IDX PT, R0, R12, RZ, 0x181f ;  /* 0x00181fff0c007589 */ /* 0x00072400000e0000 */
.L_x_1784:
[----:B------:R-:W-:Y:S01]  /*13a30*/  IMAD R10, R19, c[0x0][0x4e8], RZ ;  /* 0x00013a00130a7a24 */ /* 0x000fe200078e02ff */
[----:B------:R-:W-:Y:S04]  /*13a40*/  BSSY B0, `(.L_x_1730) ;  /* 0x000000f000007945 */ /* 0x000fe80003800000 */
        /* <DEDUP_REMOVED lines=14> */
.L_x_1731:
[----:B------:R-:W-:Y:S05]  /*13b30*/  BSYNC B0 ;  /* 0x0000000000007941 */ /* 0x000fea0003800000 */
.L_x_1730:
[----:B------:R-:W-:Y:S05]  /*13b40*/  BRA.DIV ~URZ, `(.L_x_1732) ;  /* 0x000021727f007947 */ /* 0x000fea000b800000 */
[----:B--2---:R2:W1:Y:S04]  /*13b50*/  SHFL.IDX PT, R8, R9, 0x1, 0x181f ;  /* 0x00381f0009087f89 */ /* 0x00446800000e0000 */
[----:B----4-:R2:W4:Y:S02]  /*13b60*/  SHFL.IDX PT, R0, R12, 0x1, 0x181f ;  /* 0x00381f000c007f89 */ /* 0x01052400000e0000 */
.L_x_1785:
        /* <DEDUP_REMOVED lines=16> */
.L_x_1734:
[----:B------:R-:W-:Y:S05]  /*13c70*/  BSYNC B0 ;  /* 0x0000000000007941 */ /* 0x000fea0003800000 */
.L_x_1733:
[----:B------:R-:W-:Y:S05]  /*13c80*/  BRA.DIV ~URZ, `(.L_x_1735) ;  /* 0x000020f27f007947 */ /* 0x000fea000b800000 */
[----:B-1----:R1:W2:Y:S02]  /*13c90*/  SHFL.IDX PT, R8, R9, 0x2, 0x181f ;  /* 0x00581f0009087f89 */ /* 0x0022a400000e0000 */
.L_x_1786:
[----:B------:R-:W-:Y:S05]  /*13ca0*/  BRA.DIV ~URZ, `(.L_x_1736) ;  /* 0x000021427f007947 */ /* 0x000fea000b800000 */
[----:B----4-:R4:W1:Y:S02]  /*13cb0*/  SHFL.IDX PT, R0, R12, 0x2, 0x181f ;  /* 0x00581f000c007f89 */ /* 0x01086400000e0000 */
.L_x_1787:
        /* <DEDUP_REMOVED lines=16> */
.L_x_1738:
[----:B------:R-:W-:Y:S05]  /*13dc0*/  BSYNC B0 ;  /* 0x0000000000007941 */ /* 0x000fea0003800000 */
.L_x_1737:
[----:B------:R-:W-:Y:S05]  /*13dd0*/  BRA.DIV ~URZ, `(.L_x_1739) ;  /* 0x000020727f007947 */ /* 0x000fea000b800000 */
[----:B--2---:R2:W3:Y:S04]  /*13de0*/  SHFL.IDX PT, R8, R9, 0x3, 0x181f ;  /* 0x00781f0009087f89 */ /* 0x0044e800000e0000 */
[----:B-1----:R2:W1:Y:S02]  /*13df0*/  SHFL.IDX PT, R0, R12, 0x3, 0x181f ;  /* 0x00781f000c007f89 */ /* 0x00246400000e0000 */
.L_x_1788:
        /* <DEDUP_REMOVED lines=15> */
.L_x_1719:
[----:B------:R-:W-:Y:S05]  /*13ef0*/  BSYNC B1 ;  /* 0x0000000000017941 */ /* 0x000fea0003800000 */
.L_x_1703:
        /* <DEDUP_REMOVED lines=9> */
[----:B----4-:R-:W-:-:S04]  /*13f90*/  LOP3.LUT R14, R0, 0x1f, RZ, 0xc0, !PT ;  /* 0x0000001f000e7812 */ /* 0x010fc800078ec0ff */
[----:B------:R-:W-:Y:S01]  /*13fa0*/  ISETP.NE.AND P5, PT, R14, 0x1f, PT ;  /* 0x0000001f0e00780c */ /* 0x000fe20003fa5270 */
[----:B------:R-:W-:Y:S10]  /*13fb0*/  BRA.DIV ~URZ, `(.L_x_1741) ;  /* 0x00001f527f007947 */ /* 0x000ff4000b800000 */
[----:B--2---:R2:W4:Y:S02]  /*13fc0*/  SHFL.IDX PT, R9, R82, RZ, 0x1f ;  /* 0x00001fff52097589 */ /* 0x00452400000e0000 */
.L_x_1789:
[----:B------:R-:W-:Y:S05]  /*13fd0*/  BRA.DIV ~URZ, `(.L_x_1742) ;  /* 0x00001fa27f007947 */ /* 0x000fea000b800000 */
[----:B---3--:R3:W2:Y:S02]  /*13fe0*/  SHFL.IDX PT, R8, R82, 0x1, 0x1f ;  /* 0x00201f0052087f89 */ /* 0x0086a400000e0000 */
.L_x_1790:
        /* <DEDUP_REMOVED lines=18> */
.L_x_1791:
        /* <DEDUP_REMOVED lines=16> */
.L_x_1792:
[----:B---3--:R-:W-:Y:S01]  /*14210*/  IMAD R0, R0, c[0x0][0x538], RZ ;  /* 0x00014e0000007a24 */ /* 0x008fe200078e02ff */
[----:B------:R-:W-:Y:S04]  /*14220*/  BSSY B1, `(.L_x_1745) ;  /* 0x00000c6000017945 */ /* 0x000fe80003800000 */
[----:B--2---:R-:W-:-:S04]  /*14230*/  IADD3 R8, R0, R8, RZ ;  /* 0x0000000800087210 */ /* 0x004fc80007ffe0ff */
[----:B----4-:R-:W-:-:S13]  /*14240*/  ISETP.GT.AND P6, PT, R8, R9, PT ;  /* 0x000000090800720c */ /* 0x010fda0003fc4270 */
[----:B------:R-:W-:Y:S05]  /*14250*/  @P6 BRA `(.L_x_1746) ;  /* 0x0000024000006947 */ /* 0x000fea0003800000 */
.L_x_1750:
        /* <DEDUP_REMOVED lines=16> */
.L_x_1793:
        /* <DEDUP_REMOVED lines=16> */
.L_x_1794:
[----:B--2---:R-:W-:-:S05]  /*14460*/  IMAD R0, R0, c[0x0][0x538], RZ ;  /* 0x00014e0000007a24 */ /* 0x004fca00078e02ff */
[----:B------:R-:W-:-:S04]  /*14470*/  IADD3 R8, R0, R8, RZ ;  /* 0x0000000800087210 */ /* 0x000fc80007ffe0ff */
[----:B------:R-:W-:-:S13]  /*14480*/  ISETP.GT.AND P6, PT, R8, R9, PT ;  /* 0x000000090800720c */ /* 0x000fda0003fc4270 */
[----:B-1----:R-:W-:Y:S05]  /*14490*/  @!P6 BRA `(.L_x_1750) ;  /* 0xfffffdc00000e947 */ /* 0x002fea000383ffff */
.L_x_1746:
[----:B------:R-:W-:-:S05]  /*144a0*/  IADD3 R11, -R0, R8, RZ ;  /* 0x00000008000b7210 */ /* 0x000fca0007ffe1ff */
[----:B------:R-:W-:-:S05]  /*144b0*/  IMAD R0, R4, c[0x0][0x538], R11 ;  /* 0x00014e0004007a24 */ /* 0x000fca00078e020b */
[----:B------:R-:W-:Y:S01]  /*144c0*/  ISETP.GT.AND P0, PT, R0, R9, PT ;  /* 0x000000090000720c */ /* 0x000fe20003f04270 */
[----:B------:R-:W-:-:S12]  /*144d0*/  BRA.DIV ~URZ, `(.L_x_1751) ;  /* 0x00001ee27f007947 */ /* 0x000fd8000b800000 */
[----:B------:R-:W-:-:S04]  /*144e0*/  VOTE.ANY R10, PT, !P0 ;  /* 0x00000000000a7806 */ /* 0x000fc800040e0100 */
.L_x_1795:
[----:B------:R-:W2:Y:S02]  /*144f0*/  POPC R8, R10 ;  /* 0x0000000a00087309 */ /* 0x000ea40000000000 */
[----:B--2---:R-:W-:Y:S01]  /*14500*/  IADD3 R231, R8, R231, RZ ;  /* 0x000000e708e77210 */ /* 0x004fe20007ffe0ff */
[----:B------:R-:W-:Y:S05]  /*14510*/  BRA.DIV ~URZ, `(.L_x_1752) ;  /* 0x00001ef27f007947 */ /* 0x000fea000b800000 */
[----:B------:R2:W3:Y:S04]  /*14520*/  SHFL.IDX PT, R12, R6, R8, 0x1f ;  /* 0x00001f08060c7589 */ /* 0x0004e800000e0000 */
[----:B------:R2:W4:Y:S02]  /*14530*/  SHFL.IDX PT, R7, R7, R8, 0x1f ;  /* 0x00001f0807077589 */ /* 0x00052400000e0000 */
.L_x_1796:
[----:B------:R-:W-:Y:S01]  /*14540*/  ISETP.NE.AND P0, PT, R10, RZ, PT ;  /* 0x000000ff0a00720c */ /* 0x000fe20003f05270 */
[----:B------:R-:W-:-:S12]  /*14550*/  BSSY B0, `(.L_x_1753) ;  /* 0x0000005000007945 */ /* 0x000fd80003800000 */
[----:B------:R-:W-:Y:S05]  /*14560*/  @!P0 BRA `(.L_x_1754) ;  /* 0x0000003000008947 */ /* 0x000fea0003800000 */
[----:B------:R-:W-:Y:S01]  /*14570*/  IADD3 R3, R8, -0x1, RZ ;  /* 0xffffffff08037810 */ /* 0x000fe20007ffe0ff */
[----:B------:R-:W-:Y:S05]  /*14580*/  BRA.DIV ~URZ, `(.L_x_1755) ;  /* 0x00001f527f007947 */ /* 0x000fea000b800000 */
[----:B------:R1:W2:Y:S02]  /*14590*/  SHFL.IDX PT, R13, R4, R3, 0x1f ;  /* 0x00001f03040d7589 */ /* 0x0002a400000e0000 */
.L_x_1754:
[----:B------:R-:W-:Y:S05]  /*145a0*/  BSYNC B0 ;  /* 0x0000000000007941 */ /* 0x000fea0003800000 */
.L_x_1753:
[----:B----4-:R-:W-:Y:S01]  /*145b0*/  ISETP.NE.AND P0, PT, R7, 0x1, PT ;  /* 0x000000010700780c */ /* 0x010fe20003f05270 */
[----:B--2---:R-:W-:Y:S01]  /*145c0*/  IMAD R228, R13, c[0x0][0x538], R11 ;  /* 0x00014e000de47a24 */ /* 0x004fe200078e020b */
[----:B------:R-:W-:Y:S04]  /*145d0*/  BSSY B0, `(.L_x_1756) ;  /* 0x0000083000007945 */ /* 0x000fe80003800000 */
[----:B------:R-:W-:-:S07]  /*145e0*/  IADD3 R9, -R228, R9, RZ ;  /* 0x00000009e4097210 */ /* 0x000fce0007ffe1ff */
[----:B------:R-:W-:Y:S05]  /*145f0*/  @!P0 BRA `(.L_x_1757) ;  /* 0x000003e000008947 */ /* 0x000fea0003800000 */
[-C--:B---3--:R-:W-:Y:S02]  /*14600*/  IABS R0, R12.reuse ;  /* 0x0000000c00007213 */ /* 0x088fe40000000000 */
        /* <DEDUP_REMOVED lines=15> */
[----:B------:R-:W-:-:S04]  /*14700*/  IMAD.MOV R0, RZ, RZ, -R8 ;  /* 0x000000ffff007224 */ /* 0x000fc800078e0a08 */
[----:B------:R-:W-:Y:S02]  /*14710*/  IMAD.MOV.U32 R3, RZ, RZ, R0 ;  /* 0x000000ffff037224 */ /* 0x000fe400078e0000 */
        /* <DEDUP_REMOVED lines=13> */
[----:B-1----:R-:W-:-:S04]  /*147f0*/  IADD3 R2, RZ, -R3, RZ ;  /* 0x80000003ff027210 */ /* 0x002fc80007ffe0ff */
[----:B------:R-:W-:Y:S01]  /*14800*/  @!P0 IMAD.MOV R0, RZ, RZ, -R0 ;  /* 0x000000ffff008224 */ /* 0x000fe200078e0a00 */
[----:B------:R-:W-:Y:S01]  /*14810*/  @!P1 LOP3.LUT R0, RZ, R12, RZ, 0x33, !PT ;  /* 0x0000000cff009212 */ /* 0x000fe200078e33ff */
[----:B------:R-:W-:Y:S01]  /*14820*/  IMAD.MOV.U32 R4, RZ, RZ, R2 ;  /* 0x000000ffff047224 */ /* 0x000fe200078e0002 */
[----:B------:R-:W-:Y:S02]  /*14830*/  IABS R2, R7 ;  /* 0x0000000700027213 */ /* 0x000fe40000000000 */
[----:B------:R-:W-:Y:S01]  /*14840*/  IABS R8, R0 ;  /* 0x0000000000087213 */ /* 0x000fe20000000000 */
[----:B------:R-:W-:Y:S02]  /*14850*/  IMAD R4, R4, R5, RZ ;  /* 0x0000000504047224 */ /* 0x000fe400078e02ff */
[----:B------:R-:W-:Y:S01]  /*14860*/  IMAD.MOV R6, RZ, RZ, -R2 ;  /* 0x000000ffff067224 */ /* 0x000fe200078e0a02 */
[----:B------:R-:W-:-:S05]  /*14870*/  MOV R2, RZ ;  /* 0x000000ff00027202 */ /* 0x000fca0000000f00 */
        /* <DEDUP_REMOVED lines=16> */
[----:B------:R-:W-:Y:S01]  /*14980*/  IMAD.MOV R3, RZ, RZ, -R2 ;  /* 0x000000ffff037224 */ /* 0x000fe200078e0a02 */
[----:B------:R-:W-:-:S03]  /*14990*/  LEA R2, R7, R2, 0x18 ;  /* 0x0000000207027211 */ /* 0x000fc600078ec0ff */
[----:B------:R-:W-:Y:S02]  /*149a0*/  IMAD R3, R7, R3, R0 ;  /* 0x0000000307037224 */ /* 0x000fe400078e0200 */
[----:B------:R-:W-:Y:S02]  /*149b0*/  IMAD R0, R12, R4, R9 ;  /* 0x000000040c007224 */ /* 0x000fe400078e0209 */
[----:B------:R-:W-:Y:S01]  /*149c0*/  IMAD R230, R3, 0x10000, R2 ;  /* 0x0001000003e67824 */ /* 0x000fe200078e0202 */
[----:B------:R-:W-:Y:S05]  /*149d0*/  BRA `(.L_x_1758) ;  /* 0x0000042000007947 */ /* 0x000fea0003800000 */
.L_x_1757:
        /* <DEDUP_REMOVED lines=31> */
[----:B------:R-:W-:Y:S02]  /*14bd0*/  IMAD R10, R4, R0, RZ ;  /* 0x00000000040a7224 */ /* 0x000fe400078e02ff */
[----:B------:R-:W-:-:S03]  /*14be0*/  IMAD.MOV R0, RZ, RZ, -R0 ;  /* 0x000000ffff007224 */ /* 0x000fc600078e0a00 */
[----:B------:R-:W-:Y:S01]  /*14bf0*/  IADD3 R2, -R10, c[0x0][0x538], RZ ;  /* 0x00014e000a027a10 */ /* 0x000fe20007ffe1ff */
[----:B------:R-:W-:-:S03]  /*14c00*/  IMAD R7, R11, R0, R9 ;  /* 0x000000000b077224 */ /* 0x000fc600078e0209 */
[----:B------:R-:W-:Y:S01]  /*14c10*/  IMNMX R2, R4, R2, PT ;  /* 0x0000000204027217 */ /* 0x000fe20003800200 */
[----:B------:R-:W-:-:S03]  /*14c20*/  IMAD.MOV.U32 R4, RZ, RZ, RZ ;  /* 0x000000ffff047224 */ /* 0x000fc600078e00ff */
[-C--:B------:R-:W-:Y:S02]  /*14c30*/  IABS R3, R2.reuse ;  /* 0x0000000200037213 */ /* 0x080fe40000000000 */
[----:B------:R-:W-:-:S03]  /*14c40*/  IABS R8, R2 ;  /* 0x0000000200087213 */ /* 0x000fc60000000000 */
[----:B------:R-:W-:-:S04]  /*14c50*/  IMAD.MOV.U32 R6, RZ, RZ, R3 ;  /* 0x000000ffff067224 */ /* 0x000fc800078e0003 */
[----:B------:R-:W1:Y:S08]  /*14c60*/  I2F.RP R3, R6 ;  /* 0x0000000600037306 */ /* 0x000e700000209400 */
[----:B-1----:R-:W1:Y:S02]  /*14c70*/  MUFU.RCP R3, R3 ;  /* 0x0000000300037308 */ /* 0x002e640000001000 */
[----:B-1----:R-:W-:-:S06]  /*14c80*/  IADD3 R3, R3, 0xffffffe, RZ ;  /* 0x0ffffffe03037810 */ /* 0x002fcc0007ffe0ff */
[----:B------:R-:W1:Y:S02]  /*14c90*/  F2I.FTZ.U32.TRUNC.NTZ R5, R3 ;  /* 0x0000000300057305 */ /* 0x000e64000021f000 */
[----:B-1----:R-:W-:-:S05]  /*14ca0*/  IMAD.MOV R3, RZ, RZ, -R5 ;  /* 0x000000ffff037224 */ /* 0x002fca00078e0a05 */
[----:B------:R-:W-:Y:S02]  /*14cb0*/  MOV R0, R3 ;  /* 0x0000000300007202 */ /* 0x000fe40000000f00 */
[----:B------:R-:W-:-:S03]  /*14cc0*/  IABS R3, R7 ;  /* 0x0000000700037213 */ /* 0x000fc60000000000 */
        /* <DEDUP_REMOVED lines=19> */
.L_x_1758:
[----:B------:R-:W-:Y:S05]  /*14e00*/  BSYNC B0 ;  /* 0x0000000000007941 */ /* 0x000fea0003800000 */
.L_x_1756:
[----:B------:R-:W-:-:S04]  /*14e10*/  LOP3.LUT R0, RZ, R0, RZ, 0x33, !PT ;  /* 0x00000000ff007212 */ /* 0x000fc800078e33ff */
[----:B------:R-:W-:Y:S01]  /*14e20*/  IADD3 R229, R0, R12, RZ ;  /* 0x0000000c00e57210 */ /* 0x000fe20007ffe0ff */
[----:B------:R-:W-:Y:S05]  /*14e30*/  BRA `(.L_x_1759) ;  /* 0x0000004000007947 */ /* 0x000fea0003800000 */
.L_x_1747:
[----:B------:R-:W-:Y:S01]  /*14e40*/  IMAD.MOV.U32 R228, RZ, RZ, R9 ;  /* 0x000000ffffe47224 */ /* 0x000fe200078e0009 */
[----:B------:R-:W-:Y:S01]  /*14e50*/  MOV R230, RZ ;  /* 0x000000ff00e67202 */ /* 0x000fe20000000f00 */
[----:B------:R-:W-:Y:S01]  /*14e60*/  IMAD.MOV.U32 R229, RZ, RZ, RZ ;  /* 0x000000ffffe57224 */ /* 0x000fe200078e00ff */
[----:B------:R-:W-:Y:S02]  /*14e70*/  MOV R231, c[0x0][0x53c] ;  /* 0x00014f0000e77a02 */ /* 0x000fe40000000f00 */
.L_x_1759:
[----:B------:R-:W-:Y:S05]  /*14e80*/  BSYNC B1 ;  /* 0x0000000000017941 */ /* 0x000fea0003800000 */
.L_x_1745:
[----:B------:R-:W-:Y:S01]  /*14e90*/  WARPSYNC 0xffffffff ;  /* 0xffffffff00007948 */ /* 0x000fe20003800000 */
[----:B------:R-:W-:Y:S01]  /*14ea0*/  BAR.SYNC.DEFER_BLOCKING 0x4, 0x100 ;  /* 0x0104000000007b1d */ /* 0x000fe20000010000 */
[----:B------:R-:W-:-:S13]  /*14eb0*/  ISETP.NE.AND P0, PT, R14, RZ, PT ;  /* 0x000000ff0e00720c */ /* 0x000fda0003f05270 */
[----:B------:R2:W-:Y:S04]  /*14ec0*/  @!P0 STS.128 [0x24100], R228 ;  /* 0x024100e4ff008388 */ /* 0x0005e80000000c00 */
[----:B------:R-:W-:Y:S06]  /*14ed0*/  BAR.ARV 0x5, 0x100 ;  /* 0x0144000000007b1d */ /* 0x000fec0000002000 */
.L_x_1740:
[----:B-1----:R-:W-:-:S13]  /*14ee0*/  ISETP.GE.AND P0, PT, R231, c[0x0][0x53c], PT ;  /* 0x00014f00e7007a0c */ /* 0x002fda0003f06270 */
[----:B--23--:R-:W-:Y:S01]  /*14ef0*/  @P0 CALL.REL.NOINC `(.L_x_1760) ;  /* 0x0000001000000944 */ /* 0x00cfe20003c00000 */
[----:B------:R-:W-:Y:S05]  /*14f00*/  BRA `(.L_x_1761) ;  /* 0xfffec88000007947 */ /* 0x000fea000383ffff */
.L_x_1760:
[----:B------:R-:W-:Y:S05]  /*14f10*/  EXIT ;  /* 0x000000000000794d */ /* 0x000fea0003800000 */
.L_x_1617:
[----:B------:R-:W-:Y:S01]  /*14f20*/  IMAD.MOV.U32 R0, RZ, RZ, R5 ;  /* 0x000000ffff007224 */ /* 0x000fe200078e0005 */
[----:B------:R-:W-:Y:S02]  /*14f30*/  MOV R2, 0x1 ;  /* 0x0000000100027802 */ /* 0x000fe40000000f00 */
[----:B------:R-:W-:Y:S02]  /*14f40*/  MOV R3, 0x14f60 ;  /* 0x00014f6000037802 */ /* 0x000fe40000000f00 */
[----:B--2---:R-:W-:Y:S05]  /*14f50*/  CALL.REL.NOINC `($__internal_36_$__cuda_sm70_shflsync_up_p) ;  /* 0x0000168000007944 */ /* 0x004fea0003c00000 */
[----:B------:R-:W-:Y:S01]  /*14f60*/  MOV R0, R4 ;  /* 0x0000000400007202 */ /* 0x000fe20000000f00 */
[----:B------:R-:W-:Y:S05]  /*14f70*/  BRA `(.L_x_1762) ;  /* 0xfffeb4c000007947 */ /* 0x000fea000383ffff */
.L_x_1618:
[----:B------:R-:W-:Y:S01]  /*14f80*/  IMAD.MOV.U32 R0, RZ, RZ, R5 ;  /* 0x000000ffff007224 */ /* 0x000fe200078e0005 */
[----:B------:R-:W-:Y:S02]  /*14f90*/  MOV R2, 0x2 ;  /* 0x0000000200027802 */ /* 0x000fe40000000f00 */
[----:B------:R-:W-:Y:S02]  /*14fa0*/  MOV R3, 0x14fc0 ;  /* 0x00014fc000037802 */ /* 0x000fe40000000f00 */
[----:B--2---:R-:W-:Y:S05]  /*14fb0*/  CALL.REL.NOINC `($__internal_36_$__cuda_sm70_shflsync_up_p) ;  /* 0x0000162000007944 */ /* 0x004fea0003c00000 */
[----:B------:R-:W-:Y:S01]  /*14fc0*/  SEL R0, R4, RZ, P4 ;  /* 0x000000ff04007207 */ /* 0x000fe20002000000 */
[----:B------:R-:W-:Y:S01]  /*14fd0*/  IMAD.MOV.U32 R2, RZ, RZ, 0x4 ;  /* 0x00000004ff027424 */ /* 0x000fe200078e00ff */
[----:B------:R-:W-:-:S03]  /*14fe0*/  MOV R3, 0x15010 ;  /* 0x0001501000037802 */ /* 0x000fc60000000f00 */
[----:B------:R-:W-:Y:S02]  /*14ff0*/  IMAD.IADD R0, R5, 0x1, R0 ;  /* 0x0000000105007824 */ /* 0x000fe400078e0200 */
[----:B------:R-:W-:Y:S05]  /*15000*/  CALL.REL.NOINC `($__internal_36_$__cuda_sm70_shflsync_up_p) ;  /* 0x000015d000007944 */ /* 0x000fea0003c00000 */
        /* <DEDUP_REMOVED lines=13> */
[----:B------:R-:W-:Y:S01]  /*150e0*/  IMAD.IADD R4, R0, 0x1, R4 ;  /* 0x0000000100047824 */ /* 0x000fe200078e0204 */
[----:B------:R-:W-:-:S03]  /*150f0*/  MOV R0, 0x1f ;  /* 0x0000001f00007802 */ /* 0x000fc60000000f00 */
[----:B------:R-:W-:Y:S02]  /*15100*/  IMAD.MOV.U32 R5, RZ, RZ, R4 ;  /* 0x000000ffff057224 */ /* 0x000fe400078e0004 */
[----:B------:R-:W-:Y:S05]  /*15110*/  CALL.REL.NOINC `($__internal_35_$__cuda_sm70_shflsync_idx_p) ;  /* 0x0000147000007944 */ /* 0x000fea0003c00000 */
[----:B------:R-:W-:Y:S05]  /*15120*/  BRA `(.L_x_1763) ;  /* 0xfffeb41000007947 */ /* 0x000fea000383ffff */
.L_x_1620:
[----:B------:R-:W-:Y:S02]  /*15130*/  SEL R0, RZ, 0x1, P0 ;  /* 0x00000001ff007807 */ /* 0x000fe40000000000 */
[----:B------:R-:W-:Y:S02]  /*15140*/  MOV R2, 0x15160 ;  /* 0x0001516000027802 */ /* 0x000fe40000000f00 */
[----:B--2---:R-:W-:Y:S05]  /*15150*/  CALL.REL.NOINC `($__internal_37_$__cuda_sm70_votesync_ballot) ;  /* 0x000014f000007944 */ /* 0x004fea0003c00000 */
[----:B------:R-:W-:Y:S01]  /*15160*/  MOV R10, R0 ;  /* 0x00000000000a7202 */ /* 0x000fe20000000f00 */
[----:B------:R-:W-:Y:S05]  /*15170*/  BRA `(.L_x_1764) ;  /* 0xfffeb45000007947 */ /* 0x000fea000383ffff */
.L_x_1621:
[----:B------:R-:W-:Y:S01]  /*15180*/  IMAD.MOV.U32 R5, RZ, RZ, R9 ;  /* 0x000000ffff057224 */ /* 0x000fe200078e0009 */
[----:B------:R-:W-:Y:S01]  /*15190*/  MOV R3, R6 ;  /* 0x0000000600037202 */ /* 0x000fe20000000f00 */
[----:B------:R-:W-:Y:S01]  /*151a0*/  IMAD.MOV.U32 R0, RZ, RZ, 0x1f ;  /* 0x0000001fff007424 */ /* 0x000fe200078e00ff */
[----:B------:R-:W-:Y:S02]  /*151b0*/  MOV R2, 0x151d0 ;  /* 0x000151d000027802 */ /* 0x000fe40000000f00 */
[----:B------:R-:W-:Y:S05]  /*151c0*/  CALL.REL.NOINC `($__internal_35_$__cuda_sm70_shflsync_idx_p) ;  /* 0x000013c000007944 */ /* 0x000fea0003c00000 */
[----:B------:R-:W-:Y:S01]  /*151d0*/  IMAD.MOV.U32 R229, RZ, RZ, R0 ;  /* 0x000000ffffe57224 */ /* 0x000fe200078e0000 */
[----:B------:R-:W-:Y:S01]  /*151e0*/  MOV R5, R8 ;  /* 0x0000000800057202 */ /* 0x000fe20000000f00 */
[----:B------:R-:W-:Y:S01]  /*151f0*/  IMAD.MOV.U32 R7, RZ, RZ, RZ ;  /* 0x000000ffff077224 */ /* 0x000fe200078e00ff */
[----:B------:R-:W-:Y:S01]  /*15200*/  MOV R3, R6 ;  /* 0x0000000600037202 */ /* 0x000fe20000000f00 */
[----:B------:R-:W-:Y:S01]  /*15210*/  IMAD.MOV.U32 R0, RZ, RZ, 0x1f ;  /* 0x0000001fff007424 */ /* 0x000fe200078e00ff */
[----:B------:R-:W-:-:S02]  /*15220*/  MOV R2, 0x15240 ;  /* 0x0001524000027802 */ /* 0x000fc40000000f00 */
[----:B------:R-:W-:Y:S05]  /*15230*/  CALL.REL.NOINC `($__internal_35_$__cuda_sm70_shflsync_idx_p) ;  /* 0x0000135000007944 */ /* 0x000fea0003c00000 */
[----:B------:R-:W-:Y:S01]  /*15240*/  MOV R9, R0 ;  /* 0x0000000000097202 */ /* 0x000fe20000000f00 */
[----:B------:R-:W-:Y:S05]  /*15250*/  BRA `(.L_x_1765) ;  /* 0xfffeb3d000007947 */ /* 0x000fea000383ffff */
.L_x_1624:
[----:B------:R-:W-:Y:S01]  /*15260*/  IMAD.MOV.U32 R5, RZ, RZ, R4 ;  /* 0x000000ffff057224 */ /* 0x000fe200078e0004 */
[----:B------:R-:W-:-:S02]  /*15270*/  MOV R0, 0x1f ;  /* 0x0000001f00007802 */ /* 0x000fc40000000f00 */
[----:B------:R-:W-:Y:S02]  /*15280*/  MOV R2, 0x152a0 ;  /* 0x000152a000027802 */ /* 0x000fe40000000f00 */
[----:B-123--:R-:W-:Y:S05]  /*15290*/  CALL.REL.NOINC `($__internal_35_$__cuda_sm70_shflsync_idx_p) ;  /* 0x000012f000007944 */ /* 0x00efea0003c00000 */
[----:B------:R-:W-:Y:S01]  /*152a0*/  MOV R7, R0 ;  /* 0x0000000000077202 */ /* 0x000fe20000000f00 */
[----:B------:R-:W-:Y:S05]  /*152b0*/  BRA `(.L_x_1623) ;  /* 0xfffeb3d000007947 */ /* 0x000fea000383ffff */
.L_x_1643:
[----:B------:R-:W-:Y:S01]  /*152c0*/  IMAD.MOV.U32 R5, RZ, RZ, R9 ;  /* 0x000000ffff057224 */ /* 0x000fe200078e0009 */
[----:B------:R-:W-:Y:S01]  /*152d0*/  MOV R3, RZ ;  /* 0x000000ff00037202 */ /* 0x000fe20000000f00 */
[----:B------:R-:W-:Y:S01]  /*152e0*/  IMAD.MOV.U32 R0, RZ, RZ, 0x181f ;  /* 0x0000181fff007424 */ /* 0x000fe200078e00ff */
[----:B------:R-:W-:Y:S02]  /*152f0*/  MOV R2, 0x15310 ;  /* 0x0001531000027802 */ /* 0x000fe40000000f00 */
[----:B------:R-:W-:Y:S05]  /*15300*/  CALL.REL.NOINC `($__internal_35_$__cuda_sm70_shflsync_idx_p) ;  /* 0x0000128000007944 */ /* 0x000fea0003c00000 */
[----:B------:R-:W-:Y:S01]  /*15310*/  MOV R8, R0 ;  /* 0x0000000000087202 */ /* 0x000fe20000000f00 */
[----:B------:R-:W-:Y:S05]  /*15320*/  BRA `(.L_x_1766) ;  /* 0xfffed65000007947 */ /* 0x000fea000383ffff */
.L_x_1644:
[----:B------:R-:W-:Y:S01]  /*15330*/  IMAD.MOV.U32 R5, RZ, RZ, R13 ;  /* 0x000000ffff057224 */ /* 0x000fe200078e000d */
[----:B------:R-:W-:Y:S01]  /*15340*/  MOV R3, RZ ;  /* 0x000000ff00037202 */ /* 0x000fe20000000f00 */
[----:B------:R-:W-:Y:S01]  /*15350*/  IMAD.MOV.U32 R0, RZ, RZ, 0x181f ;  /* 0x0000181fff007424 */ /* 0x000fe200078e00ff */
[----:B------:R-:W-:Y:S02]  /*15360*/  MOV R2, 0x15380 ;  /* 0x0001538000027802 */ /* 0x000fe40000000f00 */
[----:B-12---:R-:W-:Y:S05]  /*15370*/  CALL.REL.NOINC `($__internal_35_$__cuda_sm70_shflsync_idx_p) ;  /* 0x0000121000007944 */ /* 0x006fea0003c00000 */
[----:B------:R-:W-:Y:S05]  /*15380*/  BRA `(.L_x_1767) ;  /* 0xfffed61000007947 */ /* 0x000fea000383ffff */
.L_x_1647:
[----:B--2---:R-:W-:Y:S01]  /*15390*/  IMAD.MOV.U32 R5, RZ, RZ, R9 ;  /* 0x000000ffff057224 */ /* 0x004fe200078e0009 */
[----:B------:R-:W-:Y:S01]  /*153a0*/  MOV R3, 0x1 ;  /* 0x0000000100037802 */ /* 0x000fe20000000f00 */
[----:B----4-:R-:W-:Y:S01]  /*153b0*/  IMAD.MOV.U32 R0, RZ, RZ, 0x181f ;  /* 0x0000181fff007424 */ /* 0x010fe200078e00ff */
[----:B------:R-:W-:-:S02]  /*153c0*/  MOV R2, 0x153e0 ;  /* 0x000153e000027802 */ /* 0x000fc40000000f00 */
[----:B-1-3--:R-:W-:Y:S05]  /*153d0*/  CALL.REL.NOINC `($__internal_35_$__cuda_sm70_shflsync_idx_p) ;  /* 0x000011b000007944 */ /* 0x00afea0003c00000 */
[----:B------:R-:W-:Y:S01]  /*153e0*/  IMAD.MOV.U32 R8, RZ, RZ, R0 ;  /* 0x000000ffff087224 */ /* 0x000fe200078e0000 */
[----:B------:R-:W-:Y:S01]  /*153f0*/  MOV R3, 0x1 ;  /* 0x0000000100037802 */ /* 0x000fe20000000f00 */
[----:B------:R-:W-:Y:S01]  /*15400*/  IMAD.MOV.U32 R5, RZ, RZ, R13 ;  /* 0x000000ffff057224 */ /* 0x000fe200078e000d */
[----:B------:R-:W-:-:S02]  /*15410*/  MOV R0, 0x181f ;  /* 0x0000181f00007802 */ /* 0x000fc40000000f00 */
[----:B------:R-:W-:Y:S02]  /*15420*/  MOV R2, 0x15440 ;  /* 0x0001544000027802 */ /* 0x000fe40000000f00 */
[----:B------:R-:W-:Y:S05]  /*15430*/  CALL.REL.NOINC `($__internal_35_$__cuda_sm70_shflsync_idx_p) ;  /* 0x0000115000007944 */ /* 0x000fea0003c00000 */
[----:B------:R-:W-:Y:S05]  /*15440*/  BRA `(.L_x_1768) ;  /* 0xfffed6a000007947 */ /* 0x000fea000383ffff */
.L_x_1650:
[----:B-1----:R-:W-:Y:S01]  /*15450*/  IMAD.MOV.U32 R5, RZ, RZ, R9 ;  /* 0x000000ffff057224 */ /* 0x002fe200078e0009 */
[----:B------:R-:W-:Y:S01]  /*15460*/  MOV R3, 0x2 ;  /* 0x0000000200037802 */ /* 0x000fe20000000f00 */
[----:B----4-:R-:W-:Y:S01]  /*15470*/  IMAD.MOV.U32 R0, RZ, RZ, 0x181f ;  /* 0x0000181fff007424 */ /* 0x010fe200078e00ff */
[----:B------:R-:W-:Y:S02]  /*15480*/  MOV R2, 0x154a0 ;  /* 0x000154a000027802 */ /* 0x000fe40000000f00 */
[----:B--23--:R-:W-:Y:S05]  /*15490*/  CALL.REL.NOINC `($__internal_35_$__cuda_sm70_shflsync_idx_p) ;  /* 0x000010f000007944 */ /* 0x00cfea0003c00000 */
[----:B------:R-:W-:Y:S01]  /*154a0*/  MOV R8, R0 ;  /* 0x0000000000087202 */ /* 0x000fe20000000f00 */
[----:B------:R-:W-:Y:S05]  /*154b0*/  BRA `(.L_x_1769) ;  /* 0xfffed77000007947 */ /* 0x000fea000383ffff */
.L_x_1651:
[----:B------:R-:W-:Y:S01]  /*154c0*/  IMAD.MOV.U32 R5, RZ, RZ, R13 ;  /* 0x000000ffff057224 */ /* 0x000fe200078e000d */
[----:B------:R-:W-:Y:S01]  /*154d0*/  MOV R3, 0x2 ;  /* 0x0000000200037802 */ /* 0x000fe20000000f00 */
[----:B----4-:R-:W-:Y:S01]  /*154e0*/  IMAD.MOV.U32 R0, RZ, RZ, 0x181f ;  /* 0x0000181fff007424 */ /* 0x010fe200078e00ff */
[----:B------:R-:W-:Y:S02]  /*154f0*/  MOV R2, 0x15510 ;  /* 0x0001551000027802 */ /* 0x000fe40000000f00 */
[----:B-123--:R-:W-:Y:S05]  /*15500*/  CALL.REL.NOINC `($__internal_35_$__cuda_sm70_shflsync_idx_p) ;  /* 0x0000108000007944 */ /* 0x00efea0003c00000 */
[----:B------:R-:W-:Y:S05]  /*15510*/  BRA `(.L_x_1770) ;  /* 0xfffed73000007947 */ /* 0x000fea000383ffff */
.L_x_1654:
[----:B-1----:R-:W-:Y:S01]  /*15520*/  IMAD.MOV.U32 R5, RZ, RZ, R9 ;  /* 0x000000ffff057224 */ /* 0x002fe200078e0009 */
[----:B------:R-:W-:Y:S01]  /*15530*/  MOV R3, 0x3 ;  /* 0x0000000300037802 */ /* 0x000fe20000000f00 */
[----:B------:R-:W-:Y:S01]  /*15540*/  IMAD.MOV.U32 R0, RZ, RZ, 0x181f ;  /* 0x0000181fff007424 */ /* 0x000fe200078e00ff */
[----:B------:R-:W-:-:S02]  /*15550*/  MOV R2, 0x15570 ;  /* 0x0001557000027802 */ /* 0x000fc40000000f00 */
[----:B--234-:R-:W-:Y:S05]  /*15560*/  CALL.REL.NOINC `($__internal_35_$__cuda_sm70_shflsync_idx_p) ;  /* 0x0000102000007944 */ /* 0x01cfea0003c00000 */
[----:B------:R-:W-:Y:S01]  /*15570*/  IMAD.MOV.U32 R8, RZ, RZ, R0 ;  /* 0x000000ffff087224 */ /* 0x000fe200078e0000 */
[----:B------:R-:W-:Y:S01]  /*15580*/  MOV R3, 0x3 ;  /* 0x0000000300037802 */ /* 0x000fe20000000f00 */
[----:B------:R-:W-:Y:S01]  /*15590*/  IMAD.MOV.U32 R5, RZ, RZ, R13 ;  /* 0x000000ffff057224 */ /* 0x000fe200078e000d */
[----:B------:R-:W-:-:S02]  /*155a0*/  MOV R0, 0x181f ;  /* 0x0000181f00007802 */ /* 0x000fc40000000f00 */
[----:B------:R-:W-:Y:S02]  /*155b0*/  MOV R2, 0x155d0 ;  /* 0x000155d000027802 */ /* 0x000fe40000000f00 */
[----:B------:R-:W-:Y:S05]  /*155c0*/  CALL.REL.NOINC `($__internal_35_$__cuda_sm70_shflsync_idx_p) ;  /* 0x00000fc000007944 */ /* 0x000fea0003c00000 */
[----:B------:R-:W-:Y:S05]  /*155d0*/  BRA `(.L_x_1771) ;  /* 0xfffed7c000007947 */ /* 0x000fea000383ffff */
.L_x_1699:
[----:B------:R-:W-:Y:S01]  /*155e0*/  IMAD.MOV.U32 R2, RZ, RZ, R212 ;  /* 0x000000ffff027224 */ /* 0x000fe200078e00d4 */
[----:B------:R-:W-:Y:S02]  /*155f0*/  MOV R5, 0x2 ;  /* 0x0000000200057802 */ /* 0x000fe40000000f00 */
[----:B------:R-:W-:Y:S02]  /*15600*/  MOV R3, 0x15620 ;  /* 0x0001562000037802 */ /* 0x000fe40000000f00 */
[----:B------:R-:W-:Y:S05]  /*15610*/  CALL.REL.NOINC `($__internal_34_$__cuda_sm70_shflsync_bfly_p) ;  /* 0x00000f2000007944 */ /* 0x000fea0003c00000 */
[----:B------:R-:W-:Y:S01]  /*15620*/  MOV R0, R5 ;  /* 0x0000000500007202 */ /* 0x000fe20000000f00 */
[----:B------:R-:W-:Y:S05]  /*15630*/  BRA `(.L_x_1772) ;  /* 0xffffad7000007947 */ /* 0x000fea000383ffff */
.L_x_1700:
[----:B------:R-:W-:Y:S01]  /*15640*/  IMAD.MOV.U32 R2, RZ, RZ, R0 ;  /* 0x000000ffff027224 */ /* 0x000fe200078e0000 */
[----:B------:R-:W-:Y:S02]  /*15650*/  MOV R5, 0x1 ;  /* 0x0000000100057802 */ /* 0x000fe40000000f00 */
[----:B------:R-:W-:Y:S02]  /*15660*/  MOV R3, 0x15680 ;  /* 0x0001568000037802 */ /* 0x000fe40000000f00 */
[----:B-1----:R-:W-:Y:S05]  /*15670*/  CALL.REL.NOINC `($__internal_34_$__cuda_sm70_shflsync_bfly_p) ;  /* 0x00000ec000007944 */ /* 0x002fea0003c00000 */
[----:B------:R-:W-:Y:S01]  /*15680*/  FADD.FTZ R0, R0, R5 ;  /* 0x0000000500007221 */ /* 0x000fe20000010000 */
[----:B------:R-:W-:Y:S02]  /*15690*/  MOV R2, R213 ;  /* 0x000000d500027202 */ /* 0x000fe40000000f00 */
[----:B------:R-:W-:-:S02]  /*156a0*/  MOV R5, 0x2 ;  /* 0x0000000200057802 */ /* 0x000fc40000000f00 */
[----:B------:R-:W-:Y:S02]  /*156b0*/  MOV R3, 0x156d0 ;  /* 0x000156d000037802 */ /* 0x000fe40000000f00 */
[----:B------:R-:W-:Y:S05]  /*156c0*/  CALL.REL.NOINC `($__internal_34_$__cuda_sm70_shflsync_bfly_p) ;  /* 0x00000e7000007944 */ /* 0x000fea0003c00000 */
[----:B------:R-:W-:Y:S01]  /*156d0*/  FADD.FTZ R4, R213, R5 ;  /* 0x00000005d5047221 */ /* 0x000fe20000010000 */
[----:B------:R-:W-:Y:S02]  /*156e0*/  MOV R5, 0x1 ;  /* 0x0000000100057802 */ /* 0x000fe40000000f00 */
[----:B------:R-:W-:Y:S02]  /*156f0*/  MOV R3, 0x15720 ;  /* 0x0001572000037802 */ /* 0x000fe40000000f00 */
[----:B------:R-:W-:Y:S02]  /*15700*/  MOV R2, R4 ;  /* 0x0000000400027202 */ /* 0x000fe40000000f00 */
[----:B------:R-:W-:Y:S05]  /*15710*/  CALL.REL.NOINC `($__internal_34_$__cuda_sm70_shflsync_bfly_p) ;  /* 0x00000e2000007944 */ /* 0x000fea0003c00000 */
[----:B------:R-:W-:Y:S01]  /*15720*/  MOV R3, R5 ;  /* 0x0000000500037202 */ /* 0x000fe20000000f00 */
[----:B------:R-:W-:Y:S05]  /*15730*/  BRA `(.L_x_1773) ;  /* 0xfffface000007947 */ /* 0x000fea000383ffff */
.L_x_1707:
[----:B-1234-:R-:W-:Y:S01]  /*15740*/  IMAD.MOV.U32 R5, RZ, RZ, R9 ;  /* 0x000000ffff057224 */ /* 0x01efe200078e0009 */
[----:B------:R-:W-:Y:S01]  /*15750*/  MOV R3, RZ ;  /* 0x000000ff00037202 */ /* 0x000fe20000000f00 */
[----:B------:R-:W-:Y:S01]  /*15760*/  IMAD.MOV.U32 R0, RZ, RZ, 0x181f ;  /* 0x0000181fff007424 */ /* 0x000fe200078e00ff */
[----:B------:R-:W-:Y:S02]  /*15770*/  MOV R2, 0x15790 ;  /* 0x0001579000027802 */ /* 0x000fe40000000f00 */
[----:B------:R-:W-:Y:S05]  /*15780*/  CALL.REL.NOINC `($__internal_35_$__cuda_sm70_shflsync_idx_p) ;  /* 0x00000e0000007944 */ /* 0x000fea0003c00000 */
[----:B------:R-:W-:Y:S01]  /*15790*/  MOV R8, R0 ;  /* 0x0000000000087202 */ /* 0x000fe20000000f00 */
[----:B------:R-:W-:Y:S05]  /*157a0*/  BRA `(.L_x_1774) ;  /* 0xffffc48000007947 */ /* 0x000fea000383ffff */
.L_x_1708:
[----:B------:R-:W-:Y:S01]  /*157b0*/  IMAD.MOV.U32 R5, RZ, RZ, R12 ;  /* 0x000000ffff057224 */ /* 0x000fe200078e000c */
[----:B------:R-:W-:Y:S01]  /*157c0*/  MOV R3, RZ ;  /* 0x000000ff00037202 */ /* 0x000fe20000000f00 */
[----:B------:R-:W-:Y:S01]  /*157d0*/  IMAD.MOV.U32 R0, RZ, RZ, 0x181f ;  /* 0x0000181fff007424 */ /* 0x000fe200078e00ff */
[----:B------:R-:W-:-:S02]  /*157e0*/  MOV R2, 0x15800 ;  /* 0x0001580000027802 */ /* 0x000fc40000000f00 */
[----:B-12---:R-:W-:Y:S05]  /*157f0*/  CALL.REL.NOINC `($__internal_35_$__cuda_sm70_shflsync_idx_p) ;  /* 0x00000d9000007944 */ /* 0x006fea0003c00000 */
[----:B------:R-:W-:Y:S05]  /*15800*/  BRA `(.L_x_1775) ;  /* 0xffffc44000007947 */ /* 0x000fea000383ffff */
.L_x_1711:
        /* <DEDUP_REMOVED lines=12> */
.L_x_1714:
[----:B-1----:R-:W-:Y:S01]  /*158d0*/  IMAD.MOV.U32 R5, RZ, RZ, R9 ;  /* 0x000000ffff057224 */ /* 0x002fe200078e0009 */
[----:B------:R-:W-:Y:S01]  /*158e0*/  MOV R3, 0x2 ;  /* 0x0000000200037802 */ /* 0x000fe20000000f00 */
[----:B----4-:R-:W-:Y:S01]  /*158f0*/  IMAD.MOV.U32 R0, RZ, RZ, 0x181f ;  /* 0x0000181fff007424 */ /* 0x010fe200078e00ff */
[----:B------:R-:W-:Y:S02]  /*15900*/  MOV R2, 0x15920 ;  /* 0x0001592000027802 */ /* 0x000fe40000000f00 */
[----:B--23--:R-:W-:Y:S05]  /*15910*/  CALL.REL.NOINC `($__internal_35_$__cuda_sm70_shflsync_idx_p) ;  /* 0x00000c7000007944 */ /* 0x00cfea0003c00000 */
[----:B------:R-:W-:Y:S01]  /*15920*/  MOV R8, R0 ;  /* 0x0000000000087202 */ /* 0x000fe20000000f00 */
[----:B------:R-:W-:Y:S05]  /*15930*/  BRA `(.L_x_1777) ;  /* 0xffffc57000007947 */ /* 0x000fea000383ffff */
.L_x_1715:
[----:B------:R-:W-:Y:S01]  /*15940*/  IMAD.MOV.U32 R5, RZ, RZ, R12 ;  /* 0x000000ffff057224 */ /* 0x000fe200078e000c */
[----:B------:R-:W-:Y:S01]  /*15950*/  MOV R3, 0x2 ;  /* 0x0000000200037802 */ /* 0x000fe20000000f00 */
[----:B----4-:R-:W-:Y:S01]  /*15960*/  IMAD.MOV.U32 R0, RZ, RZ, 0x181f ;  /* 0x0000181fff007424 */ /* 0x010fe200078e00ff */
[----:B------:R-:W-:Y:S02]  /*15970*/  MOV R2, 0x15990 ;  /* 0x0001599000027802 */ /* 0x000fe40000000f00 */
[----:B-123--:R-:W-:Y:S05]  /*15980*/  CALL.REL.NOINC `($__internal_35_$__cuda_sm70_shflsync_idx_p) ;  /* 0x00000c0000007944 */ /* 0x00efea0003c00000 */
[----:B------:R-:W-:Y:S05]  /*15990*/  BRA `(.L_x_1778) ;  /* 0xffffc53000007947 */ /* 0x000fea000383ffff */
.L_x_1718:
        /* <DEDUP_REMOVED lines=12> */
.L_x_1720:
[----:B------:R-:W-:Y:S01]  /*15a60*/  IMAD.MOV.U32 R5, RZ, RZ, R35 ;  /* 0x000000ffff057224 */ /* 0x000fe200078e0023 */
[----:B------:R-:W-:Y:S01]  /*15a70*/  MOV R3, RZ ;  /* 0x000000ff00037202 */ /* 0x000fe20000000f00 */
[----:B------:R-:W-:Y:S01]  /*15a80*/  IMAD.MOV.U32 R0, RZ, RZ, 0x1c1f ;  /* 0x00001c1fff007424 */ /* 0x000fe200078e00ff */
[----:B------:R-:W-:Y:S02]  /*15a90*/  MOV R2, 0x15ab0 ;  /* 0x00015ab000027802 */ /* 0x000fe40000000f00 */
[----:B------:R-:W-:Y:S05]  /*15aa0*/  CALL.REL.NOINC `($__internal_35_$__cuda_sm70_shflsync_idx_p) ;  /* 0x00000ae000007944 */ /* 0x000fea0003c00000 */
[----:B------:R-:W-:Y:S01]  /*15ab0*/  MOV R4, R0 ;  /* 0x0000000000047202 */ /* 0x000fe20000000f00 */
[----:B------:R-:W-:Y:S05]  /*15ac0*/  BRA `(.L_x_1780) ;  /* 0xffffc86000007947 */ /* 0x000fea000383ffff */
.L_x_1721:
[----:B------:R-:W-:Y:S01]  /*15ad0*/  IMAD.MOV.U32 R5, RZ, RZ, R37 ;  /* 0x000000ffff057224 */ /* 0x000fe200078e0025 */
[----:B------:R-:W-:Y:S01]  /*15ae0*/  MOV R3, RZ ;  /* 0x000000ff00037202 */ /* 0x000fe20000000f00 */
[----:B------:R-:W-:Y:S01]  /*15af0*/  IMAD.MOV.U32 R0, RZ, RZ, 0x1c1f ;  /* 0x00001c1fff007424 */ /* 0x000fe200078e00ff */
[----:B------:R-:W-:Y:S02]  /*15b00*/  MOV R2, 0x15b20 ;  /* 0x00015b2000027802 */ /* 0x000fe40000000f00 */
[----:B-12---:R-:W-:Y:S05]  /*15b10*/  CALL.REL.NOINC `($__internal_35_$__cuda_sm70_shflsync_idx_p) ;  /* 0x00000a7000007944 */ /* 0x006fea0003c00000 */
[----:B------:R-:W-:Y:S05]  /*15b20*/  BRA `(.L_x_1781) ;  /* 0xffffc82000007947 */ /* 0x000fea000383ffff */
.L_x_1724:
[----:B------:R-:W-:Y:S01]  /*15b30*/  IMAD.MOV.U32 R5, RZ, RZ, R35 ;  /* 0x000000ffff057224 */ /* 0x000fe200078e0023 */
[----:B----4-:R-:W-:Y:S01]  /*15b40*/  MOV R3, 0x1 ;  /* 0x0000000100037802 */ /* 0x010fe20000000f00 */
[----:B------:R-:W-:Y:S01]  /*15b50*/  IMAD.MOV.U32 R0, RZ, RZ, 0x1c1f ;  /* 0x00001c1fff007424 */ /* 0x000fe200078e00ff */
[----:B------:R-:W-:-:S02]  /*15b60*/  MOV R2, 0x15b80 ;  /* 0x00015b8000027802 */ /* 0x000fc40000000f00 */
[----:B-123--:R-:W-:Y:S05]  /*15b70*/  CALL.REL.NOINC `($__internal_35_$__cuda_sm70_shflsync_idx_p) ;  /* 0x00000a1000007944 */ /* 0x00efea0003c00000 */
[----:B------:R-:W-:Y:S01]  /*15b80*/  IMAD.MOV.U32 R4, RZ, RZ, R0 ;  /* 0x000000ffff047224 */ /* 0x000fe200078e0000 */
[----:B------:R-:W-:Y:S01]  /*15b90*/  MOV R3, 0x1 ;  /* 0x0000000100037802 */ /* 0x000fe20000000f00 */
[----:B------:R-:W-:Y:S01]  /*15ba0*/  IMAD.MOV.U32 R5, RZ, RZ, R37 ;  /* 0x000000ffff057224 */ /* 0x000fe200078e0025 */
[----:B------:R-:W-:-:S02]  /*15bb0*/  MOV R0, 0x1c1f ;  /* 0x00001c1f00007802 */ /* 0x000fc40000000f00 */
[----:B------:R-:W-:Y:S02]  /*15bc0*/  MOV R2, 0x15be0 ;  /* 0x00015be000027802 */ /* 0x000fe40000000f00 */
[----:B------:R-:W-:Y:S05]  /*15bd0*/  CALL.REL.NOINC `($__internal_35_$__cuda_sm70_shflsync_idx_p) ;  /* 0x000009b000007944 */ /* 0x000fea0003c00000 */
[----:B------:R-:W-:Y:S05]  /*15be0*/  BRA `(.L_x_1782) ;  /* 0xffffd0b000007947 */ /* 0x000fea000383ffff */
.L_x_1728:
[----:B------:R-:W-:Y:S01]  /*15bf0*/  IMAD.MOV.U32 R5, RZ, RZ, R9 ;  /* 0x000000ffff057224 */ /* 0x000fe200078e0009 */
[----:B------:R-:W-:Y:S01]  /*15c00*/  MOV R3, RZ ;  /* 0x000000ff00037202 */ /* 0x000fe20000000f00 */
[----:B------:R-:W-:Y:S01]  /*15c10*/  IMAD.MOV.U32 R0, RZ, RZ, 0x181f ;  /* 0x0000181fff007424 */ /* 0x000fe200078e00ff */
[----:B------:R-:W-:Y:S02]  /*15c20*/  MOV R2, 0x15c40 ;  /* 0x00015c4000027802 */ /* 0x000fe40000000f00 */
[----:B------:R-:W-:Y:S05]  /*15c30*/  CALL.REL.NOINC `($__internal_35_$__cuda_sm70_shflsync_idx_p) ;  /* 0x0000095000007944 */ /* 0x000fea0003c00000 */
[----:B------:R-:W-:Y:S01]  /*15c40*/  MOV R8, R0 ;  /* 0x0000000000087202 */ /* 0x000fe20000000f00 */
[----:B------:R-:W-:Y:S05]  /*15c50*/  BRA `(.L_x_1783) ;  /* 0xffffddb000007947 */ /* 0x000fea000383ffff */
.L_x_1729:
[----:B------:R-:W-:Y:S01]  /*15c60*/  IMAD.MOV.U32 R5, RZ, RZ, R12 ;  /* 0x000000ffff057224 */ /* 0x000fe200078e000c */
[----:B------:R-:W-:Y:S01]  /*15c70*/  MOV R3, RZ ;  /* 0x000000ff00037202 */ /* 0x000fe20000000f00 */
[----:B------:R-:W-:Y:S01]  /*15c80*/  IMAD.MOV.U32 R0, RZ, RZ, 0x181f ;  /* 0x0000181fff007424 */ /* 0x000fe200078e00ff */
[----:B------:R-:W-:Y:S02]  /*15c90*/  MOV R2, 0x15cb0 ;  /* 0x00015cb000027802 */ /* 0x000fe40000000f00 */
[----:B-12---:R-:W-:Y:S05]  /*15ca0*/  CALL.REL.NOINC `($__internal_35_$__cuda_sm70_shflsync_idx_p) ;  /* 0x000008e000007944 */ /* 0x006fea0003c00000 */
[----:B------:R-:W-:Y:S05]  /*15cb0*/  BRA `(.L_x_1784) ;  /* 0xffffdd7000007947 */ /* 0x000fea000383ffff */
.L_x_1732:
        /* <DEDUP_REMOVED lines=12> */
.L_x_1735:
[----:B-1----:R-:W-:Y:S01]  /*15d80*/  IMAD.MOV.U32 R5, RZ, RZ, R9 ;  /* 0x000000ffff057224 */ /* 0x002fe200078e0009 */
[----:B------:R-:W-:Y:S01]  /*15d90*/  MOV R3, 0x2 ;  /* 0x0000000200037802 */ /* 0x000fe20000000f00 */
[----:B----4-:R-:W-:Y:S01]  /*15da0*/  IMAD.MOV.U32 R0, RZ, RZ, 0x181f ;  /* 0x0000181fff007424 */ /* 0x010fe200078e00ff */
[----:B------:R-:W-:Y:S02]  /*15db0*/  MOV R2, 0x15dd0 ;  /* 0x00015dd000027802 */ /* 0x000fe40000000f00 */
[----:B--23--:R-:W-:Y:S05]  /*15dc0*/  CALL.REL.NOINC `($__internal_35_$__cuda_sm70_shflsync_idx_p) ;  /* 0x000007c000007944 */ /* 0x00cfea0003c00000 */
[----:B------:R-:W-:Y:S01]  /*15dd0*/  MOV R8, R0 ;  /* 0x0000000000087202 */ /* 0x000fe20000000f00 */
[----:B------:R-:W-:Y:S05]  /*15de0*/  BRA `(.L_x_1786) ;  /* 0xffffdeb000007947 */ /* 0x000fea000383ffff */
.L_x_1736:
[----:B------:R-:W-:Y:S01]  /*15df0*/  IMAD.MOV.U32 R5, RZ, RZ, R12 ;  /* 0x000000ffff057224 */ /* 0x000fe200078e000c */
[----:B------:R-:W-:Y:S01]  /*15e00*/  MOV R3, 0x2 ;  /* 0x0000000200037802 */ /* 0x000fe20000000f00 */
[----:B----4-:R-:W-:Y:S01]  /*15e10*/  IMAD.MOV.U32 R0, RZ, RZ, 0x181f ;  /* 0x0000181fff007424 */ /* 0x010fe200078e00ff */
[----:B------:R-:W-:Y:S02]  /*15e20*/  MOV R2, 0x15e40 ;  /* 0x00015e4000027802 */ /* 0x000fe40000000f00 */
[----:B-123--:R-:W-:Y:S05]  /*15e30*/  CALL.REL.NOINC `($__internal_35_$__cuda_sm70_shflsync_idx_p) ;  /* 0x0000075000007944 */ /* 0x00efea0003c00000 */
[----:B------:R-:W-:Y:S05]  /*15e40*/  BRA `(.L_x_1787) ;  /* 0xffffde7000007947 */ /* 0x000fea000383ffff */
.L_x_1739:
        /* <DEDUP_REMOVED lines=12> */
.L_x_1741:
[----:B---3--:R-:W-:Y:S01]  /*15f10*/  IMAD.MOV.U32 R5, RZ, RZ, R82 ;  /* 0x000000ffff057224 */ /* 0x008fe200078e0052 */
[----:B------:R-:W-:Y:S01]  /*15f20*/  MOV R3, RZ ;  /* 0x000000ff00037202 */ /* 0x000fe20000000f00 */
[----:B------:R-:W-:Y:S01]  /*15f30*/  IMAD.MOV.U32 R0, RZ, RZ, 0x1f ;  /* 0x0000001fff007424 */ /* 0x000fe200078e00ff */
[----:B------:R-:W-:Y:S02]  /*15f40*/  MOV R2, 0x15f60 ;  /* 0x00015f6000027802 */ /* 0x000fe40000000f00 */
[----:B-12---:R-:W-:Y:S05]  /*15f50*/  CALL.REL.NOINC `($__internal_35_$__cuda_sm70_shflsync_idx_p) ;  /* 0x0000063000007944 */ /* 0x006fea0003c00000 */
[----:B------:R-:W-:Y:S01]  /*15f60*/  MOV R9, R0 ;  /* 0x0000000000097202 */ /* 0x000fe20000000f00 */
[----:B------:R-:W-:Y:S05]  /*15f70*/  BRA `(.L_x_1789) ;  /* 0xffffe05000007947 */ /* 0x000fea000383ffff */
.L_x_1742:
[----:B---3--:R-:W-:Y:S01]  /*15f80*/  IMAD.MOV.U32 R5, RZ, RZ, R82 ;  /* 0x000000ffff057224 */ /* 0x008fe200078e0052 */
[----:B------:R-:W-:Y:S01]  /*15f90*/  MOV R3, 0x1 ;  /* 0x0000000100037802 */ /* 0x000fe20000000f00 */
[----:B------:R-:W-:Y:S01]  /*15fa0*/  IMAD.MOV.U32 R0, RZ, RZ, 0x1f ;  /* 0x0000001fff007424 */ /* 0x000fe200078e00ff */
[----:B------:R-:W-:Y:S02]  /*15fb0*/  MOV R2, 0x15fd0 ;  /* 0x00015fd000027802 */ /* 0x000fe40000000f00 */
[----:B-12-4-:R-:W-:Y:S05]  /*15fc0*/  CALL.REL.NOINC `($__internal_35_$__cuda_sm70_shflsync_idx_p) ;  /* 0x000005c000007944 */ /* 0x016fea0003c00000 */
[----:B------:R-:W-:Y:S01]  /*15fd0*/  MOV R8, R0 ;  /* 0x0000000000087202 */ /* 0x000fe20000000f00 */
[----:B------:R-:W-:Y:S05]  /*15fe0*/  BRA `(.L_x_1790) ;  /* 0xffffe00000007947 */ /* 0x000fea000383ffff */
.L_x_1743:
[----:B------:R-:W-:Y:S02]  /*15ff0*/  MOV R2, 0x1 ;  /* 0x0000000100027802 */ /* 0x000fe40000000f00 */
[----:B------:R-:W-:-:S02]  /*16000*/  MOV R3, 0x16020 ;  /* 0x0001602000037802 */ /* 0x000fc40000000f00 */
[----:B--234-:R-:W-:Y:S05]  /*16010*/  CALL.REL.NOINC `($__internal_36_$__cuda_sm70_shflsync_up_p) ;  /* 0x000005c000007944 */ /* 0x01cfea0003c00000 */
[----:B------:R-:W-:Y:S05]  /*16020*/  BRA `(.L_x_1791) ;  /* 0xffffe0e000007947 */ /* 0x000fea000383ffff */
.L_x_1744:
[----:B------:R-:W-:Y:S02]  /*16030*/  MOV R2, 0x2 ;  /* 0x0000000200027802 */ /* 0x000fe40000000f00 */
[----:B------:R-:W-:-:S02]  /*16040*/  MOV R3, 0x16060 ;  /* 0x0001606000037802 */ /* 0x000fc40000000f00 */
[----:B--2-4-:R-:W-:Y:S05]  /*16050*/  CALL.REL.NOINC `($__internal_36_$__cuda_sm70_shflsync_up_p) ;  /* 0x0000058000007944 */ /* 0x014fea0003c00000 */
[----:B------:R-:W-:Y:S01]  /*16060*/  SEL R3, R4, RZ, P1 ;  /* 0x000000ff04037207 */ /* 0x000fe20000800000 */
[----:B------:R-:W-:-:S04]  /*16070*/  IMAD.MOV.U32 R2, RZ, RZ, 0x4 ;  /* 0x00000004ff027424 */ /* 0x000fc800078e00ff */
[----:B------:R-:W-:Y:S01]  /*16080*/  IMAD.IADD R0, R0, 0x1, R3 ;  /* 0x0000000100007824 */ /* 0x000fe200078e0203 */
[----:B------:R-:W-:Y:S02]  /*16090*/  MOV R3, 0x160b0 ;  /* 0x000160b000037802 */ /* 0x000fe40000000f00 */
        /* <DEDUP_REMOVED lines=19> */
.L_x_1748:
[----:B------:R-:W-:Y:S02]  /*161d0*/  MOV R2, 0x1 ;  /* 0x0000000100027802 */ /* 0x000fe40000000f00 */
[----:B------:R-:W-:Y:S02]  /*161e0*/  MOV R3, 0x16200 ;  /* 0x0001620000037802 */ /* 0x000fe40000000f00 */
[----:B------:R-:W-:Y:S05]  /*161f0*/  CALL.REL.NOINC `($__internal_36_$__cuda_sm70_shflsync_up_p) ;  /* 0x000003e000007944 */ /* 0x000fea0003c00000 */
[----:B------:R-:W-:Y:S01]  /*16200*/  MOV R2, R4 ;  /* 0x0000000400027202 */ /* 0x000fe20000000f00 */
[----:B------:R-:W-:Y:S05]  /*16210*/  BRA `(.L_x_1793) ;  /* 0xffffe14000007947 */ /* 0x000fea000383ffff */
.L_x_1749:
[----:B------:R-:W-:Y:S02]  /*16220*/  MOV R2, 0x2 ;  /* 0x0000000200027802 */ /* 0x000fe40000000f00 */
        /* <DEDUP_REMOVED lines=25> */
.L_x_1751:
[----:B------:R-:W-:Y:S02]  /*163c0*/  SEL R0, RZ, 0x1, P0 ;  /* 0x00000001ff007807 */ /* 0x000fe40000000000 */
[----:B------:R-:W-:Y:S02]  /*163d0*/  MOV R2, 0x163f0 ;  /* 0x000163f000027802 */ /* 0x000fe40000000f00 */
[----:B-1----:R-:W-:Y:S05]  /*163e0*/  CALL.REL.NOINC `($__internal_37_$__cuda_sm70_votesync_ballot) ;  /* 0x0000026000007944 */ /* 0x002fea0003c00000 */
[----:B------:R-:W-:Y:S01]  /*163f0*/  MOV R10, R0 ;  /* 0x00000000000a7202 */ /* 0x000fe20000000f00 */
[----:B------:R-:W-:Y:S05]  /*16400*/  BRA `(.L_x_1795) ;  /* 0xffffe0e000007947 */ /* 0x000fea000383ffff */
.L_x_1752:
[----:B------:R-:W-:Y:S01]  /*16410*/  IMAD.MOV.U32 R5, RZ, RZ, R6 ;  /* 0x000000ffff057224 */ /* 0x000fe200078e0006 */
[----:B------:R-:W-:Y:S01]  /*16420*/  MOV R3, R8 ;  /* 0x0000000800037202 */ /* 0x000fe20000000f00 */
[----:B------:R-:W-:Y:S01]  /*16430*/  IMAD.MOV.U32 R0, RZ, RZ, 0x1f ;  /* 0x0000001fff007424 */ /* 0x000fe200078e00ff */
[----:B------:R-:W-:Y:S02]  /*16440*/  MOV R2, 0x16460 ;  /* 0x0001646000027802 */ /* 0x000fe40000000f00 */
[----:B-1----:R-:W-:Y:S05]  /*16450*/  CALL.REL.NOINC `($__internal_35_$__cuda_sm70_shflsync_idx_p) ;  /* 0x0000013000007944 */ /* 0x002fea0003c00000 */
[----:B------:R-:W-:Y:S01]  /*16460*/  IMAD.MOV.U32 R12, RZ, RZ, R0 ;  /* 0x000000ffff0c7224 */ /* 0x000fe200078e0000 */
[----:B------:R-:W-:Y:S01]  /*16470*/  MOV R3, R8 ;  /* 0x0000000800037202 */ /* 0x000fe20000000f00 */
[----:B------:R-:W-:Y:S01]  /*16480*/  IMAD.MOV.U32 R5, RZ, RZ, R7 ;  /* 0x000000ffff057224 */ /* 0x000fe200078e0007 */
[----:B------:R-:W-:Y:S02]  /*16490*/  MOV R0, 0x1f ;  /* 0x0000001f00007802 */ /* 0x000fe40000000f00 */
[----:B------:R-:W-:-:S02]  /*164a0*/  MOV R2, 0x164c0 ;  /* 0x000164c000027802 */ /* 0x000fc40000000f00 */
[----:B------:R-:W-:Y:S05]  /*164b0*/  CALL.REL.NOINC `($__internal_35_$__cuda_sm70_shflsync_idx_p) ;  /* 0x000000d000007944 */ /* 0x000fea0003c00000 */
[----:B------:R-:W-:Y:S01]  /*164c0*/  MOV R7, R0 ;  /* 0x0000000000077202 */ /* 0x000fe20000000f00 */
[----:B------:R-:W-:Y:S05]  /*164d0*/  BRA `(.L_x_1796) ;  /* 0xffffe06000007947 */ /* 0x000fea000383ffff */
.L_x_1755:
[----:B------:R-:W-:Y:S01]  /*164e0*/  IMAD.MOV.U32 R5, RZ, RZ, R4 ;  /* 0x000000ffff057224 */ /* 0x000fe200078e0004 */
[----:B------:R-:W-:-:S02]  /*164f0*/  MOV R0, 0x1f ;  /* 0x0000001f00007802 */ /* 0x000fc40000000f00 */
[----:B------:R-:W-:Y:S02]  /*16500*/  MOV R2, 0x16520 ;  /* 0x0001652000027802 */ /* 0x000fe40000000f00 */
[----:B-1234-:R-:W-:Y:S05]  /*16510*/  CALL.REL.NOINC `($__internal_35_$__cuda_sm70_shflsync_idx_p) ;  /* 0x0000007000007944 */ /* 0x01efea0003c00000 */
[----:B------:R-:W-:Y:S01]  /*16520*/  MOV R13, R0 ;  /* 0x00000000000d7202 */ /* 0x000fe20000000f00 */
[----:B------:R-:W-:Y:S05]  /*16530*/  BRA `(.L_x_1754) ;  /* 0xffffe06000007947 */ /* 0x000fea000383ffff */
        .weak           $__internal_34_$__cuda_sm70_shflsync_bfly_p
        .type           $__internal_34_$__cuda_sm70_shflsync_bfly_p,@function
        .size           $__internal_34_$__cuda_sm70_shflsync_bfly_p,($__internal_35_$__cuda_sm70_shflsync_idx_p - $__internal_34_$__cuda_sm70_shflsync_bfly_p)
$__internal_34_$__cuda_sm70_shflsync_bfly_p:
[----:B------:R-:W-:Y:S04]  /*16540*/  WARPSYNC R6 ;  /* 0x0000000600007348 */ /* 0x000fe80003800000 */
[----:B------:R1:W2:Y:S02]  /*16550*/  SHFL.BFLY PT, R5, R2, R5, R7 ;  /* 0x0c00000502057389 */ /* 0x0002a400000e0007 */
[----:B-1----:R-:W-:Y:S02]  /*16560*/  MOV R2, R3 ;  /* 0x0000000300027202 */ /* 0x002fe40000000f00 */
[----:B------:R-:W-:-:S04]  /*16570*/  MOV R3, 0x0 ;  /* 0x0000000000037802 */ /* 0x000fc80000000f00 */
[----:B--2---:R-:W-:Y:S05]  /*16580*/  RET.REL.NODEC R2 `(_ZN7cutlass13device_kernelIN5flash19enable_sm80_to_sm89INS1_16FlashAttnFwdSm80INS1_25CollectiveMainloopFwdSm80ILi8ELi2ELb0EN4cute5tupleIJNS5_1CILi128EEENS7_ILi64EEENS7_ILi192EEEEEELi192ENS_10bfloat16_tEfNS_4arch4Sm80ELb0ELb1ELb1ELb1ELb0ELb0ELb1ELb1EEENS1_21CollectiveEpilogueFwdINS6_IJS8_SA_S9_EEENS6_IJNS7_ILi1EEESI_SI_EEESC_SE_Li256ELb1ELb1ELb1ELb0EEENS1_36VarlenDynamicPersistentTileSchedulerILi128ELi64ELi256ELi256ELb1ELb1ELb0ELb1ELb0ELb1EEEEEEEEEvNT_6ParamsE) ;  /* 0xfffe9a7002007950 */ /* 0x004fea0003c3ffff */
        .weak           $__internal_35_$__cuda_sm70_shflsync_idx_p
        .type           $__internal_35_$__cuda_sm70_shflsync_idx_p,@function
        .size           $__internal_35_$__cuda_sm70_shflsync_idx_p,($__internal_36_$__cuda_sm70_shflsync_up_p - $__internal_35_$__cuda_sm70_shflsync_idx_p)
$__internal_35_$__cuda_sm70_shflsync_idx_p:
[----:B------:R-:W-:-:S04]  /*16590*/  MOV R83, 0xffffffff ;  /* 0xffffffff00537802 */ /* 0x000fc80000000f00 */
[----:B------:R-:W-:Y:S04]  /*165a0*/  WARPSYNC R83 ;  /* 0x0000005300007348 */ /* 0x000fe80003800000 */
[----:B------:R1:W2:Y:S02]  /*165b0*/  SHFL.IDX PT, R0, R5, R3, R0 ;  /* 0x0000000305007389 */ /* 0x0002a400000e0000 */
[----:B-1----:R-:W-:-:S04]  /*165c0*/  MOV R3, 0x0 ;  /* 0x0000000000037802 */ /* 0x002fc80000000f00 */
[----:B--2---:R-:W-:Y:S05]  /*165d0*/  RET.REL.NODEC R2 `(_ZN7cutlass13device_kernelIN5flash19enable_sm80_to_sm89INS1_16FlashAttnFwdSm80INS1_25CollectiveMainloopFwdSm80ILi8ELi2ELb0EN4cute5tupleIJNS5_1CILi128EEENS7_ILi64EEENS7_ILi192EEEEEELi192ENS_10bfloat16_tEfNS_4arch4Sm80ELb0ELb1ELb1ELb1ELb0ELb0ELb1ELb1EEENS1_21CollectiveEpilogueFwdINS6_IJS8_SA_S9_EEENS6_IJNS7_ILi1EEESI_SI_EEESC_SE_Li256ELb1ELb1ELb1ELb0EEENS1_36VarlenDynamicPersistentTileSchedulerILi128ELi64ELi256ELi256ELb1ELb1ELb0ELb1ELb0ELb1EEEEEEEEEvNT_6ParamsE) ;  /* 0xfffe9a2002007950 */ /* 0x004fea0003c3ffff */
        .weak           $__internal_36_$__cuda_sm70_shflsync_up_p
        .type           $__internal_36_$__cuda_sm70_shflsync_up_p,@function
        .size           $__internal_36_$__cuda_sm70_shflsync_up_p,($__internal_37_$__cuda_sm70_votesync_ballot - $__internal_36_$__cuda_sm70_shflsync_up_p)
$__internal_36_$__cuda_sm70_shflsync_up_p:
[----:B------:R-:W-:Y:S02]  /*165e0*/  IMAD.MOV.U32 R4, RZ, RZ, RZ ;  /* 0x000000ffff047224 */ /* 0x000fe400078e00ff */
[----:B------:R-:W-:-:S04]  /*165f0*/  IMAD.MOV.U32 R10, RZ, RZ, -0x1 ;  /* 0xffffffffff0a7424 */ /* 0x000fc800078e00ff */
[----:B------:R-:W-:Y:S04]  /*16600*/  WARPSYNC R10 ;  /* 0x0000000a00007348 */ /* 0x000fe80003800000 */
[----:B------:R1:W2:Y:S02]  /*16610*/  SHFL.UP PT, R4, R0, R2, R4 ;  /* 0x0400000200047389 */ /* 0x0002a400000e0004 */
[----:B-1----:R-:W-:Y:S02]  /*16620*/  MOV R2, R3 ;  /* 0x0000000300027202 */ /* 0x002fe40000000f00 */
[----:B------:R-:W-:-:S04]  /*16630*/  MOV R3, 0x0 ;  /* 0x0000000000037802 */ /* 0x000fc80000000f00 */
[----:B--2---:R-:W-:Y:S05]  /*16640*/  RET.REL.NODEC R2 `(_ZN7cutlass13device_kernelIN5flash19enable_sm80_to_sm89INS1_16FlashAttnFwdSm80INS1_25CollectiveMainloopFwdSm80ILi8ELi2ELb0EN4cute5tupleIJNS5_1CILi128EEENS7_ILi64EEENS7_ILi192EEEEEELi192ENS_10bfloat16_tEfNS_4arch4Sm80ELb0ELb1ELb1ELb1ELb0ELb0ELb1ELb1EEENS1_21CollectiveEpilogueFwdINS6_IJS8_SA_S9_EEENS6_IJNS7_ILi1EEESI_SI_EEESC_SE_Li256ELb1ELb1ELb1ELb0EEENS1_36VarlenDynamicPersistentTileSchedulerILi128ELi64ELi256ELi256ELb1ELb1ELb0ELb1ELb0ELb1EEEEEEEEEvNT_6ParamsE) ;  /* 0xfffe99b002007950 */ /* 0x004fea0003c3ffff */
        .weak           $__internal_37_$__cuda_sm70_votesync_ballot
        .type           $__internal_37_$__cuda_sm70_votesync_ballot,@function
        .size           $__internal_37_$__cuda_sm70_votesync_ballot,(.L_x_2514 - $__internal_37_$__cuda_sm70_votesync_ballot)
$__internal_37_$__cuda_sm70_votesync_ballot:
[----:B------:R-:W-:Y:S01]  /*16650*/  ISETP.NE.U32.AND P0, PT, R0, 0x1, PT ;  /* 0x000000010000780c */ /* 0x000fe20003f05070 */
[----:B------:R-:W-:-:S04]  /*16660*/  IMAD.MOV.U32 R3, RZ, RZ, -0x1 ;  /* 0xffffffffff037424 */ /* 0x000fc800078e00ff */
[----:B------:R-:W-:Y:S08]  /*16670*/  WARPSYNC R3 ;  /* 0x0000000300007348 */ /* 0x000ff00003800000 */
[----:B------:R-:W-:-:S04]  /*16680*/  VOTE.ANY R0, PT, !P0 ;  /* 0x0000000000007806 */ /* 0x000fc800040e0100 */
[----:B------:R-:W-:Y:S01]  /*16690*/  LOP3.LUT R0, R0, R3, RZ, 0xc0, !PT ;  /* 0x0000000300007212 */ /* 0x000fe200078ec0ff */
[----:B------:R-:W-:-:S04]  /*166a0*/  IMAD.MOV.U32 R3, RZ, RZ, 0x0 ;  /* 0x00000000ff037424 */ /* 0x000fc800078e00ff */
[----:B------:R-:W-:Y:S05]  /*166b0*/  RET.REL.NODEC R2 `(_ZN7cutlass13device_kernelIN5flash19enable_sm80_to_sm89INS1_16FlashAttnFwdSm80INS1_25CollectiveMainloopFwdSm80ILi8ELi2ELb0EN4cute5tupleIJNS5_1CILi128EEENS7_ILi64EEENS7_ILi192EEEEEELi192ENS_10bfloat16_tEfNS_4arch4Sm80ELb0ELb1ELb1ELb1ELb0ELb0ELb1ELb1EEENS1_21CollectiveEpilogueFwdINS6_IJS8_SA_S9_EEENS6_IJNS7_ILi1EEESI_SI_EEESC_SE_Li256ELb1ELb1ELb1ELb0EEENS1_36VarlenDynamicPersistentTileSchedulerILi128ELi64ELi256ELi256ELb1ELb1ELb0ELb1ELb0ELb1EEEEEEEEEvNT_6ParamsE) ;  /* 0xfffe994002007950 */ /* 0x000fea0003c3ffff */
.L_x_1797:
        /* <DEDUP_REMOVED lines=12> */
.L_x_2514:


//--------------------- .text._ZN7cutlass13device_kernelIN5flash19enable_sm80_to_sm89INS1_16FlashAttnFwdSm80INS1_25CollectiveMainloopFwdSm80ILi8ELi2ELb0EN4cute5tupleIJNS5_1CILi128EEENS7_ILi64EEENS7_ILi192EEEEEELi192ENS_10bfloat16_tEfNS_4arch4Sm80ELb0ELb1ELb1ELb1ELb0ELb1ELb1ELb1EEENS1_21CollectiveEpilogueFwdINS6_IJS8_SA_S9_EEENS6_IJNS7_ILi1EEESI_SI_EEESC_SE_Li256ELb1ELb1ELb1ELb0EEENS1_36VarlenDynamicPersistentTileSchedulerILi128ELi64ELi256ELi256ELb1ELb1ELb0ELb1ELb0ELb1EEEEEEEEEvNT_6ParamsE --------------------------
	.section	.text._ZN7cutlass13device_kernelIN5flash19enable_sm80_to_sm89INS1_16FlashAttnFwdSm80INS1_25CollectiveMainloopFwdSm80ILi8ELi2ELb0EN4cute5tupleIJNS5_1CILi128EEENS7_ILi64EEENS7_ILi192EEEEEELi192ENS_10bfloat16_tEfNS_4arch4Sm80ELb0ELb1ELb1ELb1ELb0ELb1ELb1ELb1EEENS1_21CollectiveEpilogueFwdINS6_IJS8_SA_S9_EEENS6_IJNS7_ILi1EEESI_SI_EEESC_SE_Li256ELb1ELb1ELb1ELb0EEENS1_36VarlenDynamicPersistentTileSchedulerILi128ELi64ELi256ELi256ELb1ELb1ELb0ELb1ELb0ELb1EEEEEEEEEvNT_6ParamsE,"ax",@progbits
	.sectioninfo	@"SHI_REGISTERS=255"
	.align	128
.text._ZN7cutlass13device_kernelIN5flash19enable_sm80_to_sm89INS1_16FlashAttnFwdSm80INS1_25CollectiveMainloopFwdSm80ILi8ELi2ELb0EN4cute5tupleIJNS5_1CILi128EEENS7_ILi64EEENS7_ILi192EEEEEELi192ENS_10bfloat16_tEfNS_4arch4Sm80ELb0ELb1ELb1ELb1ELb0ELb1ELb1ELb1EEENS1_21CollectiveEpilogueFwdINS6_IJS8_SA_S9_EEENS6_IJNS7_ILi1EEESI_SI_EEESC_SE_Li256ELb1ELb1ELb1ELb0EEENS1_36VarlenDynamicPersistentTileSchedulerILi128ELi64ELi256ELi256ELb1ELb1ELb0ELb1ELb0ELb1EEEEEEEEEvNT_6ParamsE:
        .type           _ZN7cutlass13device_kernelIN5flash19enable_sm80_to_sm89INS1_16FlashAttnFwdSm80INS1_25CollectiveMainloopFwdSm80ILi8ELi2ELb0EN4cute5tupleIJNS5_1CILi128EEENS7_ILi64EEENS7_ILi192EEEEEELi192ENS_10bfloat16_tEfNS_4arch4Sm80ELb0ELb1ELb1ELb1ELb0ELb1ELb1ELb1EEENS1_21CollectiveEpilogueFwdINS6_IJS8_SA_S9_EEENS6_IJNS7_ILi1EEESI_SI_EEESC_SE_Li256ELb1ELb1ELb1ELb0EEENS1_36VarlenDynamicPersistentTileSchedulerILi128ELi64ELi256ELi256ELb1ELb1ELb0ELb1ELb0ELb1EEEEEEEEEvNT_6ParamsE,@function
        .size           _ZN7cutlass13device_kernelIN5flash19enable_sm80_to_sm89INS1_16FlashAttnFwdSm80INS1_25CollectiveMainloopFwdSm80ILi8ELi2ELb0EN4cute5tupleIJNS5_1CILi128EEENS7_ILi64EEENS7_ILi192EEEEEELi192ENS_10bfloat16_tEfNS_4arch4Sm80ELb0ELb1ELb1ELb1ELb0ELb1ELb1ELb1EEENS1_21CollectiveEpilogueFwdINS6_IJS8_SA_S9_EEENS6_IJNS7_ILi1EEESI_SI_EEESC_SE_Li256ELb1ELb1ELb1ELb0EEENS1_36VarlenDynamicPersistentTileSchedulerILi128ELi64ELi256ELi256ELb1ELb1ELb0ELb1ELb0ELb1EEEEEEEEEvNT_6ParamsE,(.L_x_2519 - _ZN7cutlass13device_kernelIN5flash19enable_sm80_to_sm89INS1_16FlashAttnFwdSm80INS1_25CollectiveMainloopFwdSm80ILi8ELi2ELb0EN4cute5tupleIJNS5_1CILi128EEENS7_ILi64EEENS7_ILi192EEEEEELi192ENS_10bfloat16_tEfNS_4arch4Sm80ELb0ELb1ELb1ELb1ELb0ELb1ELb1ELb1EEENS1_21CollectiveEpilogueFwdINS6_IJS8_SA_S9_EEENS6_IJNS7_ILi1EEESI_SI_EEESC_SE_Li256ELb1ELb1ELb1ELb0EEENS1_36VarlenDynamicPersistentTileSchedulerILi128ELi64ELi256ELi256ELb1ELb1ELb0ELb1ELb0ELb1EEEEEEEEEvNT_6ParamsE)
        .other          _ZN7cutlass13device_kernelIN5flash19enable_sm80_to_sm89INS1_16FlashAttnFwdSm80INS1_25CollectiveMainloopFwdSm80ILi8ELi2ELb0EN4cute5tupleIJNS5_1CILi128EEENS7_ILi64EEENS7_ILi192EEEEEELi192ENS_10bfloat16_tEfNS_4arch4Sm80ELb0ELb1ELb1ELb1ELb0ELb1ELb1ELb1EEENS1_21CollectiveEpilogueFwdINS6_IJS8_SA_S9_EEENS6_IJNS7_ILi1EEESI_SI_EEESC_SE_Li256ELb1ELb1ELb1ELb0EEENS1_36VarlenDynamicPersistentTileSchedulerILi128ELi64ELi256ELi256ELb1ELb1ELb0ELb1ELb0ELb1EEEEEEEEEvNT_6ParamsE,@"STO_CUDA_ENTRY STV_DEFAULT"
_ZN7cutlass13device_kernelIN5flash19enable_sm80_to_sm89INS1_16FlashAttnFwdSm80INS1_25CollectiveMainloopFwdSm80ILi8ELi2ELb0EN4cute5tupleIJNS5_1CILi128EEENS7_ILi64EEENS7_ILi192EEEEEELi192ENS_10bfloat16_tEfNS_4arch4Sm80ELb0ELb1ELb1ELb1ELb0ELb1ELb1ELb1EEENS1_21CollectiveEpilogueFwdINS6_IJS8_SA_S9_EEENS6_IJNS7_ILi1EEESI_SI_EEESC_SE_Li256ELb1ELb1ELb1ELb0EEENS1_36VarlenDynamicPersistentTileSchedulerILi128ELi64ELi256ELi256ELb1ELb1ELb0ELb1ELb0ELb1EEEEEEEEEvNT_6ParamsE:
[----:B------:R-:W-:-:S03]  /*0000*/  MOV R1, c[0x0][0x28] ;  /* 0x00000a0000017a02 */ /* 0x000fc60000000f00 */
[----:B------:R-:W1:Y:S01]  /*0010*/  S2R R2, SR_TID.X ;  /* 0x0000000000027919 */ /* 0x000e620000002100 */
[----:B------:R-:W-:Y:S01]  /*0020*/  IADD3 R1, R1, -0xa0, RZ ;  /* 0xffffff6001017810 */ /* 0x000fe20007ffe0ff */
[----:B------:R-:W-:-:S03]  /*0030*/  ULDC.64 UR14, c[0x0][0x118] ;  /* 0x00004600000e7ab9 */ /* 0x000fc60000000a00 */
[----:B------:R2:W3:Y:S01]  /*0040*/  R2UR UR4, R1 ;  /* 0x00000000010473c2 */ /* 0x0004e200000e0000 */
[----:B-1----:R-:W-:-:S06]  /*0050*/  SHF.R.U32.HI R0, RZ, 0x5, R2 ;  /* 0x00000005ff007819 */ /* 0x002fcc0000011602 */
[----:B------:R-:W1:Y:S02]  /*0060*/  SHFL.IDX PT, R0, R0, RZ, 0x1f ;  /* 0x00001fff00007589 */ /* 0x000e6400000e0000 */
[----:B-1----:R-:W1:Y:S02]  /*0070*/  R2UR UR13, R0 ;  /* 0x00000000000d73c2 */ /* 0x002e6400000e0000 */
[----:B-1----:R-:W-:-:S13]  /*0080*/  ISETP.NE.AND P0, PT, RZ, UR13, PT ;  /* 0x0000000dff007c0c */ /* 0x002fda000bf05270 */
[----:B------:R-:W-:Y:S06]  /*0090*/  @P0 BAR.SYNC.DEFER_BLOCKING 0x5, 0x100 ;  /* 0x0144000000000b1d */ /* 0x000fec0000010000 */
[----:B------:R-:W1:Y:S02]  /*00a0*/  @P0 LDS.128 R4, [0x24100] ;  /* 0x02410000ff040984 */ /* 0x000e640000000c00 */
[----:B-1----:R-:W-:Y:S01]  /*00b0*/  @P0 IMAD.MOV.U32 R0, RZ, RZ, R5 ;  /* 0x000000ffff000224 */ /* 0x002fe200078e0005 */
[----:B------:R-:W-:Y:S01]  /*00c0*/  @P0 MOV R219, R7 ;  /* 0x0000000700db0202 */ /* 0x000fe20000000f00 */
[----:B------:R-:W-:-:S02]  /*00d0*/  @P0 IMAD.MOV.U32 R216, RZ, RZ, R4 ;  /* 0x000000ffffd80224 */ /* 0x000fc400078e0004 */
[----:B------:R-:W-:Y:S01]  /*00e0*/  @P0 IMAD.MOV.U32 R218, RZ, RZ, R6 ;  /* 0x000000ffffda0224 */ /* 0x000fe200078e0006 */
[----:B------:R2:W-:Y:S02]  /*00f0*/  @P0 STL [R1+0x80], R0 ;  /* 0x0000800001000387 */ /* 0x0005e40000100800 */
[----:B------:R-:W-:Y:S02]  /*0100*/  @P0 MOV R230, R216 ;  /* 0x000000d800e60202 */ /* 0x000fe40000000f00 */
[----:B------:R-:W-:Y:S06]  /*0110*/  @P0 BAR.ARV 0x4, 0x100 ;  /* 0x0104000000000b1d */ /* 0x000fec0000002000 */
[----:B------:R-:W-:Y:S05]  /*0120*/  @P0 BRA `(.L_x_1798) ;  /* 0x00000fa000000947 */ /* 0x000fea0003800000 */
[----:B---3--:R-:W-:Y:S01]  /*0130*/  LOP3.LUT R14, R2, 0x1f, RZ, 0xc0, !PT ;  /* 0x0000001f020e7812 */ /* 0x008fe200078ec0ff */
        /* <DEDUP_REMOVED lines=18> */
[----:B--2---:R-:W2:Y:S02]  /*0260*/  SHFL.UP PT, R0, R4, 0x1, RZ ;  /* 0x0420000004007989 */ /* 0x004ea400000e00ff */
        /* <DEDUP_REMOVED lines=21> */
.L_x_1803:
[----:B------:R-:W-:Y:S01]  /*03c0*/  IADD3 R0, R7, 0x1f, RZ ;  /* 0x0000001f07007810 */ /* 0x000fe20007ffe0ff */
[----:B------:R-:W-:-:S03]  /*03d0*/  IMAD.MOV.U32 R219, RZ, RZ, c[0x0][0x53c] ;  /* 0x00014f00ffdb7624 */ /* 0x000fc600078e00ff */
        /* <DEDUP_REMOVED lines=16> */
.L_x_1983:
        /* <DEDUP_REMOVED lines=16> */
.L_x_1984:
[----:B--2---:R-:W-:-:S05]  /*05e0*/  IMAD R0, R0, c[0x0][0x538], RZ ;  /* 0x00014e0000007a24 */ /* 0x004fca00078e02ff */
[----:B------:R-:W-:-:S04]  /*05f0*/  IADD3 R6, R0, R6, RZ ;  /* 0x0000000600067210 */ /* 0x000fc80007ffe0ff */
[----:B------:R-:W-:-:S13]  /*0600*/  ISETP.GT.AND P0, PT, R6, UR5, PT ;  /* 0x0000000506007c0c */ /* 0x000fda000bf04270 */
[----:B-1----:R-:W-:Y:S05]  /*0610*/  @!P0 BRA `(.L_x_1803) ;  /* 0xfffffda000008947 */ /* 0x002fea000383ffff */
.L_x_1799:
[----:B------:R-:W-:-:S05]  /*0620*/  IADD3 R11, -R0, R6, RZ ;  /* 0x00000006000b7210 */ /* 0x000fca0007ffe1ff */
[----:B------:R-:W-:-:S05]  /*0630*/  IMAD R0, R4, c[0x0][0x538], R11 ;  /* 0x00014e0004007a24 */ /* 0x000fca00078e020b */
[----:B------:R-:W-:Y:S01]  /*0640*/  ISETP.GT.AND P0, PT, R0, UR5, PT ;  /* 0x0000000500007c0c */ /* 0x000fe2000bf04270 */
[----:B------:R-:W-:-:S12]  /*0650*/  BRA.DIV ~URZ, `(.L_x_1804) ;  /* 0x0001bb827f007947 */ /* 0x000fd8000b800000 */
[----:B------:R-:W-:-:S04]  /*0660*/  VOTE.ANY R6, PT, !P0 ;  /* 0x0000000000067806 */ /* 0x000fc800040e0100 */
.L_x_1985:
[----:B------:R-:W1:Y:S02]  /*0670*/  POPC R5, R6 ;  /* 0x0000000600057309 */ /* 0x000e640000000000 */
[----:B-1----:R-:W-:Y:S01]  /*0680*/  IADD3 R219, R5, R7, RZ ;  /* 0x0000000705db7210 */ /* 0x002fe20007ffe0ff */
[----:B------:R-:W-:Y:S05]  /*0690*/  BRA.DIV ~URZ, `(.L_x_1805) ;  /* 0x0001bb927f007947 */ /* 0x000fea000b800000 */
[----:B------:R1:W2:Y:S01]  /*06a0*/  SHFL.IDX PT, R13, R10, R5, 0x1f ;  /* 0x00001f050a0d7589 */ /* 0x0002a200000e0000 */
[----:B------:R-:W-:-:S03]  /*06b0*/  MOV R0, RZ ;  /* 0x000000ff00007202 */ /* 0x000fc60000000f00 */
[----:B------:R1:W3:Y:S04]  /*06c0*/  SHFL.IDX PT, R10, R8, R5, 0x1f ;  /* 0x00001f05080a7589 */ /* 0x0002e800000e0000 */
.L_x_1986:
[----:B------:R-:W-:Y:S01]  /*06d0*/  ISETP.NE.AND P0, PT, R6, RZ, PT ;  /* 0x000000ff0600720c */ /* 0x000fe20003f05270 */
[----:B------:R-:W-:-:S12]  /*06e0*/  BSSY B0, `(.L_x_1806) ;  /* 0x0000005000007945 */ /* 0x000fd80003800000 */
[----:B------:R-:W-:Y:S05]  /*06f0*/  @!P0 BRA `(.L_x_1807) ;  /* 0x0000003000008947 */ /* 0x000fea0003800000 */
[----:B-1----:R-:W-:Y:S01]  /*0700*/  IADD3 R5, R5, -0x1, RZ ;  /* 0xffffffff05057810 */ /* 0x002fe20007ffe0ff */
[----:B------:R-:W-:Y:S05]  /*0710*/  BRA.DIV ~URZ, `(.L_x_1808) ;  /* 0x0001bbf27f007947 */ /* 0x000fea000b800000 */
[----:B------:R1:W4:Y:S02]  /*0720*/  SHFL.IDX PT, R0, R4, R5, 0x1f ;  /* 0x00001f0504007589 */ /* 0x00032400000e0000 */
.L_x_1807:
[----:B------:R-:W-:Y:S05]  /*0730*/  BSYNC B0 ;  /* 0x0000000000007941 */ /* 0x000fea0003800000 */
.L_x_1806:
[----:B---3--:R-:W-:Y:S01]  /*0740*/  ISETP.NE.AND P0, PT, R10, 0x1, PT ;  /* 0x000000010a00780c */ /* 0x008fe20003f05270 */
[----:B----4-:R-:W-:Y:S01]  /*0750*/  IMAD R230, R0, c[0x0][0x538], R11 ;  /* 0x00014e0000e67a24 */ /* 0x010fe200078e020b */
[----:B------:R-:W-:Y:S04]  /*0760*/  BSSY B0, `(.L_x_1809) ;  /* 0x0000085000007945 */ /* 0x000fe80003800000 */
[----:B------:R-:W-:-:S07]  /*0770*/  IADD3 R9, -R230, UR5, RZ ;  /* 0x00000005e6097c10 */ /* 0x000fce000fffe1ff */
[----:B------:R-:W-:Y:S05]  /*0780*/  @!P0 BRA `(.L_x_1810) ;  /* 0x000003e000008947 */ /* 0x000fea0003800000 */
[-C--:B--2---:R-:W-:Y:S02]  /*0790*/  IABS R0, R13.reuse ;  /* 0x0000000d00007213 */ /* 0x084fe40000000000 */
        /* <DEDUP_REMOVED lines=61> */
.L_x_1810:
[----:B------:R-:W-:-:S04]  /*0b70*/  IMAD.MOV.U32 R2, RZ, RZ, 0x4 ;  /* 0x00000004ff027424 */ /* 0x000fc800078e00ff */
[----:B------:R-:W-:-:S05]  /*0b80*/  IMAD.WIDE R2, R219, R2, c[0x0][0x590] ;  /* 0x00016400db027625 */ /* 0x000fca00078e0202 */
[----:B------:R-:W3:Y:S02]  /*0b90*/  LDG.E R7, [R2.64] ;  /* 0x0000000e02077981 */ /* 0x000ee4000c1e1900 */
[----:B--23--:R-:W-:-:S05]  /*0ba0*/  IMAD R11, R7, R13, RZ ;  /* 0x0000000d070b7224 */ /* 0x00cfca00078e02ff */
[-C--:B------:R-:W-:Y:S02]  /*0bb0*/  IABS R0, R11.reuse ;  /* 0x0000000b00007213 */ /* 0x080fe40000000000 */
[----:B-1----:R-:W-:-:S03]  /*0bc0*/  IABS R8, R11 ;  /* 0x0000000b00087213 */ /* 0x002fc60000000000 */
[----:B------:R-:W-:-:S04]  /*0bd0*/  IMAD.MOV.U32 R6, RZ, RZ, R0 ;  /* 0x000000ffff067224 */ /* 0x000fc800078e0000 */
[----:B------:R-:W1:Y:S08]  /*0be0*/  I2F.RP R2, R6 ;  /* 0x0000000600027306 */ /* 0x000e700000209400 */
[----:B-1----:R-:W1:Y:S02]  /*0bf0*/  MUFU.RCP R2, R2 ;  /* 0x0000000200027308 */ /* 0x002e640000001000 */
[----:B-1----:R-:W-:-:S06]  /*0c00*/  IADD3 R2, R2, 0xffffffe, RZ ;  /* 0x0ffffffe02027810 */ /* 0x002fcc0007ffe0ff */
[----:B------:R-:W1:Y:S02]  /*0c10*/  F2I.FTZ.U32.TRUNC.NTZ R3, R2 ;  /* 0x0000000200037305 */ /* 0x000e64000021f000 */
[----:B-1----:R-:W-:Y:S02]  /*0c20*/  IMAD.MOV R0, RZ, RZ, -R3 ;  /* 0x000000ffff007224 */ /* 0x002fe400078e0a03 */
[----:B------:R-:W-:Y:S02]  /*0c30*/  IMAD.MOV.U32 R2, RZ, RZ, RZ ;  /* 0x000000ffff027224 */ /* 0x000fe400078e00ff */
[----:B------:R-:W-:Y:S01]  /*0c40*/  IMAD.MOV.U32 R4, RZ, RZ, R0 ;  /* 0x000000ffff047224 */ /* 0x000fe200078e0000 */
[----:B------:R-:W-:-:S03]  /*0c50*/  IABS R0, R9 ;  /* 0x0000000900007213 */ /* 0x000fc60000000000 */
[----:B------:R-:W-:Y:S01]  /*0c60*/  IMAD R4, R4, R6, RZ ;  /* 0x0000000604047224 */ /* 0x000fe200078e02ff */
[----:B------:R-:W-:-:S03]  /*0c70*/  MOV R5, R0 ;  /* 0x0000000000057202 */ /* 0x000fc60000000f00 */
        /* <DEDUP_REMOVED lines=19> */
[----:B------:R-:W-:-:S04]  /*0db0*/  IMNMX R6, R7, R0, PT ;  /* 0x0000000007067217 */ /* 0x000fc80003800200 */
[-C--:B------:R-:W-:Y:S02]  /*0dc0*/  IABS R0, R6.reuse ;  /* 0x0000000600007213 */ /* 0x080fe40000000000 */
[----:B------:R-:W-:-:S03]  /*0dd0*/  IABS R9, R6 ;  /* 0x0000000600097213 */ /* 0x000fc60000000000 */
[----:B------:R-:W-:-:S04]  /*0de0*/  IMAD.MOV.U32 R5, RZ, RZ, R0 ;  /* 0x000000ffff057224 */ /* 0x000fc800078e0000 */
[----:B------:R-:W1:Y:S08]  /*0df0*/  I2F.RP R2, R5 ;  /* 0x0000000500027306 */ /* 0x000e700000209400 */
[----:B-1----:R-:W1:Y:S02]  /*0e00*/  MUFU.RCP R2, R2 ;  /* 0x0000000200027308 */ /* 0x002e640000001000 */
[----:B-1----:R-:W-:-:S06]  /*0e10*/  IADD3 R2, R2, 0xffffffe, RZ ;  /* 0x0ffffffe02027810 */ /* 0x002fcc0007ffe0ff */
[----:B------:R-:W1:Y:S02]  /*0e20*/  F2I.FTZ.U32.TRUNC.NTZ R3, R2 ;  /* 0x0000000200037305 */ /* 0x000e64000021f000 */
[----:B-1----:R-:W-:Y:S01]  /*0e30*/  IADD3 R0, RZ, -R3, RZ ;  /* 0x80000003ff007210 */ /* 0x002fe20007ffe0ff */
[----:B------:R-:W-:-:S04]  /*0e40*/  IMAD.MOV.U32 R2, RZ, RZ, RZ ;  /* 0x000000ffff027224 */ /* 0x000fc800078e00ff */
[----:B------:R-:W-:Y:S01]  /*0e50*/  IMAD.MOV.U32 R7, RZ, RZ, R0 ;  /* 0x000000ffff077224 */ /* 0x000fe200078e0000 */
[----:B------:R-:W-:-:S03]  /*0e60*/  IABS R0, R8 ;  /* 0x0000000800007213 */ /* 0x000fc60000000000 */
[----:B------:R-:W-:Y:S02]  /*0e70*/  IMAD R7, R7, R5, RZ ;  /* 0x0000000507077224 */ /* 0x000fe400078e02ff */
        /* <DEDUP_REMOVED lines=19> */
.L_x_1811:
[----:B------:R-:W-:Y:S05]  /*0fb0*/  BSYNC B0 ;  /* 0x0000000000007941 */ /* 0x000fea0003800000 */
.L_x_1809:
[----:B------:R-:W-:-:S04]  /*0fc0*/  LOP3.LUT R0, RZ, R0, RZ, 0x33, !PT ;  /* 0x00000000ff007212 */ /* 0x000fc800078e33ff */
[----:B------:R-:W-:-:S05]  /*0fd0*/  IADD3 R0, R0, R13, RZ ;  /* 0x0000000d00007210 */ /* 0x000fca0007ffe0ff */
[----:B------:R1:W-:Y:S01]  /*0fe0*/  STL [R1+0x80], R0 ;  /* 0x0000800001007387 */ /* 0x0003e20000100800 */
[----:B------:R-:W-:Y:S05]  /*0ff0*/  BRA `(.L_x_1812) ;  /* 0x0000003000007947 */ /* 0x000fea0003800000 */
.L_x_1800:
[----:B------:R1:W-:Y:S01]  /*1000*/  STL [R1+0x80], RZ ;  /* 0x000080ff01007387 */ /* 0x0003e20000100800 */
[----:B------:R-:W-:Y:S02]  /*1010*/  MOV R230, UR5 ;  /* 0x0000000500e67c02 */ /* 0x000fe40008000f00 */
[----:B------:R-:W-:-:S03]  /*1020*/  MOV R218, RZ ;  /* 0x000000ff00da7202 */ /* 0x000fc60000000f00 */
.L_x_1812:
[----:B-1----:R-:W2:Y:S01]  /*1030*/  LDL R0, [R1+0x80] ;  /* 0x0000800001007983 */ /* 0x002ea20000100800 */
[----:B------:R-:W-:Y:S01]  /*1040*/  ISETP.NE.AND P0, PT, R14, RZ, PT ;  /* 0x000000ff0e00720c */ /* 0x000fe20003f05270 */
[----:B------:R-:W-:Y:S01]  /*1050*/  IMAD.MOV.U32 R6, RZ, RZ, R218 ;  /* 0x000000ffff067224 */ /* 0x000fe200078e00da */
[----:B------:R-:W-:Y:S01]  /*1060*/  MOV R7, R219 ;  /* 0x000000db00077202 */ /* 0x000fe20000000f00 */
[----:B------:R-:W-:Y:S10]  /*1070*/  WARPSYNC 0xffffffff ;  /* 0xffffffff00007948 */ /* 0x000ff40003800000 */
[----:B------:R-:W-:-:S04]  /*1080*/  @!P0 IMAD.MOV.U32 R216, RZ, RZ, R230 ;  /* 0x000000ffffd88224 */ /* 0x000fc800078e00e6 */
[----:B------:R-:W-:Y:S01]  /*1090*/  IMAD.MOV.U32 R4, RZ, RZ, R216 ;  /* 0x000000ffff047224 */ /* 0x000fe200078e00d8 */
[----:B--2---:R-:W-:-:S05]  /*10a0*/  MOV R5, R0 ;  /* 0x0000000000057202 */ /* 0x004fca0000000f00 */
[----:B------:R1:W-:Y:S04]  /*10b0*/  @!P0 STS.128 [0x24100], R4 ;  /* 0x02410004ff008388 */ /* 0x0003e80000000c00 */
[----:B------:R-:W-:Y:S06]  /*10c0*/  BAR.ARV 0x5, 0x100 ;  /* 0x0144000000007b1d */ /* 0x000fec0000002000 */
.L_x_1798:
[----:B---3--:R-:W-:-:S13]  /*10d0*/  ISETP.GE.AND P0, PT, R219, c[0x0][0x53c], PT ;  /* 0x00014f00db007a0c */ /* 0x008fda0003f06270 */
[----:B------:R-:W-:Y:S05]  /*10e0*/  @P0 EXIT ;  /* 0x000000000000094d */ /* 0x000fea0003800000 */
[----:B------:R-:W3:Y:S01]  /*10f0*/  S2R R15, SR_TID.X ;  /* 0x00000000000f7919 */ /* 0x000ee20000002100 */
[----:B------:R-:W-:Y:S01]  /*1100*/  IMAD.MOV.U32 R157, RZ, RZ, 0x20 ;  /* 0x00000020ff9d7424 */ /* 0x000fe200078e00ff */
[----:B------:R-:W-:Y:S01]  /*1110*/  ULDC UR12, c[0x0][0x20] ;  /* 0x00000800000c7ab9 */ /* 0x000fe20000000800 */
[----:B------:R-:W-:Y:S01]  /*1120*/  IMAD.MOV.U32 R154, RZ, RZ, 0x40 ;  /* 0x00000040ff9a7424 */ /* 0x000fe200078e00ff */
[----:B------:R-:W-:Y:S02]  /*1130*/  UIADD3 UR12, UP0, UR4, UR12, URZ ;  /* 0x0000000c040c7290 */ /* 0x000fe4000ff1e03f */
[----:B------:R-:W-:Y:S02]  /*1140*/  ULDC UR11, c[0x0][0x24] ;  /* 0x00000900000b7ab9 */ /* 0x000fe40000000800 */
[----:B------:R-:W-:Y:S01]  /*1150*/  UIADD3.X UR11, URZ, UR11, URZ, UP0, !UPT ;  /* 0x0000000b3f0b7290 */ /* 0x000fe200087fe43f */
[----:B---3--:R-:W-:-:S04]  /*1160*/  SHF.R.S32.HI R12, RZ, 0x1f, R15 ;  /* 0x0000001fff0c7819 */ /* 0x008fc8000001140f */
[CC--:B--2---:R-:W-:Y:S02]  /*1170*/  LEA.HI R0, R12.reuse, R15.reuse, RZ, 0x4 ;  /* 0x0000000f0c007211 */ /* 0x0c4fe400078f20ff */
[-C--:B------:R-:W-:Y:S02]  /*1180*/  LEA.HI R8, R12, R15.reuse, RZ, 0x3 ;  /* 0x0000000f0c087211 */ /* 0x080fe400078f18ff */
[----:B-1----:R-:W-:Y:S02]  /*1190*/  SHF.R.S32.HI R4, RZ, 0x4, R0 ;  /* 0x00000004ff047819 */ /* 0x002fe40000011400 */
[----:B------:R-:W-:Y:S02]  /*11a0*/  LOP3.LUT R5, R8, 0xfffffff8, RZ, 0xc0, !PT ;  /* 0xfffffff808057812 */ /* 0x000fe400078ec0ff */
[----:B------:R-:W-:Y:S02]  /*11b0*/  SHF.R.S32.HI R224, RZ, 0x3, R8 ;  /* 0x00000003ffe07819 */ /* 0x000fe40000011408 */
[----:B------:R-:W-:Y:S01]  /*11c0*/  LEA.HI R2, R0, R4, RZ, 0x1 ;  /* 0x0000000400027211 */ /* 0x000fe200078f08ff */
[----:B------:R-:W-:Y:S01]  /*11d0*/  IMAD.IADD R234, R15, 0x1, -R5 ;  /* 0x000000010fea7824 */ /* 0x000fe200078e0a05 */
[----:B------:R-:W-:Y:S01]  /*11e0*/  LEA.HI R9, R12, R15, RZ, 0x5 ;  /* 0x0000000f0c097211 */ /* 0x000fe200078f28ff */
[----:B------:R-:W-:Y:S01]  /*11f0*/  IMAD.SHL.U32 R3, R224, 0x40, RZ ;  /* 0x00000040e0037824 */ /* 0x000fe200078e00ff */
[----:B------:R-:W-:Y:S01]  /*1200*/  LOP3.LUT R5, R2, 0xfffffffe, RZ, 0xc0, !PT ;  /* 0xfffffffe02057812 */ /* 0x000fe200078ec0ff */
[----:B------:R-:W-:Y:S01]  /*1210*/  IMAD.SHL.U32 R208, R234, 0x8, RZ ;  /* 0x00000008ead07824 */ /* 0x000fe200078e00ff */
[----:B------:R-:W-:-:S02]  /*1220*/  LOP3.LUT R2, R0, 0xfffffff0, RZ, 0xc0, !PT ;  /* 0xfffffff000027812 */ /* 0x000fc400078ec0ff */
[----:B------:R-:W-:Y:S01]  /*1230*/  LOP3.LUT R0, R3, 0x1c0, RZ, 0xc0, !PT ;  /* 0x000001c003007812 */ /* 0x000fe200078ec0ff */
[----:B------:R-:W-:Y:S01]  /*1240*/  IMAD.IADD R10, R4, 0x1, -R5 ;  /* 0x00000001040a7824 */ /* 0x000fe200078e0a05 */
[----:B------:R-:W-:Y:S01]  /*1250*/  LOP3.LUT R6, R9, 0xffffffe0, RZ, 0xc0, !PT ;  /* 0xffffffe009067812 */ /* 0x000fe200078ec0ff */
[C---:B------:R-:W-:Y:S01]  /*1260*/  IMAD.IADD R3, R15.reuse, 0x1, -R2 ;  /* 0x000000010f037824 */ /* 0x040fe200078e0a02 */
[----:B------:R-:W-:Y:S02]  /*1270*/  SHF.R.U32.HI R4, RZ, 0x3, R0 ;  /* 0x00000003ff047819 */ /* 0x000fe40000011600 */
[----:B------:R-:W-:Y:S01]  /*1280*/  LOP3.LUT R2, R0, 0x38, R208, 0xf8, !PT ;  /* 0x0000003800027812 */ /* 0x000fe200078ef8d0 */
[----:B------:R-:W-:Y:S01]  /*1290*/  IMAD.SHL.U32 R0, R234, 0x40, RZ ;  /* 0x00000040ea007824 */ /* 0x000fe200078e00ff */
[----:B------:R-:W-:Y:S01]  /*12a0*/  SHF.R.S32.HI R7, RZ, 0x1f, R3 ;  /* 0x0000001fff077819 */ /* 0x000fe20000011403 */
[----:B------:R-:W-:Y:S01]  /*12b0*/  IMAD.IADD R14, R15, 0x1, -R6 ;  /* 0x000000010f0e7824 */ /* 0x000fe200078e0a06 */
[----:B------:R-:W-:-:S02]  /*12c0*/  LOP3.LUT R11, R2, R4, RZ, 0x3c, !PT ;  /* 0x00000004020b7212 */ /* 0x000fc400078e3cff */
[----:B------:R-:W-:Y:S02]  /*12d0*/  LEA.HI R7, R7, R3, RZ, 0x3 ;  /* 0x0000000307077211 */ /* 0x000fe400078f18ff */
[----:B------:R-:W-:Y:S02]  /*12e0*/  LOP3.LUT R0, R0, 0x1c0, RZ, 0xc0, !PT ;  /* 0x000001c000007812 */ /* 0x000fe400078ec0ff */
[----:B------:R-:W-:Y:S02]  /*12f0*/  LOP3.LUT R5, R7, 0xfffffff8, RZ, 0xc0, !PT ;  /* 0xfffffff807057812 */ /* 0x000fe400078ec0ff */
[----:B------:R-:W-:Y:S02]  /*1300*/  LOP3.LUT R4, R0, 0x8, R8, 0xf8, !PT ;  /* 0x0000000800047812 */ /* 0x000fe400078ef808 */
[----:B------:R-:W-:Y:S01]  /*1310*/  SHF.R.U32.HI R0, RZ, 0x3, R0 ;  /* 0x00000003ff007819 */ /* 0x000fe20000011600 */
[----:B------:R-:W-:Y:S01]  /*1320*/  IMAD.IADD R5, R3, 0x1, -R5 ;  /* 0x0000000103057824 */ /* 0x000fe200078e0a05 */
[----:B------:R-:W-:-:S02]  /*1330*/  SHF.R.S32.HI R228, RZ, 0x5, R9 ;  /* 0x00000005ffe47819 */ /* 0x000fc40000011409 */
[----:B------:R-:W-:Y:S01]  /*1340*/  SHF.R.S32.HI R2, RZ, 0x1f, R9 ;  /* 0x0000001fff027819 */ /* 0x000fe20000011409 */
[----:B------:R-:W-:Y:S01]  /*1350*/  IMAD.SHL.U32 R3, R5, 0x40, RZ ;  /* 0x0000004005037824 */ /* 0x000fe200078e00ff */
[----:B------:R-:W-:Y:S02]  /*1360*/  LOP3.LUT R9, R4, R0, RZ, 0x3c, !PT ;  /* 0x0000000004097212 */ /* 0x000fe400078e3cff */
[----:B------:R-:W-:Y:S02]  /*1370*/  LEA.HI R0, R2, R228, RZ, 0x3 ;  /* 0x000000e402007211 */ /* 0x000fe400078f18ff */
[----:B------:R-:W-:Y:S02]  /*1380*/  SHF.R.S32.HI R2, RZ, 0x1f, R14 ;  /* 0x0000001fff027819 */ /* 0x000fe4000001140e */
[----:B------:R-:W-:Y:S02]  /*1390*/  LOP3.LUT R4, R0, 0xffffff8, RZ, 0xc0, !PT ;  /* 0x0ffffff800047812 */ /* 0x000fe400078ec0ff */
[----:B------:R-:W-:Y:S01]  /*13a0*/  LEA.HI R8, R2, R14, RZ, 0x2 ;  /* 0x0000000e02087211 */ /* 0x000fe200078f10ff */
[----:B------:R-:W-:Y:S01]  /*13b0*/  IMAD.SHL.U32 R2, R10, 0x8, RZ ;  /* 0x000000080a027824 */ /* 0x000fe200078e00ff */
[----:B------:R-:W-:Y:S01]  /*13c0*/  LOP3.LUT R0, R3, 0x1c0, RZ, 0xc0, !PT ;  /* 0x000001c003007812 */ /* 0x000fe200078ec0ff */
[----:B------:R-:W-:Y:S01]  /*13d0*/  IMAD.IADD R4, R228, 0x1, -R4 ;  /* 0x00000001e4047824 */ /* 0x000fe200078e0a04 */
[----:B------:R-:W-:-:S02]  /*13e0*/  SHF.R.S32.HI R3, RZ, 0x2, R8 ;  /* 0x00000002ff037819 */ /* 0x000fc40000011408 */
[----:B------:R-:W-:Y:S02]  /*13f0*/  LOP3.LUT R2, R0, 0x8, R2, 0xf8, !PT ;  /* 0x0000000800027812 */ /* 0x000fe400078ef802 */
[----:B------:R-:W-:Y:S01]  /*1400*/  SHF.R.U32.HI R0, RZ, 0x3, R0 ;  /* 0x00000003ff007819 */ /* 0x000fe20000011600 */
[----:B------:R-:W-:Y:S01]  /*1410*/  IMAD R13, R4, 0x10, R3 ;  /* 0x00000010040d7824 */ /* 0x000fe200078e0203 */
[----:B------:R-:W-:Y:S01]  /*1420*/  LEA.HI R4, R12, R15, RZ, 0x2 ;  /* 0x0000000f0c047211 */ /* 0x000fe200078f10ff */
[----:B------:R-:W-:Y:S01]  /*1430*/  IMAD.SHL.U32 R3, R7, 0x40, RZ ;  /* 0x0000004007037824 */ /* 0x000fe200078e00ff */
[----:B------:R-:W-:Y:S01]  /*1440*/  LOP3.LUT R0, R2, R0, RZ, 0x3c, !PT ;  /* 0x0000000002007212 */ /* 0x000fe200078e3cff */
[----:B------:R-:W-:Y:S01]  /*1450*/  IMAD R2, R10, 0x200, R9 ;  /* 0x000002000a027824 */ /* 0x000fe200078e0209 */
[----:B------:R-:W-:Y:S01]  /*1460*/  SHF.R.S32.HI R214, RZ, 0x2, R4 ;  /* 0x00000002ffd67819 */ /* 0x000fe20000011404 */
[----:B------:R-:W-:Y:S01]  /*1470*/  STL [R1+0x94], R13 ;  /* 0x0000940d01007387 */ /* 0x000fe20000100800 */
[----:B------:R-:W-:-:S02]  /*1480*/  LOP3.LUT R0, R0, 0xfffffe00, R3, 0xf8, !PT ;  /* 0xfffffe0000007812 */ /* 0x000fc400078ef803 */
[----:B------:R-:W-:Y:S02]  /*1490*/  SHF.R.S32.HI R3, RZ, 0x1f, R4 ;  /* 0x0000001fff037819 */ /* 0x000fe40000011404 */
[----:B------:R-:W-:Y:S02]  /*14a0*/  LOP3.LUT R4, R4, 0xfffffffc, RZ, 0xc0, !PT ;  /* 0xfffffffc04047812 */ /* 0x000fe400078ec0ff */
[----:B------:R-:W-:Y:S02]  /*14b0*/  LEA.HI R3, R3, R214, RZ, 0x3 ;  /* 0x000000d603037211 */ /* 0x000fe400078f18ff */
[----:B------:R-:W-:Y:S01]  /*14c0*/  LEA.HI R6, R12, R15, RZ, 0x6 ;  /* 0x0000000f0c067211 */ /* 0x000fe200078f30ff */
[----:B------:R-:W-:Y:S01]  /*14d0*/  IMAD.IADD R7, R15, 0x1, -R4 ;  /* 0x000000010f077824 */ /* 0x000fe200078e0a04 */
[----:B------:R-:W-:Y:S02]  /*14e0*/  LOP3.LUT R4, R3, 0xfffffff8, RZ, 0xc0, !PT ;  /* 0xfffffff803047812 */ /* 0x000fe400078ec0ff */
[----:B------:R-:W-:Y:S01]  /*14f0*/  R2P PR, R5, 0x6 ;  /* 0x0000000605007804 */ /* 0x000fe20000000000 */
[----:B------:R-:W-:Y:S01]  /*1500*/  IMAD.SHL.U32 R6, R6, 0x8, RZ ;  /* 0x0000000806067824 */ /* 0x000fe200078e00ff */
[C---:B------:R-:W-:Y:S01]  /*1510*/  LEA.HI R3, R7.reuse, R7, RZ, 0x1 ;  /* 0x0000000707037211 */ /* 0x040fe200078f08ff */
[----:B------:R-:W-:Y:S01]  /*1520*/  IMAD.IADD R222, R214, 0x1, -R4 ;  /* 0x00000001d6de7824 */ /* 0x000fe200078e0a04 */
[----:B------:R-:W-:Y:S01]  /*1530*/  LEA R159, R0, 0x100, 0x1 ;  /* 0x00000100009f7811 */ /* 0x000fe200078e08ff */
[----:B------:R-:W-:Y:S01]  /*1540*/  IMAD.SHL.U32 R106, R7, 0x4, RZ ;  /* 0x00000004076a7824 */ /* 0x000fe200078e00ff */
[----:B------:R-:W-:Y:S01]  /*1550*/  LOP3.LUT R4, R3, 0x1ffffffe, RZ, 0xc0, !PT ;  /* 0x1ffffffe03047812 */ /* 0x000fe200078ec0ff */
[----:B------:R-:W-:Y:S01]  /*1560*/  IMAD.SHL.U32 R5, R228, 0x400, RZ ;  /* 0x00000400e4057824 */ /* 0x000fe200078e00ff */
[----:B------:R-:W-:-:S02]  /*1570*/  LOP3.LUT R3, R8, 0x7ffffffc, RZ, 0xc0, !PT ;  /* 0x7ffffffc08037812 */ /* 0x000fc400078ec0ff */
[----:B------:R-:W-:Y:S01]  /*1580*/  SEL R157, R157, 0xffffffe0, !P1 ;  /* 0xffffffe09d9d7807 */ /* 0x000fe20004800000 */
[----:B------:R-:W-:Y:S01]  /*1590*/  IMAD.IADD R4, R7, 0x1, -R4 ;  /* 0x0000000107047824 */ /* 0x000fe200078e0a04 */
[----:B------:R-:W-:Y:S01]  /*15a0*/  LOP3.LUT R6, R11, 0x7ffffe00, R6, 0xf8, !PT ;  /* 0x7ffffe000b067812 */ /* 0x000fe200078ef806 */
[----:B------:R-:W-:Y:S01]  /*15b0*/  IMAD.IADD R3, R14, 0x1, -R3 ;  /* 0x000000010e037824 */ /* 0x000fe200078e0a03 */
[----:B------:R-:W-:Y:S01]  /*15c0*/  SEL R154, R154, 0xffffffc0, !P2 ;  /* 0xffffffc09a9a7807 */ /* 0x000fe20005000000 */
[----:B------:R-:W-:Y:S01]  /*15d0*/  IMAD.IADD R225, R157, 0x1, R159 ;  /* 0x000000019de17824 */ /* 0x000fe200078e029f */
[----:B------:R-:W-:Y:S01]  /*15e0*/  LEA R158, R2, 0xc100, 0x1 ;  /* 0x0000c100029e7811 */ /* 0x000fe200078e08ff */
[----:B------:R-:W-:Y:S01]  /*15f0*/  IMAD.SHL.U32 R8, R3, 0x2, RZ ;  /* 0x0000000203087824 */ /* 0x000fe200078e00ff */
[C---:B------:R-:W-:Y:S01]  /*1600*/  IADD3 R212, R208.reuse, 0x40, RZ ;  /* 0x00000040d0d47810 */ /* 0x040fe20007ffe0ff */
[----:B------:R-:W-:Y:S01]  /*1610*/  IMAD.IADD R152, R5, 0x1, R0 ;  /* 0x0000000105987824 */ /* 0x000fe200078e0200 */
[----:B------:R-:W-:Y:S01]  /*1620*/  IADD3 R220, R208, 0x80, RZ ;  /* 0x00000080d0dc7810 */ /* 0x000fe20007ffe0ff */
[----:B------:R-:W-:Y:S01]  /*1630*/  IMAD.SHL.U32 R105, R6, 0x2, RZ ;  /* 0x0000000206697824 */ /* 0x000fe200078e00ff */
[----:B------:R-:W-:Y:S01]  /*1640*/  IADD3 R7, R8, 0x8, RZ ;  /* 0x0000000808077810 */ /* 0x000fe20007ffe0ff */
[----:B------:R-:W-:Y:S01]  /*1650*/  IMAD R3, R4, 0x8, R13 ;  /* 0x0000000804037824 */ /* 0x000fe200078e020d */
[C---:B------:R-:W-:Y:S01]  /*1660*/  IADD3 R235, R8.reuse, 0xb8, RZ ;  /* 0x000000b808eb7810 */ /* 0x040fe20007ffe0ff */
[----:B------:R-:W-:Y:S01]  /*1670*/  STL [R1+0x7c], R8 ;  /* 0x00007c0801007387 */ /* 0x000fe20000100800 */
[----:B------:R-:W-:Y:S01]  /*1680*/  IADD3 R6, R8, 0x10, RZ ;  /* 0x0000001008067810 */ /* 0x000fe20007ffe0ff */
[C---:B------:R-:W-:Y:S01]  /*1690*/  IMAD.IADD R160, R154.reuse, 0x1, R159 ;  /* 0x000000019aa07824 */ /* 0x040fe200078e029f */
[----:B------:R-:W-:Y:S01]  /*16a0*/  SHF.R.S32.HI R0, RZ, 0x1f, R235 ;  /* 0x0000001fff007819 */ /* 0x000fe200000114eb */
[----:B------:R1:W-:Y:S01]  /*16b0*/  STL [R1+0x78], R7 ;  /* 0x0000780701007387 */ /* 0x0003e20000100800 */
[----:B------:R-:W-:Y:S01]  /*16c0*/  IMAD.IADD R0, R154, 0x1, R225 ;  /* 0x000000019a007824 */ /* 0x000fe200078e02e1 */
[----:B------:R-:W-:Y:S01]  /*16d0*/  SHF.R.S32.HI R2, RZ, 0x1f, R6 ;  /* 0x0000001fff027819 */ /* 0x000fe20000011406 */
[----:B------:R-:W-:Y:S01]  /*16e0*/  IMAD.IADD R229, R157, 0x1, R160 ;  /* 0x000000019de57824 */ /* 0x000fe200078e02a0 */
[----:B------:R-:W-:Y:S01]  /*16f0*/  STL [R1+0x74], R6 ;  /* 0x0000740601007387 */ /* 0x000fe20000100800 */
[----:B------:R-:W-:-:S02]  /*1700*/  IADD3 R252, R8, 0x20, RZ ;  /* 0x0000002008fc7810 */ /* 0x000fc40007ffe0ff */
[C---:B------:R-:W-:Y:S01]  /*1710*/  IADD3 R251, R8.reuse, 0x28, RZ ;  /* 0x0000002808fb7810 */ /* 0x040fe20007ffe0ff */
[----:B------:R-:W-:Y:S01]  /*1720*/  STL [R1+0x84], R0 ;  /* 0x0000840001007387 */ /* 0x000fe20000100800 */
[C---:B------:R-:W-:Y:S02]  /*1730*/  IADD3 R250, R8.reuse, 0x38, RZ ;  /* 0x0000003808fa7810 */ /* 0x040fe40007ffe0ff */
[----:B------:R-:W-:Y:S01]  /*1740*/  IADD3 R249, R8, 0x40, RZ ;  /* 0x0000004008f97810 */ /* 0x000fe20007ffe0ff */
[----:B------:R2:W-:Y:S01]  /*1750*/  STL [R1+0x98], R3 ;  /* 0x0000980301007387 */ /* 0x0005e20000100800 */
[----:B------:R-:W-:Y:S02]  /*1760*/  LEA R152, R152, 0x18100, 0x1 ;  /* 0x0001810098987811 */ /* 0x000fe400078e08ff */
[C---:B------:R-:W-:Y:S01]  /*1770*/  IADD3 R233, R8.reuse, 0x30, RZ ;  /* 0x0000003008e97810 */ /* 0x040fe20007ffe0ff */
[----:B------:R3:W-:Y:S01]  /*1780*/  STL [R1+0x8c], R2 ;  /* 0x00008c0201007387 */ /* 0x0007e20000100800 */
[----:B------:R-:W-:Y:S01]  /*1790*/  IADD3 R247, R8, 0x50, RZ ;  /* 0x0000005008f77810 */ /* 0x000fe20007ffe0ff */
[----:B------:R-:W-:Y:S01]  /*17a0*/  IMAD.IADD R153, R152, 0x1, R157 ;  /* 0x0000000198997824 */ /* 0x000fe200078e029d */
[----:B------:R-:W-:Y:S01]  /*17b0*/  IADD3 R246, R8, 0x58, RZ ;  /* 0x0000005808f67810 */ /* 0x000fe20007ffe0ff */
[--C-:B------:R-:W-:Y:S01]  /*17c0*/  IMAD.IADD R155, R152, 0x1, R154.reuse ;  /* 0x00000001989b7824 */ /* 0x100fe200078e029a */
[C---:B------:R-:W-:Y:S01]  /*17d0*/  IADD3 R248, R8.reuse, 0x48, RZ ;  /* 0x0000004808f87810 */ /* 0x040fe20007ffe0ff */
[----:B------:R-:W-:Y:S01]  /*17e0*/  IMAD.IADD R154, R153, 0x1, R154 ;  /* 0x00000001999a7824 */ /* 0x000fe200078e029a */
[----:B------:R-:W-:-:S02]  /*17f0*/  IADD3 R245, R8, 0x68, RZ ;  /* 0x0000006808f57810 */ /* 0x000fc40007ffe0ff */
[----:B-1----:R-:W-:Y:S02]  /*1800*/  SHF.R.S32.HI R7, RZ, 0x1f, R7 ;  /* 0x0000001fff077819 */ /* 0x002fe40000011407 */
[C---:B------:R-:W-:Y:S02]  /*1810*/  IADD3 R244, R8.reuse, 0x70, RZ ;  /* 0x0000007008f47810 */ /* 0x040fe40007ffe0ff */
[C---:B------:R-:W-:Y:S01]  /*1820*/  IADD3 R232, R8.reuse, 0x60, RZ ;  /* 0x0000006008e87810 */ /* 0x040fe20007ffe0ff */
[----:B------:R-:W-:Y:S01]  /*1830*/  STL [R1+0x90], R7 ;  /* 0x0000900701007387 */ /* 0x000fe20000100800 */
[C---:B------:R-:W-:Y:S02]  /*1840*/  IADD3 R242, R8.reuse, 0x80, RZ ;  /* 0x0000008008f27810 */ /* 0x040fe40007ffe0ff */
[C---:B------:R-:W-:Y:S02]  /*1850*/  IADD3 R241, R8.reuse, 0x88, RZ ;  /* 0x0000008808f17810 */ /* 0x040fe40007ffe0ff */
[----:B------:R-:W-:-:S02]  /*1860*/  IADD3 R243, R8, 0x78, RZ ;  /* 0x0000007808f37810 */ /* 0x000fc40007ffe0ff */
[C---:B--2---:R-:W-:Y:S02]  /*1870*/  IADD3 R3, R8.reuse, 0x18, RZ ;  /* 0x0000001808037810 */ /* 0x044fe40007ffe0ff */
[C---:B------:R-:W-:Y:S02]  /*1880*/  IADD3 R239, R8.reuse, 0x98, RZ ;  /* 0x0000009808ef7810 */ /* 0x040fe40007ffe0ff */
[----:B------:R-:W-:Y:S01]  /*1890*/  SHF.R.S32.HI R4, RZ, 0x1f, R3 ;  /* 0x0000001fff047819 */ /* 0x000fe20000011403 */
[----:B------:R1:W-:Y:S01]  /*18a0*/  STL [R1+0x70], R3 ;  /* 0x0000700301007387 */ /* 0x0003e20000100800 */
[----:B---3--:R-:W-:Y:S02]  /*18b0*/  SHF.R.S32.HI R2, RZ, 0x1f, R251 ;  /* 0x0000001fff027819 */ /* 0x008fe400000114fb */
[----:B------:R-:W-:Y:S01]  /*18c0*/  IADD3 R238, R8, 0xa0, RZ ;  /* 0x000000a008ee7810 */ /* 0x000fe20007ffe0ff */
[----:B------:R2:W-:Y:S01]  /*18d0*/  STL [R1+0x88], R4 ;  /* 0x0000880401007387 */ /* 0x0005e20000100800 */
[----:B------:R-:W-:-:S02]  /*18e0*/  SHF.R.S32.HI R2, RZ, 0x1f, R249 ;  /* 0x0000001fff027819 */ /* 0x000fc400000114f9 */
        /* <DEDUP_REMOVED lines=9> */
[----:B-1----:R-:W-:Y:S02]  /*1980*/  SHF.R.S32.HI R3, RZ, 0x1f, R252 ;  /* 0x0000001fff037819 */ /* 0x002fe400000114fc */
[----:B------:R-:W-:Y:S02]  /*1990*/  SHF.R.S32.HI R3, RZ, 0x1f, R250 ;  /* 0x0000001fff037819 */ /* 0x000fe400000114fa */
[----:B--2---:R-:W-:-:S02]  /*19a0*/  SHF.R.S32.HI R4, RZ, 0x1f, R233 ;  /* 0x0000001fff047819 */ /* 0x004fc400000114e9 */
        /* <DEDUP_REMOVED lines=9> */
[C---:B------:R-:W-:Y:S02]  /*1a40*/  IADD3 R11, R105.reuse, 0xc100, RZ ;  /* 0x0000c100690b7810 */ /* 0x040fe40007ffe0ff */
[----:B------:R-:W-:Y:S02]  /*1a50*/  IADD3 R10, R105, 0x100, RZ ;  /* 0x00000100690a7810 */ /* 0x000fe40007ffe0ff */
[----:B------:R-:W-:-:S02]  /*1a60*/  SHF.R.S32.HI R4, RZ, 0x1f, R240 ;  /* 0x0000001fff047819 */ /* 0x000fc400000114f0 */
[----:B------:R-:W-:Y:S02]  /*1a70*/  SHF.R.S32.HI R3, RZ, 0x1f, R237 ;  /* 0x0000001fff037819 */ /* 0x000fe400000114ed */
[----:B------:R-:W-:Y:S02]  /*1a80*/  SHF.R.S32.HI R2, RZ, 0x1f, R236 ;  /* 0x0000001fff027819 */ /* 0x000fe400000114ec */
.L_x_1982:
[----:B------:R-:W-:Y:S01]  /*1a90*/  ISETP.NE.U32.AND P0, PT, RZ, c[0x0][0x370], PT ;  /* 0x0000dc00ff007a0c */ /* 0x000fe20003f05070 */
[----:B------:R-:W-:Y:S01]  /*1aa0*/  IMAD.MOV.U32 R19, RZ, RZ, 0x4 ;  /* 0x00000004ff137424 */ /* 0x000fe200078e00ff */
[----:B------:R-:W-:Y:S01]  /*1ab0*/  ISETP.NE.U32.AND P1, PT, RZ, c[0x0][0x350], PT ;  /* 0x0000d400ff007a0c */ /* 0x000fe20003f25070 */
[----:B------:R-:W-:Y:S01]  /*1ac0*/  IMAD.MOV.U32 R0, RZ, RZ, RZ ;  /* 0x000000ffff007224 */ /* 0x000fe200078e00ff */
[----:B------:R-:W-:Y:S01]  /*1ad0*/  ISETP.NE.AND.EX P0, PT, RZ, c[0x0][0x374], PT, P0 ;  /* 0x0000dd00ff007a0c */ /* 0x000fe20003f05300 */
[----:B------:R-:W-:Y:S01]  /*1ae0*/  IMAD.MOV.U32 R17, RZ, RZ, RZ ;  /* 0x000000ffff117224 */ /* 0x000fe200078e00ff */
[----:B------:R-:W-:Y:S01]  /*1af0*/  ISETP.NE.AND.EX P4, PT, RZ, c[0x0][0x354], PT, P1 ;  /* 0x0000d500ff007a0c */ /* 0x000fe20003f85310 */
[----:B------:R-:W-:Y:S01]  /*1b00*/  IMAD.WIDE R4, R219, R19, c[0x0][0x350] ;  /* 0x0000d400db047625 */ /* 0x000fe200078e0213 */
[----:B------:R-:W-:-:S02]  /*1b10*/  ISETP.NE.U32.AND P3, PT, RZ, c[0x0][0x358], PT ;  /* 0x0000d600ff007a0c */ /* 0x000fc40003f65070 */
[----:B------:R-:W-:Y:S02]  /*1b20*/  ISETP.NE.U32.AND P2, PT, RZ, c[0x0][0x348], PT ;  /* 0x0000d200ff007a0c */ /* 0x000fe40003f45070 */
[----:B------:R-:W-:Y:S01]  /*1b30*/  ISETP.NE.AND.EX P3, PT, RZ, c[0x0][0x35c], PT, P3 ;  /* 0x0000d700ff007a0c */ /* 0x000fe20003f65330 */
[----:B------:R-:W-:Y:S01]  /*1b40*/  IMAD.MOV.U32 R18, RZ, RZ, RZ ;  /* 0x000000ffff127224 */ /* 0x000fe200078e00ff */
[----:B------:R-:W-:-:S03]  /*1b50*/  ISETP.NE.AND.EX P2, PT, RZ, c[0x0][0x34c], PT, P2 ;  /* 0x0000d300ff007a0c */ /* 0x000fc60003f45320 */
[CC--:B------:R-:W-:Y:S02]  /*1b60*/  @P0 IMAD.WIDE R2, R219.reuse, R19.reuse, c[0x0][0x370] ;  /* 0x0000dc00db020625 */ /* 0x0c0fe400078e0213 */
[----:B------:R-:W2:Y:S04]  /*1b70*/  @P4 LDG.E R17, [R4.64] ;  /* 0x0000000e04114981 */ /* 0x000ea8000c1e1900 */
[----:B------:R1:W2:Y:S01]  /*1b80*/  @P0 LDG.E R0, [R2.64] ;  /* 0x0000000e02000981 */ /* 0x0002a2000c1e1900 */
[----:B------:R-:W-:Y:S01]  /*1b90*/  ISETP.NE.U32.AND P1, PT, RZ, c[0x0][0x360], PT ;  /* 0x0000d800ff007a0c */ /* 0x000fe20003f25070 */
[----:B------:R-:W-:Y:S01]  /*1ba0*/  IMAD.WIDE R6, R219, R19, c[0x0][0x348] ;  /* 0x0000d200db067625 */ /* 0x000fe200078e0213 */
[----:B------:R-:W-:Y:S02]  /*1bb0*/  MOV R8, RZ ;  /* 0x000000ff00087202 */ /* 0x000fe40000000f00 */
[----:B------:R-:W-:-:S04]  /*1bc0*/  ISETP.NE.AND.EX P1, PT, RZ, c[0x0][0x364], PT, P1 ;  /* 0x0000d900ff007a0c */ /* 0x000fc80003f25310 */
[----:B------:R-:W3:Y:S01]  /*1bd0*/  @P2 LDG.E R8, [R6.64] ;  /* 0x0000000e06082981 */ /* 0x000ee2000c1e1900 */
[----:B-1----:R-:W-:-:S05]  /*1be0*/  IMAD.WIDE R2, R219, R19, c[0x0][0x358] ;  /* 0x0000d600db027625 */ /* 0x002fca00078e0213 */
[----:B------:R-:W4:Y:S01]  /*1bf0*/  @P3 LDG.E R18, [R2.64] ;  /* 0x0000000e02123981 */ /* 0x000f22000c1e1900 */
[----:B------:R-:W-:Y:S02]  /*1c00*/  IMAD.MOV.U32 R22, RZ, RZ, c[0x0][0x168] ;  /* 0x00005a00ff167624 */ /* 0x000fe400078e00ff */
[----:B------:R-:W-:-:S05]  /*1c10*/  @P1 IMAD.WIDE R12, R219, R19, c[0x0][0x360] ;  /* 0x0000d800db0c1625 */ /* 0x000fca00078e0213 */
[----:B------:R1:W5:Y:S01]  /*1c20*/  @P1 LDG.E R22, [R12.64] ;  /* 0x0000000e0c161981 */ /* 0x000362000c1e1900 */
[----:B------:R-:W-:Y:S01]  /*1c30*/  YIELD ;  /* 0x0000000000007946 */ /* 0x000fe20003800000 */
[----:B------:R-:W-:Y:S01]  /*1c40*/  LOP3.LUT R221, R218, 0xffff, RZ, 0xc0, !PT ;  /* 0x0000ffffdadd7812 */ /* 0x000fe200078ec0ff */
[----:B------:R-:W-:Y:S01]  /*1c50*/  IMAD.MOV.U32 R14, RZ, RZ, c[0x0][0x1d0] ;  /* 0x00007400ff0e7624 */ /* 0x000fe200078e00ff */
[----:B------:R-:W-:Y:S02]  /*1c60*/  MOV R210, c[0x0][0x228] ;  /* 0x00008a0000d27a02 */ /* 0x000fe40000000f00 */
[----:B--2---:R-:W-:Y:S01]  /*1c70*/  IADD3 R9, R17, R0, RZ ;  /* 0x0000000011097210 */ /* 0x004fe20007ffe0ff */
[----:B------:R-:W-:Y:S04]  /*1c80*/  STL [R1+0x48], R0 ;  /* 0x0000480001007387 */ /* 0x000fe80000100800 */
[----:B------:R-:W-:Y:S04]  /*1c90*/  STL [R1+0x50], R9 ;  /* 0x0000500901007387 */ /* 0x000fe80000100800 */
[----:B---3--:R2:W-:Y:S04]  /*1ca0*/  STL [R1+0x4c], R8 ;  /* 0x00004c0801007387 */ /* 0x0085e80000100800 */
[----:B----4-:R1:W-:Y:S01]  /*1cb0*/  STL [R1+0x54], R18 ;  /* 0x0000541201007387 */ /* 0x0103e20000100800 */
[----:B--2---:R-:W-:-:S05]  /*1cc0*/  IMAD.U32 R8, RZ, RZ, UR12 ;  /* 0x0000000cff087e24 */ /* 0x004fca000f8e00ff */
[----:B------:R-:W-:-:S05]  /*1cd0*/  IADD3 R144, P0, R8, 0x48, RZ ;  /* 0x0000004808907810 */ /* 0x000fca0007f1e0ff */
[----:B------:R-:W-:Y:S01]  /*1ce0*/  IMAD.X R145, RZ, RZ, UR11, P0 ;  /* 0x0000000bff917e24 */ /* 0x000fe200080e06ff */
[----:B------:R-:W-:Y:S05]  /*1cf0*/  @P1 BRA `(.L_x_1813) ;  /* 0x0000004000001947 */ /* 0x000fea0003800000 */
[----:B------:R-:W-:Y:S05]  /*1d00*/  @!P2 BRA `(.L_x_1813) ;  /* 0x000000300000a947 */ /* 0x000fea0003800000 */
[----:B------:R2:W3:Y:S04]  /*1d10*/  LDG.E R8, [R6.64] ;  /* 0x0000000e06087981 */ /* 0x0004e8000c1e1900 */
[----:B--2---:R-:W3:Y:S02]  /*1d20*/  LDG.E R6, [R6.64+0x4] ;  /* 0x0000040e06067981 */ /* 0x004ee4000c1e1900 */
[----:B---3-5:R-:W-:-:S05]  /*1d30*/  IADD3 R22, -R8, R6, RZ ;  /* 0x0000000608167210 */ /* 0x028fca0007ffe1ff */
.L_x_1813:
[----:B-----5:R2:W-:Y:S01]  /*1d40*/  STL [R1+0x58], R22 ;  /* 0x0000581601007387 */ /* 0x0205e20000100800 */
[----:B------:R-:W-:-:S04]  /*1d50*/  ISETP.NE.U32.AND P0, PT, RZ, c[0x0][0x368], PT ;  /* 0x0000da00ff007a0c */ /* 0x000fc80003f05070 */
[----:B------:R-:W-:-:S13]  /*1d60*/  ISETP.NE.AND.EX P0, PT, RZ, c[0x0][0x36c], PT, P0 ;  /* 0x0000db00ff007a0c */ /* 0x000fda0003f05300 */
[----:B------:R-:W-:Y:S05]  /*1d70*/  @!P0 BRA `(.L_x_1814) ;  /* 0x0000003000008947 */ /* 0x000fea0003800000 */
[----:B------:R-:W-:-:S05]  /*1d80*/  IMAD.WIDE R4, R219, R19, c[0x0][0x368] ;  /* 0x0000da00db047625 */ /* 0x000fca00078e0213 */
[----:B------:R3:W5:Y:S01]  /*1d90*/  LDG.E R14, [R4.64] ;  /* 0x0000000e040e7981 */ /* 0x000762000c1e1900 */
[----:B------:R-:W-:Y:S05]  /*1da0*/  BRA `(.L_x_1815) ;  /* 0x0000004000007947 */ /* 0x000fea0003800000 */
.L_x_1814:
[----:B------:R-:W-:Y:S05]  /*1db0*/  @!P4 BRA `(.L_x_1815) ;  /* 0x000000300000c947 */ /* 0x000fea0003800000 */
[----:B------:R3:W4:Y:S04]  /*1dc0*/  LDG.E R6, [R4.64] ;  /* 0x0000000e04067981 */ /* 0x000728000c1e1900 */
[----:B---3--:R-:W4:Y:S02]  /*1dd0*/  LDG.E R4, [R4.64+0x4] ;  /* 0x0000040e04047981 */ /* 0x008f24000c1e1900 */
[----:B----4-:R-:W-:Y:S02]  /*1de0*/  IADD3 R14, -R6, R4, RZ ;  /* 0x00000004060e7210 */ /* 0x010fe40007ffe1ff */
.L_x_1815:
[----:B------:R-:W-:Y:S01]  /*1df0*/  ISETP.NE.U32.AND P0, PT, RZ, c[0x0][0x378], PT ;  /* 0x0000de00ff007a0c */ /* 0x000fe20003f05070 */
[----:B------:R-:W4:Y:S03]  /*1e00*/  LDL R6, [R1+0x80] ;  /* 0x0000800001067983 */ /* 0x000f260000100800 */
[----:B------:R-:W-:Y:S01]  /*1e10*/  ISETP.NE.AND.EX P0, PT, RZ, c[0x0][0x37c], PT, P0 ;  /* 0x0000df00ff007a0c */ /* 0x000fe20003f05300 */
[----:B--23--:R3:W2:Y:S01]  /*1e20*/  @P3 LDG.E R5, [R2.64] ;  /* 0x0000000e02053981 */ /* 0x00c6a2000c1e1900 */
[----:B-----5:R-:W-:-:S03]  /*1e30*/  IMAD.MOV.U32 R20, RZ, RZ, R14 ;  /* 0x000000ffff147224 */ /* 0x020fc600078e000e */
[----:B------:R3:W2:Y:S08]  /*1e40*/  @P3 LDG.E R4, [R2.64+0x4] ;  /* 0x0000040e02043981 */ /* 0x0006b0000c1e1900 */
[----:B---3--:R-:W-:-:S05]  /*1e50*/  @P0 IMAD.WIDE R2, R219, R19, c[0x0][0x378] ;  /* 0x0000de00db020625 */ /* 0x008fca00078e0213 */
[----:B------:R3:W2:Y:S01]  /*1e60*/  @P0 LDG.E R20, [R2.64] ;  /* 0x0000000e02140981 */ /* 0x0006a2000c1e1900 */
[----:B-1----:R-:W-:-:S05]  /*1e70*/  IMAD.IADD R13, R14, 0x1, -R0 ;  /* 0x000000010e0d7824 */ /* 0x002fca00078e0a00 */
[----:B------:R1:W-:Y:S01]  /*1e80*/  STL [R1+0x5c], R13 ;  /* 0x00005c0d01007387 */ /* 0x0003e20000100800 */
[----:B---3--:R-:W-:-:S05]  /*1e90*/  IMAD.MOV.U32 R2, RZ, RZ, c[0x0][0x2c4] ;  /* 0x0000b100ff027624 */ /* 0x008fca00078e00ff */
[----:B------:R-:W-:Y:S01]  /*1ea0*/  ISETP.NE.AND P1, PT, R2, 0x1, PT ;  /* 0x000000010200780c */ /* 0x000fe20003f25270 */
[----:B----4-:R-:W-:-:S05]  /*1eb0*/  IMAD.SHL.U32 R223, R6, 0x80, RZ ;  /* 0x0000008006df7824 */ /* 0x010fca00078e00ff */
[----:B------:R-:W-:Y:S01]  /*1ec0*/  IADD3 R0, R223, 0x7f, RZ ;  /* 0x0000007fdf007810 */ /* 0x000fe20007ffe0ff */
[----:B--2---:R-:W-:Y:S02]  /*1ed0*/  @P3 IMAD.IADD R210, R4, 0x1, -R5 ;  /* 0x0000000104d23824 */ /* 0x004fe400078e0a05 */
[----:B------:R-:W-:Y:S02]  /*1ee0*/  IMAD.MOV.U32 R5, RZ, RZ, c[0x0][0x32c] ;  /* 0x0000cb00ff057624 */ /* 0x000fe400078e00ff */
[----:B------:R-:W-:Y:S02]  /*1ef0*/  IMAD.IADD R211, R13, 0x1, R210 ;  /* 0x000000010dd37824 */ /* 0x000fe400078e02d2 */
[----:B------:R-:W-:Y:S01]  /*1f00*/  @P1 IMAD.HI.U32 R3, R0, c[0x0][0x2c8], RZ ;  /* 0x0000b20000031a27 */ /* 0x000fe200078e00ff */
[----:B------:R-:W-:Y:S02]  /*1f10*/  ISETP.GE.AND P2, PT, R5, 0x1, PT ;  /* 0x000000010500780c */ /* 0x000fe40003f46270 */
[----:B------:R1:W-:Y:S01]  /*1f20*/  STL.64 [R1+0x60], R210 ;  /* 0x000060d201007387 */ /* 0x0003e20000100a00 */
[----:B------:R-:W-:-:S02]  /*1f30*/  IADD3 R2, R211, 0x3f, RZ ;  /* 0x0000003fd3027810 */ /* 0x000fc40007ffe0ff */
[----:B------:R-:W-:Y:S02]  /*1f40*/  @P1 SHF.R.U32.HI R0, RZ, c[0x0][0x2cc], R3 ;  /* 0x0000b300ff001a19 */ /* 0x000fe40000011603 */
[----:B------:R-:W-:Y:S02]  /*1f50*/  SHF.R.S32.HI R3, RZ, 0x1f, R2 ;  /* 0x0000001fff037819 */ /* 0x000fe40000011402 */
[----:B------:R-:W-:Y:S02]  /*1f60*/  IADD3 R0, R0, 0x1, R211 ;  /* 0x0000000100007810 */ /* 0x000fe40007ffe0d3 */
[----:B------:R-:W-:-:S03]  /*1f70*/  LEA.HI R2, R3, R2, RZ, 0x6 ;  /* 0x0000000203027211 */ /* 0x000fc600078f30ff */
[----:B------:R-:W-:Y:S01]  /*1f80*/  IMAD.IADD R3, R0, 0x1, -R22 ;  /* 0x0000000100037824 */ /* 0x000fe200078e0a16 */
[----:B------:R-:W-:-:S04]  /*1f90*/  SHF.R.S32.HI R15, RZ, 0x6, R2 ;  /* 0x00000006ff0f7819 */ /* 0x000fc80000011402 */
[----:B------:R-:W-:Y:S01]  /*1fa0*/  IADD3 R2, R3, c[0x0][0x328], RZ ;  /* 0x0000ca0003027a10 */ /* 0x000fe20007ffe0ff */
[----:B------:R1:W-:Y:S01]  /*1fb0*/  STL [R1+0x68], R20 ;  /* 0x0000681401007387 */ /* 0x0003e20000100800 */
        /* <DEDUP_REMOVED lines=11> */
.L_x_1818:
[----:B------:R-:W-:-:S13]  /*2070*/  ISETP.NE.AND P0, PT, R5, 0x1, PT ;  /* 0x000000010500780c */ /* 0x000fda0003f05270 */
[----:B------:R-:W-:-:S05]  /*2080*/  @P0 IMAD.HI.U32 R3, R0, c[0x0][0x330], RZ ;  /* 0x0000cc0000030a27 */ /* 0x000fca00078e00ff */
[----:B------:R-:W-:Y:S02]  /*2090*/  @P0 SHF.R.U32.HI R0, RZ, c[0x0][0x334], R3 ;  /* 0x0000cd00ff000a19 */ /* 0x000fe40000011603 */
.L_x_1819:
[----:B------:R-:W-:Y:S05]  /*20a0*/  BSYNC B0 ;  /* 0x0000000000007941 */ /* 0x000fea0003800000 */
.L_x_1817:
[----:B------:R-:W-:-:S05]  /*20b0*/  IMAD R0, R0, R5, c[0x0][0x32c] ;  /* 0x0000cb0000007624 */ /* 0x000fca00078e0205 */
[----:B------:R-:W-:-:S04]  /*20c0*/  IMNMX R2, R2, R0, PT ;  /* 0x0000000002027217 */ /* 0x000fc80003800200 */
.L_x_1816:
[----:B------:R-:W-:Y:S01]  /*20d0*/  IADD3 R2, R2, 0x3f, RZ ;  /* 0x0000003f02027810 */ /* 0x000fe20007ffe0ff */
[----:B------:R-:W-:-:S03]  /*20e0*/  @P1 IMAD.HI.U32 R3, R223, c[0x0][0x2c8], RZ ;  /* 0x0000b200df031a27 */ /* 0x000fc600078e00ff */
[----:B------:R-:W-:Y:S01]  /*20f0*/  SHF.R.S32.HI R4, RZ, 0x1f, R2 ;  /* 0x0000001fff047819 */ /* 0x000fe20000011402 */
[----:B------:R-:W-:Y:S01]  /*2100*/  IMAD.MOV.U32 R0, RZ, RZ, R223 ;  /* 0x000000ffff007224 */ /* 0x000fe200078e00df */
[----:B------:R-:W-:Y:S02]  /*2110*/  @P1 SHF.R.U32.HI R0, RZ, c[0x0][0x2cc], R3 ;  /* 0x0000b300ff001a19 */ /* 0x000fe40000011603 */
[----:B------:R-:W-:Y:S02]  /*2120*/  LEA.HI R3, R4, R2, RZ, 0x6 ;  /* 0x0000000204037211 */ /* 0x000fe400078f30ff */
[----:B------:R-:W-:Y:S02]  /*2130*/  IADD3 R0, R0, R211, -R22 ;  /* 0x000000d300007210 */ /* 0x000fe40007ffe816 */
[----:B------:R-:W-:Y:S02]  /*2140*/  SHF.R.S32.HI R3, RZ, 0x6, R3 ;  /* 0x00000006ff037819 */ /* 0x000fe40000011403 */
[----:B------:R-:W-:-:S02]  /*2150*/  IADD3 R2, R0, -c[0x0][0x324], RZ ;  /* 0x8000c90000027a10 */ /* 0x000fc40007ffe0ff */
        /* <DEDUP_REMOVED lines=11> */
.L_x_1822:
[----:B------:R-:W-:-:S13]  /*2210*/  ISETP.NE.AND P0, PT, R5, 0x1, PT ;  /* 0x000000010500780c */ /* 0x000fda0003f05270 */
[----:B------:R-:W-:-:S05]  /*2220*/  @P0 IMAD.HI.U32 R3, R0, c[0x0][0x330], RZ ;  /* 0x0000cc0000030a27 */ /* 0x000fca00078e00ff */
[----:B------:R-:W-:Y:S02]  /*2230*/  @P0 SHF.R.U32.HI R0, RZ, c[0x0][0x334], R3 ;  /* 0x0000cd00ff000a19 */ /* 0x000fe40000011603 */
.L_x_1823:
[----:B------:R-:W-:Y:S05]  /*2240*/  BSYNC B0 ;  /* 0x0000000000007941 */ /* 0x000fea0003800000 */
.L_x_1821:
[----:B------:R-:W-:-:S05]  /*2250*/  IMAD R0, R0, c[0x0][0x32c], RZ ;  /* 0x0000cb0000007a24 */ /* 0x000fca00078e02ff */
[----:B------:R-:W-:-:S04]  /*2260*/  IMNMX R2, R2, R0, !PT ;  /* 0x0000000002027217 */ /* 0x000fc80007800200 */
.L_x_1820:
[----:B------:R-:W-:Y:S01]  /*2270*/  SHF.R.S32.HI R5, RZ, 0x1f, R2 ;  /* 0x0000001fff057819 */ /* 0x000fe20000011402 */
[----:B------:R-:W-:Y:S01]  /*2280*/  BSSY B0, `(.L_x_1824) ;  /* 0x000002c000007945 */ /* 0x000fe20003800000 */
[C---:B------:R-:W-:Y:S02]  /*2290*/  LOP3.LUT R0, R218.reuse, 0xff000000, RZ, 0xc0, !PT ;  /* 0xff000000da007812 */ /* 0x040fe400078ec0ff */
[----:B------:R-:W-:Y:S02]  /*22a0*/  LEA.HI R5, R5, R2, RZ, 0x6 ;  /* 0x0000000205057211 */ /* 0x000fe400078f30ff */
[----:B------:R-:W-:Y:S02]  /*22b0*/  LOP3.LUT R2, R218, 0xff0000, RZ, 0xc0, !PT ;  /* 0x00ff0000da027812 */ /* 0x000fe400078ec0ff */
[----:B------:R-:W-:Y:S02]  /*22c0*/  SHF.R.S32.HI R5, RZ, 0x6, R5 ;  /* 0x00000006ff057819 */ /* 0x000fe40000011405 */
[----:B------:R-:W-:-:S02]  /*22d0*/  SHF.R.U32.HI R0, RZ, 0x8, R0 ;  /* 0x00000008ff007819 */ /* 0x000fc40000011600 */
[----:B------:R-:W-:Y:S02]  /*22e0*/  IMNMX R5, RZ, R5, !PT ;  /* 0x00000005ff057217 */ /* 0x000fe40007800200 */
[----:B------:R-:W-:Y:S01]  /*22f0*/  LEA.HI R0, R2, R0, RZ, 0x10 ;  /* 0x0000000002007211 */ /* 0x000fe200078f80ff */
[----:B------:R-:W-:Y:S01]  /*2300*/  IMAD.MOV.U32 R2, RZ, RZ, RZ ;  /* 0x000000ffff027224 */ /* 0x000fe200078e00ff */
[----:B------:R-:W-:Y:S02]  /*2310*/  ISETP.GT.AND P0, PT, R12, R5, PT ;  /* 0x000000050c00720c */ /* 0x000fe40003f04270 */
[----:B------:R-:W-:Y:S02]  /*2320*/  LOP3.LUT R231, R0, 0xff, RZ, 0xc0, !PT ;  /* 0x000000ff00e77812 */ /* 0x000fe400078ec0ff */
[----:B------:R-:W-:-:S09]  /*2330*/  SHF.R.U32.HI R218, RZ, 0x10, R0 ;  /* 0x00000010ffda7819 */ /* 0x000fd20000011600 */
[----:B------:R-:W-:Y:S05]  /*2340*/  @!P0 BRA `(.L_x_1825) ;  /* 0x000001f000008947 */ /* 0x000fea0003800000 */
[----:B------:R-:W-:-:S04]  /*2350*/  ISETP.NE.AND P0, PT, R218, RZ, PT ;  /* 0x000000ffda00720c */ /* 0x000fc80003f05270 */
[----:B------:R-:W-:-:S04]  /*2360*/  SEL R0, R218, c[0x0][0x338], P0 ;  /* 0x0000ce00da007a07 */ /* 0x000fc80000000000 */
[----:B------:R-:W-:Y:S02]  /*2370*/  IABS R4, R0 ;  /* 0x0000000000047213 */ /* 0x000fe40000000000 */
[----:B------:R-:W-:Y:S02]  /*2380*/  IADD3 R6, R0, -0x1, R12 ;  /* 0xffffffff00067810 */ /* 0x000fe40007ffe00c */
[----:B------:R-:W2:Y:S03]  /*2390*/  I2F.RP R2, R4 ;  /* 0x0000000400027306 */ /* 0x000ea60000209400 */
[----:B------:R-:W-:-:S05]  /*23a0*/  IMAD.IADD R6, R6, 0x1, -R5 ;  /* 0x0000000106067824 */ /* 0x000fca00078e0a05 */
[----:B------:R-:W-:Y:S02]  /*23b0*/  IABS R9, R6 ;  /* 0x0000000600097213 */ /* 0x000fe40000000000 */
[----:B------:R-:W-:-:S04]  /*23c0*/  LOP3.LUT R6, R6, R0, RZ, 0x3c, !PT ;  /* 0x0000000006067212 */ /* 0x000fc800078e3cff */
[----:B------:R-:W-:Y:S01]  /*23d0*/  ISETP.GE.AND P1, PT, R6, RZ, PT ;  /* 0x000000ff0600720c */ /* 0x000fe20003f26270 */
        /* <DEDUP_REMOVED lines=8> */
[----:B------:R-:W-:-:S04]  /*2460*/  IMAD.MOV.U32 R2, RZ, RZ, RZ ;  /* 0x000000ffff027224 */ /* 0x000fc800078e00ff */
        /* <DEDUP_REMOVED lines=13> */
.L_x_1825:
[----:B------:R-:W-:Y:S05]  /*2540*/  BSYNC B0 ;  /* 0x0000000000007941 */ /* 0x000fea0003800000 */
.L_x_1824:
[----:B------:R-:W-:-:S04]  /*2550*/  IMAD R0, R231, R2, R5 ;  /* 0x00000002e7007224 */ /* 0x000fc800078e0205 */
[C---:B------:R-:W-:Y:S02]  /*2560*/  IMAD.IADD R2, R0.reuse, 0x1, R2 ;  /* 0x0000000100027824 */ /* 0x040fe400078e0202 */
[----:B------:R-:W-:-:S03]  /*2570*/  IMAD R0, R0, 0x40, -R13 ;  /* 0x0000004000007824 */ /* 0x000fc600078e0a0d */
[----:B------:R-:W-:Y:S02]  /*2580*/  IMNMX R2, R12, R2, PT ;  /* 0x000000020c027217 */ /* 0x000fe40003800200 */
[----:B------:R-:W-:-:S03]  /*2590*/  IMNMX R0, RZ, R0, !PT ;  /* 0x00000000ff007217 */ /* 0x000fc60007800200 */
[----:B------:R-:W-:Y:S01]  /*25a0*/  IMAD R2, R2, 0x40, -R13 ;  /* 0x0000004002027824 */ /* 0x000fe200078e0a0d */
[----:B------:R-:W-:-:S04]  /*25b0*/  SHF.R.U32.HI R35, RZ, 0x6, R0 ;  /* 0x00000006ff237819 */ /* 0x000fc80000011600 */
[----:B------:R-:W-:Y:S01]  /*25c0*/  IMNMX R2, R2, R210, PT ;  /* 0x000000d202027217 */ /* 0x000fe20003800200 */
[----:B------:R-:W-:-:S03]  /*25d0*/  IMAD.MOV.U32 R16, RZ, RZ, R35 ;  /* 0x000000ffff107224 */ /* 0x000fc600078e0023 */
[----:B------:R-:W-:-:S13]  /*25e0*/  ISETP.GT.AND P0, PT, R2, R0, PT ;  /* 0x000000000200720c */ /* 0x000fda0003f04270 */
[----:B------:R-:W-:-:S04]  /*25f0*/  @P0 IADD3 R2, R2, 0x3f, RZ ;  /* 0x0000003f02020810 */ /* 0x000fc80007ffe0ff */
[----:B------:R-:W-:-:S04]  /*2600*/  @P0 SHF.R.S32.HI R0, RZ, 0x1f, R2 ;  /* 0x0000001fff000819 */ /* 0x000fc80000011402 */
[----:B------:R-:W-:-:S04]  /*2610*/  @P0 LEA.HI R2, R0, R2, RZ, 0x6 ;  /* 0x0000000200020211 */ /* 0x000fc800078f30ff */
[----:B------:R-:W-:-:S04]  /*2620*/  @P0 SHF.R.S32.HI R16, RZ, 0x6, R2 ;  /* 0x00000006ff100819 */ /* 0x000fc80000011402 */
[----:B------:R-:W-:-:S13]  /*2630*/  ISETP.GT.AND P0, PT, R16, R35, PT ;  /* 0x000000231000720c */ /* 0x000fda0003f04270 */
[----:B------:R-:W-:Y:S05]  /*2640*/  @!P0 BRA `(.L_x_1826) ;  /* 0x000054f000008947 */ /* 0x000fea0003800000 */
[----:B------:R-:W-:-:S04]  /*2650*/  ISETP.NE.U32.AND P0, PT, RZ, c[0x0][0x340], PT ;  /* 0x0000d000ff007a0c */ /* 0x000fc80003f05070 */
[----:B------:R-:W-:-:S13]  /*2660*/  ISETP.NE.AND.EX P0, PT, RZ, c[0x0][0x344], PT, P0 ;  /* 0x0000d100ff007a0c */ /* 0x000fda0003f05300 */
[----:B------:R-:W-:-:S05]  /*2670*/  @P0 IMAD.WIDE R2, R219, R19, c[0x0][0x340] ;  /* 0x0000d000db020625 */ /* 0x000fca00078e0213 */
[----:B------:R2:W3:Y:S01]  /*2680*/  @P0 LDG.E R15, [R2.64] ;  /* 0x0000000e020f0981 */ /* 0x0004e2000c1e1900 */
[----:B------:R-:W-:Y:S01]  /*2690*/  IADD3 R92, R17, R14, RZ ;  /* 0x0000000e115c7210 */ /* 0x000fe20007ffe0ff */
[C---:B------:R-:W-:Y:S01]  /*26a0*/  IMAD.WIDE.U32 R6, R221.reuse, c[0x0][0x260], R208 ;  /* 0x00009800dd067a25 */ /* 0x040fe200078e00d0 */
[----:B------:R-:W-:Y:S02]  /*26b0*/  SHF.R.S32.HI R14, RZ, 0x1f, R219 ;  /* 0x0000001fff0e7819 */ /* 0x000fe400000114db */
[----:B------:R-:W-:Y:S01]  /*26c0*/  IADD3 R19, R16, -0x1, RZ ;  /* 0xffffffff10137810 */ /* 0x000fe20007ffe0ff */
[C---:B------:R-:W-:Y:S01]  /*26d0*/  IMAD.WIDE.U32 R4, R221.reuse, c[0x0][0x240], R208 ;  /* 0x00009000dd047a25 */ /* 0x040fe200078e00d0 */
[----:B------:R-:W-:Y:S02]  /*26e0*/  SEL R0, R14, RZ, !P3 ;  /* 0x000000ff0e007207 */ /* 0x000fe40005800000 */
[----:B------:R-:W-:Y:S01]  /*26f0*/  SHF.R.S32.HI R17, RZ, 0x1f, R18 ;  /* 0x0000001fff117819 */ /* 0x000fe20000011412 */
[----:B------:R-:W-:Y:S01]  /*2700*/  IMAD R5, R221, c[0x0][0x244], R5 ;  /* 0x00009100dd057a24 */ /* 0x000fe200078e0205 */
[----:B------:R-:W-:Y:S01]  /*2710*/  MOV R24, 0x6 ;  /* 0x0000000600187802 */ /* 0x000fe20000000f00 */
[----:B-1----:R-:W-:Y:S01]  /*2720*/  IMAD R13, R0, c[0x0][0x248], RZ ;  /* 0x00009200000d7a24 */ /* 0x002fe200078e02ff */
[----:B------:R-:W-:Y:S01]  /*2730*/  ISETP.GE.AND P5, PT, R208, c[0x0][0x1d4], PT ;  /* 0x00007500d0007a0c */ /* 0x000fe20003fa6270 */
[----:B------:R-:W-:Y:S01]  /*2740*/  IMAD R12, R0, c[0x0][0x268], RZ ;  /* 0x00009a00000c7a24 */ /* 0x000fe200078e02ff */
[----:B------:R-:W-:Y:S01]  /*2750*/  SHF.R.S32.HI R23, RZ, 0x1f, R92 ;  /* 0x0000001fff177819 */ /* 0x000fe2000001145c */
[----:B------:R-:W-:Y:S01]  /*2760*/  IMAD.MOV.U32 R142, RZ, RZ, c[0x0][0x1e0] ;  /* 0x00007800ff8e7624 */ /* 0x000fe200078e00ff */
[----:B------:R-:W-:Y:S01]  /*2770*/  SHF.R.S32.HI R26, RZ, 0x1f, R214 ;  /* 0x0000001fff1a7819 */ /* 0x000fe200000114d6 */
[----:B------:R-:W-:Y:S01]  /*2780*/  IMAD.MOV.U32 R137, RZ, RZ, c[0x0][0x27c] ;  /* 0x00009f00ff897624 */ /* 0x000fe200078e00ff */
[----:B------:R-:W-:Y:S01]  /*2790*/  SHF.R.S32.HI R107, RZ, 0x1f, R106 ;  /* 0x0000001fff6b7819 */ /* 0x000fe2000001146a */
[----:B------:R-:W-:Y:S01]  /*27a0*/  IMAD.WIDE.U32 R150, R214, c[0x0][0x1e0], RZ ;  /* 0x00007800d6967a25 */ /* 0x000fe200078e00ff */
[----:B------:R-:W-:-:S02]  /*27b0*/  SHF.L.U32 R149, R142, 0x6, RZ ;  /* 0x000000068e957819 */ /* 0x000fc400000006ff */
[----:B------:R-:W-:Y:S01]  /*27c0*/  SHF.L.U64.HI R142, R142, R24, c[0x0][0x1e4] ;  /* 0x000079008e8e7619 */ /* 0x000fe20000010218 */
[----:B------:R-:W-:Y:S01]  /*27d0*/  IMAD.SHL.U32 R137, R137, 0x2, RZ ;  /* 0x0000000289897824 */ /* 0x000fe200078e00ff */
[----:B------:R-:W-:Y:S01]  /*27e0*/  MOV R28, R19 ;  /* 0x00000013001c7202 */ /* 0x000fe20000000f00 */
[----:B--2---:R-:W-:-:S04]  /*27f0*/  IMAD.WIDE.U32 R2, R221, c[0x0][0x1e8], RZ ;  /* 0x00007a00dd027a25 */ /* 0x004fc800078e00ff */
[----:B------:R-:W-:Y:S01]  /*2800*/  IMAD.MOV.U32 R8, RZ, RZ, R2 ;  /* 0x000000ffff087224 */ /* 0x000fe200078e0002 */
[----:B------:R-:W-:Y:S01]  /*2810*/  MOV R2, R6 ;  /* 0x0000000600027202 */ /* 0x000fe20000000f00 */
[----:B------:R-:W-:Y:S01]  /*2820*/  IMAD R9, R221, c[0x0][0x1ec], R3 ;  /* 0x00007b00dd097a24 */ /* 0x000fe200078e0203 */
[----:B------:R-:W-:Y:S01]  /*2830*/  SEL R6, R219, RZ, !P3 ;  /* 0x000000ffdb067207 */ /* 0x000fe20005800000 */
[----:B------:R-:W-:Y:S01]  /*2840*/  IMAD R3, R221, c[0x0][0x264], R7 ;  /* 0x00009900dd037a24 */ /* 0x000fe200078e0207 */
[----:B------:R-:W-:Y:S01]  /*2850*/  IADD3 R0, P3, R224, R18, RZ ;  /* 0x00000012e0007210 */ /* 0x000fe20007f7e0ff */
[----:B------:R-:W-:Y:S01]  /*2860*/  IMAD R7, R19, -0x40, -R224 ;  /* 0xffffffc013077824 */ /* 0x000fe200078e0ae0 */
[----:B------:R-:W-:Y:S01]  /*2870*/  MOV R18, 0x5 ;  /* 0x0000000500127802 */ /* 0x000fe20000000f00 */
[----:B------:R-:W-:Y:S01]  /*2880*/  IMAD R13, R6, c[0x0][0x24c], R13 ;  /* 0x00009300060d7a24 */ /* 0x000fe200078e020d */
[----:B------:R-:W-:Y:S01]  /*2890*/  LEA.HI.X.SX32 R17, R224, R17, 0x1, P3 ;  /* 0x00000011e0117211 */ /* 0x000fe200018f0eff */
[----:B------:R-:W-:Y:S01]  /*28a0*/  IMAD.IADD R7, R7, 0x1, R210 ;  /* 0x0000000107077824 */ /* 0x000fe200078e02d2 */
[----:B------:R-:W-:Y:S01]  /*28b0*/  ISETP.GE.AND P3, PT, R220, c[0x0][0x1d4], PT ;  /* 0x00007500dc007a0c */ /* 0x000fe20003f66270 */
[----:B------:R-:W-:-:S03]  /*28c0*/  IMAD.WIDE.U32 R4, R6, c[0x0][0x248], R4 ;  /* 0x0000920006047a25 */ /* 0x000fc600078e0004 */
[C---:B------:R-:W-:Y:S01]  /*28d0*/  ISETP.GE.AND P2, PT, R7.reuse, 0x1, PT ;  /* 0x000000010700780c */ /* 0x040fe20003f46270 */
[C---:B------:R-:W-:Y:S01]  /*28e0*/  IMAD R12, R6.reuse, c[0x0][0x26c], R12 ;  /* 0x00009b00060c7a24 */ /* 0x040fe200078e020c */
[----:B------:R-:W-:Y:S01]  /*28f0*/  ISETP.GE.AND P1, PT, R7, 0x21, PT ;  /* 0x000000210700780c */ /* 0x000fe20003f26270 */
[----:B------:R-:W-:-:S04]  /*2900*/  IMAD.WIDE.U32 R2, R6, c[0x0][0x268], R2 ;  /* 0x00009a0006027a25 */ /* 0x000fc800078e0002 */
[----:B------:R-:W-:Y:S01]  /*2910*/  IMAD.IADD R5, R5, 0x1, R13 ;  /* 0x0000000105057824 */ /* 0x000fe200078e020d */
[----:B------:R-:W-:Y:S01]  /*2920*/  IADD3 R7, R3, R12, RZ ;  /* 0x0000000c03077210 */ /* 0x000fe20007ffe0ff */
[----:B------:R-:W-:Y:S01]  /*2930*/  IMAD.MOV.U32 R13, RZ, RZ, c[0x0][0x238] ;  /* 0x00008e00ff0d7624 */ /* 0x000fe200078e00ff */
[----:B------:R-:W-:Y:S01]  /*2940*/  MOV R6, R2 ;  /* 0x0000000200067202 */ /* 0x000fe20000000f00 */
[----:B------:R-:W-:Y:S02]  /*2950*/  IMAD R12, R17, c[0x0][0x238], RZ ;  /* 0x00008e00110c7a24 */ /* 0x000fe400078e02ff */
[C---:B------:R-:W-:Y:S01]  /*2960*/  IMAD.WIDE.U32 R98, R0.reuse, c[0x0][0x238], R4 ;  /* 0x00008e0000627a25 */ /* 0x040fe200078e0004 */
[C---:B------:R-:W-:Y:S02]  /*2970*/  SHF.L.U64.HI R141, R13.reuse, R24, c[0x0][0x23c] ;  /* 0x00008f000d8d7619 */ /* 0x040fe40000010218 */
[C---:B------:R-:W-:Y:S01]  /*2980*/  SHF.L.U32 R143, R13.reuse, 0x6, RZ ;  /* 0x000000060d8f7819 */ /* 0x040fe200000006ff */
[----:B------:R-:W-:Y:S01]  /*2990*/  IMAD R12, R0, c[0x0][0x23c], R12 ;  /* 0x00008f00000c7a24 */ /* 0x000fe200078e020c */
[----:B------:R-:W-:Y:S01]  /*29a0*/  SHF.L.U32 R146, R13, 0x5, RZ ;  /* 0x000000050d927819 */ /* 0x000fe200000006ff */
[----:B------:R-:W-:Y:S01]  /*29b0*/  IMAD R4, R141, R19, RZ ;  /* 0x000000138d047224 */ /* 0x000fe200078e02ff */
[----:B------:R-:W-:Y:S01]  /*29c0*/  SHF.L.U64.HI R138, R13, R18, c[0x0][0x23c] ;  /* 0x00008f000d8a7619 */ /* 0x000fe20000010212 */
[----:B------:R-:W-:-:S02]  /*29d0*/  IMAD.IADD R95, R99, 0x1, R12 ;  /* 0x00000001635f7824 */ /* 0x000fc400078e020c */
[----:B------:R-:W-:Y:S02]  /*29e0*/  IMAD.MOV.U32 R94, RZ, RZ, R98 ;  /* 0x000000ffff5e7224 */ /* 0x000fe400078e0062 */
[----:B------:R-:W-:Y:S02]  /*29f0*/  IMAD R13, R17, c[0x0][0x258], RZ ;  /* 0x00009600110d7a24 */ /* 0x000fe400078e02ff */
[----:B------:R-:W-:Y:S01]  /*2a00*/  IMAD.WIDE.U32 R96, R0, c[0x0][0x258], R6 ;  /* 0x0000960000607a25 */ /* 0x000fe200078e0006 */
[----:B---3--:R-:W-:-:S03]  /*2a10*/  @P0 SHF.R.S32.HI R3, RZ, 0x1f, R15 ;  /* 0x0000001fff030819 */ /* 0x008fc6000001140f */
[----:B------:R-:W-:Y:S01]  /*2a20*/  @P0 IMAD.MOV.U32 R2, RZ, RZ, R15 ;  /* 0x000000ffff020224 */ /* 0x000fe200078e000f */
[----:B------:R-:W-:Y:S01]  /*2a30*/  @!P0 MOV R2, R219 ;  /* 0x000000db00028202 */ /* 0x000fe20000000f00 */
[----:B------:R-:W-:Y:S01]  /*2a40*/  @!P0 IMAD.MOV.U32 R3, RZ, RZ, R14 ;  /* 0x000000ffff038224 */ /* 0x000fe200078e000e */
[----:B------:R-:W-:Y:S01]  /*2a50*/  SHF.R.S32.HI R15, RZ, 0x1f, R19 ;  /* 0x0000001fff0f7819 */ /* 0x000fe20000011413 */
[----:B------:R-:W-:Y:S01]  /*2a60*/  IMAD R14, R0, c[0x0][0x25c], R13 ;  /* 0x00009700000e7a24 */ /* 0x000fe200078e020d */
[----:B------:R-:W-:Y:S02]  /*2a70*/  SEL R22, R2, RZ, !P4 ;  /* 0x000000ff02167207 */ /* 0x000fe40006000000 */
[----:B------:R-:W-:Y:S01]  /*2a80*/  SEL R21, R3, RZ, !P4 ;  /* 0x000000ff03157207 */ /* 0x000fe20006000000 */
[-C--:B------:R-:W-:Y:S01]  /*2a90*/  IMAD R4, R15, R143.reuse, R4 ;  /* 0x0000008f0f047224 */ /* 0x080fe200078e0204 */
[----:B------:R-:W-:Y:S01]  /*2aa0*/  ISETP.GE.AND P4, PT, R212, c[0x0][0x1d4], PT ;  /* 0x00007500d4007a0c */ /* 0x000fe20003f86270 */
[----:B------:R-:W-:Y:S01]  /*2ab0*/  IMAD.WIDE.U32 R2, R19, R143, R94 ;  /* 0x0000008f13027225 */ /* 0x000fe200078e005e */
[----:B------:R-:W-:-:S03]  /*2ac0*/  IADD3 R116, R97, R14, RZ ;  /* 0x0000000e61747210 */ /* 0x000fc60007ffe0ff */
[----:B------:R-:W-:Y:S01]  /*2ad0*/  IMAD.IADD R3, R3, 0x1, R4 ;  /* 0x0000000103037824 */ /* 0x000fe200078e0204 */
[----:B------:R-:W-:Y:S01]  /*2ae0*/  @P2 LEA R4, P6, R2, c[0x0][0x220], 0x1 ;  /* 0x0000880002042a11 */ /* 0x000fe200078c08ff */
[----:B------:R-:W-:Y:S01]  /*2af0*/  IMAD R13, R21, c[0x0][0x1f0], RZ ;  /* 0x00007c00150d7a24 */ /* 0x000fe200078e02ff */
[----:B------:R-:W-:Y:S01]  /*2b00*/  @P1 IADD3 R12, P0, R146, R2, RZ ;  /* 0x00000002920c1210 */ /* 0x000fe20007f1e0ff */
[----:B------:R-:W-:Y:S01]  /*2b10*/  IMAD.WIDE.U32 R6, R22, c[0x0][0x1f0], R8 ;  /* 0x00007c0016067a25 */ /* 0x000fe200078e0008 */
[----:B------:R-:W-:Y:S02]  /*2b20*/  @P2 LEA.HI.X R5, R2, c[0x0][0x224], R3, 0x1, P6 ;  /* 0x0000890002052a11 */ /* 0x000fe400030f0c03 */
[----:B------:R-:W-:Y:S01]  /*2b30*/  @P1 IADD3.X R3, R3, R138, RZ, P0, !PT ;  /* 0x0000008a03031210 */ /* 0x000fe200007fe4ff */
[----:B------:R-:W-:Y:S01]  /*2b40*/  IMAD R0, R22, c[0x0][0x1f4], R13 ;  /* 0x00007d0016007a24 */ /* 0x000fe200078e020d */
[C---:B------:R-:W-:Y:S01]  /*2b50*/  @P1 LEA R2, P0, R12.reuse, c[0x0][0x220], 0x1 ;  /* 0x000088000c021a11 */ /* 0x040fe200078008ff */
[----:B------:R-:W-:Y:S01]  /*2b60*/  @!PT LDS RZ, [RZ] ;  /* 0x00000000fffff984 */ /* 0x000fe20000000800 */
[----:B------:R-:W-:Y:S01]  /*2b70*/  @!PT LDS RZ, [RZ] ;  /* 0x00000000fffff984 */ /* 0x000fe20000000800 */
[----:B------:R-:W-:Y:S01]  /*2b80*/  @!PT LDS RZ, [RZ] ;  /* 0x00000000fffff984 */ /* 0x000fe20000000800 */
[----:B------:R1:W-:Y:S03]  /*2b90*/  @P2 LDGSTS.E.BYPASS.LTC128B.128 [R105+0xc100], [R4.64], !P5 ;  /* 0x0c10000004692fae */ /* 0x0003e6000e901d4e */
[----:B------:R-:W-:Y:S01]  /*2ba0*/  @P1 LEA.HI.X R3, R12, c[0x0][0x224], R3, 0x1, P0 ;  /* 0x000089000c031a11 */ /* 0x000fe200000f0c03 */
[----:B------:R1:W-:Y:S04]  /*2bb0*/  @P2 LDGSTS.E.BYPASS.LTC128B.128 [R105+0xe100], [R4.64+0x80], !P4 ;  /* 0x0e10008004692fae */ /* 0x0003e8000e101d4e */
[----:B------:R1:W-:Y:S04]  /*2bc0*/  @P2 LDGSTS.E.BYPASS.LTC128B.128 [R105+0x10100], [R4.64+0x100], !P3 ;  /* 0x1010010004692fae */ /* 0x0003e8000d901d4e */
[----:B------:R2:W-:Y:S04]  /*2bd0*/  @P1 LDGSTS.E.BYPASS.LTC128B.128 [R105+0xd100], [R2.64], !P5 ;  /* 0x0d10000002691fae */ /* 0x0005e8000e901d4e */
[----:B------:R2:W-:Y:S04]  /*2be0*/  @P1 LDGSTS.E.BYPASS.LTC128B.128 [R105+0xf100], [R2.64+0x80], !P4 ;  /* 0x0f10008002691fae */ /* 0x0005e8000e101d4e */
[----:B------:R2:W-:Y:S04]  /*2bf0*/  @P1 LDGSTS.E.BYPASS.LTC128B.128 [R105+0x11100], [R2.64+0x100], !P3 ;  /* 0x1110010002691fae */ /* 0x0005e8000d901d4e */
[----:B------:R-:W0:Y:S01]  /*2c00*/  LDGDEPBAR ;  /* 0x00000000000079af */ /* 0x000e220000000000 */
[----:B------:R-:W-:Y:S01]  /*2c10*/  WARPSYNC 0xffffffff ;  /* 0xffffffff00007948 */ /* 0x000fe20003800000 */
[----:B-1----:R-:W-:Y:S01]  /*2c20*/  IMAD.IADD R5, R7, 0x1, R0 ;  /* 0x0000000107057824 */ /* 0x002fe200078e0200 */
[----:B------:R-:W-:Y:S01]  /*2c30*/  MOV R4, R6 ;  /* 0x0000000600047202 */ /* 0x000fe20000000f00 */
[----:B------:R-:W-:-:S04]  /*2c40*/  IMAD R0, R23, c[0x0][0x1e0], RZ ;  /* 0x0000780017007a24 */ /* 0x000fc800078e02ff */
[C---:B------:R-:W-:Y:S02]  /*2c50*/  IMAD R0, R92.reuse, c[0x0][0x1e4], R0 ;  /* 0x000079005c007a24 */ /* 0x040fe400078e0200 */
[----:B------:R-:W-:-:S04]  /*2c60*/  IMAD.WIDE.U32 R88, R92, c[0x0][0x1e0], R4 ;  /* 0x000078005c587a25 */ /* 0x000fc800078e0004 */
[----:B--2---:R-:W-:Y:S01]  /*2c70*/  IMAD R2, R26, c[0x0][0x1e0], RZ ;  /* 0x000078001a027a24 */ /* 0x004fe200078e02ff */
[----:B------:R-:W-:Y:S02]  /*2c80*/  MOV R3, c[0x0][0x258] ;  /* 0x0000960000037a02 */ /* 0x000fe40000000f00 */
[----:B------:R-:W-:Y:S01]  /*2c90*/  IADD3 R90, R89, R0, RZ ;  /* 0x00000000595a7210 */ /* 0x000fe20007ffe0ff */
[----:B------:R-:W-:Y:S01]  /*2ca0*/  IMAD R2, R214, c[0x0][0x1e4], R2 ;  /* 0x00007900d6027a24 */ /* 0x000fe200078e0202 */
[C---:B------:R-:W-:Y:S01]  /*2cb0*/  SHF.L.U64.HI R140, R3.reuse, R24, c[0x0][0x25c] ;  /* 0x00009700038c7619 */ /* 0x040fe20000010218 */
[C---:B------:R-:W-:Y:S01]  /*2cc0*/  IMAD.SHL.U32 R147, R3.reuse, 0x40, RZ ;  /* 0x0000004003937824 */ /* 0x040fe200078e00ff */
[----:B------:R-:W-:Y:S01]  /*2cd0*/  SHF.L.U64.HI R139, R3, R18, c[0x0][0x25c] ;  /* 0x00009700038b7619 */ /* 0x000fe20000010212 */
[----:B------:R-:W-:Y:S01]  /*2ce0*/  IMAD.IADD R132, R151, 0x1, R2 ;  /* 0x0000000197847824 */ /* 0x000fe200078e0202 */
[----:B------:R-:W-:Y:S02]  /*2cf0*/  SHF.L.U32 R148, R3, 0x5, RZ ;  /* 0x0000000503947819 */ /* 0x000fe400000006ff */
[----:B------:R-:W1:Y:S01]  /*2d00*/  S2R R29, SR_TID.X ;  /* 0x00000000001d7919 */ /* 0x000e620000002100 */
[----:B------:R-:W-:Y:S01]  /*2d10*/  IMAD R0, R140, R19, RZ ;  /* 0x000000138c007224 */ /* 0x000fe200078e02ff */
[----:B------:R-:W-:Y:S01]  /*2d20*/  ULDC UR8, c[0x0][0x290] ;  /* 0x0000a40000087ab9 */ /* 0x000fe20000000800 */
[----:B------:R-:W-:Y:S01]  /*2d30*/  IMAD.MOV.U32 R2, RZ, RZ, R96 ;  /* 0x000000ffff027224 */ /* 0x000fe200078e0060 */
[----:B------:R-:W-:Y:S01]  /*2d40*/  BAR.SYNC.DEFER_BLOCKING 0x0 ;  /* 0x0000000000007b1d */ /* 0x000fe20000010000 */
[----:B------:R-:W-:-:S02]  /*2d50*/  IMAD.MOV.U32 R3, RZ, RZ, R116 ;  /* 0x000000ffff037224 */ /* 0x000fc400078e0074 */
[-C--:B------:R-:W-:Y:S02]  /*2d60*/  IMAD R0, R15, R147.reuse, R0 ;  /* 0x000000930f007224 */ /* 0x080fe400078e0200 */
[----:B------:R-:W-:Y:S01]  /*2d70*/  IMAD.WIDE.U32 R2, R19, R147, R2 ;  /* 0x0000009313027225 */ /* 0x000fe200078e0002 */
[----:B------:R-:W-:Y:S02]  /*2d80*/  UMOV UR4, 0x6 ;  /* 0x0000000600047882 */ /* 0x000fe40000000000 */
[----:B------:R-:W-:Y:S01]  /*2d90*/  ULDC UR7, c[0x0][0x294] ;  /* 0x0000a50000077ab9 */ /* 0x000fe20000000800 */
[----:B------:R-:W-:Y:S01]  /*2da0*/  IMAD.IADD R0, R3, 0x1, R0 ;  /* 0x0000000103007824 */ /* 0x000fe200078e0200 */
[----:B------:R-:W-:Y:S01]  /*2db0*/  ULDC UR10, c[0x0][0x280] ;  /* 0x0000a000000a7ab9 */ /* 0x000fe20000000800 */
[----:B------:R-:W-:Y:S01]  /*2dc0*/  IMAD.MOV.U32 R156, RZ, RZ, 0x1 ;  /* 0x00000001ff9c7424 */ /* 0x000fe200078e00ff */
[----:B------:R-:W-:Y:S01]  /*2dd0*/  ULDC UR9, c[0x0][0x284] ;  /* 0x0000a10000097ab9 */ /* 0x000fe20000000800 */
[----:B------:R-:W-:Y:S01]  /*2de0*/  IMAD R19, R26, c[0x0][0x280], RZ ;  /* 0x0000a0001a137a24 */ /* 0x000fe200078e02ff */
[----:B------:R-:W-:Y:S01]  /*2df0*/  USHF.L.U64.HI UR7, UR8, UR4, UR7 ;  /* 0x0000000408077299 */ /* 0x000fe20008010207 */
[----:B------:R-:W-:Y:S01]  /*2e00*/  IMAD.WIDE.U32 R12, R214, c[0x0][0x290], R106 ;  /* 0x0000a400d60c7a25 */ /* 0x000fe200078e006a */
[----:B------:R-:W-:-:S02]  /*2e10*/  USHF.L.U64.HI UR9, UR10, UR4, UR9 ;  /* 0x000000040a097299 */ /* 0x000fc40008010209 */
[----:B------:R-:W-:Y:S01]  /*2e20*/  ULDC.U8 UR6, c[0x0][0x298] ;  /* 0x0000a60000067ab9 */ /* 0x000fe20000000000 */
[C---:B------:R-:W-:Y:S01]  /*2e30*/  IMAD R19, R214.reuse, c[0x0][0x284], R19 ;  /* 0x0000a100d6137a24 */ /* 0x040fe200078e0213 */
[----:B-1----:R-:W-:Y:S01]  /*2e40*/  SHF.R.S32.HI R27, RZ, 0x1f, R29 ;  /* 0x0000001fff1b7819 */ /* 0x002fe2000001141d */
[----:B------:R-:W-:Y:S01]  /*2e50*/  IMAD.WIDE.U32 R14, R214, c[0x0][0x280], R106 ;  /* 0x0000a000d60e7a25 */ /* 0x000fe200078e006a */
[----:B------:R-:W-:Y:S02]  /*2e60*/  USHF.L.U32 UR8, UR8, 0x6, URZ ;  /* 0x0000000608087899 */ /* 0x000fe4000800063f */
[----:B------:R-:W-:Y:S01]  /*2e70*/  LEA.HI R27, R27, R29, RZ, 0x2 ;  /* 0x0000001d1b1b7211 */ /* 0x000fe200078f10ff */
[----:B------:R-:W-:Y:S01]  /*2e80*/  IMAD.IADD R15, R19, 0x1, R15 ;  /* 0x00000001130f7824 */ /* 0x000fe200078e020f */
[----:B------:R-:W-:Y:S01]  /*2e90*/  USHF.L.U32 UR10, UR10, 0x6, URZ ;  /* 0x000000060a0a7899 */ /* 0x000fe2000800063f */
[----:B------:R-:W-:Y:S01]  /*2ea0*/  IMAD.SHL.U32 R37, R228, 0x200, RZ ;  /* 0x00000200e4257824 */ /* 0x000fe200078e00ff */
[----:B------:R-:W-:Y:S01]  /*2eb0*/  LOP3.LUT R27, R27, 0xfffffffc, RZ, 0xc0, !PT ;  /* 0xfffffffc1b1b7812 */ /* 0x000fe200078ec0ff */
[----:B------:R-:W-:-:S04]  /*2ec0*/  IMAD.WIDE.U32 R108, R20, c[0x0][0x280], R14 ;  /* 0x0000a000146c7a25 */ /* 0x000fc800078e000e */
[----:B------:R-:W-:Y:S02]  /*2ed0*/  IMAD.IADD R27, R29, 0x1, -R27 ;  /* 0x000000011d1b7824 */ /* 0x000fe400078e0a1b */
[----:B------:R-:W-:Y:S02]  /*2ee0*/  IMAD.MOV.U32 R38, RZ, RZ, RZ ;  /* 0x000000ffff267224 */ /* 0x000fe400078e00ff */
[----:B------:R-:W-:Y:S02]  /*2ef0*/  IMAD.SHL.U32 R24, R27, 0x8, RZ ;  /* 0x000000081b187824 */ /* 0x000fe400078e00ff */
[----:B------:R-:W-:-:S03]  /*2f00*/  IMAD.MOV.U32 R53, RZ, RZ, 0x1 ;  /* 0x00000001ff357424 */ /* 0x000fc600078e00ff */
[--C-:B------:R-:W-:Y:S02]  /*2f10*/  SHF.R.S32.HI R25, RZ, 0x1f, R24.reuse ;  /* 0x0000001fff197819 */ /* 0x100fe40000011418 */
[----:B------:R-:W-:Y:S02]  /*2f20*/  IADD3 R135, P6, P0, R88, R150, R24 ;  /* 0x0000009658877210 */ /* 0x000fe400078de018 */
[----:B------:R-:W-:Y:S02]  /*2f30*/  IADD3 R29, R24, 0x20, RZ ;  /* 0x00000020181d7810 */ /* 0x000fe40007ffe0ff */
[----:B------:R-:W-:Y:S02]  /*2f40*/  IADD3.X R134, R90, R132, R25, P6, P0 ;  /* 0x000000845a867210 */ /* 0x000fe400037e0419 */
[----:B------:R-:W-:Y:S02]  /*2f50*/  @P2 LEA R4, P0, R2, c[0x0][0x250], 0x1 ;  /* 0x0000940002042a11 */ /* 0x000fe400078008ff */
[----:B------:R-:W-:-:S02]  /*2f60*/  @P1 IADD3 R3, P6, R148, R2, RZ ;  /* 0x0000000294031210 */ /* 0x000fc40007fde0ff */
[----:B------:R-:W-:Y:S02]  /*2f70*/  @P2 LEA.HI.X R5, R2, c[0x0][0x254], R0, 0x1, P0 ;  /* 0x0000950002052a11 */ /* 0x000fe400000f0c00 */
[----:B------:R-:W-:Y:S01]  /*2f80*/  ISETP.GT.AND P0, PT, R28, R35, PT ;  /* 0x000000231c00720c */ /* 0x000fe20003f04270 */
[----:B------:R-:W-:Y:S01]  /*2f90*/  @P1 IMAD.X R8, R0, 0x1, R139, P6 ;  /* 0x0000000100081824 */ /* 0x000fe200030e068b */
[----:B------:R-:W-:Y:S01]  /*2fa0*/  ISETP.LE.AND P6, PT, R156, c[0x0][0x27c], PT ;  /* 0x00009f009c007a0c */ /* 0x000fe20003fc3270 */
[----:B------:R-:W-:Y:S01]  /*2fb0*/  @!PT LDS RZ, [RZ] ;  /* 0x00000000fffff984 */ /* 0x000fe20000000800 */
[----:B------:R-:W-:Y:S01]  /*2fc0*/  @!PT LDS RZ, [RZ] ;  /* 0x00000000fffff984 */ /* 0x000fe20000000800 */
[----:B------:R-:W-:Y:S01]  /*2fd0*/  @!PT LDS RZ, [RZ] ;  /* 0x00000000fffff984 */ /* 0x000fe20000000800 */
[----:B------:R1:W-:Y:S01]  /*2fe0*/  @P2 LDGSTS.E.BYPASS.LTC128B.128 [R105+0x100], [R4.64], !P5 ;  /* 0x0010000004692fae */ /* 0x0003e2000e901d4e */
[----:B------:R-:W-:Y:S01]  /*2ff0*/  ISETP.GE.AND P6, PT, R24, c[0x0][0x27c], PT ;  /* 0x00009f0018007a0c */ /* 0x000fe20003fc6270 */
[----:B------:R-:W-:Y:S01]  /*3000*/  IMAD R0, R26, c[0x0][0x290], RZ ;  /* 0x0000a4001a007a24 */ /* 0x000fe200078e02ff */
[----:B------:R-:W-:Y:S01]  /*3010*/  IADD3 R30, R24, 0x40, RZ ;  /* 0x00000040181e7810 */ /* 0x000fe20007ffe0ff */
[----:B------:R1:W-:Y:S01]  /*3020*/  @P2 LDGSTS.E.BYPASS.LTC128B.128 [R105+0x2100], [R4.64+0x80], !P4 ;  /* 0x0210008004692fae */ /* 0x0003e2000e101d4e */
[----:B------:R-:W-:Y:S01]  /*3030*/  SEL R18, RZ, c[0x0][0x27c], !P6 ;  /* 0x00009f00ff127a07 */ /* 0x000fe20007000000 */
[----:B------:R-:W-:Y:S01]  /*3040*/  IMAD R0, R214, c[0x0][0x294], R0 ;  /* 0x0000a500d6007a24 */ /* 0x000fe200078e0200 */
[----:B------:R-:W-:Y:S01]  /*3050*/  P2R R133, PR, RZ, 0x40 ;  /* 0x00000040ff857803 */ /* 0x000fe20000000000 */
[----:B------:R1:W-:Y:S01]  /*3060*/  @P2 LDGSTS.E.BYPASS.LTC128B.128 [R105+0x4100], [R4.64+0x100], !P3 ;  /* 0x0410010004692fae */ /* 0x0003e2000d901d4e */
[----:B------:R-:W-:Y:S01]  /*3070*/  @P1 LEA R2, P2, R3, c[0x0][0x250], 0x1 ;  /* 0x0000940003021a11 */ /* 0x000fe200078408ff */
[----:B------:R-:W-:Y:S01]  /*3080*/  IMAD.IADD R18, R24, 0x1, R18 ;  /* 0x0000000118127824 */ /* 0x000fe200078e0212 */
[----:B------:R-:W-:Y:S01]  /*3090*/  ISETP.GE.AND P6, PT, R29, c[0x0][0x27c], PT ;  /* 0x00009f001d007a0c */ /* 0x000fe20003fc6270 */
[----:B------:R-:W-:Y:S01]  /*30a0*/  IMAD.IADD R13, R0, 0x1, R13 ;  /* 0x00000001000d7824 */ /* 0x000fe200078e020d */
[----:B------:R-:W-:Y:S01]  /*30b0*/  @P1 LEA.HI.X R3, R3, c[0x0][0x254], R8, 0x1, P2 ;  /* 0x0000950003031a11 */ /* 0x000fe200010f0c08 */
[----:B------:R-:W-:Y:S01]  /*30c0*/  IMAD.WIDE.U32 R8, R214, c[0x0][0x290], R24 ;  /* 0x0000a400d6087a25 */ /* 0x000fe200078e0018 */
[----:B------:R-:W-:-:S03]  /*30d0*/  ISETP.GE.AND P2, PT, R30, c[0x0][0x27c], PT ;  /* 0x00009f001e007a0c */ /* 0x000fc60003f46270 */
[----:B------:R2:W-:Y:S01]  /*30e0*/  @P1 LDGSTS.E.BYPASS.LTC128B.128 [R105+0x1100], [R2.64], !P5 ;  /* 0x0110000002691fae */ /* 0x0005e2000e901d4e */
[----:B------:R-:W-:Y:S01]  /*30f0*/  IMAD.IADD R9, R9, 0x1, R0 ;  /* 0x0000000109097824 */ /* 0x000fe200078e0200 */
[----:B------:R-:W-:Y:S01]  /*3100*/  SHF.R.S32.HI R0, RZ, 0x1f, R20 ;  /* 0x0000001fff007819 */ /* 0x000fe20000011414 */
[C---:B------:R-:W-:Y:S01]  /*3110*/  IMAD.WIDE.U32 R110, R20.reuse, c[0x0][0x290], R12 ;  /* 0x0000a400146e7a25 */ /* 0x040fe200078e000c */
[----:B------:R2:W-:Y:S01]  /*3120*/  @P1 LDGSTS.E.BYPASS.LTC128B.128 [R105+0x3100], [R2.64+0x80], !P4 ;  /* 0x0310008002691fae */ /* 0x0005e2000e101d4e */
[----:B------:R-:W-:Y:S02]  /*3130*/  P2R R131, PR, RZ, 0x4 ;  /* 0x00000004ff837803 */ /* 0x000fe40000000000 */
[----:B------:R-:W-:Y:S01]  /*3140*/  IMAD.WIDE.U32 R102, R20, c[0x0][0x290], R8 ;  /* 0x0000a40014667a25 */ /* 0x000fe200078e0008 */
[----:B------:R2:W-:Y:S04]  /*3150*/  @P1 LDGSTS.E.BYPASS.LTC128B.128 [R105+0x5100], [R2.64+0x100], !P3 ;  /* 0x0510010002691fae */ /* 0x0005e8000d901d4e */
[----:B------:R-:W0:Y:S01]  /*3160*/  LDGDEPBAR ;  /* 0x00000000000079af */ /* 0x000e220000000000 */
[----:B-1----:R-:W-:-:S04]  /*3170*/  @P0 IADD3 R4, R16, -0x2, RZ ;  /* 0xfffffffe10040810 */ /* 0x002fc80007ffe0ff */
[----:B------:R-:W-:Y:S01]  /*3180*/  @P0 SHF.R.S32.HI R7, RZ, 0x1f, R4 ;  /* 0x0000001fff070819 */ /* 0x000fe20000011404 */
[----:B------:R-:W-:Y:S02]  /*3190*/  @P0 IMAD R6, R141, R4, RZ ;  /* 0x000000048d060224 */ /* 0x000fe400078e02ff */
[----:B------:R-:W-:-:S04]  /*31a0*/  @P0 IMAD.WIDE.U32 R4, R4, R143, R94 ;  /* 0x0000008f04040225 */ /* 0x000fc800078e005e */
[----:B------:R-:W-:Y:S02]  /*31b0*/  @P0 IMAD R16, R7, R143, R6 ;  /* 0x0000008f07100224 */ /* 0x000fe400078e0206 */
[----:B------:R-:W-:-:S04]  /*31c0*/  IMAD.WIDE.U32 R6, R221, c[0x0][0x210], R24 ;  /* 0x00008400dd067a25 */ /* 0x000fc800078e0018 */
[----:B--2---:R-:W-:Y:S01]  /*31d0*/  @P0 IMAD.IADD R3, R5, 0x1, R16 ;  /* 0x0000000105030824 */ /* 0x004fe200078e0210 */
[----:B------:R-:W-:Y:S01]  /*31e0*/  @P0 LEA R2, P1, R4, c[0x0][0x220], 0x1 ;  /* 0x0000880004020a11 */ /* 0x000fe200078208ff */
[----:B------:R-:W-:-:S03]  /*31f0*/  IMAD.WIDE.U32 R16, R214, c[0x0][0x280], R24 ;  /* 0x0000a000d6107a25 */ /* 0x000fc600078e0018 */
[----:B------:R-:W-:Y:S01]  /*3200*/  @P0 LEA.HI.X R3, R4, c[0x0][0x224], R3, 0x1, P1 ;  /* 0x0000890004030a11 */ /* 0x000fe200008f0c03 */
[----:B------:R-:W-:Y:S02]  /*3210*/  IMAD R5, R221, c[0x0][0x214], R7 ;  /* 0x00008500dd057a24 */ /* 0x000fe400078e0207 */
[----:B------:R-:W-:Y:S01]  /*3220*/  IMAD.IADD R7, R17, 0x1, R19 ;  /* 0x0000000111077824 */ /* 0x000fe200078e0213 */
[----:B------:R-:W-:Y:S01]  /*3230*/  SHF.R.S32.HI R17, RZ, 0x1f, R18 ;  /* 0x0000001fff117819 */ /* 0x000fe20000011412 */
[----:B------:R-:W-:Y:S01]  /*3240*/  IMAD.MOV.U32 R4, RZ, RZ, R6 ;  /* 0x000000ffff047224 */ /* 0x000fe200078e0006 */
[----:B------:R1:W-:Y:S01]  /*3250*/  @P0 LDGSTS.E.BYPASS.LTC128B.128 [R105+0x12100], [R2.64], !P5 ;  /* 0x1210000002690fae */ /* 0x0003e2000e901d4e */
[----:B------:R-:W-:Y:S01]  /*3260*/  IMAD R19, R21, c[0x0][0x218], RZ ;  /* 0x0000860015137a24 */ /* 0x000fe200078e02ff */
[CC--:B------:R-:W-:Y:S01]  /*3270*/  LEA.HI R21, R17.reuse, R18.reuse, RZ, 0x6 ;  /* 0x0000001211157211 */ /* 0x0c0fe200078f30ff */
[----:B------:R-:W-:Y:S01]  /*3280*/  IMAD.MOV.U32 R6, RZ, RZ, R16 ;  /* 0x000000ffff067224 */ /* 0x000fe200078e0010 */
[----:B------:R-:W-:Y:S01]  /*3290*/  LEA.HI R16, R17, R18, RZ, 0x3 ;  /* 0x0000001211107211 */ /* 0x000fe200078f18ff */
[C---:B------:R-:W-:Y:S01]  /*32a0*/  IMAD R17, R0.reuse, c[0x0][0x290], RZ ;  /* 0x0000a40000117a24 */ /* 0x040fe200078e02ff */
[----:B------:R1:W-:Y:S01]  /*32b0*/  @P0 LDGSTS.E.BYPASS.LTC128B.128 [R105+0x14100], [R2.64+0x80], !P4 ;  /* 0x1410008002690fae */ /* 0x0003e2000e101d4e */
[----:B------:R-:W-:Y:S01]  /*32c0*/  IMAD R0, R0, c[0x0][0x280], RZ ;  /* 0x0000a00000007a24 */ /* 0x000fe200078e02ff */
[----:B------:R-:W-:Y:S01]  /*32d0*/  LOP3.LUT R115, R16, 0xfffffff8, RZ, 0xc0, !PT ;  /* 0xfffffff810737812 */ /* 0x000fe200078ec0ff */
[----:B------:R-:W-:Y:S01]  /*32e0*/  IMAD.WIDE.U32 R112, R22, c[0x0][0x218], R4 ;  /* 0x0000860016707a25 */ /* 0x000fe200078e0004 */
[----:B------:R-:W-:Y:S01]  /*32f0*/  @P0 LEA R4, P1, R146, R2, 0x1 ;  /* 0x0000000292040211 */ /* 0x000fe200078208ff */
[----:B------:R1:W-:Y:S01]  /*3300*/  @P0 LDGSTS.E.BYPASS.LTC128B.128 [R105+0x16100], [R2.64+0x100], !P3 ;  /* 0x1610010002690fae */ /* 0x0003e2000d901d4e */
[----:B------:R-:W-:Y:S01]  /*3310*/  SHF.R.S32.HI R127, RZ, 0x3, R16 ;  /* 0x00000003ff7f7819 */ /* 0x000fe20000011410 */
[----:B------:R-:W-:Y:S01]  /*3320*/  IMAD R18, R20, c[0x0][0x294], R17 ;  /* 0x0000a50014127a24 */ /* 0x000fe200078e0211 */
[----:B------:R-:W-:Y:S01]  /*3330*/  @P0 LEA.HI.X R5, R146, R3, R138, 0x1, P1 ;  /* 0x0000000392050211 */ /* 0x000fe200008f0c8a */
[C---:B------:R-:W-:Y:S01]  /*3340*/  IMAD R17, R20.reuse, c[0x0][0x284], R0 ;  /* 0x0000a10014117a24 */ /* 0x040fe200078e0200 */
[----:B------:R-:W-:Y:S01]  /*3350*/  SEL R0, RZ, c[0x0][0x27c], !P6 ;  /* 0x00009f00ff007a07 */ /* 0x000fe20007000000 */
[----:B------:R-:W-:Y:S01]  /*3360*/  IMAD.WIDE.U32 R100, R20, c[0x0][0x280], R6 ;  /* 0x0000a00014647a25 */ /* 0x000fe200078e0006 */
[----:B------:R-:W-:Y:S01]  /*3370*/  SHF.R.S32.HI R120, RZ, 0x1f, R115 ;  /* 0x0000001fff787819 */ /* 0x000fe20000011473 */
[----:B------:R2:W-:Y:S02]  /*3380*/  @P0 LDGSTS.E.BYPASS.LTC128B.128 [R105+0x13100], [R4.64], !P5 ;  /* 0x1310000004690fae */ /* 0x0005e4000e901d4e */
[----:B------:R-:W-:-:S02]  /*3390*/  IMAD.IADD R0, R29, 0x1, R0 ;  /* 0x000000011d007824 */ /* 0x000fc400078e0200 */
[----:B------:R2:W-:Y:S01]  /*33a0*/  @P0 LDGSTS.E.BYPASS.LTC128B.128 [R105+0x15100], [R4.64+0x80], !P4 ;  /* 0x1510008004690fae */ /* 0x0005e2000e101d4e */
[----:B------:R-:W-:Y:S02]  /*33b0*/  IMAD R19, R22, c[0x0][0x21c], R19 ;  /* 0x0000870016137a24 */ /* 0x000fe400078e0213 */
[----:B------:R-:W-:Y:S01]  /*33c0*/  IMAD.IADD R126, R18, 0x1, R111 ;  /* 0x00000001127e7824 */ /* 0x000fe200078e026f */
[----:B------:R2:W-:Y:S01]  /*33d0*/  @P0 LDGSTS.E.BYPASS.LTC128B.128 [R105+0x17100], [R4.64+0x100], !P3 ;  /* 0x1710010004690fae */ /* 0x0005e2000d901d4e */
[----:B------:R-:W-:Y:S01]  /*33e0*/  IADD3 R92, P0, R214, R92, RZ ;  /* 0x0000005cd65c7210 */ /* 0x000fe20007f1e0ff */
[----:B------:R-:W-:Y:S02]  /*33f0*/  IMAD.IADD R125, R17, 0x1, R109 ;  /* 0x00000001117d7824 */ /* 0x000fe400078e026d */
[----:B------:R-:W0:Y:S01]  /*3400*/  LDGDEPBAR ;  /* 0x00000000000079af */ /* 0x000e220000000000 */
[----:B------:R-:W-:Y:S02]  /*3410*/  IMAD.IADD R123, R113, 0x1, R19 ;  /* 0x00000001717b7824 */ /* 0x000fe400078e0213 */
[----:B------:R-:W-:Y:S01]  /*3420*/  IMAD.X R93, R26, 0x1, R23, P0 ;  /* 0x000000011a5d7824 */ /* 0x000fe200000e0617 */
[----:B------:R-:W-:Y:S01]  /*3430*/  LOP3.LUT P0, RZ, R222, 0x4, RZ, 0xc0, !PT ;  /* 0x00000004deff7812 */ /* 0x000fe2000780c0ff */
[----:B------:R-:W-:-:S02]  /*3440*/  IMAD.IADD R121, R103, 0x1, R18 ;  /* 0x0000000167797824 */ /* 0x000fc400078e0212 */
[----:B-1----:R-:W-:Y:S01]  /*3450*/  IMAD.SHL.U32 R3, R222, 0x40, RZ ;  /* 0x00000040de037824 */ /* 0x002fe200078e00ff */
[----:B------:R-:W-:Y:S01]  /*3460*/  SHF.R.S32.HI R2, RZ, 0x1f, R0 ;  /* 0x0000001fff027819 */ /* 0x000fe20000011400 */
[----:B------:R-:W-:-:S03]  /*3470*/  IMAD.IADD R117, R101, 0x1, R17 ;  /* 0x0000000165757824 */ /* 0x000fc600078e0211 */
[----:B------:R-:W-:Y:S02]  /*3480*/  LOP3.LUT R91, R3, 0x1c0, RZ, 0xc0, !PT ;  /* 0x000001c0035b7812 */ /* 0x000fe400078ec0ff */
[CC--:B------:R-:W-:Y:S02]  /*3490*/  LEA.HI R3, R2.reuse, R0.reuse, RZ, 0x3 ;  /* 0x0000000002037211 */ /* 0x0c0fe400078f18ff */
[----:B------:R-:W-:Y:S01]  /*34a0*/  LEA.HI R7, R2, R0, RZ, 0x6 ;  /* 0x0000000002077211 */ /* 0x000fe200078f30ff */
[----:B------:R-:W-:Y:S01]  /*34b0*/  IMAD.SHL.U32 R2, R21, 0x40, RZ ;  /* 0x0000004015027824 */ /* 0x000fe200078e00ff */
[----:B------:R-:W-:Y:S02]  /*34c0*/  SHF.R.U32.HI R36, RZ, 0x3, R91 ;  /* 0x00000003ff247819 */ /* 0x000fe4000001165b */
[----:B------:R-:W-:Y:S02]  /*34d0*/  LOP3.LUT R114, R3, 0xfffffff8, RZ, 0xc0, !PT ;  /* 0xfffffff803727812 */ /* 0x000fe400078ec0ff */
[----:B------:R-:W-:-:S02]  /*34e0*/  LOP3.LUT R6, R2, 0xfffff000, RZ, 0xc0, !PT ;  /* 0xfffff00002067812 */ /* 0x000fc400078ec0ff */
[----:B--2---:R-:W-:Y:S02]  /*34f0*/  SEL R4, RZ, c[0x0][0x27c], !P2 ;  /* 0x00009f00ff047a07 */ /* 0x004fe40005000000 */
[----:B------:R-:W-:Y:S02]  /*3500*/  LOP3.LUT R5, R91, 0x38, R16, 0xf8, !PT ;  /* 0x000000385b057812 */ /* 0x000fe400078ef810 */
[----:B------:R-:W-:Y:S01]  /*3510*/  SHF.R.S32.HI R124, RZ, 0x3, R3 ;  /* 0x00000003ff7c7819 */ /* 0x000fe20000011403 */
[----:B------:R-:W-:Y:S01]  /*3520*/  IMAD.IADD R0, R30, 0x1, R4 ;  /* 0x000000011e007824 */ /* 0x000fe200078e0204 */
[----:B------:R-:W-:Y:S02]  /*3530*/  LOP3.LUT R5, R5, R36, RZ, 0x3c, !PT ;  /* 0x0000002405057212 */ /* 0x000fe400078e3cff */
[----:B------:R-:W-:Y:S02]  /*3540*/  SHF.R.S32.HI R119, RZ, 0x1f, R114 ;  /* 0x0000001fff777819 */ /* 0x000fe40000011472 */
[----:B------:R-:W-:-:S02]  /*3550*/  SHF.R.S32.HI R4, RZ, 0x1f, R0 ;  /* 0x0000001fff047819 */ /* 0x000fc40000011400 */
[----:B------:R-:W-:Y:S02]  /*3560*/  IADD3 R130, R5, R6, R37 ;  /* 0x0000000605827210 */ /* 0x000fe40007ffe025 */
[CC--:B------:R-:W-:Y:S02]  /*3570*/  LEA.HI R2, R4.reuse, R0.reuse, RZ, 0x3 ;  /* 0x0000000004027211 */ /* 0x0c0fe400078f18ff */
[----:B------:R-:W-:Y:S01]  /*3580*/  LEA.HI R0, R4, R0, RZ, 0x6 ;  /* 0x0000000004007211 */ /* 0x000fe200078f30ff */
[----:B------:R-:W-:Y:S01]  /*3590*/  IMAD.SHL.U32 R4, R7, 0x40, RZ ;  /* 0x0000004007047824 */ /* 0x000fe200078e00ff */
[C---:B------:R-:W-:Y:S02]  /*35a0*/  LOP3.LUT R6, R91.reuse, 0x38, R2, 0xf8, !PT ;  /* 0x000000385b067812 */ /* 0x040fe400078ef802 */
[----:B------:R-:W-:Y:S01]  /*35b0*/  LOP3.LUT R5, R91, 0x38, R3, 0xf8, !PT ;  /* 0x000000385b057812 */ /* 0x000fe200078ef803 */
[----:B------:R-:W-:Y:S01]  /*35c0*/  IMAD.SHL.U32 R0, R0, 0x40, RZ ;  /* 0x0000004000007824 */ /* 0x000fe200078e00ff */
[----:B------:R-:W-:-:S02]  /*35d0*/  LOP3.LUT R7, R4, 0xfffff000, RZ, 0xc0, !PT ;  /* 0xfffff00004077812 */ /* 0x000fc400078ec0ff */
[-C--:B------:R-:W-:Y:S02]  /*35e0*/  LOP3.LUT R5, R5, R36.reuse, RZ, 0x3c, !PT ;  /* 0x0000002405057212 */ /* 0x080fe400078e3cff */
[----:B------:R-:W-:Y:S02]  /*35f0*/  LOP3.LUT R4, R0, 0xfffff000, RZ, 0xc0, !PT ;  /* 0xfffff00000047812 */ /* 0x000fe400078ec0ff */
[----:B------:R-:W-:Y:S02]  /*3600*/  LOP3.LUT R0, R6, R36, RZ, 0x3c, !PT ;  /* 0x0000002406007212 */ /* 0x000fe400078e3cff */
[----:B------:R-:W-:Y:S02]  /*3610*/  LOP3.LUT R104, R2, 0xfffffff8, RZ, 0xc0, !PT ;  /* 0xfffffff802687812 */ /* 0x000fe400078ec0ff */
[----:B------:R-:W-:Y:S02]  /*3620*/  IADD3 R128, R0, R4, R37 ;  /* 0x0000000400807210 */ /* 0x000fe40007ffe025 */
[----:B------:R-:W-:-:S02]  /*3630*/  LOP3.LUT R0, R91, 0x18, R24, 0xf8, !PT ;  /* 0x000000185b007812 */ /* 0x000fc400078ef818 */
[----:B------:R-:W-:Y:S02]  /*3640*/  IADD3 R129, R5, R7, R37 ;  /* 0x0000000705817210 */ /* 0x000fe40007ffe025 */
[----:B------:R-:W-:Y:S02]  /*3650*/  LOP3.LUT R0, R37, R0, R36, 0xf6, !PT ;  /* 0x0000000025007212 */ /* 0x000fe400078ef624 */
[----:B------:R-:W-:Y:S02]  /*3660*/  SHF.R.S32.HI R122, RZ, 0x3, R2 ;  /* 0x00000003ff7a7819 */ /* 0x000fe40000011402 */
[----:B------:R-:W-:Y:S02]  /*3670*/  SHF.R.S32.HI R118, RZ, 0x1f, R104 ;  /* 0x0000001fff767819 */ /* 0x000fe40000011468 */
.L_x_1851:
[----:B-1----:R-:W-:Y:S01]  /*3680*/  SHF.R.S32.HI R4, RZ, 0x1f, R28 ;  /* 0x0000001fff047819 */ /* 0x002fe2000001141c */
[-C--:B------:R-:W-:Y:S01]  /*3690*/  IMAD R2, R142, R28.reuse, RZ ;  /* 0x0000001c8e027224 */ /* 0x080fe200078e02ff */
[----:B------:R-:W-:Y:S01]  /*36a0*/  LOP3.LUT P1, RZ, R222, 0x4, RZ, 0xc0, !PT ;  /* 0x00000004deff7812 */ /* 0x000fe2000782c0ff */
[----:B------:R-:W-:Y:S01]  /*36b0*/  IMAD.WIDE.U32 R12, R149, R28, RZ ;  /* 0x0000001c950c7225 */ /* 0x000fe200078e00ff */
[----:B------:R-:W-:Y:S04]  /*36c0*/  DEPBAR.LE SB0, 0x2 ;  /* 0x000080800000791a */ /* 0x000fe80000000000 */
[----:B------:R-:W-:Y:S01]  /*36d0*/  IMAD R2, R4, R149, R2 ;  /* 0x0000009504027224 */ /* 0x000fe200078e0202 */
[----:B------:R-:W-:Y:S01]  /*36e0*/  WARPSYNC 0xffffffff ;  /* 0xffffffff00007948 */ /* 0x000fe20003800000 */
[----:B------:R-:W-:Y:S02]  /*36f0*/  BAR.SYNC.DEFER_BLOCKING 0x0 ;  /* 0x0000000000007b1d */ /* 0x000fe40000010000 */
[----:B------:R-:W-:Y:S01]  /*3700*/  IMAD.IADD R26, R13, 0x1, R2 ;  /* 0x000000010d1a7824 */ /* 0x000fe200078e0202 */
[----:B------:R-:W-:Y:S05]  /*3710*/  IADD3 R2, P0, R135, R12, RZ ;  /* 0x0000000c87027210 */ /* 0x000fea0007f1e0ff */
[----:B------:R-:W-:Y:S01]  /*3720*/  IMAD.X R3, R26, 0x1, R134, P0 ;  /* 0x000000011a037824 */ /* 0x000fe200000e0686 */
[C---:B------:R-:W-:Y:S04]  /*3730*/  LEA R60, P0, R2.reuse, c[0x0][0x1c8], 0x1 ;  /* 0x00007200023c7a11 */ /* 0x040fe800078008ff */
[----:B------:R-:W-:Y:S01]  /*3740*/  LEA.HI.X R61, R2, c[0x0][0x1cc], R3, 0x1, P0 ;  /* 0x00007300023d7a11 */ /* 0x000fe200000f0c03 */
[----:B------:R-:W-:Y:S05]  /*3750*/  IMAD R2, R38, 0x3000, R0 ;  /* 0x0000300026027824 */ /* 0x000fea00078e0200 */
[C---:B------:R-:W-:Y:S02]  /*3760*/  IADD3 R3, R2.reuse, 0x20, RZ ;  /* 0x0000002002037810 */ /* 0x040fe40007ffe0ff */
[----:B------:R-:W-:Y:S02]  /*3770*/  @P1 IADD3 R3, R2, -0x20, RZ ;  /* 0xffffffe002031810 */ /* 0x000fe40007ffe0ff */
[----:B------:R-:W-:Y:S01]  /*3780*/  ISETP.LE.AND P1, PT, R156, c[0x0][0x27c], PT ;  /* 0x00009f009c007a0c */ /* 0x000fe20003f23270 */
[----:B------:R-:W-:Y:S01]  /*3790*/  BSSY B1, `(.L_x_1827) ;  /* 0x00003cd000017945 */ /* 0x000fe20003800000 */
[----:B------:R-:W-:Y:S02]  /*37a0*/  LEA R85, R2, 0x100, 0x1 ;  /* 0x0000010002557811 */ /* 0x000fe400078e08ff */
[----:B------:R-:W-:Y:S09]  /*37b0*/  LEA R86, R3, 0x100, 0x1 ;  /* 0x0000010003567811 */ /* 0x000ff200078e08ff */
[----:B------:R-:W-:-:S05]  /*37c0*/  @!P1 BRA `(.L_x_1828) ;  /* 0x00003ac000009947 */ /* 0x000fca0003800000 */
[C---:B------:R-:W-:Y:S01]  /*37d0*/  IMAD R3, R28.reuse, UR9, RZ ;  /* 0x000000091c037c24 */ /* 0x040fe2000f8e02ff */
[----:B------:R-:W-:Y:S01]  /*37e0*/  ISETP.NE.AND P0, PT, RZ, UR6, PT ;  /* 0x00000006ff007c0c */ /* 0x000fe2000bf05270 */
[C---:B------:R-:W-:Y:S02]  /*37f0*/  IMAD R2, R28.reuse, UR7, RZ ;  /* 0x000000071c027c24 */ /* 0x040fe4000f8e02ff */
[----:B------:R-:W-:Y:S02]  /*3800*/  IMAD R5, R28, -0x40, R210 ;  /* 0xffffffc01c057824 */ /* 0x000fe400078e02d2 */
[C---:B------:R-:W-:Y:S02]  /*3810*/  IMAD R3, R4.reuse, UR10, R3 ;  /* 0x0000000a04037c24 */ /* 0x040fe4000f8e0203 */
[----:B------:R-:W-:Y:S01]  /*3820*/  IMAD R2, R4, UR8, R2 ;  /* 0x0000000804027c24 */ /* 0x000fe2000f8e0202 */
[----:B------:R-:W-:Y:S01]  /*3830*/  IMNMX R87, R5, 0x40, PT ;  /* 0x0000004005577817 */ /* 0x000fe20003800200 */
[C---:B------:R-:W-:Y:S04]  /*3840*/  IMAD.WIDE.U32 R8, R28.reuse, UR10, RZ ;  /* 0x0000000a1c087c25 */ /* 0x040fe8000f8e00ff */
[----:B------:R-:W-:Y:S01]  /*3850*/  IMAD.WIDE.U32 R14, R28, UR8, RZ ;  /* 0x000000081c0e7c25 */ /* 0x000fe2000f8e00ff */
[----:B------:R-:W-:Y:S04]  /*3860*/  IADD3 R27, R9, R3, RZ ;  /* 0x00000003091b7210 */ /* 0x000fe80007ffe0ff */
        /* <DEDUP_REMOVED lines=19> */
[----:B------:R-:W-:Y:S01]  /*39a0*/  IADD3 R12, R106, 0x10, RZ ;  /* 0x000000106a0c7810 */ /* 0x000fe20007ffe0ff */
        /* <DEDUP_REMOVED lines=17> */
[----:B------:R-:W-:Y:S01]  /*3ac0*/  ISETP.GE.AND P0, PT, R106, c[0x0][0x27c], PT ;  /* 0x00009f006a007a0c */ /* 0x000fe20003f06270 */
[----:B------:R-:W-:Y:S11]  /*3ad0*/  CS2R R2, SRZ ;  /* 0x0000000000027805 */ /* 0x000ff6000001ff00 */
[----:B------:R-:W-:Y:S01]  /*3ae0*/  @!UPT UIADD3 URZ, URZ, URZ, URZ ;  /* 0x0000003f3f3ff290 */ /* 0x000fe2000fffe03f */
[----:B------:R1:W5:Y:S04]  /*3af0*/  @!P0 LDG.E.64 R2, [R8.64] ;  /* 0x0000000e08028981 */ /* 0x000368000c1e1b00 */
[----:B------:R1:W5:Y:S01]  /*3b00*/  @!P0 LDG.E.64 R40, [R4.64] ;  /* 0x0000000e04288981 */ /* 0x000362000c1e1b00 */
[----:B------:R-:W-:Y:S02]  /*3b10*/  ISETP.GE.AND P0, PT, R12, c[0x0][0x27c], PT ;  /* 0x00009f000c007a0c */ /* 0x000fe40003f06270 */
[----:B------:R-:W-:Y:S11]  /*3b20*/  IADD3 R12, R106, 0x20, RZ ;  /* 0x000000206a0c7810 */ /* 0x000ff60007ffe0ff */
[----:B------:R1:W5:Y:S04]  /*3b30*/  @!P0 LDG.E.64 R6, [R8.64+0x20] ;  /* 0x0000200e08068981 */ /* 0x000368000c1e1b00 */
[----:B------:R1:W5:Y:S01]  /*3b40*/  @!P0 LDG.E.64 R44, [R4.64+0x20] ;  /* 0x0000200e042c8981 */ /* 0x000362000c1e1b00 */
        /* <DEDUP_REMOVED lines=12> */
[----:B------:R-:W-:Y:S11]  /*3c10*/  ISETP.GE.AND P0, PT, R12, c[0x0][0x27c], PT ;  /* 0x00009f000c007a0c */ /* 0x000ff60003f06270 */
[----:B------:R-:W-:Y:S02]  /*3c20*/  @!UPT UIADD3 URZ, URZ, URZ, URZ ;  /* 0x0000003f3f3ff290 */ /* 0x000fe4000fffe03f */
[----:B------:R1:W5:Y:S04]  /*3c30*/  @!P0 LDG.E.64 R22, [R8.64+0xa0] ;  /* 0x0000a00e08168981 */ /* 0x000368000c1e1b00 */
[----:B------:R1:W5:Y:S02]  /*3c40*/  @!P0 LDG.E.64 R54, [R4.64+0xa0] ;  /* 0x0000a00e04368981 */ /* 0x000364000c1e1b00 */
.L_x_1831:
[----:B------:R-:W-:Y:S05]  /*3c50*/  BSYNC B0 ;  /* 0x0000000000007941 */ /* 0x000fea0003800000 */
.L_x_1830:
[----:B------:R-:W-:-:S05]  /*3c60*/  @P1 BRA `(.L_x_1832) ;  /* 0x000037f000001947 */ /* 0x000fca0003800000 */
[----:B-1---5:R-:W-:Y:S01]  /*3c70*/  MOV R4, R21 ;  /* 0x0000001500047202 */ /* 0x022fe20000000f00 */
[----:B------:R-:W-:Y:S01]  /*3c80*/  IMAD.MOV.U32 R9, RZ, RZ, R22 ;  /* 0x000000ffff097224 */ /* 0x000fe200078e0016 */
        /* <DEDUP_REMOVED lines=38> */
[----:B------:R-:W-:Y:S02]  /*3ef0*/  @!P0 SHF.R.U64 R8, R2, 0x10, R3 ;  /* 0x0000001002088819 */ /* 0x000fe40000001203 */
        /* <DEDUP_REMOVED lines=15> */
[-C--:B------:R-:W-:Y:S02]  /*3ff0*/  @!P0 FMUL.FTZ R2, R2, R4.reuse ;  /* 0x0000000402028220 */ /* 0x080fe40000410000 */
[----:B------:R-:W-:Y:S02]  /*4000*/  @!P0 FMUL.FTZ R43, R3, R39 ;  /* 0x00000027032b8220 */ /* 0x000fe40000410000 */
[----:B------:R-:W-:Y:S01]  /*4010*/  @!P0 FFMA.FTZ R65, R34, R4, -R41 ;  /* 0x0000000422418223 */ /* 0x000fe20000010829 */
[----:B------:R-:W-:Y:S01]  /*4020*/  @!P0 LOP3.LUT R4, R14, 0xffff0000, RZ, 0xc0, !PT ;  /* 0xffff00000e048812 */ /* 0x000fe200078ec0ff */
[----:B------:R-:W-:Y:S01]  /*4030*/  @!P0 FFMA.FTZ R2, R8, R34, R2 ;  /* 0x0000002208028223 */ /* 0x000fe20000010002 */
[----:B------:R-:W-:Y:S01]  /*4040*/  @!P0 SHF.L.U32 R41, R14, 0x10, RZ ;  /* 0x000000100e298819 */ /* 0x000fe200000006ff */
[C---:B------:R-:W-:Y:S01]  /*4050*/  @!P0 IMAD.U32 R34, R42.reuse, 0x10000, RZ ;  /* 0x000100002a228824 */ /* 0x040fe200078e00ff */
[----:B------:R-:W-:Y:S01]  /*4060*/  @!P0 LOP3.LUT R42, R42, 0xffff0000, RZ, 0xc0, !PT ;  /* 0xffff00002a2a8812 */ /* 0x000fe200078ec0ff */
[----:B------:R-:W-:Y:S01]  /*4070*/  @!P0 IMAD.U32 R8, R9, 0x10000, RZ ;  /* 0x0001000009088824 */ /* 0x000fe200078e00ff */
[----:B------:R-:W-:Y:S01]  /*4080*/  @!P0 F2FP.BF16.PACK_AB R2, R2, R65 ;  /* 0x000000410202823e */ /* 0x000fe200000010ff */
[-C--:B------:R-:W-:Y:S01]  /*4090*/  @!P0 FMUL.FTZ R3, R3, R5.reuse ;  /* 0x0000000503038220 */ /* 0x080fe20000410000 */
[----:B------:R-:W-:Y:S01]  /*40a0*/  @!P0 LOP3.LUT R9, R9, 0xffff0000, RZ, 0xc0, !PT ;  /* 0xffff000009098812 */ /* 0x000fe200078ec0ff */
[----:B------:R-:W-:Y:S01]  /*40b0*/  @!P0 FFMA.FTZ R64, R40, R5, -R43 ;  /* 0x0000000528408223 */ /* 0x000fe2000001082b */
[C---:B------:R-:W-:Y:S01]  /*40c0*/  @!P0 LOP3.LUT R5, R15.reuse, 0xffff0000, RZ, 0xc0, !PT ;  /* 0xffff00000f058812 */ /* 0x040fe200078ec0ff */
[C---:B------:R-:W-:Y:S01]  /*40d0*/  @!P0 FMUL.FTZ R62, R4.reuse, R34 ;  /* 0x00000022043e8220 */ /* 0x040fe20000410000 */
        /* <DEDUP_REMOVED lines=17> */
.L_x_1834:
[----:B------:R-:W-:Y:S05]  /*41f0*/  BSYNC B0 ;  /* 0x0000000000007941 */ /* 0x000fea0003800000 */
.L_x_1833:
[----:B------:R-:W-:Y:S01]  /*4200*/  ISETP.GE.AND P0, PT, R29, c[0x0][0x1d4], PT ;  /* 0x000075001d007a0c */ /* 0x000fe20003f06270 */
[----:B------:R-:W-:Y:S01]  /*4210*/  @!UPT UIADD3 URZ, URZ, URZ, URZ ;  /* 0x0000003f3f3ff290 */ /* 0x000fe2000fffe03f */
[----:B------:R-:W-:Y:S11]  /*4220*/  BSSY B0, `(.L_x_1835) ;  /* 0x0000037000007945 */ /* 0x000ff60003800000 */
[----:B------:R-:W-:-:S05]  /*4230*/  @P0 BRA `(.L_x_1836) ;  /* 0x0000035000000947 */ /* 0x000fca0003800000 */
[----:B------:R-:W-:Y:S01]  /*4240*/  IADD3 R2, R106, 0x10, RZ ;  /* 0x000000106a027810 */ /* 0x000fe20007ffe0ff */
[----:B-1----:R-:W1:Y:S03]  /*4250*/  LDS.128 R12, [R86+0xc000] ;  /* 0x00c00000560c7984 */ /* 0x002e660000000c00 */
[----:B------:R-:W-:Y:S11]  /*4260*/  ISETP.GE.AND P0, PT, R2, c[0x0][0x27c], PT ;  /* 0x00009f0002007a0c */ /* 0x000ff60003f06270 */
[----:B------:R-:W-:Y:S02]  /*4270*/  @!UPT UIADD3 URZ, URZ, URZ, URZ ;  /* 0x0000003f3f3ff290 */ /* 0x000fe4000fffe03f */
[----:B------:R-:W-:Y:S02]  /*4280*/  @!P0 SHF.R.U64 R4, R44, 0x10, R45 ;  /* 0x000000102c048819 */ /* 0x000fe4000000122d */
[--C-:B------:R-:W-:Y:S02]  /*4290*/  @!P0 SHF.R.U64 R2, R6, 0x10, R7.reuse ;  /* 0x0000001006028819 */ /* 0x100fe40000001207 */
[----:B------:R-:W-:Y:S02]  /*42a0*/  @!P0 SHF.R.U32.HI R6, RZ, 0x10, R7 ;  /* 0x00000010ff068819 */ /* 0x000fe40000011607 */
[----:B------:R-:W-:Y:S02]  /*42b0*/  @!P0 PRMT R4, R52, 0x5410, R4 ;  /* 0x0000541034048816 */ /* 0x000fe40000000004 */
[C---:B------:R-:W-:Y:S02]  /*42c0*/  @!P0 PRMT R2, R26.reuse, 0x5432, R2 ;  /* 0x000054321a028816 */ /* 0x040fe40000000002 */
[----:B------:R-:W-:Y:S01]  /*42d0*/  @!P0 PRMT R7, R26, 0x5410, R6 ;  /* 0x000054101a078816 */ /* 0x000fe20000000006 */
[C---:B------:R-:W-:Y:S01]  /*42e0*/  @!P0 IMAD.U32 R8, R4.reuse, 0x10000, RZ ;  /* 0x0001000004088824 */ /* 0x040fe200078e00ff */
[----:B------:R-:W-:Y:S01]  /*42f0*/  @!P0 LOP3.LUT R26, R4, 0xffff0000, RZ, 0xc0, !PT ;  /* 0xffff0000041a8812 */ /* 0x000fe200078ec0ff */
[C---:B------:R-:W-:Y:S01]  /*4300*/  @!P0 IMAD.U32 R5, R2.reuse, 0x10000, RZ ;  /* 0x0001000002058824 */ /* 0x040fe200078e00ff */
[----:B------:R-:W-:Y:S02]  /*4310*/  @!P0 SHF.R.U32.HI R39, RZ, 0x10, R45 ;  /* 0x00000010ff278819 */ /* 0x000fe4000001162d */
[----:B------:R-:W-:Y:S02]  /*4320*/  @!P0 LOP3.LUT R4, R2, 0xffff0000, RZ, 0xc0, !PT ;  /* 0xffff000002048812 */ /* 0x000fe400078ec0ff */
[----:B------:R-:W-:Y:S01]  /*4330*/  @!P0 PRMT R39, R52, 0x5432, R39 ;  /* 0x0000543234278816 */ /* 0x000fe20000000027 */
[C---:B-1----:R-:W-:Y:S01]  /*4340*/  @!P0 IMAD.U32 R9, R12.reuse, 0x10000, RZ ;  /* 0x000100000c098824 */ /* 0x042fe200078e00ff */
[C---:B------:R-:W-:Y:S02]  /*4350*/  @!P0 LOP3.LUT R6, R13.reuse, 0xffff0000, RZ, 0xc0, !PT ;  /* 0xffff00000d068812 */ /* 0x040fe400078ec0ff */
[----:B------:R-:W-:Y:S02]  /*4360*/  @!P0 LOP3.LUT R3, R12, 0xffff0000, RZ, 0xc0, !PT ;  /* 0xffff00000c038812 */ /* 0x000fe400078ec0ff */
[----:B------:R-:W-:Y:S01]  /*4370*/  @!P0 SHF.L.U32 R34, R13, 0x10, RZ ;  /* 0x000000100d228819 */ /* 0x000fe200000006ff */
[C---:B------:R-:W-:Y:S02]  /*4380*/  @!P0 FMUL.FTZ R41, R6.reuse, R26 ;  /* 0x0000001a06298220 */ /* 0x040fe40000410000 */
[C---:B------:R-:W-:Y:S02]  /*4390*/  @!P0 FMUL.FTZ R2, R3.reuse, R5 ;  /* 0x0000000503028220 */ /* 0x040fe40000410000 */
[----:B------:R-:W-:Y:S02]  /*43a0*/  @!P0 FMUL.FTZ R40, R3, R8 ;  /* 0x0000000803288220 */ /* 0x000fe40000410000 */
[-C--:B------:R-:W-:Y:S01]  /*43b0*/  @!P0 FMUL.FTZ R3, R6, R4.reuse ;  /* 0x0000000406038220 */ /* 0x080fe20000410000 */
[----:B------:R-:W-:Y:S01]  /*43c0*/  @!P0 LOP3.LUT R6, R15, 0xffff0000, RZ, 0xc0, !PT ;  /* 0xffff00000f068812 */ /* 0x000fe200078ec0ff */
[----:B------:R-:W-:Y:S01]  /*43d0*/  @!P0 FFMA.FTZ R43, R34, R4, -R41 ;  /* 0x00000004222b8223 */ /* 0x000fe20000010829 */
[----:B------:R-:W-:Y:S01]  /*43e0*/  @!P0 LOP3.LUT R4, R14, 0xffff0000, RZ, 0xc0, !PT ;  /* 0xffff00000e048812 */ /* 0x000fe200078ec0ff */
[----:B------:R-:W-:Y:S02]  /*43f0*/  @!P0 FFMA.FTZ R2, R8, R9, R2 ;  /* 0x0000000908028223 */ /* 0x000fe40000010002 */
[C---:B------:R-:W-:Y:S01]  /*4400*/  @!P0 IMAD.U32 R8, R39.reuse, 0x10000, RZ ;  /* 0x0001000027088824 */ /* 0x040fe200078e00ff */
[----:B------:R-:W-:Y:S01]  /*4410*/  @!P0 LOP3.LUT R39, R39, 0xffff0000, RZ, 0xc0, !PT ;  /* 0xffff000027278812 */ /* 0x000fe200078ec0ff */
[----:B------:R-:W-:Y:S01]  /*4420*/  @!P0 FFMA.FTZ R44, R9, R5, -R40 ;  /* 0x00000005092c8223 */ /* 0x000fe20000010828 */
[C---:B------:R-:W-:Y:S01]  /*4430*/  @!P0 SHF.L.U32 R5, R7.reuse, 0x10, RZ ;  /* 0x0000001007058819 */ /* 0x040fe200000006ff */
[----:B------:R-:W-:Y:S01]  /*4440*/  @!P0 IMAD.U32 R9, R14, 0x10000, RZ ;  /* 0x000100000e098824 */ /* 0x000fe200078e00ff */
[----:B------:R-:W-:Y:S01]  /*4450*/  @!P0 LOP3.LUT R7, R7, 0xffff0000, RZ, 0xc0, !PT ;  /* 0xffff000007078812 */ /* 0x000fe200078ec0ff */
[----:B------:R-:W-:Y:S01]  /*4460*/  @!P0 FMUL.FTZ R41, R4, R8 ;  /* 0x0000000804298220 */ /* 0x000fe20000410000 */
[----:B------:R-:W-:Y:S01]  /*4470*/  @!P0 F2FP.BF16.PACK_AB R2, R2, R44 ;  /* 0x0000002c0202823e */ /* 0x000fe200000010ff */
[----:B------:R-:W-:Y:S02]  /*4480*/  @!P0 FMUL.FTZ R4, R4, R5 ;  /* 0x0000000504048220 */ /* 0x000fe40000410000 */
[----:B------:R-:W-:Y:S02]  /*4490*/  @!P0 IMAD.U32 R40, R15, 0x10000, RZ ;  /* 0x000100000f288824 */ /* 0x000fe400078e00ff */
[C---:B------:R-:W-:Y:S02]  /*44a0*/  @!P0 FMUL.FTZ R42, R6.reuse, R39 ;  /* 0x00000027062a8220 */ /* 0x040fe40000410000 */
[----:B------:R-:W-:Y:S02]  /*44b0*/  @!P0 FFMA.FTZ R41, R9, R5, -R41 ;  /* 0x0000000509298223 */ /* 0x000fe40000010829 */
[----:B------:R-:W-:Y:S02]  /*44c0*/  @!P0 FMUL.FTZ R5, R6, R7 ;  /* 0x0000000706058220 */ /* 0x000fe40000410000 */
[----:B------:R-:W-:Y:S02]  /*44d0*/  @!P0 FFMA.FTZ R3, R26, R34, R3 ;  /* 0x000000221a038223 */ /* 0x000fe40000010003 */
[----:B------:R-:W-:Y:S02]  /*44e0*/  @!P0 FFMA.FTZ R4, R8, R9, R4 ;  /* 0x0000000908048223 */ /* 0x000fe40000010004 */
        /* <DEDUP_REMOVED lines=10> */
.L_x_1836:
[----:B------:R-:W-:Y:S05]  /*4590*/  BSYNC B0 ;  /* 0x0000000000007941 */ /* 0x000fea0003800000 */
.L_x_1835:
        /* <DEDUP_REMOVED lines=10> */
[----:B------:R-:W-:Y:S02]  /*4640*/  @!P0 PRMT R16, R56, 0x5410, R4 ;  /* 0x0000541038108816 */ /* 0x000fe40000000004 */
[----:B------:R-:W-:Y:S02]  /*4650*/  @!P0 SHF.R.U32.HI R3, RZ, 0x10, R17 ;  /* 0x00000010ff038819 */ /* 0x000fe40000011611 */
[C---:B------:R-:W-:Y:S01]  /*4660*/  @!P0 PRMT R2, R27.reuse, 0x5432, R2 ;  /* 0x000054321b028816 */ /* 0x040fe20000000002 */
[C---:B------:R-:W-:Y:S01]  /*4670*/  @!P0 IMAD.U32 R8, R16.reuse, 0x10000, RZ ;  /* 0x0001000010088824 */ /* 0x040fe200078e00ff */
[----:B------:R-:W-:Y:S02]  /*4680*/  @!P0 LOP3.LUT R16, R16, 0xffff0000, RZ, 0xc0, !PT ;  /* 0xffff000010108812 */ /* 0x000fe400078ec0ff */
[----:B------:R-:W-:Y:S01]  /*4690*/  @!P0 PRMT R7, R27, 0x5410, R3 ;  /* 0x000054101b078816 */ /* 0x000fe20000000003 */
        /* <DEDUP_REMOVED lines=24> */
[-C--:B------:R-:W-:Y:S02]  /*4820*/  @!P0 FMUL.FTZ R4, R4, R5.reuse ;  /* 0x0000000504048220 */ /* 0x080fe40000410000 */
        /* <DEDUP_REMOVED lines=16> */
.L_x_1838:
[----:B------:R-:W-:Y:S05]  /*4930*/  BSYNC B0 ;  /* 0x0000000000007941 */ /* 0x000fea0003800000 */
.L_x_1837:
[----:B------:R-:W-:Y:S01]  /*4940*/  IADD3 R2, R24, 0x60, RZ ;  /* 0x0000006018027810 */ /* 0x000fe20007ffe0ff */
[----:B------:R-:W-:Y:S03]  /*4950*/  BSSY B0, `(.L_x_1839) ;  /* 0x0000039000007945 */ /* 0x000fe60003800000 */
[----:B------:R-:W-:Y:S11]  /*4960*/  ISETP.GE.AND P0, PT, R2, c[0x0][0x1d4], PT ;  /* 0x0000750002007a0c */ /* 0x000ff60003f06270 */
[----:B------:R-:W-:Y:S02]  /*4970*/  @!UPT UIADD3 URZ, URZ, URZ, URZ ;  /* 0x0000003f3f3ff290 */ /* 0x000fe4000fffe03f */
        /* <DEDUP_REMOVED lines=54> */
.L_x_1840:
[----:B------:R-:W-:Y:S05]  /*4ce0*/  BSYNC B0 ;  /* 0x0000000000007941 */ /* 0x000fea0003800000 */
.L_x_1839:
        /* <DEDUP_REMOVED lines=13> */
[----:B------:R-:W-:Y:S01]  /*4dc0*/  @!P0 PRMT R2, R32, 0x5432, R2 ;  /* 0x0000543220028816 */ /* 0x000fe20000000002 */
        /* <DEDUP_REMOVED lines=44> */
.L_x_1842:
[----:B------:R-:W-:Y:S05]  /*5090*/  BSYNC B0 ;  /* 0x0000000000007941 */ /* 0x000fea0003800000 */
.L_x_1841:
[----:B------:R-:W-:Y:S04]  /*50a0*/  IADD3 R2, R24, 0xa0, RZ ;  /* 0x000000a018027810 */ /* 0x000fe80007ffe0ff */
        /* <DEDUP_REMOVED lines=57> */
.L_x_1829:
        /* <DEDUP_REMOVED lines=47> */
.L_x_1844:
[----:B------:R-:W-:Y:S05]  /*5730*/  BSYNC B0 ;  /* 0x0000000000007941 */ /* 0x000fea0003800000 */
.L_x_1843:
[----:B------:R-:W-:Y:S04]  /*5740*/  IADD3 R83, P0, R150, R12, RZ ;  /* 0x0000000c96537210 */ /* 0x000fe80007f1e0ff */
[----:B------:R-:W-:Y:S01]  /*5750*/  IADD3.X R82, R26, R132, RZ, P0, !PT ;  /* 0x000000841a527210 */ /* 0x000fe200007fe4ff */
[----:B------:R-:W-:-:S05]  /*5760*/  @P1 BRA `(.L_x_1832) ;  /* 0x00001cf000001947 */ /* 0x000fca0003800000 */
[----:B-1---5:R-:W-:Y:S01]  /*5770*/  MOV R2, R21 ;  /* 0x0000001500027202 */ /* 0x022fe20000000f00 */
[----:B------:R-:W-:Y:S01]  /*5780*/  IMAD.MOV.U32 R9, RZ, RZ, R22 ;  /* 0x000000ffff097224 */ /* 0x000fe200078e0016 */
[----:B------:R-:W-:Y:S01]  /*5790*/  ISETP.GE.AND P0, PT, R24, c[0x0][0x1d4], PT ;  /* 0x0000750018007a0c */ /* 0x000fe20003f06270 */
[----:B------:R-:W-:Y:S01]  /*57a0*/  IMAD.MOV.U32 R8, RZ, RZ, R23 ;  /* 0x000000ffff087224 */ /* 0x000fe200078e0017 */
[----:B------:R-:W-:Y:S01]  /*57b0*/  IADD3 R136, -R137, c[0x0][0x1d4], RZ ;  /* 0x0000750089887a10 */ /* 0x000fe20007ffe1ff */
[----:B------:R-:W-:Y:S01]  /*57c0*/  IMAD.MOV.U32 R3, RZ, RZ, R20 ;  /* 0x000000ffff037224 */ /* 0x000fe200078e0014 */
[----:B------:R-:W-:Y:S01]  /*57d0*/  BSSY B0, `(.L_x_1845) ;  /* 0x00000a0000007945 */ /* 0x000fe20003800000 */
[----:B------:R-:W-:Y:S01]  /*57e0*/  IMAD R70, R38, 0x3000, RZ ;  /* 0x0000300026467824 */ /* 0x000fe200078e02ff */
        /* <DEDUP_REMOVED lines=21> */
[----:B------:R-:W-:Y:S01]  /*5940*/  ISETP.NE.AND P2, PT, R133, RZ, PT ;  /* 0x000000ff8500720c */ /* 0x000fe20003f45270 */
[----:B------:R-:W-:Y:S01]  /*5950*/  IMAD.MOV.U32 R39, RZ, RZ, R42 ;  /* 0x000000ffff277224 */ /* 0x000fe200078e002a */
[----:B------:R-:W-:Y:S01]  /*5960*/  IADD3 R9, P1, P0, R88, R83, R115 ;  /* 0x0000005358097210 */ /* 0x000fe2000783e073 */
[----:B------:R-:W-:Y:S01]  /*5970*/  IMAD.MOV.U32 R45, RZ, RZ, R40 ;  /* 0x000000ffff2d7224 */ /* 0x000fe200078e0028 */
[----:B------:R-:W-:Y:S02]  /*5980*/  SEL R2, R137, R136, !P2 ;  /* 0x0000008889027207 */ /* 0x000fe40005000000 */
[----:B------:R-:W-:Y:S02]  /*5990*/  IADD3.X R13, R90, R82, R120, P1, P0 ;  /* 0x000000525a0d7210 */ /* 0x000fe40000fe0478 */
[----:B------:R-:W-:Y:S02]  /*59a0*/  SHF.R.S32.HI R3, RZ, 0x1f, R2 ;  /* 0x0000001fff037819 */ /* 0x000fe40000011402 */
[----:B------:R-:W-:Y:S02]  /*59b0*/  MOV R47, R41 ;  /* 0x00000029002f7202 */ /* 0x000fe40000000f00 */
[----:B------:R-:W-:Y:S04]  /*59c0*/  LEA.HI R3, R3, R2, RZ, 0x4 ;  /* 0x0000000203037211 */ /* 0x000fe800078f20ff */
[----:B------:R-:W-:Y:S05]  /*59d0*/  LEA.HI.SX32 R3, R3, R127, 0x1c ;  /* 0x0000007f03037211 */ /* 0x000fea00078fe2ff */
[----:B------:R-:W-:Y:S05]  /*59e0*/  IMAD.SHL.U32 R2, R3, 0x8, RZ ;  /* 0x0000000803027824 */ /* 0x000fea00078e00ff */
[----:B------:R-:W-:Y:S11]  /*59f0*/  ISETP.GE.AND P1, PT, R2, c[0x0][0x1d4], PT ;  /* 0x0000750002007a0c */ /* 0x000ff60003f26270 */
[----:B------:R-:W-:Y:S02]  /*5a00*/  @!UPT UIADD3 URZ, URZ, URZ, URZ ;  /* 0x0000003f3f3ff290 */ /* 0x000fe4000fffe03f */
[--C-:B------:R-:W-:Y:S02]  /*5a10*/  @!P1 SHF.R.S32.HI R12, RZ, 0x1f, R2.reuse ;  /* 0x0000001fff0c9819 */ /* 0x100fe40000011402 */
[----:B------:R-:W-:Y:S04]  /*5a20*/  @!P1 IADD3 R8, P2, P0, R88, R83, R2 ;  /* 0x0000005358089210 */ /* 0x000fe8000785e002 */
[----:B------:R-:W-:Y:S02]  /*5a30*/  @!P1 IADD3.X R12, R90, R82, R12, P2, P0 ;  /* 0x000000525a0c9210 */ /* 0x000fe400017e040c */
[C---:B------:R-:W-:Y:S04]  /*5a40*/  LEA R78, P0, R9.reuse, c[0x0][0x1c8], 0x1 ;  /* 0x00007200094e7a11 */ /* 0x040fe800078008ff */
[----:B------:R-:W-:Y:S01]  /*5a50*/  LEA.HI.X R79, R9, c[0x0][0x1cc], R13, 0x1, P0 ;  /* 0x00007300094f7a11 */ /* 0x000fe200000f0c0d */
[----:B------:R-:W-:Y:S01]  /*5a60*/  IMAD.MOV.U32 R9, RZ, RZ, R4 ;  /* 0x000000ffff097224 */ /* 0x000fe200078e0004 */
[C---:B------:R-:W-:Y:S04]  /*5a70*/  @!P1 LEA R76, P0, R8.reuse, c[0x0][0x1c8], 0x1 ;  /* 0x00007200084c9a11 */ /* 0x040fe800078008ff */
[----:B------:R-:W-:Y:S02]  /*5a80*/  @!P1 LEA.HI.X R77, R8, c[0x0][0x1cc], R12, 0x1, P0 ;  /* 0x00007300084d9a11 */ /* 0x000fe400000f0c0c */
[----:B------:R-:W-:Y:S02]  /*5a90*/  SHF.R.S32.HI R8, RZ, 0x1f, R3 ;  /* 0x0000001fff087819 */ /* 0x000fe40000011403 */
[----:B------:R-:W-:Y:S02]  /*5aa0*/  ISETP.GE.AND P0, PT, R24, c[0x0][0x27c], PT ;  /* 0x00009f0018007a0c */ /* 0x000fe40003f06270 */
[----:B------:R-:W-:Y:S02]  /*5ab0*/  LEA.HI R3, R8, R3, RZ, 0x3 ;  /* 0x0000000308037211 */ /* 0x000fe400078f18ff */
[----:B------:R-:W-:Y:S03]  /*5ac0*/  LOP3.LUT R8, R91, 0x38, R2, 0xf8, !PT ;  /* 0x000000385b087812 */ /* 0x000fe600078ef802 */
[----:B------:R-:W-:Y:S01]  /*5ad0*/  IMAD.SHL.U32 R2, R3, 0x200, RZ ;  /* 0x0000020003027824 */ /* 0x000fe200078e00ff */
[----:B------:R-:W-:Y:S01]  /*5ae0*/  LOP3.LUT R3, R8, R36, RZ, 0x3c, !PT ;  /* 0x0000002408037212 */ /* 0x000fe200078e3cff */
[----:B------:R-:W-:Y:S03]  /*5af0*/  IMAD.MOV.U32 R8, RZ, RZ, R5 ;  /* 0x000000ffff087224 */ /* 0x000fe600078e0005 */
[----:B------:R-:W-:Y:S02]  /*5b00*/  LOP3.LUT R2, R2, 0x7ffff000, RZ, 0xc0, !PT ;  /* 0x7ffff00002027812 */ /* 0x000fe400078ec0ff */
[----:B------:R-:W-:Y:S02]  /*5b10*/  @!P0 SHF.R.U64 R46, R40, 0x10, R41 ;  /* 0x00000010282e8819 */ /* 0x000fe40000001229 */
[----:B------:R-:W-:Y:S01]  /*5b20*/  IADD3 R2, R3, R2, R37 ;  /* 0x0000000203027210 */ /* 0x000fe20007ffe025 */
[----:B------:R-:W-:Y:S01]  /*5b30*/  IMAD.IADD R3, R130, 0x1, R70 ;  /* 0x0000000182037824 */ /* 0x000fe200078e0246 */
[----:B------:R-:W-:Y:S02]  /*5b40*/  @!P0 PRMT R45, R45, 0x5410, R46 ;  /* 0x000054102d2d8816 */ /* 0x000fe4000000002e */
[----:B------:R-:W-:Y:S01]  /*5b50*/  @!P0 SHF.R.U64 R40, R42, 0x10, R43 ;  /* 0x000000102a288819 */ /* 0x000fe2000000122b */
[----:B------:R-:W-:Y:S01]  /*5b60*/  IMAD.IADD R2, R70, 0x1, R2 ;  /* 0x0000000146027824 */ /* 0x000fe200078e0202 */
[----:B------:R-:W-:Y:S01]  /*5b70*/  @!P0 SHF.R.U32.HI R44, RZ, 0x10, R41 ;  /* 0x00000010ff2c8819 */ /* 0x000fe20000011629 */
[----:B------:R-:W-:Y:S01]  /*5b80*/  IMAD.SHL.U32 R3, R3, 0x2, RZ ;  /* 0x0000000203037824 */ /* 0x000fe200078e00ff */
[--C-:B------:R-:W-:Y:S01]  /*5b90*/  @!P0 SHF.R.U32.HI R27, RZ, 0x10, R43.reuse ;  /* 0x00000010ff1b8819 */ /* 0x100fe2000001162b */
[----:B------:R-:W-:Y:S01]  /*5ba0*/  IMAD.SHL.U32 R2, R2, 0x2, RZ ;  /* 0x0000000202027824 */ /* 0x000fe200078e00ff */
[----:B------:R-:W-:Y:S01]  /*5bb0*/  @!P0 PRMT R44, R47, 0x5410, R44 ;  /* 0x000054102f2c8816 */ /* 0x000fe2000000002c */
[----:B------:R-:W-:Y:S01]  /*5bc0*/  IMAD.MOV.U32 R41, RZ, RZ, R43 ;  /* 0x000000ffff297224 */ /* 0x000fe200078e002b */
[----:B------:R1:W2:Y:S01]  /*5bd0*/  LDS.128 R56, [R3+0xc100] ;  /* 0x00c1000003387984 */ /* 0x0002a20000000c00 */
[----:B------:R-:W-:Y:S02]  /*5be0*/  @!P0 PRMT R47, R39, 0x5410, R40 ;  /* 0x00005410272f8816 */ /* 0x000fe40000000028 */
[C---:B------:R-:W-:Y:S02]  /*5bf0*/  @!P0 LOP3.LUT R43, R44.reuse, 0xffff0000, RZ, 0xc0, !PT ;  /* 0xffff00002c2b8812 */ /* 0x040fe400078ec0ff */
[----:B------:R-:W-:Y:S01]  /*5c00*/  @!P0 PRMT R51, R41, 0x5410, R27 ;  /* 0x0000541029338816 */ /* 0x000fe2000000001b */
[----:B------:R-:W-:Y:S01]  /*5c10*/  @!P0 IMAD.U32 R41, R44, 0x10000, RZ ;  /* 0x000100002c298824 */ /* 0x000fe200078e00ff */
[--C-:B------:R-:W-:Y:S01]  /*5c20*/  @!P0 SHF.R.U64 R26, R4, 0x10, R5.reuse ;  /* 0x00000010041a8819 */ /* 0x100fe20000001205 */
[----:B------:R-:W-:Y:S01]  /*5c30*/  IMAD.MOV.U32 R4, RZ, RZ, R6 ;  /* 0x000000ffff047224 */ /* 0x000fe200078e0006 */
[----:B------:R3:W4:Y:S01]  /*5c40*/  LDS.128 R12, [R2+0xc100] ;  /* 0x00c10000020c7984 */ /* 0x0007220000000c00 */
[----:B------:R-:W-:Y:S02]  /*5c50*/  @!P0 SHF.R.U32.HI R5, RZ, 0x10, R5 ;  /* 0x00000010ff058819 */ /* 0x000fe40000011605 */
[--C-:B------:R-:W-:Y:S02]  /*5c60*/  @!P0 SHF.R.U64 R6, R6, 0x10, R7.reuse ;  /* 0x0000001006068819 */ /* 0x100fe40000001207 */
[----:B------:R-:W-:Y:S02]  /*5c70*/  @!P0 PRMT R9, R9, 0x5410, R26 ;  /* 0x0000541009098816 */ /* 0x000fe4000000001a */
[----:B------:R-:W-:Y:S02]  /*5c80*/  @!P0 PRMT R26, R4, 0x5410, R6 ;  /* 0x00005410041a8816 */ /* 0x000fe40000000006 */
[----:B------:R-:W-:Y:S01]  /*5c90*/  @!P0 SHF.L.U32 R6, R45, 0x10, RZ ;  /* 0x000000102d068819 */ /* 0x000fe200000006ff */
[----:B------:R-:W-:Y:S02]  /*5ca0*/  @!P0 IMAD.U32 R4, R9, 0x10000, RZ ;  /* 0x0001000009048824 */ /* 0x000fe400078e00ff */
[--C-:B-1----:R-:W-:Y:S01]  /*5cb0*/  IMAD.MOV.U32 R3, RZ, RZ, R7.reuse ;  /* 0x000000ffff037224 */ /* 0x102fe200078e0007 */
[----:B---3--:R-:W-:Y:S02]  /*5cc0*/  @!P0 SHF.R.U32.HI R2, RZ, 0x10, R7 ;  /* 0x00000010ff028819 */ /* 0x008fe40000011607 */
[----:B------:R-:W-:Y:S02]  /*5cd0*/  @!P0 PRMT R7, R8, 0x5410, R5 ;  /* 0x0000541008078816 */ /* 0x000fe40000000005 */
[----:B------:R-:W-:Y:S03]  /*5ce0*/  @!P0 PRMT R27, R3, 0x5410, R2 ;  /* 0x00005410031b8816 */ /* 0x000fe60000000002 */
[C---:B------:R-:W-:Y:S01]  /*5cf0*/  @!P0 IMAD.U32 R5, R7.reuse, 0x10000, RZ ;  /* 0x0001000007058824 */ /* 0x040fe200078e00ff */
[----:B------:R-:W-:Y:S01]  /*5d00*/  @!P0 LOP3.LUT R7, R7, 0xffff0000, RZ, 0xc0, !PT ;  /* 0xffff000007078812 */ /* 0x000fe200078ec0ff */
[----:B--2---:R-:W-:Y:S01]  /*5d10*/  @!P0 IMAD.U32 R8, R56, 0x10000, RZ ;  /* 0x0001000038088824 */ /* 0x004fe200078e00ff */
[C---:B------:R-:W-:Y:S01]  /*5d20*/  @!P0 SHF.L.U32 R42, R57.reuse, 0x10, RZ ;  /* 0x00000010392a8819 */ /* 0x040fe200000006ff */
[C---:B------:R-:W-:Y:S01]  /*5d30*/  @!P0 IMAD.U32 R46, R58.reuse, 0x10000, RZ ;  /* 0x000100003a2e8824 */ /* 0x040fe200078e00ff */
[----:B------:R-:W-:Y:S01]  /*5d40*/  @!P0 LOP3.LUT R44, R57, 0xffff0000, RZ, 0xc0, !PT ;  /* 0xffff0000392c8812 */ /* 0x000fe200078ec0ff */
[C---:B------:R-:W-:Y:S01]  /*5d50*/  @!P0 IMAD.U32 R50, R59.reuse, 0x10000, RZ ;  /* 0x000100003b328824 */ /* 0x040fe200078e00ff */
[----:B------:R-:W-:Y:S02]  /*5d60*/  @!P0 LOP3.LUT R48, R58, 0xffff0000, RZ, 0xc0, !PT ;  /* 0xffff00003a308812 */ /* 0x000fe400078ec0ff */
[----:B------:R-:W-:Y:S01]  /*5d70*/  @!P0 LOP3.LUT R52, R59, 0xffff0000, RZ, 0xc0, !PT ;  /* 0xffff00003b348812 */ /* 0x000fe200078ec0ff */
[----:B----4-:R-:W-:Y:S02]  /*5d80*/  @!P0 IMAD.U32 R2, R12, 0x10000, RZ ;  /* 0x000100000c028824 */ /* 0x010fe400078e00ff */
[----:B------:R-:W-:Y:S02]  /*5d90*/  @!P0 IMAD.U32 R3, R13, 0x10000, RZ ;  /* 0x000100000d038824 */ /* 0x000fe400078e00ff */
[C---:B------:R-:W-:Y:S02]  /*5da0*/  @!P0 FMUL.FTZ R39, R2.reuse, R6 ;  /* 0x0000000602278220 */ /* 0x040fe40000410000 */
[-C--:B------:R-:W-:Y:S02]  /*5db0*/  @!P0 FMUL.FTZ R2, R2, R4.reuse ;  /* 0x0000000402028220 */ /* 0x080fe40000410000 */
[----:B------:R-:W-:Y:S02]  /*5dc0*/  @!P0 FMUL.FTZ R40, R3, R41 ;  /* 0x0000002903288220 */ /* 0x000fe40000410000 */
[----:B------:R-:W-:Y:S01]  /*5dd0*/  @!P0 FFMA.FTZ R84, R8, R4, -R39 ;  /* 0x0000000408548223 */ /* 0x000fe20000010827 */
[----:B------:R-:W-:Y:S01]  /*5de0*/  @!P0 LOP3.LUT R39, R45, 0xffff0000, RZ, 0xc0, !PT ;  /* 0xffff00002d278812 */ /* 0x000fe200078ec0ff */
[----:B------:R-:W-:Y:S01]  /*5df0*/  @!P0 FFMA.FTZ R2, R6, R8, R2 ;  /* 0x0000000806028223 */ /* 0x000fe20000010002 */
[----:B------:R-:W-:Y:S01]  /*5e00*/  @!P0 LOP3.LUT R6, R12, 0xffff0000, RZ, 0xc0, !PT ;  /* 0xffff00000c068812 */ /* 0x000fe200078ec0ff */
[-C--:B------:R-:W-:Y:S01]  /*5e10*/  @!P0 FMUL.FTZ R4, R3, R5.reuse ;  /* 0x0000000503048220 */ /* 0x080fe20000410000 */
[----:B------:R-:W-:Y:S01]  /*5e20*/  @!P0 LOP3.LUT R3, R13, 0xffff0000, RZ, 0xc0, !PT ;  /* 0xffff00000d038812 */ /* 0x000fe200078ec0ff */
[----:B------:R-:W-:Y:S01]  /*5e30*/  @!P0 FFMA.FTZ R81, R42, R5, -R40 ;  /* 0x000000052a518223 */ /* 0x000fe20000010828 */
[----:B------:R-:W-:Y:S01]  /*5e40*/  @!P0 LOP3.LUT R40, R56, 0xffff0000, RZ, 0xc0, !PT ;  /* 0xffff000038288812 */ /* 0x000fe200078ec0ff */
[----:B------:R-:W-:Y:S01]  /*5e50*/  @!P0 FMUL.FTZ R45, R6, R39 ;  /* 0x00000027062d8220 */ /* 0x000fe20000410000 */
[----:B------:R-:W-:Y:S01]  /*5e60*/  @!P0 LOP3.LUT R8, R9, 0xffff0000, RZ, 0xc0, !PT ;  /* 0xffff000009088812 */ /* 0x000fe200078ec0ff */
[C---:B------:R-:W-:Y:S02]  /*5e70*/  @!P0 FMUL.FTZ R9, R3.reuse, R43 ;  /* 0x0000002b03098220 */ /* 0x040fe40000410000 */
[-C--:B------:R-:W-:Y:S02]  /*5e80*/  @!P0 FMUL.FTZ R5, R3, R7.reuse ;  /* 0x0000000703058220 */ /* 0x080fe40000410000 */
[----:B------:R-:W-:Y:S01]  /*5e90*/  @!P0 FFMA.FTZ R80, R44, R7, -R9 ;  /* 0x000000072c508223 */ /* 0x000fe20000010809 */
[----:B------:R-:W-:Y:S01]  /*5ea0*/  @!P0 LOP3.LUT R7, R14, 0xffff0000, RZ, 0xc0, !PT ;  /* 0xffff00000e078812 */ /* 0x000fe200078ec0ff */
[-C--:B------:R-:W-:Y:S01]  /*5eb0*/  @!P0 FFMA.FTZ R75, R40, R8.reuse, -R45 ;  /* 0x00000008284b8223 */ /* 0x080fe2000001082d */
[----:B------:R-:W-:Y:S01]  /*5ec0*/  @!P0 LOP3.LUT R9, R26, 0xffff0000, RZ, 0xc0, !PT ;  /* 0xffff00001a098812 */ /* 0x000fe200078ec0ff */
[C---:B------:R-:W-:Y:S01]  /*5ed0*/  @!P0 IMAD.U32 R45, R47.reuse, 0x10000, RZ ;  /* 0x000100002f2d8824 */ /* 0x040fe200078e00ff */
[----:B------:R-:W-:Y:S01]  /*5ee0*/  @!P0 LOP3.LUT R47, R47, 0xffff0000, RZ, 0xc0, !PT ;  /* 0xffff00002f2f8812 */ /* 0x000fe200078ec0ff */
[----:B------:R-:W-:Y:S02]  /*5ef0*/  @!P0 FMUL.FTZ R3, R6, R8 ;  /* 0x0000000806038220 */ /* 0x000fe40000410000 */
[----:B------:R-:W-:Y:S02]  /*5f00*/  @!P0 IMAD.U32 R6, R14, 0x10000, RZ ;  /* 0x000100000e068824 */ /* 0x000fe400078e00ff */
[----:B------:R-:W-:Y:S02]  /*5f10*/  @!P0 IMAD.U32 R8, R26, 0x10000, RZ ;  /* 0x000100001a088824 */ /* 0x000fe400078e00ff */
[C---:B------:R-:W-:Y:S02]  /*5f20*/  @!P0 FMUL.FTZ R26, R6.reuse, R45 ;  /* 0x0000002d061a8220 */ /* 0x040fe40000410000 */
[----:B------:R-:W-:Y:S02]  /*5f30*/  @!P0 FMUL.FTZ R49, R7, R47 ;  /* 0x0000002f07318220 */ /* 0x000fe40000410000 */
[-C--:B------:R-:W-:Y:S02]  /*5f40*/  @!P0 FMUL.FTZ R6, R6, R8.reuse ;  /* 0x0000000806068220 */ /* 0x080fe40000410000 */
[----:B------:R-:W-:Y:S01]  /*5f50*/  @!P0 FFMA.FTZ R74, R46, R8, -R26 ;  /* 0x000000082e4a8223 */ /* 0x000fe2000001081a */
[----:B------:R-:W-:Y:S01]  /*5f60*/  @!P0 SHF.L.U32 R8, R15, 0x10, RZ ;  /* 0x000000100f088819 */ /* 0x000fe200000006ff */
[-C--:B------:R-:W-:Y:S02]  /*5f70*/  @!P0 FMUL.FTZ R7, R7, R9.reuse ;  /* 0x0000000907078220 */ /* 0x080fe40000410000 */
[----:B------:R-:W-:Y:S01]  /*5f80*/  @!P0 FFMA.FTZ R73, R48, R9, -R49 ;  /* 0x0000000930498223 */ /* 0x000fe20000010831 */
[----:B------:R-:W-:Y:S01]  /*5f90*/  @!P0 LOP3.LUT R9, R15, 0xffff0000, RZ, 0xc0, !PT ;  /* 0xffff00000f098812 */ /* 0x000fe200078ec0ff */
[C---:B------:R-:W-:Y:S01]  /*5fa0*/  @!P0 IMAD.U32 R49, R51.reuse, 0x10000, RZ ;  /* 0x0001000033318824 */ /* 0x040fe200078e00ff */
[----:B------:R-:W-:Y:S01]  /*5fb0*/  @!P0 LOP3.LUT R51, R51, 0xffff0000, RZ, 0xc0, !PT ;  /* 0xffff000033338812 */ /* 0x000fe200078ec0ff */
[C---:B------:R-:W-:Y:S01]  /*5fc0*/  @!P0 IMAD.U32 R26, R27.reuse, 0x10000, RZ ;  /* 0x000100001b1a8824 */ /* 0x040fe200078e00ff */
[----:B------:R-:W-:Y:S01]  /*5fd0*/  @!P0 LOP3.LUT R27, R27, 0xffff0000, RZ, 0xc0, !PT ;  /* 0xffff00001b1b8812 */ /* 0x000fe200078ec0ff */
[----:B------:R-:W-:Y:S01]  /*5fe0*/  @!P0 FFMA.FTZ R3, R39, R40, R3 ;  /* 0x0000002827038223 */ /* 0x000fe20000010003 */
[----:B------:R-:W-:Y:S01]  /*5ff0*/  @!P0 F2FP.BF16.PACK_AB R40, R80, R81 ;  /* 0x000000515028823e */ /* 0x000fe200000010ff */
[----:B------:R-:W-:Y:S01]  /*6000*/  @!P0 FMUL.FTZ R71, R8, R49 ;  /* 0x0000003108478220 */ /* 0x000fe20000410000 */
[----:B------:R-:W-:Y:S01]  /*6010*/  @!P0 F2FP.BF16.PACK_AB R39, R75, R84 ;  /* 0x000000544b27823e */ /* 0x000fe200000010ff */
        /* <DEDUP_REMOVED lines=20> */
[----:B------:R-:W-:Y:S02]  /*6160*/  @!P0 IMAD.MOV.U32 R58, RZ, RZ, R27 ;  /* 0x000000ffff3a8224 */ /* 0x000fe400078e001b */
[----:B------:R-:W-:Y:S02]  /*6170*/  @!P0 IMAD.MOV.U32 R12, RZ, RZ, R2 ;  /* 0x000000ffff0c8224 */ /* 0x000fe400078e0002 */
[----:B------:R-:W-:Y:S01]  /*6180*/  @!P0 IMAD.MOV.U32 R13, RZ, RZ, R4 ;  /* 0x000000ffff0d8224 */ /* 0x000fe200078e0004 */
[----:B------:R1:W-:Y:S01]  /*6190*/  STG.E.128 [R78.64], R56 ;  /* 0x000000384e007986 */ /* 0x0003e2000c101d0e */
[----:B------:R-:W-:Y:S02]  /*61a0*/  @!P0 IMAD.MOV.U32 R14, RZ, RZ, R6 ;  /* 0x000000ffff0e8224 */ /* 0x000fe400078e0006 */
[----:B------:R-:W-:Y:S05]  /*61b0*/  @!P0 IMAD.MOV.U32 R15, RZ, RZ, R8 ;  /* 0x000000ffff0f8224 */ /* 0x000fea00078e0008 */
[----:B------:R1:W-:Y:S02]  /*61c0*/  @!P1 STG.E.128 [R76.64], R12 ;  /* 0x0000000c4c009986 */ /* 0x0003e4000c101d0e */
.L_x_1846:
[----:B------:R-:W-:Y:S05]  /*61d0*/  BSYNC B0 ;  /* 0x0000000000007941 */ /* 0x000fea0003800000 */
.L_x_1845:
[----:B------:R-:W-:Y:S01]  /*61e0*/  ISETP.GE.AND P0, PT, R29, c[0x0][0x1d4], PT ;  /* 0x000075001d007a0c */ /* 0x000fe20003f06270 */
[----:B------:R-:W-:Y:S01]  /*61f0*/  @!UPT UIADD3 URZ, URZ, URZ, URZ ;  /* 0x0000003f3f3ff290 */ /* 0x000fe2000fffe03f */
[----:B------:R-:W-:Y:S11]  /*6200*/  BSSY B0, `(.L_x_1847) ;  /* 0x0000082000007945 */ /* 0x000ff60003800000 */
[----:B------:R-:W-:-:S05]  /*6210*/  @P0 BRA `(.L_x_1848) ;  /* 0x0000080000000947 */ /* 0x000fca0003800000 */
[----:B------:R-:W-:Y:S02]  /*6220*/  SEL R2, R137, R136, !P6 ;  /* 0x0000008889027207 */ /* 0x000fe40007000000 */
[-C--:B------:R-:W-:Y:S02]  /*6230*/  IADD3 R5, P1, P0, R88, R83.reuse, R114 ;  /* 0x0000005358057210 */ /* 0x080fe4000783e072 */
[----:B------:R-:W-:Y:S02]  /*6240*/  SHF.R.S32.HI R3, RZ, 0x1f, R2 ;  /* 0x0000001fff037819 */ /* 0x000fe40000011402 */
[----:B------:R-:W-:Y:S02]  /*6250*/  IADD3.X R7, R90, R82, R119, P1, P0 ;  /* 0x000000525a077210 */ /* 0x000fe40000fe0477 */
[----:B------:R-:W-:Y:S04]  /*6260*/  LEA.HI R3, R3, R2, RZ, 0x4 ;  /* 0x0000000203037211 */ /* 0x000fe800078f20ff */
[----:B------:R-:W-:Y:S05]  /*6270*/  LEA.HI.SX32 R3, R3, R124, 0x1c ;  /* 0x0000007c03037211 */ /* 0x000fea00078fe2ff */
[----:B------:R-:W-:Y:S05]  /*6280*/  IMAD.SHL.U32 R2, R3, 0x8, RZ ;  /* 0x0000000803027824 */ /* 0x000fea00078e00ff */
[----:B------:R-:W-:Y:S11]  /*6290*/  ISETP.GE.AND P1, PT, R2, c[0x0][0x1d4], PT ;  /* 0x0000750002007a0c */ /* 0x000ff60003f26270 */
[----:B------:R-:W-:Y:S02]  /*62a0*/  @!UPT UIADD3 URZ, URZ, URZ, URZ ;  /* 0x0000003f3f3ff290 */ /* 0x000fe4000fffe03f */
[--C-:B------:R-:W-:Y:S02]  /*62b0*/  @!P1 IADD3 R4, P2, P0, R88, R83, R2.reuse ;  /* 0x0000005358049210 */ /* 0x100fe4000785e002 */
[----:B------:R-:W-:Y:S04]  /*62c0*/  @!P1 SHF.R.S32.HI R6, RZ, 0x1f, R2 ;  /* 0x0000001fff069819 */ /* 0x000fe80000011402 */
[----:B------:R-:W-:Y:S02]  /*62d0*/  @!P1 IADD3.X R6, R90, R82, R6, P2, P0 ;  /* 0x000000525a069210 */ /* 0x000fe400017e0406 */
[C---:B------:R-:W-:Y:S04]  /*62e0*/  LEA R72, P0, R5.reuse, c[0x0][0x1c8], 0x1 ;  /* 0x0000720005487a11 */ /* 0x040fe800078008ff */
[----:B------:R-:W-:Y:S02]  /*62f0*/  LEA.HI.X R73, R5, c[0x0][0x1cc], R7, 0x1, P0 ;  /* 0x0000730005497a11 */ /* 0x000fe400000f0c07 */
[C---:B-1----:R-:W-:Y:S04]  /*6300*/  @!P1 LEA R58, P0, R4.reuse, c[0x0][0x1c8], 0x1 ;  /* 0x00007200043a9a11 */ /* 0x042fe800078008ff */
[----:B------:R-:W-:Y:S02]  /*6310*/  @!P1 LEA.HI.X R59, R4, c[0x0][0x1cc], R6, 0x1, P0 ;  /* 0x00007300043b9a11 */ /* 0x000fe400000f0c06 */
[----:B------:R-:W-:Y:S02]  /*6320*/  SHF.R.S32.HI R4, RZ, 0x1f, R3 ;  /* 0x0000001fff047819 */ /* 0x000fe40000011403 */
[----:B------:R-:W-:Y:S02]  /*6330*/  ISETP.GE.AND P0, PT, R29, c[0x0][0x27c], PT ;  /* 0x00009f001d007a0c */ /* 0x000fe40003f06270 */
[----:B------:R-:W-:Y:S02]  /*6340*/  LEA.HI R3, R4, R3, RZ, 0x3 ;  /* 0x0000000304037211 */ /* 0x000fe400078f18ff */
[----:B------:R-:W-:Y:S03]  /*6350*/  LOP3.LUT R4, R91, 0x38, R2, 0xf8, !PT ;  /* 0x000000385b047812 */ /* 0x000fe600078ef802 */
[----:B------:R-:W-:Y:S01]  /*6360*/  IMAD.SHL.U32 R2, R3, 0x200, RZ ;  /* 0x0000020003027824 */ /* 0x000fe200078e00ff */
[----:B------:R-:W-:Y:S04]  /*6370*/  LOP3.LUT R3, R4, R36, RZ, 0x3c, !PT ;  /* 0x0000002404037212 */ /* 0x000fe800078e3cff */
[----:B------:R-:W-:Y:S02]  /*6380*/  LOP3.LUT R2, R2, 0x7ffff000, RZ, 0xc0, !PT ;  /* 0x7ffff00002027812 */ /* 0x000fe400078ec0ff */
[----:B------:R-:W-:Y:S02]  /*6390*/  @!P0 SHF.R.U64 R4, R18, 0x10, R19 ;  /* 0x0000001012048819 */ /* 0x000fe40000001213 */
[----:B------:R-:W-:Y:S01]  /*63a0*/  IADD3 R2, R3, R2, R37 ;  /* 0x0000000203027210 */ /* 0x000fe20007ffe025 */
[----:B------:R-:W-:Y:S01]  /*63b0*/  IMAD.IADD R3, R129, 0x1, R70 ;  /* 0x0000000181037824 */ /* 0x000fe200078e0246 */
[----:B------:R-:W-:Y:S02]  /*63c0*/  @!P0 PRMT R8, R32, 0x5432, R4 ;  /* 0x0000543220088816 */ /* 0x000fe40000000004 */
[----:B------:R-:W-:Y:S01]  /*63d0*/  @!P0 SHF.R.U32.HI R6, RZ, 0x10, R17 ;  /* 0x00000010ff068819 */ /* 0x000fe20000011611 */
[----:B------:R-:W-:Y:S01]  /*63e0*/  IMAD.IADD R2, R70, 0x1, R2 ;  /* 0x0000000146027824 */ /* 0x000fe200078e0202 */
[--C-:B------:R-:W-:Y:S01]  /*63f0*/  @!P0 SHF.R.U64 R5, R60, 0x10, R61.reuse ;  /* 0x000000103c058819 */ /* 0x100fe2000000123d */
[----:B------:R-:W-:Y:S01]  /*6400*/  IMAD.SHL.U32 R3, R3, 0x2, RZ ;  /* 0x0000000203037824 */ /* 0x000fe200078e00ff */
[----:B------:R-:W-:Y:S01]  /*6410*/  @!P0 SHF.R.U32.HI R27, RZ, 0x10, R61 ;  /* 0x00000010ff1b8819 */ /* 0x000fe2000001163d */
[----:B------:R-:W-:Y:S01]  /*6420*/  IMAD.SHL.U32 R2, R2, 0x2, RZ ;  /* 0x0000000202027824 */ /* 0x000fe200078e00ff */
[C---:B------:R-:W-:Y:S02]  /*6430*/  @!P0 PRMT R5, R54.reuse, 0x5410, R5 ;  /* 0x0000541036058816 */ /* 0x040fe40000000005 */
[----:B------:R1:W2:Y:S01]  /*6440*/  LDS.128 R48, [R3+0xc100] ;  /* 0x00c1000003307984 */ /* 0x0002a20000000c00 */
[----:B------:R-:W-:Y:S02]  /*6450*/  @!P0 PRMT R27, R54, 0x5432, R27 ;  /* 0x00005432361b8816 */ /* 0x000fe4000000001b */
[C---:B------:R-:W-:Y:S01]  /*6460*/  @!P0 IMAD.U32 R9, R5.reuse, 0x10000, RZ ;  /* 0x0001000005098824 */ /* 0x040fe200078e00ff */
[----:B------:R-:W-:Y:S02]  /*6470*/  @!P0 LOP3.LUT R18, R5, 0xffff0000, RZ, 0xc0, !PT ;  /* 0xffff000005128812 */ /* 0x000fe400078ec0ff */
[----:B------:R-:W-:Y:S02]  /*6480*/  @!P0 PRMT R6, R31, 0x5410, R6 ;  /* 0x000054101f068816 */ /* 0x000fe40000000006 */
[----:B------:R3:W4:Y:S01]  /*6490*/  LDS.128 R12, [R2+0xc100] ;  /* 0x00c10000020c7984 */ /* 0x0007220000000c00 */
[--C-:B------:R-:W-:Y:S02]  /*64a0*/  @!P0 SHF.R.U64 R41, R62, 0x10, R63.reuse ;  /* 0x000000103e298819 */ /* 0x100fe4000000123f */
[----:B------:R-:W-:Y:S02]  /*64b0*/  @!P0 SHF.R.U32.HI R45, RZ, 0x10, R63 ;  /* 0x00000010ff2d8819 */ /* 0x000fe4000001163f */
[C---:B------:R-:W-:Y:S02]  /*64c0*/  @!P0 PRMT R41, R55.reuse, 0x5410, R41 ;  /* 0x0000541037298816 */ /* 0x040fe40000000029 */
[----:B------:R-:W-:Y:S03]  /*64d0*/  @!P0 PRMT R45, R55, 0x5432, R45 ;  /* 0x00005432372d8816 */ /* 0x000fe6000000002d */
[C---:B------:R-:W-:Y:S01]  /*64e0*/  @!P0 IMAD.U32 R39, R41.reuse, 0x10000, RZ ;  /* 0x0001000029278824 */ /* 0x040fe200078e00ff */
[----:B------:R-:W-:Y:S02]  /*64f0*/  @!P0 LOP3.LUT R41, R41, 0xffff0000, RZ, 0xc0, !PT ;  /* 0xffff000029298812 */ /* 0x000fe400078ec0ff */
[----:B-1----:R-:W-:Y:S02]  /*6500*/  @!P0 SHF.R.U32.HI R3, RZ, 0x10, R19 ;  /* 0x00000010ff038819 */ /* 0x002fe40000011613 */
[----:B---3--:R-:W-:Y:S02]  /*6510*/  @!P0 SHF.R.U64 R2, R16, 0x10, R17 ;  /* 0x0000001010028819 */ /* 0x008fe40000001211 */
[----:B------:R-:W-:Y:S02]  /*6520*/  @!P0 PRMT R16, R32, 0x5410, R3 ;  /* 0x0000541020108816 */ /* 0x000fe40000000003 */
[----:B------:R-:W-:Y:S02]  /*6530*/  @!P0 PRMT R2, R31, 0x5432, R2 ;  /* 0x000054321f028816 */ /* 0x000fe40000000002 */
[----:B------:R-:W-:Y:S02]  /*6540*/  @!P0 LOP3.LUT R31, R27, 0xffff0000, RZ, 0xc0, !PT ;  /* 0xffff00001b1f8812 */ /* 0x000fe400078ec0ff */
[C---:B------:R-:W-:Y:S01]  /*6550*/  @!P0 LOP3.LUT R5, R2.reuse, 0xffff0000, RZ, 0xc0, !PT ;  /* 0xffff000002058812 */ /* 0x040fe200078ec0ff */
[----:B------:R-:W-:Y:S02]  /*6560*/  @!P0 IMAD.U32 R7, R2, 0x10000, RZ ;  /* 0x0001000002078824 */ /* 0x000fe400078e00ff */
[C---:B--2---:R-:W-:Y:S01]  /*6570*/  @!P0 IMAD.U32 R17, R48.reuse, 0x10000, RZ ;  /* 0x0001000030118824 */ /* 0x044fe200078e00ff */
[----:B------:R-:W-:Y:S01]  /*6580*/  @!P0 LOP3.LUT R19, R48, 0xffff0000, RZ, 0xc0, !PT ;  /* 0xffff000030138812 */ /* 0x000fe200078ec0ff */
[C---:B------:R-:W-:Y:S01]  /*6590*/  @!P0 IMAD.U32 R40, R50.reuse, 0x10000, RZ ;  /* 0x0001000032288824 */ /* 0x040fe200078e00ff */
[----:B------:R-:W-:Y:S01]  /*65a0*/  @!P0 LOP3.LUT R32, R49, 0xffff0000, RZ, 0xc0, !PT ;  /* 0xffff000031208812 */ /* 0x000fe200078ec0ff */
[C---:B------:R-:W-:Y:S01]  /*65b0*/  @!P0 IMAD.U32 R44, R51.reuse, 0x10000, RZ ;  /* 0x00010000332c8824 */ /* 0x040fe200078e00ff */
[----:B------:R-:W-:Y:S01]  /*65c0*/  @!P0 LOP3.LUT R42, R50, 0xffff0000, RZ, 0xc0, !PT ;  /* 0xffff0000322a8812 */ /* 0x000fe200078ec0ff */
[C---:B----4-:R-:W-:Y:S01]  /*65d0*/  @!P0 IMAD.U32 R4, R12.reuse, 0x10000, RZ ;  /* 0x000100000c048824 */ /* 0x050fe200078e00ff */
[----:B------:R-:W-:Y:S02]  /*65e0*/  @!P0 LOP3.LUT R3, R12, 0xffff0000, RZ, 0xc0, !PT ;  /* 0xffff00000c038812 */ /* 0x000fe400078ec0ff */
[----:B------:R-:W-:Y:S01]  /*65f0*/  @!P0 LOP3.LUT R46, R51, 0xffff0000, RZ, 0xc0, !PT ;  /* 0xffff0000332e8812 */ /* 0x000fe200078ec0ff */
[C---:B------:R-:W-:Y:S02]  /*6600*/  @!P0 FMUL.FTZ R26, R4.reuse, R9 ;  /* 0x00000009041a8220 */ /* 0x040fe40000410000 */
[----:B------:R-:W-:Y:S02]  /*6610*/  @!P0 FMUL.FTZ R2, R4, R7 ;  /* 0x0000000704028220 */ /* 0x000fe40000410000 */
[C---:B------:R-:W-:Y:S02]  /*6620*/  @!P0 FMUL.FTZ R4, R3.reuse, R18 ;  /* 0x0000001203048220 */ /* 0x040fe40000410000 */
[-C--:B------:R-:W-:Y:S02]  /*6630*/  @!P0 FMUL.FTZ R3, R3, R5.reuse ;  /* 0x0000000503038220 */ /* 0x080fe40000410000 */
[----:B------:R-:W-:Y:S01]  /*6640*/  @!P0 FFMA.FTZ R60, R19, R5, -R4 ;  /* 0x00000005133c8223 */ /* 0x000fe20000010804 */
[----:B------:R-:W-:Y:S01]  /*6650*/  @!P0 LOP3.LUT R5, R13, 0xffff0000, RZ, 0xc0, !PT ;  /* 0xffff00000d058812 */ /* 0x000fe200078ec0ff */
[----:B------:R-:W-:Y:S02]  /*6660*/  @!P0 FFMA.FTZ R61, R17, R7, -R26 ;  /* 0x00000007113d8223 */ /* 0x000fe4000001081a */
[----:B------:R-:W-:Y:S02]  /*6670*/  @!P0 IMAD.U32 R26, R27, 0x10000, RZ ;  /* 0x000100001b1a8824 */ /* 0x000fe400078e00ff */
[----:B------:R-:W-:Y:S02]  /*6680*/  @!P0 IMAD.U32 R4, R13, 0x10000, RZ ;  /* 0x000100000d048824 */ /* 0x000fe400078e00ff */
[C---:B------:R-:W-:Y:S01]  /*6690*/  @!P0 IMAD.U32 R7, R6.reuse, 0x10000, RZ ;  /* 0x0001000006078824 */ /* 0x040fe200078e00ff */
[----:B------:R-:W-:Y:S01]  /*66a0*/  @!P0 LOP3.LUT R6, R6, 0xffff0000, RZ, 0xc0, !PT ;  /* 0xffff000006068812 */ /* 0x000fe200078ec0ff */
[----:B------:R-:W-:Y:S02]  /*66b0*/  @!P0 FFMA.FTZ R2, R9, R17, R2 ;  /* 0x0000001109028223 */ /* 0x000fe40000010002 */
[----:B------:R-:W-:Y:S02]  /*66c0*/  @!P0 IMAD.U32 R27, R49, 0x10000, RZ ;  /* 0x00010000311b8824 */ /* 0x000fe400078e00ff */
[C---:B------:R-:W-:Y:S02]  /*66d0*/  @!P0 FMUL.FTZ R9, R4.reuse, R26 ;  /* 0x0000001a04098220 */ /* 0x040fe40000410000 */
[----:B------:R-:W-:Y:S02]  /*66e0*/  @!P0 FMUL.FTZ R17, R5, R31 ;  /* 0x0000001f05118220 */ /* 0x000fe40000410000 */
[-C--:B------:R-:W-:Y:S02]  /*66f0*/  @!P0 FMUL.FTZ R4, R4, R7.reuse ;  /* 0x0000000704048220 */ /* 0x080fe40000410000 */
[----:B------:R-:W-:Y:S01]  /*6700*/  @!P0 FFMA.FTZ R57, R27, R7, -R9 ;  /* 0x000000071b398223 */ /* 0x000fe20000010809 */
[----:B------:R-:W-:Y:S01]  /*6710*/  @!P0 LOP3.LUT R7, R14, 0xffff0000, RZ, 0xc0, !PT ;  /* 0xffff00000e078812 */ /* 0x000fe200078ec0ff */
[-C--:B------:R-:W-:Y:S02]  /*6720*/  @!P0 FMUL.FTZ R5, R5, R6.reuse ;  /* 0x0000000605058220 */ /* 0x080fe40000410000 */
[----:B------:R-:W-:Y:S01]  /*6730*/  @!P0 FFMA.FTZ R56, R32, R6, -R17 ;  /* 0x0000000620388223 */ /* 0x000fe20000010811 */
[----:B------:R-:W-:Y:S01]  /*6740*/  @!P0 SHF.L.U32 R6, R14, 0x10, RZ ;  /* 0x000000100e068819 */ /* 0x000fe200000006ff */
[C---:B------:R-:W-:Y:S01]  /*6750*/  @!P0 IMAD.U32 R9, R8.reuse, 0x10000, RZ ;  /* 0x0001000008098824 */ /* 0x040fe200078e00ff */
[----:B------:R-:W-:Y:S01]  /*6760*/  @!P0 LOP3.LUT R8, R8, 0xffff0000, RZ, 0xc0, !PT ;  /* 0xffff000008088812 */ /* 0x000fe200078ec0ff */
[----:B------:R-:W-:Y:S02]  /*6770*/  @!P0 FMUL.FTZ R43, R7, R41 ;  /* 0x00000029072b8220 */ /* 0x000fe40000410000 */
[C---:B------:R-:W-:Y:S02]  /*6780*/  @!P0 FMUL.FTZ R17, R6.reuse, R39 ;  /* 0x0000002706118220 */ /* 0x040fe40000410000 */
[-C--:B------:R-:W-:Y:S02]  /*6790*/  @!P0 FMUL.FTZ R6, R6, R9.reuse ;  /* 0x0000000906068220 */ /* 0x080fe40000410000 */
        /* <DEDUP_REMOVED lines=9> */
[----:B------:R-:W-:Y:S02]  /*6830*/  @!P0 FMUL.FTZ R47, R8, R43 ;  /* 0x0000002b082f8220 */ /* 0x000fe40000410000 */
[----:B------:R-:W-:Y:S02]  /*6840*/  @!P0 FMUL.FTZ R52, R9, R45 ;  /* 0x0000002d09348220 */ /* 0x000fe40000410000 */
[----:B------:R-:W-:Y:S01]  /*6850*/  @!P0 FFMA.FTZ R3, R18, R19, R3 ;  /* 0x0000001312038223 */ /* 0x000fe20000010003 */
[----:B------:R-:W-:Y:S01]  /*6860*/  @!P0 F2FP.BF16.PACK_AB R18, R60, R61 ;  /* 0x0000003d3c12823e */ /* 0x000fe200000010ff */
[----:B------:R-:W-:Y:S01]  /*6870*/  @!P0 FFMA.FTZ R4, R26, R27, R4 ;  /* 0x0000001b1a048223 */ /* 0x000fe20000010004 */
[----:B------:R-:W-:Y:S01]  /*6880*/  @!P0 F2FP.BF16.PACK_AB R19, R56, R57 ;  /* 0x000000393813823e */ /* 0x000fe200000010ff */
[----:B------:R-:W-:Y:S01]  /*6890*/  @!P0 FFMA.FTZ R47, R44, R17, -R47 ;  /* 0x000000112c2f8223 */ /* 0x000fe2000001082f */
[----:B------:R-:W-:Y:S01]  /*68a0*/  @!P0 F2FP.BF16.PACK_AB R2, R3, R2 ;  /* 0x000000020302823e */ /* 0x000fe200000010ff */
[----:B------:R-:W-:Y:S01]  /*68b0*/  @!P0 FFMA.FTZ R52, R46, R16, -R52 ;  /* 0x000000102e348223 */ /* 0x000fe20000010834 */
[----:B------:R-:W-:Y:S01]  /*68c0*/  @!P0 MOV R49, R19 ;  /* 0x0000001300318202 */ /* 0x000fe20000000f00 */
[----:B------:R-:W-:Y:S02]  /*68d0*/  @!P0 FFMA.FTZ R5, R31, R32, R5 ;  /* 0x000000201f058223 */ /* 0x000fe40000010005 */
[----:B------:R-:W-:Y:S01]  /*68e0*/  @!P0 FMUL.FTZ R8, R8, R17 ;  /* 0x0000001108088220 */ /* 0x000fe20000410000 */
[----:B------:R-:W-:Y:S01]  /*68f0*/  @!P0 F2FP.BF16.PACK_AB R17, R54, R55 ;  /* 0x000000373611823e */ /* 0x000fe200000010ff */
        /* <DEDUP_REMOVED lines=18> */
.L_x_1848:
[----:B------:R-:W-:Y:S05]  /*6a20*/  BSYNC B0 ;  /* 0x0000000000007941 */ /* 0x000fea0003800000 */
.L_x_1847:
[----:B------:R-:W-:Y:S11]  /*6a30*/  ISETP.GE.AND P0, PT, R30, c[0x0][0x1d4], PT ;  /* 0x000075001e007a0c */ /* 0x000ff60003f06270 */
[----:B------:R-:W-:Y:S02]  /*6a40*/  @!UPT UIADD3 URZ, URZ, URZ, URZ ;  /* 0x0000003f3f3ff290 */ /* 0x000fe4000fffe03f */
[----:B------:R-:W-:-:S05]  /*6a50*/  @P0 BRA `(.L_x_1832) ;  /* 0x00000a0000000947 */ /* 0x000fca0003800000 */
[----:B------:R-:W-:Y:S02]  /*6a60*/  IADD3 R2, P1, P0, R88, R83, R104 ;  /* 0x0000005358027210 */ /* 0x000fe4000783e068 */
[----:B------:R-:W-:Y:S02]  /*6a70*/  ISETP.NE.AND P2, PT, R131, RZ, PT ;  /* 0x000000ff8300720c */ /* 0x000fe40003f45270 */
[----:B------:R-:W-:Y:S02]  /*6a80*/  IADD3.X R3, R90, R82, R118, P1, P0 ;  /* 0x000000525a037210 */ /* 0x000fe40000fe0476 */
[C---:B-1----:R-:W-:Y:S04]  /*6a90*/  LEA R56, P0, R2.reuse, c[0x0][0x1c8], 0x1 ;  /* 0x0000720002387a11 */ /* 0x042fe800078008ff */
[----:B------:R-:W-:Y:S02]  /*6aa0*/  LEA.HI.X R57, R2, c[0x0][0x1cc], R3, 0x1, P0 ;  /* 0x0000730002397a11 */ /* 0x000fe400000f0c03 */
[----:B------:R-:W-:Y:S02]  /*6ab0*/  SEL R2, R137, R136, !P2 ;  /* 0x0000008889027207 */ /* 0x000fe40005000000 */
[----:B------:R-:W-:Y:S02]  /*6ac0*/  ISETP.GE.AND P0, PT, R30, c[0x0][0x27c], PT ;  /* 0x00009f001e007a0c */ /* 0x000fe40003f06270 */
[----:B------:R-:W-:Y:S04]  /*6ad0*/  SHF.R.S32.HI R3, RZ, 0x1f, R2 ;  /* 0x0000001fff037819 */ /* 0x000fe80000011402 */
[----:B------:R-:W-:Y:S04]  /*6ae0*/  LEA.HI R2, R3, R2, RZ, 0x4 ;  /* 0x0000000203027211 */ /* 0x000fe800078f20ff */
[----:B------:R-:W-:Y:S03]  /*6af0*/  LEA.HI.SX32 R2, R2, R122, 0x1c ;  /* 0x0000007a02027211 */ /* 0x000fe600078fe2ff */
[--C-:B------:R-:W-:Y:S02]  /*6b00*/  @!P0 SHF.R.U64 R4, R22, 0x10, R23.reuse ;  /* 0x0000001016048819 */ /* 0x100fe40000001217 */
[----:B------:R-:W-:Y:S01]  /*6b10*/  IMAD.SHL.U32 R41, R2, 0x8, RZ ;  /* 0x0000000802297824 */ /* 0x000fe200078e00ff */
[----:B------:R-:W-:Y:S02]  /*6b20*/  SHF.R.S32.HI R3, RZ, 0x1f, R2 ;  /* 0x0000001fff037819 */ /* 0x000fe40000011402 */
[----:B------:R-:W-:Y:S02]  /*6b30*/  @!P0 SHF.R.U32.HI R5, RZ, 0x10, R23 ;  /* 0x00000010ff058819 */ /* 0x000fe40000011617 */
[----:B------:R-:W-:Y:S02]  /*6b40*/  LEA.HI R2, R3, R2, RZ, 0x3 ;  /* 0x0000000203027211 */ /* 0x000fe400078f18ff */
[C---:B------:R-:W-:Y:S02]  /*6b50*/  @!P0 PRMT R16, R34.reuse, 0x5432, R4 ;  /* 0x0000543222108816 */ /* 0x040fe40000000004 */
[----:B------:R-:W-:Y:S01]  /*6b60*/  @!P0 PRMT R8, R34, 0x5410, R5 ;  /* 0x0000541022088816 */ /* 0x000fe20000000005 */
[----:B------:R-:W-:Y:S01]  /*6b70*/  IMAD.SHL.U32 R2, R2, 0x200, RZ ;  /* 0x0000020002027824 */ /* 0x000fe200078e00ff */
[----:B------:R-:W-:Y:S02]  /*6b80*/  LOP3.LUT R3, R91, 0x38, R41, 0xf8, !PT ;  /* 0x000000385b037812 */ /* 0x000fe400078ef829 */
[----:B------:R-:W-:Y:S02]  /*6b90*/  @!P0 SHF.R.U64 R6, R64, 0x10, R65 ;  /* 0x0000001040068819 */ /* 0x000fe40000001241 */
[----:B------:R-:W-:Y:S02]  /*6ba0*/  LOP3.LUT R3, R3, R36, RZ, 0x3c, !PT ;  /* 0x0000002403037212 */ /* 0x000fe400078e3cff */
[----:B------:R-:W-:Y:S02]  /*6bb0*/  LOP3.LUT R2, R2, 0x7ffff000, RZ, 0xc0, !PT ;  /* 0x7ffff00002027812 */ /* 0x000fe400078ec0ff */
[----:B------:R-:W-:Y:S02]  /*6bc0*/  @!P0 PRMT R18, R68, 0x5410, R6 ;  /* 0x0000541044128816 */ /* 0x000fe40000000006 */
[----:B------:R-:W-:Y:S01]  /*6bd0*/  IADD3 R2, R3, R2, R37 ;  /* 0x0000000203027210 */ /* 0x000fe20007ffe025 */
[----:B------:R-:W-:Y:S01]  /*6be0*/  IMAD.IADD R3, R128, 0x1, R70 ;  /* 0x0000000180037824 */ /* 0x000fe200078e0246 */
[----:B------:R-:W-:Y:S02]  /*6bf0*/  @!P0 SHF.R.U64 R9, R66, 0x10, R67 ;  /* 0x0000001042098819 */ /* 0x000fe40000001243 */
[----:B------:R-:W-:Y:S01]  /*6c00*/  @!P0 SHF.R.U32.HI R7, RZ, 0x10, R65 ;  /* 0x00000010ff078819 */ /* 0x000fe20000011641 */
[----:B------:R-:W-:Y:S01]  /*6c10*/  IMAD.IADD R2, R70, 0x1, R2 ;  /* 0x0000000146027824 */ /* 0x000fe200078e0202 */
[----:B------:R-:W-:Y:S01]  /*6c20*/  @!P0 PRMT R31, R69, 0x5432, R9 ;  /* 0x00005432451f8816 */ /* 0x000fe20000000009 */
[----:B------:R-:W-:Y:S01]  /*6c30*/  IMAD.SHL.U32 R3, R3, 0x2, RZ ;  /* 0x0000000203037824 */ /* 0x000fe200078e00ff */
[----:B------:R-:W-:Y:S01]  /*6c40*/  @!P0 PRMT R22, R68, 0x5432, R7 ;  /* 0x0000543244168816 */ /* 0x000fe20000000007 */
[----:B------:R-:W-:Y:S01]  /*6c50*/  IMAD.SHL.U32 R2, R2, 0x2, RZ ;  /* 0x0000000202027824 */ /* 0x000fe200078e00ff */
[----:B------:R-:W-:Y:S01]  /*6c60*/  @!P0 SHF.R.U32.HI R39, RZ, 0x10, R67 ;  /* 0x00000010ff278819 */ /* 0x000fe20000011643 */
[C---:B------:R-:W-:Y:S01]  /*6c70*/  @!P0 IMAD.U32 R9, R18.reuse, 0x10000, RZ ;  /* 0x0001000012098824 */ /* 0x040fe200078e00ff */
[----:B------:R1:W2:Y:S01]  /*6c80*/  LDS.128 R44, [R3+0xc100] ;  /* 0x00c10000032c7984 */ /* 0x0002a20000000c00 */
[----:B------:R-:W-:Y:S02]  /*6c90*/  @!P0 LOP3.LUT R18, R18, 0xffff0000, RZ, 0xc0, !PT ;  /* 0xffff000012128812 */ /* 0x000fe400078ec0ff */
[----:B------:R-:W-:Y:S05]  /*6ca0*/  @!P0 PRMT R39, R69, 0x5410, R39 ;  /* 0x0000541045278816 */ /* 0x000fea0000000027 */
[----:B------:R3:W4:Y:S01]  /*6cb0*/  LDS.128 R12, [R2+0xc100] ;  /* 0x00c10000020c7984 */ /* 0x0007220000000c00 */
[----:B-1----:R-:W-:Y:S04]  /*6cc0*/  @!P0 SHF.R.U32.HI R3, RZ, 0x10, R21 ;  /* 0x00000010ff038819 */ /* 0x002fe80000011615 */
[C---:B------:R-:W-:Y:S02]  /*6cd0*/  @!P0 PRMT R6, R33.reuse, 0x5410, R3 ;  /* 0x0000541021068816 */ /* 0x040fe40000000003 */
[----:B---3--:R-:W-:Y:S04]  /*6ce0*/  @!P0 SHF.R.U64 R2, R20, 0x10, R21 ;  /* 0x0000001014028819 */ /* 0x008fe80000001215 */
[----:B------:R-:W-:Y:S01]  /*6cf0*/  @!P0 PRMT R2, R33, 0x5432, R2 ;  /* 0x0000543221028816 */ /* 0x000fe20000000002 */
[C---:B------:R-:W-:Y:S01]  /*6d00*/  @!P0 IMAD.U32 R33, R39.reuse, 0x10000, RZ ;  /* 0x0001000027218824 */ /* 0x040fe200078e00ff */
[----:B------:R-:W-:Y:S02]  /*6d10*/  @!P0 LOP3.LUT R39, R39, 0xffff0000, RZ, 0xc0, !PT ;  /* 0xffff000027278812 */ /* 0x000fe400078ec0ff */
[C---:B------:R-:W-:Y:S01]  /*6d20*/  @!P0 LOP3.LUT R5, R2.reuse, 0xffff0000, RZ, 0xc0, !PT ;  /* 0xffff000002058812 */ /* 0x040fe200078ec0ff */
[----:B------:R-:W-:Y:S02]  /*6d30*/  @!P0 IMAD.U32 R7, R2, 0x10000, RZ ;  /* 0x0001000002078824 */ /* 0x000fe400078e00ff */
[C---:B--2---:R-:W-:Y:S01]  /*6d40*/  @!P0 IMAD.U32 R17, R44.reuse, 0x10000, RZ ;  /* 0x000100002c118824 */ /* 0x044fe200078e00ff */
[----:B------:R-:W-:Y:S01]  /*6d50*/  @!P0 LOP3.LUT R19, R44, 0xffff0000, RZ, 0xc0, !PT ;  /* 0xffff00002c138812 */ /* 0x000fe200078ec0ff */
[----:B------:R-:W-:Y:S01]  /*6d60*/  @!P0 IMAD.U32 R34, R47, 0x10000, RZ ;  /* 0x000100002f228824 */ /* 0x000fe200078e00ff */
[C---:B------:R-:W-:Y:S02]  /*6d70*/  @!P0 LOP3.LUT R23, R45.reuse, 0xffff0000, RZ, 0xc0, !PT ;  /* 0xffff00002d178812 */ /* 0x040fe400078ec0ff */
[----:B------:R-:W-:Y:S02]  /*6d80*/  @!P0 SHF.L.U32 R21, R45, 0x10, RZ ;  /* 0x000000102d158819 */ /* 0x000fe400000006ff */
[----:B------:R-:W-:Y:S02]  /*6d90*/  @!P0 LOP3.LUT R40, R47, 0xffff0000, RZ, 0xc0, !PT ;  /* 0xffff00002f288812 */ /* 0x000fe400078ec0ff */
[----:B------:R-:W-:Y:S02]  /*6da0*/  @!P0 LOP3.LUT R32, R46, 0xffff0000, RZ, 0xc0, !PT ;  /* 0xffff00002e208812 */ /* 0x000fe400078ec0ff */
[C---:B----4-:R-:W-:Y:S02]  /*6db0*/  @!P0 SHF.L.U32 R4, R12.reuse, 0x10, RZ ;  /* 0x000000100c048819 */ /* 0x050fe400000006ff */
[----:B------:R-:W-:Y:S03]  /*6dc0*/  @!P0 LOP3.LUT R3, R12, 0xffff0000, RZ, 0xc0, !PT ;  /* 0xffff00000c038812 */ /* 0x000fe600078ec0ff */
[C---:B------:R-:W-:Y:S02]  /*6dd0*/  @!P0 FMUL.FTZ R20, R4.reuse, R9 ;  /* 0x0000000904148220 */ /* 0x040fe40000410000 */
[-C--:B------:R-:W-:Y:S02]  /*6de0*/  @!P0 FMUL.FTZ R2, R4, R7.reuse ;  /* 0x0000000704028220 */ /* 0x080fe40000410000 */
[----:B------:R-:W-:Y:S02]  /*6df0*/  @!P0 FMUL.FTZ R4, R3, R18 ;  /* 0x0000001203048220 */ /* 0x000fe40000410000 */
        /* <DEDUP_REMOVED lines=9> */
[----:B------:R-:W-:Y:S02]  /*6e90*/  @!P0 FFMA.FTZ R2, R9, R17, R2 ;  /* 0x0000001109028223 */ /* 0x000fe40000010002 */
[C---:B------:R-:W-:Y:S02]  /*6ea0*/  @!P0 FMUL.FTZ R17, R5.reuse, R22 ;  /* 0x0000001605118220 */ /* 0x040fe40000410000 */
[----:B------:R-:W-:Y:S02]  /*6eb0*/  @!P0 FMUL.FTZ R9, R4, R20 ;  /* 0x0000001404098220 */ /* 0x000fe40000410000 */
[-C--:B------:R-:W-:Y:S02]  /*6ec0*/  @!P0 FMUL.FTZ R5, R5, R6.reuse ;  /* 0x0000000605058220 */ /* 0x080fe40000410000 */
[----:B------:R-:W-:Y:S01]  /*6ed0*/  @!P0 FFMA.FTZ R50, R23, R6, -R17 ;  /* 0x0000000617328223 */ /* 0x000fe20000010811 */
[----:B------:R-:W-:Y:S01]  /*6ee0*/  @!P0 LOP3.LUT R17, R8, 0xffff0000, RZ, 0xc0, !PT ;  /* 0xffff000008118812 */ /* 0x000fe200078ec0ff */
[----:B------:R-:W-:Y:S02]  /*6ef0*/  @!P0 IMAD.U32 R6, R15, 0x10000, RZ ;  /* 0x000100000f068824 */ /* 0x000fe400078e00ff */
[-C--:B------:R-:W-:Y:S02]  /*6f00*/  @!P0 FMUL.FTZ R4, R4, R7.reuse ;  /* 0x0000000704048220 */ /* 0x080fe40000410000 */
[----:B------:R-:W-:Y:S01]  /*6f10*/  @!P0 FFMA.FTZ R51, R21, R7, -R9 ;  /* 0x0000000715338223 */ /* 0x000fe20000010809 */
[----:B------:R-:W-:Y:S01]  /*6f20*/  @!P0 LOP3.LUT R7, R15, 0xffff0000, RZ, 0xc0, !PT ;  /* 0xffff00000f078812 */ /* 0x000fe200078ec0ff */
[----:B------:R-:W-:Y:S02]  /*6f30*/  @!P0 IMAD.U32 R9, R8, 0x10000, RZ ;  /* 0x0001000008098824 */ /* 0x000fe400078e00ff */
[C---:B------:R-:W-:Y:S02]  /*6f40*/  @!P0 FMUL.FTZ R26, R6.reuse, R33 ;  /* 0x00000021061a8220 */ /* 0x040fe40000410000 */
[C---:B------:R-:W-:Y:S02]  /*6f50*/  @!P0 FMUL.FTZ R27, R7.reuse, R39 ;  /* 0x00000027071b8220 */ /* 0x040fe40000410000 */
[-C--:B------:R-:W-:Y:S01]  /*6f60*/  @!P0 FMUL.FTZ R8, R6, R9.reuse ;  /* 0x0000000906088220 */ /* 0x080fe20000410000 */
[----:B------:R-:W-:Y:S01]  /*6f70*/  @!P0 SHF.L.U32 R6, R14, 0x10, RZ ;  /* 0x000000100e068819 */ /* 0x000fe200000006ff */
[----:B------:R-:W-:Y:S02]  /*6f80*/  @!P0 FFMA.FTZ R49, R34, R9, -R26 ;  /* 0x0000000922318223 */ /* 0x000fe4000001081a */
[-C--:B------:R-:W-:Y:S01]  /*6f90*/  @!P0 FMUL.FTZ R9, R7, R17.reuse ;  /* 0x0000001107098220 */ /* 0x080fe20000410000 */
[----:B------:R-:W-:Y:S01]  /*6fa0*/  @!P0 LOP3.LUT R7, R14, 0xffff0000, RZ, 0xc0, !PT ;  /* 0xffff00000e078812 */ /* 0x000fe200078ec0ff */
[C---:B------:R-:W-:Y:S01]  /*6fb0*/  @!P0 IMAD.U32 R26, R31.reuse, 0x10000, RZ ;  /* 0x000100001f1a8824 */ /* 0x040fe200078e00ff */
[----:B------:R-:W-:Y:S01]  /*6fc0*/  @!P0 LOP3.LUT R31, R31, 0xffff0000, RZ, 0xc0, !PT ;  /* 0xffff00001f1f8812 */ /* 0x000fe200078ec0ff */
[----:B------:R-:W-:Y:S02]  /*6fd0*/  @!P0 FFMA.FTZ R48, R40, R17, -R27 ;  /* 0x0000001128308223 */ /* 0x000fe4000001081b */
[C---:B------:R-:W-:Y:S01]  /*6fe0*/  @!P0 IMAD.U32 R17, R16.reuse, 0x10000, RZ ;  /* 0x0001000010118824 */ /* 0x040fe200078e00ff */
[----:B------:R-:W-:Y:S01]  /*6ff0*/  @!P0 LOP3.LUT R16, R16, 0xffff0000, RZ, 0xc0, !PT ;  /* 0xffff000010108812 */ /* 0x000fe200078ec0ff */
[----:B------:R-:W-:Y:S02]  /*7000*/  @!P0 IMAD.U32 R27, R46, 0x10000, RZ ;  /* 0x000100002e1b8824 */ /* 0x000fe400078e00ff */
[----:B------:R-:W-:Y:S02]  /*7010*/  @!P0 FMUL.FTZ R42, R6, R26 ;  /* 0x0000001a062a8220 */ /* 0x000fe40000410000 */
[----:B------:R-:W-:Y:S02]  /*7020*/  @!P0 FMUL.FTZ R43, R7, R31 ;  /* 0x0000001f072b8220 */ /* 0x000fe40000410000 */
[----:B------:R-:W-:Y:S01]  /*7030*/  @!P0 FFMA.FTZ R3, R18, R19, R3 ;  /* 0x0000001312038223 */ /* 0x000fe20000010003 */
[----:B------:R-:W-:Y:S01]  /*7040*/  @!P0 F2FP.BF16.PACK_AB R18, R52, R54 ;  /* 0x000000363412823e */ /* 0x000fe200000010ff */
[----:B------:R-:W-:Y:S01]  /*7050*/  @!P0 FMUL.FTZ R6, R6, R17 ;  /* 0x0000001106068220 */ /* 0x000fe20000410000 */
[----:B------:R-:W-:Y:S01]  /*7060*/  @!P0 F2FP.BF16.PACK_AB R19, R50, R51 ;  /* 0x000000333213823e */ /* 0x000fe200000010ff */
[----:B------:R-:W-:Y:S01]  /*7070*/  @!P0 FFMA.FTZ R42, R27, R17, -R42 ;  /* 0x000000111b2a8223 */ /* 0x000fe2000001082a */
[----:B------:R-:W-:Y:S01]  /*7080*/  @!P0 F2FP.BF16.PACK_AB R17, R48, R49 ;  /* 0x000000313011823e */ /* 0x000fe200000010ff */
[----:B------:R-:W-:Y:S01]  /*7090*/  @!P0 FFMA.FTZ R43, R32, R16, -R43 ;  /* 0x00000010202b8223 */ /* 0x000fe2000001082b */
[----:B------:R-:W-:Y:S01]  /*70a0*/  @!P0 F2FP.BF16.PACK_AB R2, R3, R2 ;  /* 0x000000020302823e */ /* 0x000fe200000010ff */
[----:B------:R-:W-:Y:S01]  /*70b0*/  @!P0 FFMA.FTZ R4, R20, R21, R4 ;  /* 0x0000001514048223 */ /* 0x000fe20000010004 */
[----:B------:R-:W-:Y:S01]  /*70c0*/  @!P0 MOV R47, R17 ;  /* 0x00000011002f8202 */ /* 0x000fe20000000f00 */
[----:B------:R-:W-:Y:S01]  /*70d0*/  @!P0 FMUL.FTZ R7, R7, R16 ;  /* 0x0000001007078220 */ /* 0x000fe20000410000 */
[----:B------:R-:W-:Y:S01]  /*70e0*/  @!P0 F2FP.BF16.PACK_AB R16, R43, R42 ;  /* 0x0000002a2b10823e */ /* 0x000fe200000010ff */
[----:B------:R-:W-:Y:S02]  /*70f0*/  @!P0 FFMA.FTZ R5, R22, R23, R5 ;  /* 0x0000001716058223 */ /* 0x000fe40000010005 */
[----:B------:R-:W-:Y:S02]  /*7100*/  @!P0 FFMA.FTZ R6, R26, R27, R6 ;  /* 0x0000001b1a068223 */ /* 0x000fe40000010006 */
[----:B------:R-:W-:Y:S01]  /*7110*/  @!P0 FFMA.FTZ R7, R31, R32, R7 ;  /* 0x000000201f078223 */ /* 0x000fe20000010007 */
[----:B------:R-:W-:Y:S01]  /*7120*/  @!P0 F2FP.BF16.PACK_AB R4, R5, R4 ;  /* 0x000000040504823e */ /* 0x000fe200000010ff */
        /* <DEDUP_REMOVED lines=11> */
[----:B------:R-:W-:Y:S01]  /*71e0*/  @!P0 IMAD.MOV.U32 R15, RZ, RZ, R8 ;  /* 0x000000ffff0f8224 */ /* 0x000fe200078e0008 */
[----:B------:R-:W-:Y:S11]  /*71f0*/  ISETP.GE.AND P0, PT, R41, c[0x0][0x1d4], PT ;  /* 0x0000750029007a0c */ /* 0x000ff60003f06270 */
[----:B------:R-:W-:Y:S02]  /*7200*/  @!UPT UIADD3 URZ, URZ, URZ, URZ ;  /* 0x0000003f3f3ff290 */ /* 0x000fe4000fffe03f */
[----:B------:R-:W-:-:S05]  /*7210*/  @P0 BRA `(.L_x_1832) ;  /* 0x0000024000000947 */ /* 0x000fca0003800000 */
[--C-:B------:R-:W-:Y:S02]  /*7220*/  SHF.R.S32.HI R2, RZ, 0x1f, R41.reuse ;  /* 0x0000001fff027819 */ /* 0x100fe40000011429 */
[----:B------:R-:W-:Y:S04]  /*7230*/  IADD3 R3, P1, P0, R88, R83, R41 ;  /* 0x0000005358037210 */ /* 0x000fe8000783e029 */
[----:B------:R-:W-:Y:S02]  /*7240*/  IADD3.X R4, R90, R82, R2, P1, P0 ;  /* 0x000000525a047210 */ /* 0x000fe40000fe0402 */
[C---:B------:R-:W-:Y:S04]  /*7250*/  LEA R2, P0, R3.reuse, c[0x0][0x1c8], 0x1 ;  /* 0x0000720003027a11 */ /* 0x040fe800078008ff */
[----:B------:R-:W-:Y:S05]  /*7260*/  LEA.HI.X R3, R3, c[0x0][0x1cc], R4, 0x1, P0 ;  /* 0x0000730003037a11 */ /* 0x000fea00000f0c04 */
[----:B------:R2:W-:Y:S01]  /*7270*/  STG.E.128 [R2.64], R12 ;  /* 0x0000000c02007986 */ /* 0x0005e2000c101d0e */
[----:B------:R-:W-:-:S05]  /*7280*/  BRA `(.L_x_1832) ;  /* 0x000001d000007947 */ /* 0x000fca0003800000 */
.L_x_1828:
        /* <DEDUP_REMOVED lines=29> */
.L_x_1832:
[----:B------:R-:W-:Y:S05]  /*7460*/  BSYNC B1 ;  /* 0x0000000000017941 */ /* 0x000fea0003800000 */
.L_x_1827:
[C---:B------:R-:W-:Y:S01]  /*7470*/  ISETP.GT.AND P0, PT, R28.reuse, R35, PT ;  /* 0x000000231c00720c */ /* 0x040fe20003f04270 */
[----:B------:R-:W-:Y:S01]  /*7480*/  @!UPT UIADD3 URZ, URZ, URZ, URZ ;  /* 0x0000003f3f3ff290 */ /* 0x000fe2000fffe03f */
[----:B------:R-:W-:Y:S11]  /*7490*/  BSSY B0, `(.L_x_1849) ;  /* 0x0000043000007945 */ /* 0x000ff60003800000 */
[----:B-1---5:R-:W-:Y:S01]  /*74a0*/  @P0 IADD3 R4, R28, -0x1, RZ ;  /* 0xffffffff1c040810 */ /* 0x022fe20007ffe0ff */
[----:B--2---:R-:W-:Y:S02]  /*74b0*/  @P0 IMAD.MOV.U32 R2, RZ, RZ, R96 ;  /* 0x000000ffff020224 */ /* 0x004fe400078e0060 */
[----:B------:R-:W-:Y:S01]  /*74c0*/  @P0 IMAD.MOV.U32 R3, RZ, RZ, R116 ;  /* 0x000000ffff030224 */ /* 0x000fe200078e0074 */
[----:B------:R-:W-:Y:S01]  /*74d0*/  @P0 SHF.R.S32.HI R6, RZ, 0x1f, R4 ;  /* 0x0000001fff060819 */ /* 0x000fe20000011404 */
[----:B------:R-:W-:Y:S02]  /*74e0*/  @P0 IMAD R5, R140, R4, RZ ;  /* 0x000000048c050224 */ /* 0x000fe400078e02ff */
[-C--:B------:R-:W-:Y:S04]  /*74f0*/  @P0 IMAD.WIDE.U32 R2, R4, R147.reuse, R2 ;  /* 0x0000009304020225 */ /* 0x080fe800078e0002 */
[----:B------:R-:W-:Y:S04]  /*7500*/  @P0 IMAD R4, R6, R147, R5 ;  /* 0x0000009306040224 */ /* 0x000fe800078e0205 */
[----:B------:R-:W-:Y:S01]  /*7510*/  @P0 IMAD.IADD R3, R3, 0x1, R4 ;  /* 0x0000000103030824 */ /* 0x000fe200078e0204 */
[C---:B------:R-:W-:Y:S04]  /*7520*/  @P0 LEA R4, P1, R2.reuse, c[0x0][0x250], 0x1 ;  /* 0x0000940002040a11 */ /* 0x040fe800078208ff */
[----:B------:R-:W-:Y:S01]  /*7530*/  @P0 LEA.HI.X R5, R2, c[0x0][0x254], R3, 0x1, P1 ;  /* 0x0000950002050a11 */ /* 0x000fe200008f0c03 */
[C---:B------:R-:W-:Y:S01]  /*7540*/  @P0 IMAD R2, R53.reuse, 0x6000, R10 ;  /* 0x0000600035020824 */ /* 0x040fe200078e020a */
[C---:B------:R-:W-:Y:S02]  /*7550*/  @P0 LEA R6, P1, R148.reuse, R4, 0x1 ;  /* 0x0000000494060211 */ /* 0x040fe400078208ff */
[C---:B------:R-:W-:Y:S02]  /*7560*/  IADD3 R3, R53.reuse, 0x1, RZ ;  /* 0x0000000135037810 */ /* 0x040fe40007ffe0ff */
[----:B------:R-:W-:Y:S01]  /*7570*/  @!PT LDS RZ, [RZ] ;  /* 0x00000000fffff984 */ /* 0x000fe20000000800 */
[----:B------:R-:W-:Y:S01]  /*7580*/  @!PT LDS RZ, [RZ] ;  /* 0x00000000fffff984 */ /* 0x000fe20000000800 */
[----:B------:R-:W-:Y:S01]  /*7590*/  @!PT LDS RZ, [RZ] ;  /* 0x00000000fffff984 */ /* 0x000fe20000000800 */
[----:B------:R1:W-:Y:S01]  /*75a0*/  @P0 LDGSTS.E.BYPASS.LTC128B.128 [R2], [R4.64], !P5 ;  /* 0x0000000004020fae */ /* 0x0003e2000e901d4e */
[----:B------:R-:W-:Y:S02]  /*75b0*/  @P0 LEA.HI.X R7, R148, R5, R139, 0x1, P1 ;  /* 0x0000000594070211 */ /* 0x000fe400008f0c8b */
[----:B------:R-:W-:Y:S01]  /*75c0*/  ISETP.GE.AND P1, PT, R53, 0x1, PT ;  /* 0x000000013500780c */ /* 0x000fe20003f26270 */
[----:B------:R1:W-:Y:S03]  /*75d0*/  @P0 LDGSTS.E.BYPASS.LTC128B.128 [R2+0x2000], [R4.64+0x80], !P4 ;  /* 0x0200008004020fae */ /* 0x0003e6000e101d4e */
[----:B------:R-:W-:Y:S01]  /*75e0*/  SEL R53, R3, RZ, !P1 ;  /* 0x000000ff03357207 */ /* 0x000fe20004800000 */
[----:B------:R1:W-:Y:S04]  /*75f0*/  @P0 LDGSTS.E.BYPASS.LTC128B.128 [R2+0x4000], [R4.64+0x100], !P3 ;  /* 0x0400010004020fae */ /* 0x0003e8000d901d4e */
[----:B------:R1:W-:Y:S04]  /*7600*/  @P0 LDGSTS.E.BYPASS.LTC128B.128 [R2+0x1000], [R6.64], !P5 ;  /* 0x0100000006020fae */ /* 0x0003e8000e901d4e */
[----:B------:R1:W-:Y:S04]  /*7610*/  @P0 LDGSTS.E.BYPASS.LTC128B.128 [R2+0x3000], [R6.64+0x80], !P4 ;  /* 0x0300008006020fae */ /* 0x0003e8000e101d4e */
[----:B------:R1:W-:Y:S01]  /*7620*/  @P0 LDGSTS.E.BYPASS.LTC128B.128 [R2+0x5000], [R6.64+0x100], !P3 ;  /* 0x0500010006020fae */ /* 0x0003e2000d901d4e */
[----:B------:R-:W-:Y:S03]  /*7630*/  ISETP.GE.AND P0, PT, R214, R87, PT ;  /* 0x00000057d600720c */ /* 0x000fe60003f06270 */
[----:B------:R-:W0:Y:S01]  /*7640*/  LDGDEPBAR ;  /* 0x00000000000079af */ /* 0x000e220000000000 */
[----:B------:R-:W-:Y:S04]  /*7650*/  DEPBAR.LE SB0, 0x2 ;  /* 0x000080800000791a */ /* 0x000fe80000000000 */
[----:B------:R-:W-:Y:S06]  /*7660*/  BAR.SYNC.DEFER_BLOCKING 0x0 ;  /* 0x0000000000007b1d */ /* 0x000fec0000010000 */
[----:B------:R-:W-:-:S05]  /*7670*/  @P0 BRA `(.L_x_1850) ;  /* 0x0000024000000947 */ /* 0x000fca0003800000 */
[C---:B-1----:R-:W-:Y:S01]  /*7680*/  LEA R2, P0, R28.reuse, R92, 0x6 ;  /* 0x0000005c1c027211 */ /* 0x042fe200078030ff */
[----:B------:R-:W-:Y:S02]  /*7690*/  IMAD.MOV.U32 R4, RZ, RZ, R112 ;  /* 0x000000ffff047224 */ /* 0x000fe400078e0070 */
[----:B------:R-:W-:Y:S01]  /*76a0*/  IMAD.MOV.U32 R5, RZ, RZ, R123 ;  /* 0x000000ffff057224 */ /* 0x000fe200078e007b */
[----:B------:R-:W-:Y:S03]  /*76b0*/  LEA.HI.X.SX32 R3, R28, R93, 0x6, P0 ;  /* 0x0000005d1c037211 */ /* 0x000fe600000f36ff */
[C---:B------:R-:W-:Y:S04]  /*76c0*/  IMAD.WIDE.U32 R4, R2.reuse, c[0x0][0x208], R4 ;  /* 0x0000820002047a25 */ /* 0x040fe800078e0004 */
[----:B------:R-:W-:Y:S04]  /*76d0*/  IMAD R3, R3, c[0x0][0x208], RZ ;  /* 0x0000820003037a24 */ /* 0x000fe800078e02ff */
[----:B------:R-:W-:Y:S04]  /*76e0*/  IMAD R2, R2, c[0x0][0x20c], R3 ;  /* 0x0000830002027a24 */ /* 0x000fe800078e0203 */
[----:B------:R-:W-:Y:S01]  /*76f0*/  IMAD.IADD R3, R5, 0x1, R2 ;  /* 0x0000000105037824 */ /* 0x000fe200078e0202 */
[C---:B------:R-:W-:Y:S04]  /*7700*/  LEA R2, P0, R4.reuse, c[0x0][0x1f8], 0x1 ;  /* 0x00007e0004027a11 */ /* 0x040fe800078008ff */
[----:B------:R-:W-:Y:S02]  /*7710*/  LEA.HI.X R3, R4, c[0x0][0x1fc], R3, 0x1, P0 ;  /* 0x00007f0004037a11 */ /* 0x000fe400000f0c03 */
[----:B------:R-:W-:Y:S11]  /*7720*/  ISETP.GE.AND P0, PT, R24, c[0x0][0x1d4], PT ;  /* 0x0000750018007a0c */ /* 0x000ff60003f06270 */
[----:B------:R-:W-:Y:S02]  /*7730*/  @!UPT UIADD3 URZ, URZ, URZ, URZ ;  /* 0x0000003f3f3ff290 */ /* 0x000fe4000fffe03f */
[----:B------:R-:W1:Y:S04]  /*7740*/  @!P0 LDS.128 R12, [R85] ;  /* 0x00000000550c8984 */ /* 0x000e680000000c00 */
[----:B-1----:R-:W-:Y:S01]  /*7750*/  @!P0 STG.E.128 [R2.64], R12 ;  /* 0x0000000c02008986 */ /* 0x002fe2000c101d0e */
[----:B------:R-:W-:Y:S11]  /*7760*/  ISETP.GE.AND P0, PT, R30, c[0x0][0x1d4], PT ;  /* 0x000075001e007a0c */ /* 0x000ff60003f06270 */
[----:B------:R-:W-:Y:S02]  /*7770*/  @!UPT UIADD3 URZ, URZ, URZ, URZ ;  /* 0x0000003f3f3ff290 */ /* 0x000fe4000fffe03f */
[----:B------:R-:W1:Y:S04]  /*7780*/  @!P0 LDS.128 R4, [R85+0x2000] ;  /* 0x0020000055048984 */ /* 0x000e680000000c00 */
[----:B-1----:R1:W-:Y:S02]  /*7790*/  @!P0 STG.E.128 [R2.64+0x80], R4 ;  /* 0x0000800402008986 */ /* 0x0023e4000c101d0e */
[----:B-1----:R-:W-:Y:S04]  /*77a0*/  IADD3 R4, R24, 0x80, RZ ;  /* 0x0000008018047810 */ /* 0x002fe80007ffe0ff */
[----:B------:R-:W-:Y:S11]  /*77b0*/  ISETP.GE.AND P0, PT, R4, c[0x0][0x1d4], PT ;  /* 0x0000750004007a0c */ /* 0x000ff60003f06270 */
[----:B------:R-:W-:Y:S02]  /*77c0*/  @!UPT UIADD3 URZ, URZ, URZ, URZ ;  /* 0x0000003f3f3ff290 */ /* 0x000fe4000fffe03f */
[----:B------:R-:W1:Y:S04]  /*77d0*/  @!P0 LDS.128 R4, [R85+0x4000] ;  /* 0x0040000055048984 */ /* 0x000e680000000c00 */
[----:B-1----:R1:W-:Y:S01]  /*77e0*/  @!P0 STG.E.128 [R2.64+0x100], R4 ;  /* 0x0001000402008986 */ /* 0x0023e2000c101d0e */
[----:B------:R-:W-:Y:S11]  /*77f0*/  ISETP.GE.AND P0, PT, R29, c[0x0][0x1d4], PT ;  /* 0x000075001d007a0c */ /* 0x000ff60003f06270 */
[----:B------:R-:W-:Y:S02]  /*7800*/  @!UPT UIADD3 URZ, URZ, URZ, URZ ;  /* 0x0000003f3f3ff290 */ /* 0x000fe4000fffe03f */
[----:B------:R-:W2:Y:S01]  /*7810*/  @!P0 LDS.128 R16, [R86] ;  /* 0x0000000056108984 */ /* 0x000ea20000000c00 */
[----:B-1----:R-:W-:Y:S03]  /*7820*/  IADD3 R4, R24, 0x60, RZ ;  /* 0x0000006018047810 */ /* 0x002fe60007ffe0ff */
[----:B--2---:R-:W-:Y:S01]  /*7830*/  @!P0 STG.E.128 [R2.64+0x40], R16 ;  /* 0x0000401002008986 */ /* 0x004fe2000c101d0e */
        /* <DEDUP_REMOVED lines=8> */
.L_x_1850:
[----:B-1----:R-:W-:Y:S05]  /*78c0*/  BSYNC B0 ;  /* 0x0000000000007941 */ /* 0x002fea0003800000 */
.L_x_1849:
[C---:B------:R-:W-:Y:S02]  /*78d0*/  ISETP.GE.AND P0, PT, R38.reuse, 0x1, PT ;  /* 0x000000012600780c */ /* 0x040fe40003f06270 */
[----:B------:R-:W-:Y:S04]  /*78e0*/  IADD3 R2, R38, 0x1, RZ ;  /* 0x0000000126027810 */ /* 0x000fe80007ffe0ff */
[----:B------:R-:W-:Y:S02]  /*78f0*/  SEL R38, R2, RZ, !P0 ;  /* 0x000000ff02267207 */ /* 0x000fe40004000000 */
[----:B------:R-:W-:Y:S04]  /*7900*/  IADD3 R2, R28, -0x2, RZ ;  /* 0xfffffffe1c027810 */ /* 0x000fe80007ffe0ff */
[----:B------:R-:W-:Y:S11]  /*7910*/  ISETP.GE.AND P0, PT, R2, R35, PT ;  /* 0x000000230200720c */ /* 0x000ff60003f06270 */
[----:B------:R-:W-:Y:S02]  /*7920*/  @!UPT UIADD3 URZ, URZ, URZ, URZ ;  /* 0x0000003f3f3ff290 */ /* 0x000fe4000fffe03f */
[----:B------:R-:W-:Y:S01]  /*7930*/  @P0 SHF.R.S32.HI R6, RZ, 0x1f, R2 ;  /* 0x0000001fff060819 */ /* 0x000fe20000011402 */
[----:B------:R-:W-:Y:S02]  /*7940*/  @P0 IMAD.MOV.U32 R4, RZ, RZ, R98 ;  /* 0x000000ffff040224 */ /* 0x000fe400078e0062 */
[----:B------:R-:W-:Y:S02]  /*7950*/  @P0 IMAD.MOV.U32 R5, RZ, RZ, R95 ;  /* 0x000000ffff050224 */ /* 0x000fe400078e005f */
[----:B------:R-:W-:Y:S04]  /*7960*/  @P0 IMAD R3, R141, R2, RZ ;  /* 0x000000028d030224 */ /* 0x000fe800078e02ff */
[-C--:B------:R-:W-:Y:S02]  /*7970*/  @P0 IMAD R6, R6, R143.reuse, R3 ;  /* 0x0000008f06060224 */ /* 0x080fe400078e0203 */
[----:B------:R-:W-:Y:S04]  /*7980*/  @P0 IMAD.WIDE.U32 R2, R2, R143, R4 ;  /* 0x0000008f02020225 */ /* 0x000fe800078e0004 */
[----:B------:R-:W-:Y:S01]  /*7990*/  @P0 IMAD.IADD R3, R3, 0x1, R6 ;  /* 0x0000000103030824 */ /* 0x000fe200078e0206 */
[C---:B------:R-:W-:Y:S04]  /*79a0*/  @P0 LEA R4, P1, R2.reuse, c[0x0][0x220], 0x1 ;  /* 0x0000880002040a11 */ /* 0x040fe800078208ff */
[----:B------:R-:W-:Y:S01]  /*79b0*/  @P0 LEA.HI.X R5, R2, c[0x0][0x224], R3, 0x1, P1 ;  /* 0x0000890002050a11 */ /* 0x000fe200008f0c03 */
[----:B------:R-:W-:Y:S01]  /*79c0*/  @P0 IMAD R2, R53, 0x6000, R11 ;  /* 0x0000600035020824 */ /* 0x000fe200078e020b */
[C---:B------:R-:W-:Y:S04]  /*79d0*/  @P0 LEA R6, P1, R146.reuse, R4, 0x1 ;  /* 0x0000000492060211 */ /* 0x040fe800078208ff */
        /* <DEDUP_REMOVED lines=10> */
[C---:B------:R-:W-:Y:S02]  /*7a80*/  ISETP.GT.AND P0, PT, R28.reuse, R35, PT ;  /* 0x000000231c00720c */ /* 0x040fe40003f04270 */
[----:B------:R-:W-:Y:S01]  /*7a90*/  IADD3 R28, R28, -0x1, RZ ;  /* 0xffffffff1c1c7810 */ /* 0x000fe20007ffe0ff */
[----:B------:R-:W0:Y:S10]  /*7aa0*/  LDGDEPBAR ;  /* 0x00000000000079af */ /* 0x000e340000000000 */
[----:B------:R-:W-:-:S05]  /*7ab0*/  @P0 BRA `(.L_x_1851) ;  /* 0xffffbbc000000947 */ /* 0x000fca000383ffff */
[----:B------:R-:W2:Y:S04]  /*7ac0*/  LDL R211, [R1+0x64] ;  /* 0x0000640001d37983 */ /* 0x000ea80000100800 */
[----:B------:R3:W5:Y:S01]  /*7ad0*/  LDL R22, [R1+0x58] ;  /* 0x0000580001167983 */ /* 0x0007620000100800 */
[----:B------:R-:W-:Y:S03]  /*7ae0*/  WARPSYNC 0xffffffff ;  /* 0xffffffff00007948 */ /* 0x000fe60003800000 */
[----:B------:R-:W-:Y:S01]  /*7af0*/  BAR.SYNC.DEFER_BLOCKING 0x0 ;  /* 0x0000000000007b1d */ /* 0x000fe20000010000 */
[----:B--2---:R-:W-:-:S04]  /*7b00*/  IADD3 R0, R211, 0x3f, RZ ;  /* 0x0000003fd3007810 */ /* 0x004fc80007ffe0ff */
[----:B-1----:R-:W-:-:S04]  /*7b10*/  SHF.R.S32.HI R2, RZ, 0x1f, R0 ;  /* 0x0000001fff027819 */ /* 0x002fc80000011400 */
[----:B------:R-:W-:-:S04]  /*7b20*/  LEA.HI R0, R2, R0, RZ, 0x6 ;  /* 0x0000000002007211 */ /* 0x000fc800078f30ff */
[----:B------:R-:W-:Y:S02]  /*7b30*/  SHF.R.S32.HI R15, RZ, 0x6, R0 ;  /* 0x00000006ff0f7819 */ /* 0x000fe40000011400 */
.L_x_1826:
[----:B---3--:R-:W2:Y:S01]  /*7b40*/  LDL.LU R3, [R1+0x80] ;  /* 0x0000800001037983 */ /* 0x008ea20000300800 */
[----:B------:R-:W-:Y:S01]  /*7b50*/  IMAD.MOV.U32 R4, RZ, RZ, 0x1 ;  /* 0x00000001ff047424 */ /* 0x000fe200078e00ff */
[----:B------:R-:W-:Y:S02]  /*7b60*/  IADD3 R0, R223, 0x7f, RZ ;  /* 0x0000007fdf007810 */ /* 0x000fe40007ffe0ff */
[----:B------:R-:W2:Y:S02]  /*7b70*/  S2R R2, SR_TID.X ;  /* 0x0000000000027919 */ /* 0x000ea40000002100 */
[C---:B------:R-:W-:Y:S02]  /*7b80*/  ISETP.NE.AND P3, PT, R4.reuse, c[0x0][0x2c4], PT ;  /* 0x0000b10004007a0c */ /* 0x040fe40003f65270 */
[----:B------:R-:W-:Y:S01]  /*7b90*/  ISETP.LE.AND P1, PT, R4, c[0x0][0x32c], PT ;  /* 0x0000cb0004007a0c */ /* 0x000fe20003f23270 */
[----:B--2---:R2:W-:Y:S10]  /*7ba0*/  STL.64 [R1], R2 ;  /* 0x0000000201007387 */ /* 0x0045f40000100a00 */
[----:B--2---:R-:W-:-:S05]  /*7bb0*/  @P3 IMAD.HI.U32 R2, R0, c[0x0][0x2c8], RZ ;  /* 0x0000b20000023a27 */ /* 0x004fca00078e00ff */
[----:B------:R-:W-:Y:S01]  /*7bc0*/  @P3 SHF.R.U32.HI R0, RZ, c[0x0][0x2cc], R2 ;  /* 0x0000b300ff003a19 */ /* 0x000fe20000011602 */
[----:B------:R-:W-:-:S03]  /*7bd0*/  IMAD.U32 R2, RZ, RZ, UR12 ;  /* 0x0000000cff027e24 */ /* 0x000fc6000f8e00ff */
[----:B------:R-:W-:Y:S02]  /*7be0*/  IADD3 R0, R0, 0x1, R211 ;  /* 0x0000000100007810 */ /* 0x000fe40007ffe0d3 */
[----:B------:R-:W-:-:S03]  /*7bf0*/  IADD3 R24, P0, R2, 0x4, RZ ;  /* 0x0000000402187810 */ /* 0x000fc60007f1e0ff */
[----:B-----5:R-:W-:Y:S02]  /*7c00*/  IMAD.IADD R3, R0, 0x1, -R22 ;  /* 0x0000000100037824 */ /* 0x020fe400078e0a16 */
[----:B------:R-:W-:-:S03]  /*7c10*/  IMAD.X R25, RZ, RZ, UR11, P0 ;  /* 0x0000000bff197e24 */ /* 0x000fc600080e06ff */
[----:B------:R-:W-:Y:S01]  /*7c20*/  IADD3 R2, R3, c[0x0][0x328], RZ ;  /* 0x0000ca0003027a10 */ /* 0x000fe20007ffe0ff */
[----:B------:R-:W-:Y:S05]  /*7c30*/  @!P1 BRA `(.L_x_1852) ;  /* 0x0000011000009947 */ /* 0x000fea0003800000 */
[C---:B------:R-:W-:Y:S01]  /*7c40*/  ISETP.GT.AND P0, PT, R3.reuse, RZ, PT ;  /* 0x000000ff0300720c */ /* 0x040fe20003f04270 */
[----:B------:R-:W-:Y:S01]  /*7c50*/  BSSY B0, `(.L_x_1853) ;  /* 0x000000c000007945 */ /* 0x000fe20003800000 */
[----:B------:R-:W-:-:S11]  /*7c60*/  IADD3 R0, R3, -0x1, RZ ;  /* 0xffffffff03007810 */ /* 0x000fd60007ffe0ff */
[----:B------:R-:W-:Y:S05]  /*7c70*/  @P0 BRA `(.L_x_1854) ;  /* 0x0000006000000947 */ /* 0x000fea0003800000 */
[----:B------:R-:W-:Y:S01]  /*7c80*/  ISETP.NE.AND P0, PT, R4, c[0x0][0x32c], PT ;  /* 0x0000cb0004007a0c */ /* 0x000fe20003f05270 */
[----:B------:R-:W-:-:S12]  /*7c90*/  IMAD.MOV R0, RZ, RZ, -R3 ;  /* 0x000000ffff007224 */ /* 0x000fd800078e0a03 */
[----:B------:R-:W-:-:S05]  /*7ca0*/  @P0 IMAD.HI.U32 R3, R0, c[0x0][0x330], RZ ;  /* 0x0000cc0000030a27 */ /* 0x000fca00078e00ff */
[----:B------:R-:W-:-:S04]  /*7cb0*/  @P0 SHF.R.U32.HI R0, RZ, c[0x0][0x334], R3 ;  /* 0x0000cd00ff000a19 */ /* 0x000fc80000011603 */
[----:B------:R-:W-:Y:S01]  /*7cc0*/  LOP3.LUT R0, RZ, R0, RZ, 0x33, !PT ;  /* 0x00000000ff007212 */ /* 0x000fe200078e33ff */
[----:B------:R-:W-:Y:S05]  /*7cd0*/  BRA `(.L_x_1855) ;  /* 0x0000003000007947 */ /* 0x000fea0003800000 */
.L_x_1854:
[----:B------:R-:W-:-:S13]  /*7ce0*/  ISETP.NE.AND P0, PT, R4, c[0x0][0x32c], PT ;  /* 0x0000cb0004007a0c */ /* 0x000fda0003f05270 */
[----:B------:R-:W-:-:S05]  /*7cf0*/  @P0 IMAD.HI.U32 R3, R0, c[0x0][0x330], RZ ;  /* 0x0000cc0000030a27 */ /* 0x000fca00078e00ff */
[----:B------:R-:W-:Y:S02]  /*7d00*/  @P0 SHF.R.U32.HI R0, RZ, c[0x0][0x334], R3 ;  /* 0x0000cd00ff000a19 */ /* 0x000fe40000011603 */
.L_x_1855:
[----:B------:R-:W-:Y:S05]  /*7d10*/  BSYNC B0 ;  /* 0x0000000000007941 */ /* 0x000fea0003800000 */
.L_x_1853:
[----:B------:R-:W-:-:S05]  /*7d20*/  MOV R3, c[0x0][0x32c] ;  /* 0x0000cb0000037a02 */ /* 0x000fca0000000f00 */
[----:B------:R-:W-:-:S05]  /*7d30*/  IMAD R0, R0, R3, c[0x0][0x32c] ;  /* 0x0000cb0000007624 */ /* 0x000fca00078e0203 */
[----:B------:R-:W-:-:S04]  /*7d40*/  IMNMX R2, R2, R0, PT ;  /* 0x0000000002027217 */ /* 0x000fc80003800200 */
.L_x_1852:
        /* <DEDUP_REMOVED lines=21> */
.L_x_1858:
[----:B------:R-:W-:-:S04]  /*7ea0*/  MOV R3, c[0x0][0x32c] ;  /* 0x0000cb0000037a02 */ /* 0x000fc80000000f00 */
[----:B------:R-:W-:-:S13]  /*7eb0*/  ISETP.NE.AND P0, PT, R3, 0x1, PT ;  /* 0x000000010300780c */ /* 0x000fda0003f05270 */
[----:B------:R-:W-:-:S05]  /*7ec0*/  @P0 IMAD.HI.U32 R3, R0, c[0x0][0x330], RZ ;  /* 0x0000cc0000030a27 */ /* 0x000fca00078e00ff */
[----:B------:R-:W-:Y:S02]  /*7ed0*/  @P0 SHF.R.U32.HI R0, RZ, c[0x0][0x334], R3 ;  /* 0x0000cd00ff000a19 */ /* 0x000fe40000011603 */
.L_x_1859:
[----:B------:R-:W-:Y:S05]  /*7ee0*/  BSYNC B0 ;  /* 0x0000000000007941 */ /* 0x000fea0003800000 */
.L_x_1857:
[----:B------:R-:W-:-:S05]  /*7ef0*/  IMAD R0, R0, c[0x0][0x32c], RZ ;  /* 0x0000cb0000007a24 */ /* 0x000fca00078e02ff */
[----:B------:R-:W-:-:S04]  /*7f00*/  IMNMX R2, R2, R0, !PT ;  /* 0x0000000002027217 */ /* 0x000fc80007800200 */
.L_x_1856:
[----:B------:R-:W-:Y:S01]  /*7f10*/  SHF.R.S32.HI R5, RZ, 0x1f, R2 ;  /* 0x0000001fff057819 */ /* 0x000fe20000011402 */
[----:B------:R-:W-:Y:S03]  /*7f20*/  BSSY B0, `(.L_x_1860) ;  /* 0x0000026000007945 */ /* 0x000fe60003800000 */
[----:B------:R-:W-:Y:S01]  /*7f30*/  LEA.HI R5, R5, R2, RZ, 0x6 ;  /* 0x0000000205057211 */ /* 0x000fe200078f30ff */
[----:B------:R-:W-:-:S03]  /*7f40*/  IMAD.MOV.U32 R2, RZ, RZ, RZ ;  /* 0x000000ffff027224 */ /* 0x000fc600078e00ff */
[----:B------:R-:W-:-:S04]  /*7f50*/  SHF.R.S32.HI R5, RZ, 0x6, R5 ;  /* 0x00000006ff057819 */ /* 0x000fc80000011405 */
[----:B------:R-:W-:-:S04]  /*7f60*/  IMNMX R5, RZ, R5, !PT ;  /* 0x00000005ff057217 */ /* 0x000fc80007800200 */
[----:B------:R-:W-:-:S13]  /*7f70*/  ISETP.GT.AND P0, PT, R8, R5, PT ;  /* 0x000000050800720c */ /* 0x000fda0003f04270 */
        /* <DEDUP_REMOVED lines=32> */
.L_x_1861:
[----:B------:R-:W-:Y:S05]  /*8180*/  BSYNC B0 ;  /* 0x0000000000007941 */ /* 0x000fea0003800000 */
.L_x_1860:
[----:B------:R-:W-:Y:S01]  /*8190*/  IMAD R199, R231, R2, R5 ;  /* 0x00000002e7c77224 */ /* 0x000fe200078e0205 */
[----:B------:R-:W-:Y:S01]  /*81a0*/  PRMT R0, RZ, 0x7610, R0 ;  /* 0x00007610ff007816 */ /* 0x000fe20000000000 */
[----:B-1----:R-:W-:Y:S01]  /*81b0*/  CS2R R20, SRZ ;  /* 0x0000000000147805 */ /* 0x002fe2000001ff00 */
        /* <DEDUP_REMOVED lines=53> */
[----:B------:R-:W-:Y:S01]  /*8510*/  ISETP.NE.U32.AND P0, PT, RZ, c[0x0][0x340], PT ;  /* 0x0000d000ff007a0c */ /* 0x000fe20003f05070 */
[----:B------:R-:W-:-:S02]  /*8520*/  ULDC.64 UR4, c[0x0][0x18] ;  /* 0x0000060000047ab9 */ /* 0x000fc40000000a00 */
[----:B------:R-:W3:Y:S01]  /*8530*/  LDL R18, [R1+0x50] ;  /* 0x0000500001127983 */ /* 0x000ee20000100800 */
[----:B------:R-:W-:-:S13]  /*8540*/  ISETP.NE.AND.EX P1, PT, RZ, c[0x0][0x344], PT, P0 ;  /* 0x0000d100ff007a0c */ /* 0x000fda0003f25300 */
[----:B------:R-:W-:-:S04]  /*8550*/  @P1 IMAD.MOV.U32 R2, RZ, RZ, 0x4 ;  /* 0x00000004ff021424 */ /* 0x000fc800078e00ff */
[----:B------:R-:W-:-:S05]  /*8560*/  @P1 IMAD.WIDE R2, R219, R2, c[0x0][0x340] ;  /* 0x0000d000db021625 */ /* 0x000fca00078e0202 */
[----:B------:R2:W4:Y:S01]  /*8570*/  @P1 LDG.E R16, [R2.64] ;  /* 0x0000000e02101981 */ /* 0x000522000c1e1900 */
[----:B------:R-:W-:Y:S02]  /*8580*/  ISETP.NE.U32.AND P0, PT, RZ, c[0x0][0x348], PT ;  /* 0x0000d200ff007a0c */ /* 0x000fe40003f05070 */
[----:B------:R-:W-:Y:S02]  /*8590*/  LEA R14, R234, R224, 0x5 ;  /* 0x000000e0ea0e7211 */ /* 0x000fe400078e28ff */
[----:B------:R-:W-:Y:S02]  /*85a0*/  SHF.R.S32.HI R15, RZ, 0x1f, R219 ;  /* 0x0000001fff0f7819 */ /* 0x000fe400000114db */
[----:B------:R-:W-:Y:S01]  /*85b0*/  ISETP.NE.AND.EX P0, PT, RZ, c[0x0][0x34c], PT, P0 ;  /* 0x0000d300ff007a0c */ /* 0x000fe20003f05300 */
[----:B------:R-:W-:-:S04]  /*85c0*/  IMAD.IADD R14, R223, 0x1, R14 ;  /* 0x00000001df0e7824 */ /* 0x000fc800078e020e */
[----:B------:R-:W-:Y:S01]  /*85d0*/  @P3 IMAD.HI.U32 R8, R14, c[0x0][0x2c8], RZ ;  /* 0x0000b2000e083a27 */ /* 0x000fe200078e00ff */
[----:B------:R-:W-:-:S04]  /*85e0*/  UIADD3 UR4, UP0, UR4, 0x18100, URZ ;  /* 0x0001810004047890 */ /* 0x000fc8000ff1e03f */
[----:B------:R-:W-:Y:S02]  /*85f0*/  UIADD3.X UR5, URZ, UR5, URZ, UP0, !UPT ;  /* 0x000000053f057290 */ /* 0x000fe400087fe43f */
[----:B------:R-:W-:-:S04]  /*8600*/  IMAD.U32 R12, RZ, RZ, UR4 ;  /* 0x00000004ff0c7e24 */ /* 0x000fc8000f8e00ff */
[----:B------:R-:W-:Y:S01]  /*8610*/  MOV R13, UR5 ;  /* 0x00000005000d7c02 */ /* 0x000fe20008000f00 */
[----:B------:R-:W-:-:S04]  /*8620*/  IMAD.WIDE.U32 R6, R221, c[0x0][0x1e8], RZ ;  /* 0x00007a00dd067a25 */ /* 0x000fc800078e00ff */
[----:B------:R1:W-:Y:S01]  /*8630*/  STL.64 [R1+0x8], R12 ;  /* 0x0000080c01007387 */ /* 0x0003e20000100a00 */
[----:B------:R-:W-:-:S03]  /*8640*/  IMAD R7, R221, c[0x0][0x1ec], R7 ;  /* 0x00007b00dd077a24 */ /* 0x000fc600078e0207 */
[----:B------:R1:W-:Y:S01]  /*8650*/  STL [R1+0x10], R22 ;  /* 0x0000101601007387 */ /* 0x0003e20000100800 */
[----:B------:R-:W-:Y:S01]  /*8660*/  LOP3.LUT R213, R213, 0xfffffffe, RZ, 0xc0, !PT ;  /* 0xfffffffed5d57812 */ /* 0x000fe200078ec0ff */
[----:B------:R-:W-:Y:S01]  /*8670*/  IMAD.U32 R20, RZ, RZ, UR12 ;  /* 0x0000000cff147e24 */ /* 0x000fe2000f8e00ff */
[----:B------:R-:W-:Y:S02]  /*8680*/  ISETP.GE.AND P5, PT, R208, c[0x0][0x198], PT ;  /* 0x00006600d0007a0c */ /* 0x000fe40003fa6270 */
[----:B------:R-:W-:Y:S02]  /*8690*/  ISETP.GE.AND P4, PT, R212, c[0x0][0x198], PT ;  /* 0x00006600d4007a0c */ /* 0x000fe40003f86270 */
[----:B--2---:R-:W-:-:S05]  /*86a0*/  SHF.R.S32.HI R2, RZ, 0x1f, R0 ;  /* 0x0000001fff027819 */ /* 0x004fca0000011400 */
[----:B------:R-:W-:-:S04]  /*86b0*/  IMAD R2, R2, c[0x0][0x178], RZ ;  /* 0x00005e0002027a24 */ /* 0x000fc800078e02ff */
[C---:B------:R-:W-:Y:S02]  /*86c0*/  IMAD R4, R0.reuse, c[0x0][0x17c], R2 ;  /* 0x00005f0000047a24 */ /* 0x040fe400078e0202 */
[----:B------:R-:W-:Y:S01]  /*86d0*/  IMAD.WIDE.U32 R2, R0, c[0x0][0x178], RZ ;  /* 0x00005e0000027a25 */ /* 0x000fe200078e00ff */
[----:B------:R-:W-:-:S03]  /*86e0*/  SEL R0, R15, RZ, !P0 ;  /* 0x000000ff0f007207 */ /* 0x000fc60004000000 */
[----:B------:R-:W-:Y:S01]  /*86f0*/  IMAD.IADD R3, R3, 0x1, R4 ;  /* 0x0000000103037824 */ /* 0x000fe200078e0204 */
[----:B------:R-:W-:-:S03]  /*8700*/  SEL R4, R219, RZ, !P0 ;  /* 0x000000ffdb047207 */ /* 0x000fc60004000000 */
[----:B------:R-:W-:-:S04]  /*8710*/  IMAD.WIDE.U32 R2, R221, c[0x0][0x1b8], R2 ;  /* 0x00006e00dd027a25 */ /* 0x000fc800078e0002 */
[----:B------:R-:W-:Y:S01]  /*8720*/  IMAD R5, R0, c[0x0][0x1c0], RZ ;  /* 0x0000700000057a24 */ /* 0x000fe200078e02ff */
[----:B------:R-:W-:Y:S01]  /*8730*/  MOV R0, R14 ;  /* 0x0000000e00007202 */ /* 0x000fe20000000f00 */
[----:B------:R-:W-:Y:S01]  /*8740*/  IMAD R3, R221, c[0x0][0x1bc], R3 ;  /* 0x00006f00dd037a24 */ /* 0x000fe200078e0203 */
[----:B------:R-:W-:Y:S01]  /*8750*/  @P3 SHF.R.U32.HI R0, RZ, c[0x0][0x2cc], R8 ;  /* 0x0000b300ff003a19 */ /* 0x000fe20000011608 */
[C---:B------:R-:W-:Y:S02]  /*8760*/  IMAD R5, R4.reuse, c[0x0][0x1c4], R5 ;  /* 0x0000710004057a24 */ /* 0x040fe400078e0205 */
[----:B------:R-:W-:Y:S01]  /*8770*/  IMAD.WIDE.U32 R2, R4, c[0x0][0x1c0], R2 ;  /* 0x0000700004027a25 */ /* 0x000fe200078e0002 */
[----:B------:R-:W-:-:S03]  /*8780*/  SHF.R.S32.HI R4, RZ, 0x1f, R0 ;  /* 0x0000001fff047819 */ /* 0x000fc60000011400 */
[----:B------:R-:W-:Y:S02]  /*8790*/  IMAD.IADD R3, R3, 0x1, R5 ;  /* 0x0000000103037824 */ /* 0x000fe400078e0205 */
[----:B------:R-:W-:Y:S01]  /*87a0*/  IMAD R4, R4, c[0x0][0x1b0], RZ ;  /* 0x00006c0004047a24 */ /* 0x000fe200078e02ff */
[C---:B------:R-:W-:Y:S01]  /*87b0*/  IADD3 R5, -R0.reuse, RZ, RZ ;  /* 0x000000ff00057210 */ /* 0x040fe20007ffe1ff */
[----:B------:R-:W-:Y:S01]  /*87c0*/  IMAD.WIDE.U32 R2, R0, c[0x0][0x1b0], R2 ;  /* 0x00006c0000027a25 */ /* 0x000fe200078e0002 */
[----:B------:R-:W-:-:S03]  /*87d0*/  ISETP.NE.U32.AND P0, PT, RZ, c[0x0][0x350], PT ;  /* 0x0000d400ff007a0c */ /* 0x000fc60003f05070 */
[----:B------:R-:W-:Y:S02]  /*87e0*/  IMAD R4, R0, c[0x0][0x1b4], R4 ;  /* 0x00006d0000047a24 */ /* 0x000fe400078e0204 */
[----:B------:R-:W-:Y:S02]  /*87f0*/  IMAD R14, R5, c[0x0][0x2c4], R14 ;  /* 0x0000b100050e7a24 */ /* 0x000fe400078e020e */
[----:B------:R-:W-:Y:S01]  /*8800*/  IMAD.IADD R5, R3, 0x1, R4 ;  /* 0x0000000103057824 */ /* 0x000fe200078e0204 */
[----:B------:R-:W-:Y:S01]  /*8810*/  MOV R4, R2 ;  /* 0x0000000200047202 */ /* 0x000fe20000000f00 */
[--C-:B----4-:R-:W-:Y:S01]  /*8820*/  @P1 IMAD.MOV.U32 R2, RZ, RZ, R16.reuse ;  /* 0x000000ffff021224 */ /* 0x110fe200078e0010 */
[----:B------:R-:W-:Y:S01]  /*8830*/  @P1 SHF.R.S32.HI R3, RZ, 0x1f, R16 ;  /* 0x0000001fff031819 */ /* 0x000fe20000011410 */
[----:B------:R-:W-:Y:S01]  /*8840*/  @!P1 IMAD.MOV.U32 R3, RZ, RZ, R15 ;  /* 0x000000ffff039224 */ /* 0x000fe200078e000f */
[----:B------:R-:W-:Y:S02]  /*8850*/  ISETP.NE.AND.EX P0, PT, RZ, c[0x0][0x354], PT, P0 ;  /* 0x0000d500ff007a0c */ /* 0x000fe40003f05300 */
[----:B------:R-:W-:-:S02]  /*8860*/  @!P1 MOV R2, R219 ;  /* 0x000000db00029202 */ /* 0x000fc40000000f00 */
[----:B------:R-:W-:Y:S02]  /*8870*/  SHF.R.S32.HI R0, RZ, 0x1f, R14 ;  /* 0x0000001fff007819 */ /* 0x000fe4000001140e */
[----:B-1----:R-:W-:Y:S02]  /*8880*/  SEL R12, R2, RZ, !P0 ;  /* 0x000000ff020c7207 */ /* 0x002fe40004000000 */
[----:B------:R-:W-:Y:S01]  /*8890*/  SEL R2, R3, RZ, !P0 ;  /* 0x000000ff03027207 */ /* 0x000fe20004000000 */
[----:B------:R-:W-:Y:S02]  /*88a0*/  IMAD R3, R0, c[0x0][0x1a8], RZ ;  /* 0x00006a0000037a24 */ /* 0x000fe400078e02ff */
[----:B------:R-:W-:-:S04]  /*88b0*/  IMAD.WIDE.U32 R6, R12, c[0x0][0x1f0], R6 ;  /* 0x00007c000c067a25 */ /* 0x000fc800078e0006 */
[----:B------:R-:W-:Y:S01]  /*88c0*/  IMAD R13, R2, c[0x0][0x1f0], RZ ;  /* 0x00007c00020d7a24 */ /* 0x000fe200078e02ff */
[----:B---3--:R-:W-:Y:S01]  /*88d0*/  SHF.R.S32.HI R17, RZ, 0x1f, R18 ;  /* 0x0000001fff117819 */ /* 0x008fe20000011412 */
[----:B------:R-:W-:Y:S01]  /*88e0*/  IMAD R16, R14, c[0x0][0x1ac], R3 ;  /* 0x00006b000e107a24 */ /* 0x000fe200078e0203 */
[----:B------:R-:W-:Y:S01]  /*88f0*/  IADD3 R0, P1, R224, R18, RZ ;  /* 0x00000012e0007210 */ /* 0x000fe20007f3e0ff */
[----:B------:R-:W-:Y:S01]  /*8900*/  IMAD R15, R2, c[0x0][0x218], RZ ;  /* 0x00008600020f7a24 */ /* 0x000fe200078e02ff */
[----:B------:R-:W-:Y:S01]  /*8910*/  IADD3 R6, P0, R208, R6, RZ ;  /* 0x00000006d0067210 */ /* 0x000fe20007f1e0ff */
[----:B------:R-:W-:Y:S02]  /*8920*/  IMAD R13, R12, c[0x0][0x1f4], R13 ;  /* 0x00007d000c0d7a24 */ /* 0x000fe400078e020d */
[----:B------:R-:W-:Y:S01]  /*8930*/  IMAD.WIDE.U32 R2, R14, c[0x0][0x1a8], R4 ;  /* 0x00006a000e027a25 */ /* 0x000fe200078e0004 */
[----:B------:R-:W-:-:S03]  /*8940*/  LEA.HI.X.SX32 R5, R224, R17, 0x1, P1 ;  /* 0x00000011e0057211 */ /* 0x000fc600008f0eff */
[----:B------:R-:W-:Y:S01]  /*8950*/  IMAD.WIDE.U32 R8, R221, c[0x0][0x210], RZ ;  /* 0x00008400dd087a25 */ /* 0x000fe200078e00ff */
[----:B------:R-:W-:Y:S02]  /*8960*/  IADD3.X R7, R209, R7, R13, P0, !PT ;  /* 0x00000007d1077210 */ /* 0x000fe400007fe40d */
[----:B------:R-:W-:Y:S01]  /*8970*/  IADD3 R13, R3, R16, RZ ;  /* 0x00000010030d7210 */ /* 0x000fe20007ffe0ff */
[----:B------:R-:W-:Y:S01]  /*8980*/  IMAD R9, R221, c[0x0][0x214], R9 ;  /* 0x00008500dd097a24 */ /* 0x000fe200078e0209 */
[----:B------:R-:W-:-:S03]  /*8990*/  LEA R17, P0, R2, c[0x0][0x160], 0x1 ;  /* 0x0000580002117a11 */ /* 0x000fc600078008ff */
[----:B------:R-:W-:Y:S01]  /*89a0*/  IMAD.WIDE.U32 R8, R12, c[0x0][0x218], R8 ;  /* 0x000086000c087a25 */ /* 0x000fe200078e0008 */
[----:B------:R-:W-:Y:S02]  /*89b0*/  LEA.HI.X R13, R2, c[0x0][0x164], R13, 0x1, P0 ;  /* 0x00005900020d7a11 */ /* 0x000fe400000f0c0d */
[----:B------:R-:W-:Y:S01]  /*89c0*/  ISETP.GE.AND P0, PT, R220, c[0x0][0x1d4], PT ;  /* 0x00007500dc007a0c */ /* 0x000fe20003f06270 */
[----:B------:R-:W-:Y:S01]  /*89d0*/  IMAD R12, R12, c[0x0][0x21c], R15 ;  /* 0x000087000c0c7a24 */ /* 0x000fe200078e020f */
[----:B------:R-:W-:Y:S01]  /*89e0*/  IADD3 R4, P1, R208, R8, RZ ;  /* 0x00000008d0047210 */ /* 0x000fe20007f3e0ff */
[C---:B------:R-:W-:Y:S02]  /*89f0*/  IMAD R3, R5.reuse, c[0x0][0x1e0], RZ ;  /* 0x0000780005037a24 */ /* 0x040fe400078e02ff */
[----:B------:R-:W-:Y:S01]  /*8a00*/  IMAD R8, R5, c[0x0][0x208], RZ ;  /* 0x0000820005087a24 */ /* 0x000fe200078e02ff */
[----:B------:R-:W-:Y:S02]  /*8a10*/  IADD3.X R5, R209, R9, R12, P1, !PT ;  /* 0x00000009d1057210 */ /* 0x000fe40000ffe40c */
[----:B------:R-:W-:Y:S01]  /*8a20*/  MOV R18, UR12 ;  /* 0x0000000c00127c02 */ /* 0x000fe20008000f00 */
[----:B------:R-:W-:Y:S01]  /*8a30*/  IMAD R3, R0, c[0x0][0x1e4], R3 ;  /* 0x0000790000037a24 */ /* 0x000fe200078e0203 */
[----:B------:R-:W-:Y:S01]  /*8a40*/  IADD3 R20, P1, R20, 0x8, RZ ;  /* 0x0000000814147810 */ /* 0x000fe20007f3e0ff */
[----:B------:R-:W-:-:S02]  /*8a50*/  IMAD R2, R0, c[0x0][0x20c], R8 ;  /* 0x0000830000027a24 */ /* 0x000fc400078e0208 */
[----:B------:R-:W-:Y:S01]  /*8a60*/  @P0 LOP3.LUT R213, R213, 0x1, RZ, 0xfc, !PT ;  /* 0x00000001d5d50812 */ /* 0x000fe200078efcff */
[----:B------:R-:W-:Y:S01]  /*8a70*/  IMAD.WIDE.U32 R202, R0, c[0x0][0x1e0], R6 ;  /* 0x0000780000ca7a25 */ /* 0x000fe200078e0006 */
[----:B------:R-:W-:-:S03]  /*8a80*/  IADD3 R18, P0, R18, 0x10, RZ ;  /* 0x0000001012127810 */ /* 0x000fc60007f1e0ff */
[----:B------:R-:W-:Y:S01]  /*8a90*/  IMAD.WIDE.U32 R204, R0, c[0x0][0x208], R4 ;  /* 0x0000820000cc7a25 */ /* 0x000fe200078e0004 */
[----:B------:R-:W-:Y:S02]  /*8aa0*/  ISETP.GE.AND P3, PT, R220, c[0x0][0x198], PT ;  /* 0x00006600dc007a0c */ /* 0x000fe40003f66270 */
[----:B------:R-:W-:Y:S01]  /*8ab0*/  IADD3 R15, R190, -0x1, RZ ;  /* 0xffffffffbe0f7810 */ /* 0x000fe20007ffe0ff */
[----:B------:R-:W-:Y:S01]  /*8ac0*/  IMAD.IADD R14, R224, 0x1, R223 ;  /* 0x00000001e00e7824 */ /* 0x000fe200078e02df */
[----:B------:R-:W-:Y:S01]  /*8ad0*/  IADD3.X R21, RZ, UR11, RZ, P1, !PT ;  /* 0x0000000bff157c10 */ /* 0x000fe20008ffe4ff */
[----:B------:R-:W-:Y:S01]  /*8ae0*/  IMAD.X R19, RZ, RZ, UR11, P0 ;  /* 0x0000000bff137e24 */ /* 0x000fe200080e06ff */
[----:B------:R-:W-:Y:S02]  /*8af0*/  IADD3 R201, R203, R3, RZ ;  /* 0x00000003cbc97210 */ /* 0x000fe40007ffe0ff */
[----:B------:R-:W-:Y:S01]  /*8b00*/  IADD3 R206, R205, R2, RZ ;  /* 0x00000002cdce7210 */ /* 0x000fe20007ffe0ff */
[----:B------:R-:W-:Y:S05]  /*8b10*/  BRA.DIV ~URZ, `(.L_x_1863) ;  /* 0x000138627f007947 */ /* 0x000fea000b800000 */
[----:B------:R1:W2:Y:S02]  /*8b20*/  SHFL.IDX PT, R8, R13, RZ, 0x181f ;  /* 0x00181fff0d087589 */ /* 0x0002a400000e0000 */
.L_x_1987:
[----:B------:R-:W-:Y:S05]  /*8b30*/  BRA.DIV ~URZ, `(.L_x_1864) ;  /* 0x000138c27f007947 */ /* 0x000fea000b800000 */
[----:B------:R3:W4:Y:S02]  /*8b40*/  SHFL.IDX PT, R0, R17, RZ, 0x181f ;  /* 0x00181fff11007589 */ /* 0x00072400000e0000 */
.L_x_1988:
[----:B------:R-:W-:Y:S01]  /*8b50*/  IMAD R16, R22, c[0x0][0x2c4], RZ ;  /* 0x0000b10016107a24 */ /* 0x000fe200078e02ff */
[----:B------:R-:W-:Y:S04]  /*8b60*/  BSSY B0, `(.L_x_1865) ;  /* 0x000000f000007945 */ /* 0x000fe80003800000 */
[----:B------:R-:W-:-:S13]  /*8b70*/  ISETP.GE.AND P0, PT, R14, R16, PT ;  /* 0x000000100e00720c */ /* 0x000fda0003f06270 */
[----:B------:R-:W-:Y:S05]  /*8b80*/  @P0 BRA `(.L_x_1866) ;  /* 0x000000c000000947 */ /* 0x000fea0003800000 */
[-C--:B----4-:R-:W-:Y:S02]  /*8b90*/  LEA R6, P2, R208, R0.reuse, 0x1 ;  /* 0x00000000d0067211 */ /* 0x090fe400078408ff */
[-C--:B------:R-:W-:Y:S02]  /*8ba0*/  LEA R4, P1, R212, R0.reuse, 0x1 ;  /* 0x00000000d4047211 */ /* 0x080fe400078208ff */
[----:B------:R-:W-:Y:S02]  /*8bb0*/  LEA R2, P0, R220, R0, 0x1 ;  /* 0x00000000dc027211 */ /* 0x000fe400078008ff */
[-C--:B--2---:R-:W-:Y:S02]  /*8bc0*/  LEA.HI.X R7, R208, R8.reuse, R209, 0x1, P2 ;  /* 0x00000008d0077211 */ /* 0x084fe400010f0cd1 */
[-C--:B------:R-:W-:Y:S02]  /*8bd0*/  LEA.HI.X R5, R212, R8.reuse, R227, 0x1, P1 ;  /* 0x00000008d4057211 */ /* 0x080fe400008f0ce3 */
[----:B------:R-:W-:Y:S01]  /*8be0*/  LEA.HI.X R3, R220, R8, R226, 0x1, P0 ;  /* 0x00000008dc037211 */ /* 0x000fe200000f0ce2 */
[----:B------:R-:W-:Y:S01]  /*8bf0*/  @!PT LDS RZ, [RZ] ;  /* 0x00000000fffff984 */ /* 0x000fe20000000800 */
[----:B------:R-:W-:Y:S01]  /*8c00*/  @!PT LDS RZ, [RZ] ;  /* 0x00000000fffff984 */ /* 0x000fe20000000800 */
[----:B------:R-:W-:Y:S01]  /*8c10*/  @!PT LDS RZ, [RZ] ;  /* 0x00000000fffff984 */ /* 0x000fe20000000800 */
[----:B------:R2:W-:Y:S04]  /*8c20*/  LDGSTS.E.BYPASS.LTC128B.128 [R105+0x18100], [R6.64], !P5 ;  /* 0x1810000006697fae */ /* 0x0005e8000e901d4e */
[----:B------:R2:W-:Y:S04]  /*8c30*/  LDGSTS.E.BYPASS.LTC128B.128 [R105+0x1c100], [R4.64], !P4 ;  /* 0x1c10000004697fae */ /* 0x0005e8000e101d4e */
[----:B------:R2:W-:Y:S02]  /*8c40*/  LDGSTS.E.BYPASS.LTC128B.128 [R105+0x20100], [R2.64], !P3 ;  /* 0x2010000002697fae */ /* 0x0005e4000d901d4e */
.L_x_1866:
[----:B------:R-:W-:Y:S05]  /*8c50*/  BSYNC B0 ;  /* 0x0000000000007941 */ /* 0x000fea0003800000 */
.L_x_1865:
[----:B------:R-:W-:Y:S05]  /*8c60*/  BRA.DIV ~URZ, `(.L_x_1867) ;  /* 0x000138127f007947 */ /* 0x000fea000b800000 */
[----:B--2---:R2:W1:Y:S04]  /*8c70*/  SHFL.IDX PT, R8, R13, 0x1, 0x181f ;  /* 0x00381f000d087f89 */ /* 0x00446800000e0000 */
[----:B----4-:R2:W4:Y:S02]  /*8c80*/  SHFL.IDX PT, R0, R17, 0x1, 0x181f ;  /* 0x00381f0011007f89 */ /* 0x01052400000e0000 */
.L_x_1989:
[----:B------:R-:W-:Y:S01]  /*8c90*/  IADD3 R2, R14, 0x20, RZ ;  /* 0x000000200e027810 */ /* 0x000fe20007ffe0ff */
[----:B------:R-:W-:Y:S03]  /*8ca0*/  BSSY B0, `(.L_x_1868) ;  /* 0x000000f000007945 */ /* 0x000fe60003800000 */
[----:B------:R-:W-:-:S13]  /*8cb0*/  ISETP.GE.AND P0, PT, R2, R16, PT ;  /* 0x000000100200720c */ /* 0x000fda0003f06270 */
[----:B------:R-:W-:Y:S05]  /*8cc0*/  @P0 BRA `(.L_x_1869) ;  /* 0x000000c000000947 */ /* 0x000fea0003800000 */
[-C--:B----4-:R-:W-:Y:S02]  /*8cd0*/  LEA R6, P2, R208, R0.reuse, 0x1 ;  /* 0x00000000d0067211 */ /* 0x090fe400078408ff */
[-C--:B------:R-:W-:Y:S02]  /*8ce0*/  LEA R4, P1, R212, R0.reuse, 0x1 ;  /* 0x00000000d4047211 */ /* 0x080fe400078208ff */
[----:B------:R-:W-:Y:S02]  /*8cf0*/  LEA R2, P0, R220, R0, 0x1 ;  /* 0x00000000dc027211 */ /* 0x000fe400078008ff */
[-C--:B-1----:R-:W-:Y:S02]  /*8d00*/  LEA.HI.X R7, R208, R8.reuse, R209, 0x1, P2 ;  /* 0x00000008d0077211 */ /* 0x082fe400010f0cd1 */
        /* <DEDUP_REMOVED lines=8> */
.L_x_1869:
[----:B------:R-:W-:Y:S05]  /*8d90*/  BSYNC B0 ;  /* 0x0000000000007941 */ /* 0x000fea0003800000 */
.L_x_1868:
[----:B------:R-:W-:Y:S05]  /*8da0*/  BRA.DIV ~URZ, `(.L_x_1870) ;  /* 0x000137c27f007947 */ /* 0x000fea000b800000 */
[----:B-1----:R1:W2:Y:S02]  /*8db0*/  SHFL.IDX PT, R8, R13, 0x2, 0x181f ;  /* 0x00581f000d087f89 */ /* 0x0022a400000e0000 */
.L_x_1990:
[----:B------:R-:W-:Y:S05]  /*8dc0*/  BRA.DIV ~URZ, `(.L_x_1871) ;  /* 0x000138227f007947 */ /* 0x000fea000b800000 */
[----:B----4-:R4:W1:Y:S02]  /*8dd0*/  SHFL.IDX PT, R0, R17, 0x2, 0x181f ;  /* 0x00581f0011007f89 */ /* 0x01086400000e0000 */
.L_x_1991:
[----:B------:R-:W-:Y:S01]  /*8de0*/  IADD3 R2, R14, 0x40, RZ ;  /* 0x000000400e027810 */ /* 0x000fe20007ffe0ff */
[----:B------:R-:W-:Y:S03]  /*8df0*/  BSSY B0, `(.L_x_1872) ;  /* 0x000000f000007945 */ /* 0x000fe60003800000 */
[----:B------:R-:W-:-:S13]  /*8e00*/  ISETP.GE.AND P0, PT, R2, R16, PT ;  /* 0x000000100200720c */ /* 0x000fda0003f06270 */
[----:B------:R-:W-:Y:S05]  /*8e10*/  @P0 BRA `(.L_x_1873) ;  /* 0x000000c000000947 */ /* 0x000fea0003800000 */
[-C--:B-1----:R-:W-:Y:S02]  /*8e20*/  LEA R6, P2, R208, R0.reuse, 0x1 ;  /* 0x00000000d0067211 */ /* 0x082fe400078408ff */
        /* <DEDUP_REMOVED lines=11> */
.L_x_1873:
[----:B------:R-:W-:Y:S05]  /*8ee0*/  BSYNC B0 ;  /* 0x0000000000007941 */ /* 0x000fea0003800000 */
.L_x_1872:
[----:B------:R-:W-:Y:S05]  /*8ef0*/  BRA.DIV ~URZ, `(.L_x_1874) ;  /* 0x000137727f007947 */ /* 0x000fea000b800000 */
[----:B-12---:R-:W1:Y:S04]  /*8f00*/  SHFL.IDX PT, R13, R13, 0x3, 0x181f ;  /* 0x00781f000d0d7f89 */ /* 0x006e6800000e0000 */
[----:B------:R2:W3:Y:S02]  /*8f10*/  SHFL.IDX PT, R0, R17, 0x3, 0x181f ;  /* 0x00781f0011007f89 */ /* 0x0004e400000e0000 */
.L_x_1992:
[----:B------:R-:W-:Y:S01]  /*8f20*/  ULDC.64 UR4, c[0x0][0x40] ;  /* 0x0000100000047ab9 */ /* 0x000fe20000000a00 */
[----:B------:R-:W-:Y:S01]  /*8f30*/  IADD3 R2, R14, 0x60, RZ ;  /* 0x000000600e027810 */ /* 0x000fe20007ffe0ff */
[----:B------:R-:W-:Y:S01]  /*8f40*/  UIADD3 UR4, UP0, UR4, 0x160, URZ ;  /* 0x0000016004047890 */ /* 0x000fe2000ff1e03f */
[----:B------:R-:W-:Y:S01]  /*8f50*/  IMAD.U32 R3, RZ, RZ, UR11 ;  /* 0x0000000bff037e24 */ /* 0x000fe2000f8e00ff */
[----:B------:R-:W-:Y:S01]  /*8f60*/  STL.64 [R1+0x28], R18 ;  /* 0x0000281201007387 */ /* 0x000fe20000100a00 */
[----:B------:R-:W-:Y:S01]  /*8f70*/  ISETP.GE.AND P0, PT, R2, R16, PT ;  /* 0x000000100200720c */ /* 0x000fe20003f06270 */
[----:B------:R-:W-:Y:S01]  /*8f80*/  IMAD.U32 R2, RZ, RZ, UR12 ;  /* 0x0000000cff027e24 */ /* 0x000fe2000f8e00ff */
[----:B------:R-:W-:Y:S01]  /*8f90*/  UIADD3.X UR5, URZ, UR5, URZ, UP0, !UPT ;  /* 0x000000053f057290 */ /* 0x000fe200087fe43f */
[----:B------:R-:W-:Y:S04]  /*8fa0*/  STL.64 [R1+0x30], R144 ;  /* 0x0000309001007387 */ /* 0x000fe80000100a00 */
[----:B------:R5:W-:Y:S04]  /*8fb0*/  STL.64 [R1+0x20], R2 ;  /* 0x0000200201007387 */ /* 0x000be80000100a00 */
[----:B------:R2:W-:Y:S02]  /*8fc0*/  STL.64 [R1+0x38], R24 ;  /* 0x0000381801007387 */ /* 0x0005e40000100a00 */
[----:B---3--:R-:W-:-:S02]  /*8fd0*/  @!P0 LEA R8, P1, R208, R0, 0x1 ;  /* 0x00000000d0088211 */ /* 0x008fc400078208ff */
[----:B------:R2:W-:Y:S01]  /*8fe0*/  STL.64 [R1+0x40], R20 ;  /* 0x0000401401007387 */ /* 0x0005e20000100a00 */
[-C--:B------:R-:W-:Y:S02]  /*8ff0*/  @!P0 LEA R6, P2, R212, R0.reuse, 0x1 ;  /* 0x00000000d4068211 */ /* 0x080fe400078408ff */
[-C--:B-1----:R-:W-:Y:S02]  /*9000*/  @!P0 LEA.HI.X R9, R208, R13.reuse, R209, 0x1, P1 ;  /* 0x0000000dd0098211 */ /* 0x082fe400008f0cd1 */
[----:B------:R-:W-:Y:S01]  /*9010*/  @!P0 LEA R4, P1, R220, R0, 0x1 ;  /* 0x00000000dc048211 */ /* 0x000fe200078208ff */
[----:B------:R-:W-:Y:S01]  /*9020*/  IMAD.U32 R0, RZ, RZ, UR12 ;  /* 0x0000000cff007e24 */ /* 0x000fe2000f8e00ff */
[-C--:B------:R-:W-:Y:S01]  /*9030*/  @!P0 LEA.HI.X R7, R212, R13.reuse, R227, 0x1, P2 ;  /* 0x0000000dd4078211 */ /* 0x080fe200010f0ce3 */
[----:B------:R-:W-:Y:S01]  /*9040*/  @!PT LDS RZ, [RZ] ;  /* 0x00000000fffff984 */ /* 0x000fe20000000800 */
[----:B------:R-:W-:Y:S01]  /*9050*/  @!PT LDS RZ, [RZ] ;  /* 0x00000000fffff984 */ /* 0x000fe20000000800 */
[----:B------:R-:W-:Y:S01]  /*9060*/  @!PT LDS RZ, [RZ] ;  /* 0x00000000fffff984 */ /* 0x000fe20000000800 */
[----:B------:R2:W-:Y:S01]  /*9070*/  @!P0 LDGSTS.E.BYPASS.LTC128B.128 [R105+0x1b100], [R8.64], !P5 ;  /* 0x1b10000008698fae */ /* 0x0005e2000e901d4e */
[----:B------:R-:W-:Y:S02]  /*9080*/  @!P0 LEA.HI.X R5, R220, R13, R226, 0x1, P1 ;  /* 0x0000000ddc058211 */ /* 0x000fe400008f0ce2 */
[----:B------:R-:W-:Y:S01]  /*9090*/  IADD3 R14, R0, 0x18, RZ ;  /* 0x00000018000e7810 */ /* 0x000fe20007ffe0ff */
[----:B------:R2:W-:Y:S04]  /*90a0*/  @!P0 LDGSTS.E.BYPASS.LTC128B.128 [R105+0x1f100], [R6.64], !P4 ;  /* 0x1f10000006698fae */ /* 0x0005e8000e101d4e */
[----:B------:R2:W-:Y:S01]  /*90b0*/  @!P0 LDGSTS.E.BYPASS.LTC128B.128 [R105+0x23100], [R4.64], !P3 ;  /* 0x2310000004698fae */ /* 0x0005e2000d901d4e */
[----:B-----5:R-:W-:-:S03]  /*90c0*/  IMAD.U32 R2, RZ, RZ, UR4 ;  /* 0x00000004ff027e24 */ /* 0x020fc6000f8e00ff */
[----:B------:R-:W0:Y:S01]  /*90d0*/  LDGDEPBAR ;  /* 0x00000000000079af */ /* 0x000e220000000000 */
[----:B------:R-:W-:Y:S01]  /*90e0*/  IMAD.U32 R3, RZ, RZ, UR5 ;  /* 0x00000005ff037e24 */ /* 0x000fe2000f8e00ff */
[----:B------:R-:W-:Y:S04]  /*90f0*/  WARPSYNC 0xffffffff ;  /* 0xffffffff00007948 */ /* 0x000fe80003800000 */
[----:B------:R2:W-:Y:S02]  /*9100*/  STL.64 [R1+0x18], R2 ;  /* 0x0000180201007387 */ /* 0x0005e40000100a00 */
[----:B------:R-:W3:Y:S04]  /*9110*/  LDL R0, [R1+0x64] ;  /* 0x0000640001007983 */ /* 0x000ee80000100800 */
[----:B------:R-:W5:Y:S01]  /*9120*/  LDL R13, [R1+0x64] ;  /* 0x00006400010d7983 */ /* 0x000f620000100800 */
[C---:B------:R-:W-:Y:S01]  /*9130*/  IMAD.SHL.U32 R114, R15.reuse, 0x40, RZ ;  /* 0x000000400f727824 */ /* 0x040fe200078e00ff */
[----:B--2---:R-:W-:Y:S01]  /*9140*/  SHF.R.S32.HI R4, RZ, 0x1f, R15 ;  /* 0x0000001fff047819 */ /* 0x004fe2000001140f */
[C---:B------:R-:W-:Y:S01]  /*9150*/  IMAD.WIDE.U32 R2, R15.reuse, c[0x0][0x1e0], RZ ;  /* 0x000078000f027a25 */ /* 0x040fe200078e00ff */
[----:B------:R-:W-:Y:S01]  /*9160*/  ULDC.64 UR4, c[0x0][0x208] ;  /* 0x0000820000047ab9 */ /* 0x000fe20000000a00 */
[----:B------:R-:W-:Y:S01]  /*9170*/  BSSY B0, `(.L_x_1875) ;  /* 0x000005c000007945 */ /* 0x000fe20003800000 */
[----:B------:R-:W-:Y:S01]  /*9180*/  IADD3 R12, RZ, -R224, -R114 ;  /* 0x800000e0ff0c7210 */ /* 0x000fe20007ffe872 */
[----:B------:R-:W-:Y:S01]  /*9190*/  IMAD R5, R4, c[0x0][0x1e0], RZ ;  /* 0x0000780004057a24 */ /* 0x000fe200078e02ff */
[----:B------:R-:W-:Y:S01]  /*91a0*/  USHF.L.U32 UR17, UR4, 0x6, URZ ;  /* 0x0000000604117899 */ /* 0x000fe2000800063f */
[----:B------:R-:W-:Y:S01]  /*91b0*/  IMAD.MOV.U32 R156, RZ, RZ, 0x20 ;  /* 0x00000020ff9c7424 */ /* 0x000fe200078e00ff */
[----:B------:R-:W-:Y:S01]  /*91c0*/  UMOV UR16, 0x6 ;  /* 0x0000000600107882 */ /* 0x000fe20000000000 */
[----:B------:R-:W-:Y:S01]  /*91d0*/  IMAD R5, R15, c[0x0][0x1e4], R5 ;  /* 0x000079000f057a24 */ /* 0x000fe200078e0205 */
[----:B------:R-:W-:Y:S01]  /*91e0*/  USHF.L.U64.HI UR5, UR4, UR16, UR5 ;  /* 0x0000001004057299 */ /* 0x000fe20008010205 */
[----:B------:R-:W-:-:S04]  /*91f0*/  IMAD.WIDE.U32 R6, R156, c[0x0][0x1e0], RZ ;  /* 0x000078009c067a25 */ /* 0x000fc800078e00ff */
[----:B------:R-:W-:Y:S02]  /*9200*/  IMAD.IADD R5, R3, 0x1, R5 ;  /* 0x0000000103057824 */ /* 0x000fe400078e0205 */
[----:B------:R-:W-:Y:S02]  /*9210*/  IMAD R16, R156, c[0x0][0x1e4], RZ ;  /* 0x000079009c107a24 */ /* 0x000fe400078e02ff */
[----:B------:R-:W-:Y:S01]  /*9220*/  IMAD.WIDE.U32 R8, R15, c[0x0][0x208], RZ ;  /* 0x000082000f087a25 */ /* 0x000fe200078e00ff */
[----:B------:R-:W-:Y:S03]  /*9230*/  BAR.SYNC.DEFER_BLOCKING 0x0 ;  /* 0x0000000000007b1d */ /* 0x000fe60000010000 */
[----:B---3--:R-:W-:-:S05]  /*9240*/  IMAD.IADD R0, R12, 0x1, R0 ;  /* 0x000000010c007824 */ /* 0x008fca00078e0200 */
[C---:B------:R-:W-:Y:S02]  /*9250*/  ISETP.GE.AND P0, PT, R0.reuse, 0x21, PT ;  /* 0x000000210000780c */ /* 0x040fe40003f06270 */
[----:B------:R-:W-:Y:S02]  /*9260*/  ISETP.GE.AND P1, PT, R0, 0x1, PT ;  /* 0x000000010000780c */ /* 0x000fe40003f26270 */
[----:B------:R-:W-:-:S04]  /*9270*/  LEA R0, P2, R2, R202, 0x6 ;  /* 0x000000ca02007211 */ /* 0x000fc800078430ff */
[----:B------:R-:W-:Y:S01]  /*9280*/  LEA.HI.X R2, R2, R201, R5, 0x6, P2 ;  /* 0x000000c902027211 */ /* 0x000fe200010f3405 */
[----:B------:R-:W-:-:S04]  /*9290*/  IMAD R5, R4, c[0x0][0x208], RZ ;  /* 0x0000820004057a24 */ /* 0x000fc800078e02ff */
[C---:B------:R-:W-:Y:S01]  /*92a0*/  @P0 IADD3 R3, P2, R0.reuse, R6, RZ ;  /* 0x0000000600030210 */ /* 0x040fe20007f5e0ff */
[----:B------:R-:W-:Y:S01]  /*92b0*/  IMAD R6, R15, c[0x0][0x20c], R5 ;  /* 0x000083000f067a24 */ /* 0x000fe200078e0205 */
[----:B------:R-:W-:Y:S02]  /*92c0*/  @P1 LEA R4, P3, R0, c[0x0][0x1c8], 0x1 ;  /* 0x0000720000041a11 */ /* 0x000fe400078608ff */
[----:B------:R-:W-:Y:S02]  /*92d0*/  @P0 IADD3.X R7, R2, R7, R16, P2, !PT ;  /* 0x0000000702070210 */ /* 0x000fe400017fe410 */
[----:B------:R-:W-:Y:S01]  /*92e0*/  @P1 LEA.HI.X R5, R0, c[0x0][0x1cc], R2, 0x1, P3 ;  /* 0x0000730000051a11 */ /* 0x000fe200018f0c02 */
[----:B------:R-:W-:Y:S01]  /*92f0*/  IMAD.IADD R2, R9, 0x1, R6 ;  /* 0x0000000109027824 */ /* 0x000fe200078e0206 */
[----:B------:R-:W-:Y:S02]  /*9300*/  @P0 LEA R6, P3, R3, c[0x0][0x1c8], 0x1 ;  /* 0x0000720003060a11 */ /* 0x000fe400078608ff */
[----:B------:R-:W-:-:S02]  /*9310*/  @P1 ISETP.GE.AND P4, PT, R208, c[0x0][0x1d4], PT ;  /* 0x00007500d0001a0c */ /* 0x000fc40003f86270 */
[----:B------:R-:W-:Y:S02]  /*9320*/  @P1 ISETP.GE.AND P6, PT, R212, c[0x0][0x1d4], PT ;  /* 0x00007500d4001a0c */ /* 0x000fe40003fc6270 */
[----:B------:R-:W-:Y:S02]  /*9330*/  @P0 LEA.HI.X R7, R3, c[0x0][0x1cc], R7, 0x1, P3 ;  /* 0x0000730003070a11 */ /* 0x000fe400018f0c07 */
[----:B------:R-:W-:Y:S02]  /*9340*/  LOP3.LUT P3, RZ, R213, 0x1, RZ, 0xc0, !PT ;  /* 0x00000001d5ff7812 */ /* 0x000fe4000786c0ff */
[----:B------:R-:W-:Y:S02]  /*9350*/  @P0 ISETP.GE.AND P5, PT, R208, c[0x0][0x1d4], PT ;  /* 0x00007500d0000a0c */ /* 0x000fe40003fa6270 */
[----:B------:R-:W-:-:S03]  /*9360*/  LEA R0, P2, R8, R204, 0x6 ;  /* 0x000000cc08007211 */ /* 0x000fc600078430ff */
[----:B------:R-:W-:Y:S01]  /*9370*/  @!PT LDS RZ, [RZ] ;  /* 0x00000000fffff984 */ /* 0x000fe20000000800 */
[----:B------:R-:W-:Y:S01]  /*9380*/  @!PT LDS RZ, [RZ] ;  /* 0x00000000fffff984 */ /* 0x000fe20000000800 */
[----:B------:R-:W-:Y:S01]  /*9390*/  @!PT LDS RZ, [RZ] ;  /* 0x00000000fffff984 */ /* 0x000fe20000000800 */
[----:B------:R1:W-:Y:S01]  /*93a0*/  @P1 LDGSTS.E.BYPASS.LTC128B.128 [R105+0xc100], [R4.64], !P4 ;  /* 0x0c10000004691fae */ /* 0x0003e2000e101d4e */
[----:B------:R-:W-:Y:S02]  /*93b0*/  @P0 ISETP.GE.AND P4, PT, R212, c[0x0][0x1d4], PT ;  /* 0x00007500d4000a0c */ /* 0x000fe40003f86270 */
[----:B------:R-:W-:Y:S01]  /*93c0*/  LEA.HI.X R8, R8, R206, R2, 0x6, P2 ;  /* 0x000000ce08087211 */ /* 0x000fe200010f3402 */
[----:B------:R1:W-:Y:S01]  /*93d0*/  @P1 LDGSTS.E.BYPASS.LTC128B.128 [R105+0xe100], [R4.64+0x80], !P6 ;  /* 0x0e10008004691fae */ /* 0x0003e2000f101d4e */
[----:B------:R-:W-:-:S03]  /*93e0*/  LEA R2, P2, R0, c[0x0][0x1f8], 0x1 ;  /* 0x00007e0000027a11 */ /* 0x000fc600078408ff */
[----:B------:R1:W-:Y:S01]  /*93f0*/  @P1 LDGSTS.E.BYPASS.LTC128B.128 [R105+0x10100], [R4.64+0x100], !P3 ;  /* 0x1010010004691fae */ /* 0x0003e2000d901d4e */
[----:B------:R-:W-:Y:S01]  /*9400*/  LEA.HI.X R3, R0, c[0x0][0x1fc], R8, 0x1, P2 ;  /* 0x00007f0000037a11 */ /* 0x000fe200010f0c08 */
[----:B-----5:R-:W-:Y:S01]  /*9410*/  IMAD.IADD R0, R12, 0x1, R13 ;  /* 0x000000010c007824 */ /* 0x020fe200078e020d */
[----:B------:R-:W-:Y:S01]  /*9420*/  ISETP.GE.AND P3, PT, R208, c[0x0][0x1d4], PT ;  /* 0x00007500d0007a0c */ /* 0x000fe20003f66270 */
[----:B------:R2:W-:Y:S01]  /*9430*/  @P0 LDGSTS.E.BYPASS.LTC128B.128 [R105+0xd100], [R6.64], !P5 ;  /* 0x0d10000006690fae */ /* 0x0005e2000e901d4e */
[----:B------:R-:W-:Y:S02]  /*9440*/  LOP3.LUT P5, RZ, R213, 0x1, RZ, 0xc0, !PT ;  /* 0x00000001d5ff7812 */ /* 0x000fe400078ac0ff */
[----:B------:R-:W-:Y:S01]  /*9450*/  ISETP.GE.AND P2, PT, R212, c[0x0][0x1d4], PT ;  /* 0x00007500d4007a0c */ /* 0x000fe20003f46270 */
[----:B------:R2:W-:Y:S01]  /*9460*/  @P0 LDGSTS.E.BYPASS.LTC128B.128 [R105+0xf100], [R6.64+0x80], !P4 ;  /* 0x0f10008006690fae */ /* 0x0005e2000e101d4e */
[----:B------:R-:W-:Y:S02]  /*9470*/  ISETP.LT.OR P6, PT, R0, 0x1, P3 ;  /* 0x000000010000780c */ /* 0x000fe40001fc1670 */
[----:B------:R-:W-:-:S02]  /*9480*/  ISETP.GE.AND P1, PT, R220, c[0x0][0x1d4], PT ;  /* 0x00007500dc007a0c */ /* 0x000fc40003f26270 */
[C---:B------:R-:W-:Y:S02]  /*9490*/  ISETP.LT.OR P3, PT, R0.reuse, 0x21, P3 ;  /* 0x000000210000780c */ /* 0x040fe40001f61670 */
[C---:B------:R-:W-:Y:S02]  /*94a0*/  ISETP.LT.OR P4, PT, R0.reuse, 0x1, P1 ;  /* 0x000000010000780c */ /* 0x040fe40000f81670 */
[C---:B------:R-:W-:Y:S01]  /*94b0*/  ISETP.LT.OR P1, PT, R0.reuse, 0x21, P1 ;  /* 0x000000210000780c */ /* 0x040fe20000f21670 */
[----:B------:R2:W-:Y:S01]  /*94c0*/  @P0 LDGSTS.E.BYPASS.LTC128B.128 [R105+0x11100], [R6.64+0x100], !P5 ;  /* 0x1110010006690fae */ /* 0x0005e2000e901d4e */
[C---:B------:R-:W-:Y:S02]  /*94d0*/  ISETP.LT.OR P5, PT, R0.reuse, 0x1, P2 ;  /* 0x000000010000780c */ /* 0x040fe400017a1670 */
[----:B------:R-:W-:Y:S01]  /*94e0*/  ISETP.LT.OR P2, PT, R0, 0x21, P2 ;  /* 0x000000210000780c */ /* 0x000fe20001741670 */
[----:B------:R-:W0:Y:S04]  /*94f0*/  LDGDEPBAR ;  /* 0x00000000000079af */ /* 0x000e280000000000 */
[----:B------:R2:W-:Y:S01]  /*9500*/  LDGSTS.E.BYPASS.LTC128B.128 [R105+0x100], [R2.64], !P6 ;  /* 0x0010000002697fae */ /* 0x0005e2000f101d4e */
[----:B-1----:R-:W-:-:S04]  /*9510*/  IADD3 R4, P0, R2, UR17, RZ ;  /* 0x0000001102047c10 */ /* 0x002fc8000ff1e0ff */
[----:B------:R-:W-:Y:S01]  /*9520*/  IADD3.X R5, R3, UR5, RZ, P0, !PT ;  /* 0x0000000503057c10 */ /* 0x000fe200087fe4ff */
[----:B------:R2:W-:Y:S01]  /*9530*/  LDGSTS.E.BYPASS.LTC128B.128 [R105+0x2100], [R2.64+0x80], !P5 ;  /* 0x0210008002697fae */ /* 0x0005e2000e901d4e */
[----:B------:R-:W-:-:S03]  /*9540*/  ISETP.GT.AND P5, PT, R15, R199, PT ;  /* 0x000000c70f00720c */ /* 0x000fc60003fa4270 */
[----:B------:R2:W-:Y:S04]  /*9550*/  LDGSTS.E.BYPASS.LTC128B.128 [R105+0x4100], [R2.64+0x100], !P4 ;  /* 0x0410010002697fae */ /* 0x0005e8000e101d4e */
[----:B------:R2:W-:Y:S04]  /*9560*/  LDGSTS.E.BYPASS.LTC128B.128 [R105+0x1100], [R4.64], !P3 ;  /* 0x0110000004697fae */ /* 0x0005e8000d901d4e */
[----:B------:R2:W-:Y:S04]  /*9570*/  LDGSTS.E.BYPASS.LTC128B.128 [R105+0x3100], [R4.64+0x80], !P2 ;  /* 0x0310008004697fae */ /* 0x0005e8000d101d4e */
[----:B------:R2:W-:Y:S04]  /*9580*/  LDGSTS.E.BYPASS.LTC128B.128 [R105+0x5100], [R4.64+0x100], !P1 ;  /* 0x0510010004697fae */ /* 0x0005e8000c901d4e */
[----:B------:R-:W0:Y:S01]  /*9590*/  LDGDEPBAR ;  /* 0x00000000000079af */ /* 0x000e220000000000 */
[----:B------:R-:W-:Y:S05]  /*95a0*/  @!P5 BRA `(.L_x_1876) ;  /* 0x000001800000d947 */ /* 0x000fea0003800000 */
[----:B------:R-:W-:Y:S01]  /*95b0*/  IADD3 R0, R190, -0x2, RZ ;  /* 0xfffffffebe007810 */ /* 0x000fe20007ffe0ff */
[----:B--2---:R-:W-:Y:S01]  /*95c0*/  IMAD.MOV.U32 R5, RZ, RZ, 0x40 ;  /* 0x00000040ff057424 */ /* 0x004fe200078e00ff */
[----:B------:R-:W-:-:S02]  /*95d0*/  ISETP.GE.AND P2, PT, R208, c[0x0][0x1d4], PT ;  /* 0x00007500d0007a0c */ /* 0x000fc40003f46270 */
[----:B------:R-:W-:Y:S01]  /*95e0*/  SHF.R.S32.HI R2, RZ, 0x1f, R0 ;  /* 0x0000001fff027819 */ /* 0x000fe20000011400 */
[----:B------:R-:W-:Y:S01]  /*95f0*/  IMAD.WIDE.U32 R6, R5, c[0x0][0x1e0], RZ ;  /* 0x0000780005067a25 */ /* 0x000fe200078e00ff */
[----:B------:R-:W-:Y:S02]  /*9600*/  ISETP.GE.AND P1, PT, R212, c[0x0][0x1d4], PT ;  /* 0x00007500d4007a0c */ /* 0x000fe40003f26270 */
[----:B------:R-:W-:Y:S01]  /*9610*/  LOP3.LUT P6, RZ, R213, 0x1, RZ, 0xc0, !PT ;  /* 0x00000001d5ff7812 */ /* 0x000fe200078cc0ff */
[----:B------:R-:W-:Y:S02]  /*9620*/  IMAD R4, R2, c[0x0][0x1e0], RZ ;  /* 0x0000780002047a24 */ /* 0x000fe400078e02ff */
[----:B------:R-:W-:-:S04]  /*9630*/  IMAD.WIDE.U32 R2, R0, c[0x0][0x1e0], RZ ;  /* 0x0000780000027a25 */ /* 0x000fc800078e00ff */
[----:B------:R-:W-:Y:S01]  /*9640*/  IMAD R4, R0, c[0x0][0x1e4], R4 ;  /* 0x0000790000047a24 */ /* 0x000fe200078e0204 */
[----:B------:R-:W-:-:S03]  /*9650*/  LEA R0, P0, R2, R202, 0x6 ;  /* 0x000000ca02007211 */ /* 0x000fc600078030ff */
[----:B------:R-:W-:-:S05]  /*9660*/  IMAD.IADD R4, R3, 0x1, R4 ;  /* 0x0000000103047824 */ /* 0x000fca00078e0204 */
[----:B------:R-:W-:Y:S02]  /*9670*/  LEA.HI.X R4, R2, R201, R4, 0x6, P0 ;  /* 0x000000c902047211 */ /* 0x000fe400000f3404 */
[----:B------:R-:W-:-:S04]  /*9680*/  LEA R2, P0, R0, c[0x0][0x1c8], 0x1 ;  /* 0x0000720000027a11 */ /* 0x000fc800078008ff */
        /* <DEDUP_REMOVED lines=10> */
.L_x_1876:
[----:B------:R-:W-:Y:S05]  /*9730*/  BSYNC B0 ;  /* 0x0000000000007941 */ /* 0x000fea0003800000 */
.L_x_1875:
[----:B------:R-:W0:Y:S01]  /*9740*/  LDGDEPBAR ;  /* 0x00000000000079af */ /* 0x000e220000000000 */
[----:B------:R-:W-:Y:S01]  /*9750*/  LOP3.LUT P0, RZ, R234, 0x2, RZ, 0xc0, !PT ;  /* 0x00000002eaff7812 */ /* 0x000fe2000780c0ff */
[----:B------:R-:W-:Y:S01]  /*9760*/  BSSY B2, `(.L_x_1877) ;  /* 0x0000005000027945 */ /* 0x000fe20003800000 */
[----:B------:R-:W-:-:S02]  /*9770*/  MOV R111, 0x97b0 ;  /* 0x000097b0006f7802 */ /* 0x000fc40000000f00 */
[----:B------:R-:W-:-:S05]  /*9780*/  SEL R156, R156, 0xffffffe0, !P0 ;  /* 0xffffffe09c9c7807 */ /* 0x000fca0004000000 */
[----:B------:R-:W-:Y:S02]  /*9790*/  IMAD.IADD R112, R158, 0x1, R156 ;  /* 0x000000019e707824 */ /* 0x000fe400078e029c */
[----:B-12-4-:R-:W-:Y:S05]  /*97a0*/  CALL.REL.NOINC `($_ZN7cutlass13device_kernelIN5flash19enable_sm80_to_sm89INS1_16FlashAttnFwdSm80INS1_25CollectiveMainloopFwdSm80ILi8ELi2ELb0EN4cute5tupleIJNS5_1CILi128EEENS7_ILi64EEENS7_ILi192EEEEEELi192ENS_10bfloat16_tEfNS_4arch4Sm80ELb0ELb1ELb1ELb1ELb0ELb1ELb1ELb1EEENS1_21CollectiveEpilogueFwdINS6_IJS8_SA_S9_EEENS6_IJNS7_ILi1EEESI_SI_EEESC_SE_Li256ELb1ELb1ELb1ELb0EEENS1_36VarlenDynamicPersistentTileSchedulerILi128ELi64ELi256ELi256ELb1ELb1ELb0ELb1ELb0ELb1EEEEEEEEEvNT_6ParamsE$_ZZN5flash25CollectiveMainloopFwdSm80ILi8ELi2ELb0EN4cute5tupleIJNS1_1CILi128EEENS3_ILi64EEENS3_ILi192EEEEEELi192EN7cutlass10bfloat16_tEfNS8_4arch4Sm80ELb0ELb1ELb1ELb1ELb0ELb1ELb1ELb1EE3mmaINS_16FlashAttnFwdSm80ISC_NS_21CollectiveEpilogueFwdINS2_IJS4_S6_S5_EEENS2_IJNS3_ILi1EEESH_SH_EEES9_SB_Li256ELb1ELb1ELb1ELb0EEENS_36VarlenDynamicPersistentTileSchedulerILi128ELi64ELi256ELi256ELb1ELb1ELb0ELb1ELb0ELb1EEEE13SharedStorageENS1_6TensorINS1_11ArrayEngineIfLm96EEENS1_6LayoutINS2_IJNS2_IJNS3_ILi2EEESS_EEESH_NS3_ILi24EEEEEENS2_IJNS2_IJSH_SS_EEENS3_ILi0EEENS3_ILi4EEEEEEEEEENS_7SoftmaxILi2ELi0EEEEEbRKNSC_6ParamsERT0_RT1_iRKNS_16SeqlenInfoQKNewKILb1ELb1EEENS2_IJiiiiEEERT_ENKUlvE_clEv) ;  /* 0x0001419000007944 */ /* 0x016fea0003c00000 */
[----:B------:R-:W-:Y:S05]  /*97b0*/  BSYNC B2 ;  /* 0x0000000000027941 */ /* 0x000fea0003800000 */
.L_x_1877:
[----:B------:R2:W5:Y:S01]  /*97c0*/  LDL R104, [R1] ;  /* 0x0000000001687983 */ /* 0x0005620000100800 */
[----:B------:R-:W-:-:S04]  /*97d0*/  DEPBAR.LE SB0, 0x2 ;  /* 0x000080800000791a */ /* 0x000fc80000000000 */
[----:B------:R2:W5:Y:S01]  /*97e0*/  LDL R207, [R1+0x10] ;  /* 0x0000100001cf7983 */ /* 0x0005620000100800 */
[----:B------:R-:W-:Y:S01]  /*97f0*/  WARPSYNC 0xffffffff ;  /* 0xffffffff00007948 */ /* 0x000fe20003800000 */
[----:B------:R-:W-:Y:S02]  /*9800*/  BSSY B0, `(.L_x_1878) ;  /* 0x0000025000007945 */ /* 0x000fe40003800000 */
[----:B------:R-:W-:Y:S06]  /*9810*/  BAR.SYNC.DEFER_BLOCKING 0x0 ;  /* 0x0000000000007b1d */ /* 0x000fec0000010000 */
[----:B-1----:R2:W1:Y:S04]  /*9820*/  LDSM.16.M88.4 R12, [R152] ;  /* 0x00000000980c783b */ /* 0x0024680000000200 */
[----:B------:R2:W3:Y:S04]  /*9830*/  LDSM.16.M88.4 R28, [R158] ;  /* 0x000000009e1c783b */ /* 0x0004e80000000200 */
[----:B------:R2:W4:Y:S04]  /*9840*/  LDSM.16.M88.4 R32, [R158+0x800] ;  /* 0x000800009e20783b */ /* 0x0005280000000200 */
[----:B-----5:R2:W1:Y:S04]  /*9850*/  LDSM.16.M88.4 R44, [R158+0x1000] ;  /* 0x001000009e2c783b */ /* 0x0204680000000200 */
        /* <DEDUP_REMOVED lines=10> */
[----:B------:R-:W-:Y:S01]  /*9900*/  IMAD.WIDE.U32 R8, R0, c[0x0][0x208], RZ ;  /* 0x0000820000087a25 */ /* 0x000fe200078e00ff */
[----:B------:R-:W-:-:S03]  /*9910*/  LOP3.LUT P3, RZ, R213, 0x1, RZ, 0xc0, !PT ;  /* 0x00000001d5ff7812 */ /* 0x000fc6000786c0ff */
[----:B------:R-:W-:-:S04]  /*9920*/  IMAD R2, R2, c[0x0][0x208], RZ ;  /* 0x0000820002027a24 */ /* 0x000fc800078e02ff */
[----:B------:R-:W-:Y:S01]  /*9930*/  IMAD R2, R0, c[0x0][0x20c], R2 ;  /* 0x0000830000027a24 */ /* 0x000fe200078e0202 */
[----:B------:R-:W-:-:S03]  /*9940*/  LEA R0, P0, R8, R204, 0x6 ;  /* 0x000000cc08007211 */ /* 0x000fc600078030ff */
[----:B------:R-:W-:Y:S01]  /*9950*/  IMAD.IADD R3, R9, 0x1, R2 ;  /* 0x0000000109037824 */ /* 0x000fe200078e0202 */
        /* <DEDUP_REMOVED lines=15> */
.L_x_1879:
[----:B------:R-:W-:Y:S05]  /*9a50*/  BSYNC B0 ;  /* 0x0000000000007941 */ /* 0x000fea0003800000 */
.L_x_1878:
[----:B------:R-:W-:Y:S01]  /*9a60*/  LOP3.LUT P0, RZ, R234, 0x4, RZ, 0xc0, !PT ;  /* 0x00000004eaff7812 */ /* 0x000fe2000780c0ff */
[C---:B-1-3--:R-:W-:Y:S01]  /*9a70*/  HMMA.16816.F32.BF16 R16, R12.reuse, R28, RZ ;  /* 0x0000001c0c10723c */ /* 0x04afe200000418ff */
[----:B------:R-:W-:Y:S01]  /*9a80*/  MOV R0, 0x40 ;  /* 0x0000004000007802 */ /* 0x000fe20000000f00 */
[----:B------:R-:W-:Y:S03]  /*9a90*/  LDSM.16.M88.4 R20, [R155] ;  /* 0x000000009b14783b */ /* 0x000fe60000000200 */
[----:B------:R-:W-:Y:S01]  /*9aa0*/  SEL R151, R0, 0xffffffc0, !P0 ;  /* 0xffffffc000977807 */ /* 0x000fe20004000000 */
[----:B------:R-:W-:Y:S02]  /*9ab0*/  LDSM.16.M88.4 R92, [R158+0x2000] ;  /* 0x002000009e5c783b */ /* 0x000fe40000000200 */
[C---:B------:R-:W-:Y:S01]  /*9ac0*/  HMMA.16816.F32.BF16 R28, R12.reuse, R30, RZ ;  /* 0x0000001e0c1c723c */ /* 0x040fe200000418ff */
[----:B------:R-:W-:Y:S01]  /*9ad0*/  IADD3 R0, R151, R158, R156 ;  /* 0x0000009e97007210 */ /* 0x000fe20007ffe09c */
[----:B--2---:R-:W-:Y:S01]  /*9ae0*/  IMAD.IADD R2, R158, 0x1, R151 ;  /* 0x000000019e027824 */ /* 0x004fe200078e0297 */
[----:B------:R-:W-:Y:S04]  /*9af0*/  LDSM.16.M88.4 R88, [R112+0x2000] ;  /* 0x002000007058783b */ /* 0x000fe80000000200 */
[----:B------:R-:W1:Y:S01]  /*9b00*/  LDSM.16.M88.4 R68, [R2] ;  /* 0x000000000244783b */ /* 0x000e620000000200 */
[C---:B----4-:R-:W-:Y:S03]  /*9b10*/  HMMA.16816.F32.BF16 R24, R12.reuse, R32, RZ ;  /* 0x000000200c18723c */ /* 0x050fe600000418ff */
[----:B------:R-:W2:Y:S04]  /*9b20*/  LDSM.16.M88.4 R72, [R2+0x800] ;  /* 0x000800000248783b */ /* 0x000ea80000000200 */
[----:B------:R-:W3:Y:S01]  /*9b30*/  LDSM.16.M88.4 R76, [R2+0x1000] ;  /* 0x00100000024c783b */ /* 0x000ee20000000200 */
[C---:B------:R-:W-:Y:S03]  /*9b40*/  HMMA.16816.F32.BF16 R32, R12.reuse, R34, RZ ;  /* 0x000000220c20723c */ /* 0x040fe600000418ff */
[----:B------:R-:W-:Y:S04]  /*9b50*/  LDSM.16.M88.4 R96, [R0] ;  /* 0x000000000060783b */ /* 0x000fe80000000200 */
[----:B------:R-:W-:Y:S01]  /*9b60*/  LDSM.16.M88.4 R84, [R2+0x1800] ;  /* 0x001800000254783b */ /* 0x000fe20000000200 */
[----:B------:R-:W-:Y:S03]  /*9b70*/  HMMA.16816.F32.BF16 R36, R12, R44, RZ ;  /* 0x0000002c0c24723c */ /* 0x000fe600000418ff */
[----:B------:R-:W4:Y:S04]  /*9b80*/  LDL R113, [R1+0x4] ;  /* 0x0000040001717983 */ /* 0x000f280000100800 */
[----:B------:R-:W0:Y:S01]  /*9b90*/  LDGDEPBAR ;  /* 0x00000000000079af */ /* 0x000e220000000000 */
[----:B------:R-:W-:Y:S03]  /*9ba0*/  HMMA.16816.F32.BF16 R56, R4, R40, R16 ;  /* 0x000000280438723c */ /* 0x000fe60000041810 */
[----:B------:R-:W5:Y:S05]  /*9bb0*/  LDSM.16.M88.4 R16, [R154] ;  /* 0x000000009a10783b */ /* 0x000f6a0000000200 */
[C---:B------:R-:W-:Y:S08]  /*9bc0*/  HMMA.16816.F32.BF16 R44, R12.reuse, R46, RZ ;  /* 0x0000002e0c2c723c */ /* 0x040ff000000418ff */
[C---:B------:R-:W-:Y:S08]  /*9bd0*/  HMMA.16816.F32.BF16 R48, R12.reuse, R52, RZ ;  /* 0x000000340c30723c */ /* 0x040ff000000418ff */
[----:B------:R-:W-:Y:S08]  /*9be0*/  HMMA.16816.F32.BF16 R12, R12, R54, RZ ;  /* 0x000000360c0c723c */ /* 0x000ff000000418ff */
[C---:B------:R-:W-:Y:S08]  /*9bf0*/  HMMA.16816.F32.BF16 R52, R4.reuse, R42, R28 ;  /* 0x0000002a0434723c */ /* 0x040ff0000004181c */
[C---:B------:R-:W-:Y:S08]  /*9c00*/  HMMA.16816.F32.BF16 R28, R4.reuse, R60, R24 ;  /* 0x0000003c041c723c */ /* 0x040ff00000041818 */
[C---:B------:R-:W-:Y:S01]  /*9c10*/  HMMA.16816.F32.BF16 R24, R4.reuse, R62, R32 ;  /* 0x0000003e0418723c */ /* 0x040fe20000041820 */
[----:B------:R-:W-:Y:S07]  /*9c20*/  LDSM.16.M88.4 R60, [R0+0x1000] ;  /* 0x00100000003c783b */ /* 0x000fee0000000200 */
[----:B------:R-:W-:Y:S08]  /*9c30*/  HMMA.16816.F32.BF16 R36, R4, R64, R36 ;  /* 0x000000400424723c */ /* 0x000ff00000041824 */
[----:B-1----:R-:W-:Y:S08]  /*9c40*/  HMMA.16816.F32.BF16 R56, R20, R68, R56 ;  /* 0x000000441438723c */ /* 0x002ff00000041838 */
[C---:B------:R-:W-:Y:S01]  /*9c50*/  HMMA.16816.F32.BF16 R44, R4.reuse, R66, R44 ;  /* 0x00000042042c723c */ /* 0x040fe2000004182c */
[----:B------:R-:W1:Y:S07]  /*9c60*/  LDSM.16.M88.4 R64, [R0+0x800] ;  /* 0x000800000040783b */ /* 0x000e6e0000000200 */
[C---:B------:R-:W-:Y:S08]  /*9c70*/  HMMA.16816.F32.BF16 R48, R4.reuse, R80, R48 ;  /* 0x000000500430723c */ /* 0x040ff00000041830 */
[----:B------:R-:W-:Y:S01]  /*9c80*/  HMMA.16816.F32.BF16 R4, R4, R82, R12 ;  /* 0x000000520404723c */ /* 0x000fe2000004180c */
[----:B------:R-:W1:Y:S04]  /*9c90*/  LDSM.16.M88.4 R12, [R152+0x4000] ;  /* 0x00400000980c783b */ /* 0x000e680000000200 */
[----:B------:R-:W1:Y:S03]  /*9ca0*/  LDSM.16.M88.4 R80, [R0+0x1800] ;  /* 0x001800000050783b */ /* 0x000e660000000200 */
[C---:B------:R-:W-:Y:S01]  /*9cb0*/  HMMA.16816.F32.BF16 R52, R20.reuse, R70, R52 ;  /* 0x000000461434723c */ /* 0x040fe20000041834 */
[----:B------:R-:W-:Y:S07]  /*9cc0*/  LDSM.16.M88.4 R68, [R158+0x3000] ;  /* 0x003000009e44783b */ /* 0x000fee0000000200 */
[C---:B--2---:R-:W-:Y:S08]  /*9cd0*/  HMMA.16816.F32.BF16 R40, R20.reuse, R72, R28 ;  /* 0x000000481428723c */ /* 0x044ff0000004181c */
[C---:B------:R-:W-:Y:S01]  /*9ce0*/  HMMA.16816.F32.BF16 R32, R20.reuse, R74, R24 ;  /* 0x0000004a1420723c */ /* 0x040fe20000041818 */
[----:B------:R-:W2:Y:S07]  /*9cf0*/  LDSM.16.M88.4 R72, [R158+0x2800] ;  /* 0x002800009e48783b */ /* 0x000eae0000000200 */
[----:B---3--:R-:W-:Y:S08]  /*9d00*/  HMMA.16816.F32.BF16 R28, R20, R76, R36 ;  /* 0x0000004c141c723c */ /* 0x008ff00000041824 */
[----:B-----5:R-:W-:Y:S08]  /*9d10*/  HMMA.16816.F32.BF16 R56, R16, R96, R56 ;  /* 0x000000601038723c */ /* 0x020ff00000041838 */
[C---:B------:R-:W-:Y:S01]  /*9d20*/  HMMA.16816.F32.BF16 R24, R20.reuse, R78, R44 ;  /* 0x0000004e1418723c */ /* 0x040fe2000004182c */
[----:B------:R-:W-:Y:S07]  /*9d30*/  LDSM.16.M88.4 R76, [R158+0x3800] ;  /* 0x003800009e4c783b */ /* 0x000fee0000000200 */
[C---:B------:R-:W-:Y:S08]  /*9d40*/  HMMA.16816.F32.BF16 R48, R20.reuse, R84, R48 ;  /* 0x000000541430723c */ /* 0x040ff00000041830 */
[----:B------:R-:W-:Y:S01]  /*9d50*/  HMMA.16816.F32.BF16 R36, R20, R86, R4 ;  /* 0x000000561424723c */ /* 0x000fe20000041804 */
[----:B------:R-:W3:Y:S04]  /*9d60*/  LDSM.16.M88.4 R4, [R153+0x4000] ;  /* 0x004000009904783b */ /* 0x000ee80000000200 */
[----:B------:R-:W-:Y:S03]  /*9d70*/  LDSM.16.M88.4 R84, [R2+0x2000] ;  /* 0x002000000254783b */ /* 0x000fe60000000200 */
[C---:B------:R-:W-:Y:S01]  /*9d80*/  HMMA.16816.F32.BF16 R52, R16.reuse, R98, R52 ;  /* 0x000000621034723c */ /* 0x040fe20000041834 */
[----:B------:R-:W-:Y:S07]  /*9d90*/  LDSM.16.M88.4 R96, [R0+0x3800] ;  /* 0x003800000060783b */ /* 0x000fee0000000200 */
[C---:B-1----:R-:W-:Y:S08]  /*9da0*/  HMMA.16816.F32.BF16 R44, R16.reuse, R64, R40 ;  /* 0x00000040102c723c */ /* 0x042ff00000041828 */
[C---:B------:R-:W-:Y:S01]  /*9db0*/  HMMA.16816.F32.BF16 R40, R16.reuse, R66, R32 ;  /* 0x000000421028723c */ /* 0x040fe20000041820 */
[----:B------:R-:W1:Y:S07]  /*9dc0*/  LDSM.16.M88.4 R64, [R112+0x2800] ;  /* 0x002800007040783b */ /* 0x000e6e0000000200 */
[----:B------:R-:W-:Y:S01]  /*9dd0*/  HMMA.16816.F32.BF16 R32, R16, R60, R28 ;  /* 0x0000003c1020723c */ /* 0x000fe2000004181c */
[----:B------:R-:W5:Y:S07]  /*9de0*/  LDSM.16.M88.4 R28, [R155+0x4000] ;  /* 0x004000009b1c783b */ /* 0x000f6e0000000200 */
[----:B------:R-:W-:Y:S08]  /*9df0*/  HMMA.16816.F32.BF16 R56, R12, R92, R56 ;  /* 0x0000005c0c38723c */ /* 0x000ff00000041838 */
[C---:B------:R-:W-:Y:S01]  /*9e00*/  HMMA.16816.F32.BF16 R24, R16.reuse, R62, R24 ;  /* 0x0000003e1018723c */ /* 0x040fe20000041818 */
[----:B------:R-:W1:Y:S07]  /*9e10*/  LDSM.16.M88.4 R60, [R112+0x3000] ;  /* 0x00300000703c783b */ /* 0x000e6e0000000200 */
[C---:B------:R-:W-:Y:S08]  /*9e20*/  HMMA.16816.F32.BF16 R20, R16.reuse, R80, R48 ;  /* 0x000000501014723c */ /* 0x040ff00000041830 */
[----:B------:R-:W-:Y:S01]  /*9e30*/  HMMA.16816.F32.BF16 R16, R16, R82, R36 ;  /* 0x000000521010723c */ /* 0x000fe20000041824 */
[----:B------:R-:W1:Y:S07]  /*9e40*/  LDSM.16.M88.4 R80, [R112+0x3800] ;  /* 0x003800007050783b */ /* 0x000e6e0000000200 */
[C---:B------:R-:W-:Y:S08]  /*9e50*/  HMMA.16816.F32.BF16 R52, R12.reuse, R94, R52 ;  /* 0x0000005e0c34723c */ /* 0x040ff00000041834 */
[C---:B--2---:R-:W-:Y:S08]  /*9e60*/  HMMA.16816.F32.BF16 R48, R12.reuse, R72, R44 ;  /* 0x000000480c30723c */ /* 0x044ff0000004182c */
[C---:B------:R-:W-:Y:S01]  /*9e70*/  HMMA.16816.F32.BF16 R44, R12.reuse, R74, R40 ;  /* 0x0000004a0c2c723c */ /* 0x040fe20000041828 */
[----:B------:R-:W-:Y:S07]  /*9e80*/  LDSM.16.M88.4 R72, [R112+0x4000] ;  /* 0x004000007048783b */ /* 0x000fee0000000200 */
[----:B------:R-:W-:Y:S08]  /*9e90*/  HMMA.16816.F32.BF16 R40, R12, R68, R32 ;  /* 0x000000440c28723c */ /* 0x000ff00000041820 */
[----:B---3--:R-:W-:Y:S08]  /*9ea0*/  HMMA.16816.F32.BF16 R32, R4, R88, R56 ;  /* 0x000000580420723c */ /* 0x008ff00000041838 */
[C---:B------:R-:W-:Y:S01]  /*9eb0*/  HMMA.16816.F32.BF16 R36, R12.reuse, R70, R24 ;  /* 0x000000460c24723c */ /* 0x040fe20000041818 */
[----:B------:R-:W2:Y:S04]  /*9ec0*/  LDSM.16.M88.4 R68, [R2+0x2800] ;  /* 0x002800000244783b */ /* 0x000ea80000000200 */
[----:B------:R-:W-:Y:S03]  /*9ed0*/  LDSM.16.M88.4 R24, [R154+0x4000] ;  /* 0x004000009a18783b */ /* 0x000fe60000000200 */
[C---:B------:R-:W-:Y:S08]  /*9ee0*/  HMMA.16816.F32.BF16 R20, R12.reuse, R76, R20 ;  /* 0x0000004c0c14723c */ /* 0x040ff00000041814 */
[----:B------:R-:W-:Y:S01]  /*9ef0*/  HMMA.16816.F32.BF16 R12, R12, R78, R16 ;  /* 0x0000004e0c0c723c */ /* 0x000fe20000041810 */
[----:B------:R-:W3:Y:S07]  /*9f00*/  LDSM.16.M88.4 R76, [R0+0x2000] ;  /* 0x00200000004c783b */ /* 0x000eee0000000200 */
[C---:B------:R-:W-:Y:S08]  /*9f10*/  HMMA.16816.F32.BF16 R16, R4.reuse, R90, R52 ;  /* 0x0000005a0410723c */ /* 0x040ff00000041834 */
[----:B-1----:R-:W-:Y:S08]  /*9f20*/  HMMA.16816.F32.BF16 R48, R4, R64, R48 ;  /* 0x000000400430723c */ /* 0x002ff00000041830 */
[----:B-----5:R-:W-:Y:S08]  /*9f30*/  HMMA.16816.F32.BF16 R32, R28, R84, R32 ;  /* 0x000000541c20723c */ /* 0x020ff00000041820 */
[C---:B------:R-:W-:Y:S01]  /*9f40*/  HMMA.16816.F32.BF16 R56, R4.reuse, R66, R44 ;  /* 0x000000420438723c */ /* 0x040fe2000004182c */
[----:B------:R-:W-:Y:S07]  /*9f50*/  LDSM.16.M88.4 R44, [R158+0x4000] ;  /* 0x004000009e2c783b */ /* 0x000fee0000000200 */
[C---:B------:R-:W-:Y:S08]  /*9f60*/  HMMA.16816.F32.BF16 R64, R4.reuse, R60, R40 ;  /* 0x0000003c0440723c */ /* 0x040ff00000041828 */
[C---:B------:R-:W-:Y:S01]  /*9f70*/  HMMA.16816.F32.BF16 R52, R4.reuse, R62, R36 ;  /* 0x0000003e0434723c */ /* 0x040fe20000041824 */
[----:B------:R-:W-:Y:S07]  /*9f80*/  LDSM.16.M88.4 R36, [R2+0x3000] ;  /* 0x003000000224783b */ /* 0x000fee0000000200 */
[C---:B------:R-:W-:Y:S01]  /*9f90*/  HMMA.16816.F32.BF16 R60, R4.reuse, R80, R20 ;  /* 0x00000050043c723c */ /* 0x040fe20000041814 */
[----:B------:R-:W1:Y:S07]  /*9fa0*/  LDSM.16.M88.4 R20, [R152+0x8000] ;  /* 0x008000009814783b */ /* 0x000e6e0000000200 */
[----:B------:R-:W-:Y:S01]  /*9fb0*/  HMMA.16816.F32.BF16 R108, R4, R82, R12 ;  /* 0x00000052046c723c */ /* 0x000fe2000004180c */
[----:B------:R-:W-:Y:S07]  /*9fc0*/  LDSM.16.M88.4 R80, [R0+0x4000] ;  /* 0x004000000050783b */ /* 0x000fee0000000200 */
[C---:B------:R-:W-:Y:S01]  /*9fd0*/  HMMA.16816.F32.BF16 R12, R28.reuse, R86, R16 ;  /* 0x000000561c0c723c */ /* 0x040fe20000041810 */
[----:B------:R-:W5:Y:S04]  /*9fe0*/  LDSM.16.M88.4 R84, [R2+0x3800] ;  /* 0x003800000254783b */ /* 0x000f680000000200 */
[----:B------:R-:W-:Y:S03]  /*9ff0*/  LDSM.16.M88.4 R16, [R153+0x8000] ;  /* 0x008000009910783b */ /* 0x000fe60000000200 */
[----:B--2---:R-:W-:Y:S01]  /*a000*/  HMMA.16816.F32.BF16 R40, R28, R68, R48 ;  /* 0x000000441c28723c */ /* 0x004fe20000041830 */
[----:B------:R-:W2:Y:S07]  /*a010*/  LDSM.16.M88.4 R48, [R0+0x2800] ;  /* 0x002800000030783b */ /* 0x000eae0000000200 */
[C---:B---3--:R-:W-:Y:S08]  /*a020*/  HMMA.16816.F32.BF16 R4, R24.reuse, R76, R32 ;  /* 0x0000004c1804723c */ /* 0x048ff00000041820 */
[----:B------:R-:W-:Y:S01]  /*a030*/  HMMA.16816.F32.BF16 R32, R24, R78, R12 ;  /* 0x0000004e1820723c */ /* 0x000fe2000004180c */
[----:B------:R-:W3:Y:S04]  /*a040*/  LDSM.16.M88.4 R76, [R158+0x4800] ;  /* 0x004800009e4c783b */ /* 0x000ee80000000200 */
[----:B------:R-:W-:Y:S11]  /*a050*/  LDSM.16.M88.4 R12, [R155+0x8000] ;  /* 0x008000009b0c783b */ /* 0x000ff60000000200 */
[----:B-1----:R-:W-:Y:S08]  /*a060*/  HMMA.16816.F32.BF16 R4, R20, R44, R4 ;  /* 0x0000002c1404723c */ /* 0x002ff00000041804 */
[C---:B-----5:R-:W-:Y:S01]  /*a070*/  HMMA.16816.F32.BF16 R100, R28.reuse, R84, R60 ;  /* 0x000000541c64723c */ /* 0x060fe2000004183c */
[----:B------:R-:W1:Y:S07]  /*a080*/  LDSM.16.M88.4 R60, [R2+0x4000] ;  /* 0x00400000023c783b */ /* 0x000e6e0000000200 */
[C---:B------:R-:W-:Y:S01]  /*a090*/  HMMA.16816.F32.BF16 R56, R28.reuse, R70, R56 ;  /* 0x000000461c38723c */ /* 0x040fe20000041838 */
[----:B------:R-:W-:Y:S07]  /*a0a0*/  LDSM.16.M88.4 R68, [R112+0x4800] ;  /* 0x004800007044783b */ /* 0x000fee0000000200 */
[C---:B------:R-:W-:Y:S01]  /*a0b0*/  HMMA.16816.F32.BF16 R92, R28.reuse, R36, R64 ;  /* 0x000000241c5c723c */ /* 0x040fe20000041840 */
[----:B------:R-:W-:Y:S07]  /*a0c0*/  LDSM.16.M88.4 R64, [R2+0x4800] ;  /* 0x004800000240783b */ /* 0x000fee0000000200 */
[----:B------:R-:W-:Y:S01]  /*a0d0*/  HMMA.16816.F32.BF16 R88, R28, R38, R52 ;  /* 0x000000261c58723c */ /* 0x000fe20000041834 */
[----:B------:R-:W5:Y:S07]  /*a0e0*/  LDSM.16.M88.4 R52, [R0+0x3000] ;  /* 0x003000000034783b */ /* 0x000f6e0000000200 */
[----:B------:R-:W-:Y:S08]  /*a0f0*/  HMMA.16816.F32.BF16 R36, R20, R46, R32 ;  /* 0x0000002e1424723c */ /* 0x000ff00000041820 */
[----:B--2---:R-:W-:Y:S08]  /*a100*/  HMMA.16816.F32.BF16 R40, R24, R48, R40 ;  /* 0x000000301828723c */ /* 0x004ff00000041828 */
[----:B------:R-:W-:Y:S01]  /*a110*/  HMMA.16816.F32.BF16 R32, R16, R72, R4 ;  /* 0x000000481020723c */ /* 0x000fe20000041804 */
[----:B------:R-:W2:Y:S07]  /*a120*/  LDSM.16.M88.4 R4, [R154+0x8000] ;  /* 0x008000009a04783b */ /* 0x000eae0000000200 */
[----:B------:R-:W-:Y:S08]  /*a130*/  HMMA.16816.F32.BF16 R44, R24, R50, R56 ;  /* 0x00000032182c723c */ /* 0x000ff00000041838 */
[----:B------:R-:W-:Y:S01]  /*a140*/  HMMA.16816.F32.BF16 R36, R16, R74, R36 ;  /* 0x0000004a1024723c */ /* 0x000fe20000041824 */
[----:B------:R-:W2:Y:S07]  /*a150*/  LDSM.16.M88.4 R72, [R158+0x5000] ;  /* 0x005000009e48783b */ /* 0x000eae0000000200 */
[----:B---3--:R-:W-:Y:S08]  /*a160*/  HMMA.16816.F32.BF16 R48, R20, R76, R40 ;  /* 0x0000004c1430723c */ /* 0x008ff00000041828 */
[----:B-1----:R-:W-:Y:S08]  /*a170*/  HMMA.16816.F32.BF16 R32, R12, R60, R32 ;  /* 0x0000003c0c20723c */ /* 0x002ff00000041820 */
[----:B------:R-:W-:Y:S08]  /*a180*/  HMMA.16816.F32.BF16 R108, R28, R86, R108 ;  /* 0x000000561c6c723c */ /* 0x000ff0000004186c */
[----:B-----5:R-:W-:Y:S08]  /*a190*/  HMMA.16816.F32.BF16 R28, R24, R52, R92 ;  /* 0x00000034181c723c */ /* 0x020ff0000004185c */
[----:B------:R-:W-:Y:S01]  /*a1a0*/  HMMA.16816.F32.BF16 R40, R20, R78, R44 ;  /* 0x0000004e1428723c */ /* 0x000fe2000004182c */
[----:B------:R-:W-:Y:S07]  /*a1b0*/  LDSM.16.M88.4 R76, [R0+0x4800] ;  /* 0x00480000004c783b */ /* 0x000fee0000000200 */
[----:B------:R-:W-:Y:S01]  /*a1c0*/  HMMA.16816.F32.BF16 R44, R12, R62, R36 ;  /* 0x0000003e0c2c723c */ /* 0x000fe20000041824 */
[----:B------:R-:W1:Y:S07]  /*a1d0*/  LDSM.16.M88.4 R60, [R112+0x5000] ;  /* 0x00500000703c783b */ /* 0x000e6e0000000200 */
[----:B------:R-:W-:Y:S08]  /*a1e0*/  HMMA.16816.F32.BF16 R48, R16, R68, R48 ;  /* 0x000000441030723c */ /* 0x000ff00000041830 */
[----:B------:R-:W-:Y:S08]  /*a1f0*/  HMMA.16816.F32.BF16 R56, R24, R54, R88 ;  /* 0x000000361838723c */ /* 0x000ff00000041858 */
[----:B--2---:R-:W-:Y:S08]  /*a200*/  HMMA.16816.F32.BF16 R52, R4, R80, R32 ;  /* 0x000000500434723c */ /* 0x004ff00000041820 */
[----:B------:R-:W-:Y:S08]  /*a210*/  HMMA.16816.F32.BF16 R36, R20, R72, R28 ;  /* 0x000000481424723c */ /* 0x000ff0000004181c */
[----:B------:R-:W-:Y:S01]  /*a220*/  HMMA.16816.F32.BF16 R32, R16, R70, R40 ;  /* 0x000000461020723c */ /* 0x000fe20000041828 */
[----:B------:R-:W2:Y:S07]  /*a230*/  LDSM.16.M88.4 R68, [R2+0x5000] ;  /* 0x005000000244783b */ /* 0x000eae0000000200 */
[----:B------:R-:W-:Y:S08]  /*a240*/  HMMA.16816.F32.BF16 R28, R12, R64, R48 ;  /* 0x000000400c1c723c */ /* 0x000ff00000041830 */
[----:B------:R-:W-:Y:S01]  /*a250*/  HMMA.16816.F32.BF16 R48, R4, R82, R44 ;  /* 0x000000520430723c */ /* 0x000fe2000004182c */
[----:B------:R-:W-:-:S07]  /*a260*/  FMUL.FTZ R3, R52, c[0x0][0x320] ;  /* 0x0000c80034037a20 */ /* 0x000fce0000410000 */
[----:B------:R-:W-:Y:S01]  /*a270*/  HMMA.16816.F32.BF16 R44, R20, R74, R56 ;  /* 0x0000004a142c723c */ /* 0x000fe20000041838 */
[----:B------:R-:W3:Y:S01]  /*a280*/  LDSM.16.M88.4 R56, [R158+0x5800] ;  /* 0x005800009e38783b */ /* 0x000ee20000000200 */
[----:B------:R5:W2:Y:S06]  /*a290*/  MUFU.TANH R80, R3 ;  /* 0x0000000300507308 */ /* 0x000aac0000002400 */
[----:B-1----:R-:W-:Y:S01]  /*a2a0*/  HMMA.16816.F32.BF16 R40, R16, R60, R36 ;  /* 0x0000003c1028723c */ /* 0x002fe20000041824 */
[----:B-----5:R-:W-:-:S07]  /*a2b0*/  FMUL.FTZ R3, R53, c[0x0][0x320] ;  /* 0x0000c80035037a20 */ /* 0x020fce0000410000 */
[----:B------:R-:W-:Y:S01]  /*a2c0*/  HMMA.16816.F32.BF16 R36, R12, R66, R32 ;  /* 0x000000420c24723c */ /* 0x000fe20000041820 */
[----:B------:R-:W1:Y:S01]  /*a2d0*/  LDSM.16.M88.4 R64, [R0+0x5000] ;  /* 0x005000000040783b */ /* 0x000e620000000200 */
[----:B------:R5:W1:Y:S06]  /*a2e0*/  MUFU.TANH R74, R3 ;  /* 0x00000003004a7308 */ /* 0x000a6c0000002400 */
[----:B------:R-:W-:Y:S01]  /*a2f0*/  HMMA.16816.F32.BF16 R84, R24, R96, R100 ;  /* 0x000000601854723c */ /* 0x000fe20000041864 */
[----:B-----5:R-:W-:-:S04]  /*a300*/  FMUL.FTZ R3, R54, c[0x0][0x320] ;  /* 0x0000c80036037a20 */ /* 0x020fc80000410000 */
[----:B------:R5:W1:Y:S03]  /*a310*/  MUFU.TANH R81, R3 ;  /* 0x0000000300517308 */ /* 0x000a660000002400 */
[----:B------:R-:W-:Y:S01]  /*a320*/  HMMA.16816.F32.BF16 R24, R24, R98, R108 ;  /* 0x000000621818723c */ /* 0x000fe2000004186c */
[----:B-----5:R-:W-:-:S07]  /*a330*/  FMUL.FTZ R3, R55, c[0x0][0x320] ;  /* 0x0000c80037037a20 */ /* 0x020fce0000410000 */
[----:B------:R-:W-:Y:S08]  /*a340*/  HMMA.16816.F32.BF16 R52, R4, R76, R28 ;  /* 0x0000004c0434723c */ /* 0x000ff0000004181c */
[----:B------:R-:W-:Y:S01]  /*a350*/  HMMA.16816.F32.BF16 R28, R16, R62, R44 ;  /* 0x0000003e101c723c */ /* 0x000fe2000004182c */
[----:B------:R-:W5:Y:S04]  /*a360*/  LDSM.16.M88.4 R60, [R112+0x5800] ;  /* 0x00580000703c783b */ /* 0x000f680000000200 */
[----:B------:R-:W1:Y:S03]  /*a370*/  LDSM.16.M88.4 R44, [R2+0x5800] ;  /* 0x00580000022c783b */ /* 0x000e660000000200 */
[----:B--2---:R-:W-:Y:S08]  /*a380*/  HMMA.16816.F32.BF16 R32, R12, R68, R40 ;  /* 0x000000440c20723c */ /* 0x004ff00000041828 */
[----:B------:R-:W-:Y:S08]  /*a390*/  HMMA.16816.F32.BF16 R40, R4, R78, R36 ;  /* 0x0000004e0428723c */ /* 0x000ff00000041824 */
[C---:B---3--:R-:W-:Y:S08]  /*a3a0*/  HMMA.16816.F32.BF16 R36, R20.reuse, R56, R84 ;  /* 0x000000381424723c */ /* 0x048ff00000041854 */
[----:B------:R-:W-:Y:S08]  /*a3b0*/  HMMA.16816.F32.BF16 R20, R20, R58, R24 ;  /* 0x0000003a1414723c */ /* 0x000ff00000041818 */
[----:B------:R-:W-:Y:S08]  /*a3c0*/  HMMA.16816.F32.BF16 R24, R12, R70, R28 ;  /* 0x000000460c18723c */ /* 0x000ff0000004181c */
[----:B-1----:R-:W-:Y:S08]  /*a3d0*/  HMMA.16816.F32.BF16 R32, R4, R64, R32 ;  /* 0x000000400420723c */ /* 0x002ff00000041820 */
[C---:B-----5:R-:W-:Y:S01]  /*a3e0*/  HMMA.16816.F32.BF16 R28, R16.reuse, R60, R36 ;  /* 0x0000003c101c723c */ /* 0x060fe20000041824 */
[----:B------:R1:W2:Y:S07]  /*a3f0*/  LDSM.16.M88.4 R36, [R0+0x5800] ;  /* 0x005800000024783b */ /* 0x0002ae0000000200 */
[----:B------:R-:W-:Y:S08]  /*a400*/  HMMA.16816.F32.BF16 R16, R16, R62, R20 ;  /* 0x0000003e1010723c */ /* 0x000ff00000041814 */
[----:B------:R-:W-:Y:S01]  /*a410*/  HMMA.16816.F32.BF16 R24, R4, R66, R24 ;  /* 0x000000420418723c */ /* 0x000fe20000041818 */
[----:B------:R3:W2:Y:S01]  /*a420*/  MUFU.TANH R75, R3 ;  /* 0x00000003004b7308 */ /* 0x0006a20000002400 */
[----:B-1----:R-:W-:-:S06]  /*a430*/  FMUL.FTZ R0, R33, c[0x0][0x320] ;  /* 0x0000c80021007a20 */ /* 0x002fcc0000410000 */
[----:B------:R-:W-:Y:S01]  /*a440*/  HMMA.16816.F32.BF16 R20, R12, R44, R28 ;  /* 0x0000002c0c14723c */ /* 0x000fe2000004181c */
[----:B------:R1:W1:Y:S01]  /*a450*/  MUFU.TANH R29, R0 ;  /* 0x00000000001d7308 */ /* 0x0002620000002400 */
[----:B---3--:R-:W-:-:S07]  /*a460*/  FMUL.FTZ R3, R48, c[0x0][0x320] ;  /* 0x0000c80030037a20 */ /* 0x008fce0000410000 */
[----:B------:R3:W2:Y:S01]  /*a470*/  MUFU.TANH R72, R3 ;  /* 0x0000000300487308 */ /* 0x0006a20000002400 */
[----:B-1----:R-:W-:-:S07]  /*a480*/  FMUL.FTZ R0, R34, c[0x0][0x320] ;  /* 0x0000c80022007a20 */ /* 0x002fce0000410000 */
[----:B------:R1:W1:Y:S01]  /*a490*/  MUFU.TANH R33, R0 ;  /* 0x0000000000217308 */ /* 0x0002620000002400 */
[----:B------:R-:W-:Y:S01]  /*a4a0*/  HMMA.16816.F32.BF16 R16, R12, R46, R16 ;  /* 0x0000002e0c10723c */ /* 0x000fe20000041810 */
[----:B---3--:R-:W-:-:S06]  /*a4b0*/  FMUL.FTZ R3, R49, c[0x0][0x320] ;  /* 0x0000c80031037a20 */ /* 0x008fcc0000410000 */
[----:B------:R3:W2:Y:S01]  /*a4c0*/  MUFU.TANH R49, R3 ;  /* 0x0000000300317308 */ /* 0x0006a20000002400 */
[----:B-1----:R-:W-:-:S07]  /*a4d0*/  FMUL.FTZ R0, R35, c[0x0][0x320] ;  /* 0x0000c80023007a20 */ /* 0x002fce0000410000 */
[----:B------:R1:W1:Y:S01]  /*a4e0*/  MUFU.TANH R34, R0 ;  /* 0x0000000000227308 */ /* 0x0002620000002400 */
[----:B---3--:R-:W-:Y:S01]  /*a4f0*/  FMUL.FTZ R3, R50, c[0x0][0x320] ;  /* 0x0000c80032037a20 */ /* 0x008fe20000410000 */
[----:B------:R-:W-:-:S06]  /*a500*/  SHF.R.S32.HI R2, RZ, 0x1f, R104 ;  /* 0x0000001fff027819 */ /* 0x000fcc0000011468 */
[----:B------:R3:W2:Y:S01]  /*a510*/  MUFU.TANH R73, R3 ;  /* 0x0000000300497308 */ /* 0x0006a20000002400 */
[----:B-1----:R-:W-:-:S07]  /*a520*/  FMUL.FTZ R0, R24, c[0x0][0x320] ;  /* 0x0000c80018007a20 */ /* 0x002fce0000410000 */
[----:B------:R1:W1:Y:S01]  /*a530*/  MUFU.TANH R14, R0 ;  /* 0x00000000000e7308 */ /* 0x0002620000002400 */
[----:B---3--:R-:W-:-:S07]  /*a540*/  FMUL.FTZ R3, R51, c[0x0][0x320] ;  /* 0x0000c80033037a20 */ /* 0x008fce0000410000 */
[----:B------:R3:W2:Y:S01]  /*a550*/  MUFU.TANH R50, R3 ;  /* 0x0000000300327308 */ /* 0x0006a20000002400 */
[----:B-1----:R-:W-:-:S04]  /*a560*/  MOV R0, c[0x0][0x2c4] ;  /* 0x0000b10000007a02 */ /* 0x002fc80000000f00 */
[----:B------:R-:W-:Y:S02]  /*a570*/  ISETP.NE.AND P6, PT, R0, 0x1, PT ;  /* 0x000000010000780c */ /* 0x000fe40003fc5270 */
[-C--:B------:R-:W-:Y:S01]  /*a580*/  LEA.HI R0, R2, R104.reuse, RZ, 0x5 ;  /* 0x0000006802007211 */ /* 0x080fe200078f28ff */
[----:B---3--:R-:W-:Y:S01]  /*a590*/  FMUL.FTZ R3, R52, c[0x0][0x320] ;  /* 0x0000c80034037a20 */ /* 0x008fe20000410000 */
[----:B------:R-:W-:Y:S01]  /*a5a0*/  LEA.HI R2, R2, R104, RZ, 0x2 ;  /* 0x0000006802027211 */ /* 0x000fe200078f10ff */
[----:B--2---:R-:W-:Y:S02]  /*a5b0*/  HMMA.16816.F32.BF16 R20, R4, R36, R20 ;  /* 0x000000240414723c */ /* 0x004fe40000041814 */
[----:B------:R1:W2:Y:S01]  /*a5c0*/  MUFU.TANH R48, R3 ;  /* 0x0000000300307308 */ /* 0x0002a20000002400 */
[----:B------:R-:W-:Y:S02]  /*a5d0*/  LOP3.LUT R2, R2, 0xfffffffc, RZ, 0xc0, !PT ;  /* 0xfffffffc02027812 */ /* 0x000fe400078ec0ff */
[----:B------:R-:W-:-:S02]  /*a5e0*/  SHF.R.S32.HI R8, RZ, 0x5, R0 ;  /* 0x00000005ff087819 */ /* 0x000fc40000011400 */
[----:B------:R-:W-:Y:S01]  /*a5f0*/  SHF.R.S32.HI R9, RZ, 0x1f, R0 ;  /* 0x0000001fff097819 */ /* 0x000fe20000011400 */
[----:B------:R-:W-:Y:S01]  /*a600*/  HMMA.16816.F32.BF16 R16, R4, R38, R16 ;  /* 0x000000260410723c */ /* 0x000fe20000041810 */
[----:B-1----:R-:W-:-:S05]  /*a610*/  LOP3.LUT R3, R0, 0xffffffe0, RZ, 0xc0, !PT ;  /* 0xffffffe000037812 */ /* 0x002fca00078ec0ff */
[C---:B------:R-:W-:Y:S01]  /*a620*/  IMAD.IADD R0, R104.reuse, 0x1, -R3 ;  /* 0x0000000168007824 */ /* 0x040fe200078e0a03 */
[----:B------:R-:W-:Y:S02]  /*a630*/  IADD3 R3, R104, -R2, RZ ;  /* 0x8000000268037210 */ /* 0x000fe40007ffe0ff */
[----:B------:R-:W-:Y:S02]  /*a640*/  LEA.HI R4, R9, R8, RZ, 0x3 ;  /* 0x0000000809047211 */ /* 0x000fe400078f18ff */
[----:B------:R-:W-:Y:S02]  /*a650*/  LEA.HI R2, R3, R3, RZ, 0x1 ;  /* 0x0000000303027211 */ /* 0x000fe400078f08ff */
[----:B------:R-:W-:Y:S02]  /*a660*/  SHF.R.S32.HI R6, RZ, 0x1f, R0 ;  /* 0x0000001fff067819 */ /* 0x000fe40000011400 */
[----:B------:R-:W-:Y:S02]  /*a670*/  LOP3.LUT R5, R4, 0xffffff8, RZ, 0xc0, !PT ;  /* 0x0ffffff804057812 */ /* 0x000fe400078ec0ff */
[----:B------:R-:W-:-:S02]  /*a680*/  LOP3.LUT R4, R2, 0x1ffffffe, RZ, 0xc0, !PT ;  /* 0x1ffffffe02047812 */ /* 0x000fc400078ec0ff */
[----:B------:R-:W-:Y:S01]  /*a690*/  LEA.HI R2, R6, R0, RZ, 0x2 ;  /* 0x0000000006027211 */ /* 0x000fe200078f10ff */
[----:B------:R-:W-:Y:S01]  /*a6a0*/  IMAD.IADD R5, R8, 0x1, -R5 ;  /* 0x0000000108057824 */ /* 0x000fe200078e0a05 */
[----:B------:R-:W-:Y:S02]  /*a6b0*/  IADD3 R3, R3, -R4, RZ ;  /* 0x8000000403037210 */ /* 0x000fe40007ffe0ff */
[----:B------:R-:W-:Y:S01]  /*a6c0*/  SHF.R.S32.HI R217, RZ, 0x2, R2 ;  /* 0x00000002ffd97819 */ /* 0x000fe20000011402 */
[----:B------:R-:W-:Y:S01]  /*a6d0*/  FMUL.FTZ R4, R21, c[0x0][0x320] ;  /* 0x0000c80015047a20 */ /* 0x000fe20000410000 */
[----:B------:R-:W-:Y:S01]  /*a6e0*/  SHF.L.U32 R215, R3, 0x3, RZ ;  /* 0x0000000303d77819 */ /* 0x000fe200000006ff */
[----:B------:R-:W-:Y:S02]  /*a6f0*/  IMAD.SHL.U32 R216, R5, 0x10, RZ ;  /* 0x0000001005d87824 */ /* 0x000fe400078e00ff */
[----:B----4-:R-:W-:Y:S01]  /*a700*/  IMAD R3, R113, 0x80, R217 ;  /* 0x0000008071037824 */ /* 0x010fe200078e02d9 */
[----:B------:R1:W3:Y:S04]  /*a710*/  MUFU.TANH R9, R4 ;  /* 0x0000000400097308 */ /* 0x0002e80000002400 */
[----:B-1----:R-:W-:-:S05]  /*a720*/  IADD3 R4, R215, R3, R216 ;  /* 0x00000003d7047210 */ /* 0x002fca0007ffe0d8 */
[----:B------:R-:W-:-:S05]  /*a730*/  @P6 IMAD.HI.U32 R3, R4, c[0x0][0x2c8], RZ ;  /* 0x0000b20004036a27 */ /* 0x000fca00078e00ff */
[----:B------:R-:W-:-:S05]  /*a740*/  @P6 SHF.R.U32.HI R4, RZ, c[0x0][0x2cc], R3 ;  /* 0x0000b300ff046a19 */ /* 0x000fca0000011603 */
[----:B------:R-:W1:Y:S01]  /*a750*/  SHFL.IDX PT, R3, R4, RZ, 0x1c1f ;  /* 0x001c1fff04037589 */ /* 0x000e6200000e0000 */
[----:B------:R-:W-:Y:S01]  /*a760*/  LOP3.LUT R2, R2, 0x7ffffffc, RZ, 0xc0, !PT ;  /* 0x7ffffffc02027812 */ /* 0x000fe200078ec0ff */
[----:B------:R-:W-:-:S03]  /*a770*/  IMAD.MOV.U32 R210, RZ, RZ, c[0x0][0x32c] ;  /* 0x0000cb00ffd27624 */ /* 0x000fc600078e00ff */
[----:B------:R-:W-:Y:S01]  /*a780*/  IADD3 R2, R0, -R2, RZ ;  /* 0x8000000200027210 */ /* 0x000fe20007ffe0ff */
        /* <DEDUP_REMOVED lines=12> */
[----:B------:R-:W-:Y:S01]  /*a850*/  FMUL.FTZ R17, R17, c[0x0][0x320] ;  /* 0x0000c80011117a20 */ /* 0x000fe20000410000 */
[----:B------:R-:W-:Y:S01]  /*a860*/  IADD3 R0, R211, 0x1, -R114 ;  /* 0x00000001d3007810 */ /* 0x000fe20007ffe872 */
[----:B------:R-:W-:Y:S01]  /*a870*/  FMUL.FTZ R20, R20, c[0x0][0x320] ;  /* 0x0000c80014147a20 */ /* 0x000fe20000410000 */
[----:B------:R-:W-:Y:S01]  /*a880*/  SHF.L.U32 R200, R2, 0x1, RZ ;  /* 0x0000000102c87819 */ /* 0x000fe200000006ff */
[----:B------:R-:W-:Y:S01]  /*a890*/  FMUL.FTZ R18, R18, c[0x0][0x320] ;  /* 0x0000c80012127a20 */ /* 0x000fe20000410000 */
[----:B------:R-:W-:Y:S01]  /*a8a0*/  ISETP.GE.AND P4, PT, R210, 0x1, PT ;  /* 0x00000001d200780c */ /* 0x000fe20003f86270 */
[----:B------:R-:W-:Y:S01]  /*a8b0*/  FMUL.FTZ R19, R19, c[0x0][0x320] ;  /* 0x0000c80013137a20 */ /* 0x000fe20000410000 */
[----:B------:R4:W1:Y:S01]  /*a8c0*/  MUFU.TANH R28, R5 ;  /* 0x00000005001c7308 */ /* 0x0008620000002400 */
[----:B------:R-:W-:Y:S01]  /*a8d0*/  FMUL.FTZ R27, R27, c[0x0][0x320] ;  /* 0x0000c8001b1b7a20 */ /* 0x000fe20000410000 */
[----:B------:R-:W-:Y:S01]  /*a8e0*/  ULDC UR16, c[0x0][0x324] ;  /* 0x0000c90000107ab9 */ /* 0x000fe20000000800 */
[----:B------:R-:W-:Y:S01]  /*a8f0*/  IADD3 R0, -R207, R0, -R200 ;  /* 0x00000000cf007210 */ /* 0x000fe20007ffe9c8 */
[----:B------:R-:W-:-:S04]  /*a900*/  ULOP3.LUT UR16, URZ, UR16, URZ, 0x33, !UPT ;  /* 0x000000103f107292 */ /* 0x000fc8000f8e333f */
[----:B------:R-:W1:Y:S08]  /*a910*/  MUFU.TANH R13, R25 ;  /* 0x00000019000d7308 */ /* 0x000e700000002400 */
[----:B------:R-:W1:Y:S01]  /*a920*/  MUFU.TANH R31, R26 ;  /* 0x0000001a001f7308 */ /* 0x000e620000002400 */
[----:B----4-:R-:W-:-:S07]  /*a930*/  FMUL.FTZ R5, R23, c[0x0][0x320] ;  /* 0x0000c80017057a20 */ /* 0x010fce0000410000 */
[----:B------:R-:W4:Y:S08]  /*a940*/  MUFU.TANH R53, R53 ;  /* 0x0000003500357308 */ /* 0x000f300000002400 */
[----:B------:R-:W1:Y:S08]  /*a950*/  MUFU.TANH R54, R54 ;  /* 0x0000003600367308 */ /* 0x000e700000002400 */
        /* <DEDUP_REMOVED lines=10> */
[----:B------:R-:W1:Y:S01]  /*aa00*/  MUFU.TANH R25, R19 ;  /* 0x0000001300197308 */ /* 0x000e620000002400 */
[----:B------:R-:W-:-:S07]  /*aa10*/  IADD3 R7, -R200, R211, -R114 ;  /* 0x000000d3c8077210 */ /* 0x000fce0007ffe972 */
[----:B------:R-:W1:Y:S01]  /*aa20*/  MUFU.TANH R30, R27 ;  /* 0x0000001b001e7308 */ /* 0x000e620000002400 */
[----:B------:R-:W-:Y:S02]  /*aa30*/  IADD3 R6, R0, UR16, RZ ;  /* 0x0000001000067c10 */ /* 0x000fe4000fffe0ff */
[----:B------:R-:W-:-:S05]  /*aa40*/  LOP3.LUT R213, R213, 0xfffffffd, RZ, 0xc0, !PT ;  /* 0xfffffffdd5d57812 */ /* 0x000fca00078ec0ff */
[----:B------:R5:W1:Y:S01]  /*aa50*/  MUFU.TANH R27, R5 ;  /* 0x00000005001b7308 */ /* 0x000a620000002400 */
[----:B------:R-:W-:Y:S02]  /*aa60*/  @P4 LOP3.LUT R213, R213, 0x2, RZ, 0xfc, !PT ;  /* 0x00000002d5d54812 */ /* 0x000fe400078efcff */
[----:B-----5:R-:W-:-:S04]  /*aa70*/  IADD3 R5, R0, c[0x0][0x328], RZ ;  /* 0x0000ca0000057a10 */ /* 0x020fc80007ffe0ff */
        /* <DEDUP_REMOVED lines=8> */
[----:B------:R-:W-:Y:S02]  /*ab00*/  ISETP.NE.AND P0, PT, R210, 0x1, PT ;  /* 0x00000001d200780c */ /* 0x000fe40003f05270 */
[----:B------:R-:W-:-:S11]  /*ab10*/  LOP3.LUT R3, RZ, R3, RZ, 0x33, !PT ;  /* 0x00000003ff037212 */ /* 0x000fd600078e33ff */
[----:B------:R-:W-:-:S05]  /*ab20*/  @P0 IMAD.HI.U32 R8, R3, c[0x0][0x330], RZ ;  /* 0x0000cc0003080a27 */ /* 0x000fca00078e00ff */
[----:B------:R-:W-:-:S04]  /*ab30*/  @P0 SHF.R.U32.HI R3, RZ, c[0x0][0x334], R8 ;  /* 0x0000cd00ff030a19 */ /* 0x000fc80000011608 */
[----:B------:R-:W-:Y:S01]  /*ab40*/  LOP3.LUT R3, RZ, R3, RZ, 0x33, !PT ;  /* 0x00000003ff037212 */ /* 0x000fe200078e33ff */
[----:B------:R-:W-:Y:S05]  /*ab50*/  BRA `(.L_x_1883) ;  /* 0x0000003000007947 */ /* 0x000fea0003800000 */
.L_x_1882:
[----:B------:R-:W-:-:S13]  /*ab60*/  ISETP.NE.AND P0, PT, R210, 0x1, PT ;  /* 0x00000001d200780c */ /* 0x000fda0003f05270 */
[----:B------:R-:W-:-:S05]  /*ab70*/  @P0 IMAD.HI.U32 R8, R3, c[0x0][0x330], RZ ;  /* 0x0000cc0003080a27 */ /* 0x000fca00078e00ff */
[----:B------:R-:W-:Y:S02]  /*ab80*/  @P0 SHF.R.U32.HI R3, RZ, c[0x0][0x334], R8 ;  /* 0x0000cd00ff030a19 */ /* 0x000fe40000011608 */
.L_x_1883:
[----:B------:R-:W-:Y:S05]  /*ab90*/  BSYNC B0 ;  /* 0x0000000000007941 */ /* 0x000fea0003800000 */
.L_x_1881:
[----:B------:R-:W-:-:S04]  /*aba0*/  IMAD R3, R3, c[0x0][0x32c], -R114 ;  /* 0x0000cb0003037a24 */ /* 0x000fc800078e0a72 */
[----:B------:R-:W-:-:S05]  /*abb0*/  IMAD.IADD R3, R3, 0x1, -R200 ;  /* 0x0000000103037824 */ /* 0x000fca00078e0ac8 */
[----:B------:R-:W-:Y:S02]  /*abc0*/  IADD3 R8, R3, c[0x0][0x32c], RZ ;  /* 0x0000cb0003087a10 */ /* 0x000fe40007ffe0ff */
[----:B------:R-:W-:Y:S02]  /*abd0*/  IMNMX R0, R0, R3, !PT ;  /* 0x0000000300007217 */ /* 0x000fe40007800200 */
[----:B------:R-:W-:Y:S02]  /*abe0*/  IMNMX R2, R2, R8, PT ;  /* 0x0000000802027217 */ /* 0x000fe40003800200 */
.L_x_1880:
[----:B--234-:R-:W-:Y:S01]  /*abf0*/  ISETP.GT.AND P1, PT, R190, RZ, PT ;  /* 0x000000ffbe00720c */ /* 0x01cfe20003f24270 */
[----:B------:R-:W1:Y:S03]  /*ac00*/  SHFL.IDX PT, R3, R4, 0x1, 0x1c1f ;  /* 0x003c1f0004037f89 */ /* 0x000e6600000e0000 */
[C---:B------:R-:W-:Y:S02]  /*ac10*/  ISETP.GT.AND P0, PT, R0.reuse, RZ, P1 ;  /* 0x000000ff0000720c */ /* 0x040fe40000f04270 */
[----:B------:R-:W-:-:S02]  /*ac20*/  ISETP.GT.AND P3, PT, R0, 0x1, P1 ;  /* 0x000000010000780c */ /* 0x000fc40000f64270 */
[----:B------:R-:W-:Y:S02]  /*ac30*/  ISETP.LT.OR P0, PT, R2, 0x1, P0 ;  /* 0x000000010200780c */ /* 0x000fe40000701670 */
[----:B------:R-:W-:Y:S02]  /*ac40*/  ISETP.GT.AND P2, PT, R0, 0x8, P1 ;  /* 0x000000080000780c */ /* 0x000fe40000f44270 */
[----:B------:R-:W-:Y:S02]  /*ac50*/  FSEL R15, R80, -INF , !P0 ;  /* 0xff800000500f7808 */ /* 0x000fe40004000000 */
[----:B------:R-:W-:Y:S02]  /*ac60*/  ISETP.GT.AND P0, PT, R0, 0x9, P1 ;  /* 0x000000090000780c */ /* 0x000fe40000f04270 */
[C---:B------:R-:W-:Y:S02]  /*ac70*/  ISETP.LT.OR P3, PT, R2.reuse, 0x2, P3 ;  /* 0x000000020200780c */ /* 0x040fe40001f61670 */
[----:B------:R-:W-:-:S02]  /*ac80*/  ISETP.LT.OR P2, PT, R2, 0x9, P2 ;  /* 0x000000090200780c */ /* 0x000fc40001741670 */
[----:B------:R-:W-:Y:S02]  /*ac90*/  ISETP.LT.OR P0, PT, R2, 0xa, P0 ;  /* 0x0000000a0200780c */ /* 0x000fe40000701670 */
[----:B------:R-:W-:Y:S02]  /*aca0*/  FSEL R18, R74, -INF , !P3 ;  /* 0xff8000004a127808 */ /* 0x000fe40005800000 */
[----:B------:R-:W-:Y:S01]  /*acb0*/  FSEL R19, R72, -INF , !P2 ;  /* 0xff80000048137808 */ /* 0x000fe20005000000 */
[----:B-1----:R-:W-:Y:S01]  /*acc0*/  IMAD.IADD R5, R5, 0x1, R3 ;  /* 0x0000000105057824 */ /* 0x002fe200078e0203 */
        /* <DEDUP_REMOVED lines=31> */
[----:B------:R-:W-:Y:S01]  /*aec0*/  IMAD.IADD R0, R6, 0x1, R3 ;  /* 0x0000000106007824 */ /* 0x000fe200078e0203 */
[C---:B------:R-:W-:Y:S02]  /*aed0*/  ISETP.LT.OR P3, PT, R2.reuse, 0x32, P3 ;  /* 0x000000320200780c */ /* 0x040fe40001f61670 */
[----:B------:R-:W-:-:S02]  /*aee0*/  ISETP.LT.OR P2, PT, R2, 0x39, P2 ;  /* 0x000000390200780c */ /* 0x000fc40001741670 */
[----:B------:R-:W-:Y:S02]  /*aef0*/  ISETP.LT.OR P0, PT, R2, 0x3a, P0 ;  /* 0x0000003a0200780c */ /* 0x000fe40000701670 */
[----:B------:R-:W-:Y:S02]  /*af00*/  IMNMX R2, R7, R5, PT ;  /* 0x0000000507027217 */ /* 0x000fe40003800200 */
        /* <DEDUP_REMOVED lines=14> */
.L_x_1886:
[----:B------:R-:W-:-:S13]  /*aff0*/  ISETP.NE.AND P0, PT, R210, 0x1, PT ;  /* 0x00000001d200780c */ /* 0x000fda0003f05270 */
[----:B------:R-:W-:-:S05]  /*b000*/  @P0 IMAD.HI.U32 R4, R3, c[0x0][0x330], RZ ;  /* 0x0000cc0003040a27 */ /* 0x000fca00078e00ff */
[----:B------:R-:W-:Y:S02]  /*b010*/  @P0 SHF.R.U32.HI R3, RZ, c[0x0][0x334], R4 ;  /* 0x0000cd00ff030a19 */ /* 0x000fe40000011604 */
.L_x_1887:
[----:B------:R-:W-:Y:S05]  /*b020*/  BSYNC B0 ;  /* 0x0000000000007941 */ /* 0x000fea0003800000 */
.L_x_1885:
[----:B------:R-:W-:-:S04]  /*b030*/  IMAD R3, R3, c[0x0][0x32c], -R114 ;  /* 0x0000cb0003037a24 */ /* 0x000fc800078e0a72 */
[----:B------:R-:W-:-:S05]  /*b040*/  IMAD.IADD R3, R3, 0x1, -R200 ;  /* 0x0000000103037824 */ /* 0x000fca00078e0ac8 */
[----:B------:R-:W-:Y:S02]  /*b050*/  IADD3 R4, R3, c[0x0][0x32c], RZ ;  /* 0x0000cb0003047a10 */ /* 0x000fe40007ffe0ff */
[----:B------:R-:W-:Y:S02]  /*b060*/  IMNMX R0, R0, R3, !PT ;  /* 0x0000000300007217 */ /* 0x000fe40007800200 */
[----:B------:R-:W-:Y:S02]  /*b070*/  IMNMX R2, R2, R4, PT ;  /* 0x0000000402027217 */ /* 0x000fe40003800200 */
.L_x_1884:
[----:B------:R-:W2:Y:S01]  /*b080*/  LDL R140, [R1+0x84] ;  /* 0x00008400018c7983 */ /* 0x000ea20000100800 */
[----:B------:R-:W-:Y:S01]  /*b090*/  FMNMX.FTZ R9, R15, R18, !PT ;  /* 0x000000120f097209 */ /* 0x000fe20007810000 */
[----:B------:R-:W-:-:S04]  /*b0a0*/  DEPBAR.LE SB0, 0x2 ;  /* 0x000080800000791a */ /* 0x000fc80000000000 */
[----:B------:R-:W-:Y:S01]  /*b0b0*/  FMNMX.FTZ R9, R19, R9, !PT ;  /* 0x0000000913097209 */ /* 0x000fe20007810000 */
[----:B------:R-:W-:Y:S01]  /*b0c0*/  BAR.SYNC.DEFER_BLOCKING 0x0 ;  /* 0x0000000000007b1d */ /* 0x000fe20000010000 */
[----:B------:R-:W-:Y:S02]  /*b0d0*/  ISETP.GT.AND P2, PT, R0, 0x9, P1 ;  /* 0x000000090000780c */ /* 0x000fe40000f44270 */
[----:B------:R-:W-:Y:S02]  /*b0e0*/  FMNMX.FTZ R9, R20, R9, !PT ;  /* 0x0000000914097209 */ /* 0x000fe40007810000 */
[----:B------:R-:W-:Y:S01]  /*b0f0*/  ISETP.LT.OR P2, PT, R2, 0xa, P2 ;  /* 0x0000000a0200780c */ /* 0x000fe20001741670 */
[----:B------:R-:W-:Y:S01]  /*b100*/  BSSY B0, `(.L_x_1888) ;  /* 0x0000173000007945 */ /* 0x000fe20003800000 */
[----:B------:R-:W-:Y:S02]  /*b110*/  FMNMX.FTZ R9, R21, R9, !PT ;  /* 0x0000000915097209 */ /* 0x000fe40007810000 */
[----:B------:R-:W-:-:S02]  /*b120*/  ISETP.GT.AND P0, PT, R0, 0x1, P1 ;  /* 0x000000010000780c */ /* 0x000fc40000f04270 */
[----:B------:R-:W-:Y:S02]  /*b130*/  FMNMX.FTZ R9, R22, R9, !PT ;  /* 0x0000000916097209 */ /* 0x000fe40007810000 */
[----:B------:R-:W-:Y:S02]  /*b140*/  ISETP.GT.AND P4, PT, R0, RZ, P1 ;  /* 0x000000ff0000720c */ /* 0x000fe40000f84270 */
[----:B------:R-:W-:Y:S02]  /*b150*/  FMNMX.FTZ R9, R23, R9, !PT ;  /* 0x0000000917097209 */ /* 0x000fe40007810000 */
[----:B------:R-:W-:Y:S02]  /*b160*/  FSEL R8, R50, -INF , !P2 ;  /* 0xff80000032087808 */ /* 0x000fe40005000000 */
[----:B------:R-:W-:Y:S02]  /*b170*/  FMNMX.FTZ R9, R24, R9, !PT ;  /* 0x0000000918097209 */ /* 0x000fe40007810000 */
[----:B------:R-:W-:-:S02]  /*b180*/  ISETP.GT.AND P3, PT, R0, 0x8, P1 ;  /* 0x000000080000780c */ /* 0x000fc40000f64270 */
[C---:B------:R-:W-:Y:S01]  /*b190*/  ISETP.LT.OR P0, PT, R2.reuse, 0x2, P0 ;  /* 0x000000020200780c */ /* 0x040fe20000701670 */
[----:B------:R-:W-:Y:S01]  /*b1a0*/  LDSM.16.MT88.4 R36, [R160] ;  /* 0x00000000a024783b */ /* 0x000fe20000004200 */
[C---:B------:R-:W-:Y:S02]  /*b1b0*/  ISETP.LT.OR P2, PT, R2.reuse, 0x1, P4 ;  /* 0x000000010200780c */ /* 0x040fe40002741670 */
[----:B------:R-:W-:Y:S01]  /*b1c0*/  FMNMX.FTZ R9, R79, R9, !PT ;  /* 0x000000094f097209 */ /* 0x000fe20007810000 */
[----:B------:R-:W-:Y:S01]  /*b1d0*/  LDSM.16.MT88.4 R44, [R225+0x800] ;  /* 0x00080000e12c783b */ /* 0x000fe20000004200 */
[----:B------:R-:W-:Y:S02]  /*b1e0*/  ISETP.LT.OR P3, PT, R2, 0x9, P3 ;  /* 0x000000090200780c */ /* 0x000fe40001f61670 */
[----:B------:R-:W-:Y:S01]  /*b1f0*/  FSEL R13, R75, -INF , !P0 ;  /* 0xff8000004b0d7808 */ /* 0x000fe20004000000 */
[----:B------:R-:W-:Y:S01]  /*b200*/  LDSM.16.MT88.4 R60, [R160+0x800] ;  /* 0x00080000a03c783b */ /* 0x000fe20000004200 */
[----:B------:R-:W-:-:S02]  /*b210*/  FSEL R4, R81, -INF , !P2 ;  /* 0xff80000051047808 */ /* 0x000fc40005000000 */
        /* <DEDUP_REMOVED lines=8> */
[----:B------:R-:W-:-:S02]  /*b2a0*/  FMNMX.FTZ R9, R77, R9, !PT ;  /* 0x000000094d097209 */ /* 0x000fc40007810000 */
[----:B------:R-:W-:Y:S02]  /*b2b0*/  ISETP.GT.AND P3, PT, R0, 0x11, P1 ;  /* 0x000000110000780c */ /* 0x000fe40000f64270 */
[----:B------:R-:W-:Y:S02]  /*b2c0*/  FMNMX.FTZ R104, R12, R104, !PT ;  /* 0x000000680c687209 */ /* 0x000fe40007810000 */
[----:B------:R-:W-:Y:S02]  /*b2d0*/  FSEL R14, R54, -INF , !P0 ;  /* 0xff800000360e7808 */ /* 0x000fe40004000000 */
[----:B------:R-:W-:Y:S02]  /*b2e0*/  ISETP.GT.AND P0, PT, R0, 0x18, P1 ;  /* 0x000000180000780c */ /* 0x000fe40000f04270 */
[----:B------:R-:W-:Y:S02]  /*b2f0*/  FMNMX.FTZ R9, R76, R9, !PT ;  /* 0x000000094c097209 */ /* 0x000fe40007810000 */
[----:B------:R-:W-:-:S02]  /*b300*/  ISETP.LT.OR P3, PT, R2, 0x12, P3 ;  /* 0x000000120200780c */ /* 0x000fc40001f61670 */
[----:B------:R-:W-:Y:S02]  /*b310*/  FMNMX.FTZ R104, R8, R104, !PT ;  /* 0x0000006808687209 */ /* 0x000fe40007810000 */
[----:B------:R-:W-:Y:S02]  /*b320*/  ISETP.LT.OR P2, PT, R2, 0x19, P0 ;  /* 0x000000190200780c */ /* 0x000fe40000741670 */
[----:B------:R-:W-:Y:S02]  /*b330*/  FMNMX.FTZ R9, R178, R9, !PT ;  /* 0x00000009b2097209 */ /* 0x000fe40007810000 */
[----:B------:R-:W-:Y:S02]  /*b340*/  ISETP.GT.AND P5, PT, R0, 0x19, P1 ;  /* 0x000000190000780c */ /* 0x000fe40000fa4270 */
[----:B------:R-:W-:Y:S02]  /*b350*/  FSEL R16, R55, -INF , !P3 ;  /* 0xff80000037107808 */ /* 0x000fe40005800000 */
[----:B------:R-:W-:Y:S01]  /*b360*/  FMNMX.FTZ R104, R14, R104, !PT ;  /* 0x000000680e687209 */ /* 0x000fe20007810000 */
[----:B------:R-:W-:Y:S01]  /*b370*/  LDSM.16.MT88.4 R52, [R225+0x2000] ;  /* 0x00200000e134783b */ /* 0x000fe20000004200 */
[----:B------:R-:W-:-:S02]  /*b380*/  FSEL R17, R42, -INF , !P2 ;  /* 0xff8000002a117808 */ /* 0x000fc40005000000 */
[----:B------:R-:W-:Y:S02]  /*b390*/  FMNMX.FTZ R9, R177, R9, !PT ;  /* 0x00000009b1097209 */ /* 0x000fe40007810000 */
[----:B------:R-:W-:Y:S02]  /*b3a0*/  ISETP.GT.AND P0, PT, R0, 0x20, P1 ;  /* 0x000000200000780c */ /* 0x000fe40000f04270 */
        /* <DEDUP_REMOVED lines=9> */
[----:B------:R-:W-:Y:S01]  /*b440*/  FSEL R74, R33, -INF , !P0 ;  /* 0xff800000214a7808 */ /* 0x000fe20004000000 */
[----:B------:R-:W1:Y:S01]  /*b450*/  SHFL.BFLY PT, R3, R9, 0x2, 0x1f ;  /* 0x0c401f0009037f89 */ /* 0x000e6200000e0000 */
[----:B------:R-:W-:-:S02]  /*b460*/  ISETP.LT.OR P2, PT, R2, 0x22, P4 ;  /* 0x000000220200780c */ /* 0x000fc40002741670 */
[----:B------:R-:W-:Y:S02]  /*b470*/  FMNMX.FTZ R104, R40, R104, !PT ;  /* 0x0000006828687209 */ /* 0x000fe40007810000 */
[----:B------:R-:W-:Y:S02]  /*b480*/  ISETP.GT.AND P0, PT, R0, 0x29, P1 ;  /* 0x000000290000780c */ /* 0x000fe40000f04270 */
[----:B------:R-:W-:Y:S02]  /*b490*/  ISETP.LT.OR P3, PT, R2, 0x29, P3 ;  /* 0x000000290200780c */ /* 0x000fe40001f61670 */
        /* <DEDUP_REMOVED lines=12> */
[----:B------:R-:W-:Y:S02]  /*b560*/  ISETP.LT.OR P3, PT, R2, 0x32, P3 ;  /* 0x000000320200780c */ /* 0x000fe40001f61670 */
[----:B------:R-:W-:Y:S02]  /*b570*/  FSEL R161, R28, -INF , !P4 ;  /* 0xff8000001ca17808 */ /* 0x000fe40006000000 */
[----:B------:R-:W-:Y:S01]  /*b580*/  FMNMX.FTZ R104, R75, R104, !PT ;  /* 0x000000684b687209 */ /* 0x000fe20007810000 */
[----:B------:R-:W-:Y:S01]  /*b590*/  LDSM.16.MT88.4 R28, [R159+0x800] ;  /* 0x000800009f1c783b */ /* 0x000fe20000004200 */
[----:B------:R-:W-:-:S02]  /*b5a0*/  ISETP.GT.AND P0, PT, R0, 0x39, P1 ;  /* 0x000000390000780c */ /* 0x000fc40000f04270 */
[C---:B------:R-:W-:Y:S02]  /*b5b0*/  ISETP.LT.OR P1, PT, R2.reuse, 0x39, P2 ;  /* 0x000000390200780c */ /* 0x040fe40001721670 */
[----:B------:R-:W-:Y:S02]  /*b5c0*/  FSEL R149, R27, -INF , !P3 ;  /* 0xff8000001b957808 */ /* 0x000fe40005800000 */
[----:B------:R-:W-:Y:S02]  /*b5d0*/  FMNMX.FTZ R104, R161, R104, !PT ;  /* 0x00000068a1687209 */ /* 0x000fe40007810000 */
[----:B------:R-:W-:Y:S02]  /*b5e0*/  ISETP.LT.OR P0, PT, R2, 0x3a, P0 ;  /* 0x0000003a0200780c */ /* 0x000fe40000701670 */
[----:B------:R-:W-:Y:S02]  /*b5f0*/  FSEL R162, R26, -INF , !P1 ;  /* 0xff8000001aa27808 */ /* 0x000fe40004800000 */
[----:B------:R-:W-:-:S02]  /*b600*/  FMNMX.FTZ R104, R149, R104, !PT ;  /* 0x0000006895687209 */ /* 0x000fc40007810000 */
[----:B-1----:R-:W-:Y:S02]  /*b610*/  FMNMX.FTZ R9, R9, R3, !PT ;  /* 0x0000000309097209 */ /* 0x002fe40007810000 */
[----:B------:R-:W-:Y:S02]  /*b620*/  FSEL R150, R25, -INF , !P0 ;  /* 0xff80000019967808 */ /* 0x000fe40004000000 */
[----:B------:R-:W-:Y:S01]  /*b630*/  FMNMX.FTZ R104, R162, R104, !PT ;  /* 0x00000068a2687209 */ /* 0x000fe20007810000 */
[----:B------:R-:W1:Y:S03]  /*b640*/  SHFL.BFLY PT, R0, R9, 0x1, 0x1f ;  /* 0x0c201f0009007f89 */ /* 0x000e6600000e0000 */
[----:B------:R-:W-:-:S05]  /*b650*/  FMNMX.FTZ R104, R150, R104, !PT ;  /* 0x0000006896687209 */ /* 0x000fca0007810000 */
[----:B------:R-:W3:Y:S01]  /*b660*/  SHFL.BFLY PT, R2, R104, 0x2, 0x1f ;  /* 0x0c401f0068027f89 */ /* 0x000ee200000e0000 */
[----:B-1----:R-:W-:-:S04]  /*b670*/  FMNMX.FTZ R9, R9, R0, !PT ;  /* 0x0000000009097209 */ /* 0x002fc80007810000 */
[C---:B------:R-:W-:Y:S02]  /*b680*/  FSETP.NEU.FTZ.AND P0, PT, R9.reuse, -INF , PT ;  /* 0xff8000000900780b */ /* 0x040fe40003f1d000 */
[----:B---3--:R-:W-:Y:S01]  /*b690*/  FMNMX.FTZ R104, R104, R2, !PT ;  /* 0x0000000268687209 */ /* 0x008fe20007810000 */
[----:B------:R-:W-:-:S04]  /*b6a0*/  FMUL.FTZ R2, R9, c[0x0][0x2d0] ;  /* 0x0000b40009027a20 */ /* 0x000fc80000410000 */
[----:B------:R-:W1:Y:S01]  /*b6b0*/  SHFL.BFLY PT, R3, R104, 0x1, 0x1f ;  /* 0x0c201f0068037f89 */ /* 0x000e6200000e0000 */
        /* <DEDUP_REMOVED lines=8> */
[----:B------:R1:W3:Y:S02]  /*b740*/  MUFU.EX2 R192, R0 ;  /* 0x0000000000c07308 */ /* 0x0002e40000000800 */
[----:B-1----:R-:W-:-:S06]  /*b750*/  FFMA.FTZ R0, R19, c[0x0][0x2d0], -R2 ;  /* 0x0000b40013007a23 */ /* 0x002fcc0000010802 */
[----:B------:R1:W-:Y:S02]  /*b760*/  MUFU.EX2 R191, R0 ;  /* 0x0000000000bf7308 */ /* 0x0003e40000000800 */
[----:B-1----:R-:W-:-:S06]  /*b770*/  FFMA.FTZ R0, R20, c[0x0][0x2d0], -R2 ;  /* 0x0000b40014007a23 */ /* 0x002fcc0000010802 */
[----:B------:R1:W-:Y:S02]  /*b780*/  MUFU.EX2 R197, R0 ;  /* 0x0000000000c57308 */ /* 0x0003e40000000800 */
[----:B-1----:R-:W-:-:S06]  /*b790*/  FFMA.FTZ R0, R21, c[0x0][0x2d0], -R2 ;  /* 0x0000b40015007a23 */ /* 0x002fcc0000010802 */
[----:B------:R1:W-:Y:S01]  /*b7a0*/  MUFU.EX2 R196, R0 ;  /* 0x0000000000c47308 */ /* 0x0003e20000000800 */
[----:B--2---:R-:W-:Y:S01]  /*b7b0*/  LDSM.16.MT88.4 R48, [R140] ;  /* 0x000000008c30783b */ /* 0x004fe20000004200 */
[----:B-1----:R-:W-:-:S05]  /*b7c0*/  FMUL.FTZ R0, R104, c[0x0][0x2d0] ;  /* 0x0000b40068007a20 */ /* 0x002fca0000410000 */
[----:B------:R-:W-:-:S05]  /*b7d0*/  FSEL R0, R0, RZ, P0 ;  /* 0x000000ff00007208 */ /* 0x000fca0000000000 */
[--C-:B------:R-:W-:Y:S02]  /*b7e0*/  FFMA.FTZ R3, R4, c[0x0][0x2d0], -R0.reuse ;  /* 0x0000b40004037a23 */ /* 0x100fe40000010800 */
[----:B------:R-:W1:Y:S02]  /*b7f0*/  LDSM.16.MT88.4 R4, [R159] ;  /* 0x000000009f04783b */ /* 0x000e640000004200 */
[----:B------:R2:W-:Y:S02]  /*b800*/  MUFU.EX2 R148, R3 ;  /* 0x0000000300947308 */ /* 0x0005e40000000800 */
[----:B--2---:R-:W-:-:S06]  /*b810*/  FFMA.FTZ R3, R13, c[0x0][0x2d0], -R0 ;  /* 0x0000b4000d037a23 */ /* 0x004fcc0000010800 */
[----:B------:R2:W4:Y:S02]  /*b820*/  MUFU.EX2 R143, R3 ;  /* 0x00000003008f7308 */ /* 0x0005240000000800 */
[----:B--2---:R-:W-:Y:S01]  /*b830*/  FFMA.FTZ R3, R12, c[0x0][0x2d0], -R0 ;  /* 0x0000b4000c037a23 */ /* 0x004fe20000010800 */
[----:B---3--:R-:W-:Y:S02]  /*b840*/  F2FP.BF16.PACK_AB R12, R192, R193 ;  /* 0x000000c1c00c723e */ /* 0x008fe400000010ff */
[----:B----4-:R-:W-:-:S03]  /*b850*/  F2FP.BF16.PACK_AB R13, R143, R148 ;  /* 0x000000948f0d723e */ /* 0x010fc600000010ff */
        /* <DEDUP_REMOVED lines=9> */
[----:B------:R-:W-:-:S05]  /*b8f0*/  F2FP.BF16.PACK_AB R14, R197, R191 ;  /* 0x000000bfc50e723e */ /* 0x000fca00000010ff */
[----:B------:R2:W-:Y:S02]  /*b900*/  MUFU.EX2 R179, R3 ;  /* 0x0000000300b37308 */ /* 0x0005e40000000800 */
[C---:B-1----:R-:W-:Y:S07]  /*b910*/  HMMA.16816.F32.BF16 R24, R12.reuse, R4, RZ ;  /* 0x000000040c18723c */ /* 0x042fee00000418ff */
[----:B------:R-:W-:Y:S01]  /*b920*/  F2FP.BF16.PACK_AB R4, R198, R196 ;  /* 0x000000c4c604723e */ /* 0x000fe200000010ff */
[----:B------:R-:W-:Y:S01]  /*b930*/  HMMA.16816.F32.BF16 R20, R12, R6, RZ ;  /* 0x000000060c14723c */ /* 0x000fe200000418ff */
[----:B--2---:R-:W-:-:S06]  /*b940*/  FFMA.FTZ R3, R16, c[0x0][0x2d0], -R0 ;  /* 0x0000b40010037a23 */ /* 0x004fcc0000010800 */
[----:B---3--:R-:W-:Y:S01]  /*b950*/  F2FP.BF16.PACK_AB R6, R195, R194 ;  /* 0x000000c2c306723e */ /* 0x008fe200000010ff */
[----:B------:R1:W2:Y:S02]  /*b960*/  MUFU.EX2 R183, R3 ;  /* 0x0000000300b77308 */ /* 0x0002a40000000800 */
[--C-:B-1----:R-:W-:Y:S01]  /*b970*/  FFMA.FTZ R3, R17, c[0x0][0x2d0], -R0.reuse ;  /* 0x0000b40011037a23 */ /* 0x102fe20000010800 */
[----:B--2---:R-:W-:Y:S01]  /*b980*/  F2FP.BF16.PACK_AB R5, R183, R179 ;  /* 0x000000b3b705723e */ /* 0x004fe200000010ff */
[----:B------:R-:W-:Y:S04]  /*b990*/  HMMA.16816.F32.BF16 R16, R12, R32, RZ ;  /* 0x000000200c10723c */ /* 0x000fe800000418ff */
[----:B------:R1:W-:Y:S02]  /*b9a0*/  MUFU.EX2 R181, R3 ;  /* 0x0000000300b57308 */ /* 0x0003e40000000800 */
[----:B-1----:R-:W-:-:S02]  /*b9b0*/  FFMA.FTZ R3, R40, c[0x0][0x2d0], -R0 ;  /* 0x0000b40028037a23 */ /* 0x002fc40000010800 */
[----:B------:R-:W-:Y:S01]  /*b9c0*/  HMMA.16816.F32.BF16 R40, R12, R34, RZ ;  /* 0x000000220c28723c */ /* 0x000fe200000418ff */
[----:B------:R-:W1:Y:S03]  /*b9d0*/  LDSM.16.MT88.4 R32, [R229+0x800] ;  /* 0x00080000e520783b */ /* 0x000e660000004200 */
[----:B------:R-:W2:Y:S02]  /*b9e0*/  MUFU.EX2 R182, R3 ;  /* 0x0000000300b67308 */ /* 0x000ea40000000800 */
[----:B--2---:R-:W-:Y:S01]  /*b9f0*/  F2FP.BF16.PACK_AB R7, R182, R181 ;  /* 0x000000b5b607723e */ /* 0x004fe200000010ff */
[----:B------:R-:W-:-:S05]  /*ba00*/  FFMA.FTZ R3, R79, c[0x0][0x2d0], -R2 ;  /* 0x0000b4004f037a23 */ /* 0x000fca0000010802 */
[----:B------:R2:W-:Y:S01]  /*ba10*/  MUFU.EX2 R185, R3 ;  /* 0x0000000300b97308 */ /* 0x0005e20000000800 */
[C---:B------:R-:W-:Y:S08]  /*ba20*/  HMMA.16816.F32.BF16 R128, R4.reuse, R28, R24 ;  /* 0x0000001c0480723c */ /* 0x040ff00000041818 */
[----:B------:R-:W-:Y:S01]  /*ba30*/  HMMA.16816.F32.BF16 R144, R4, R30, R20 ;  /* 0x0000001e0490723c */ /* 0x000fe20000041814 */
[----:B--2---:R-:W-:-:S07]  /*ba40*/  FFMA.FTZ R3, R78, c[0x0][0x2d0], -R2 ;  /* 0x0000b4004e037a23 */ /* 0x004fce0000010802 */
[C---:B------:R-:W-:Y:S01]  /*ba50*/  HMMA.16816.F32.BF16 R28, R12.reuse, R36, RZ ;  /* 0x000000240c1c723c */ /* 0x040fe200000418ff */
[----:B------:R2:W3:Y:S07]  /*ba60*/  MUFU.EX2 R187, R3 ;  /* 0x0000000300bb7308 */ /* 0x0004ee0000000800 */
[----:B------:R-:W-:Y:S01]  /*ba70*/  HMMA.16816.F32.BF16 R24, R12, R38, RZ ;  /* 0x000000260c18723c */ /* 0x000fe200000418ff */
[----:B------:R-:W4:Y:S07]  /*ba80*/  LDSM.16.MT88.4 R36, [R159+0x2000] ;  /* 0x002000009f24783b */ /* 0x000f2e0000004200 */
[----:B------:R-:W-:Y:S01]  /*ba90*/  HMMA.16816.F32.BF16 R124, R4, R44, R16 ;  /* 0x0000002c047c723c */ /* 0x000fe20000041810 */
[----:B--2---:R-:W-:-:S04]  /*baa0*/  FFMA.FTZ R3, R77, c[0x0][0x2d0], -R2 ;  /* 0x0000b4004d037a23 */ /* 0x004fc80000010802 */
[----:B------:R2:W-:Y:S03]  /*bab0*/  MUFU.EX2 R186, R3 ;  /* 0x0000000300ba7308 */ /* 0x0005e60000000800 */
[C---:B------:R-:W-:Y:S08]  /*bac0*/  HMMA.16816.F32.BF16 R20, R12.reuse, R48, RZ ;  /* 0x000000300c14723c */ /* 0x040ff000000418ff */
[----:B------:R-:W-:Y:S01]  /*bad0*/  HMMA.16816.F32.BF16 R16, R12, R50, RZ ;  /* 0x000000320c10723c */ /* 0x000fe200000418ff */
[----:B------:R-:W-:Y:S01]  /*bae0*/  LDSM.16.MT88.4 R48, [R159+0x4000] ;  /* 0x004000009f30783b */ /* 0x000fe20000004200 */
[----:B--2---:R-:W-:-:S06]  /*baf0*/  FFMA.FTZ R3, R76, c[0x0][0x2d0], -R2 ;  /* 0x0000b4004c037a23 */ /* 0x004fcc0000010802 */
[C---:B------:R-:W-:Y:S01]  /*bb00*/  HMMA.16816.F32.BF16 R132, R4.reuse, R46, R40 ;  /* 0x0000002e0484723c */ /* 0x040fe20000041828 */
[----:B------:R-:W2:Y:S01]  /*bb10*/  LDSM.16.MT88.4 R40, [R225+0x2800] ;  /* 0x00280000e128783b */ /* 0x000ea20000004200 */
[----:B------:R5:W2:Y:S06]  /*bb20*/  MUFU.EX2 R188, R3 ;  /* 0x0000000300bc7308 */ /* 0x000aac0000000800 */
[C---:B-1----:R-:W-:Y:S08]  /*bb30*/  HMMA.16816.F32.BF16 R136, R4.reuse, R32, R20 ;  /* 0x000000200488723c */ /* 0x042ff00000041814 */
[----:B------:R-:W-:Y:S01]  /*bb40*/  HMMA.16816.F32.BF16 R112, R4, R34, R16 ;  /* 0x000000220470723c */ /* 0x000fe20000041810 */
[----:B-----5:R-:W-:-:S04]  /*bb50*/  FFMA.FTZ R3, R74, c[0x0][0x2d0], -R0 ;  /* 0x0000b4004a037a23 */ /* 0x020fc80000010800 */
[----:B------:R1:W-:Y:S03]  /*bb60*/  MUFU.EX2 R8, R3 ;  /* 0x0000000300087308 */ /* 0x0003e60000000800 */
[C---:B------:R-:W-:Y:S08]  /*bb70*/  HMMA.16816.F32.BF16 R120, R4.reuse, R60, R28 ;  /* 0x0000003c0478723c */ /* 0x040ff0000004181c */
[----:B------:R-:W-:Y:S01]  /*bb80*/  HMMA.16816.F32.BF16 R116, R4, R62, R24 ;  /* 0x0000003e0474723c */ /* 0x000fe20000041818 */
[----:B------:R-:W5:Y:S01]  /*bb90*/  LDSM.16.MT88.4 R60, [R229+0x2000] ;  /* 0x00200000e53c783b */ /* 0x000f620000004200 */
[----:B-1----:R-:W-:-:S06]  /*bba0*/  FFMA.FTZ R3, R73, c[0x0][0x2d0], -R0 ;  /* 0x0000b40049037a23 */ /* 0x002fcc0000010800 */
[C---:B----4-:R-:W-:Y:S01]  /*bbb0*/  HMMA.16816.F32.BF16 R44, R12.reuse, R36, RZ ;  /* 0x000000240c2c723c */ /* 0x050fe200000418ff */
[----:B------:R1:W4:Y:S07]  /*bbc0*/  MUFU.EX2 R141, R3 ;  /* 0x00000003008d7308 */ /* 0x00032e0000000800 */
[C---:B------:R-:W-:Y:S01]  /*bbd0*/  HMMA.16816.F32.BF16 R32, R12.reuse, R38, RZ ;  /* 0x000000260c20723c */ /* 0x040fe200000418ff */
[----:B------:R-:W2:Y:S07]  /*bbe0*/  LDSM.16.MT88.4 R36, [R160+0x2800] ;  /* 0x00280000a024783b */ /* 0x000eae0000004200 */
[----:B------:R-:W-:Y:S01]  /*bbf0*/  HMMA.16816.F32.BF16 R24, R12, R54, RZ ;  /* 0x000000360c18723c */ /* 0x000fe200000418ff */
[----:B-1----:R-:W-:-:S07]  /*bc00*/  FFMA.FTZ R3, R72, c[0x0][0x2d0], -R0 ;  /* 0x0000b40048037a23 */ /* 0x002fce0000010800 */
[C---:B------:R-:W-:Y:S08]  /*bc10*/  HMMA.16816.F32.BF16 R16, R12.reuse, R58, RZ ;  /* 0x0000003a0c10723c */ /* 0x040ff000000418ff */
[C---:B------:R-:W-:Y:S01]  /*bc20*/  HMMA.16816.F32.BF16 R20, R12.reuse, R56, RZ ;  /* 0x000000380c14723c */ /* 0x040fe200000418ff */
[----:B------:R-:W1:Y:S07]  /*bc30*/  LDSM.16.MT88.4 R56, [R159+0x4800] ;  /* 0x004800009f38783b */ /* 0x000e6e0000004200 */
[----:B------:R-:W-:Y:S08]  /*bc40*/  HMMA.16816.F32.BF16 R28, R12, R52, RZ ;  /* 0x000000340c1c723c */ /* 0x000ff000000418ff */
[C---:B------:R-:W-:Y:S01]  /*bc50*/  HMMA.16816.F32.BF16 R108, R4.reuse, R70, R32 ;  /* 0x00000046046c723c */ /* 0x040fe20000041820 */
[----:B------:R-:W1:Y:S07]  /*bc60*/  LDSM.16.MT88.4 R32, [R225+0x4000] ;  /* 0x00400000e120783b */ /* 0x000e6e0000004200 */
[----:B--2---:R-:W-:Y:S08]  /*bc70*/  HMMA.16816.F32.BF16 R100, R4, R42, R24 ;  /* 0x0000002a0464723c */ /* 0x004ff00000041818 */
[----:B-----5:R-:W-:Y:S08]  /*bc80*/  HMMA.16816.F32.BF16 R52, R12, R60, RZ ;  /* 0x0000003c0c34723c */ /* 0x020ff000000418ff */
[----:B------:R-:W-:Y:S08]  /*bc90*/  HMMA.16816.F32.BF16 R168, R4, R38, R16 ;  /* 0x0000002604a8723c */ /* 0x000ff00000041810 */
[----:B------:R-:W-:Y:S08]  /*bca0*/  HMMA.16816.F32.BF16 R24, R12, R62, RZ ;  /* 0x0000003e0c18723c */ /* 0x000ff000000418ff */
[----:B------:R-:W-:Y:S08]  /*bcb0*/  HMMA.16816.F32.BF16 R88, R4, R36, R20 ;  /* 0x000000240458723c */ /* 0x000ff00000041814 */
[C---:B------:R-:W-:Y:S08]  /*bcc0*/  HMMA.16816.F32.BF16 R16, R12.reuse, R50, RZ ;  /* 0x000000320c10723c */ /* 0x040ff000000418ff */
[----:B------:R-:W-:Y:S01]  /*bcd0*/  HMMA.16816.F32.BF16 R20, R12, R48, RZ ;  /* 0x000000300c14723c */ /* 0x000fe200000418ff */
[----:B------:R-:W-:Y:S07]  /*bce0*/  LDSM.16.MT88.4 R48, [R160+0x4800] ;  /* 0x00480000a030783b */ /* 0x000fee0000004200 */
[C---:B------:R-:W-:Y:S01]  /*bcf0*/  HMMA.16816.F32.BF16 R80, R4.reuse, R40, R28 ;  /* 0x000000280450723c */ /* 0x040fe2000004181c */
[----:B------:R-:W-:Y:S07]  /*bd00*/  LDSM.16.MT88.4 R28, [R225+0x4800] ;  /* 0x00480000e11c783b */ /* 0x000fee0000004200 */
[C---:B------:R-:W-:Y:S01]  /*bd10*/  HMMA.16816.F32.BF16 R84, R4.reuse, R68, R44 ;  /* 0x000000440454723c */ /* 0x040fe2000004182c */
[----:B------:R-:W2:Y:S07]  /*bd20*/  LDSM.16.MT88.4 R44, [R160+0x4000] ;  /* 0x00400000a02c783b */ /* 0x000eae0000004200 */
[C---:B------:R-:W-:Y:S08]  /*bd30*/  HMMA.16816.F32.BF16 R96, R4.reuse, R64, R52 ;  /* 0x000000400460723c */ /* 0x040ff00000041834 */
[C---:B------:R-:W-:Y:S08]  /*bd40*/  HMMA.16816.F32.BF16 R92, R4.reuse, R66, R24 ;  /* 0x00000042045c723c */ /* 0x040ff00000041818 */
[C---:B-1----:R-:W-:Y:S08]  /*bd50*/  HMMA.16816.F32.BF16 R64, R4.reuse, R58, R16 ;  /* 0x0000003a0440723c */ /* 0x042ff00000041810 */
[----:B------:R-:W-:Y:S01]  /*bd60*/  HMMA.16816.F32.BF16 R68, R4, R56, R20 ;  /* 0x000000380444723c */ /* 0x000fe20000041814 */
[----:B------:R1:W5:Y:S07]  /*bd70*/  LDSM.16.MT88.4 R20, [R140+0x4000] ;  /* 0x004000008c14783b */ /* 0x00036e0000004200 */
[C---:B------:R-:W-:Y:S08]  /*bd80*/  HMMA.16816.F32.BF16 R16, R12.reuse, R32, RZ ;  /* 0x000000200c10723c */ /* 0x040ff000000418ff */
[C---:B------:R-:W-:Y:S08]  /*bd90*/  HMMA.16816.F32.BF16 R40, R12.reuse, R34, RZ ;  /* 0x000000220c28723c */ /* 0x040ff000000418ff */
[----:B--2---:R-:W-:Y:S01]  /*bda0*/  HMMA.16816.F32.BF16 R36, R12, R44, RZ ;  /* 0x0000002c0c24723c */ /* 0x004fe200000418ff */
[----:B-1----:R1:W-:Y:S07]  /*bdb0*/  MUFU.EX2 R140, R3 ;  /* 0x00000003008c7308 */ /* 0x0023ee0000000800 */
[----:B------:R-:W-:Y:S01]  /*bdc0*/  HMMA.16816.F32.BF16 R56, R4, R28, R16 ;  /* 0x0000001c0438723c */ /* 0x000fe20000041810 */
[----:B------:R-:W2:Y:S07]  /*bdd0*/  LDSM.16.MT88.4 R16, [R229+0x4800] ;  /* 0x00480000e510783b */ /* 0x000eae0000004200 */
[----:B------:R-:W-:Y:S01]  /*bde0*/  HMMA.16816.F32.BF16 R32, R12, R46, RZ ;  /* 0x0000002e0c20723c */ /* 0x000fe200000418ff */
[----:B-1----:R-:W-:-:S04]  /*bdf0*/  FFMA.FTZ R3, R75, c[0x0][0x2d0], -R0 ;  /* 0x0000b4004b037a23 */ /* 0x002fc80000010800 */
[----:B------:R1:W1:Y:S03]  /*be00*/  MUFU.EX2 R142, R3 ;  /* 0x00000003008e7308 */ /* 0x0002660000000800 */
[C---:B-----5:R-:W-:Y:S08]  /*be10*/  HMMA.16816.F32.BF16 R24, R12.reuse, R20, RZ ;  /* 0x000000140c18723c */ /* 0x060ff000000418ff */
[----:B------:R-:W-:Y:S01]  /*be20*/  HMMA.16816.F32.BF16 R12, R12, R22, RZ ;  /* 0x000000160c0c723c */ /* 0x000fe200000418ff */
[----:B------:R-:W-:Y:S01]  /*be30*/  LDSM.16.MT88.4 R20, [R225+0x5000] ;  /* 0x00500000e114783b */ /* 0x000fe20000004200 */
[----:B-1----:R-:W-:-:S06]  /*be40*/  FFMA.FTZ R3, R178, c[0x0][0x2d0], -R2 ;  /* 0x0000b400b2037a23 */ /* 0x002fcc0000010802 */
[C---:B------:R-:W-:Y:S01]  /*be50*/  HMMA.16816.F32.BF16 R36, R4.reuse, R48, R36 ;  /* 0x000000300424723c */ /* 0x040fe20000041824 */
[----:B------:R1:W-:Y:S07]  /*be60*/  MUFU.EX2 R189, R3 ;  /* 0x0000000300bd7308 */ /* 0x0003ee0000000800 */
[C---:B------:R-:W-:Y:S08]  /*be70*/  HMMA.16816.F32.BF16 R48, R4.reuse, R50, R32 ;  /* 0x000000320430723c */ /* 0x040ff00000041820 */
[----:B--2---:R-:W-:Y:S01]  /*be80*/  HMMA.16816.F32.BF16 R32, R4, R16, R24 ;  /* 0x000000100420723c */ /* 0x004fe20000041818 */
[----:B-1----:R-:W-:-:S04]  /*be90*/  FFMA.FTZ R3, R177, c[0x0][0x2d0], -R2 ;  /* 0x0000b400b1037a23 */ /* 0x002fc80000010802 */
[----:B------:R1:W2:Y:S03]  /*bea0*/  MUFU.EX2 R177, R3 ;  /* 0x0000000300b17308 */ /* 0x0002a60000000800 */
[C---:B------:R-:W-:Y:S01]  /*beb0*/  HMMA.16816.F32.BF16 R24, R4.reuse, R18, R12 ;  /* 0x000000120418723c */ /* 0x040fe2000004180c */
[----:B------:R-:W5:Y:S04]  /*bec0*/  LDSM.16.MT88.4 R12, [R159+0x1000] ;  /* 0x001000009f0c783b */ /* 0x000f680000004200 */
[----:B------:R-:W2:Y:S03]  /*bed0*/  LDSM.16.MT88.4 R16, [R225+0x1000] ;  /* 0x00100000e110783b */ /* 0x000ea60000004200 */
[----:B------:R-:W-:Y:S01]  /*bee0*/  HMMA.16816.F32.BF16 R40, R4, R30, R40 ;  /* 0x0000001e0428723c */ /* 0x000fe20000041828 */
[----:B-1----:R-:W-:-:S06]  /*bef0*/  FFMA.FTZ R3, R176, c[0x0][0x2d0], -R2 ;  /* 0x0000b400b0037a23 */ /* 0x002fcc0000010802 */
[----:B---3--:R-:W-:Y:S01]  /*bf00*/  F2FP.BF16.PACK_AB R4, R187, R185 ;  /* 0x000000b9bb04723e */ /* 0x008fe200000010ff */
[----:B------:R-:W-:Y:S01]  /*bf10*/  FFMA.FTZ R2, R163, c[0x0][0x2d0], -R2 ;  /* 0x0000b400a3027a23 */ /* 0x000fe20000010802 */
[----:B------:R-:W-:Y:S01]  /*bf20*/  F2FP.BF16.PACK_AB R6, R188, R186 ;  /* 0x000000babc06723e */ /* 0x000fe200000010ff */
[----:B------:R-:W-:Y:S01]  /*bf30*/  MUFU.EX2 R176, R3 ;  /* 0x0000000300b07308 */ /* 0x000fe20000000800 */
[----:B----4-:R-:W-:Y:S02]  /*bf40*/  F2FP.BF16.PACK_AB R5, R141, R8 ;  /* 0x000000088d05723e */ /* 0x010fe400000010ff */
[----:B------:R-:W-:-:S07]  /*bf50*/  F2FP.BF16.PACK_AB R7, R142, R140 ;  /* 0x0000008c8e07723e */ /* 0x000fce00000010ff */
[C---:B-----5:R-:W-:Y:S08]  /*bf60*/  HMMA.16816.F32.BF16 R128, R4.reuse, R12, R128 ;  /* 0x0000000c0480723c */ /* 0x060ff00000041880 */
[C---:B------:R-:W-:Y:S01]  /*bf70*/  HMMA.16816.F32.BF16 R28, R4.reuse, R14, R144 ;  /* 0x0000000e041c723c */ /* 0x040fe20000041890 */
[----:B------:R-:W1:Y:S07]  /*bf80*/  LDSM.16.MT88.4 R12, [R160+0x1000] ;  /* 0x00100000a00c783b */ /* 0x000e6e0000004200 */
[C---:B--2---:R-:W-:Y:S08]  /*bf90*/  HMMA.16816.F32.BF16 R124, R4.reuse, R16, R124 ;  /* 0x00000010047c723c */ /* 0x044ff0000004187c */
[C---:B------:R-:W-:Y:S01]  /*bfa0*/  HMMA.16816.F32.BF16 R44, R4.reuse, R18, R132 ;  /* 0x00000012042c723c */ /* 0x040fe20000041884 */
[----:B------:R-:W2:Y:S04]  /*bfb0*/  LDSM.16.MT88.4 R16, [R229+0x1000] ;  /* 0x00100000e510783b */ /* 0x000ea80000004200 */
[----:B------:R-:W-:Y:S03]  /*bfc0*/  LDSM.16.MT88.4 R132, [R229+0x1800] ;  /* 0x00180000e584783b */ /* 0x000fe60000004200 */
[C---:B-1----:R-:W-:Y:S08]  /*bfd0*/  HMMA.16816.F32.BF16 R120, R4.reuse, R12, R120 ;  /* 0x0000000c0478723c */ /* 0x042ff00000041878 */
[C---:B------:R-:W-:Y:S01]  /*bfe0*/  HMMA.16816.F32.BF16 R52, R4.reuse, R14, R116 ;  /* 0x0000000e0434723c */ /* 0x040fe20000041874 */
[----:B------:R-:W1:Y:S04]  /*bff0*/  LDSM.16.MT88.4 R12, [R159+0x3000] ;  /* 0x003000009f0c783b */ /* 0x000e680000004200 */
[----:B------:R-:W-:Y:S03]  /*c000*/  LDSM.16.MT88.4 R116, [R225+0x1800] ;  /* 0x00180000e174783b */ /* 0x000fe60000004200 */
        /* <DEDUP_REMOVED lines=10> */
[----:B------:R-:W2:Y:S06]  /*c0b0*/  LDSM.16.MT88.4 R16, [R229+0x3000] ;  /* 0x00300000e510783b */ /* 0x000eac0000004200 */
[----:B------:R-:W-:Y:S01]  /*c0c0*/  F2FP.BF16.PACK_AB R100, R177, R189 ;  /* 0x000000bdb164723e */ /* 0x000fe200000010ff */
        /* <DEDUP_REMOVED lines=8> */
[C---:B-1----:R-:W-:Y:S01]  /*c150*/  HMMA.16816.F32.BF16 R144, R4.reuse, R12, R68 ;  /* 0x0000000c0490723c */ /* 0x042fe20000041844 */
[----:B------:R-:W-:Y:S07]  /*c160*/  LDSM.16.MT88.4 R68, [R229+0x3800] ;  /* 0x00380000e544783b */ /* 0x000fee0000004200 */
[C---:B------:R-:W-:Y:S01]  /*c170*/  HMMA.16816.F32.BF16 R92, R4.reuse, R14, R64 ;  /* 0x0000000e045c723c */ /* 0x040fe20000041840 */
[----:B------:R-:W1:Y:S07]  /*c180*/  LDSM.16.MT88.4 R12, [R229+0x5000] ;  /* 0x00500000e50c783b */ /* 0x000e6e0000004200 */
[C---:B--2---:R-:W-:Y:S08]  /*c190*/  HMMA.16816.F32.BF16 R36, R4.reuse, R16, R36 ;  /* 0x000000100424723c */ /* 0x044ff00000041824 */
[C---:B------:R-:W-:Y:S08]  /*c1a0*/  HMMA.16816.F32.BF16 R16, R4.reuse, R18, R48 ;  /* 0x000000120410723c */ /* 0x040ff00000041830 */
[C---:B-1----:R-:W-:Y:S08]  /*c1b0*/  HMMA.16816.F32.BF16 R32, R4.reuse, R12, R32 ;  /* 0x0000000c0420723c */ /* 0x042ff00000041820 */
[----:B------:R-:W-:Y:S01]  /*c1c0*/  HMMA.16816.F32.BF16 R24, R4, R14, R24 ;  /* 0x0000000e0418723c */ /* 0x000fe20000041818 */
[----:B------:R1:W2:Y:S01]  /*c1d0*/  MUFU.EX2 R7, R2 ;  /* 0x0000000200077308 */ /* 0x0002a20000000800 */
[----:B------:R-:W-:Y:S01]  /*c1e0*/  LDSM.16.MT88.4 R12, [R229+0x5800] ;  /* 0x00580000e50c783b */ /* 0x000fe20000004200 */
[----:B-1----:R-:W-:Y:S01]  /*c1f0*/  FFMA.FTZ R2, R161, c[0x0][0x2d0], -R0 ;  /* 0x0000b400a1027a23 */ /* 0x002fe20000010800 */
[----:B--2---:R-:W-:-:S05]  /*c200*/  F2FP.BF16.PACK_AB R102, R7, R176 ;  /* 0x000000b00766723e */ /* 0x004fca00000010ff */
[----:B------:R1:W-:Y:S02]  /*c210*/  MUFU.EX2 R3, R2 ;  /* 0x0000000200037308 */ /* 0x0003e40000000800 */
[----:B-1----:R-:W-:-:S06]  /*c220*/  FFMA.FTZ R2, R149, c[0x0][0x2d0], -R0 ;  /* 0x0000b40095027a23 */ /* 0x002fcc0000010800 */
[----:B------:R1:W2:Y:S02]  /*c230*/  MUFU.EX2 R4, R2 ;  /* 0x0000000200047308 */ /* 0x0002a40000000800 */
[--C-:B-1----:R-:W-:Y:S01]  /*c240*/  FFMA.FTZ R2, R162, c[0x0][0x2d0], -R0.reuse ;  /* 0x0000b400a2027a23 */ /* 0x102fe20000010800 */
[----:B--2---:R-:W-:Y:S01]  /*c250*/  F2FP.BF16.PACK_AB R101, R4, R3 ;  /* 0x000000030465723e */ /* 0x004fe200000010ff */
[----:B------:R-:W-:-:S04]  /*c260*/  FFMA.FTZ R0, R150, c[0x0][0x2d0], -R0 ;  /* 0x0000b40096007a23 */ /* 0x000fc80000010800 */
[----:B------:R-:W-:Y:S08]  /*c270*/  MUFU.EX2 R6, R2 ;  /* 0x0000000200067308 */ /* 0x000ff00000000800 */
[----:B------:R-:W1:Y:S02]  /*c280*/  MUFU.EX2 R5, R0 ;  /* 0x0000000000057308 */ /* 0x000e640000000800 */
[----:B-1----:R-:W-:Y:S01]  /*c290*/  F2FP.BF16.PACK_AB R103, R5, R6 ;  /* 0x000000060567723e */ /* 0x002fe200000010ff */
[----:B------:R-:W-:-:S04]  /*c2a0*/  FADD.FTZ R0, R193, R192 ;  /* 0x000000c0c1007221 */ /* 0x000fc80000010000 */
[----:B------:R-:W-:Y:S02]  /*c2b0*/  FADD.FTZ R2, R191, R0 ;  /* 0x00000000bf027221 */ /* 0x000fe40000010000 */
        /* <DEDUP_REMOVED lines=8> */
[----:B------:R-:W-:Y:S02]  /*c340*/  FADD.FTZ R2, R198, R2 ;  /* 0x00000002c6027221 */ /* 0x000fe40000010000 */
[----:B------:R-:W-:Y:S02]  /*c350*/  FADD.FTZ R0, R179, R0 ;  /* 0x00000000b3007221 */ /* 0x000fe40000010000 */
[C---:B------:R-:W-:Y:S01]  /*c360*/  HMMA.16816.F32.BF16 R120, R100.reuse, R112, R120 ;  /* 0x000000706478723c */ /* 0x040fe20000041878 */
[----:B------:R-:W-:Y:S02]  /*c370*/  FADD.FTZ R2, R194, R2 ;  /* 0x00000002c2027221 */ /* 0x000fe40000010000 */
[----:B------:R-:W-:Y:S02]  /*c380*/  FADD.FTZ R0, R183, R0 ;  /* 0x00000000b7007221 */ /* 0x000fe40000010000 */
[----:B------:R-:W-:Y:S02]  /*c390*/  FADD.FTZ R2, R195, R2 ;  /* 0x00000002c3027221 */ /* 0x000fe40000010000 */
[----:B------:R-:W-:Y:S01]  /*c3a0*/  FADD.FTZ R0, R181, R0 ;  /* 0x00000000b5007221 */ /* 0x000fe20000010000 */
[----:B------:R-:W-:Y:S01]  /*c3b0*/  HMMA.16816.F32.BF16 R112, R100, R114, R52 ;  /* 0x000000726470723c */ /* 0x000fe20000041834 */
[----:B------:R-:W2:Y:S01]  /*c3c0*/  LDSM.16.MT88.4 R52, [R225+0x3800] ;  /* 0x00380000e134783b */ /* 0x000ea20000004200 */
        /* <DEDUP_REMOVED lines=9> */
[----:B------:R-:W3:Y:S01]  /*c460*/  LDSM.16.MT88.4 R60, [R160+0x3800] ;  /* 0x00380000a03c783b */ /* 0x000ee20000004200 */
[----:B------:R-:W-:-:S02]  /*c470*/  FADD.FTZ R0, R140, R0 ;  /* 0x000000008c007221 */ /* 0x000fc40000010000 */
[----:B------:R-:W-:Y:S02]  /*c480*/  FADD.FTZ R189, R189, R2 ;  /* 0x00000002bdbd7221 */ /* 0x000fe40000010000 */
[----:B------:R-:W-:Y:S02]  /*c490*/  FADD.FTZ R0, R142, R0 ;  /* 0x000000008e007221 */ /* 0x000fe40000010000 */
[----:B------:R-:W-:Y:S01]  /*c4a0*/  FADD.FTZ R189, R177, R189 ;  /* 0x000000bdb1bd7221 */ /* 0x000fe20000010000 */
[C---:B-1----:R-:W-:Y:S01]  /*c4b0*/  HMMA.16816.F32.BF16 R40, R100.reuse, R44, R72 ;  /* 0x0000002c6428723c */ /* 0x042fe20000041848 */
[----:B------:R-:W-:Y:S01]  /*c4c0*/  FADD.FTZ R2, R3, R0 ;  /* 0x0000000003027221 */ /* 0x000fe20000010000 */
[----:B------:R-:W-:Y:S01]  /*c4d0*/  IADD3 R0, R190, -0x3, RZ ;  /* 0xfffffffdbe007810 */ /* 0x000fe20007ffe0ff */
[----:B------:R-:W-:Y:S02]  /*c4e0*/  FADD.FTZ R189, R176, R189 ;  /* 0x000000bdb0bd7221 */ /* 0x000fe40000010000 */
[----:B------:R-:W-:Y:S01]  /*c4f0*/  FADD.FTZ R2, R4, R2 ;  /* 0x0000000204027221 */ /* 0x000fe20000010000 */
[----:B------:R-:W-:Y:S01]  /*c500*/  ISETP.GE.AND P0, PT, R0, R199, PT ;  /* 0x000000c70000720c */ /* 0x000fe20003f06270 */
[----:B------:R-:W-:Y:S01]  /*c510*/  FADD.FTZ R189, R7, R189 ;  /* 0x000000bd07bd7221 */ /* 0x000fe20000010000 */
[----:B------:R-:W-:Y:S01]  /*c520*/  HMMA.16816.F32.BF16 R44, R100, R46, R76 ;  /* 0x0000002e642c723c */ /* 0x000fe2000004184c */
[----:B------:R-:W1:Y:S01]  /*c530*/  LDSM.16.MT88.4 R76, [R159+0x5800] ;  /* 0x005800009f4c783b */ /* 0x000e620000004200 */
[----:B------:R-:W-:-:S04]  /*c540*/  FADD.FTZ R2, R6, R2 ;  /* 0x0000000206027221 */ /* 0x000fc80000010000 */
[----:B------:R-:W-:Y:S02]  /*c550*/  FADD.FTZ R198, R5, R2 ;  /* 0x0000000205c67221 */ /* 0x000fe40000010000 */
[C---:B--2---:R-:W-:Y:S08]  /*c560*/  HMMA.16816.F32.BF16 R48, R100.reuse, R52, R80 ;  /* 0x000000346430723c */ /* 0x044ff00000041850 */
[C---:B------:R-:W-:Y:S01]  /*c570*/  HMMA.16816.F32.BF16 R52, R100.reuse, R54, R84 ;  /* 0x000000366434723c */ /* 0x040fe20000041854 */
[----:B------:R-:W2:Y:S07]  /*c580*/  LDSM.16.MT88.4 R84, [R225+0x5800] ;  /* 0x00580000e154783b */ /* 0x000eae0000004200 */
[C---:B---3--:R-:W-:Y:S08]  /*c590*/  HMMA.16816.F32.BF16 R56, R100.reuse, R60, R88 ;  /* 0x0000003c6438723c */ /* 0x048ff00000041858 */
[C---:B------:R-:W-:Y:S08]  /*c5a0*/  HMMA.16816.F32.BF16 R128, R100.reuse, R108, R128 ;  /* 0x0000006c6480723c */ /* 0x040ff00000041880 */
[C---:B------:R-:W-:Y:S08]  /*c5b0*/  HMMA.16816.F32.BF16 R64, R100.reuse, R68, R172 ;  /* 0x000000446440723c */ /* 0x040ff000000418ac */
[C---:B-1----:R-:W-:Y:S08]  /*c5c0*/  HMMA.16816.F32.BF16 R72, R100.reuse, R76, R144 ;  /* 0x0000004c6448723c */ /* 0x042ff00000041890 */
[C---:B------:R-:W-:Y:S01]  /*c5d0*/  HMMA.16816.F32.BF16 R76, R100.reuse, R78, R92 ;  /* 0x0000004e644c723c */ /* 0x040fe2000004185c */
[----:B------:R-:W1:Y:S07]  /*c5e0*/  LDSM.16.MT88.4 R92, [R160+0x5800] ;  /* 0x00580000a05c783b */ /* 0x000e6e0000004200 */
[C---:B--2---:R-:W-:Y:S08]  /*c5f0*/  HMMA.16816.F32.BF16 R80, R100.reuse, R84, R96 ;  /* 0x000000546450723c */ /* 0x044ff00000041860 */
[C---:B------:R-:W-:Y:S08]  /*c600*/  HMMA.16816.F32.BF16 R108, R100.reuse, R110, R28 ;  /* 0x0000006e646c723c */ /* 0x040ff0000004181c */
[C---:B------:R-:W-:Y:S08]  /*c610*/  HMMA.16816.F32.BF16 R60, R100.reuse, R62, R168 ;  /* 0x0000003e643c723c */ /* 0x040ff000000418a8 */
[C---:B------:R-:W-:Y:S08]  /*c620*/  HMMA.16816.F32.BF16 R68, R100.reuse, R70, R164 ;  /* 0x000000466444723c */ /* 0x040ff000000418a4 */
[C---:B------:R-:W-:Y:S08]  /*c630*/  HMMA.16816.F32.BF16 R84, R100.reuse, R86, R20 ;  /* 0x000000566454723c */ /* 0x040ff00000041814 */
[C---:B-1----:R-:W-:Y:S08]  /*c640*/  HMMA.16816.F32.BF16 R88, R100.reuse, R92, R36 ;  /* 0x0000005c6458723c */ /* 0x042ff00000041824 */
[C---:B------:R-:W-:Y:S08]  /*c650*/  HMMA.16816.F32.BF16 R92, R100.reuse, R94, R16 ;  /* 0x0000005e645c723c */ /* 0x040ff00000041810 */
[C---:B------:R-:W-:Y:S08]  /*c660*/  HMMA.16816.F32.BF16 R96, R100.reuse, R12, R32 ;  /* 0x0000000c6460723c */ /* 0x040ff00000041820 */
[----:B------:R-:W-:Y:S01]  /*c670*/  HMMA.16816.F32.BF16 R100, R100, R14, R24 ;  /* 0x0000000e6464723c */ /* 0x000fe20000041818 */
[----:B------:R-:W-:Y:S07]  /*c680*/  @!UPT UIADD3 URZ, URZ, URZ, URZ ;  /* 0x0000003f3f3ff290 */ /* 0x000fee000fffe03f */
[----:B------:R-:W-:Y:S11]  /*c690*/  @!P0 BRA `(.L_x_1889) ;  /* 0x0000019000008947 */ /* 0x000ff60003800000 */
[----:B------:R-:W-:Y:S01]  /*c6a0*/  SHF.R.S32.HI R2, RZ, 0x1f, R0 ;  /* 0x0000001fff027819 */ /* 0x000fe20000011400 */
[----:B------:R-:W-:Y:S01]  /*c6b0*/  IMAD.WIDE.U32 R4, R0, c[0x0][0x1e0], RZ ;  /* 0x0000780000047a25 */ /* 0x000fe200078e00ff */
[----:B------:R-:W-:-:S02]  /*c6c0*/  ISETP.GE.AND P1, PT, R208, c[0x0][0x1d4], PT ;  /* 0x00007500d0007a0c */ /* 0x000fc40003f26270 */
[----:B------:R-:W-:Y:S01]  /*c6d0*/  LOP3.LUT P5, RZ, R213, 0x1, RZ, 0xc0, !PT ;  /* 0x00000001d5ff7812 */ /* 0x000fe200078ac0ff */
        /* <DEDUP_REMOVED lines=21> */
.L_x_1889:
[----:B------:R-:W-:Y:S05]  /*c830*/  BSYNC B0 ;  /* 0x0000000000007941 */ /* 0x000fea0003800000 */
.L_x_1888:
[----:B-1----:R-:W2:Y:S04]  /*c840*/  LDL R4, [R1+0x4] ;  /* 0x0000040001047983 */ /* 0x002ea80000100800 */
[----:B------:R-:W3:Y:S04]  /*c850*/  LDL R5, [R1+0x64] ;  /* 0x0000640001057983 */ /* 0x000ee80000100800 */
[----:B------:R-:W3:Y:S01]  /*c860*/  LDL R3, [R1+0x58] ;  /* 0x0000580001037983 */ /* 0x000ee20000100800 */
[----:B------:R-:W-:-:S02]  /*c870*/  ISETP.GE.AND P0, PT, R210, 0x1, PT ;  /* 0x00000001d200780c */ /* 0x000fc40003f06270 */
[----:B------:R-:W-:Y:S01]  /*c880*/  IADD3 R173, R190, -0x2, RZ ;  /* 0xfffffffebead7810 */ /* 0x000fe20007ffe0ff */
[----:B------:R-:W0:Y:S01]  /*c890*/  LDGDEPBAR ;  /* 0x00000000000079af */ /* 0x000e220000000000 */
[----:B--2---:R-:W-:-:S04]  /*c8a0*/  IMAD.SHL.U32 R4, R4, 0x80, RZ ;  /* 0x0000008004047824 */ /* 0x004fc800078e00ff */
[----:B------:R-:W-:-:S04]  /*c8b0*/  @P6 IMAD.HI.U32 R2, R4, c[0x0][0x2c8], RZ ;  /* 0x0000b20004026a27 */ /* 0x000fc800078e00ff */
[----:B------:R-:W-:Y:S01]  /*c8c0*/  IMAD.MOV.U32 R0, RZ, RZ, R4 ;  /* 0x000000ffff007224 */ /* 0x000fe200078e0004 */
[----:B------:R-:W-:-:S04]  /*c8d0*/  @P6 SHF.R.U32.HI R0, RZ, c[0x0][0x2cc], R2 ;  /* 0x0000b300ff006a19 */ /* 0x000fc80000011602 */
[----:B---3--:R-:W-:-:S04]  /*c8e0*/  IADD3 R2, -R3, R5, R0 ;  /* 0x0000000503027210 */ /* 0x008fc80007ffe100 */
        /* <DEDUP_REMOVED lines=12> */
.L_x_1892:
[----:B------:R-:W-:-:S13]  /*c9b0*/  ISETP.NE.AND P0, PT, R210, 0x1, PT ;  /* 0x00000001d200780c */ /* 0x000fda0003f05270 */
[----:B------:R-:W-:-:S05]  /*c9c0*/  @P0 IMAD.HI.U32 R2, R3, c[0x0][0x330], RZ ;  /* 0x0000cc0003020a27 */ /* 0x000fca00078e00ff */
[----:B------:R-:W-:Y:S02]  /*c9d0*/  @P0 SHF.R.U32.HI R3, RZ, c[0x0][0x334], R2 ;  /* 0x0000cd00ff030a19 */ /* 0x000fe40000011602 */
.L_x_1893:
[----:B------:R-:W-:Y:S05]  /*c9e0*/  BSYNC B0 ;  /* 0x0000000000007941 */ /* 0x000fea0003800000 */
.L_x_1891:
[----:B------:R-:W-:-:S05]  /*c9f0*/  IMAD R3, R3, R210, c[0x0][0x32c] ;  /* 0x0000cb0003037624 */ /* 0x000fca00078e02d2 */
[----:B------:R-:W-:-:S04]  /*ca00*/  IMNMX R0, R0, R3, PT ;  /* 0x0000000300007217 */ /* 0x000fc80003800200 */
.L_x_1890:
        /* <DEDUP_REMOVED lines=8> */
[----:B------:R-:W-:Y:S01]  /*ca90*/  IADD3 R197, P3, R204, 0x40, RZ ;  /* 0x00000040ccc57810 */ /* 0x000fe20007f7e0ff */
[----:B------:R-:W-:Y:S01]  /*caa0*/  IMAD.MOV.U32 R180, RZ, RZ, RZ ;  /* 0x000000ffffb47224 */ /* 0x000fe200078e00ff */
[----:B------:R-:W-:Y:S01]  /*cab0*/  IADD3 R193, P1, R202, 0x40, RZ ;  /* 0x00000040cac17810 */ /* 0x000fe20007f3e0ff */
[----:B------:R-:W-:Y:S01]  /*cac0*/  IMAD.MOV.U32 R150, RZ, RZ, 0x1 ;  /* 0x00000001ff967424 */ /* 0x000fe200078e00ff */
[----:B------:R-:W-:Y:S01]  /*cad0*/  IADD3 R195, P2, R204, 0x80, RZ ;  /* 0x00000080ccc37810 */ /* 0x000fe20007f5e0ff */
[----:B------:R-:W-:Y:S01]  /*cae0*/  IMAD.X R196, RZ, RZ, R206, P3 ;  /* 0x000000ffffc47224 */ /* 0x000fe200018e06ce */
[----:B------:R-:W-:Y:S01]  /*caf0*/  IADD3 R191, P0, R202, 0x80, RZ ;  /* 0x00000080cabf7810 */ /* 0x000fe20007f1e0ff */
[----:B------:R-:W-:Y:S01]  /*cb00*/  IMAD.X R192, RZ, RZ, R201, P1 ;  /* 0x000000ffffc07224 */ /* 0x000fe200008e06c9 */
[----:B------:R-:W-:Y:S02]  /*cb10*/  IADD3.X R194, RZ, R206, RZ, P2, !PT ;  /* 0x000000ceffc27210 */ /* 0x000fe400017fe4ff */
[----:B------:R-:W-:-:S02]  /*cb20*/  IADD3.X R190, RZ, R201, RZ, P0, !PT ;  /* 0x000000c9ffbe7210 */ /* 0x000fc400007fe4ff */
.L_x_1903:
[----:B------:R-:W-:Y:S04]  /*cb30*/  DEPBAR.LE SB0, 0x2 ;  /* 0x000080800000791a */ /* 0x000fe80000000000 */
[----:B------:R-:W-:Y:S01]  /*cb40*/  WARPSYNC 0xffffffff ;  /* 0xffffffff00007948 */ /* 0x000fe20003800000 */
[----:B------:R-:W-:Y:S01]  /*cb50*/  BAR.SYNC.DEFER_BLOCKING 0x0 ;  /* 0x0000000000007b1d */ /* 0x000fe20000010000 */
[----:B------:R-:W-:Y:S01]  /*cb60*/  IMAD R149, R150, 0x6000, RZ ;  /* 0x0000600096957824 */ /* 0x000fe200078e02ff */
[----:B------:R-:W-:Y:S01]  /*cb70*/  ISETP.GE.AND P0, PT, R199, R173, PT ;  /* 0x000000adc700720c */ /* 0x000fe20003f06270 */
[----:B------:R-:W-:Y:S01]  /*cb80*/  IMAD.MOV.U32 R176, RZ, RZ, c[0x0][0x32c] ;  /* 0x0000cb00ffb07624 */ /* 0x000fe200078e00ff */
[----:B------:R-:W-:Y:S01]  /*cb90*/  LOP3.LUT P5, RZ, R213, 0x1, RZ, 0xc0, !PT ;  /* 0x00000001d5ff7812 */ /* 0x000fe200078ac0ff */
[----:B------:R-:W-:Y:S03]  /*cba0*/  IMAD.IADD R0, R158, 0x1, R149 ;  /* 0x000000019e007824 */ /* 0x000fe600078e0295 */
[----:B------:R-:W-:Y:S01]  /*cbb0*/  ISETP.GE.AND P6, PT, R176, 0x1, PT ;  /* 0x00000001b000780c */ /* 0x000fe20003fc6270 */
[----:B------:R-:W-:Y:S04]  /*cbc0*/  IMAD.IADD R2, R156, 0x1, R0 ;  /* 0x000000019c027824 */ /* 0x000fe800078e0200 */
[----:B------:R-:W-:Y:S02]  /*cbd0*/  IMAD.IADD R148, R151, 0x1, R2 ;  /* 0x0000000197947824 */ /* 0x000fe400078e0202 */
[----:B------:R-:W-:Y:S02]  /*cbe0*/  @!P0 IADD3 R3, R173, -0x1, RZ ;  /* 0xffffffffad038810 */ /* 0x000fe40007ffe0ff */
[----:B------:R-:W-:Y:S02]  /*cbf0*/  @!P0 ISETP.GE.AND P4, PT, R208, c[0x0][0x1d4], PT ;  /* 0x00007500d0008a0c */ /* 0x000fe40003f86270 */
[----:B------:R-:W-:Y:S02]  /*cc00*/  @!P0 SHF.R.S32.HI R8, RZ, 0x1f, R3 ;  /* 0x0000001fff088819 */ /* 0x000fe40000011403 */
[----:B------:R-:W-:Y:S01]  /*cc10*/  @!P0 ISETP.GE.AND P3, PT, R212, c[0x0][0x1d4], PT ;  /* 0x00007500d4008a0c */ /* 0x000fe20003f66270 */
[----:B------:R-:W-:Y:S02]  /*cc20*/  LDSM.16.M88.4 R36, [R152] ;  /* 0x000000009824783b */ /* 0x000fe40000000200 */
[----:B------:R-:W-:Y:S04]  /*cc30*/  @!P0 IMAD R8, R8, c[0x0][0x208], RZ ;  /* 0x0000820008088a24 */ /* 0x000fe800078e02ff */
[C---:B------:R-:W-:Y:S01]  /*cc40*/  @!P0 IMAD R8, R3.reuse, c[0x0][0x20c], R8 ;  /* 0x0000830003088a24 */ /* 0x040fe200078e0208 */
[----:B------:R-:W1:Y:S06]  /*cc50*/  LDSM.16.M88.4 R12, [R0] ;  /* 0x00000000000c783b */ /* 0x000e6c0000000200 */
[----:B------:R-:W2:Y:S06]  /*cc60*/  LDSM.16.M88.4 R20, [R0+0x800] ;  /* 0x000800000014783b */ /* 0x000eac0000000200 */
[----:B------:R-:W3:Y:S06]  /*cc70*/  LDSM.16.M88.4 R28, [R0+0x1000] ;  /* 0x00100000001c783b */ /* 0x000eec0000000200 */
[----:B------:R-:W4:Y:S06]  /*cc80*/  LDSM.16.M88.4 R140, [R0+0x1800] ;  /* 0x00180000008c783b */ /* 0x000f2c0000000200 */
[----:B------:R-:W-:Y:S01]  /*cc90*/  LDSM.16.M88.4 R144, [R153] ;  /* 0x000000009990783b */ /* 0x000fe20000000200 */
[C---:B-1----:R-:W-:Y:S08]  /*cca0*/  HMMA.16816.F32.BF16 R4, R36.reuse, R12, RZ ;  /* 0x0000000c2404723c */ /* 0x042ff000000418ff */
[C---:B------:R-:W-:Y:S08]  /*ccb0*/  HMMA.16816.F32.BF16 R12, R36.reuse, R14, RZ ;  /* 0x0000000e240c723c */ /* 0x040ff000000418ff */
[C---:B--2---:R-:W-:Y:S08]  /*ccc0*/  HMMA.16816.F32.BF16 R16, R36.reuse, R20, RZ ;  /* 0x000000142410723c */ /* 0x044ff000000418ff */
[C---:B------:R-:W-:Y:S08]  /*ccd0*/  HMMA.16816.F32.BF16 R20, R36.reuse, R22, RZ ;  /* 0x000000162414723c */ /* 0x040ff000000418ff */
[C---:B---3--:R-:W-:Y:S08]  /*cce0*/  HMMA.16816.F32.BF16 R24, R36.reuse, R28, RZ ;  /* 0x0000001c2418723c */ /* 0x048ff000000418ff */
[C---:B------:R-:W-:Y:S08]  /*ccf0*/  HMMA.16816.F32.BF16 R28, R36.reuse, R30, RZ ;  /* 0x0000001e241c723c */ /* 0x040ff000000418ff */
[C---:B----4-:R-:W-:Y:S08]  /*cd00*/  HMMA.16816.F32.BF16 R32, R36.reuse, R140, RZ ;  /* 0x0000008c2420723c */ /* 0x050ff000000418ff */
[----:B------:R-:W-:Y:S01]  /*cd10*/  HMMA.16816.F32.BF16 R36, R36, R142, RZ ;  /* 0x0000008e2424723c */ /* 0x000fe200000418ff */
[----:B------:R-:W1:Y:S07]  /*cd20*/  LDSM.16.M88.4 R140, [R2] ;  /* 0x00000000028c783b */ /* 0x000e6e0000000200 */
        /* <DEDUP_REMOVED lines=9> */
[C---:B-1----:R-:W-:Y:S07]  /*cdc0*/  HMMA.16816.F32.BF16 R32, R144.reuse, R140, R32 ;  /* 0x0000008c9020723c */ /* 0x042fee0000041820 */
[----:B------:R-:W-:Y:S01]  /*cdd0*/  @!P0 IMAD.WIDE.U32 R140, R3, c[0x0][0x208], RZ ;  /* 0x00008200038c8a25 */ /* 0x000fe200078e00ff */
[----:B------:R-:W-:Y:S04]  /*cde0*/  HMMA.16816.F32.BF16 R36, R144, R142, R36 ;  /* 0x0000008e9024723c */ /* 0x000fe80000041824 */
[----:B------:R-:W-:Y:S03]  /*cdf0*/  @!P0 IADD3 R3, R141, R8, RZ ;  /* 0x000000088d038210 */ /* 0x000fe60007ffe0ff */
[----:B------:R-:W-:Y:S01]  /*ce00*/  @!P0 IMAD.MOV.U32 R146, RZ, RZ, c[0x0][0x208] ;  /* 0x00008200ff928624 */ /* 0x000fe200078e00ff */
[C---:B------:R-:W-:Y:S01]  /*ce10*/  @!P0 SHF.L.U64.HI R3, R140.reuse, 0x6, R3 ;  /* 0x000000068c038819 */ /* 0x040fe20000010203 */
[----:B------:R-:W-:Y:S03]  /*ce20*/  @!P0 IMAD.SHL.U32 R140, R140, 0x40, RZ ;  /* 0x000000408c8c8824 */ /* 0x000fe600078e00ff */
[----:B------:R-:W-:Y:S02]  /*ce30*/  @!P0 IMAD.MOV.U32 R147, RZ, RZ, c[0x0][0x20c] ;  /* 0x00008300ff938624 */ /* 0x000fe400078e00ff */
[----:B------:R-:W-:Y:S04]  /*ce40*/  @!P0 IADD3 R8, P2, R140, R204, RZ ;  /* 0x000000cc8c088210 */ /* 0x000fe80007f5e0ff */
[C---:B------:R-:W-:Y:S02]  /*ce50*/  @!P0 LEA R142, P1, R8.reuse, c[0x0][0x1f8], 0x1 ;  /* 0x00007e00088e8a11 */ /* 0x040fe400078208ff */
[----:B------:R-:W-:Y:S04]  /*ce60*/  @!P0 IADD3.X R141, R3, R206, RZ, P2, !PT ;  /* 0x000000ce038d8210 */ /* 0x000fe800017fe4ff */
[----:B------:R-:W-:Y:S01]  /*ce70*/  @!P0 LEA.HI.X R143, R8, c[0x0][0x1fc], R141, 0x1, P1 ;  /* 0x00007f00088f8a11 */ /* 0x000fe200008f0c8d */
[----:B------:R-:W-:Y:S01]  /*ce80*/  @!P0 IMAD R8, R180, 0x6000, R10 ;  /* 0x00006000b4088824 */ /* 0x000fe200078e020a */
[----:B------:R-:W-:Y:S04]  /*ce90*/  @!P0 IADD3 R141, P1, R140, R197, RZ ;  /* 0x000000c58c8d8210 */ /* 0x000fe80007f3e0ff */
[----:B------:R-:W-:Y:S01]  /*cea0*/  @!PT LDS RZ, [RZ] ;  /* 0x00000000fffff984 */ /* 0x000fe20000000800 */
[----:B------:R-:W-:Y:S01]  /*ceb0*/  @!PT LDS RZ, [RZ] ;  /* 0x00000000fffff984 */ /* 0x000fe20000000800 */
[----:B------:R-:W-:Y:S01]  /*cec0*/  @!PT LDS RZ, [RZ] ;  /* 0x00000000fffff984 */ /* 0x000fe20000000800 */
[----:B------:R1:W-:Y:S01]  /*ced0*/  @!P0 LDGSTS.E.BYPASS.LTC128B.128 [R8], [R142.64], !P4 ;  /* 0x000000008e088fae */ /* 0x0003e2000e101d4e */
[----:B------:R-:W-:Y:S02]  /*cee0*/  @!P0 LEA R144, P2, R141, c[0x0][0x1f8], 0x1 ;  /* 0x00007e008d908a11 */ /* 0x000fe400078408ff */
[----:B-1----:R-:W-:Y:S02]  /*cef0*/  @!P0 IADD3.X R143, R3, R196, RZ, P1, !PT ;  /* 0x000000c4038f8210 */ /* 0x002fe40000ffe4ff */
[----:B------:R-:W-:Y:S02]  /*cf00*/  @!P0 LEA R142, P1, R146, R140, 0x5 ;  /* 0x0000008c928e8211 */ /* 0x000fe400078228ff */
[----:B------:R-:W-:Y:S02]  /*cf10*/  @!P0 LEA.HI.X R145, R141, c[0x0][0x1fc], R143, 0x1, P2 ;  /* 0x00007f008d918a11 */ /* 0x000fe400010f0c8f */
[----:B------:R-:W-:Y:S02]  /*cf20*/  @!P0 IADD3 R140, P2, R140, R195, RZ ;  /* 0x000000c38c8c8210 */ /* 0x000fe40007f5e0ff */
[----:B------:R-:W-:Y:S01]  /*cf30*/  @!P0 LEA.HI.X R141, R146, R3, R147, 0x5, P1 ;  /* 0x00000003928d8211 */ /* 0x000fe200008f2c93 */
[----:B------:R1:W-:Y:S01]  /*cf40*/  @!P0 LDGSTS.E.BYPASS.LTC128B.128 [R8+0x2000], [R144.64], !P3 ;  /* 0x0200000090088fae */ /* 0x0003e2000d901d4e */
[----:B------:R-:W-:Y:S02]  /*cf50*/  @!P0 IADD3.X R3, R3, R194, RZ, P2, !PT ;  /* 0x000000c203038210 */ /* 0x000fe400017fe4ff */
[----:B------:R-:W-:Y:S05]  /*cf60*/  @!P0 IADD3 R143, P1, R142, R204, RZ ;  /* 0x000000cc8e8f8210 */ /* 0x000fea0007f3e0ff */
[----:B------:R-:W-:Y:S01]  /*cf70*/  @!P0 IMAD.X R147, R141, 0x1, R206, P1 ;  /* 0x000000018d938824 */ /* 0x000fe200008e06ce */
[C---:B------:R-:W-:Y:S04]  /*cf80*/  @!P0 LEA R146, P1, R143.reuse, c[0x0][0x1f8], 0x1 ;  /* 0x00007e008f928a11 */ /* 0x040fe800078208ff */
[----:B------:R-:W-:Y:S02]  /*cf90*/  @!P0 LEA.HI.X R147, R143, c[0x0][0x1fc], R147, 0x1, P1 ;  /* 0x00007f008f938a11 */ /* 0x000fe400008f0c93 */
[C---:B-1----:R-:W-:Y:S04]  /*cfa0*/  @!P0 LEA R144, P2, R140.reuse, c[0x0][0x1f8], 0x1 ;  /* 0x00007e008c908a11 */ /* 0x042fe800078408ff */
[----:B------:R-:W-:Y:S02]  /*cfb0*/  @!P0 LEA.HI.X R145, R140, c[0x0][0x1fc], R3, 0x1, P2 ;  /* 0x00007f008c918a11 */ /* 0x000fe400010f0c03 */
[C---:B------:R-:W-:Y:S02]  /*cfc0*/  @!P0 IADD3 R143, P2, R142.reuse, R197, RZ ;  /* 0x000000c58e8f8210 */ /* 0x040fe40007f5e0ff */
[----:B------:R-:W-:Y:S01]  /*cfd0*/  @!P0 IADD3 R3, P1, R142, R195, RZ ;  /* 0x000000c38e038210 */ /* 0x000fe20007f3e0ff */
[----:B------:R1:W-:Y:S06]  /*cfe0*/  @!P0 LDGSTS.E.BYPASS.LTC128B.128 [R8+0x4000], [R144.64], !P5 ;  /* 0x0400000090088fae */ /* 0x0003ec000e901d4e */
[----:B------:R2:W-:Y:S01]  /*cff0*/  @!P0 LDGSTS.E.BYPASS.LTC128B.128 [R8+0x1000], [R146.64], !P4 ;  /* 0x0100000092088fae */ /* 0x0005e2000e101d4e */
[C---:B-1----:R-:W-:Y:S01]  /*d000*/  @!P0 IADD3.X R144, R141.reuse, R196, RZ, P2, !PT ;  /* 0x000000c48d908210 */ /* 0x042fe200017fe4ff */
[----:B------:R-:W-:Y:S01]  /*d010*/  @!P0 IMAD.X R141, R141, 0x1, R194, P1 ;  /* 0x000000018d8d8824 */ /* 0x000fe200008e06c2 */
[----:B------:R-:W-:Y:S02]  /*d020*/  @!P0 LEA R142, P2, R143, c[0x0][0x1f8], 0x1 ;  /* 0x00007e008f8e8a11 */ /* 0x000fe400078408ff */
[----:B------:R-:W-:Y:S02]  /*d030*/  @!P0 LEA R140, P1, R3, c[0x0][0x1f8], 0x1 ;  /* 0x00007e00038c8a11 */ /* 0x000fe400078208ff */
[----:B------:R-:W-:Y:S02]  /*d040*/  @!P0 LEA.HI.X R143, R143, c[0x0][0x1fc], R144, 0x1, P2 ;  /* 0x00007f008f8f8a11 */ /* 0x000fe400010f0c90 */
[----:B------:R-:W-:Y:S02]  /*d050*/  @!P0 LEA.HI.X R141, R3, c[0x0][0x1fc], R141, 0x1, P1 ;  /* 0x00007f00038d8a11 */ /* 0x000fe400008f0c8d */
[-C--:B------:R-:W-:Y:S01]  /*d060*/  IADD3 R3, R151, R0.reuse, RZ ;  /* 0x0000000097037210 */ /* 0x080fe20007ffe0ff */
[----:B------:R1:W-:Y:S06]  /*d070*/  @!P0 LDGSTS.E.BYPASS.LTC128B.128 [R8+0x3000], [R142.64], !P3 ;  /* 0x030000008e088fae */ /* 0x0003ec000d901d4e */
[----:B------:R1:W-:Y:S06]  /*d080*/  @!P0 LDGSTS.E.BYPASS.LTC128B.128 [R8+0x5000], [R140.64], !P5 ;  /* 0x050000008c088fae */ /* 0x0003ec000e901d4e */
[----:B--2---:R-:W-:Y:S06]  /*d090*/  LDSM.16.M88.4 R144, [R3] ;  /* 0x000000000390783b */ /* 0x004fec0000000200 */
[----:B------:R-:W0:Y:S06]  /*d0a0*/  LDGDEPBAR ;  /* 0x00000000000079af */ /* 0x000e2c0000000000 */
[----:B-1----:R-:W1:Y:S01]  /*d0b0*/  LDSM.16.M88.4 R140, [R155] ;  /* 0x000000009b8c783b */ /* 0x002e620000000200 */
[----:B------:R-:W-:Y:S01]  /*d0c0*/  IADD3 R8, R156, R0, R151 ;  /* 0x000000009c087210 */ /* 0x000fe20007ffe097 */
        /* <DEDUP_REMOVED lines=11> */
[----:B------:R-:W-:Y:S06]  /*d180*/  LDSM.16.M88.4 R140, [R154] ;  /* 0x000000009a8c783b */ /* 0x000fec0000000200 */
[----:B------:R-:W1:Y:S02]  /*d190*/  LDSM.16.M88.4 R144, [R148] ;  /* 0x000000009490783b */ /* 0x000e640000000200 */
        /* <DEDUP_REMOVED lines=11> */
[----:B------:R-:W-:Y:S06]  /*d250*/  LDSM.16.M88.4 R140, [R152+0x4000] ;  /* 0x00400000988c783b */ /* 0x000fec0000000200 */
[----:B------:R-:W1:Y:S02]  /*d260*/  LDSM.16.M88.4 R144, [R0+0x2000] ;  /* 0x002000000090783b */ /* 0x000e640000000200 */
        /* <DEDUP_REMOVED lines=60> */
[----:B------:R1:W2:Y:S06]  /*d630*/  LDSM.16.M88.4 R144, [R0+0x5800] ;  /* 0x005800000090783b */ /* 0x0002ac0000000200 */
[----:B-1----:R-:W3:Y:S01]  /*d640*/  LDL R0, [R1+0x4] ;  /* 0x0000040001007983 */ /* 0x002ee20000100800 */
[C---:B--2---:R-:W-:Y:S08]  /*d650*/  HMMA.16816.F32.BF16 R32, R140.reuse, R144, R32 ;  /* 0x000000908c20723c */ /* 0x044ff00000041820 */
        /* <DEDUP_REMOVED lines=11> */
[----:B------:R1:W2:Y:S03]  /*d710*/  LDSM.16.M88.4 R144, [R2+0x5800] ;  /* 0x005800000290783b */ /* 0x0002a60000000200 */
[----:B-1----:R-:W-:Y:S04]  /*d720*/  MOV R2, 0x1 ;  /* 0x0000000100027802 */ /* 0x002fe80000000f00 */
[----:B------:R-:W-:Y:S04]  /*d730*/  ISETP.NE.AND P0, PT, R2, c[0x0][0x2c4], PT ;  /* 0x0000b10002007a0c */ /* 0x000fe80003f05270 */
[----:B------:R-:W-:Y:S01]  /*d740*/  IADD3 R2, R180, 0x1, RZ ;  /* 0x00000001b4027810 */ /* 0x000fe20007ffe0ff */
        /* <DEDUP_REMOVED lines=19> */
[----:B------:R-:W1:Y:S11]  /*d880*/  LDSM.16.M88.4 R144, [R8+0x4800] ;  /* 0x004800000890783b */ /* 0x000e760000000200 */
[----:B------:R-:W-:Y:S04]  /*d890*/  @!UPT UIADD3 URZ, URZ, URZ, URZ ;  /* 0x0000003f3f3ff290 */ /* 0x000fe8000fffe03f */
[----:B------:R-:W-:Y:S02]  /*d8a0*/  FMUL.FTZ R4, R4, c[0x0][0x320] ;  /* 0x0000c80004047a20 */ /* 0x000fe40000410000 */
[----:B------:R-:W-:Y:S02]  /*d8b0*/  FMUL.FTZ R5, R5, c[0x0][0x320] ;  /* 0x0000c80005057a20 */ /* 0x000fe40000410000 */
[----:B------:R-:W2:Y:S01]  /*d8c0*/  MUFU.TANH R162, R4 ;  /* 0x0000000400a27308 */ /* 0x000ea20000002400 */
[----:B------:R-:W-:Y:S02]  /*d8d0*/  FMUL.FTZ R6, R6, c[0x0][0x320] ;  /* 0x0000c80006067a20 */ /* 0x000fe40000410000 */
[----:B------:R-:W-:Y:S02]  /*d8e0*/  FMUL.FTZ R7, R7, c[0x0][0x320] ;  /* 0x0000c80007077a20 */ /* 0x000fe40000410000 */
[----:B------:R-:W-:Y:S02]  /*d8f0*/  FMUL.FTZ R12, R12, c[0x0][0x320] ;  /* 0x0000c8000c0c7a20 */ /* 0x000fe40000410000 */
[----:B------:R-:W-:Y:S02]  /*d900*/  FMUL.FTZ R13, R13, c[0x0][0x320] ;  /* 0x0000c8000d0d7a20 */ /* 0x000fe40000410000 */
[----:B------:R-:W-:Y:S01]  /*d910*/  FMUL.FTZ R14, R14, c[0x0][0x320] ;  /* 0x0000c8000e0e7a20 */ /* 0x000fe20000410000 */
[----:B------:R-:W4:Y:S01]  /*d920*/  MUFU.TANH R161, R5 ;  /* 0x0000000500a17308 */ /* 0x000f220000002400 */
[----:B------:R-:W-:Y:S09]  /*d930*/  FMUL.FTZ R15, R15, c[0x0][0x320] ;  /* 0x0000c8000f0f7a20 */ /* 0x000ff20000410000 */
[----:B------:R-:W2:Y:S01]  /*d940*/  MUFU.TANH R175, R6 ;  /* 0x0000000600af7308 */ /* 0x000ea20000002400 */
[C---:B-1----:R-:W-:Y:S08]  /*d950*/  HMMA.16816.F32.BF16 R16, R140.reuse, R144, R16 ;  /* 0x000000908c10723c */ /* 0x042ff00000041810 */
[C---:B------:R-:W-:Y:S01]  /*d960*/  HMMA.16816.F32.BF16 R20, R140.reuse, R146, R20 ;  /* 0x000000928c14723c */ /* 0x040fe20000041814 */
[----:B------:R1:W1:Y:S10]  /*d970*/  MUFU.TANH R174, R7 ;  /* 0x0000000700ae7308 */ /* 0x0002740000002400 */
[----:B------:R-:W2:Y:S05]  /*d980*/  MUFU.TANH R148, R12 ;  /* 0x0000000c00947308 */ /* 0x000eaa0000002400 */
[----:B------:R-:W-:Y:S02]  /*d990*/  FMUL.FTZ R16, R16, c[0x0][0x320] ;  /* 0x0000c80010107a20 */ /* 0x000fe40000410000 */
[----:B------:R-:W-:Y:S02]  /*d9a0*/  FMUL.FTZ R17, R17, c[0x0][0x320] ;  /* 0x0000c80011117a20 */ /* 0x000fe40000410000 */
[----:B------:R-:W-:Y:S01]  /*d9b0*/  FMUL.FTZ R18, R18, c[0x0][0x320] ;  /* 0x0000c80012127a20 */ /* 0x000fe20000410000 */
[----:B------:R-:W2:Y:S01]  /*d9c0*/  MUFU.TANH R147, R13 ;  /* 0x0000000d00937308 */ /* 0x000ea20000002400 */
[----:B------:R-:W-:Y:S02]  /*d9d0*/  FMUL.FTZ R19, R19, c[0x0][0x320] ;  /* 0x0000c80013137a20 */ /* 0x000fe40000410000 */
[----:B------:R-:W-:Y:S01]  /*d9e0*/  FMUL.FTZ R20, R20, c[0x0][0x320] ;  /* 0x0000c80014147a20 */ /* 0x000fe20000410000 */
[----:B-1----:R-:W1:Y:S01]  /*d9f0*/  LDSM.16.M88.4 R4, [R8+0x5000] ;  /* 0x005000000804783b */ /* 0x002e620000000200 */
[----:B------:R-:W-:Y:S02]  /*da00*/  FMUL.FTZ R22, R22, c[0x0][0x320] ;  /* 0x0000c80016167a20 */ /* 0x000fe40000410000 */
[----:B------:R-:W-:Y:S03]  /*da10*/  FMUL.FTZ R23, R23, c[0x0][0x320] ;  /* 0x0000c80017177a20 */ /* 0x000fe60000410000 */
[----:B------:R-:W1:Y:S10]  /*da20*/  MUFU.TANH R172, R14 ;  /* 0x0000000e00ac7308 */ /* 0x000e740000002400 */
[----:B------:R5:W1:Y:S10]  /*da30*/  MUFU.TANH R171, R15 ;  /* 0x0000000f00ab7308 */ /* 0x000a740000002400 */
[----:B------:R-:W2:Y:S10]  /*da40*/  MUFU.TANH R146, R16 ;  /* 0x0000001000927308 */ /* 0x000eb40000002400 */
[----:B------:R-:W2:Y:S01]  /*da50*/  MUFU.TANH R145, R17 ;  /* 0x0000001100917308 */ /* 0x000ea20000002400 */
[----:B-----5:R-:W5:Y:S01]  /*da60*/  LDSM.16.M88.4 R12, [R8+0x5800] ;  /* 0x00580000080c783b */ /* 0x020f620000000200 */
[C---:B-1----:R-:W-:Y:S08]  /*da70*/  HMMA.16816.F32.BF16 R24, R140.reuse, R4, R24 ;  /* 0x000000048c18723c */ /* 0x042ff00000041818 */
[----:B------:R1:W1:Y:S01]  /*da80*/  MUFU.TANH R170, R18 ;  /* 0x0000001200aa7308 */ /* 0x0002620000002400 */
[----:B---3--:R-:W-:Y:S01]  /*da90*/  IMAD R4, R0, 0x80, R217 ;  /* 0x0000008000047824 */ /* 0x008fe200078e02d9 */
[C---:B------:R-:W-:Y:S04]  /*daa0*/  HMMA.16816.F32.BF16 R28, R140.reuse, R6, R28 ;  /* 0x000000068c1c723c */ /* 0x040fe8000004181c */
[----:B------:R-:W-:Y:S04]  /*dab0*/  IADD3 R4, R215, R4, R216 ;  /* 0x00000004d7047210 */ /* 0x000fe80007ffe0d8 */
[----:B------:R3:W2:Y:S01]  /*dac0*/  MUFU.TANH R169, R19 ;  /* 0x0000001300a97308 */ /* 0x0006a20000002400 */
[----:B------:R-:W-:Y:S03]  /*dad0*/  SHF.L.U32 R7, R173, 0x6, RZ ;  /* 0x00000006ad077819 */ /* 0x000fe600000006ff */
[----:B------:R-:W-:Y:S05]  /*dae0*/  @P0 IMAD.HI.U32 R0, R4, c[0x0][0x2c8], RZ ;  /* 0x0000b20004000a27 */ /* 0x000fea00078e00ff */
[----:B------:R-:W-:Y:S01]  /*daf0*/  @P0 SHF.R.U32.HI R4, RZ, c[0x0][0x2cc], R0 ;  /* 0x0000b300ff040a19 */ /* 0x000fe20000011600 */
[----:B------:R-:W-:Y:S01]  /*db00*/  FMUL.FTZ R27, R27, c[0x0][0x320] ;  /* 0x0000c8001b1b7a20 */ /* 0x000fe20000410000 */
[----:B------:R2:W2:Y:S01]  /*db10*/  MUFU.TANH R144, R20 ;  /* 0x0000001400907308 */ /* 0x0004a20000002400 */
[----:B------:R-:W-:Y:S02]  /*db20*/  FMUL.FTZ R26, R26, c[0x0][0x320] ;  /* 0x0000c8001a1a7a20 */ /* 0x000fe40000410000 */
[----:B------:R-:W2:Y:S01]  /*db30*/  SHFL.IDX PT, R3, R4, RZ, 0x1c1f ;  /* 0x001c1fff04037589 */ /* 0x000ea200000e0000 */
[----:B------:R-:W-:Y:S01]  /*db40*/  IADD3 R0, -R200, 0x1, -R7 ;  /* 0x00000001c8007810 */ /* 0x000fe20007ffe907 */
[----:B-1----:R-:W-:Y:S01]  /*db50*/  FMUL.FTZ R18, R25, c[0x0][0x320] ;  /* 0x0000c80019127a20 */ /* 0x002fe20000410000 */
[----:B------:R-:W-:Y:S01]  /*db60*/  ISETP.GE.AND P0, PT, R180, 0x1, PT ;  /* 0x00000001b400780c */ /* 0x000fe20003f06270 */
[----:B------:R-:W-:Y:S01]  /*db70*/  FMUL.FTZ R30, R30, c[0x0][0x320] ;  /* 0x0000c8001e1e7a20 */ /* 0x000fe20000410000 */
[----:B------:R-:W-:Y:S01]  /*db80*/  IADD3 R0, -R207, R0, R211 ;  /* 0x00000000cf007210 */ /* 0x000fe20007ffe1d3 */
[----:B------:R-:W-:Y:S01]  /*db90*/  FMUL.FTZ R31, R31, c[0x0][0x320] ;  /* 0x0000c8001f1f7a20 */ /* 0x000fe20000410000 */
[----:B------:R1:W1:Y:S01]  /*dba0*/  MUFU.TANH R165, R27 ;  /* 0x0000001b00a57308 */ /* 0x0002620000002400 */
[----:B------:R-:W-:Y:S01]  /*dbb0*/  FMUL.FTZ R17, R28, c[0x0][0x320] ;  /* 0x0000c8001c117a20 */ /* 0x000fe20000410000 */
[----:B------:R-:W-:Y:S01]  /*dbc0*/  IADD3 R5, R0, c[0x0][0x328], RZ ;  /* 0x0000ca0000057a10 */ /* 0x000fe20007ffe0ff */
[----:B------:R-:W-:Y:S01]  /*dbd0*/  FMUL.FTZ R16, R29, c[0x0][0x320] ;  /* 0x0000c8001d107a20 */ /* 0x000fe20000410000 */
[C---:B-----5:R-:W-:Y:S03]  /*dbe0*/  HMMA.16816.F32.BF16 R32, R140.reuse, R12, R32 ;  /* 0x0000000c8c20723c */ /* 0x060fe60000041820 */
[----:B---3--:R-:W-:Y:S01]  /*dbf0*/  FMUL.FTZ R19, R24, c[0x0][0x320] ;  /* 0x0000c80018137a20 */ /* 0x008fe20000410000 */
[----:B------:R-:W-:Y:S02]  /*dc00*/  IADD3 R8, R0, UR16, RZ ;  /* 0x0000001000087c10 */ /* 0x000fe4000fffe0ff */
[----:B------:R3:W1:Y:S01]  /*dc10*/  MUFU.TANH R163, R30 ;  /* 0x0000001e00a37308 */ /* 0x0006620000002400 */
[----:B------:R-:W-:Y:S01]  /*dc20*/  SEL R180, R2, RZ, !P0 ;  /* 0x000000ff02b47207 */ /* 0x000fe20004000000 */
[----:B------:R-:W-:Y:S04]  /*dc30*/  HMMA.16816.F32.BF16 R36, R140, R14, R36 ;  /* 0x0000000e8c24723c */ /* 0x000fe80000041824 */
[----:B--2---:R-:W-:Y:S01]  /*dc40*/  FMUL.FTZ R20, R21, c[0x0][0x320] ;  /* 0x0000c80015147a20 */ /* 0x004fe20000410000 */
[-C--:B------:R-:W-:Y:S02]  /*dc50*/  IADD3 R2, R5, R3.reuse, RZ ;  /* 0x0000000305027210 */ /* 0x080fe40007ffe0ff */
[----:B------:R-:W-:Y:S01]  /*dc60*/  IADD3 R0, R8, R3, RZ ;  /* 0x0000000308007210 */ /* 0x000fe20007ffe0ff */
[----:B------:R2:W2:Y:S08]  /*dc70*/  MUFU.TANH R164, R31 ;  /* 0x0000001f00a47308 */ /* 0x0004b00000002400 */
[----:B------:R-:W-:Y:S02]  /*dc80*/  FMUL.FTZ R28, R32, c[0x0][0x320] ;  /* 0x0000c800201c7a20 */ /* 0x000fe40000410000 */
[----:B------:R-:W4:Y:S01]  /*dc90*/  MUFU.TANH R20, R20 ;  /* 0x0000001400147308 */ /* 0x000f220000002400 */
[----:B------:R-:W-:Y:S02]  /*dca0*/  FMUL.FTZ R13, R33, c[0x0][0x320] ;  /* 0x0000c800210d7a20 */ /* 0x000fe40000410000 */
[----:B------:R-:W-:Y:S03]  /*dcb0*/  FMUL.FTZ R32, R34, c[0x0][0x320] ;  /* 0x0000c80022207a20 */ /* 0x000fe60000410000 */
[----:B------:R-:W-:Y:S02]  /*dcc0*/  FMUL.FTZ R12, R36, c[0x0][0x320] ;  /* 0x0000c800240c7a20 */ /* 0x000fe40000410000 */
[----:B-1----:R-:W-:Y:S02]  /*dcd0*/  FMUL.FTZ R27, R37, c[0x0][0x320] ;  /* 0x0000c800251b7a20 */ /* 0x002fe40000410000 */
[----:B------:R1:W1:Y:S01]  /*dce0*/  MUFU.TANH R168, R22 ;  /* 0x0000001600a87308 */ /* 0x0002620000002400 */
[----:B---3--:R-:W-:Y:S02]  /*dcf0*/  FMUL.FTZ R30, R38, c[0x0][0x320] ;  /* 0x0000c800261e7a20 */ /* 0x008fe40000410000 */
[----:B------:R-:W-:Y:S02]  /*dd00*/  FMUL.FTZ R29, R39, c[0x0][0x320] ;  /* 0x0000c800271d7a20 */ /* 0x000fe40000410000 */
[----:B--2---:R-:W-:Y:S05]  /*dd10*/  FMUL.FTZ R31, R35, c[0x0][0x320] ;  /* 0x0000c800231f7a20 */ /* 0x004fea0000410000 */
[----:B------:R2:W3:Y:S10]  /*dd20*/  MUFU.TANH R167, R23 ;  /* 0x0000001700a77308 */ /* 0x0004f40000002400 */
[----:B------:R-:W1:Y:S10]  /*dd30*/  MUFU.TANH R19, R19 ;  /* 0x0000001300137308 */ /* 0x000e740000002400 */
[----:B------:R-:W1:Y:S10]  /*dd40*/  MUFU.TANH R18, R18 ;  /* 0x0000001200127308 */ /* 0x000e740000002400 */
[----:B------:R2:W1:Y:S10]  /*dd50*/  MUFU.TANH R166, R26 ;  /* 0x0000001a00a67308 */ /* 0x0004740000002400 */
        /* <DEDUP_REMOVED lines=24> */
.L_x_1897:
[----:B------:R-:W-:Y:S04]  /*dee0*/  MOV R6, c[0x0][0x32c] ;  /* 0x0000cb0000067a02 */ /* 0x000fe80000000f00 */
[----:B------:R-:W-:Y:S11]  /*def0*/  ISETP.NE.AND P0, PT, R6, 0x1, PT ;  /* 0x000000010600780c */ /* 0x000ff60003f05270 */
[----:B------:R-:W-:Y:S02]  /*df00*/  @!UPT UIADD3 URZ, URZ, URZ, URZ ;  /* 0x0000003f3f3ff290 */ /* 0x000fe4000fffe03f */
[----:B------:R-:W-:Y:S05]  /*df10*/  @P0 IMAD.HI.U32 R6, R3, c[0x0][0x330], RZ ;  /* 0x0000cc0003060a27 */ /* 0x000fea00078e00ff */
[----:B------:R-:W-:Y:S02]  /*df20*/  @P0 SHF.R.U32.HI R3, RZ, c[0x0][0x334], R6 ;  /* 0x0000cd00ff030a19 */ /* 0x000fe40000011606 */
.L_x_1898:
[----:B------:R-:W-:Y:S05]  /*df30*/  BSYNC B0 ;  /* 0x0000000000007941 */ /* 0x000fea0003800000 */
.L_x_1896:
[----:B------:R-:W-:Y:S04]  /*df40*/  IMAD R3, R3, c[0x0][0x32c], -R7 ;  /* 0x0000cb0003037a24 */ /* 0x000fe800078e0a07 */
[----:B------:R-:W-:Y:S05]  /*df50*/  IMAD.IADD R3, R3, 0x1, -R200 ;  /* 0x0000000103037824 */ /* 0x000fea00078e0ac8 */
[----:B------:R-:W-:Y:S02]  /*df60*/  IMNMX R0, R0, R3, !PT ;  /* 0x0000000300007217 */ /* 0x000fe40007800200 */
[----:B------:R-:W-:Y:S04]  /*df70*/  IADD3 R3, R3, c[0x0][0x32c], RZ ;  /* 0x0000cb0003037a10 */ /* 0x000fe80007ffe0ff */
[----:B------:R-:W-:Y:S02]  /*df80*/  IMNMX R2, R2, R3, PT ;  /* 0x0000000302027217 */ /* 0x000fe40003800200 */
.L_x_1895:
[----:B--234-:R-:W-:Y:S01]  /*df90*/  ISETP.GT.AND P1, PT, R173, -0x1, PT ;  /* 0xffffffffad00780c */ /* 0x01cfe20003f24270 */
[----:B------:R-:W2:Y:S03]  /*dfa0*/  SHFL.IDX PT, R6, R4, 0x1, 0x1c1f ;  /* 0x003c1f0004067f89 */ /* 0x000ea600000e0000 */
[C---:B------:R-:W-:Y:S02]  /*dfb0*/  ISETP.GT.AND P0, PT, R0.reuse, RZ, P1 ;  /* 0x000000ff0000720c */ /* 0x040fe40000f04270 */
[----:B------:R-:W-:Y:S02]  /*dfc0*/  ISETP.GT.AND P2, PT, R0, 0x1, P1 ;  /* 0x000000010000780c */ /* 0x000fe40000f44270 */
[----:B------:R-:W-:Y:S02]  /*dfd0*/  ISETP.LT.OR P3, PT, R2, 0x1, P0 ;  /* 0x000000010200780c */ /* 0x000fe40000761670 */
[C---:B------:R-:W-:Y:S02]  /*dfe0*/  ISETP.GT.AND P0, PT, R0.reuse, 0x8, P1 ;  /* 0x000000080000780c */ /* 0x040fe40000f04270 */
[----:B------:R-:W-:Y:S02]  /*dff0*/  ISETP.GT.AND P5, PT, R0, 0x9, P1 ;  /* 0x000000090000780c */ /* 0x000fe40000fa4270 */
[----:B------:R-:W-:Y:S02]  /*e000*/  ISETP.LT.OR P2, PT, R2, 0x2, P2 ;  /* 0x000000020200780c */ /* 0x000fe40001741670 */
[----:B------:R-:W-:Y:S02]  /*e010*/  FSEL R15, R162, -INF , !P3 ;  /* 0xff800000a20f7808 */ /* 0x000fe40005800000 */
[----:B------:R-:W-:Y:S02]  /*e020*/  ISETP.GT.AND P4, PT, R0, 0x10, P1 ;  /* 0x000000100000780c */ /* 0x000fe40000f84270 */
[----:B------:R-:W-:Y:S02]  /*e030*/  ISETP.LT.OR P3, PT, R2, 0x9, P0 ;  /* 0x000000090200780c */ /* 0x000fe40000761670 */
[----:B------:R-:W-:Y:S02]  /*e040*/  FSEL R26, R161, -INF , !P2 ;  /* 0xff800000a11a7808 */ /* 0x000fe40005000000 */
[----:B------:R-:W-:Y:S01]  /*e050*/  ISETP.GT.AND P0, PT, R0, 0x11, P1 ;  /* 0x000000110000780c */ /* 0x000fe20000f04270 */
[--C-:B--2---:R-:W-:Y:S01]  /*e060*/  IMAD.IADD R5, R5, 0x1, R6.reuse ;  /* 0x0000000105057824 */ /* 0x104fe200078e0206 */
[----:B------:R-:W-:Y:S01]  /*e070*/  ISETP.LT.OR P2, PT, R2, 0xa, P5 ;  /* 0x0000000a0200780c */ /* 0x000fe20002f41670 */
[----:B------:R-:W-:Y:S01]  /*e080*/  IMAD.IADD R4, R8, 0x1, R6 ;  /* 0x0000000108047824 */ /* 0x000fe200078e0206 */
[----:B------:R-:W-:Y:S02]  /*e090*/  ISETP.GT.AND P5, PT, R0, 0x18, P1 ;  /* 0x000000180000780c */ /* 0x000fe40000fa4270 */
[----:B------:R-:W-:Y:S02]  /*e0a0*/  FSEL R25, R148, -INF , !P3 ;  /* 0xff80000094197808 */ /* 0x000fe40005800000 */
[----:B------:R-:W-:Y:S02]  /*e0b0*/  ISETP.LT.OR P3, PT, R2, 0x11, P4 ;  /* 0x000000110200780c */ /* 0x000fe40002761670 */
[----:B------:R-:W-:Y:S02]  /*e0c0*/  FSEL R24, R147, -INF , !P2 ;  /* 0xff80000093187808 */ /* 0x000fe40005000000 */
[----:B------:R-:W-:Y:S02]  /*e0d0*/  ISETP.GT.AND P4, PT, R0, 0x19, P1 ;  /* 0x000000190000780c */ /* 0x000fe40000f84270 */
[C---:B------:R-:W-:Y:S02]  /*e0e0*/  ISETP.LT.OR P2, PT, R2.reuse, 0x12, P0 ;  /* 0x000000120200780c */ /* 0x040fe40000741670 */
[----:B------:R-:W-:Y:S02]  /*e0f0*/  ISETP.LT.OR P0, PT, R2, 0x19, P5 ;  /* 0x000000190200780c */ /* 0x000fe40002f01670 */
[----:B------:R-:W-:Y:S02]  /*e100*/  FSEL R23, R146, -INF , !P3 ;  /* 0xff80000092177808 */ /* 0x000fe40005800000 */
[C---:B------:R-:W-:Y:S02]  /*e110*/  ISETP.GT.AND P3, PT, R0.reuse, 0x20, P1 ;  /* 0x000000200000780c */ /* 0x040fe40000f64270 */
[----:B------:R-:W-:Y:S02]  /*e120*/  ISETP.GT.AND P5, PT, R0, 0x21, P1 ;  /* 0x000000210000780c */ /* 0x000fe40000fa4270 */
[----:B------:R-:W-:Y:S02]  /*e130*/  ISETP.LT.OR P4, PT, R2, 0x1a, P4 ;  /* 0x0000001a0200780c */ /* 0x000fe40002781670 */
[----:B------:R-:W-:Y:S02]  /*e140*/  FSEL R21, R144, -INF , !P0 ;  /* 0xff80000090157808 */ /* 0x000fe40004000000 */
[----:B------:R-:W-:Y:S02]  /*e150*/  ISETP.GT.AND P0, PT, R0, 0x28, P1 ;  /* 0x000000280000780c */ /* 0x000fe40000f04270 */
[----:B-1----:R-:W-:Y:S02]  /*e160*/  FSEL R22, R145, -INF , !P2 ;  /* 0xff80000091167808 */ /* 0x002fe40005000000 */
[----:B------:R-:W-:Y:S02]  /*e170*/  ISETP.LT.OR P2, PT, R2, 0x21, P3 ;  /* 0x000000210200780c */ /* 0x000fe40001f41670 */
[----:B------:R-:W-:Y:S02]  /*e180*/  FSEL R20, R20, -INF , !P4 ;  /* 0xff80000014147808 */ /* 0x000fe40006000000 */
[----:B------:R-:W-:Y:S02]  /*e190*/  ISETP.GT.AND P3, PT, R0, 0x29, P1 ;  /* 0x000000290000780c */ /* 0x000fe40000f64270 */
[C---:B------:R-:W-:Y:S02]  /*e1a0*/  ISETP.LT.OR P4, PT, R2.reuse, 0x22, P5 ;  /* 0x000000220200780c */ /* 0x040fe40002f81670 */
[----:B------:R-:W-:Y:S02]  /*e1b0*/  ISETP.LT.OR P0, PT, R2, 0x29, P0 ;  /* 0x000000290200780c */ /* 0x000fe40000701670 */
[----:B------:R-:W-:Y:S02]  /*e1c0*/  FSEL R19, R19, -INF , !P2 ;  /* 0xff80000013137808 */ /* 0x000fe40005000000 */
[----:B------:R-:W-:Y:S02]  /*e1d0*/  ISETP.GT.AND P5, PT, R0, 0x30, P1 ;  /* 0x000000300000780c */ /* 0x000fe40000fa4270 */
[----:B------:R-:W-:Y:S02]  /*e1e0*/  ISETP.LT.OR P3, PT, R2, 0x2a, P3 ;  /* 0x0000002a0200780c */ /* 0x000fe40001f61670 */
[----:B------:R-:W-:Y:S02]  /*e1f0*/  FSEL R18, R18, -INF , !P4 ;  /* 0xff80000012127808 */ /* 0x000fe40006000000 */
[C---:B------:R-:W-:Y:S02]  /*e200*/  ISETP.GT.AND P4, PT, R0.reuse, 0x31, P1 ;  /* 0x000000310000780c */ /* 0x040fe40000f84270 */
[----:B------:R-:W-:Y:S02]  /*e210*/  FSEL R17, R17, -INF , !P0 ;  /* 0xff80000011117808 */ /* 0x000fe40004000000 */
[C---:B------:R-:W-:Y:S02]  /*e220*/  ISETP.GT.AND P2, PT, R0.reuse, 0x38, P1 ;  /* 0x000000380000780c */ /* 0x040fe40000f44270 */
[----:B------:R-:W-:Y:S02]  /*e230*/  ISETP.GT.AND P0, PT, R0, 0x39, P1 ;  /* 0x000000390000780c */ /* 0x000fe40000f04270 */
[----:B------:R-:W-:Y:S02]  /*e240*/  FSEL R16, R16, -INF , !P3 ;  /* 0xff80000010107808 */ /* 0x000fe40005800000 */
[C---:B------:R-:W-:Y:S02]  /*e250*/  ISETP.LT.OR P5, PT, R2.reuse, 0x31, P5 ;  /* 0x000000310200780c */ /* 0x040fe40002fa1670 */
[C---:B------:R-:W-:Y:S02]  /*e260*/  ISETP.LT.OR P3, PT, R2.reuse, 0x32, P4 ;  /* 0x000000320200780c */ /* 0x040fe40002761670 */
[C---:B------:R-:W-:Y:S02]  /*e270*/  ISETP.LT.OR P2, PT, R2.reuse, 0x39, P2 ;  /* 0x000000390200780c */ /* 0x040fe40001741670 */
[----:B------:R-:W-:Y:S02]  /*e280*/  ISETP.LT.OR P0, PT, R2, 0x3a, P0 ;  /* 0x0000003a0200780c */ /* 0x000fe40000701670 */
[----:B------:R-:W-:Y:S02]  /*e290*/  FSEL R14, R28, -INF , !P5 ;  /* 0xff8000001c0e7808 */ /* 0x000fe40006800000 */
        /* <DEDUP_REMOVED lines=17> */
.L_x_1901:
[----:B------:R-:W-:Y:S04]  /*e3b0*/  MOV R2, c[0x0][0x32c] ;  /* 0x0000cb0000027a02 */ /* 0x000fe80000000f00 */
[----:B------:R-:W-:Y:S11]  /*e3c0*/  ISETP.NE.AND P0, PT, R2, 0x1, PT ;  /* 0x000000010200780c */ /* 0x000ff60003f05270 */
[----:B------:R-:W-:Y:S02]  /*e3d0*/  @!UPT UIADD3 URZ, URZ, URZ, URZ ;  /* 0x0000003f3f3ff290 */ /* 0x000fe4000fffe03f */
[----:B------:R-:W-:Y:S05]  /*e3e0*/  @P0 IMAD.HI.U32 R2, R0, c[0x0][0x330], RZ ;  /* 0x0000cc0000020a27 */ /* 0x000fea00078e00ff */
[----:B------:R-:W-:Y:S02]  /*e3f0*/  @P0 SHF.R.U32.HI R0, RZ, c[0x0][0x334], R2 ;  /* 0x0000cd00ff000a19 */ /* 0x000fe40000011602 */
.L_x_1902:
[----:B------:R-:W-:Y:S05]  /*e400*/  BSYNC B0 ;  /* 0x0000000000007941 */ /* 0x000fea0003800000 */
.L_x_1900:
[----:B------:R-:W-:Y:S04]  /*e410*/  IMAD R7, R0, c[0x0][0x32c], -R7 ;  /* 0x0000cb0000077a24 */ /* 0x000fe800078e0a07 */
[----:B------:R-:W-:Y:S05]  /*e420*/  IMAD.IADD R7, R7, 0x1, -R200 ;  /* 0x0000000107077824 */ /* 0x000fea00078e0ac8 */
[----:B------:R-:W-:Y:S02]  /*e430*/  IMNMX R4, R4, R7, !PT ;  /* 0x0000000704047217 */ /* 0x000fe40007800200 */
[----:B------:R-:W-:Y:S04]  /*e440*/  IADD3 R7, R7, c[0x0][0x32c], RZ ;  /* 0x0000cb0007077a10 */ /* 0x000fe80007ffe0ff */
[----:B------:R-:W-:Y:S02]  /*e450*/  IMNMX R5, R5, R7, PT ;  /* 0x0000000705057217 */ /* 0x000fe40003800200 */
.L_x_1899:
[----:B------:R-:W-:Y:S01]  /*e460*/  FMNMX.FTZ R0, R15, R9, !PT ;  /* 0x000000090f007209 */ /* 0x000fe20007810000 */
[----:B------:R-:W-:Y:S04]  /*e470*/  DEPBAR.LE SB0, 0x2 ;  /* 0x000080800000791a */ /* 0x000fe80000000000 */
[----:B------:R-:W-:Y:S01]  /*e480*/  FMNMX.FTZ R0, R26, R0, !PT ;  /* 0x000000001a007209 */ /* 0x000fe20007810000 */
[----:B------:R-:W-:Y:S01]  /*e490*/  BAR.SYNC.DEFER_BLOCKING 0x0 ;  /* 0x0000000000007b1d */ /* 0x000fe20000010000 */
[----:B------:R-:W-:Y:S02]  /*e4a0*/  ISETP.GT.AND P2, PT, R4, RZ, P1 ;  /* 0x000000ff0400720c */ /* 0x000fe40000f44270 */
[----:B------:R-:W-:Y:S02]  /*e4b0*/  FMNMX.FTZ R0, R25, R0, !PT ;  /* 0x0000000019007209 */ /* 0x000fe40007810000 */
[----:B------:R-:W-:Y:S02]  /*e4c0*/  ISETP.LT.OR P2, PT, R5, 0x1, P2 ;  /* 0x000000010500780c */ /* 0x000fe40001741670 */
[----:B------:R-:W-:Y:S02]  /*e4d0*/  FMNMX.FTZ R0, R24, R0, !PT ;  /* 0x0000000018007209 */ /* 0x000fe40007810000 */
[----:B------:R-:W-:Y:S02]  /*e4e0*/  ISETP.GT.AND P3, PT, R4, 0x9, P1 ;  /* 0x000000090400780c */ /* 0x000fe40000f64270 */
[----:B------:R-:W-:Y:S02]  /*e4f0*/  FMNMX.FTZ R0, R23, R0, !PT ;  /* 0x0000000017007209 */ /* 0x000fe40007810000 */
[----:B------:R-:W-:Y:S02]  /*e500*/  FSEL R6, R175, -INF , !P2 ;  /* 0xff800000af067808 */ /* 0x000fe40005000000 */
[----:B------:R-:W-:Y:S02]  /*e510*/  FMNMX.FTZ R0, R22, R0, !PT ;  /* 0x0000000016007209 */ /* 0x000fe40007810000 */
[C---:B------:R-:W-:Y:S02]  /*e520*/  ISETP.GT.AND P2, PT, R4.reuse, 0x10, P1 ;  /* 0x000000100400780c */ /* 0x040fe40000f44270 */
[----:B------:R-:W-:Y:S02]  /*e530*/  FMNMX.FTZ R0, R21, R0, !PT ;  /* 0x0000000015007209 */ /* 0x000fe40007810000 */
[----:B------:R-:W-:Y:S02]  /*e540*/  ISETP.GT.AND P4, PT, R4, 0x8, P1 ;  /* 0x000000080400780c */ /* 0x000fe40000f84270 */
        /* <DEDUP_REMOVED lines=11> */
[----:B------:R-:W-:Y:S02]  /*e600*/  FSEL R146, R170, -INF , !P2 ;  /* 0xff800000aa927808 */ /* 0x000fe40005000000 */
[----:B------:R-:W-:Y:S02]  /*e610*/  FMNMX.FTZ R0, R13, R0, !PT ;  /* 0x000000000d007209 */ /* 0x000fe40007810000 */
[----:B------:R-:W-:Y:S02]  /*e620*/  ISETP.LT.OR P3, PT, R5, 0x19, P6 ;  /* 0x000000190500780c */ /* 0x000fe40003761670 */
[----:B------:R-:W-:Y:S02]  /*e630*/  FMNMX.FTZ R0, R12, R0, !PT ;  /* 0x000000000c007209 */ /* 0x000fe40007810000 */
[----:B------:R-:W-:Y:S02]  /*e640*/  FSEL R143, R172, -INF , !P4 ;  /* 0xff800000ac8f7808 */ /* 0x000fe40006000000 */
[----:B------:R-:W-:Y:S02]  /*e650*/  FMNMX.FTZ R0, R3, R0, !PT ;  /* 0x0000000003007209 */ /* 0x000fe40007810000 */
[C---:B------:R-:W-:Y:S02]  /*e660*/  ISETP.GT.AND P5, PT, R4.reuse, 0x19, P1 ;  /* 0x000000190400780c */ /* 0x040fe40000fa4270 */
[C---:B------:R-:W-:Y:S01]  /*e670*/  ISETP.GT.AND P4, PT, R4.reuse, 0x20, P1 ;  /* 0x000000200400780c */ /* 0x040fe20000f84270 */
[----:B------:R-:W1:Y:S01]  /*e680*/  SHFL.BFLY PT, R2, R0, 0x2, 0x1f ;  /* 0x0c401f0000027f89 */ /* 0x000e6200000e0000 */
[----:B------:R-:W-:Y:S02]  /*e690*/  ISETP.GT.AND P2, PT, R4, 0x21, P1 ;  /* 0x000000210400780c */ /* 0x000fe40000f44270 */
[C---:B------:R-:W-:Y:S02]  /*e6a0*/  ISETP.LT.OR P5, PT, R5.reuse, 0x1a, P5 ;  /* 0x0000001a0500780c */ /* 0x040fe40002fa1670 */
[----:B------:R-:W-:Y:S02]  /*e6b0*/  FSEL R168, R168, -INF , !P3 ;  /* 0xff800000a8a87808 */ /* 0x000fe40005800000 */
[C---:B------:R-:W-:Y:S02]  /*e6c0*/  ISETP.LT.OR P3, PT, R5.reuse, 0x21, P4 ;  /* 0x000000210500780c */ /* 0x040fe40002761670 */
[----:B------:R-:W-:Y:S02]  /*e6d0*/  ISETP.LT.OR P2, PT, R5, 0x22, P2 ;  /* 0x000000220500780c */ /* 0x000fe40001741670 */
[----:B------:R-:W-:Y:S02]  /*e6e0*/  FSEL R167, R167, -INF , !P5 ;  /* 0xff800000a7a77808 */ /* 0x000fe40006800000 */
[----:B------:R-:W-:Y:S02]  /*e6f0*/  FSEL R165, R165, -INF , !P2 ;  /* 0xff800000a5a57808 */ /* 0x000fe40005000000 */
[----:B------:R-:W-:Y:S02]  /*e700*/  ISETP.GT.AND P2, PT, R4, 0x38, P1 ;  /* 0x000000380400780c */ /* 0x000fe40000f44270 */
[----:B------:R-:W-:Y:S02]  /*e710*/  FSEL R166, R166, -INF , !P3 ;  /* 0xff800000a6a67808 */ /* 0x000fe40005800000 */
[C---:B------:R-:W-:Y:S02]  /*e720*/  ISETP.GT.AND P3, PT, R4.reuse, 0x31, P1 ;  /* 0x000000310400780c */ /* 0x040fe40000f64270 */
[C---:B------:R-:W-:Y:S02]  /*e730*/  ISETP.GT.AND P5, PT, R4.reuse, 0x29, P1 ;  /* 0x000000290400780c */ /* 0x040fe40000fa4270 */
[----:B------:R-:W-:Y:S02]  /*e740*/  ISETP.GT.AND P4, PT, R4, 0x30, P1 ;  /* 0x000000300400780c */ /* 0x000fe40000f84270 */
[----:B-1----:R-:W-:Y:S02]  /*e750*/  FMNMX.FTZ R0, R0, R2, !PT ;  /* 0x0000000200007209 */ /* 0x002fe40007810000 */
[C---:B------:R-:W-:Y:S02]  /*e760*/  ISETP.LT.OR P5, PT, R5.reuse, 0x2a, P5 ;  /* 0x0000002a0500780c */ /* 0x040fe40002fa1670 */
[C---:B------:R-:W-:Y:S01]  /*e770*/  ISETP.LT.OR P4, PT, R5.reuse, 0x31, P4 ;  /* 0x000000310500780c */ /* 0x040fe20002781670 */
[----:B------:R-:W1:Y:S01]  /*e780*/  SHFL.BFLY PT, R2, R0, 0x1, 0x1f ;  /* 0x0c201f0000027f89 */ /* 0x000e6200000e0000 */
[----:B------:R-:W-:Y:S02]  /*e790*/  FSEL R164, R164, -INF , !P5 ;  /* 0xff800000a4a47808 */ /* 0x000fe40006800000 */
[----:B------:R-:W-:Y:S02]  /*e7a0*/  ISETP.LT.OR P3, PT, R5, 0x32, P3 ;  /* 0x000000320500780c */ /* 0x000fe40001f61670 */
[----:B------:R-:W-:Y:S02]  /*e7b0*/  IADD3 R148, R160, R149, RZ ;  /* 0x00000095a0947210 */ /* 0x000fe40007ffe0ff */
[----:B------:R-:W-:Y:S02]  /*e7c0*/  LOP3.LUT P6, RZ, R213, 0x1, RZ, 0xc0, !PT ;  /* 0x00000001d5ff7812 */ /* 0x000fe400078cc0ff */
[----:B-1----:R-:W-:Y:S04]  /*e7d0*/  FMNMX.FTZ R8, R0, R2, !PT ;  /* 0x0000000200087209 */ /* 0x002fe80007810000 */
[C---:B------:R-:W-:Y:S01]  /*e7e0*/  FSETP.NEU.FTZ.AND P0, PT, R8.reuse, -INF , PT ;  /* 0xff8000000800780b */ /* 0x040fe20003f1d000 */
[C---:B------:R-:W-:Y:S03]  /*e7f0*/  FMUL.FTZ R2, R8.reuse, c[0x0][0x2d0] ;  /* 0x0000b40008027a20 */ /* 0x040fe60000410000 */
[----:B------:R-:W-:Y:S02]  /*e800*/  FSEL R0, R8, RZ, P0 ;  /* 0x000000ff08007208 */ /* 0x000fe40000000000 */
[----:B------:R-:W-:Y:S02]  /*e810*/  FSEL R2, R2, RZ, P0 ;  /* 0x000000ff02027208 */ /* 0x000fe40000000000 */
[----:B------:R-:W-:Y:S01]  /*e820*/  ISETP.GT.AND P0, PT, R4, 0x1, P1 ;  /* 0x000000010400780c */ /* 0x000fe20000f04270 */
[----:B------:R-:W-:Y:S02]  /*e830*/  FADD.FTZ R0, -R0, R9 ;  /* 0x0000000900007221 */ /* 0x000fe40000010100 */
[--C-:B------:R-:W-:Y:S01]  /*e840*/  FFMA.FTZ R15, R15, c[0x0][0x2d0], -R2.reuse ;  /* 0x0000b4000f0f7a23 */ /* 0x100fe20000010802 */
[----:B------:R-:W-:Y:S01]  /*e850*/  ISETP.LT.OR P0, PT, R5, 0x2, P0 ;  /* 0x000000020500780c */ /* 0x000fe20000701670 */
[----:B------:R-:W-:Y:S02]  /*e860*/  FMUL.FTZ R0, R0, c[0x0][0x2d0] ;  /* 0x0000b40000007a20 */ /* 0x000fe40000410000 */
[--C-:B------:R-:W-:Y:S01]  /*e870*/  FFMA.FTZ R26, R26, c[0x0][0x2d0], -R2.reuse ;  /* 0x0000b4001a1a7a23 */ /* 0x100fe20000010802 */
[----:B------:R-:W-:Y:S01]  /*e880*/  FSEL R7, R174, -INF , !P0 ;  /* 0xff800000ae077808 */ /* 0x000fe20004000000 */
[----:B------:R-:W-:Y:S01]  /*e890*/  MUFU.EX2 R15, R15 ;  /* 0x0000000f000f7308 */ /* 0x000fe20000000800 */
[----:B------:R-:W-:Y:S01]  /*e8a0*/  ISETP.GT.AND P0, PT, R4, 0x11, P1 ;  /* 0x000000110400780c */ /* 0x000fe20000f04270 */
[--C-:B------:R-:W-:Y:S02]  /*e8b0*/  FFMA.FTZ R179, R23, c[0x0][0x2d0], -R2.reuse ;  /* 0x0000b40017b37a23 */ /* 0x100fe40000010802 */
[--C-:B------:R-:W-:Y:S01]  /*e8c0*/  FFMA.FTZ R188, R14, c[0x0][0x2d0], -R2.reuse ;  /* 0x0000b4000ebc7a23 */ /* 0x100fe20000010802 */
[----:B------:R-:W-:Y:S01]  /*e8d0*/  ISETP.LT.OR P0, PT, R5, 0x12, P0 ;  /* 0x000000120500780c */ /* 0x000fe20000701670 */
[--C-:B------:R-:W-:Y:S02]  /*e8e0*/  FFMA.FTZ R187, R13, c[0x0][0x2d0], -R2.reuse ;  /* 0x0000b4000dbb7a23 */ /* 0x100fe40000010802 */
[--C-:B------:R-:W-:Y:S01]  /*e8f0*/  FFMA.FTZ R186, R12, c[0x0][0x2d0], -R2.reuse ;  /* 0x0000b4000cba7a23 */ /* 0x100fe20000010802 */
[----:B------:R-:W-:Y:S01]  /*e900*/  FSEL R147, R169, -INF , !P0 ;  /* 0xff800000a9937808 */ /* 0x000fe20004000000 */
[----:B------:R-:W1:Y:S01]  /*e910*/  MUFU.EX2 R0, R0 ;  /* 0x0000000000007308 */ /* 0x000e620000000800 */
[----:B------:R-:W-:Y:S01]  /*e920*/  ISETP.GT.AND P0, PT, R4, 0x28, P1 ;  /* 0x000000280400780c */ /* 0x000fe20000f04270 */
[--C-:B------:R-:W-:Y:S01]  /*e930*/  FFMA.FTZ R25, R25, c[0x0][0x2d0], -R2.reuse ;  /* 0x0000b40019197a23 */ /* 0x100fe20000010802 */
[----:B------:R-:W-:Y:S01]  /*e940*/  FSEL R169, R32, -INF , !P4 ;  /* 0xff80000020a97808 */ /* 0x000fe20006000000 */
[--C-:B------:R-:W-:Y:S01]  /*e950*/  FFMA.FTZ R24, R24, c[0x0][0x2d0], -R2.reuse ;  /* 0x0000b40018187a23 */ /* 0x100fe20000010802 */
[----:B------:R-:W-:Y:S01]  /*e960*/  ISETP.LT.OR P0, PT, R5, 0x29, P0 ;  /* 0x000000290500780c */ /* 0x000fe20000701670 */
[--C-:B------:R-:W-:Y:S02]  /*e970*/  FFMA.FTZ R178, R22, c[0x0][0x2d0], -R2.reuse ;  /* 0x0000b40016b27a23 */ /* 0x100fe40000010802 */
[--C-:B------:R-:W-:Y:S01]  /*e980*/  FFMA.FTZ R177, R21, c[0x0][0x2d0], -R2.reuse ;  /* 0x0000b40015b17a23 */ /* 0x100fe20000010802 */
[----:B------:R-:W-:Y:S01]  /*e990*/  FSEL R162, R163, -INF , !P0 ;  /* 0xff800000a3a27808 */ /* 0x000fe20004000000 */
[----:B------:R-:W2:Y:S01]  /*e9a0*/  MUFU.EX2 R26, R26 ;  /* 0x0000001a001a7308 */ /* 0x000ea20000000800 */
[--C-:B------:R-:W-:Y:S01]  /*e9b0*/  FFMA.FTZ R176, R20, c[0x0][0x2d0], -R2.reuse ;  /* 0x0000b40014b07a23 */ /* 0x100fe20000010802 */
[----:B------:R-:W-:Y:S01]  /*e9c0*/  ISETP.GT.AND P0, PT, R4, 0x39, P1 ;  /* 0x000000390400780c */ /* 0x000fe20000f04270 */
[--C-:B------:R-:W-:Y:S01]  /*e9d0*/  FFMA.FTZ R184, R19, c[0x0][0x2d0], -R2.reuse ;  /* 0x0000b40013b87a23 */ /* 0x100fe20000010802 */
[----:B------:R-:W-:Y:S01]  /*e9e0*/  FSEL R163, R31, -INF , !P3 ;  /* 0xff8000001fa37808 */ /* 0x000fe20005800000 */
[--C-:B------:R-:W-:Y:S01]  /*e9f0*/  FFMA.FTZ R183, R18, c[0x0][0x2d0], -R2.reuse ;  /* 0x0000b40012b77a23 */ /* 0x100fe20000010802 */
[----:B------:R-:W-:Y:S01]  /*ea00*/  ISETP.LT.OR P1, PT, R5, 0x39, P2 ;  /* 0x000000390500780c */ /* 0x000fe20001721670 */
[--C-:B------:R-:W-:Y:S01]  /*ea10*/  FFMA.FTZ R182, R17, c[0x0][0x2d0], -R2.reuse ;  /* 0x0000b40011b67a23 */ /* 0x100fe20000010802 */
[----:B------:R-:W-:Y:S01]  /*ea20*/  ISETP.LT.OR P0, PT, R5, 0x3a, P0 ;  /* 0x0000003a0500780c */ /* 0x000fe20000701670 */
[--C-:B------:R-:W-:Y:S01]  /*ea30*/  FFMA.FTZ R181, R16, c[0x0][0x2d0], -R2.reuse ;  /* 0x0000b40010b57a23 */ /* 0x100fe20000010802 */
[----:B------:R-:W-:Y:S01]  /*ea40*/  FSEL R161, R30, -INF , !P1 ;  /* 0xff8000001ea17808 */ /* 0x000fe20004800000 */
[----:B------:R-:W-:Y:S01]  /*ea50*/  FFMA.FTZ R185, R3, c[0x0][0x2d0], -R2 ;  /* 0x0000b40003b97a23 */ /* 0x000fe20000010802 */
[----:B------:R-:W-:Y:S01]  /*ea60*/  FSEL R9, R29, -INF , !P0 ;  /* 0xff8000001d097808 */ /* 0x000fe20004000000 */
[----:B------:R-:W-:Y:S01]  /*ea70*/  MUFU.EX2 R25, R25 ;  /* 0x0000001900197308 */ /* 0x000fe20000000800 */
[C---:B-1----:R-:W-:Y:S02]  /*ea80*/  FFMA.FTZ R2, R0.reuse, R189, R15 ;  /* 0x000000bd00027223 */ /* 0x042fe4000001000f */
[C---:B------:R-:W-:Y:S02]  /*ea90*/  FMUL.FTZ R12, R0.reuse, R108 ;  /* 0x0000006c000c7220 */ /* 0x040fe40000410000 */
[C---:B------:R-:W-:Y:S02]  /*eaa0*/  FMUL.FTZ R13, R0.reuse, R109 ;  /* 0x0000006d000d7220 */ /* 0x040fe40000410000 */
[C---:B------:R-:W-:Y:S02]  /*eab0*/  FMUL.FTZ R29, R0.reuse, R113 ;  /* 0x00000071001d7220 */ /* 0x040fe40000410000 */
[----:B------:R-:W-:Y:S01]  /*eac0*/  FMUL.FTZ R36, R0, R132 ;  /* 0x0000008400247220 */ /* 0x000fe20000410000 */
[----:B------:R-:W1:Y:S01]  /*ead0*/  MUFU.EX2 R24, R24 ;  /* 0x0000001800187308 */ /* 0x000e620000000800 */
[----:B--2---:R-:W-:Y:S01]  /*eae0*/  FADD.FTZ R4, R26, R2 ;  /* 0x000000021a047221 */ /* 0x004fe20000010000 */
[----:B------:R-:W-:Y:S01]  /*eaf0*/  FMNMX.FTZ R2, R6, R104, !PT ;  /* 0x0000006806027209 */ /* 0x000fe20007810000 */
[----:B------:R-:W-:Y:S01]  /*eb00*/  FMUL.FTZ R37, R0, R133 ;  /* 0x0000008500257220 */ /* 0x000fe20000410000 */
[----:B------:R-:W-:Y:S01]  /*eb10*/  F2FP.BF16.PACK_AB R140, R26, R15 ;  /* 0x0000000f1a8c723e */ /* 0x000fe200000010ff */
[C---:B------:R-:W-:Y:S01]  /*eb20*/  FMUL.FTZ R5, R0.reuse, R129 ;  /* 0x0000008100057220 */ /* 0x040fe20000410000 */
[----:B------:R-:W-:Y:S01]  /*eb30*/  FMNMX.FTZ R2, R7, R2, !PT ;  /* 0x0000000207027209 */ /* 0x000fe20007810000 */
[C---:B------:R-:W-:Y:S02]  /*eb40*/  FMUL.FTZ R16, R0.reuse, R124 ;  /* 0x0000007c00107220 */ /* 0x040fe40000410000 */
[C---:B------:R-:W-:Y:S01]  /*eb50*/  FMUL.FTZ R17, R0.reuse, R125 ;  /* 0x0000007d00117220 */ /* 0x040fe20000410000 */
[----:B------:R-:W-:Y:S01]  /*eb60*/  FMNMX.FTZ R2, R143, R2, !PT ;  /* 0x000000028f027209 */ /* 0x000fe20007810000 */
[C---:B------:R-:W-:Y:S01]  /*eb70*/  FMUL.FTZ R20, R0.reuse, R116 ;  /* 0x0000007400147220 */ /* 0x040fe20000410000 */
[----:B------:R-:W-:Y:S01]  /*eb80*/  MUFU.EX2 R178, R178 ;  /* 0x000000b200b27308 */ /* 0x000fe20000000800 */
[C---:B------:R-:W-:Y:S01]  /*eb90*/  FMUL.FTZ R21, R0.reuse, R117 ;  /* 0x0000007500157220 */ /* 0x040fe20000410000 */
[----:B------:R-:W-:Y:S01]  /*eba0*/  FMNMX.FTZ R2, R145, R2, !PT ;  /* 0x0000000291027209 */ /* 0x000fe20007810000 */
[C---:B------:R-:W-:Y:S02]  /*ebb0*/  FMUL.FTZ R28, R0.reuse, R112 ;  /* 0x00000070001c7220 */ /* 0x040fe40000410000 */
[----:B------:R-:W-:Y:S01]  /*ebc0*/  FMUL.FTZ R32, R0, R136 ;  /* 0x0000008800207220 */ /* 0x000fe20000410000 */
[----:B------:R-:W-:Y:S01]  /*ebd0*/  FMNMX.FTZ R2, R146, R2, !PT ;  /* 0x0000000292027209 */ /* 0x000fe20007810000 */
[C---:B------:R-:W-:Y:S02]  /*ebe0*/  FMUL.FTZ R33, R0.reuse, R137 ;  /* 0x0000008900217220 */ /* 0x040fe40000410000 */
[C---:B------:R-:W-:Y:S01]  /*ebf0*/  FMUL.FTZ R40, R0.reuse, R40 ;  /* 0x0000002800287220 */ /* 0x040fe20000410000 */
[----:B------:R-:W-:Y:S01]  /*ec00*/  FMNMX.FTZ R2, R147, R2, !PT ;  /* 0x0000000293027209 */ /* 0x000fe20007810000 */
[----:B------:R-:W-:Y:S01]  /*ec10*/  FMUL.FTZ R41, R0, R41 ;  /* 0x0000002900297220 */ /* 0x000fe20000410000 */
[----:B-1----:R-:W-:Y:S01]  /*ec20*/  F2FP.BF16.PACK_AB R142, R24, R25 ;  /* 0x00000019188e723e */ /* 0x002fe200000010ff */
[----:B------:R-:W-:Y:S01]  /*ec30*/  FMUL.FTZ R44, R0, R44 ;  /* 0x0000002c002c7220 */ /* 0x000fe20000410000 */
        /* <DEDUP_REMOVED lines=11> */
[C---:B------:R-:W-:Y:S01]  /*ecf0*/  FMUL.FTZ R57, R0.reuse, R57 ;  /* 0x0000003900397220 */ /* 0x040fe20000410000 */
[----:B------:R-:W-:Y:S01]  /*ed00*/  MUFU.EX2 R177, R177 ;  /* 0x000000b100b17308 */ /* 0x000fe20000000800 */
[----:B------:R-:W-:Y:S01]  /*ed10*/  FMUL.FTZ R60, R0, R60 ;  /* 0x0000003c003c7220 */ /* 0x000fe20000410000 */
        /* <DEDUP_REMOVED lines=12> */
[C---:B------:R-:W-:Y:S01]  /*ede0*/  FMUL.FTZ R76, R0.reuse, R76 ;  /* 0x0000004c004c7220 */ /* 0x040fe20000410000 */
[----:B------:R-:W-:Y:S01]  /*edf0*/  FMNMX.FTZ R2, R161, R2, !PT ;  /* 0x00000002a1027209 */ /* 0x000fe20007810000 */
[C---:B------:R-:W-:Y:S02]  /*ee00*/  FMUL.FTZ R77, R0.reuse, R77 ;  /* 0x0000004d004d7220 */ /* 0x040fe40000410000 */
[C---:B------:R-:W-:Y:S01]  /*ee10*/  FMUL.FTZ R80, R0.reuse, R80 ;  /* 0x0000005000507220 */ /* 0x040fe20000410000 */
[----:B------:R-:W-:Y:S01]  /*ee20*/  FMNMX.FTZ R2, R9, R2, !PT ;  /* 0x0000000209027209 */ /* 0x000fe20007810000 */
[C---:B------:R-:W-:Y:S01]  /*ee30*/  FMUL.FTZ R81, R0.reuse, R81 ;  /* 0x0000005100517220 */ /* 0x040fe20000410000 */
[----:B------:R-:W-:Y:S01]  /*ee40*/  MUFU.EX2 R129, R183 ;  /* 0x000000b700817308 */ /* 0x000fe20000000800 */
[C---:B------:R-:W-:Y:S02]  /*ee50*/  FMUL.FTZ R84, R0.reuse, R84 ;  /* 0x0000005400547220 */ /* 0x040fe40000410000 */
[----:B------:R-:W1:Y:S01]  /*ee60*/  SHFL.BFLY PT, R3, R2, 0x2, 0x1f ;  /* 0x0c401f0002037f89 */ /* 0x000e6200000e0000 */
[C---:B------:R-:W-:Y:S02]  /*ee70*/  FMUL.FTZ R85, R0.reuse, R85 ;  /* 0x0000005500557220 */ /* 0x040fe40000410000 */
[C---:B------:R-:W-:Y:S02]  /*ee80*/  FMUL.FTZ R88, R0.reuse, R88 ;  /* 0x0000005800587220 */ /* 0x040fe40000410000 */
[C---:B------:R-:W-:Y:S02]  /*ee90*/  FMUL.FTZ R89, R0.reuse, R89 ;  /* 0x0000005900597220 */ /* 0x040fe40000410000 */
[C---:B------:R-:W-:Y:S01]  /*eea0*/  FMUL.FTZ R92, R0.reuse, R92 ;  /* 0x0000005c005c7220 */ /* 0x040fe20000410000 */
[----:B------:R-:W-:Y:S01]  /*eeb0*/  MUFU.EX2 R125, R184 ;  /* 0x000000b8007d7308 */ /* 0x000fe20000000800 */
[C---:B------:R-:W-:Y:S02]  /*eec0*/  FMUL.FTZ R93, R0.reuse, R93 ;  /* 0x0000005d005d7220 */ /* 0x040fe40000410000 */
[C---:B------:R-:W-:Y:S02]  /*eed0*/  FMUL.FTZ R96, R0.reuse, R96 ;  /* 0x0000006000607220 */ /* 0x040fe40000410000 */
[C---:B------:R-:W-:Y:S02]  /*eee0*/  FMUL.FTZ R97, R0.reuse, R97 ;  /* 0x0000006100617220 */ /* 0x040fe40000410000 */
[C---:B------:R-:W-:Y:S02]  /*eef0*/  FMUL.FTZ R100, R0.reuse, R100 ;  /* 0x0000006400647220 */ /* 0x040fe40000410000 */
[----:B------:R-:W-:Y:S01]  /*ef00*/  FMUL.FTZ R101, R0, R101 ;  /* 0x0000006500657220 */ /* 0x000fe20000410000 */
[----:B------:R-:W-:Y:S01]  /*ef10*/  MUFU.EX2 R181, R181 ;  /* 0x000000b500b57308 */ /* 0x000fe20000000800 */
[----:B-1----:R-:W-:Y:S05]  /*ef20*/  FMNMX.FTZ R2, R2, R3, !PT ;  /* 0x0000000302027209 */ /* 0x002fea0007810000 */
[----:B------:R-:W1:Y:S02]  /*ef30*/  SHFL.BFLY PT, R3, R2, 0x1, 0x1f ;  /* 0x0c201f0002037f89 */ /* 0x000e6400000e0000 */
[----:B-1----:R-:W-:Y:S01]  /*ef40*/  FMNMX.FTZ R3, R2, R3, !PT ;  /* 0x0000000302037209 */ /* 0x002fe20007810000 */
[----:B------:R-:W-:Y:S02]  /*ef50*/  FADD.FTZ R2, R25, R4 ;  /* 0x0000000419027221 */ /* 0x000fe40000010000 */
[----:B------:R-:W-:Y:S01]  /*ef60*/  FMUL.FTZ R4, R0, R128 ;  /* 0x0000008000047220 */ /* 0x000fe20000410000 */
[C---:B------:R-:W-:Y:S01]  /*ef70*/  FSETP.NEU.FTZ.AND P0, PT, R3.reuse, -INF , PT ;  /* 0xff8000000300780b */ /* 0x040fe20003f1d000 */
[C---:B------:R-:W-:Y:S02]  /*ef80*/  FMUL.FTZ R144, R3.reuse, c[0x0][0x2d0] ;  /* 0x0000b40003907a20 */ /* 0x040fe40000410000 */
[----:B------:R-:W-:Y:S01]  /*ef90*/  FADD.FTZ R170, R24, R2 ;  /* 0x0000000218aa7221 */ /* 0x000fe20000010000 */
[----:B------:R-:W-:Y:S01]  /*efa0*/  FSEL R2, R3, RZ, P0 ;  /* 0x000000ff03027208 */ /* 0x000fe20000000000 */
[----:B------:R-:W-:Y:S01]  /*efb0*/  FMUL.FTZ R24, R0, R120 ;  /* 0x0000007800187220 */ /* 0x000fe20000410000 */
[----:B------:R-:W-:Y:S01]  /*efc0*/  FSEL R144, R144, RZ, P0 ;  /* 0x000000ff90907208 */ /* 0x000fe20000000000 */
[----:B------:R-:W-:Y:S02]  /*efd0*/  FMUL.FTZ R25, R0, R121 ;  /* 0x0000007900197220 */ /* 0x000fe40000410000 */
[----:B------:R-:W-:Y:S02]  /*efe0*/  FADD.FTZ R2, -R2, R104 ;  /* 0x0000006802027221 */ /* 0x000fe40000010100 */
[--C-:B------:R-:W-:Y:S02]  /*eff0*/  FFMA.FTZ R141, R6, c[0x0][0x2d0], -R144.reuse ;  /* 0x0000b400068d7a23 */ /* 0x100fe40000010890 */
[----:B------:R-:W-:Y:S02]  /*f000*/  FMUL.FTZ R2, R2, c[0x0][0x2d0] ;  /* 0x0000b40002027a20 */ /* 0x000fe40000410000 */
[--C-:B------:R-:W-:Y:S02]  /*f010*/  FFMA.FTZ R7, R7, c[0x0][0x2d0], -R144.reuse ;  /* 0x0000b40007077a23 */ /* 0x100fe40000010890 */
[----:B------:R-:W-:Y:S01]  /*f020*/  MUFU.EX2 R141, R141 ;  /* 0x0000008d008d7308 */ /* 0x000fe20000000800 */
[--C-:B------:R-:W-:Y:S02]  /*f030*/  FFMA.FTZ R104, R143, c[0x0][0x2d0], -R144.reuse ;  /* 0x0000b4008f687a23 */ /* 0x100fe40000010890 */
[--C-:B------:R-:W-:Y:S02]  /*f040*/  FFMA.FTZ R163, R163, c[0x0][0x2d0], -R144.reuse ;  /* 0x0000b400a3a37a23 */ /* 0x100fe40000010890 */
[----:B------:R-:W-:Y:S05]  /*f050*/  FFMA.FTZ R161, R161, c[0x0][0x2d0], -R144 ;  /* 0x0000b400a1a17a23 */ /* 0x000fea0000010890 */
[----:B------:R-:W1:Y:S10]  /*f060*/  MUFU.EX2 R2, R2 ;  /* 0x0000000200027308 */ /* 0x000e740000000800 */
[----:B------:R-:W2:Y:S10]  /*f070*/  MUFU.EX2 R0, R7 ;  /* 0x0000000700007308 */ /* 0x000eb40000000800 */
[----:B------:R-:W3:Y:S01]  /*f080*/  MUFU.EX2 R104, R104 ;  /* 0x0000006800687308 */ /* 0x000ee20000000800 */
[C---:B-1----:R-:W-:Y:S02]  /*f090*/  FFMA.FTZ R112, R2.reuse, R198, R141 ;  /* 0x000000c602707223 */ /* 0x042fe4000001008d */
[C---:B------:R-:W-:Y:S02]  /*f0a0*/  FMUL.FTZ R14, R2.reuse, R110 ;  /* 0x0000006e020e7220 */ /* 0x040fe40000410000 */
[C---:B------:R-:W-:Y:S02]  /*f0b0*/  FMUL.FTZ R15, R2.reuse, R111 ;  /* 0x0000006f020f7220 */ /* 0x040fe40000410000 */
[C---:B------:R-:W-:Y:S03]  /*f0c0*/  FMUL.FTZ R23, R2.reuse, R119 ;  /* 0x0000007702177220 */ /* 0x040fe60000410000 */
[----:B------:R-:W-:Y:S01]  /*f0d0*/  MUFU.EX2 R163, R163 ;  /* 0x000000a300a37308 */ /* 0x000fe20000000800 */
[----:B------:R-:W-:Y:S02]  /*f0e0*/  FMUL.FTZ R30, R2, R114 ;  /* 0x00000072021e7220 */ /* 0x000fe40000410000 */
[C---:B--2---:R-:W-:Y:S01]  /*f0f0*/  FADD.FTZ R112, R0.reuse, R112 ;  /* 0x0000007000707221 */ /* 0x044fe20000010000 */
[----:B------:R-:W-:Y:S01]  /*f100*/  F2FP.BF16.PACK_AB R141, R0, R141 ;  /* 0x0000008d008d723e */ /* 0x000fe200000010ff */
[C---:B------:R-:W-:Y:S01]  /*f110*/  FMUL.FTZ R31, R2.reuse, R115 ;  /* 0x00000073021f7220 */ /* 0x040fe20000410000 */
[----:B------:R-:W-:Y:S01]  /*f120*/  IADD3 R0, R159, R149, RZ ;  /* 0x000000959f007210 */ /* 0x000fe20007ffe0ff */
[C---:B------:R-:W-:Y:S02]  /*f130*/  FMUL.FTZ R38, R2.reuse, R134 ;  /* 0x0000008602267220 */ /* 0x040fe40000410000 */
[C---:B------:R-:W-:Y:S01]  /*f140*/  FMUL.FTZ R39, R2.reuse, R135 ;  /* 0x0000008702277220 */ /* 0x040fe20000410000 */
[----:B------:R-:W-:Y:S01]  /*f150*/  MUFU.EX2 R161, R161 ;  /* 0x000000a100a17308 */ /* 0x000fe20000000800 */
[----:B------:R-:W1:Y:S01]  /*f160*/  LDSM.16.MT88.4 R108, [R0] ;  /* 0x00000000006c783b */ /* 0x000e620000004200 */
[C---:B------:R-:W-:Y:S02]  /*f170*/  FMUL.FTZ R6, R2.reuse, R130 ;  /* 0x0000008202067220 */ /* 0x040fe40000410000 */
[C---:B------:R-:W-:Y:S02]  /*f180*/  FMUL.FTZ R7, R2.reuse, R131 ;  /* 0x0000008302077220 */ /* 0x040fe40000410000 */
[C---:B------:R-:W-:Y:S02]  /*f190*/  FMUL.FTZ R18, R2.reuse, R126 ;  /* 0x0000007e02127220 */ /* 0x040fe40000410000 */
        /* <DEDUP_REMOVED lines=40> */
[----:B------:R-:W-:Y:S02]  /*f420*/  FFMA.FTZ R2, R145, c[0x0][0x2d0], -R144 ;  /* 0x0000b40091027a23 */ /* 0x000fe40000010890 */
[----:B---3--:R-:W-:Y:S02]  /*f430*/  FADD.FTZ R118, R104, R112 ;  /* 0x0000007068767221 */ /* 0x008fe40000010000 */
[----:B------:R-:W2:Y:S01]  /*f440*/  MUFU.EX2 R116, R2 ;  /* 0x0000000200747308 */ /* 0x000ea20000000800 */
[----:B------:R-:W-:Y:S01]  /*f450*/  LDSM.16.MT88.4 R112, [R0+0x800] ;  /* 0x000800000070783b */ /* 0x000fe20000004200 */
[--C-:B------:R-:W-:Y:S08]  /*f460*/  FFMA.FTZ R149, R169, c[0x0][0x2d0], -R144.reuse ;  /* 0x0000b400a9957a23 */ /* 0x100ff00000010890 */
[----:B------:R-:W-:Y:S10]  /*f470*/  MUFU.EX2 R169, R186 ;  /* 0x000000ba00a97308 */ /* 0x000ff40000000800 */
[----:B------:R-:W3:Y:S01]  /*f480*/  MUFU.EX2 R149, R149 ;  /* 0x0000009500957308 */ /* 0x000ee20000000800 */
[----:B--2---:R-:W-:Y:S02]  /*f490*/  F2FP.BF16.PACK_AB R143, R116, R104 ;  /* 0x00000068748f723e */ /* 0x004fe400000010ff */
[C---:B------:R-:W-:Y:S02]  /*f4a0*/  IADD3 R2, R157.reuse, R0, RZ ;  /* 0x000000009d027210 */ /* 0x040fe40007ffe0ff */
[----:B------:R-:W-:Y:S03]  /*f4b0*/  IADD3 R104, R157, R148, RZ ;  /* 0x000000949d687210 */ /* 0x000fe60007ffe0ff */
[C---:B-1----:R-:W-:Y:S08]  /*f4c0*/  HMMA.16816.F32.BF16 R4, R140.reuse, R108, R4 ;  /* 0x0000006c8c04723c */ /* 0x042ff00000041804 */
[C---:B------:R-:W-:Y:S01]  /*f4d0*/  HMMA.16816.F32.BF16 R12, R140.reuse, R110, R12 ;  /* 0x0000006e8c0c723c */ /* 0x040fe2000004180c */
[----:B------:R-:W1:Y:S07]  /*f4e0*/  LDSM.16.MT88.4 R108, [R2] ;  /* 0x00000000026c783b */ /* 0x000e6e0000004200 */
        /* <DEDUP_REMOVED lines=30> */
[C---:B-1----:R-:W-:Y:S07]  /*f6d0*/  HMMA.16816.F32.BF16 R96, R140.reuse, R108, R96 ;  /* 0x0000006c8c60723c */ /* 0x042fee0000041860 */
[--C-:B------:R-:W-:Y:S01]  /*f6e0*/  FFMA.FTZ R108, R147, c[0x0][0x2d0], -R144.reuse ;  /* 0x0000b400936c7a23 */ /* 0x100fe20000010890 */
[----:B------:R-:W-:Y:S03]  /*f6f0*/  HMMA.16816.F32.BF16 R100, R140, R110, R100 ;  /* 0x0000006e8c64723c */ /* 0x000fe60000041864 */
[----:B------:R1:W-:Y:S01]  /*f700*/  MUFU.EX2 R121, R108 ;  /* 0x0000006c00797308 */ /* 0x0003e20000000800 */
[----:B------:R-:W-:Y:S03]  /*f710*/  FFMA.FTZ R109, R146, c[0x0][0x2d0], -R144 ;  /* 0x0000b400926d7a23 */ /* 0x000fe60000010890 */
[----:B------:R-:W-:Y:S01]  /*f720*/  FADD.FTZ R111, R116, R118 ;  /* 0x00000076746f7221 */ /* 0x000fe20000010000 */
[----:B------:R-:W-:Y:S01]  /*f730*/  F2FP.BF16.PACK_AB R110, R176, R177 ;  /* 0x000000b1b06e723e */ /* 0x000fe200000010ff */
[----:B------:R-:W-:Y:S03]  /*f740*/  FFMA.FTZ R116, R166, c[0x0][0x2d0], -R144 ;  /* 0x0000b400a6747a23 */ /* 0x000fe60000010890 */
[----:B------:R-:W-:Y:S01]  /*f750*/  FADD.FTZ R118, R117, R170 ;  /* 0x000000aa75767221 */ /* 0x000fe20000010000 */
[----:B------:R-:W2:Y:S01]  /*f760*/  MUFU.EX2 R109, R109 ;  /* 0x0000006d006d7308 */ /* 0x000ea20000000800 */
[----:B---3--:R-:W-:Y:S09]  /*f770*/  F2FP.BF16.PACK_AB R141, R163, R149 ;  /* 0x00000095a38d723e */ /* 0x008ff200000010ff */
[----:B------:R3:W-:Y:S01]  /*f780*/  MUFU.EX2 R127, R116 ;  /* 0x00000074007f7308 */ /* 0x0007e20000000800 */
[--C-:B-1----:R-:W-:Y:S09]  /*f790*/  FFMA.FTZ R108, R168, c[0x0][0x2d0], -R144.reuse ;  /* 0x0000b400a86c7a23 */ /* 0x102ff20000010890 */
[----:B------:R1:W-:Y:S01]  /*f7a0*/  MUFU.EX2 R120, R108 ;  /* 0x0000006c00787308 */ /* 0x0003e20000000800 */
[----:B--2---:R-:W-:Y:S01]  /*f7b0*/  FADD.FTZ R123, R109, R111 ;  /* 0x0000006f6d7b7221 */ /* 0x004fe20000010000 */
[----:B------:R-:W-:Y:S08]  /*f7c0*/  F2FP.BF16.PACK_AB R109, R121, R109 ;  /* 0x0000006d796d723e */ /* 0x000ff000000010ff */
[----:B------:R-:W-:Y:S01]  /*f7d0*/  MUFU.EX2 R168, R187 ;  /* 0x000000bb00a87308 */ /* 0x000fe20000000800 */
[--C-:B---3--:R-:W-:Y:S09]  /*f7e0*/  FFMA.FTZ R116, R165, c[0x0][0x2d0], -R144.reuse ;  /* 0x0000b400a5747a23 */ /* 0x108ff20000010890 */
[----:B------:R-:W-:Y:S01]  /*f7f0*/  MUFU.EX2 R128, R116 ;  /* 0x0000007400807308 */ /* 0x000fe20000000800 */
[--C-:B-1----:R-:W-:Y:S09]  /*f800*/  FFMA.FTZ R108, R167, c[0x0][0x2d0], -R144.reuse ;  /* 0x0000b400a76c7a23 */ /* 0x102ff20000010890 */
[----:B------:R1:W2:Y:S10]  /*f810*/  MUFU.EX2 R122, R108 ;  /* 0x0000006c007a7308 */ /* 0x0002b40000000800 */
[----:B------:R-:W3:Y:S10]  /*f820*/  MUFU.EX2 R167, R188 ;  /* 0x000000bc00a77308 */ /* 0x000ef40000000800 */
[----:B------:R-:W4:Y:S01]  /*f830*/  MUFU.EX2 R170, R185 ;  /* 0x000000b900aa7308 */ /* 0x000f220000000800 */
[----:B-1----:R-:W-:Y:S02]  /*f840*/  F2FP.BF16.PACK_AB R108, R178, R117 ;  /* 0x00000075b26c723e */ /* 0x002fe400000010ff */
[----:B--2---:R-:W-:Y:S07]  /*f850*/  F2FP.BF16.PACK_AB R111, R122, R120 ;  /* 0x000000787a6f723e */ /* 0x004fee00000010ff */
[C---:B------:R-:W-:Y:S05]  /*f860*/  HMMA.16816.F32.BF16 R4, R108.reuse, R112, R4 ;  /* 0x000000706c04723c */ /* 0x040fea0000041804 */
[----:B---3--:R-:W-:Y:S03]  /*f870*/  F2FP.BF16.PACK_AB R140, R168, R167 ;  /* 0x000000a7a88c723e */ /* 0x008fe600000010ff */
[C---:B------:R-:W-:Y:S01]  /*f880*/  HMMA.16816.F32.BF16 R12, R108.reuse, R114, R12 ;  /* 0x000000726c0c723c */ /* 0x040fe2000004180c */
[----:B------:R-:W1:Y:S03]  /*f890*/  LDSM.16.MT88.4 R112, [R2+0x800] ;  /* 0x000800000270783b */ /* 0x000e660000004200 */
[----:B----4-:R-:W-:Y:S04]  /*f8a0*/  F2FP.BF16.PACK_AB R142, R170, R169 ;  /* 0x000000a9aa8e723e */ /* 0x010fe800000010ff */
        /* <DEDUP_REMOVED lines=33> */
[----:B------:R1:W-:Y:S04]  /*fac0*/  MUFU.EX2 R126, R112 ;  /* 0x00000070007e7308 */ /* 0x0003e80000000800 */
[----:B------:R-:W-:Y:S01]  /*fad0*/  FFMA.FTZ R108, R164, c[0x0][0x2d0], -R144 ;  /* 0x0000b400a46c7a23 */ /* 0x000fe20000010890 */
[----:B------:R-:W-:Y:S01]  /*fae0*/  F2FP.BF16.PACK_AB R110, R181, R130 ;  /* 0x00000082b56e723e */ /* 0x000fe200000010ff */
[----:B------:R-:W-:Y:S02]  /*faf0*/  FADD.FTZ R109, R178, R118 ;  /* 0x00000076b26d7221 */ /* 0x000fe40000010000 */
[----:B------:R-:W-:Y:S01]  /*fb00*/  LDSM.16.MT88.4 R116, [R2+0x1000] ;  /* 0x001000000274783b */ /* 0x000fe20000004200 */
[----:B------:R-:W-:Y:S01]  /*fb10*/  FFMA.FTZ R144, R9, c[0x0][0x2d0], -R144 ;  /* 0x0000b40009907a23 */ /* 0x000fe20000010890 */
[----:B------:R2:W3:Y:S01]  /*fb20*/  MUFU.EX2 R166, R108 ;  /* 0x0000006c00a67308 */ /* 0x0004e20000000800 */
[----:B------:R-:W-:Y:S01]  /*fb30*/  FADD.FTZ R9, R177, R109 ;  /* 0x0000006db1097221 */ /* 0x000fe20000010000 */
[----:B------:R-:W-:Y:S03]  /*fb40*/  F2FP.BF16.PACK_AB R109, R128, R127 ;  /* 0x0000007f806d723e */ /* 0x000fe600000010ff */
[----:B------:R-:W-:Y:S05]  /*fb50*/  FADD.FTZ R9, R176, R9 ;  /* 0x00000009b0097221 */ /* 0x000fea0000010000 */
[----:B------:R-:W4:Y:S01]  /*fb60*/  MUFU.EX2 R162, R144 ;  /* 0x0000009000a27308 */ /* 0x000f220000000800 */
[----:B-1----:R-:W1:Y:S01]  /*fb70*/  LDSM.16.MT88.4 R112, [R0+0x1000] ;  /* 0x001000000070783b */ /* 0x002e620000004200 */
[----:B--2---:R-:W-:Y:S01]  /*fb80*/  FADD.FTZ R108, R121, R123 ;  /* 0x0000007b796c7221 */ /* 0x004fe20000010000 */
[----:B---3--:R-:W-:Y:S03]  /*fb90*/  F2FP.BF16.PACK_AB R111, R166, R126 ;  /* 0x0000007ea66f723e */ /* 0x008fe600000010ff */
[----:B------:R-:W-:Y:S01]  /*fba0*/  FADD.FTZ R124, R120, R108 ;  /* 0x0000006c787c7221 */ /* 0x000fe20000010000 */
[----:B------:R-:W-:Y:S01]  /*fbb0*/  F2FP.BF16.PACK_AB R108, R129, R125 ;  /* 0x0000007d816c723e */ /* 0x000fe200000010ff */
[----:B------:R-:W-:Y:S02]  /*fbc0*/  FADD.FTZ R125, R125, R9 ;  /* 0x000000097d7d7221 */ /* 0x000fe40000010000 */
[----:B------:R-:W-:Y:S02]  /*fbd0*/  FADD.FTZ R124, R122, R124 ;  /* 0x0000007c7a7c7221 */ /* 0x000fe40000010000 */
[----:B------:R-:W-:Y:S01]  /*fbe0*/  LDSM.16.MT88.4 R120, [R0+0x1800] ;  /* 0x001800000078783b */ /* 0x000fe20000004200 */
[----:B----4-:R-:W-:Y:S01]  /*fbf0*/  F2FP.BF16.PACK_AB R143, R162, R161 ;  /* 0x000000a1a28f723e */ /* 0x010fe200000010ff */
[----:B------:R-:W-:Y:S04]  /*fc00*/  FADD.FTZ R9, R127, R124 ;  /* 0x0000007c7f097221 */ /* 0x000fe80000010000 */
[----:B------:R-:W-:Y:S02]  /*fc10*/  FADD.FTZ R9, R128, R9 ;  /* 0x0000000980097221 */ /* 0x000fe40000010000 */
[----:B------:R-:W-:Y:S02]  /*fc20*/  LDSM.16.MT88.4 R144, [R104+0x1800] ;  /* 0x001800006890783b */ /* 0x000fe40000004200 */
[----:B------:R-:W-:Y:S01]  /*fc30*/  FADD.FTZ R164, R126, R9 ;  /* 0x000000097ea47221 */ /* 0x000fe20000010000 */
[C---:B-1----:R-:W-:Y:S08]  /*fc40*/  HMMA.16816.F32.BF16 R4, R108.reuse, R112, R4 ;  /* 0x000000706c04723c */ /* 0x042ff00000041804 */
[C---:B------:R-:W-:Y:S01]  /*fc50*/  HMMA.16816.F32.BF16 R12, R108.reuse, R114, R12 ;  /* 0x000000726c0c723c */ /* 0x040fe2000004180c */
[----:B------:R-:W1:Y:S07]  /*fc60*/  LDSM.16.MT88.4 R112, [R148+0x1000] ;  /* 0x001000009470783b */ /* 0x000e6e0000004200 */
[C---:B------:R-:W-:Y:S08]  /*fc70*/  HMMA.16816.F32.BF16 R16, R108.reuse, R116, R16 ;  /* 0x000000746c10723c */ /* 0x040ff00000041810 */
        /* <DEDUP_REMOVED lines=29> */
[C---:B--2---:R-:W-:Y:S07]  /*fe50*/  HMMA.16816.F32.BF16 R96, R108.reuse, R116, R96 ;  /* 0x000000746c60723c */ /* 0x044fee0000041860 */
[----:B------:R-:W-:Y:S01]  /*fe60*/  FADD.FTZ R116, R129, R125 ;  /* 0x0000007d81747221 */ /* 0x000fe20000010000 */
[----:B------:R-:W-:Y:S04]  /*fe70*/  HMMA.16816.F32.BF16 R100, R108, R118, R100 ;  /* 0x000000766c64723c */ /* 0x000fe80000041864 */
[----:B------:R-:W-:Y:S04]  /*fe80*/  FADD.FTZ R165, R130, R116 ;  /* 0x0000007482a57221 */ /* 0x000fe80000010000 */
[C---:B------:R-:W-:Y:S01]  /*fe90*/  HMMA.16816.F32.BF16 R128, R140.reuse, R120, R4 ;  /* 0x000000788c80723c */ /* 0x040fe20000041804 */
[----:B------:R-:W2:Y:S07]  /*fea0*/  LDSM.16.MT88.4 R4, [R0+0x3800] ;  /* 0x003800000004783b */ /* 0x000eae0000004200 */
[C---:B------:R-:W-:Y:S01]  /*feb0*/  HMMA.16816.F32.BF16 R108, R140.reuse, R122, R12 ;  /* 0x0000007a8c6c723c */ /* 0x040fe2000004180c */
[----:B------:R-:W3:Y:S07]  /*fec0*/  LDSM.16.MT88.4 R12, [R2+0x3800] ;  /* 0x00380000020c783b */ /* 0x000eee0000004200 */
[C---:B-1----:R-:W-:Y:S01]  /*fed0*/  HMMA.16816.F32.BF16 R124, R140.reuse, R112, R16 ;  /* 0x000000708c7c723c */ /* 0x042fe20000041810 */
[----:B------:R-:W1:Y:S07]  /*fee0*/  LDSM.16.MT88.4 R16, [R148+0x3800] ;  /* 0x003800009410783b */ /* 0x000e6e0000004200 */
[C---:B------:R-:W-:Y:S01]  /*fef0*/  HMMA.16816.F32.BF16 R116, R140.reuse, R114, R20 ;  /* 0x000000728c74723c */ /* 0x040fe20000041814 */
[----:B------:R-:W4:Y:S07]  /*ff00*/  LDSM.16.MT88.4 R20, [R104+0x3800] ;  /* 0x003800006814783b */ /* 0x000f2e0000004200 */
[C---:B------:R-:W-:Y:S01]  /*ff10*/  HMMA.16816.F32.BF16 R120, R140.reuse, R132, R24 ;  /* 0x000000848c78723c */ /* 0x040fe20000041818 */
[----:B------:R-:W-:Y:S07]  /*ff20*/  LDSM.16.MT88.4 R24, [R2+0x5800] ;  /* 0x005800000218783b */ /* 0x000fee0000004200 */
[C---:B------:R-:W-:Y:S08]  /*ff30*/  HMMA.16816.F32.BF16 R112, R140.reuse, R134, R28 ;  /* 0x000000868c70723c */ /* 0x040ff0000004181c */
[C---:B------:R-:W-:Y:S08]  /*ff40*/  HMMA.16816.F32.BF16 R136, R140.reuse, R144, R32 ;  /* 0x000000908c88723c */ /* 0x040ff00000041820 */
[C---:B------:R-:W-:Y:S08]  /*ff50*/  HMMA.16816.F32.BF16 R132, R140.reuse, R146, R36 ;  /* 0x000000928c84723c */ /* 0x040ff00000041824 */
[C---:B--2---:R-:W-:Y:S08]  /*ff60*/  HMMA.16816.F32.BF16 R40, R140.reuse, R4, R40 ;  /* 0x000000048c28723c */ /* 0x044ff00000041828 */
[C---:B------:R-:W-:Y:S01]  /*ff70*/  HMMA.16816.F32.BF16 R44, R140.reuse, R6, R44 ;  /* 0x000000068c2c723c */ /* 0x040fe2000004182c */
[----:B------:R2:W5:Y:S07]  /*ff80*/  LDSM.16.MT88.4 R4, [R0+0x5800] ;  /* 0x005800000004783b */ /* 0x00056e0000004200 */
[C---:B---3--:R-:W-:Y:S08]  /*ff90*/  HMMA.16816.F32.BF16 R48, R140.reuse, R12, R48 ;  /* 0x0000000c8c30723c */ /* 0x048ff00000041830 */
[C---:B------:R-:W-:Y:S01]  /*ffa0*/  HMMA.16816.F32.BF16 R52, R140.reuse, R14, R52 ;  /* 0x0000000e8c34723c */ /* 0x040fe20000041834 */
[----:B------:R-:W3:Y:S07]  /*ffb0*/  LDSM.16.MT88.4 R12, [R148+0x5800] ;  /* 0x00580000940c783b */ /* 0x000eee0000004200 */
[C---:B-1----:R-:W-:Y:S04]  /*ffc0*/  HMMA.16816.F32.BF16 R56, R140.reuse, R16, R56 ;  /* 0x000000108c38723c */ /* 0x042fe80000041838 */
[----:B--2---:R-:W-:Y:S04]  /*ffd0*/  IADD3 R0, R173, -0x2, RZ ;  /* 0xfffffffead007810 */ /* 0x004fe80007ffe0ff */
[C---:B------:R-:W-:Y:S03]  /*ffe0*/  HMMA.16816.F32.BF16 R60, R140.reuse, R18, R60 ;  /* 0x000000128c3c723c */ /* 0x040fe6000004183c */
[----:B------:R-:W-:Y:S05]  /*fff0*/  ISETP.GE.AND P0, PT, R0, R199, PT ;  /* 0x000000c70000720c */ /* 0x000fea0003f06270 */
[C---:B----4-:R-:W-:Y:S08]  /*10000*/  HMMA.16816.F32.BF16 R64, R140.reuse, R20, R64 ;  /* 0x000000148c40723c */ /* 0x050ff00000041840 */
[----:B------:R-:W-:Y:S01]  /*10010*/  @P0 SHF.R.S32.HI R2, RZ, 0x1f, R0 ;  /* 0x0000001fff020819 */ /* 0x000fe20000011400 */
[C---:B------:R-:W-:Y:S03]  /*10020*/  HMMA.16816.F32.BF16 R68, R140.reuse, R22, R68 ;  /* 0x000000168c44723c */ /* 0x040fe60000041844 */
[----:B------:R-:W-:Y:S01]  /*10030*/  @P0 MOV R18, c[0x0][0x1e0] ;  /* 0x0000780000120a02 */ /* 0x000fe20000000f00 */
[----:B------:R-:W-:Y:S01]  /*10040*/  @P0 IMAD R2, R2, c[0x0][0x1e0], RZ ;  /* 0x0000780002020a24 */ /* 0x000fe200078e02ff */
[----:B------:R-:W-:Y:S03]  /*10050*/  @P0 MOV R20, c[0x0][0x1e4] ;  /* 0x0000790000140a02 */ /* 0x000fe60000000f00 */
[C---:B-----5:R-:W-:Y:S04]  /*10060*/  HMMA.16816.F32.BF16 R72, R140.reuse, R4, R72 ;  /* 0x000000048c48723c */ /* 0x060fe80000041848 */
[C---:B------:R-:W-:Y:S03]  /*10070*/  @P0 IMAD R2, R0.reuse, c[0x0][0x1e4], R2 ;  /* 0x0000790000020a24 */ /* 0x040fe600078e0202 */
[----:B------:R-:W-:Y:S01]  /*10080*/  @P0 IMAD.WIDE.U32 R4, R0, c[0x0][0x1e0], RZ ;  /* 0x0000780000040a25 */ /* 0x000fe200078e00ff */
[C---:B------:R-:W-:Y:S04]  /*10090*/  HMMA.16816.F32.BF16 R76, R140.reuse, R6, R76 ;  /* 0x000000068c4c723c */ /* 0x040fe8000004184c */
[----:B------:R-:W-:Y:S02]  /*100a0*/  @P0 IADD3 R2, R5, R2, RZ ;  /* 0x0000000205020210 */ /* 0x000fe40007ffe0ff */
[C---:B------:R-:W-:Y:S02]  /*100b0*/  @P0 SHF.L.U32 R0, R4.reuse, 0x6, RZ ;  /* 0x0000000604000819 */ /* 0x040fe400000006ff */
[----:B------:R-:W-:Y:S01]  /*100c0*/  @P0 SHF.L.U64.HI R2, R4, 0x6, R2 ;  /* 0x0000000604020819 */ /* 0x000fe20000010202 */
[C---:B------:R-:W-:Y:S01]  /*100d0*/  HMMA.16816.F32.BF16 R80, R140.reuse, R24, R80 ;  /* 0x000000188c50723c */ /* 0x040fe20000041850 */
[----:B------:R-:W1:Y:S02]  /*100e0*/  LDSM.16.MT88.4 R4, [R104+0x5800] ;  /* 0x005800006804783b */ /* 0x000e640000004200 */
[C---:B------:R-:W-:Y:S02]  /*100f0*/  @P0 IADD3 R9, P1, R0.reuse, R202, RZ ;  /* 0x000000ca00090210 */ /* 0x040fe40007f3e0ff */
[----:B------:R-:W-:Y:S02]  /*10100*/  @P0 IADD3 R17, P2, R0, R193, RZ ;  /* 0x000000c100110210 */ /* 0x000fe40007f5e0ff */
[C---:B------:R-:W-:Y:S01]  /*10110*/  @P0 LEA R28, P3, R9.reuse, c[0x0][0x1c8], 0x1 ;  /* 0x00007200091c0a11 */ /* 0x040fe200078608ff */
[C---:B------:R-:W-:Y:S04]  /*10120*/  HMMA.16816.F32.BF16 R84, R140.reuse, R26, R84 ;  /* 0x0000001a8c54723c */ /* 0x040fe80000041854 */
[----:B------:R-:W-:Y:S02]  /*10130*/  @P0 IADD3.X R19, R2, R201, RZ, P1, !PT ;  /* 0x000000c902130210 */ /* 0x000fe40000ffe4ff */
[----:B------:R-:W-:Y:S02]  /*10140*/  @P0 LEA R16, P1, R18, R0, 0x5 ;  /* 0x0000000012100211 */ /* 0x000fe400078228ff */
[----:B------:R-:W-:Y:S01]  /*10150*/  @P0 LEA.HI.X R29, R9, c[0x0][0x1cc], R19, 0x1, P3 ;  /* 0x00007300091d0a11 */ /* 0x000fe200018f0c13 */
[C---:B---3--:R-:W-:Y:S03]  /*10160*/  HMMA.16816.F32.BF16 R88, R140.reuse, R12, R88 ;  /* 0x0000000c8c58723c */ /* 0x048fe60000041858 */
[C---:B------:R-:W-:Y:S02]  /*10170*/  @P0 LEA R24, P3, R17.reuse, c[0x0][0x1c8], 0x1 ;  /* 0x0000720011180a11 */ /* 0x040fe400078608ff */
[----:B------:R-:W-:Y:S02]  /*10180*/  @P0 IADD3.X R19, R2, R192, RZ, P2, !PT ;  /* 0x000000c002130210 */ /* 0x000fe400017fe4ff */
[----:B------:R-:W-:Y:S01]  /*10190*/  @P0 IADD3 R0, P4, R0, R191, RZ ;  /* 0x000000bf00000210 */ /* 0x000fe20007f9e0ff */
[C---:B------:R-:W-:Y:S04]  /*101a0*/  HMMA.16816.F32.BF16 R92, R140.reuse, R14, R92 ;  /* 0x0000000e8c5c723c */ /* 0x040fe8000004185c */
[----:B------:R-:W-:Y:S02]  /*101b0*/  @P0 LEA.HI.X R25, R17, c[0x0][0x1cc], R19, 0x1, P3 ;  /* 0x0000730011190a11 */ /* 0x000fe400018f0c13 */
[----:B------:R-:W-:Y:S02]  /*101c0*/  @P0 LEA R22, P3, R0, c[0x0][0x1c8], 0x1 ;  /* 0x0000720000160a11 */ /* 0x000fe400078608ff */
[----:B------:R-:W-:Y:S04]  /*101d0*/  @P0 LEA.HI.X R9, R18, R2, R20, 0x5, P1 ;  /* 0x0000000212090211 */ /* 0x000fe800008f2c14 */
[----:B------:R-:W-:Y:S02]  /*101e0*/  @P0 IADD3 R18, P2, R16, R202, RZ ;  /* 0x000000ca10120210 */ /* 0x000fe40007f5e0ff */
[----:B------:R-:W-:Y:S02]  /*101f0*/  @P0 IADD3.X R2, R2, R190, RZ, P4, !PT ;  /* 0x000000be02020210 */ /* 0x000fe400027fe4ff */
[----:B------:R-:W-:Y:S01]  /*10200*/  @P0 LEA R20, P1, R18, c[0x0][0x1c8], 0x1 ;  /* 0x0000720012140a11 */ /* 0x000fe200078208ff */
[C---:B-1----:R-:W-:Y:S03]  /*10210*/  HMMA.16816.F32.BF16 R96, R140.reuse, R4, R96 ;  /* 0x000000048c60723c */ /* 0x042fe60000041860 */
[----:B------:R-:W-:Y:S02]  /*10220*/  @P0 LEA.HI.X R23, R0, c[0x0][0x1cc], R2, 0x1, P3 ;  /* 0x0000730000170a11 */ /* 0x000fe400018f0c02 */
[----:B------:R-:W-:Y:S02]  /*10230*/  @P0 IADD3.X R17, R9, R201, RZ, P2, !PT ;  /* 0x000000c909110210 */ /* 0x000fe400017fe4ff */
[----:B------:R-:W-:Y:S01]  /*10240*/  @P0 ISETP.GE.AND P2, PT, R208, c[0x0][0x1d4], PT ;  /* 0x00007500d0000a0c */ /* 0x000fe20003f46270 */
[----:B------:R-:W-:Y:S01]  /*10250*/  FADD.FTZ R4, R181, R165 ;  /* 0x000000a5b5047221 */ /* 0x000fe20000010000 */
[----:B------:R-:W-:Y:S01]  /*10260*/  @P0 IADD3 R0, P4, R16, R193, RZ ;  /* 0x000000c110000210 */ /* 0x000fe20007f9e0ff */
[----:B------:R-:W-:Y:S03]  /*10270*/  HMMA.16816.F32.BF16 R100, R140, R6, R100 ;  /* 0x000000068c64723c */ /* 0x000fe60000041864 */
[----:B------:R-:W-:Y:S01]  /*10280*/  @P0 LEA.HI.X R21, R18, c[0x0][0x1cc], R17, 0x1, P1 ;  /* 0x0000730012150a11 */ /* 0x000fe200008f0c11 */
[----:B------:R-:W-:Y:S01]  /*10290*/  FADD.FTZ R4, R167, R4 ;  /* 0x00000004a7047221 */ /* 0x000fe20000010000 */
[C---:B------:R-:W-:Y:S02]  /*102a0*/  @P0 IADD3.X R2, R9.reuse, R192, RZ, P4, !PT ;  /* 0x000000c009020210 */ /* 0x040fe400027fe4ff */
[----:B------:R-:W-:Y:S02]  /*102b0*/  @P0 LEA R18, P4, R0, c[0x0][0x1c8], 0x1 ;  /* 0x0000720000120a11 */ /* 0x000fe400078808ff */
[----:B------:R-:W-:Y:S03]  /*102c0*/  @P0 ISETP.GE.AND P1, PT, R212, c[0x0][0x1d4], PT ;  /* 0x00007500d4000a0c */ /* 0x000fe60003f26270 */
[----:B------:R-:W-:Y:S01]  /*102d0*/  @P0 LEA.HI.X R19, R0, c[0x0][0x1cc], R2, 0x1, P4 ;  /* 0x0000730000130a11 */ /* 0x000fe200020f0c02 */
[----:B------:R-:W-:Y:S01]  /*102e0*/  @P0 IMAD R0, R180, 0x6000, R11 ;  /* 0x00006000b4000824 */ /* 0x000fe200078e020b */
[----:B------:R-:W-:Y:S01]  /*102f0*/  @P0 IADD3 R16, P3, R16, R191, RZ ;  /* 0x000000bf10100210 */ /* 0x000fe20007f7e0ff */
[----:B------:R-:W-:Y:S01]  /*10300*/  FADD.FTZ R2, R166, R164 ;  /* 0x000000a4a6027221 */ /* 0x000fe20000010000 */
[----:B------:R-:W-:Y:S02]  /*10310*/  MOV R104, R3 ;  /* 0x0000000300687202 */ /* 0x000fe40000000f00 */
[----:B------:R-:W-:Y:S01]  /*10320*/  @!PT LDS RZ, [RZ] ;  /* 0x00000000fffff984 */ /* 0x000fe20000000800 */
[----:B------:R-:W-:Y:S01]  /*10330*/  @!PT LDS RZ, [RZ] ;  /* 0x00000000fffff984 */ /* 0x000fe20000000800 */
[----:B------:R-:W-:Y:S01]  /*10340*/  @!PT LDS RZ, [RZ] ;  /* 0x00000000fffff984 */ /* 0x000fe20000000800 */
[----:B------:R1:W-:Y:S01]  /*10350*/  @P0 LDGSTS.E.BYPASS.LTC128B.128 [R0], [R28.64], !P2 ;  /* 0x000000001c000fae */ /* 0x0003e2000d101d4e */
[----:B------:R-:W-:Y:S02]  /*10360*/  @P0 IADD3.X R9, R9, R190, RZ, P3, !PT ;  /* 0x000000be09090210 */ /* 0x000fe40001ffe4ff */
[C---:B------:R-:W-:Y:S04]  /*10370*/  @P0 LEA R12, P3, R16.reuse, c[0x0][0x1c8], 0x1 ;  /* 0x00007200100c0a11 */ /* 0x040fe800078608ff */
[----:B------:R-:W-:Y:S01]  /*10380*/  @P0 LEA.HI.X R13, R16, c[0x0][0x1cc], R9, 0x1, P3 ;  /* 0x00007300100d0a11 */ /* 0x000fe200018f0c09 */
[----:B------:R1:W-:Y:S01]  /*10390*/  @P0 LDGSTS.E.BYPASS.LTC128B.128 [R0+0x2000], [R24.64], !P1 ;  /* 0x0200000018000fae */ /* 0x0003e2000c901d4e */
[----:B------:R-:W-:Y:S07]  /*103a0*/  MOV R9, R8 ;  /* 0x0000000800097202 */ /* 0x000fee0000000f00 */
[----:B------:R1:W-:Y:S08]  /*103b0*/  @P0 LDGSTS.E.BYPASS.LTC128B.128 [R0+0x4000], [R22.64], !P6 ;  /* 0x0400000016000fae */ /* 0x0003f0000f101d4e */
[----:B------:R1:W-:Y:S08]  /*103c0*/  @P0 LDGSTS.E.BYPASS.LTC128B.128 [R0+0x1000], [R20.64], !P2 ;  /* 0x0100000014000fae */ /* 0x0003f0000d101d4e */
[----:B------:R1:W-:Y:S01]  /*103d0*/  @P0 LDGSTS.E.BYPASS.LTC128B.128 [R0+0x3000], [R18.64], !P1 ;  /* 0x0300000012000fae */ /* 0x0003e2000c901d4e */
[C---:B------:R-:W-:Y:S02]  /*103e0*/  ISETP.GE.AND P1, PT, R150.reuse, 0x1, PT ;  /* 0x000000019600780c */ /* 0x040fe40003f26270 */
[----:B------:R-:W-:Y:S04]  /*103f0*/  IADD3 R150, R150, 0x1, RZ ;  /* 0x0000000196967810 */ /* 0x000fe80007ffe0ff */
[----:B------:R-:W-:Y:S01]  /*10400*/  SEL R150, R150, RZ, !P1 ;  /* 0x000000ff96967207 */ /* 0x000fe20004800000 */
[----:B------:R1:W-:Y:S01]  /*10410*/  @P0 LDGSTS.E.BYPASS.LTC128B.128 [R0+0x5000], [R12.64], !P6 ;  /* 0x050000000c000fae */ /* 0x0003e2000f101d4e */
[----:B------:R-:W-:Y:S07]  /*10420*/  ISETP.GT.AND P0, PT, R173, R210, PT ;  /* 0x000000d2ad00720c */ /* 0x000fee0003f04270 */
[----:B------:R-:W0:Y:S01]  /*10430*/  LDGDEPBAR ;  /* 0x00000000000079af */ /* 0x000e220000000000 */
[----:B-1----:R-:W-:Y:S02]  /*10440*/  FADD.FTZ R0, R149, R2 ;  /* 0x0000000295007221 */ /* 0x002fe40000010000 */
[----:B------:R-:W-:Y:S02]  /*10450*/  FADD.FTZ R2, R168, R4 ;  /* 0x00000004a8027221 */ /* 0x000fe40000010000 */
[----:B------:R-:W-:Y:S02]  /*10460*/  FADD.FTZ R0, R163, R0 ;  /* 0x00000000a3007221 */ /* 0x000fe40000010000 */
[----:B------:R-:W-:Y:S02]  /*10470*/  FADD.FTZ R4, R169, R2 ;  /* 0x00000002a9047221 */ /* 0x000fe40000010000 */
[----:B------:R-:W-:Y:S01]  /*10480*/  FADD.FTZ R2, R161, R0 ;  /* 0x00000000a1027221 */ /* 0x000fe20000010000 */
[----:B------:R-:W-:Y:S01]  /*10490*/  IADD3 R0, R173, -0x1, RZ ;  /* 0xffffffffad007810 */ /* 0x000fe20007ffe0ff */
[----:B------:R-:W-:Y:S02]  /*104a0*/  FADD.FTZ R189, R170, R4 ;  /* 0x00000004aabd7221 */ /* 0x000fe40000010000 */
[----:B------:R-:W-:Y:S01]  /*104b0*/  FADD.FTZ R198, R162, R2 ;  /* 0x00000002a2c67221 */ /* 0x000fe20000010000 */
[----:B------:R-:W-:Y:S01]  /*104c0*/  MOV R173, R0 ;  /* 0x0000000000ad7202 */ /* 0x000fe20000000f00 */
[----:B------:R-:W-:-:S05]  /*104d0*/  @P0 BRA `(.L_x_1903) ;  /* 0xffffc65000000947 */ /* 0x000fca000383ffff */
[----:B------:R-:W2:Y:S01]  /*104e0*/  LDL R4, [R1+0x4] ;  /* 0x0000040001047983 */ /* 0x000ea20000100800 */
[----:B------:R-:W-:Y:S01]  /*104f0*/  IMAD.MOV.U32 R104, RZ, RZ, R3 ;  /* 0x000000ffff687224 */ /* 0x000fe200078e0003 */
[----:B------:R-:W-:Y:S01]  /*10500*/  MOV R173, R0 ;  /* 0x0000000000ad7202 */ /* 0x000fe20000000f00 */
[----:B------:R-:W-:Y:S01]  /*10510*/  IMAD.MOV.U32 R9, RZ, RZ, R8 ;  /* 0x000000ffff097224 */ /* 0x000fe200078e0008 */
[----:B--2---:R-:W-:-:S02]  /*10520*/  SHF.L.U32 R4, R4, 0x7, RZ ;  /* 0x0000000704047819 */ /* 0x004fc400000006ff */
.L_x_1894:
[----:B------:R-:W2:Y:S04]  /*10530*/  LDL R2, [R1+0x64] ;  /* 0x0000640001027983 */ /* 0x000ea80000100800 */
[----:B------:R-:W3:Y:S01]  /*10540*/  LDL R3, [R1+0x58] ;  /* 0x0000580001037983 */ /* 0x000ee20000100800 */
[----:B------:R-:W-:Y:S01]  /*10550*/  IMAD.MOV.U32 R0, RZ, RZ, 0x1 ;  /* 0x00000001ff007424 */ /* 0x000fe200078e00ff */
[----:B------:R-:W-:Y:S01]  /*10560*/  IADD3 R4, R4, 0x7f, RZ ;  /* 0x0000007f04047810 */ /* 0x000fe20007ffe0ff */
[----:B------:R-:W-:Y:S01]  /*10570*/  IMAD.MOV.U32 R5, RZ, RZ, c[0x0][0x32c] ;  /* 0x0000cb00ff057624 */ /* 0x000fe200078e00ff */
[----:B------:R-:W-:-:S02]  /*10580*/  LOP3.LUT R213, R213, 0xfffffffd, RZ, 0xc0, !PT ;  /* 0xfffffffdd5d57812 */ /* 0x000fc400078ec0ff */
[----:B------:R-:W-:Y:S02]  /*10590*/  ISETP.NE.AND P0, PT, R0, c[0x0][0x2c4], PT ;  /* 0x0000b10000007a0c */ /* 0x000fe40003f05270 */
[----:B------:R-:W-:-:S11]  /*105a0*/  ISETP.GE.AND P1, PT, R5, 0x1, PT ;  /* 0x000000010500780c */ /* 0x000fd60003f26270 */
[----:B------:R-:W-:Y:S02]  /*105b0*/  @P0 IMAD.HI.U32 R0, R4, c[0x0][0x2c8], RZ ;  /* 0x0000b20004000a27 */ /* 0x000fe400078e00ff */
[----:B------:R-:W-:-:S03]  /*105c0*/  @P1 LOP3.LUT R213, R213, 0x2, RZ, 0xfc, !PT ;  /* 0x00000002d5d51812 */ /* 0x000fc600078efcff */
[----:B------:R-:W-:-:S04]  /*105d0*/  @P0 SHF.R.U32.HI R4, RZ, c[0x0][0x2cc], R0 ;  /* 0x0000b300ff040a19 */ /* 0x000fc80000011600 */
[----:B--2---:R-:W-:-:S05]  /*105e0*/  IADD3 R4, R4, 0x1, R2 ;  /* 0x0000000104047810 */ /* 0x004fca0007ffe002 */
[----:B---3--:R-:W-:-:S05]  /*105f0*/  IMAD.IADD R3, R4, 0x1, -R3 ;  /* 0x0000000104037824 */ /* 0x008fca00078e0a03 */
[----:B------:R-:W-:Y:S01]  /*10600*/  IADD3 R2, R3, -c[0x0][0x324], RZ ;  /* 0x8000c90003027a10 */ /* 0x000fe20007ffe0ff */
[----:B------:R-:W-:Y:S05]  /*10610*/  @!P1 BRA `(.L_x_1904) ;  /* 0x0000010000009947 */ /* 0x000fea0003800000 */
[----:B------:R-:W-:Y:S01]  /*10620*/  MOV R0, R3 ;  /* 0x0000000300007202 */ /* 0x000fe20000000f00 */
        /* <DEDUP_REMOVED lines=9> */
.L_x_1906:
[----:B------:R-:W-:-:S13]  /*106c0*/  ISETP.NE.AND P0, PT, R5, 0x1, PT ;  /* 0x000000010500780c */ /* 0x000fda0003f05270 */
[----:B------:R-:W-:-:S05]  /*106d0*/  @P0 IMAD.HI.U32 R3, R0, c[0x0][0x330], RZ ;  /* 0x0000cc0000030a27 */ /* 0x000fca00078e00ff */
[----:B------:R-:W-:Y:S02]  /*106e0*/  @P0 SHF.R.U32.HI R0, RZ, c[0x0][0x334], R3 ;  /* 0x0000cd00ff000a19 */ /* 0x000fe40000011603 */
.L_x_1907:
[----:B------:R-:W-:Y:S05]  /*106f0*/  BSYNC B0 ;  /* 0x0000000000007941 */ /* 0x000fea0003800000 */
.L_x_1905:
[----:B------:R-:W-:-:S05]  /*10700*/  IMAD R0, R0, c[0x0][0x32c], RZ ;  /* 0x0000cb0000007a24 */ /* 0x000fca00078e02ff */
[----:B------:R-:W-:-:S04]  /*10710*/  IMNMX R2, R2, R0, !PT ;  /* 0x0000000002027217 */ /* 0x000fc80007800200 */
.L_x_1904:
        /* <DEDUP_REMOVED lines=10> */
.L_x_1909:
[----:B------:R-:W-:Y:S04]  /*107c0*/  DEPBAR.LE SB0, 0x2 ;  /* 0x000080800000791a */ /* 0x000fe80000000000 */
[----:B------:R-:W-:Y:S01]  /*107d0*/  WARPSYNC 0xffffffff ;  /* 0xffffffff00007948 */ /* 0x000fe20003800000 */
[----:B------:R-:W-:Y:S01]  /*107e0*/  BAR.SYNC.DEFER_BLOCKING 0x0 ;  /* 0x0000000000007b1d */ /* 0x000fe20000010000 */
[----:B------:R-:W-:Y:S01]  /*107f0*/  IMAD R149, R150, 0x6000, RZ ;  /* 0x0000600096957824 */ /* 0x000fe200078e02ff */
[----:B------:R-:W-:Y:S02]  /*10800*/  ISETP.GE.AND P0, PT, R199, R167, PT ;  /* 0x000000a7c700720c */ /* 0x000fe40003f06270 */
[----:B------:R-:W-:Y:S02]  /*10810*/  IADD3 R173, R167, -0x1, RZ ;  /* 0xffffffffa7ad7810 */ /* 0x000fe40007ffe0ff */
[----:B------:R-:W-:Y:S02]  /*10820*/  IADD3 R2, R158, R149, RZ ;  /* 0x000000959e027210 */ /* 0x000fe40007ffe0ff */
[----:B------:R-:W-:Y:S02]  /*10830*/  LOP3.LUT P6, RZ, R213, 0x1, RZ, 0xc0, !PT ;  /* 0x00000001d5ff7812 */ /* 0x000fe400078cc0ff */
[----:B------:R-:W-:Y:S04]  /*10840*/  IADD3 R8, R156, R2, RZ ;  /* 0x000000029c087210 */ /* 0x000fe80007ffe0ff */
[----:B------:R-:W-:Y:S02]  /*10850*/  IADD3 R148, R151, R8, RZ ;  /* 0x0000000897947210 */ /* 0x000fe40007ffe0ff */
[----:B------:R-:W-:Y:S02]  /*10860*/  @!P0 SHF.R.S32.HI R9, RZ, 0x1f, R173 ;  /* 0x0000001fff098819 */ /* 0x000fe400000114ad */
[----:B------:R-:W-:Y:S02]  /*10870*/  @!P0 ISETP.GE.AND P3, PT, R208, c[0x0][0x1d4], PT ;  /* 0x00007500d0008a0c */ /* 0x000fe40003f66270 */
[----:B------:R-:W-:Y:S01]  /*10880*/  @!P0 ISETP.GE.AND P4, PT, R212, c[0x0][0x1d4], PT ;  /* 0x00007500d4008a0c */ /* 0x000fe20003f86270 */
[----:B------:R-:W-:Y:S01]  /*10890*/  @!P0 IMAD R9, R9, c[0x0][0x208], RZ ;  /* 0x0000820009098a24 */ /* 0x000fe200078e02ff */
[----:B------:R-:W-:Y:S03]  /*108a0*/  LDSM.16.M88.4 R36, [R152] ;  /* 0x000000009824783b */ /* 0x000fe60000000200 */
[C---:B------:R-:W-:Y:S05]  /*108b0*/  @!P0 IMAD R9, R173.reuse, c[0x0][0x20c], R9 ;  /* 0x00008300ad098a24 */ /* 0x040fea00078e0209 */
[----:B------:R-:W1:Y:S08]  /*108c0*/  LDSM.16.M88.4 R12, [R2] ;  /* 0x00000000020c783b */ /* 0x000e700000000200 */
[----:B------:R-:W2:Y:S08]  /*108d0*/  LDSM.16.M88.4 R20, [R2+0x800] ;  /* 0x000800000214783b */ /* 0x000eb00000000200 */
[----:B------:R-:W3:Y:S08]  /*108e0*/  LDSM.16.M88.4 R28, [R2+0x1000] ;  /* 0x00100000021c783b */ /* 0x000ef00000000200 */
[----:B------:R-:W4:Y:S08]  /*108f0*/  LDSM.16.M88.4 R140, [R2+0x1800] ;  /* 0x00180000028c783b */ /* 0x000f300000000200 */
        /* <DEDUP_REMOVED lines=20> */
[----:B------:R-:W-:Y:S07]  /*10a40*/  HMMA.16816.F32.BF16 R36, R144, R142, R36 ;  /* 0x0000008e9024723c */ /* 0x000fee0000041824 */
[----:B------:R-:W-:Y:S05]  /*10a50*/  @!P0 IMAD.WIDE.U32 R142, R173, c[0x0][0x208], RZ ;  /* 0x00008200ad8e8a25 */ /* 0x000fea00078e00ff */
[----:B------:R-:W-:Y:S02]  /*10a60*/  @!P0 SHF.L.U32 R140, R142, 0x6, RZ ;  /* 0x000000068e8c8819 */ /* 0x000fe400000006ff */
[----:B------:R-:W-:Y:S02]  /*10a70*/  @!P0 IADD3 R9, R143, R9, RZ ;  /* 0x000000098f098210 */ /* 0x000fe40007ffe0ff */
[----:B------:R-:W-:Y:S02]  /*10a80*/  @!P0 IADD3 R104, P1, R140, R204, RZ ;  /* 0x000000cc8c688210 */ /* 0x000fe40007f3e0ff */
[----:B------:R-:W-:Y:S02]  /*10a90*/  @!P0 SHF.L.U64.HI R9, R142, 0x6, R9 ;  /* 0x000000068e098819 */ /* 0x000fe40000010209 */
[----:B------:R-:W-:Y:S02]  /*10aa0*/  @!P0 LEA R142, P2, R104, c[0x0][0x1f8], 0x1 ;  /* 0x00007e00688e8a11 */ /* 0x000fe400078408ff */
[----:B------:R-:W-:Y:S02]  /*10ab0*/  @!P0 IADD3.X R141, R9, R206, RZ, P1, !PT ;  /* 0x000000ce098d8210 */ /* 0x000fe40000ffe4ff */
[----:B------:R-:W-:Y:S02]  /*10ac0*/  @!P0 IADD3 R146, P1, R204, 0x40, RZ ;  /* 0x00000040cc928810 */ /* 0x000fe40007f3e0ff */
[----:B------:R-:W-:Y:S01]  /*10ad0*/  @!P0 LEA.HI.X R143, R104, c[0x0][0x1fc], R141, 0x1, P2 ;  /* 0x00007f00688f8a11 */ /* 0x000fe200010f0c8d */
[----:B------:R-:W-:Y:S01]  /*10ae0*/  @!P0 IMAD R104, R180, 0x6000, R10 ;  /* 0x00006000b4688824 */ /* 0x000fe200078e020a */
[----:B------:R-:W-:Y:S02]  /*10af0*/  @!P0 IADD3 R141, P2, R140, R146, RZ ;  /* 0x000000928c8d8210 */ /* 0x000fe40007f5e0ff */
[----:B------:R-:W-:Y:S02]  /*10b00*/  @!P0 IADD3.X R147, RZ, R206, RZ, P1, !PT ;  /* 0x000000ceff938210 */ /* 0x000fe40000ffe4ff */
[----:B------:R-:W-:Y:S01]  /*10b10*/  @!PT LDS RZ, [RZ] ;  /* 0x00000000fffff984 */ /* 0x000fe20000000800 */
[----:B------:R-:W-:Y:S01]  /*10b20*/  @!PT LDS RZ, [RZ] ;  /* 0x00000000fffff984 */ /* 0x000fe20000000800 */
[----:B------:R-:W-:Y:S01]  /*10b30*/  @!PT LDS RZ, [RZ] ;  /* 0x00000000fffff984 */ /* 0x000fe20000000800 */
[----:B------:R1:W-:Y:S02]  /*10b40*/  @!P0 LDGSTS.E.BYPASS.LTC128B.128 [R104], [R142.64], !P3 ;  /* 0x000000008e688fae */ /* 0x0003e4000d901d4e */
[----:B-1----:R-:W-:Y:S02]  /*10b50*/  @!P0 LEA R142, P1, R141, c[0x0][0x1f8], 0x1 ;  /* 0x00007e008d8e8a11 */ /* 0x002fe400078208ff */
[----:B------:R-:W-:Y:S04]  /*10b60*/  @!P0 IADD3.X R143, R9, R147, RZ, P2, !PT ;  /* 0x00000093098f8210 */ /* 0x000fe800017fe4ff */
[----:B------:R-:W-:Y:S02]  /*10b70*/  @!P0 LEA.HI.X R143, R141, c[0x0][0x1fc], R143, 0x1, P1 ;  /* 0x00007f008d8f8a11 */ /* 0x000fe400008f0c8f */
[----:B------:R-:W-:Y:S03]  /*10b80*/  @!P0 IADD3 R144, P1, R204, 0x80, RZ ;  /* 0x00000080cc908810 */ /* 0x000fe60007f3e0ff */
[----:B------:R1:W-:Y:S01]  /*10b90*/  @!P0 LDGSTS.E.BYPASS.LTC128B.128 [R104+0x2000], [R142.64], !P4 ;  /* 0x020000008e688fae */ /* 0x0003e2000e101d4e */
[----:B------:R-:W-:Y:S02]  /*10ba0*/  @!P0 IADD3 R141, P2, R140, R144, RZ ;  /* 0x000000908c8d8210 */ /* 0x000fe40007f5e0ff */
[----:B------:R-:W-:Y:S02]  /*10bb0*/  @!P0 IADD3.X R145, RZ, R206, RZ, P1, !PT ;  /* 0x000000ceff918210 */ /* 0x000fe40000ffe4ff */
[----:B-1----:R-:W-:Y:S02]  /*10bc0*/  @!P0 LEA R142, P1, R141, c[0x0][0x1f8], 0x1 ;  /* 0x00007e008d8e8a11 */ /* 0x002fe400078208ff */
[----:B------:R-:W-:Y:S04]  /*10bd0*/  @!P0 IADD3.X R143, R9, R145, RZ, P2, !PT ;  /* 0x00000091098f8210 */ /* 0x000fe800017fe4ff */
[----:B------:R-:W-:Y:S02]  /*10be0*/  @!P0 LEA.HI.X R143, R141, c[0x0][0x1fc], R143, 0x1, P1 ;  /* 0x00007f008d8f8a11 */ /* 0x000fe400008f0c8f */
[----:B------:R-:W-:Y:S03]  /*10bf0*/  @!P0 MOV R141, c[0x0][0x208] ;  /* 0x00008200008d8a02 */ /* 0x000fe60000000f00 */
[----:B------:R1:W-:Y:S01]  /*10c00*/  @!P0 LDGSTS.E.BYPASS.LTC128B.128 [R104+0x4000], [R142.64], !P6 ;  /* 0x040000008e688fae */ /* 0x0003e2000f101d4e */
[C---:B------:R-:W-:Y:S02]  /*10c10*/  @!P0 LEA R140, P1, R141.reuse, R140, 0x5 ;  /* 0x0000008c8d8c8211 */ /* 0x040fe400078228ff */
[----:B-1----:R-:W-:Y:S04]  /*10c20*/  @!P0 MOV R142, c[0x0][0x20c] ;  /* 0x00008300008e8a02 */ /* 0x002fe80000000f00 */
[----:B------:R-:W-:Y:S02]  /*10c30*/  @!P0 LEA.HI.X R9, R141, R9, R142, 0x5, P1 ;  /* 0x000000098d098211 */ /* 0x000fe400008f2c8e */
[C---:B------:R-:W-:Y:S04]  /*10c40*/  @!P0 IADD3 R141, P2, R140.reuse, R204, RZ ;  /* 0x000000cc8c8d8210 */ /* 0x040fe80007f5e0ff */
[----:B------:R-:W-:Y:S02]  /*10c50*/  @!P0 LEA R142, P1, R141, c[0x0][0x1f8], 0x1 ;  /* 0x00007e008d8e8a11 */ /* 0x000fe400078208ff */
[----:B------:R-:W-:Y:S04]  /*10c60*/  @!P0 IADD3.X R143, R9, R206, RZ, P2, !PT ;  /* 0x000000ce098f8210 */ /* 0x000fe800017fe4ff */
[----:B------:R-:W-:Y:S02]  /*10c70*/  @!P0 LEA.HI.X R143, R141, c[0x0][0x1fc], R143, 0x1, P1 ;  /* 0x00007f008d8f8a11 */ /* 0x000fe400008f0c8f */
[C---:B------:R-:W-:Y:S03]  /*10c80*/  @!P0 IADD3 R141, P1, R140.reuse, R144, RZ ;  /* 0x000000908c8d8210 */ /* 0x040fe60007f3e0ff */
[----:B------:R1:W-:Y:S02]  /*10c90*/  @!P0 LDGSTS.E.BYPASS.LTC128B.128 [R104+0x1000], [R142.64], !P3 ;  /* 0x010000008e688fae */ /* 0x0003e4000d901d4e */
[----:B-1----:R-:W-:Y:S04]  /*10ca0*/  @!P0 IADD3 R143, P2, R140, R146, RZ ;  /* 0x000000928c8f8210 */ /* 0x002fe80007f5e0ff */
[----:B------:R-:W-:Y:S02]  /*10cb0*/  @!P0 LEA R142, P3, R143, c[0x0][0x1f8], 0x1 ;  /* 0x00007e008f8e8a11 */ /* 0x000fe400078608ff */
[C---:B------:R-:W-:Y:S02]  /*10cc0*/  @!P0 IADD3.X R147, R9.reuse, R147, RZ, P2, !PT ;  /* 0x0000009309938210 */ /* 0x040fe400017fe4ff */
[----:B------:R-:W-:Y:S02]  /*10cd0*/  @!P0 IADD3.X R9, R9, R145, RZ, P1, !PT ;  /* 0x0000009109098210 */ /* 0x000fe40000ffe4ff */
[----:B------:R-:W-:Y:S02]  /*10ce0*/  @!P0 LEA.HI.X R143, R143, c[0x0][0x1fc], R147, 0x1, P3 ;  /* 0x00007f008f8f8a11 */ /* 0x000fe400018f0c93 */
[C---:B------:R-:W-:Y:S02]  /*10cf0*/  @!P0 LEA R140, P1, R141.reuse, c[0x0][0x1f8], 0x1 ;  /* 0x00007e008d8c8a11 */ /* 0x040fe400078208ff */
[----:B------:R-:W-:Y:S01]  /*10d00*/  ISETP.GE.AND P2, PT, R180, 0x1, PT ;  /* 0x00000001b400780c */ /* 0x000fe20003f46270 */
[----:B------:R1:W-:Y:S01]  /*10d10*/  @!P0 LDGSTS.E.BYPASS.LTC128B.128 [R104+0x3000], [R142.64], !P4 ;  /* 0x030000008e688fae */ /* 0x0003e2000e101d4e */
[----:B------:R-:W-:Y:S02]  /*10d20*/  @!P0 LEA.HI.X R141, R141, c[0x0][0x1fc], R9, 0x1, P1 ;  /* 0x00007f008d8d8a11 */ /* 0x000fe400008f0c09 */
[-C--:B------:R-:W-:Y:S05]  /*10d30*/  IADD3 R9, R151, R2.reuse, RZ ;  /* 0x0000000297097210 */ /* 0x080fea0007ffe0ff */
[----:B------:R1:W-:Y:S08]  /*10d40*/  @!P0 LDGSTS.E.BYPASS.LTC128B.128 [R104+0x5000], [R140.64], !P6 ;  /* 0x050000008c688fae */ /* 0x0003f0000f101d4e */
[----:B------:R-:W-:Y:S08]  /*10d50*/  LDSM.16.M88.4 R144, [R9] ;  /* 0x000000000990783b */ /* 0x000ff00000000200 */
[----:B------:R-:W0:Y:S08]  /*10d60*/  LDGDEPBAR ;  /* 0x00000000000079af */ /* 0x000e300000000000 */
        /* <DEDUP_REMOVED lines=13> */
[----:B------:R-:W-:Y:S08]  /*10e40*/  LDSM.16.M88.4 R140, [R154] ;  /* 0x000000009a8c783b */ /* 0x000ff00000000200 */
        /* <DEDUP_REMOVED lines=12> */
[----:B------:R-:W-:Y:S08]  /*10f10*/  LDSM.16.M88.4 R140, [R152+0x4000] ;  /* 0x00400000988c783b */ /* 0x000ff00000000200 */
        /* <DEDUP_REMOVED lines=94> */
[----:B------:R-:W1:Y:S11]  /*11500*/  LDSM.16.M88.4 R144, [R104+0x4800] ;  /* 0x004800006890783b */ /* 0x000e760000000200 */
[----:B------:R-:W-:Y:S04]  /*11510*/  @!UPT UIADD3 URZ, URZ, URZ, URZ ;  /* 0x0000003f3f3ff290 */ /* 0x000fe8000fffe03f */
        /* <DEDUP_REMOVED lines=10> */
[C---:B-1----:R-:W-:Y:S09]  /*115c0*/  HMMA.16816.F32.BF16 R16, R140.reuse, R144, R16 ;  /* 0x000000908c10723c */ /* 0x042ff20000041810 */
[----:B------:R-:W1:Y:S03]  /*115d0*/  MUFU.TANH R164, R6 ;  /* 0x0000000600a47308 */ /* 0x000e660000002400 */
[----:B--2---:R-:W-:Y:S01]  /*115e0*/  FMNMX.FTZ R9, R162, R0, !PT ;  /* 0x00000000a2097209 */ /* 0x004fe20007810000 */
[C---:B------:R-:W-:Y:S06]  /*115f0*/  HMMA.16816.F32.BF16 R20, R140.reuse, R146, R20 ;  /* 0x000000928c14723c */ /* 0x040fec0000041814 */
[----:B------:R2:W4:Y:S01]  /*11600*/  MUFU.TANH R163, R7 ;  /* 0x0000000700a37308 */ /* 0x0005220000002400 */
[----:B---3--:R-:W-:Y:S09]  /*11610*/  FMNMX.FTZ R9, R161, R9, !PT ;  /* 0x00000009a1097209 */ /* 0x008ff20007810000 */
[----:B------:R-:W3:Y:S01]  /*11620*/  MUFU.TANH R148, R12 ;  /* 0x0000000c00947308 */ /* 0x000ee20000002400 */
[----:B------:R-:W-:Y:S01]  /*11630*/  FMUL.FTZ R16, R16, c[0x0][0x320] ;  /* 0x0000c80010107a20 */ /* 0x000fe20000410000 */
[----:B-1----:R-:W-:Y:S01]  /*11640*/  FMNMX.FTZ R2, R164, R3, !PT ;  /* 0x00000003a4027209 */ /* 0x002fe20007810000 */
[----:B------:R-:W-:Y:S02]  /*11650*/  FMUL.FTZ R17, R17, c[0x0][0x320] ;  /* 0x0000c80011117a20 */ /* 0x000fe40000410000 */
[----:B------:R-:W-:Y:S02]  /*11660*/  FMUL.FTZ R18, R18, c[0x0][0x320] ;  /* 0x0000c80012127a20 */ /* 0x000fe40000410000 */
[----:B------:R-:W-:Y:S03]  /*11670*/  FMUL.FTZ R19, R19, c[0x0][0x320] ;  /* 0x0000c80013137a20 */ /* 0x000fe60000410000 */
[----:B------:R-:W1:Y:S01]  /*11680*/  MUFU.TANH R8, R13 ;  /* 0x0000000d00087308 */ /* 0x000e620000002400 */
[----:B------:R-:W-:Y:S02]  /*11690*/  FMUL.FTZ R20, R20, c[0x0][0x320] ;  /* 0x0000c80014147a20 */ /* 0x000fe40000410000 */
[----:B------:R-:W-:Y:S01]  /*116a0*/  FMUL.FTZ R21, R21, c[0x0][0x320] ;  /* 0x0000c80015157a20 */ /* 0x000fe20000410000 */
[----:B--2---:R-:W2:Y:S01]  /*116b0*/  LDSM.16.M88.4 R4, [R104+0x5000] ;  /* 0x005000006804783b */ /* 0x004ea20000000200 */
[----:B------:R-:W-:Y:S01]  /*116c0*/  FMUL.FTZ R22, R22, c[0x0][0x320] ;  /* 0x0000c80016167a20 */ /* 0x000fe20000410000 */
[----:B----4-:R-:W-:Y:S01]  /*116d0*/  FMNMX.FTZ R2, R163, R2, !PT ;  /* 0x00000002a3027209 */ /* 0x010fe20007810000 */
[----:B------:R-:W-:Y:S03]  /*116e0*/  FMUL.FTZ R23, R23, c[0x0][0x320] ;  /* 0x0000c80017177a20 */ /* 0x000fe60000410000 */
[----:B------:R-:W4:Y:S01]  /*116f0*/  MUFU.TANH R144, R14 ;  /* 0x0000000e00907308 */ /* 0x000f220000002400 */
[----:B---3--:R-:W-:Y:S09]  /*11700*/  FMNMX.FTZ R9, R148, R9, !PT ;  /* 0x0000000994097209 */ /* 0x008ff20007810000 */
[----:B------:R3:W5:Y:S01]  /*11710*/  MUFU.TANH R145, R15 ;  /* 0x0000000f00917308 */ /* 0x0007620000002400 */
[----:B-1----:R-:W-:Y:S09]  /*11720*/  FMNMX.FTZ R9, R8, R9, !PT ;  /* 0x0000000908097209 */ /* 0x002ff20007810000 */
[----:B------:R-:W1:Y:S01]  /*11730*/  MUFU.TANH R168, R16 ;  /* 0x0000001000a87308 */ /* 0x000e620000002400 */
[----:B----4-:R-:W-:Y:S09]  /*11740*/  FMNMX.FTZ R2, R144, R2, !PT ;  /* 0x0000000290027209 */ /* 0x010ff20007810000 */
[----:B------:R-:W4:Y:S01]  /*11750*/  MUFU.TANH R166, R17 ;  /* 0x0000001100a67308 */ /* 0x000f220000002400 */
[C---:B--2---:R-:W-:Y:S01]  /*11760*/  HMMA.16816.F32.BF16 R24, R140.reuse, R4, R24 ;  /* 0x000000048c18723c */ /* 0x044fe20000041818 */
[----:B---3--:R-:W2:Y:S01]  /*11770*/  LDSM.16.M88.4 R12, [R104+0x5800] ;  /* 0x00580000680c783b */ /* 0x008ea20000000200 */
[----:B------:R-:W-:Y:S07]  /*11780*/  DEPBAR.LE SB0, 0x2 ;  /* 0x000080800000791a */ /* 0x000fee0000000000 */
[----:B------:R-:W3:Y:S03]  /*11790*/  MUFU.TANH R170, R18 ;  /* 0x0000001200aa7308 */ /* 0x000ee60000002400 */
[----:B-----5:R-:W-:Y:S01]  /*117a0*/  FMNMX.FTZ R2, R145, R2, !PT ;  /* 0x0000000291027209 */ /* 0x020fe20007810000 */
[C---:B------:R-:W-:Y:S01]  /*117b0*/  HMMA.16816.F32.BF16 R28, R140.reuse, R6, R28 ;  /* 0x000000068c1c723c */ /* 0x040fe2000004181c */
[----:B------:R-:W-:Y:S04]  /*117c0*/  BAR.SYNC.DEFER_BLOCKING 0x0 ;  /* 0x0000000000007b1d */ /* 0x000fe80000010000 */
[----:B-1----:R-:W-:Y:S04]  /*117d0*/  FMNMX.FTZ R9, R168, R9, !PT ;  /* 0x00000009a8097209 */ /* 0x002fe80007810000 */
[----:B----4-:R-:W-:Y:S03]  /*117e0*/  FMNMX.FTZ R9, R166, R9, !PT ;  /* 0x00000009a6097209 */ /* 0x010fe60007810000 */
[----:B------:R-:W-:Y:S02]  /*117f0*/  FMUL.FTZ R24, R24, c[0x0][0x320] ;  /* 0x0000c80018187a20 */ /* 0x000fe40000410000 */
[----:B------:R-:W-:Y:S02]  /*11800*/  FMUL.FTZ R25, R25, c[0x0][0x320] ;  /* 0x0000c80019197a20 */ /* 0x000fe40000410000 */
[----:B------:R-:W-:Y:S02]  /*11810*/  FMUL.FTZ R26, R26, c[0x0][0x320] ;  /* 0x0000c8001a1a7a20 */ /* 0x000fe40000410000 */
[----:B------:R-:W-:Y:S01]  /*11820*/  FMUL.FTZ R27, R27, c[0x0][0x320] ;  /* 0x0000c8001b1b7a20 */ /* 0x000fe20000410000 */
[----:B---3--:R-:W-:Y:S05]  /*11830*/  FMNMX.FTZ R2, R170, R2, !PT ;  /* 0x00000002aa027209 */ /* 0x008fea0007810000 */
[----:B------:R-:W-:Y:S01]  /*11840*/  FMUL.FTZ R28, R28, c[0x0][0x320] ;  /* 0x0000c8001c1c7a20 */ /* 0x000fe20000410000 */
[----:B------:R-:W1:Y:S01]  /*11850*/  MUFU.TANH R171, R19 ;  /* 0x0000001300ab7308 */ /* 0x000e620000002400 */
[----:B------:R-:W-:Y:S02]  /*11860*/  FMUL.FTZ R29, R29, c[0x0][0x320] ;  /* 0x0000c8001d1d7a20 */ /* 0x000fe40000410000 */
[----:B------:R-:W-:Y:S02]  /*11870*/  FMUL.FTZ R30, R30, c[0x0][0x320] ;  /* 0x0000c8001e1e7a20 */ /* 0x000fe40000410000 */
[----:B------:R-:W-:Y:S01]  /*11880*/  FMUL.FTZ R31, R31, c[0x0][0x320] ;  /* 0x0000c8001f1f7a20 */ /* 0x000fe20000410000 */
[C---:B--2---:R-:W-:Y:S04]  /*11890*/  HMMA.16816.F32.BF16 R32, R140.reuse, R12, R32 ;  /* 0x0000000c8c20723c */ /* 0x044fe80000041820 */
[----:B------:R-:W2:Y:S04]  /*118a0*/  MUFU.TANH R146, R20 ;  /* 0x0000001400927308 */ /* 0x000ea80000002400 */
[----:B------:R-:W-:Y:S06]  /*118b0*/  HMMA.16816.F32.BF16 R36, R140, R14, R36 ;  /* 0x0000000e8c24723c */ /* 0x000fec0000041824 */
[----:B------:R-:W3:Y:S01]  /*118c0*/  MUFU.TANH R147, R21 ;  /* 0x0000001500937308 */ /* 0x000ee20000002400 */
[----:B-1----:R-:W-:Y:S09]  /*118d0*/  FMNMX.FTZ R2, R171, R2, !PT ;  /* 0x00000002ab027209 */ /* 0x002ff20007810000 */
[----:B------:R-:W1:Y:S01]  /*118e0*/  MUFU.TANH R192, R24 ;  /* 0x0000001800c07308 */ /* 0x000e620000002400 */
[----:B------:R-:W-:Y:S02]  /*118f0*/  FMUL.FTZ R32, R32, c[0x0][0x320] ;  /* 0x0000c80020207a20 */ /* 0x000fe40000410000 */
[----:B------:R-:W-:Y:S01]  /*11900*/  FMUL.FTZ R33, R33, c[0x0][0x320] ;  /* 0x0000c80021217a20 */ /* 0x000fe20000410000 */
[----:B--2---:R-:W-:Y:S01]  /*11910*/  FMNMX.FTZ R9, R146, R9, !PT ;  /* 0x0000000992097209 */ /* 0x004fe20007810000 */
[----:B------:R-:W-:Y:S02]  /*11920*/  FMUL.FTZ R34, R34, c[0x0][0x320] ;  /* 0x0000c80022227a20 */ /* 0x000fe40000410000 */
[----:B------:R-:W-:Y:S03]  /*11930*/  FMUL.FTZ R35, R35, c[0x0][0x320] ;  /* 0x0000c80023237a20 */ /* 0x000fe60000410000 */
[----:B------:R-:W2:Y:S01]  /*11940*/  MUFU.TANH R169, R22 ;  /* 0x0000001600a97308 */ /* 0x000ea20000002400 */
[----:B------:R-:W-:Y:S02]  /*11950*/  FMUL.FTZ R36, R36, c[0x0][0x320] ;  /* 0x0000c80024247a20 */ /* 0x000fe40000410000 */
[----:B------:R-:W-:Y:S01]  /*11960*/  FMUL.FTZ R37, R37, c[0x0][0x320] ;  /* 0x0000c80025257a20 */ /* 0x000fe20000410000 */
[----:B---3--:R-:W-:Y:S01]  /*11970*/  FMNMX.FTZ R9, R147, R9, !PT ;  /* 0x0000000993097209 */ /* 0x008fe20007810000 */
[----:B------:R-:W-:Y:S02]  /*11980*/  FMUL.FTZ R38, R38, c[0x0][0x320] ;  /* 0x0000c80026267a20 */ /* 0x000fe40000410000 */
[----:B------:R-:W-:Y:S03]  /*11990*/  FMUL.FTZ R39, R39, c[0x0][0x320] ;  /* 0x0000c80027277a20 */ /* 0x000fe60000410000 */
        /* <DEDUP_REMOVED lines=29> */
[----:B---3--:R-:W-:Y:S05]  /*11b70*/  FMNMX.FTZ R9, R185, R9, !PT ;  /* 0x00000009b9097209 */ /* 0x008fea0007810000 */
[----:B------:R-:W3:Y:S04]  /*11b80*/  SHFL.BFLY PT, R5, R9, 0x2, 0x1f ;  /* 0x0c401f0009057f89 */ /* 0x000ee800000e0000 */
[----:B------:R-:W4:Y:S01]  /*11b90*/  MUFU.TANH R184, R39 ;  /* 0x0000002700b87308 */ /* 0x000f220000002400 */
[----:B-1----:R-:W-:Y:S04]  /*11ba0*/  FMNMX.FTZ R2, R193, R2, !PT ;  /* 0x00000002c1027209 */ /* 0x002fe80007810000 */
[----:B--2---:R-:W-:Y:S02]  /*11bb0*/  FMNMX.FTZ R2, R186, R2, !PT ;  /* 0x00000002ba027209 */ /* 0x004fe40007810000 */
[----:B---3--:R-:W-:Y:S02]  /*11bc0*/  FMNMX.FTZ R9, R9, R5, !PT ;  /* 0x0000000509097209 */ /* 0x008fe40007810000 */
[----:B----4-:R-:W-:Y:S03]  /*11bd0*/  FMNMX.FTZ R2, R184, R2, !PT ;  /* 0x00000002b8027209 */ /* 0x010fe60007810000 */
[----:B------:R-:W1:Y:S08]  /*11be0*/  SHFL.BFLY PT, R5, R9, 0x1, 0x1f ;  /* 0x0c201f0009057f89 */ /* 0x000e7000000e0000 */
[----:B------:R-:W2:Y:S01]  /*11bf0*/  SHFL.BFLY PT, R4, R2, 0x2, 0x1f ;  /* 0x0c401f0002047f89 */ /* 0x000ea200000e0000 */
[----:B-1----:R-:W-:Y:S05]  /*11c00*/  FMNMX.FTZ R9, R9, R5, !PT ;  /* 0x0000000509097209 */ /* 0x002fea0007810000 */
[C---:B------:R-:W-:Y:S02]  /*11c10*/  FADD.FTZ R0, -R9.reuse, R0 ;  /* 0x0000000009007221 */ /* 0x040fe40000010100 */
[----:B------:R-:W-:Y:S01]  /*11c20*/  FMUL.FTZ R140, R9, c[0x0][0x2d0] ;  /* 0x0000b400098c7a20 */ /* 0x000fe20000410000 */
[----:B--2---:R-:W-:Y:S01]  /*11c30*/  FMNMX.FTZ R2, R2, R4, !PT ;  /* 0x0000000402027209 */ /* 0x004fe20007810000 */
[----:B------:R-:W-:Y:S02]  /*11c40*/  FMUL.FTZ R0, R0, c[0x0][0x2d0] ;  /* 0x0000b40000007a20 */ /* 0x000fe40000410000 */
[--C-:B------:R-:W-:Y:S02]  /*11c50*/  FFMA.FTZ R20, R162, c[0x0][0x2d0], -R140.reuse ;  /* 0x0000b400a2147a23 */ /* 0x100fe4000001088c */
[----:B------:R-:W1:Y:S04]  /*11c60*/  SHFL.BFLY PT, R104, R2, 0x1, 0x1f ;  /* 0x0c201f0002687f89 */ /* 0x000e6800000e0000 */
[----:B------:R-:W-:Y:S01]  /*11c70*/  MUFU.EX2 R20, R20 ;  /* 0x0000001400147308 */ /* 0x000fe20000000800 */
[----:B-1----:R-:W-:Y:S09]  /*11c80*/  FMNMX.FTZ R104, R2, R104, !PT ;  /* 0x0000006802687209 */ /* 0x002ff20007810000 */
[----:B------:R1:W2:Y:S01]  /*11c90*/  MUFU.EX2 R2, R0 ;  /* 0x0000000000027308 */ /* 0x0002a20000000800 */
[----:B------:R-:W-:Y:S04]  /*11ca0*/  FMUL.FTZ R141, R104, c[0x0][0x2d0] ;  /* 0x0000b400688d7a20 */ /* 0x000fe80000410000 */
[----:B------:R-:W-:Y:S05]  /*11cb0*/  FFMA.FTZ R4, R144, c[0x0][0x2d0], -R141 ;  /* 0x0000b40090047a23 */ /* 0x000fea000001088d */
[----:B------:R3:W-:Y:S01]  /*11cc0*/  MUFU.EX2 R182, R4 ;  /* 0x0000000400b67308 */ /* 0x0007e20000000800 */
[----:B-1----:R-:W-:Y:S02]  /*11cd0*/  FADD.FTZ R0, -R104, R3 ;  /* 0x0000000368007221 */ /* 0x002fe40000010100 */
[----:B------:R-:W-:Y:S02]  /*11ce0*/  FFMA.FTZ R3, R161, c[0x0][0x2d0], -R140 ;  /* 0x0000b400a1037a23 */ /* 0x000fe4000001088c */
[----:B------:R-:W-:Y:S05]  /*11cf0*/  FMUL.FTZ R0, R0, c[0x0][0x2d0] ;  /* 0x0000b40000007a20 */ /* 0x000fea0000410000 */
[----:B------:R1:W-:Y:S01]  /*11d00*/  MUFU.EX2 R161, R3 ;  /* 0x0000000300a17308 */ /* 0x0003e20000000800 */
[C---:B--2---:R-:W-:Y:S02]  /*11d10*/  FMUL.FTZ R5, R2.reuse, R129 ;  /* 0x0000008102057220 */ /* 0x044fe40000410000 */
[----:B------:R-:W-:Y:S02]  /*11d20*/  FMUL.FTZ R12, R2, R108 ;  /* 0x0000006c020c7220 */ /* 0x000fe40000410000 */
[--C-:B---3--:R-:W-:Y:S01]  /*11d30*/  FFMA.FTZ R4, R145, c[0x0][0x2d0], -R141.reuse ;  /* 0x0000b40091047a23 */ /* 0x108fe2000001088d */
[----:B------:R-:W-:Y:S01]  /*11d40*/  IADD3 R145, R160, R149, RZ ;  /* 0x00000095a0917210 */ /* 0x000fe20007ffe0ff */
[C---:B------:R-:W-:Y:S02]  /*11d50*/  FMUL.FTZ R13, R2.reuse, R109 ;  /* 0x0000006d020d7220 */ /* 0x040fe40000410000 */
[C---:B------:R-:W-:Y:S01]  /*11d60*/  FMUL.FTZ R21, R2.reuse, R117 ;  /* 0x0000007502157220 */ /* 0x040fe20000410000 */
[----:B------:R-:W2:Y:S01]  /*11d70*/  MUFU.EX2 R0, R0 ;  /* 0x0000000000007308 */ /* 0x000ea20000000800 */
[----:B------:R-:W-:Y:S01]  /*11d80*/  LDSM.16.MT88.4 R32, [R145] ;  /* 0x000000009120783b */ /* 0x000fe20000004200 */
[----:B------:R-:W-:Y:S01]  /*11d90*/  IADD3 R144, R157, R145, RZ ;  /* 0x000000919d907210 */ /* 0x000fe20007ffe0ff */
[C---:B------:R-:W-:Y:S02]  /*11da0*/  FFMA.FTZ R142, R2.reuse, R189, R20 ;  /* 0x000000bd028e7223 */ /* 0x040fe40000010014 */
[C---:B------:R-:W-:Y:S02]  /*11db0*/  FMUL.FTZ R28, R2.reuse, R112 ;  /* 0x00000070021c7220 */ /* 0x040fe40000410000 */
[C---:B------:R-:W-:Y:S02]  /*11dc0*/  FMUL.FTZ R29, R2.reuse, R113 ;  /* 0x00000071021d7220 */ /* 0x040fe40000410000 */
[C---:B------:R-:W-:Y:S01]  /*11dd0*/  FMUL.FTZ R37, R2.reuse, R133 ;  /* 0x0000008502257220 */ /* 0x040fe20000410000 */
[----:B------:R-:W3:Y:S01]  /*11de0*/  MUFU.EX2 R181, R4 ;  /* 0x0000000400b57308 */ /* 0x000ee20000000800 */
[C---:B------:R-:W-:Y:S02]  /*11df0*/  FMUL.FTZ R36, R2.reuse, R132 ;  /* 0x0000008402247220 */ /* 0x040fe40000410000 */
[----:B------:R-:W-:Y:S02]  /*11e00*/  FMUL.FTZ R40, R2, R40 ;  /* 0x0000002802287220 */ /* 0x000fe40000410000 */
[--C-:B-1----:R-:W-:Y:S02]  /*11e10*/  FFMA.FTZ R3, R148, c[0x0][0x2d0], -R140.reuse ;  /* 0x0000b40094037a23 */ /* 0x102fe4000001088c */
[C---:B------:R-:W-:Y:S02]  /*11e20*/  FMUL.FTZ R41, R2.reuse, R41 ;  /* 0x0000002902297220 */ /* 0x040fe40000410000 */
[C---:B------:R-:W-:Y:S01]  /*11e30*/  FMUL.FTZ R44, R2.reuse, R44 ;  /* 0x0000002c022c7220 */ /* 0x040fe20000410000 */
[----:B------:R1:W-:Y:S01]  /*11e40*/  MUFU.EX2 R165, R3 ;  /* 0x0000000300a57308 */ /* 0x0003e20000000800 */
[C---:B------:R-:W-:Y:S02]  /*11e50*/  FMUL.FTZ R45, R2.reuse, R45 ;  /* 0x0000002d022d7220 */ /* 0x040fe40000410000 */
[----:B------:R-:W-:Y:S02]  /*11e60*/  FMUL.FTZ R48, R2, R48 ;  /* 0x0000003002307220 */ /* 0x000fe40000410000 */
[C---:B--2---:R-:W-:Y:S02]  /*11e70*/  FMUL.FTZ R6, R0.reuse, R130 ;  /* 0x0000008200067220 */ /* 0x044fe40000410000 */
[C---:B------:R-:W-:Y:S02]  /*11e80*/  FMUL.FTZ R7, R0.reuse, R131 ;  /* 0x0000008300077220 */ /* 0x040fe40000410000 */
[C---:B------:R-:W-:Y:S02]  /*11e90*/  FMUL.FTZ R14, R0.reuse, R110 ;  /* 0x0000006e000e7220 */ /* 0x040fe40000410000 */
[C---:B------:R-:W-:Y:S02]  /*11ea0*/  FMUL.FTZ R15, R0.reuse, R111 ;  /* 0x0000006f000f7220 */ /* 0x040fe40000410000 */
[----:B------:R-:W-:Y:S01]  /*11eb0*/  FMUL.FTZ R22, R0, R118 ;  /* 0x0000007600167220 */ /* 0x000fe20000410000 */
[----:B---3--:R-:W-:Y:S01]  /*11ec0*/  F2FP.BF16.PACK_AB R131, R181, R182 ;  /* 0x000000b6b583723e */ /* 0x008fe200000010ff */
[----:B------:R-:W-:Y:S01]  /*11ed0*/  FMUL.FTZ R4, R2, R128 ;  /* 0x0000008002047220 */ /* 0x000fe20000410000 */
[----:B------:R-:W-:Y:S01]  /*11ee0*/  F2FP.BF16.PACK_AB R128, R161, R20 ;  /* 0x00000014a180723e */ /* 0x000fe200000010ff */
[----:B------:R-:W-:Y:S01]  /*11ef0*/  FMUL.FTZ R23, R0, R119 ;  /* 0x0000007700177220 */ /* 0x000fe20000410000 */
[----:B------:R-:W-:Y:S01]  /*11f00*/  LDSM.16.MT88.4 R108, [R144] ;  /* 0x00000000906c783b */ /* 0x000fe20000004200 */
[----:B------:R-:W-:Y:S02]  /*11f10*/  FMUL.FTZ R20, R2, R116 ;  /* 0x0000007402147220 */ /* 0x000fe40000410000 */
[C---:B------:R-:W-:Y:S02]  /*11f20*/  FMUL.FTZ R30, R0.reuse, R114 ;  /* 0x00000072001e7220 */ /* 0x040fe40000410000 */
[----:B------:R-:W-:Y:S02]  /*11f30*/  FMUL.FTZ R31, R0, R115 ;  /* 0x00000073001f7220 */ /* 0x000fe40000410000 */
[--C-:B-1----:R-:W-:Y:S02]  /*11f40*/  FFMA.FTZ R3, R8, c[0x0][0x2d0], -R140.reuse ;  /* 0x0000b40008037a23 */ /* 0x102fe4000001088c */
[C---:B------:R-:W-:Y:S02]  /*11f50*/  FMUL.FTZ R38, R0.reuse, R134 ;  /* 0x0000008600267220 */ /* 0x040fe40000410000 */
[----:B------:R-:W1:Y:S01]  /*11f60*/  MUFU.EX2 R183, R3 ;  /* 0x0000000300b77308 */ /* 0x000e620000000800 */
[C---:B------:R-:W-:Y:S02]  /*11f70*/  FMUL.FTZ R39, R0.reuse, R135 ;  /* 0x0000008700277220 */ /* 0x040fe40000410000 */
[C---:B------:R-:W-:Y:S02]  /*11f80*/  FMUL.FTZ R42, R0.reuse, R42 ;  /* 0x0000002a002a7220 */ /* 0x040fe40000410000 */
[C---:B------:R-:W-:Y:S02]  /*11f90*/  FMUL.FTZ R43, R0.reuse, R43 ;  /* 0x0000002b002b7220 */ /* 0x040fe40000410000 */
[C---:B------:R-:W-:Y:S02]  /*11fa0*/  FMUL.FTZ R46, R0.reuse, R46 ;  /* 0x0000002e002e7220 */ /* 0x040fe40000410000 */
[----:B------:R-:W-:Y:S02]  /*11fb0*/  FMUL.FTZ R47, R0, R47 ;  /* 0x0000002f002f7220 */ /* 0x000fe40000410000 */
[----:B------:R-:W-:Y:S02]  /*11fc0*/  FMUL.FTZ R49, R2, R49 ;  /* 0x0000003102317220 */ /* 0x000fe40000410000 */
[C---:B------:R-:W-:Y:S02]  /*11fd0*/  FMUL.FTZ R50, R0.reuse, R50 ;  /* 0x0000003200327220 */ /* 0x040fe40000410000 */
[----:B------:R-:W-:Y:S02]  /*11fe0*/  FMUL.FTZ R51, R0, R51 ;  /* 0x0000003300337220 */ /* 0x000fe40000410000 */
[C---:B------:R-:W-:Y:S02]  /*11ff0*/  FMUL.FTZ R52, R2.reuse, R52 ;  /* 0x0000003402347220 */ /* 0x040fe40000410000 */
[----:B------:R-:W-:Y:S02]  /*12000*/  FMUL.FTZ R53, R2, R53 ;  /* 0x0000003502357220 */ /* 0x000fe40000410000 */
[C---:B------:R-:W-:Y:S02]  /*12010*/  FMUL.FTZ R54, R0.reuse, R54 ;  /* 0x0000003600367220 */ /* 0x040fe40000410000 */
[----:B------:R-:W-:Y:S01]  /*12020*/  FMUL.FTZ R55, R0, R55 ;  /* 0x0000003700377220 */ /* 0x000fe20000410000 */
[----:B-1----:R-:W-:Y:S01]  /*12030*/  F2FP.BF16.PACK_AB R130, R183, R165 ;  /* 0x000000a5b782723e */ /* 0x002fe200000010ff */
[--C-:B------:R-:W-:Y:S02]  /*12040*/  FFMA.FTZ R3, R164, c[0x0][0x2d0], -R141.reuse ;  /* 0x0000b400a4037a23 */ /* 0x100fe4000001088d */
[C---:B------:R-:W-:Y:S02]  /*12050*/  FMUL.FTZ R56, R2.reuse, R56 ;  /* 0x0000003802387220 */ /* 0x040fe40000410000 */
[----:B------:R1:W-:Y:S01]  /*12060*/  MUFU.EX2 R143, R3 ;  /* 0x00000003008f7308 */ /* 0x0003e20000000800 */
        /* <DEDUP_REMOVED lines=12> */
[--C-:B-1----:R-:W-:Y:S02]  /*12130*/  FFMA.FTZ R3, R163, c[0x0][0x2d0], -R141.reuse ;  /* 0x0000b400a3037a23 */ /* 0x102fe4000001088d */
[----:B------:R-:W-:Y:S02]  /*12140*/  FMUL.FTZ R69, R2, R69 ;  /* 0x0000004502457220 */ /* 0x000fe40000410000 */
[----:B------:R1:W2:Y:S01]  /*12150*/  MUFU.EX2 R162, R3 ;  /* 0x0000000300a27308 */ /* 0x0002a20000000800 */
[C---:B------:R-:W-:Y:S02]  /*12160*/  FMUL.FTZ R70, R0.reuse, R70 ;  /* 0x0000004600467220 */ /* 0x040fe40000410000 */
        /* <DEDUP_REMOVED lines=11> */
[----:B-1----:R-:W-:Y:S01]  /*12220*/  IADD3 R3, R159, R149, RZ ;  /* 0x000000959f037210 */ /* 0x002fe20007ffe0ff */
[----:B------:R-:W-:Y:S01]  /*12230*/  FMUL.FTZ R92, R2, R92 ;  /* 0x0000005c025c7220 */ /* 0x000fe20000410000 */
[----:B--2---:R-:W-:Y:S01]  /*12240*/  F2FP.BF16.PACK_AB R129, R162, R143 ;  /* 0x0000008fa281723e */ /* 0x004fe200000010ff */
[----:B------:R-:W-:Y:S01]  /*12250*/  FMUL.FTZ R93, R2, R93 ;  /* 0x0000005d025d7220 */ /* 0x000fe20000410000 */
[----:B------:R-:W-:Y:S01]  /*12260*/  IADD3 R8, R157, R3, RZ ;  /* 0x000000039d087210 */ /* 0x000fe20007ffe0ff */
[----:B------:R-:W1:Y:S01]  /*12270*/  LDSM.16.MT88.4 R16, [R3] ;  /* 0x000000000310783b */ /* 0x000e620000004200 */
[--C-:B------:R-:W-:Y:S02]  /*12280*/  FFMA.FTZ R116, R171, c[0x0][0x2d0], -R141.reuse ;  /* 0x0000b400ab747a23 */ /* 0x100fe4000001088d */
[C---:B------:R-:W-:Y:S02]  /*12290*/  FMUL.FTZ R74, R0.reuse, R74 ;  /* 0x0000004a004a7220 */ /* 0x040fe40000410000 */
[C---:B------:R-:W-:Y:S02]  /*122a0*/  FMUL.FTZ R75, R0.reuse, R75 ;  /* 0x0000004b004b7220 */ /* 0x040fe40000410000 */
[C---:B------:R-:W-:Y:S01]  /*122b0*/  FMUL.FTZ R78, R0.reuse, R78 ;  /* 0x0000004e004e7220 */ /* 0x040fe20000410000 */
[----:B------:R-:W2:Y:S01]  /*122c0*/  LDSM.16.MT88.4 R24, [R8] ;  /* 0x000000000818783b */ /* 0x000ea20000004200 */
[C---:B------:R-:W-:Y:S02]  /*122d0*/  FMUL.FTZ R79, R0.reuse, R79 ;  /* 0x0000004f004f7220 */ /* 0x040fe40000410000 */
[C---:B------:R-:W-:Y:S02]  /*122e0*/  FMUL.FTZ R82, R0.reuse, R82 ;  /* 0x0000005200527220 */ /* 0x040fe40000410000 */
[C---:B------:R-:W-:Y:S02]  /*122f0*/  FMUL.FTZ R83, R0.reuse, R83 ;  /* 0x0000005300537220 */ /* 0x040fe40000410000 */
[C---:B------:R-:W-:Y:S01]  /*12300*/  FMUL.FTZ R86, R0.reuse, R86 ;  /* 0x0000005600567220 */ /* 0x040fe20000410000 */
[----:B------:R-:W-:Y:S01]  /*12310*/  LDSM.16.MT88.4 R112, [R3+0x800] ;  /* 0x000800000370783b */ /* 0x000fe20000004200 */
[C---:B------:R-:W-:Y:S02]  /*12320*/  FMUL.FTZ R87, R0.reuse, R87 ;  /* 0x0000005700577220 */ /* 0x040fe40000410000 */
[C---:B------:R-:W-:Y:S02]  /*12330*/  FMUL.FTZ R90, R0.reuse, R90 ;  /* 0x0000005a005a7220 */ /* 0x040fe40000410000 */
[C---:B------:R-:W-:Y:S02]  /*12340*/  FMUL.FTZ R91, R0.reuse, R91 ;  /* 0x0000005b005b7220 */ /* 0x040fe40000410000 */
[C---:B------:R-:W-:Y:S02]  /*12350*/  FMUL.FTZ R94, R0.reuse, R94 ;  /* 0x0000005e005e7220 */ /* 0x040fe40000410000 */
[----:B------:R-:W-:Y:S02]  /*12360*/  FMUL.FTZ R95, R0, R95 ;  /* 0x0000005f005f7220 */ /* 0x000fe40000410000 */
[C---:B------:R-:W-:Y:S02]  /*12370*/  FMUL.FTZ R96, R2.reuse, R96 ;  /* 0x0000006002607220 */ /* 0x040fe40000410000 */
[C---:B------:R-:W-:Y:S02]  /*12380*/  FMUL.FTZ R97, R2.reuse, R97 ;  /* 0x0000006102617220 */ /* 0x040fe40000410000 */
[C---:B------:R-:W-:Y:S02]  /*12390*/  FMUL.FTZ R100, R2.reuse, R100 ;  /* 0x0000006402647220 */ /* 0x040fe40000410000 */
[----:B------:R-:W-:Y:S02]  /*123a0*/  FMUL.FTZ R101, R2, R101 ;  /* 0x0000006502657220 */ /* 0x000fe40000410000 */
[C---:B------:R-:W-:Y:S02]  /*123b0*/  FMUL.FTZ R98, R0.reuse, R98 ;  /* 0x0000006200627220 */ /* 0x040fe40000410000 */
[C---:B------:R-:W-:Y:S02]  /*123c0*/  FMUL.FTZ R99, R0.reuse, R99 ;  /* 0x0000006300637220 */ /* 0x040fe40000410000 */
[C---:B------:R-:W-:Y:S01]  /*123d0*/  FMUL.FTZ R102, R0.reuse, R102 ;  /* 0x0000006600667220 */ /* 0x040fe20000410000 */
[C---:B-1----:R-:W-:Y:S05]  /*123e0*/  HMMA.16816.F32.BF16 R4, R128.reuse, R16, R4 ;  /* 0x000000108004723c */ /* 0x042fea0000041804 */
[----:B------:R-:W-:Y:S02]  /*123f0*/  FMUL.FTZ R103, R0, R103 ;  /* 0x0000006700677220 */ /* 0x000fe40000410000 */
[C---:B------:R-:W-:Y:S01]  /*12400*/  FMUL.FTZ R16, R2.reuse, R124 ;  /* 0x0000007c02107220 */ /* 0x040fe20000410000 */
[C---:B------:R-:W-:Y:S04]  /*12410*/  HMMA.16816.F32.BF16 R12, R128.reuse, R18, R12 ;  /* 0x00000012800c723c */ /* 0x040fe8000004180c */
[----:B------:R-:W-:Y:S02]  /*12420*/  FMUL.FTZ R17, R2, R125 ;  /* 0x0000007d02117220 */ /* 0x000fe40000410000 */
[--C-:B------:R-:W-:Y:S02]  /*12430*/  FFMA.FTZ R125, R188, c[0x0][0x2d0], -R140.reuse ;  /* 0x0000b400bc7d7a23 */ /* 0x100fe4000001088c */
[C---:B------:R-:W-:Y:S02]  /*12440*/  FMUL.FTZ R18, R0.reuse, R126 ;  /* 0x0000007e00127220 */ /* 0x040fe40000410000 */
[----:B------:R-:W-:Y:S02]  /*12450*/  MUFU.EX2 R164, R125 ;  /* 0x0000007d00a47308 */ /* 0x000fe40000000800 */
[----:B------:R-:W-:Y:S02]  /*12460*/  FMUL.FTZ R19, R0, R127 ;  /* 0x0000007f00137220 */ /* 0x000fe40000410000 */
[--C-:B------:R-:W-:Y:S02]  /*12470*/  FFMA.FTZ R124, R187, c[0x0][0x2d0], -R140.reuse ;  /* 0x0000b400bb7c7a23 */ /* 0x100fe4000001088c */
[--C-:B------:R-:W-:Y:S03]  /*12480*/  FFMA.FTZ R148, R186, c[0x0][0x2d0], -R141.reuse ;  /* 0x0000b400ba947a23 */ /* 0x100fe6000001088d */
[C---:B--2---:R-:W-:Y:S03]  /*12490*/  HMMA.16816.F32.BF16 R16, R128.reuse, R24, R16 ;  /* 0x000000188010723c */ /* 0x044fe60000041810 */
[----:B------:R-:W-:Y:S04]  /*124a0*/  MUFU.EX2 R148, R148 ;  /* 0x0000009400947308 */ /* 0x000fe80000000800 */
        /* <DEDUP_REMOVED lines=8> */
[--C-:B------:R-:W-:Y:S02]  /*12530*/  FFMA.FTZ R122, R194, c[0x0][0x2d0], -R141.reuse ;  /* 0x0000b400c27a7a23 */ /* 0x100fe4000001088d */
[----:B------:R-:W-:Y:S01]  /*12540*/  FFMA.FTZ R120, R191, c[0x0][0x2d0], -R141 ;  /* 0x0000b400bf787a23 */ /* 0x000fe2000001088d */
[C---:B------:R-:W-:Y:S07]  /*12550*/  HMMA.16816.F32.BF16 R24, R128.reuse, R32, R24 ;  /* 0x000000208018723c */ /* 0x040fee0000041818 */
[C---:B------:R-:W-:Y:S01]  /*12560*/  FMUL.FTZ R32, R2.reuse, R136 ;  /* 0x0000008802207220 */ /* 0x040fe20000410000 */
[C---:B------:R-:W-:Y:S04]  /*12570*/  HMMA.16816.F32.BF16 R28, R128.reuse, R34, R28 ;  /* 0x00000022801c723c */ /* 0x040fe8000004181c */
[----:B------:R-:W-:Y:S02]  /*12580*/  FMUL.FTZ R33, R2, R137 ;  /* 0x0000008902217220 */ /* 0x000fe40000410000 */
[----:B------:R-:W-:Y:S02]  /*12590*/  FFMA.FTZ R2, R168, c[0x0][0x2d0], -R140 ;  /* 0x0000b400a8027a23 */ /* 0x000fe4000001088c */
[C---:B------:R-:W-:Y:S01]  /*125a0*/  FMUL.FTZ R34, R0.reuse, R138 ;  /* 0x0000008a00227220 */ /* 0x040fe20000410000 */
[----:B------:R1:W-:Y:S03]  /*125b0*/  MUFU.EX2 R168, R120 ;  /* 0x0000007800a87308 */ /* 0x0003e60000000800 */
[C---:B------:R-:W-:Y:S02]  /*125c0*/  FMUL.FTZ R35, R0.reuse, R139 ;  /* 0x0000008b00237220 */ /* 0x040fe40000410000 */
[----:B------:R-:W-:Y:S05]  /*125d0*/  FFMA.FTZ R0, R0, R198, R143 ;  /* 0x000000c600007223 */ /* 0x000fea000001008f */
[C---:B------:R-:W-:Y:S01]  /*125e0*/  HMMA.16816.F32.BF16 R32, R128.reuse, R108, R32 ;  /* 0x0000006c8020723c */ /* 0x040fe20000041820 */
[----:B------:R2:W-:Y:S07]  /*125f0*/  MUFU.EX2 R126, R2 ;  /* 0x00000002007e7308 */ /* 0x0005ee0000000800 */
[C---:B------:R-:W-:Y:S01]  /*12600*/  HMMA.16816.F32.BF16 R36, R128.reuse, R110, R36 ;  /* 0x0000006e8024723c */ /* 0x040fe20000041824 */
[----:B------:R-:W3:Y:S03]  /*12610*/  LDSM.16.MT88.4 R108, [R3+0x2000] ;  /* 0x00200000036c783b */ /* 0x000ee60000004200 */
[----:B-1----:R-:W-:Y:S02]  /*12620*/  FADD.FTZ R120, R162, R0 ;  /* 0x00000000a2787221 */ /* 0x002fe40000010000 */
[----:B------:R-:W1:Y:S01]  /*12630*/  MUFU.EX2 R162, R123 ;  /* 0x0000007b00a27308 */ /* 0x000e620000000800 */
[--C-:B--2---:R-:W-:Y:S09]  /*12640*/  FFMA.FTZ R2, R166, c[0x0][0x2d0], -R140.reuse ;  /* 0x0000b400a6027a23 */ /* 0x104ff2000001088c */
[----:B------:R2:W4:Y:S01]  /*12650*/  MUFU.EX2 R132, R2 ;  /* 0x0000000200847308 */ /* 0x0005220000000800 */
[C---:B---3--:R-:W-:Y:S03]  /*12660*/  HMMA.16816.F32.BF16 R40, R128.reuse, R108, R40 ;  /* 0x0000006c8028723c */ /* 0x048fe60000041828 */
[--C-:B--2---:R-:W-:Y:S05]  /*12670*/  FFMA.FTZ R2, R146, c[0x0][0x2d0], -R140.reuse ;  /* 0x0000b40092027a23 */ /* 0x104fea000001088c */
[C---:B------:R-:W-:Y:S01]  /*12680*/  HMMA.16816.F32.BF16 R44, R128.reuse, R110, R44 ;  /* 0x0000006e802c723c */ /* 0x040fe2000004182c */
[----:B------:R-:W2:Y:S01]  /*12690*/  LDSM.16.MT88.4 R108, [R8+0x2000] ;  /* 0x00200000086c783b */ /* 0x000ea20000004200 */
[----:B------:R3:W-:Y:S02]  /*126a0*/  MUFU.EX2 R146, R2 ;  /* 0x0000000200927308 */ /* 0x0007e40000000800 */
[--C-:B---3--:R-:W-:Y:S08]  /*126b0*/  FFMA.FTZ R2, R147, c[0x0][0x2d0], -R140.reuse ;  /* 0x0000b40093027a23 */ /* 0x108ff0000001088c */
[----:B------:R3:W-:Y:S10]  /*126c0*/  MUFU.EX2 R147, R116 ;  /* 0x0000007400937308 */ /* 0x0007f40000000800 */
[----:B------:R5:W-:Y:S01]  /*126d0*/  MUFU.EX2 R179, R2 ;  /* 0x0000000200b37308 */ /* 0x000be20000000800 */
[C---:B--2---:R-:W-:Y:S08]  /*126e0*/  HMMA.16816.F32.BF16 R48, R128.reuse, R108, R48 ;  /* 0x0000006c8030723c */ /* 0x044ff00000041830 */
[C---:B------:R-:W-:Y:S01]  /*126f0*/  HMMA.16816.F32.BF16 R52, R128.reuse, R110, R52 ;  /* 0x0000006e8034723c */ /* 0x040fe20000041834 */
[----:B------:R-:W2:Y:S08]  /*12700*/  LDSM.16.MT88.4 R108, [R145+0x2000] ;  /* 0x00200000916c783b */ /* 0x000eb00000004200 */
[----:B---3--:R-:W-:Y:S03]  /*12710*/  LDSM.16.MT88.4 R116, [R8+0x1000] ;  /* 0x001000000874783b */ /* 0x008fe60000004200 */
[--C-:B-----5:R-:W-:Y:S04]  /*12720*/  FFMA.FTZ R2, R170, c[0x0][0x2d0], -R141.reuse ;  /* 0x0000b400aa027a23 */ /* 0x120fe8000001088d */
[----:B------:R3:W5:Y:S01]  /*12730*/  MUFU.EX2 R127, R2 ;  /* 0x00000002007f7308 */ /* 0x0007620000000800 */
[C---:B--2---:R-:W-:Y:S03]  /*12740*/  HMMA.16816.F32.BF16 R56, R128.reuse, R108, R56 ;  /* 0x0000006c8038723c */ /* 0x044fe60000041838 */
[--C-:B---3--:R-:W-:Y:S06]  /*12750*/  FFMA.FTZ R2, R169, c[0x0][0x2d0], -R141.reuse ;  /* 0x0000b400a9027a23 */ /* 0x108fec000001088d */
[----:B------:R2:W-:Y:S01]  /*12760*/  MUFU.EX2 R177, R2 ;  /* 0x0000000200b17308 */ /* 0x0005e20000000800 */
[C---:B------:R-:W-:Y:S01]  /*12770*/  HMMA.16816.F32.BF16 R60, R128.reuse, R110, R60 ;  /* 0x0000006e803c723c */ /* 0x040fe2000004183c */
[----:B------:R-:W3:Y:S02]  /*12780*/  LDSM.16.MT88.4 R108, [R144+0x2000] ;  /* 0x00200000906c783b */ /* 0x000ee40000004200 */
[--C-:B--2---:R-:W-:Y:S06]  /*12790*/  FFMA.FTZ R2, R172, c[0x0][0x2d0], -R141.reuse ;  /* 0x0000b400ac027a23 */ /* 0x104fec000001088d */
[----:B------:R2:W1:Y:S01]  /*127a0*/  MUFU.EX2 R178, R2 ;  /* 0x0000000200b27308 */ /* 0x0004620000000800 */
[C---:B---3--:R-:W-:Y:S08]  /*127b0*/  HMMA.16816.F32.BF16 R64, R128.reuse, R108, R64 ;  /* 0x0000006c8040723c */ /* 0x048ff00000041840 */
[C---:B------:R-:W-:Y:S01]  /*127c0*/  HMMA.16816.F32.BF16 R68, R128.reuse, R110, R68 ;  /* 0x0000006e8044723c */ /* 0x040fe20000041844 */
[----:B------:R-:W3:Y:S03]  /*127d0*/  LDSM.16.MT88.4 R108, [R3+0x4000] ;  /* 0x00400000036c783b */ /* 0x000ee60000004200 */
[--C-:B--2---:R-:W-:Y:S04]  /*127e0*/  FFMA.FTZ R2, R192, c[0x0][0x2d0], -R140.reuse ;  /* 0x0000b400c0027a23 */ /* 0x104fe8000001088c */
[----:B------:R2:W-:Y:S04]  /*127f0*/  MUFU.EX2 R171, R2 ;  /* 0x0000000200ab7308 */ /* 0x0005e80000000800 */
[--C-:B--2---:R-:W-:Y:S06]  /*12800*/  FFMA.FTZ R2, R174, c[0x0][0x2d0], -R140.reuse ;  /* 0x0000b400ae027a23 */ /* 0x104fec000001088c */
[----:B------:R2:W-:Y:S01]  /*12810*/  MUFU.EX2 R174, R2 ;  /* 0x0000000200ae7308 */ /* 0x0005e20000000800 */
[C---:B---3--:R-:W-:Y:S08]  /*12820*/  HMMA.16816.F32.BF16 R72, R128.reuse, R108, R72 ;  /* 0x0000006c8048723c */ /* 0x048ff00000041848 */
[C---:B------:R-:W-:Y:S01]  /*12830*/  HMMA.16816.F32.BF16 R76, R128.reuse, R110, R76 ;  /* 0x0000006e804c723c */ /* 0x040fe2000004184c */
[----:B------:R-:W3:Y:S03]  /*12840*/  LDSM.16.MT88.4 R108, [R8+0x4000] ;  /* 0x00400000086c783b */ /* 0x000ee60000004200 */
[--C-:B--2---:R-:W-:Y:S04]  /*12850*/  FFMA.FTZ R2, R175, c[0x0][0x2d0], -R140.reuse ;  /* 0x0000b400af027a23 */ /* 0x104fe8000001088c */
[----:B------:R2:W-:Y:S04]  /*12860*/  MUFU.EX2 R175, R2 ;  /* 0x0000000200af7308 */ /* 0x0005e80000000800 */
[--C-:B--2---:R-:W-:Y:S01]  /*12870*/  FFMA.FTZ R2, R176, c[0x0][0x2d0], -R140.reuse ;  /* 0x0000b400b0027a23 */ /* 0x104fe2000001088c */
[C---:B---3--:R-:W-:Y:S05]  /*12880*/  HMMA.16816.F32.BF16 R80, R128.reuse, R108, R80 ;  /* 0x0000006c8050723c */ /* 0x048fea0000041850 */
[----:B------:R2:W-:Y:S01]  /*12890*/  MUFU.EX2 R176, R2 ;  /* 0x0000000200b07308 */ /* 0x0005e20000000800 */
[----:B------:R-:W-:Y:S02]  /*128a0*/  FFMA.FTZ R140, R185, c[0x0][0x2d0], -R140 ;  /* 0x0000b400b98c7a23 */ /* 0x000fe4000001088c */
[C---:B------:R-:W-:Y:S01]  /*128b0*/  HMMA.16816.F32.BF16 R84, R128.reuse, R110, R84 ;  /* 0x0000006e8054723c */ /* 0x040fe20000041854 */
[----:B------:R-:W3:Y:S06]  /*128c0*/  LDSM.16.MT88.4 R108, [R145+0x4000] ;  /* 0x00400000916c783b */ /* 0x000eec0000004200 */
[----:B------:R1:W-:Y:S01]  /*128d0*/  MUFU.EX2 R166, R140 ;  /* 0x0000008c00a67308 */ /* 0x0003e20000000800 */
[--C-:B--2---:R-:W-:Y:S09]  /*128e0*/  FFMA.FTZ R2, R196, c[0x0][0x2d0], -R141.reuse ;  /* 0x0000b400c4027a23 */ /* 0x104ff2000001088d */
[----:B------:R2:W-:Y:S01]  /*128f0*/  MUFU.EX2 R170, R2 ;  /* 0x0000000200aa7308 */ /* 0x0005e20000000800 */
[----:B-1----:R-:W-:Y:S01]  /*12900*/  F2FP.BF16.PACK_AB R140, R164, R162 ;  /* 0x000000a2a48c723e */ /* 0x002fe200000010ff */
[C---:B---3--:R-:W-:Y:S03]  /*12910*/  HMMA.16816.F32.BF16 R88, R128.reuse, R108, R88 ;  /* 0x0000006c8058723c */ /* 0x048fe60000041858 */
[--C-:B--2---:R-:W-:Y:S05]  /*12920*/  FFMA.FTZ R2, R195, c[0x0][0x2d0], -R141.reuse ;  /* 0x0000b400c3027a23 */ /* 0x104fea000001088d */
[C---:B------:R-:W-:Y:S01]  /*12930*/  HMMA.16816.F32.BF16 R92, R128.reuse, R110, R92 ;  /* 0x0000006e805c723c */ /* 0x040fe2000004185c */
[----:B------:R-:W1:Y:S01]  /*12940*/  LDSM.16.MT88.4 R108, [R144+0x4000] ;  /* 0x00400000906c783b */ /* 0x000e620000004200 */
[----:B------:R2:W-:Y:S02]  /*12950*/  MUFU.EX2 R172, R2 ;  /* 0x0000000200ac7308 */ /* 0x0005e40000000800 */
[--C-:B--2---:R-:W-:Y:S02]  /*12960*/  FFMA.FTZ R2, R197, c[0x0][0x2d0], -R141.reuse ;  /* 0x0000b400c5027a23 */ /* 0x104fe4000001088d */
[----:B------:R-:W-:Y:S06]  /*12970*/  FFMA.FTZ R141, R184, c[0x0][0x2d0], -R141 ;  /* 0x0000b400b88d7a23 */ /* 0x000fec000001088d */
[----:B------:R2:W-:Y:S10]  /*12980*/  MUFU.EX2 R169, R2 ;  /* 0x0000000200a97308 */ /* 0x0005f40000000800 */
[----:B------:R-:W3:Y:S01]  /*12990*/  MUFU.EX2 R149, R141 ;  /* 0x0000008d00957308 */ /* 0x000ee20000000800 */
[C---:B-1----:R-:W-:Y:S07]  /*129a0*/  HMMA.16816.F32.BF16 R96, R128.reuse, R108, R96 ;  /* 0x0000006c8060723c */ /* 0x042fee0000041860 */
[----:B----4-:R-:W-:Y:S01]  /*129b0*/  F2FP.BF16.PACK_AB R108, R132, R126 ;  /* 0x0000007e846c723e */ /* 0x010fe200000010ff */
[----:B------:R-:W-:Y:S04]  /*129c0*/  HMMA.16816.F32.BF16 R100, R128, R110, R100 ;  /* 0x0000006e8064723c */ /* 0x000fe80000041864 */
[----:B-----5:R-:W-:Y:S01]  /*129d0*/  F2FP.BF16.PACK_AB R109, R147, R127 ;  /* 0x0000007f936d723e */ /* 0x020fe200000010ff */
[----:B--2---:R-:W-:Y:S02]  /*129e0*/  FADD.FTZ R2, R161, R142 ;  /* 0x0000008ea1027221 */ /* 0x004fe40000010000 */
[----:B------:R-:W-:Y:S01]  /*129f0*/  F2FP.BF16.PACK_AB R110, R179, R146 ;  /* 0x00000092b36e723e */ /* 0x000fe200000010ff */
[----:B------:R1:W2:Y:S01]  /*12a00*/  MUFU.EX2 R161, R122 ;  /* 0x0000007a00a17308 */ /* 0x0002a20000000800 */
[----:B------:R-:W-:Y:S03]  /*12a10*/  F2FP.BF16.PACK_AB R111, R178, R177 ;  /* 0x000000b1b26f723e */ /* 0x000fe600000010ff */
[----:B------:R-:W-:Y:S02]  /*12a20*/  FADD.FTZ R0, R165, R2 ;  /* 0x00000002a5007221 */ /* 0x000fe40000010000 */
[----:B------:R-:W-:Y:S01]  /*12a30*/  FADD.FTZ R2, R182, R120 ;  /* 0x00000078b6027221 */ /* 0x000fe20000010000 */
[----:B---3--:R-:W-:Y:S01]  /*12a40*/  F2FP.BF16.PACK_AB R143, R149, R148 ;  /* 0x00000094958f723e */ /* 0x008fe200000010ff */
[C---:B------:R-:W-:Y:S02]  /*12a50*/  HMMA.16816.F32.BF16 R4, R108.reuse, R112, R4 ;  /* 0x000000706c04723c */ /* 0x040fe40000041804 */
[----:B------:R-:W3:Y:S03]  /*12a60*/  MUFU.EX2 R165, R124 ;  /* 0x0000007c00a57308 */ /* 0x000ee60000000800 */
[----:B------:R-:W-:Y:S02]  /*12a70*/  FADD.FTZ R120, R181, R2 ;  /* 0x00000002b5787221 */ /* 0x000fe40000010000 */
[----:B------:R-:W-:Y:S01]  /*12a80*/  FADD.FTZ R0, R183, R0 ;  /* 0x00000000b7007221 */ /* 0x000fe20000010000 */
[C---:B------:R-:W-:Y:S01]  /*12a90*/  HMMA.16816.F32.BF16 R12, R108.reuse, R114, R12 ;  /* 0x000000726c0c723c */ /* 0x040fe2000004180c */
[----:B------:R-:W4:Y:S03]  /*12aa0*/  LDSM.16.MT88.4 R112, [R8+0x800] ;  /* 0x000800000870783b */ /* 0x000f260000004200 */
[----:B------:R-:W-:Y:S02]  /*12ab0*/  FADD.FTZ R2, R126, R0 ;  /* 0x000000007e027221 */ /* 0x000fe40000010000 */
[----:B------:R-:W-:Y:S02]  /*12ac0*/  FADD.FTZ R0, R127, R120 ;  /* 0x000000787f007221 */ /* 0x000fe40000010000 */
[----:B------:R-:W-:Y:S01]  /*12ad0*/  FADD.FTZ R2, R132, R2 ;  /* 0x0000000284027221 */ /* 0x000fe20000010000 */
[----:B-1----:R-:W-:Y:S03]  /*12ae0*/  LDSM.16.MT88.4 R120, [R8+0x1800] ;  /* 0x001800000878783b */ /* 0x002fe60000004200 */
[----:B--2---:R-:W-:Y:S01]  /*12af0*/  F2FP.BF16.PACK_AB R141, R163, R161 ;  /* 0x000000a1a38d723e */ /* 0x004fe200000010ff */
[----:B------:R-:W-:Y:S01]  /*12b00*/  FADD.FTZ R147, R147, R0 ;  /* 0x0000000093937221 */ /* 0x000fe20000010000 */
[----:B------:R-:W-:Y:S01]  /*12b10*/  IADD3 R0, R167, -0x2, RZ ;  /* 0xfffffffea7007810 */ /* 0x000fe20007ffe0ff */
[----:B------:R-:W-:Y:S02]  /*12b20*/  FADD.FTZ R146, R146, R2 ;  /* 0x0000000292927221 */ /* 0x000fe40000010000 */
[----:B------:R-:W-:Y:S01]  /*12b30*/  LDSM.16.MT88.4 R132, [R144+0x1800] ;  /* 0x001800009084783b */ /* 0x000fe20000004200 */
[----:B------:R-:W-:Y:S02]  /*12b40*/  ISETP.GE.AND P0, PT, R0, R199, PT ;  /* 0x000000c70000720c */ /* 0x000fe40003f06270 */
[----:B---3--:R-:W-:Y:S11]  /*12b50*/  F2FP.BF16.PACK_AB R142, R166, R165 ;  /* 0x000000a5a68e723e */ /* 0x008ff600000010ff */
[----:B------:R-:W-:Y:S02]  /*12b60*/  @P0 ISETP.GE.AND P5, PT, R208, c[0x0][0x1d4], PT ;  /* 0x00007500d0000a0c */ /* 0x000fe40003fa6270 */
[----:B------:R-:W-:Y:S05]  /*12b70*/  @P0 SHF.R.S32.HI R2, RZ, 0x1f, R0 ;  /* 0x0000001fff020819 */ /* 0x000fea0000011400 */
[----:B------:R-:W-:Y:S01]  /*12b80*/  @P0 IMAD R2, R2, c[0x0][0x1e0], RZ ;  /* 0x0000780002020a24 */ /* 0x000fe200078e02ff */
[C---:B----4-:R-:W-:Y:S03]  /*12b90*/  HMMA.16816.F32.BF16 R16, R108.reuse, R112, R16 ;  /* 0x000000706c10723c */ /* 0x050fe60000041810 */
[----:B------:R-:W-:Y:S05]  /*12ba0*/  @P0 IMAD R2, R0, c[0x0][0x1e4], R2 ;  /* 0x0000790000020a24 */ /* 0x000fea00078e0202 */
        /* <DEDUP_REMOVED lines=78> */
[----:B------:R-:W-:Y:S07]  /*13090*/  LDSM.16.MT88.4 R20, [R144+0x3800] ;  /* 0x003800009014783b */ /* 0x000fee0000004200 */
[C---:B-1----:R-:W-:Y:S01]  /*130a0*/  HMMA.16816.F32.BF16 R120, R140.reuse, R4, R24 ;  /* 0x000000048c78723c */ /* 0x042fe20000041818 */
[----:B------:R-:W-:Y:S07]  /*130b0*/  LDSM.16.MT88.4 R24, [R8+0x5800] ;  /* 0x005800000818783b */ /* 0x000fee0000004200 */
[C---:B------:R-:W-:Y:S01]  /*130c0*/  HMMA.16816.F32.BF16 R112, R140.reuse, R6, R28 ;  /* 0x000000068c70723c */ /* 0x040fe2000004181c */
[----:B------:R-:W1:Y:S07]  /*130d0*/  LDSM.16.MT88.4 R4, [R145+0x3800] ;  /* 0x003800009104783b */ /* 0x000e6e0000004200 */
[C---:B------:R-:W-:Y:S08]  /*130e0*/  HMMA.16816.F32.BF16 R136, R140.reuse, R132, R32 ;  /* 0x000000848c88723c */ /* 0x040ff00000041820 */
[C---:B------:R-:W-:Y:S08]  /*130f0*/  HMMA.16816.F32.BF16 R132, R140.reuse, R134, R36 ;  /* 0x000000868c84723c */ /* 0x040ff00000041824 */
[C---:B--2---:R-:W-:Y:S08]  /*13100*/  HMMA.16816.F32.BF16 R40, R140.reuse, R12, R40 ;  /* 0x0000000c8c28723c */ /* 0x044ff00000041828 */
[C---:B------:R-:W-:Y:S01]  /*13110*/  HMMA.16816.F32.BF16 R44, R140.reuse, R14, R44 ;  /* 0x0000000e8c2c723c */ /* 0x040fe2000004182c */
[----:B------:R-:W2:Y:S07]  /*13120*/  LDSM.16.MT88.4 R12, [R3+0x5800] ;  /* 0x00580000030c783b */ /* 0x000eae0000004200 */
[C---:B---3--:R-:W-:Y:S08]  /*13130*/  HMMA.16816.F32.BF16 R48, R140.reuse, R16, R48 ;  /* 0x000000108c30723c */ /* 0x048ff00000041830 */
[C---:B------:R-:W-:Y:S07]  /*13140*/  HMMA.16816.F32.BF16 R52, R140.reuse, R18, R52 ;  /* 0x000000128c34723c */ /* 0x040fee0000041834 */
[----:B------:R-:W-:Y:S01]  /*13150*/  @P0 IADD3 R19, P1, R202, 0x40, RZ ;  /* 0x00000040ca130810 */ /* 0x000fe20007f3e0ff */
[C---:B-1----:R-:W-:Y:S08]  /*13160*/  HMMA.16816.F32.BF16 R56, R140.reuse, R4, R56 ;  /* 0x000000048c38723c */ /* 0x042ff00000041838 */
[C---:B------:R-:W-:Y:S01]  /*13170*/  HMMA.16816.F32.BF16 R60, R140.reuse, R6, R60 ;  /* 0x000000068c3c723c */ /* 0x040fe2000004183c */
[----:B------:R-:W1:Y:S07]  /*13180*/  LDSM.16.MT88.4 R4, [R145+0x5800] ;  /* 0x005800009104783b */ /* 0x000e6e0000004200 */
[C---:B------:R-:W-:Y:S08]  /*13190*/  HMMA.16816.F32.BF16 R64, R140.reuse, R20, R64 ;  /* 0x000000148c40723c */ /* 0x040ff00000041840 */
[C---:B------:R-:W-:Y:S08]  /*131a0*/  HMMA.16816.F32.BF16 R68, R140.reuse, R22, R68 ;  /* 0x000000168c44723c */ /* 0x040ff00000041844 */
[C---:B--2---:R-:W-:Y:S07]  /*131b0*/  HMMA.16816.F32.BF16 R72, R140.reuse, R12, R72 ;  /* 0x0000000c8c48723c */ /* 0x044fee0000041848 */
[----:B------:R-:W-:Y:S01]  /*131c0*/  @P0 IMAD.WIDE.U32 R12, R0, c[0x0][0x1e0], RZ ;  /* 0x00007800000c0a25 */ /* 0x000fe200078e00ff */
[----:B------:R-:W-:Y:S01]  /*131d0*/  IADD3 R0, R180, 0x1, RZ ;  /* 0x00000001b4007810 */ /* 0x000fe20007ffe0ff */
[C---:B------:R-:W-:Y:S03]  /*131e0*/  HMMA.16816.F32.BF16 R76, R140.reuse, R14, R76 ;  /* 0x0000000e8c4c723c */ /* 0x040fe6000004184c */
[----:B------:R-:W-:Y:S02]  /*131f0*/  @P0 IADD3 R3, R13, R2, RZ ;  /* 0x000000020d030210 */ /* 0x000fe40007ffe0ff */
[----:B------:R-:W-:Y:S02]  /*13200*/  SEL R180, R0, RZ, !P2 ;  /* 0x000000ff00b47207 */ /* 0x000fe40005000000 */
[----:B------:R-:W-:Y:S01]  /*13210*/  @P0 SHF.L.U32 R2, R12, 0x6, RZ ;  /* 0x000000060c020819 */ /* 0x000fe200000006ff */
[C---:B------:R-:W-:Y:S04]  /*13220*/  HMMA.16816.F32.BF16 R80, R140.reuse, R24, R80 ;  /* 0x000000188c50723c */ /* 0x040fe80000041850 */
[----:B------:R-:W-:Y:S02]  /*13230*/  @P0 IADD3 R0, P3, R2, R202, RZ ;  /* 0x000000ca02000210 */ /* 0x000fe40007f7e0ff */
[----:B------:R-:W-:Y:S02]  /*13240*/  @P0 SHF.L.U64.HI R3, R12, 0x6, R3 ;  /* 0x000000060c030819 */ /* 0x000fe40000010203 */
[----:B------:R-:W-:Y:S01]  /*13250*/  @P0 IADD3 R8, P4, R2, R19, RZ ;  /* 0x0000001302080210 */ /* 0x000fe20007f9e0ff */
[C---:B------:R-:W-:Y:S03]  /*13260*/  HMMA.16816.F32.BF16 R84, R140.reuse, R26, R84 ;  /* 0x0000001a8c54723c */ /* 0x040fe60000041854 */
[CC--:B------:R-:W-:Y:S02]  /*13270*/  @P0 IADD3.X R12, R3.reuse, R201.reuse, RZ, P3, !PT ;  /* 0x000000c9030c0210 */ /* 0x0c0fe40001ffe4ff */
[-C--:B------:R-:W-:Y:S02]  /*13280*/  @P0 IADD3.X R24, RZ, R201.reuse, RZ, P1, !PT ;  /* 0x000000c9ff180210 */ /* 0x080fe40000ffe4ff */
[----:B------:R-:W-:Y:S01]  /*13290*/  @P0 LEA R16, P2, R0, c[0x0][0x1c8], 0x1 ;  /* 0x0000720000100a11 */ /* 0x000fe200078408ff */
[C---:B-1----:R-:W-:Y:S01]  /*132a0*/  HMMA.16816.F32.BF16 R88, R140.reuse, R4, R88 ;  /* 0x000000048c58723c */ /* 0x042fe20000041858 */
[----:B------:R-:W-:Y:S03]  /*132b0*/  @P0 MOV R25, c[0x0][0x1e4] ;  /* 0x0000790000190a02 */ /* 0x000fe60000000f00 */
[C---:B------:R-:W-:Y:S02]  /*132c0*/  @P0 IADD3.X R13, R3.reuse, R24, RZ, P4, !PT ;  /* 0x00000018030d0210 */ /* 0x040fe400027fe4ff */
[----:B------:R-:W-:Y:S02]  /*132d0*/  @P0 LEA R22, P1, R8, c[0x0][0x1c8], 0x1 ;  /* 0x0000720008160a11 */ /* 0x000fe400078208ff */
[----:B------:R-:W-:Y:S01]  /*132e0*/  @P0 LEA.HI.X R17, R0, c[0x0][0x1cc], R12, 0x1, P2 ;  /* 0x0000730000110a11 */ /* 0x000fe200010f0c0c */
[----:B------:R-:W-:Y:S01]  /*132f0*/  @P0 IMAD R0, R180, 0x6000, R11 ;  /* 0x00006000b4000824 */ /* 0x000fe200078e020b */
[C---:B------:R-:W-:Y:S03]  /*13300*/  HMMA.16816.F32.BF16 R92, R140.reuse, R6, R92 ;  /* 0x000000068c5c723c */ /* 0x040fe6000004185c */
[----:B------:R-:W-:Y:S02]  /*13310*/  @P0 LEA.HI.X R23, R8, c[0x0][0x1cc], R13, 0x1, P1 ;  /* 0x0000730008170a11 */ /* 0x000fe400008f0c0d */
[----:B------:R-:W1:Y:S01]  /*13320*/  LDSM.16.MT88.4 R12, [R144+0x5800] ;  /* 0x00580000900c783b */ /* 0x000e620000004200 */
[----:B------:R-:W-:Y:S06]  /*13330*/  @P0 IADD3 R18, P1, R202, 0x80, RZ ;  /* 0x00000080ca120810 */ /* 0x000fec0007f3e0ff */
[----:B------:R-:W-:Y:S01]  /*13340*/  @P0 IADD3 R8, P2, R2, R18, RZ ;  /* 0x0000001202080210 */ /* 0x000fe20007f5e0ff */
[----:B------:R-:W-:Y:S01]  /*13350*/  @!PT LDS RZ, [RZ] ;  /* 0x00000000fffff984 */ /* 0x000fe20000000800 */
[----:B------:R-:W-:Y:S01]  /*13360*/  @!PT LDS RZ, [RZ] ;  /* 0x00000000fffff984 */ /* 0x000fe20000000800 */
[----:B------:R-:W-:Y:S01]  /*13370*/  @!PT LDS RZ, [RZ] ;  /* 0x00000000fffff984 */ /* 0x000fe20000000800 */
[----:B------:R2:W-:Y:S03]  /*13380*/  @P0 LDGSTS.E.BYPASS.LTC128B.128 [R0], [R16.64], !P5 ;  /* 0x0000000010000fae */ /* 0x0005e6000e901d4e */
[----:B------:R-:W-:Y:S02]  /*13390*/  @P0 LEA R20, P4, R8, c[0x0][0x1c8], 0x1 ;  /* 0x0000720008140a11 */ /* 0x000fe400078808ff */
[----:B--2---:R-:W-:Y:S02]  /*133a0*/  @P0 MOV R16, c[0x0][0x1e0] ;  /* 0x0000780000100a02 */ /* 0x004fe40000000f00 */
[----:B------:R-:W-:Y:S02]  /*133b0*/  @P0 IADD3.X R17, RZ, R201, RZ, P1, !PT ;  /* 0x000000c9ff110210 */ /* 0x000fe40000ffe4ff */
[C---:B------:R-:W-:Y:S01]  /*133c0*/  @P0 LEA R2, P1, R16.reuse, R2, 0x5 ;  /* 0x0000000210020211 */ /* 0x040fe200078228ff */
[C---:B-1----:R-:W-:Y:S03]  /*133d0*/  HMMA.16816.F32.BF16 R96, R140.reuse, R12, R96 ;  /* 0x0000000c8c60723c */ /* 0x042fe60000041860 */
[----:B------:R-:W-:Y:S02]  /*133e0*/  @P0 IADD3.X R21, R3, R17, RZ, P2, !PT ;  /* 0x0000001103150210 */ /* 0x000fe400017fe4ff */
[----:B------:R-:W-:Y:S02]  /*133f0*/  @P0 LEA.HI.X R3, R16, R3, R25, 0x5, P1 ;  /* 0x0000000310030211 */ /* 0x000fe400008f2c19 */
[----:B------:R-:W-:Y:S01]  /*13400*/  @P0 IADD3 R5, P1, R2, R19, RZ ;  /* 0x0000001302050210 */ /* 0x000fe20007f3e0ff */
[----:B------:R-:W-:Y:S04]  /*13410*/  HMMA.16816.F32.BF16 R100, R140, R14, R100 ;  /* 0x0000000e8c64723c */ /* 0x000fe80000041864 */
[C---:B------:R-:W-:Y:S02]  /*13420*/  @P0 IADD3.X R24, R3.reuse, R24, RZ, P1, !PT ;  /* 0x0000001803180210 */ /* 0x040fe40000ffe4ff */
[----:B------:R-:W-:Y:S02]  /*13430*/  @P0 ISETP.GE.AND P1, PT, R212, c[0x0][0x1d4], PT ;  /* 0x00007500d4000a0c */ /* 0x000fe40003f26270 */
[----:B------:R-:W-:Y:S04]  /*13440*/  @P0 LEA.HI.X R21, R8, c[0x0][0x1cc], R21, 0x1, P4 ;  /* 0x0000730008150a11 */ /* 0x000fe800020f0c15 */
[C---:B------:R-:W-:Y:S02]  /*13450*/  @P0 IADD3 R4, P3, R2.reuse, R202, RZ ;  /* 0x000000ca02040210 */ /* 0x040fe40007f7e0ff */
[----:B------:R-:W-:Y:S02]  /*13460*/  @P0 IADD3 R2, P4, R2, R18, RZ ;  /* 0x0000001202020210 */ /* 0x000fe40007f9e0ff */
[C---:B------:R-:W-:Y:S02]  /*13470*/  @P0 LEA R16, P2, R4.reuse, c[0x0][0x1c8], 0x1 ;  /* 0x0000720004100a11 */ /* 0x040fe400078408ff */
[----:B------:R-:W-:Y:S01]  /*13480*/  @P0 IADD3.X R8, R3, R201, RZ, P3, !PT ;  /* 0x000000c903080210 */ /* 0x000fe20001ffe4ff */
[----:B------:R1:W-:Y:S01]  /*13490*/  @P0 LDGSTS.E.BYPASS.LTC128B.128 [R0+0x2000], [R22.64], !P1 ;  /* 0x0200000016000fae */ /* 0x0003e2000c901d4e */
[----:B------:R-:W-:Y:S02]  /*134a0*/  @P0 LEA R18, P3, R5, c[0x0][0x1c8], 0x1 ;  /* 0x0000720005120a11 */ /* 0x000fe400078608ff */
[----:B------:R-:W-:Y:S02]  /*134b0*/  @P0 IADD3.X R3, R3, R17, RZ, P4, !PT ;  /* 0x0000001103030210 */ /* 0x000fe400027fe4ff */
[----:B------:R-:W-:Y:S01]  /*134c0*/  @P0 LEA.HI.X R17, R4, c[0x0][0x1cc], R8, 0x1, P2 ;  /* 0x0000730004110a11 */ /* 0x000fe200010f0c08 */
[----:B------:R-:W-:Y:S01]  /*134d0*/  FADD.FTZ R8, R177, R147 ;  /* 0x00000093b1087221 */ /* 0x000fe20000010000 */
[----:B------:R-:W-:Y:S01]  /*134e0*/  @P0 LEA.HI.X R19, R5, c[0x0][0x1cc], R24, 0x1, P3 ;  /* 0x0000730005130a11 */ /* 0x000fe200018f0c18 */
[----:B------:R1:W-:Y:S01]  /*134f0*/  @P0 LDGSTS.E.BYPASS.LTC128B.128 [R0+0x4000], [R20.64], !P6 ;  /* 0x0400000014000fae */ /* 0x0003e2000f101d4e */
[C---:B------:R-:W-:Y:S04]  /*13500*/  @P0 LEA R4, P2, R2.reuse, c[0x0][0x1c8], 0x1 ;  /* 0x0000720002040a11 */ /* 0x040fe800078408ff */
[----:B------:R-:W-:Y:S01]  /*13510*/  @P0 LEA.HI.X R5, R2, c[0x0][0x1cc], R3, 0x1, P2 ;  /* 0x0000730002050a11 */ /* 0x000fe200010f0c03 */
[----:B------:R-:W-:Y:S02]  /*13520*/  FADD.FTZ R3, R179, R146 ;  /* 0x00000092b3037221 */ /* 0x000fe40000010000 */
[----:B------:R-:W-:Y:S01]  /*13530*/  FADD.FTZ R2, R178, R8 ;  /* 0x00000008b2027221 */ /* 0x000fe20000010000 */
[----:B------:R1:W-:Y:S01]  /*13540*/  @P0 LDGSTS.E.BYPASS.LTC128B.128 [R0+0x1000], [R16.64], !P5 ;  /* 0x0100000010000fae */ /* 0x0003e2000e901d4e */
[----:B------:R-:W-:Y:S02]  /*13550*/  FADD.FTZ R3, R171, R3 ;  /* 0x00000003ab037221 */ /* 0x000fe40000010000 */
[----:B------:R-:W-:Y:S02]  /*13560*/  FADD.FTZ R2, R170, R2 ;  /* 0x00000002aa027221 */ /* 0x000fe40000010000 */
[----:B------:R-:W-:Y:S02]  /*13570*/  FADD.FTZ R3, R174, R3 ;  /* 0x00000003ae037221 */ /* 0x000fe40000010000 */
[----:B------:R-:W-:Y:S01]  /*13580*/  FADD.FTZ R2, R172, R2 ;  /* 0x00000002ac027221 */ /* 0x000fe20000010000 */
[----:B------:R1:W-:Y:S01]  /*13590*/  @P0 LDGSTS.E.BYPASS.LTC128B.128 [R0+0x3000], [R18.64], !P1 ;  /* 0x0300000012000fae */ /* 0x0003e2000c901d4e */
[----:B------:R-:W-:Y:S01]  /*135a0*/  FADD.FTZ R3, R175, R3 ;  /* 0x00000003af037221 */ /* 0x000fe20000010000 */
[----:B------:R-:W-:Y:S01]  /*135b0*/  ISETP.GE.AND P1, PT, R150, 0x1, PT ;  /* 0x000000019600780c */ /* 0x000fe20003f26270 */
[----:B------:R-:W-:Y:S01]  /*135c0*/  FADD.FTZ R2, R168, R2 ;  /* 0x00000002a8027221 */ /* 0x000fe20000010000 */
[----:B------:R-:W-:Y:S01]  /*135d0*/  IADD3 R150, R150, 0x1, RZ ;  /* 0x0000000196967810 */ /* 0x000fe20007ffe0ff */
[----:B------:R-:W-:Y:S02]  /*135e0*/  FADD.FTZ R3, R176, R3 ;  /* 0x00000003b0037221 */ /* 0x000fe40000010000 */
[----:B------:R-:W-:Y:S01]  /*135f0*/  FADD.FTZ R2, R169, R2 ;  /* 0x00000002a9027221 */ /* 0x000fe20000010000 */
[----:B------:R1:W-:Y:S01]  /*13600*/  @P0 LDGSTS.E.BYPASS.LTC128B.128 [R0+0x5000], [R4.64], !P6 ;  /* 0x0500000004000fae */ /* 0x0003e2000f101d4e */
[----:B------:R-:W-:Y:S01]  /*13610*/  FADD.FTZ R3, R162, R3 ;  /* 0x00000003a2037221 */ /* 0x000fe20000010000 */
[----:B------:R-:W-:Y:S02]  /*13620*/  ISETP.GT.AND P0, PT, R167, R210, PT ;  /* 0x000000d2a700720c */ /* 0x000fe40003f04270 */
[----:B------:R-:W-:Y:S02]  /*13630*/  SEL R150, R150, RZ, !P1 ;  /* 0x000000ff96967207 */ /* 0x000fe40004800000 */
[----:B------:R-:W-:Y:S02]  /*13640*/  MOV R167, R173 ;  /* 0x000000ad00a77202 */ /* 0x000fe40000000f00 */
[----:B------:R-:W0:Y:S01]  /*13650*/  LDGDEPBAR ;  /* 0x00000000000079af */ /* 0x000e220000000000 */
[----:B-1----:R-:W-:Y:S02]  /*13660*/  FADD.FTZ R0, R161, R2 ;  /* 0x00000002a1007221 */ /* 0x002fe40000010000 */
[----:B------:R-:W-:Y:S01]  /*13670*/  FADD.FTZ R2, R164, R3 ;  /* 0x00000003a4027221 */ /* 0x000fe20000010000 */
[----:B------:R-:W-:Y:S01]  /*13680*/  MOV R3, R104 ;  /* 0x0000006800037202 */ /* 0x000fe20000000f00 */
[----:B------:R-:W-:Y:S02]  /*13690*/  FADD.FTZ R0, R163, R0 ;  /* 0x00000000a3007221 */ /* 0x000fe40000010000 */
[----:B------:R-:W-:Y:S02]  /*136a0*/  FADD.FTZ R2, R165, R2 ;  /* 0x00000002a5027221 */ /* 0x000fe40000010000 */
[----:B------:R-:W-:Y:S02]  /*136b0*/  FADD.FTZ R0, R148, R0 ;  /* 0x0000000094007221 */ /* 0x000fe40000010000 */
[----:B------:R-:W-:Y:S02]  /*136c0*/  FADD.FTZ R189, R166, R2 ;  /* 0x00000002a6bd7221 */ /* 0x000fe40000010000 */
[----:B------:R-:W-:Y:S01]  /*136d0*/  FADD.FTZ R198, R149, R0 ;  /* 0x0000000095c67221 */ /* 0x000fe20000010000 */
[----:B------:R-:W-:Y:S01]  /*136e0*/  MOV R0, R9 ;  /* 0x0000000900007202 */ /* 0x000fe20000000f00 */
[----:B------:R-:W-:-:S05]  /*136f0*/  @P0 BRA `(.L_x_1909) ;  /* 0xffffd0c000000947 */ /* 0x000fca000383ffff */
.L_x_1908:
[----:B------:R-:W-:-:S13]  /*13700*/  ISETP.GE.AND P0, PT, R173, R199, PT ;  /* 0x000000c7ad00720c */ /* 0x000fda0003f06270 */
        /* <DEDUP_REMOVED lines=9> */
[----:B------:R-:W-:Y:S02]  /*137a0*/  IADD3.X R193, RZ, R206, RZ, P2, !PT ;  /* 0x000000ceffc17210 */ /* 0x000fe400017fe4ff */
[----:B------:R-:W-:-:S02]  /*137b0*/  IADD3.X R188, RZ, R201, RZ, P0, !PT ;  /* 0x000000c9ffbc7210 */ /* 0x000fc400007fe4ff */
.L_x_1919:
        /* <DEDUP_REMOVED lines=243> */
[----:B------:R-:W-:Y:S01]  /*146f0*/  MOV R4, c[0x0][0x2c4] ;  /* 0x0000b10000047a02 */ /* 0x000fe20000000f00 */
[C---:B------:R-:W-:Y:S03]  /*14700*/  HMMA.16816.F32.BF16 R28, R140.reuse, R6, R28 ;  /* 0x000000068c1c723c */ /* 0x040fe6000004181c */
[----:B------:R-:W-:Y:S02]  /*14710*/  ISETP.NE.AND P0, PT, R4, 0x1, PT ;  /* 0x000000010400780c */ /* 0x000fe40003f05270 */
[----:B------:R-:W-:Y:S03]  /*14720*/  IADD3 R4, R180, 0x1, RZ ;  /* 0x00000001b4047810 */ /* 0x000fe60007ffe0ff */
[----:B------:R2:W2:Y:S01]  /*14730*/  MUFU.TANH R168, R19 ;  /* 0x0000001300a87308 */ /* 0x0004a20000002400 */
[----:B---3--:R-:W-:Y:S03]  /*14740*/  IMAD R6, R0, 0x80, R217 ;  /* 0x0000008000067824 */ /* 0x008fe600078e02d9 */
[----:B------:R-:W-:Y:S02]  /*14750*/  SHF.L.U32 R7, R173, 0x6, RZ ;  /* 0x00000006ad077819 */ /* 0x000fe400000006ff */
[----:B------:R-:W-:Y:S01]  /*14760*/  IADD3 R6, R215, R6, R216 ;  /* 0x00000006d7067210 */ /* 0x000fe20007ffe0d8 */
[----:B------:R-:W-:Y:S03]  /*14770*/  FMUL.FTZ R27, R27, c[0x0][0x320] ;  /* 0x0000c8001b1b7a20 */ /* 0x000fe60000410000 */
[----:B------:R3:W3:Y:S01]  /*14780*/  MUFU.TANH R144, R20 ;  /* 0x0000001400907308 */ /* 0x0006e20000002400 */
[----:B------:R-:W-:Y:S04]  /*14790*/  @P0 IMAD.HI.U32 R0, R6, c[0x0][0x2c8], RZ ;  /* 0x0000b20006000a27 */ /* 0x000fe800078e00ff */
[----:B-1----:R-:W-:Y:S01]  /*147a0*/  FMUL.FTZ R18, R25, c[0x0][0x320] ;  /* 0x0000c80019127a20 */ /* 0x002fe20000410000 */
[----:B------:R-:W-:Y:S01]  /*147b0*/  @P0 SHF.R.U32.HI R6, RZ, c[0x0][0x2cc], R0 ;  /* 0x0000b300ff060a19 */ /* 0x000fe20000011600 */
[----:B------:R-:W-:Y:S01]  /*147c0*/  FMUL.FTZ R30, R30, c[0x0][0x320] ;  /* 0x0000c8001e1e7a20 */ /* 0x000fe20000410000 */
[----:B------:R-:W-:Y:S01]  /*147d0*/  IADD3 R0, -R200, 0x1, -R7 ;  /* 0x00000001c8007810 */ /* 0x000fe20007ffe907 */
[----:B------:R-:W-:Y:S01]  /*147e0*/  FMUL.FTZ R31, R31, c[0x0][0x320] ;  /* 0x0000c8001f1f7a20 */ /* 0x000fe20000410000 */
[----:B------:R1:W1:Y:S01]  /*147f0*/  MUFU.TANH R164, R27 ;  /* 0x0000001b00a47308 */ /* 0x0002620000002400 */
[----:B------:R-:W1:Y:S01]  /*14800*/  SHFL.IDX PT, R5, R6, RZ, 0x1c1f ;  /* 0x001c1fff06057589 */ /* 0x000e6200000e0000 */
[----:B------:R-:W-:Y:S01]  /*14810*/  FMUL.FTZ R17, R28, c[0x0][0x320] ;  /* 0x0000c8001c117a20 */ /* 0x000fe20000410000 */
[----:B------:R-:W-:Y:S01]  /*14820*/  IADD3 R0, -R207, R0, R211 ;  /* 0x00000000cf007210 */ /* 0x000fe20007ffe1d3 */
[C---:B-----5:R-:W-:Y:S03]  /*14830*/  HMMA.16816.F32.BF16 R32, R140.reuse, R12, R32 ;  /* 0x0000000c8c20723c */ /* 0x060fe60000041820 */
[----:B--2---:R-:W-:Y:S01]  /*14840*/  FMUL.FTZ R19, R24, c[0x0][0x320] ;  /* 0x0000c80018137a20 */ /* 0x004fe20000410000 */
[----:B------:R-:W-:Y:S01]  /*14850*/  ISETP.GE.AND P0, PT, R180, 0x1, PT ;  /* 0x00000001b400780c */ /* 0x000fe20003f06270 */
[----:B------:R-:W-:Y:S01]  /*14860*/  FMUL.FTZ R16, R29, c[0x0][0x320] ;  /* 0x0000c8001d107a20 */ /* 0x000fe20000410000 */
[----:B------:R2:W2:Y:S01]  /*14870*/  MUFU.TANH R104, R30 ;  /* 0x0000001e00687308 */ /* 0x0004a20000002400 */
[----:B------:R-:W-:Y:S01]  /*14880*/  FMUL.FTZ R26, R26, c[0x0][0x320] ;  /* 0x0000c8001a1a7a20 */ /* 0x000fe20000410000 */
[----:B------:R-:W-:Y:S04]  /*14890*/  HMMA.16816.F32.BF16 R36, R140, R14, R36 ;  /* 0x0000000e8c24723c */ /* 0x000fe80000041824 */
[----:B---3--:R-:W-:Y:S01]  /*148a0*/  FMUL.FTZ R20, R21, c[0x0][0x320] ;  /* 0x0000c80015147a20 */ /* 0x008fe20000410000 */
[C---:B------:R-:W-:Y:S02]  /*148b0*/  IADD3 R9, R0.reuse, c[0x0][0x328], RZ ;  /* 0x0000ca0000097a10 */ /* 0x040fe40007ffe0ff */
[----:B------:R-:W-:Y:S01]  /*148c0*/  IADD3 R8, R0, UR16, RZ ;  /* 0x0000001000087c10 */ /* 0x000fe2000fffe0ff */
[----:B------:R3:W3:Y:S01]  /*148d0*/  MUFU.TANH R163, R31 ;  /* 0x0000001f00a37308 */ /* 0x0006e20000002400 */
[----:B------:R-:W-:Y:S03]  /*148e0*/  SEL R180, R4, RZ, !P0 ;  /* 0x000000ff04b47207 */ /* 0x000fe60004000000 */
[-C--:B-1----:R-:W-:Y:S02]  /*148f0*/  IADD3 R4, R9, R5.reuse, RZ ;  /* 0x0000000509047210 */ /* 0x082fe40007ffe0ff */
[----:B------:R-:W-:Y:S02]  /*14900*/  IADD3 R0, R8, R5, RZ ;  /* 0x0000000508007210 */ /* 0x000fe40007ffe0ff */
[----:B------:R-:W-:Y:S02]  /*14910*/  FMUL.FTZ R29, R32, c[0x0][0x320] ;  /* 0x0000c800201d7a20 */ /* 0x000fe40000410000 */
[----:B------:R-:W1:Y:S01]  /*14920*/  MUFU.TANH R20, R20 ;  /* 0x0000001400147308 */ /* 0x000e620000002400 */
[----:B------:R-:W-:Y:S02]  /*14930*/  FMUL.FTZ R13, R33, c[0x0][0x320] ;  /* 0x0000c800210d7a20 */ /* 0x000fe40000410000 */
[----:B------:R-:W-:Y:S02]  /*14940*/  FMUL.FTZ R33, R34, c[0x0][0x320] ;  /* 0x0000c80022217a20 */ /* 0x000fe40000410000 */
[----:B------:R-:W-:Y:S02]  /*14950*/  FMUL.FTZ R32, R35, c[0x0][0x320] ;  /* 0x0000c80023207a20 */ /* 0x000fe40000410000 */
[----:B------:R-:W-:Y:S02]  /*14960*/  FMUL.FTZ R28, R36, c[0x0][0x320] ;  /* 0x0000c800241c7a20 */ /* 0x000fe40000410000 */
[----:B------:R-:W-:Y:S01]  /*14970*/  FMUL.FTZ R27, R37, c[0x0][0x320] ;  /* 0x0000c800251b7a20 */ /* 0x000fe20000410000 */
[----:B------:R1:W1:Y:S01]  /*14980*/  MUFU.TANH R167, R22 ;  /* 0x0000001600a77308 */ /* 0x0002620000002400 */
[----:B--2---:R-:W-:Y:S02]  /*14990*/  FMUL.FTZ R30, R39, c[0x0][0x320] ;  /* 0x0000c800271e7a20 */ /* 0x004fe40000410000 */
[----:B---3--:R-:W-:Y:S07]  /*149a0*/  FMUL.FTZ R31, R38, c[0x0][0x320] ;  /* 0x0000c800261f7a20 */ /* 0x008fee0000410000 */
        /* <DEDUP_REMOVED lines=28> */
.L_x_1913:
[----:B------:R-:W-:Y:S04]  /*14b70*/  MOV R12, c[0x0][0x32c] ;  /* 0x0000cb00000c7a02 */ /* 0x000fe80000000f00 */
[----:B------:R-:W-:Y:S11]  /*14b80*/  ISETP.NE.AND P0, PT, R12, 0x1, PT ;  /* 0x000000010c00780c */ /* 0x000ff60003f05270 */
[----:B------:R-:W-:Y:S02]  /*14b90*/  @!UPT UIADD3 URZ, URZ, URZ, URZ ;  /* 0x0000003f3f3ff290 */ /* 0x000fe4000fffe03f */
[----:B------:R-:W-:Y:S05]  /*14ba0*/  @P0 IMAD.HI.U32 R12, R5, c[0x0][0x330], RZ ;  /* 0x0000cc00050c0a27 */ /* 0x000fea00078e00ff */
[----:B------:R-:W-:Y:S02]  /*14bb0*/  @P0 SHF.R.U32.HI R5, RZ, c[0x0][0x334], R12 ;  /* 0x0000cd00ff050a19 */ /* 0x000fe4000001160c */
.L_x_1914:
[----:B------:R-:W-:Y:S05]  /*14bc0*/  BSYNC B0 ;  /* 0x0000000000007941 */ /* 0x000fea0003800000 */
.L_x_1912:
[----:B------:R-:W-:Y:S04]  /*14bd0*/  IMAD R5, R5, c[0x0][0x32c], -R7 ;  /* 0x0000cb0005057a24 */ /* 0x000fe800078e0a07 */
[----:B------:R-:W-:Y:S05]  /*14be0*/  IMAD.IADD R5, R5, 0x1, -R200 ;  /* 0x0000000105057824 */ /* 0x000fea00078e0ac8 */
[----:B------:R-:W-:Y:S02]  /*14bf0*/  IMNMX R0, R0, R5, !PT ;  /* 0x0000000500007217 */ /* 0x000fe40007800200 */
[----:B------:R-:W-:Y:S04]  /*14c00*/  IADD3 R5, R5, c[0x0][0x32c], RZ ;  /* 0x0000cb0005057a10 */ /* 0x000fe80007ffe0ff */
[----:B------:R-:W-:Y:S02]  /*14c10*/  IMNMX R4, R4, R5, PT ;  /* 0x0000000504047217 */ /* 0x000fe40003800200 */
.L_x_1911:
        /* <DEDUP_REMOVED lines=14> */
[----:B------:R-:W-:Y:S02]  /*14d00*/  ISETP.LT.OR P2, PT, R4, 0xa, P5 ;  /* 0x0000000a0400780c */ /* 0x000fe40002f41670 */
        /* <DEDUP_REMOVED lines=31> */
[----:B------:R-:W-:Y:S01]  /*14f00*/  ISETP.LT.OR P0, PT, R4, 0x3a, P0 ;  /* 0x0000003a0400780c */ /* 0x000fe20000701670 */
[----:B------:R-:W-:Y:S01]  /*14f10*/  IMAD.IADD R4, R8, 0x1, R6 ;  /* 0x0000000108047824 */ /* 0x000fe200078e0206 */
        /* <DEDUP_REMOVED lines=18> */
.L_x_1917:
[----:B------:R-:W-:Y:S04]  /*15040*/  MOV R6, c[0x0][0x32c] ;  /* 0x0000cb0000067a02 */ /* 0x000fe80000000f00 */
[----:B------:R-:W-:Y:S11]  /*15050*/  ISETP.NE.AND P0, PT, R6, 0x1, PT ;  /* 0x000000010600780c */ /* 0x000ff60003f05270 */
[----:B------:R-:W-:Y:S02]  /*15060*/  @!UPT UIADD3 URZ, URZ, URZ, URZ ;  /* 0x0000003f3f3ff290 */ /* 0x000fe4000fffe03f */
[----:B------:R-:W-:Y:S05]  /*15070*/  @P0 IMAD.HI.U32 R6, R0, c[0x0][0x330], RZ ;  /* 0x0000cc0000060a27 */ /* 0x000fea00078e00ff */
[----:B------:R-:W-:Y:S02]  /*15080*/  @P0 SHF.R.U32.HI R0, RZ, c[0x0][0x334], R6 ;  /* 0x0000cd00ff000a19 */ /* 0x000fe40000011606 */
.L_x_1918:
[----:B------:R-:W-:Y:S05]  /*15090*/  BSYNC B0 ;  /* 0x0000000000007941 */ /* 0x000fea0003800000 */
.L_x_1916:
[----:B------:R-:W-:Y:S04]  /*150a0*/  IMAD R7, R0, c[0x0][0x32c], -R7 ;  /* 0x0000cb0000077a24 */ /* 0x000fe800078e0a07 */
[----:B------:R-:W-:Y:S05]  /*150b0*/  IMAD.IADD R7, R7, 0x1, -R200 ;  /* 0x0000000107077824 */ /* 0x000fea00078e0ac8 */
[----:B------:R-:W-:Y:S02]  /*150c0*/  IMNMX R4, R4, R7, !PT ;  /* 0x0000000704047217 */ /* 0x000fe40007800200 */
[----:B------:R-:W-:Y:S04]  /*150d0*/  IADD3 R7, R7, c[0x0][0x32c], RZ ;  /* 0x0000cb0007077a10 */ /* 0x000fe80007ffe0ff */
[----:B------:R-:W-:Y:S02]  /*150e0*/  IMNMX R5, R5, R7, PT ;  /* 0x0000000705057217 */ /* 0x000fe40003800200 */
.L_x_1915:
        /* <DEDUP_REMOVED lines=8> */
[----:B------:R-:W-:Y:S02]  /*15170*/  FSEL R6, R174, -INF , !P2 ;  /* 0xff800000ae067808 */ /* 0x000fe40005000000 */
        /* <DEDUP_REMOVED lines=9> */
[----:B------:R-:W-:Y:S02]  /*15210*/  ISETP.GT.AND P2, PT, R4, 0x10, P1 ;  /* 0x000000100400780c */ /* 0x000fe40000f44270 */
        /* <DEDUP_REMOVED lines=9> */
[----:B------:R-:W-:Y:S02]  /*152b0*/  ISETP.GT.AND P6, PT, R4, 0x18, P1 ;  /* 0x000000180400780c */ /* 0x000fe40000fc4270 */
[----:B------:R-:W-:Y:S02]  /*152c0*/  FMNMX.FTZ R9, R12, R9, !PT ;  /* 0x000000090c097209 */ /* 0x000fe40007810000 */
[----:B------:R-:W-:Y:S02]  /*152d0*/  ISETP.LT.OR P3, PT, R5, 0x19, P6 ;  /* 0x000000190500780c */ /* 0x000fe40003761670 */
[----:B------:R-:W-:Y:S02]  /*152e0*/  FMNMX.FTZ R9, R8, R9, !PT ;  /* 0x0000000908097209 */ /* 0x000fe40007810000 */
[C---:B------:R-:W-:Y:S02]  /*152f0*/  ISETP.GT.AND P5, PT, R4.reuse, 0x19, P1 ;  /* 0x000000190400780c */ /* 0x040fe40000fa4270 */
[----:B------:R-:W-:Y:S01]  /*15300*/  FSEL R167, R167, -INF , !P3 ;  /* 0xff800000a7a77808 */ /* 0x000fe20005800000 */
[----:B------:R-:W1:Y:S01]  /*15310*/  SHFL.BFLY PT, R0, R9, 0x2, 0x1f ;  /* 0x0c401f0009007f89 */ /* 0x000e6200000e0000 */
[C---:B------:R-:W-:Y:S02]  /*15320*/  ISETP.LT.OR P5, PT, R5.reuse, 0x1a, P5 ;  /* 0x0000001a0500780c */ /* 0x040fe40002fa1670 */
[----:B------:R-:W-:Y:S02]  /*15330*/  ISETP.GT.AND P4, PT, R4, 0x20, P1 ;  /* 0x000000200400780c */ /* 0x000fe40000f84270 */
[----:B------:R-:W-:Y:S02]  /*15340*/  FSEL R166, R166, -INF , !P5 ;  /* 0xff800000a6a67808 */ /* 0x000fe40006800000 */
[----:B------:R-:W-:Y:S02]  /*15350*/  ISETP.LT.OR P3, PT, R5, 0x21, P4 ;  /* 0x000000210500780c */ /* 0x000fe40002761670 */
[C---:B------:R-:W-:Y:S02]  /*15360*/  ISETP.GT.AND P2, PT, R4.reuse, 0x21, P1 ;  /* 0x000000210400780c */ /* 0x040fe40000f44270 */
[----:B------:R-:W-:Y:S02]  /*15370*/  FSEL R165, R165, -INF , !P3 ;  /* 0xff800000a5a57808 */ /* 0x000fe40005800000 */
[C---:B------:R-:W-:Y:S02]  /*15380*/  ISETP.LT.OR P2, PT, R5.reuse, 0x22, P2 ;  /* 0x000000220500780c */ /* 0x040fe40001741670 */
[----:B------:R-:W-:Y:S02]  /*15390*/  ISETP.GT.AND P5, PT, R4, 0x29, P1 ;  /* 0x000000290400780c */ /* 0x000fe40000fa4270 */
[----:B------:R-:W-:Y:S02]  /*153a0*/  FSEL R164, R164, -INF , !P2 ;  /* 0xff800000a4a47808 */ /* 0x000fe40005000000 */
[----:B------:R-:W-:Y:S02]  /*153b0*/  ISETP.LT.OR P5, PT, R5, 0x2a, P5 ;  /* 0x0000002a0500780c */ /* 0x000fe40002fa1670 */
[C---:B------:R-:W-:Y:S02]  /*153c0*/  ISETP.GT.AND P4, PT, R4.reuse, 0x30, P1 ;  /* 0x000000300400780c */ /* 0x040fe40000f84270 */
[----:B------:R-:W-:Y:S02]  /*153d0*/  FSEL R163, R163, -INF , !P5 ;  /* 0xff800000a3a37808 */ /* 0x000fe40006800000 */
[----:B-1----:R-:W-:Y:S02]  /*153e0*/  FMNMX.FTZ R9, R9, R0, !PT ;  /* 0x0000000009097209 */ /* 0x002fe40007810000 */
[C---:B------:R-:W-:Y:S02]  /*153f0*/  ISETP.GT.AND P3, PT, R4.reuse, 0x31, P1 ;  /* 0x000000310400780c */ /* 0x040fe40000f64270 */
[C---:B------:R-:W-:Y:S01]  /*15400*/  ISETP.LT.OR P4, PT, R5.reuse, 0x31, P4 ;  /* 0x000000310500780c */ /* 0x040fe20002781670 */
[----:B------:R-:W1:Y:S01]  /*15410*/  SHFL.BFLY PT, R0, R9, 0x1, 0x1f ;  /* 0x0c201f0009007f89 */ /* 0x000e6200000e0000 */
[----:B------:R-:W-:Y:S02]  /*15420*/  ISETP.LT.OR P3, PT, R5, 0x32, P3 ;  /* 0x000000320500780c */ /* 0x000fe40001f61670 */
[----:B------:R-:W-:Y:S02]  /*15430*/  ISETP.GT.AND P2, PT, R4, 0x38, P1 ;  /* 0x000000380400780c */ /* 0x000fe40000f44270 */
[----:B------:R-:W-:Y:S02]  /*15440*/  FSEL R169, R33, -INF , !P4 ;  /* 0xff80000021a97808 */ /* 0x000fe40006000000 */
[----:B------:R-:W-:Y:S02]  /*15450*/  FSEL R162, R32, -INF , !P3 ;  /* 0xff80000020a27808 */ /* 0x000fe40005800000 */
[----:B------:R-:W-:Y:S02]  /*15460*/  LOP3.LUT P6, RZ, R213, 0x1, RZ, 0xc0, !PT ;  /* 0x00000001d5ff7812 */ /* 0x000fe400078cc0ff */
[----:B-1----:R-:W-:Y:S04]  /*15470*/  FMNMX.FTZ R9, R9, R0, !PT ;  /* 0x0000000009097209 */ /* 0x002fe80007810000 */
[C---:B------:R-:W-:Y:S04]  /*15480*/  FSETP.NEU.FTZ.AND P0, PT, R9.reuse, -INF , PT ;  /* 0xff8000000900780b */ /* 0x040fe80003f1d000 */
[C---:B------:R-:W-:Y:S05]  /*15490*/  FSEL R0, R9.reuse, RZ, P0 ;  /* 0x000000ff09007208 */ /* 0x040fea0000000000 */
[----:B------:R-:W-:Y:S02]  /*154a0*/  FADD.FTZ R0, -R0, R2 ;  /* 0x0000000200007221 */ /* 0x000fe40000010100 */
[----:B------:R-:W-:Y:S02]  /*154b0*/  FMUL.FTZ R2, R9, c[0x0][0x2d0] ;  /* 0x0000b40009027a20 */ /* 0x000fe40000410000 */
[----:B------:R-:W-:Y:S03]  /*154c0*/  FMUL.FTZ R0, R0, c[0x0][0x2d0] ;  /* 0x0000b40000007a20 */ /* 0x000fe60000410000 */
[----:B------:R-:W-:Y:S02]  /*154d0*/  FSEL R2, R2, RZ, P0 ;  /* 0x000000ff02027208 */ /* 0x000fe40000000000 */
[----:B------:R-:W-:Y:S01]  /*154e0*/  ISETP.GT.AND P0, PT, R4, 0x1, P1 ;  /* 0x000000010400780c */ /* 0x000fe20000f04270 */
[----:B------:R-:W-:Y:S02]  /*154f0*/  MUFU.EX2 R0, R0 ;  /* 0x0000000000007308 */ /* 0x000fe40000000800 */
[--C-:B------:R-:W-:Y:S01]  /*15500*/  FFMA.FTZ R15, R15, c[0x0][0x2d0], -R2.reuse ;  /* 0x0000b4000f0f7a23 */ /* 0x100fe20000010802 */
[----:B------:R-:W-:Y:S01]  /*15510*/  ISETP.LT.OR P0, PT, R5, 0x2, P0 ;  /* 0x000000020500780c */ /* 0x000fe20000701670 */
[--C-:B------:R-:W-:Y:S02]  /*15520*/  FFMA.FTZ R26, R26, c[0x0][0x2d0], -R2.reuse ;  /* 0x0000b4001a1a7a23 */ /* 0x100fe40000010802 */
[--C-:B------:R-:W-:Y:S01]  /*15530*/  FFMA.FTZ R178, R23, c[0x0][0x2d0], -R2.reuse ;  /* 0x0000b40017b27a23 */ /* 0x100fe20000010802 */
[----:B------:R-:W-:Y:S01]  /*15540*/  FSEL R7, R172, -INF , !P0 ;  /* 0xff800000ac077808 */ /* 0x000fe20004000000 */
[--C-:B------:R-:W-:Y:S01]  /*15550*/  FFMA.FTZ R187, R14, c[0x0][0x2d0], -R2.reuse ;  /* 0x0000b4000ebb7a23 */ /* 0x100fe20000010802 */
[----:B------:R-:W-:Y:S01]  /*15560*/  ISETP.GT.AND P0, PT, R4, 0x11, P1 ;  /* 0x000000110400780c */ /* 0x000fe20000f04270 */
[----:B------:R-:W1:Y:S01]  /*15570*/  MUFU.EX2 R15, R15 ;  /* 0x0000000f000f7308 */ /* 0x000e620000000800 */
[--C-:B------:R-:W-:Y:S02]  /*15580*/  FFMA.FTZ R186, R13, c[0x0][0x2d0], -R2.reuse ;  /* 0x0000b4000dba7a23 */ /* 0x100fe40000010802 */
[----:B------:R-:W-:Y:S01]  /*15590*/  ISETP.LT.OR P0, PT, R5, 0x12, P0 ;  /* 0x000000120500780c */ /* 0x000fe20000701670 */
[--C-:B------:R-:W-:Y:S02]  /*155a0*/  FFMA.FTZ R185, R12, c[0x0][0x2d0], -R2.reuse ;  /* 0x0000b4000cb97a23 */ /* 0x100fe40000010802 */
[--C-:B------:R-:W-:Y:S01]  /*155b0*/  FFMA.FTZ R25, R25, c[0x0][0x2d0], -R2.reuse ;  /* 0x0000b40019197a23 */ /* 0x100fe20000010802 */
[----:B------:R-:W-:Y:S01]  /*155c0*/  FSEL R147, R168, -INF , !P0 ;  /* 0xff800000a8937808 */ /* 0x000fe20004000000 */
[--C-:B------:R-:W-:Y:S01]  /*155d0*/  FFMA.FTZ R24, R24, c[0x0][0x2d0], -R2.reuse ;  /* 0x0000b40018187a23 */ /* 0x100fe20000010802 */
[----:B------:R-:W-:Y:S01]  /*155e0*/  ISETP.GT.AND P0, PT, R4, 0x28, P1 ;  /* 0x000000280400780c */ /* 0x000fe20000f04270 */
[----:B------:R-:W2:Y:S01]  /*155f0*/  MUFU.EX2 R26, R26 ;  /* 0x0000001a001a7308 */ /* 0x000ea20000000800 */
[--C-:B------:R-:W-:Y:S02]  /*15600*/  FFMA.FTZ R177, R22, c[0x0][0x2d0], -R2.reuse ;  /* 0x0000b40016b17a23 */ /* 0x100fe40000010802 */
[----:B------:R-:W-:Y:S01]  /*15610*/  ISETP.LT.OR P0, PT, R5, 0x29, P0 ;  /* 0x000000290500780c */ /* 0x000fe20000701670 */
[--C-:B------:R-:W-:Y:S02]  /*15620*/  FFMA.FTZ R176, R21, c[0x0][0x2d0], -R2.reuse ;  /* 0x0000b40015b07a23 */ /* 0x100fe40000010802 */
[--C-:B------:R-:W-:Y:S01]  /*15630*/  FFMA.FTZ R175, R20, c[0x0][0x2d0], -R2.reuse ;  /* 0x0000b40014af7a23 */ /* 0x100fe20000010802 */
[----:B------:R-:W-:Y:S01]  /*15640*/  FSEL R148, R104, -INF , !P0 ;  /* 0xff80000068947808 */ /* 0x000fe20004000000 */
[--C-:B------:R-:W-:Y:S01]  /*15650*/  FFMA.FTZ R183, R19, c[0x0][0x2d0], -R2.reuse ;  /* 0x0000b40013b77a23 */ /* 0x100fe20000010802 */
[----:B------:R-:W-:Y:S01]  /*15660*/  FMNMX.FTZ R104, R6, R3, !PT ;  /* 0x0000000306687209 */ /* 0x000fe20007810000 */
[--C-:B------:R-:W-:Y:S01]  /*15670*/  FFMA.FTZ R182, R18, c[0x0][0x2d0], -R2.reuse ;  /* 0x0000b40012b67a23 */ /* 0x100fe20000010802 */
[----:B------:R-:W-:Y:S01]  /*15680*/  ISETP.GT.AND P0, PT, R4, 0x39, P1 ;  /* 0x000000390400780c */ /* 0x000fe20000f04270 */
[--C-:B------:R-:W-:Y:S01]  /*15690*/  FFMA.FTZ R181, R17, c[0x0][0x2d0], -R2.reuse ;  /* 0x0000b40011b57a23 */ /* 0x100fe20000010802 */
[----:B------:R-:W-:Y:S01]  /*156a0*/  FMNMX.FTZ R104, R7, R104, !PT ;  /* 0x0000006807687209 */ /* 0x000fe20007810000 */
[--C-:B------:R-:W-:Y:S01]  /*156b0*/  FFMA.FTZ R179, R16, c[0x0][0x2d0], -R2.reuse ;  /* 0x0000b40010b37a23 */ /* 0x100fe20000010802 */
[----:B------:R-:W-:Y:S01]  /*156c0*/  ISETP.LT.OR P1, PT, R5, 0x39, P2 ;  /* 0x000000390500780c */ /* 0x000fe20001721670 */
[----:B------:R-:W-:Y:S01]  /*156d0*/  FFMA.FTZ R184, R8, c[0x0][0x2d0], -R2 ;  /* 0x0000b40008b87a23 */ /* 0x000fe20000010802 */
[----:B------:R-:W-:Y:S01]  /*156e0*/  FMNMX.FTZ R104, R143, R104, !PT ;  /* 0x000000688f687209 */ /* 0x000fe20007810000 */
[C---:B-1----:R-:W-:Y:S01]  /*156f0*/  FFMA.FTZ R2, R0.reuse, R189, R15 ;  /* 0x000000bd00027223 */ /* 0x042fe2000001000f */
[----:B------:R-:W-:Y:S01]  /*15700*/  FSEL R168, R31, -INF , !P1 ;  /* 0xff8000001fa87808 */ /* 0x000fe20004800000 */
[----:B------:R-:W-:Y:S01]  /*15710*/  MUFU.EX2 R25, R25 ;  /* 0x0000001900197308 */ /* 0x000fe20000000800 */
[----:B------:R-:W-:Y:S01]  /*15720*/  FMNMX.FTZ R104, R145, R104, !PT ;  /* 0x0000006891687209 */ /* 0x000fe20007810000 */
[----:B------:R-:W-:Y:S01]  /*15730*/  FMUL.FTZ R12, R0, R108 ;  /* 0x0000006c000c7220 */ /* 0x000fe20000410000 */
[----:B------:R-:W-:Y:S01]  /*15740*/  ISETP.LT.OR P0, PT, R5, 0x3a, P0 ;  /* 0x0000003a0500780c */ /* 0x000fe20000701670 */
[----:B--2---:R-:W-:Y:S01]  /*15750*/  FADD.FTZ R4, R26, R2 ;  /* 0x000000021a047221 */ /* 0x004fe20000010000 */
[----:B------:R-:W-:Y:S01]  /*15760*/  FMNMX.FTZ R104, R146, R104, !PT ;  /* 0x0000006892687209 */ /* 0x000fe20007810000 */
[----:B------:R-:W-:Y:S01]  /*15770*/  FMUL.FTZ R13, R0, R109 ;  /* 0x0000006d000d7220 */ /* 0x000fe20000410000 */
[----:B------:R-:W-:Y:S01]  /*15780*/  FSEL R161, R30, -INF , !P0 ;  /* 0xff8000001ea17808 */ /* 0x000fe20004000000 */
[C---:B------:R-:W-:Y:S01]  /*15790*/  FMUL.FTZ R28, R0.reuse, R112 ;  /* 0x00000070001c7220 */ /* 0x040fe20000410000 */
[----:B------:R-:W-:Y:S01]  /*157a0*/  FMNMX.FTZ R104, R147, R104, !PT ;  /* 0x0000006893687209 */ /* 0x000fe20007810000 */
[----:B------:R-:W1:Y:S01]  /*157b0*/  MUFU.EX2 R24, R24 ;  /* 0x0000001800187308 */ /* 0x000e620000000800 */
[----:B------:R-:W-:Y:S01]  /*157c0*/  FMUL.FTZ R29, R0, R113 ;  /* 0x00000071001d7220 */ /* 0x000fe20000410000 */
[----:B------:R-:W-:Y:S01]  /*157d0*/  F2FP.BF16.PACK_AB R140, R26, R15 ;  /* 0x0000000f1a8c723e */ /* 0x000fe200000010ff */
[C---:B------:R-:W-:Y:S01]  /*157e0*/  FMUL.FTZ R36, R0.reuse, R132 ;  /* 0x0000008400247220 */ /* 0x040fe20000410000 */
[----:B------:R-:W-:Y:S01]  /*157f0*/  FMNMX.FTZ R104, R167, R104, !PT ;  /* 0x00000068a7687209 */ /* 0x000fe20007810000 */
[C---:B------:R-:W-:Y:S02]  /*15800*/  FMUL.FTZ R37, R0.reuse, R133 ;  /* 0x0000008500257220 */ /* 0x040fe40000410000 */
        /* <DEDUP_REMOVED lines=16> */
[----:B------:R-:W-:Y:S01]  /*15910*/  FMUL.FTZ R44, R0, R44 ;  /* 0x0000002c002c7220 */ /* 0x000fe20000410000 */
[----:B-1----:R-:W-:Y:S01]  /*15920*/  F2FP.BF16.PACK_AB R142, R24, R25 ;  /* 0x00000019188e723e */ /* 0x002fe200000010ff */
[C---:B------:R-:W-:Y:S01]  /*15930*/  FMUL.FTZ R45, R0.reuse, R45 ;  /* 0x0000002d002d7220 */ /* 0x040fe20000410000 */
[----:B------:R-:W-:Y:S01]  /*15940*/  FMNMX.FTZ R104, R169, R104, !PT ;  /* 0x00000068a9687209 */ /* 0x000fe20007810000 */
[C---:B------:R-:W-:Y:S02]  /*15950*/  FMUL.FTZ R48, R0.reuse, R48 ;  /* 0x0000003000307220 */ /* 0x040fe40000410000 */
[----:B------:R-:W-:Y:S01]  /*15960*/  FMUL.FTZ R49, R0, R49 ;  /* 0x0000003100317220 */ /* 0x000fe20000410000 */
[----:B------:R-:W-:Y:S01]  /*15970*/  FMNMX.FTZ R104, R162, R104, !PT ;  /* 0x00000068a2687209 */ /* 0x000fe20007810000 */
[C---:B------:R-:W-:Y:S01]  /*15980*/  FMUL.FTZ R52, R0.reuse, R52 ;  /* 0x0000003400347220 */ /* 0x040fe20000410000 */
[----:B------:R-:W-:Y:S01]  /*15990*/  MUFU.EX2 R176, R176 ;  /* 0x000000b000b07308 */ /* 0x000fe20000000800 */
[----:B------:R-:W-:Y:S01]  /*159a0*/  FMUL.FTZ R53, R0, R53 ;  /* 0x0000003500357220 */ /* 0x000fe20000410000 */
[----:B------:R-:W-:Y:S01]  /*159b0*/  FMNMX.FTZ R104, R168, R104, !PT ;  /* 0x00000068a8687209 */ /* 0x000fe20007810000 */
[C---:B------:R-:W-:Y:S02]  /*159c0*/  FMUL.FTZ R56, R0.reuse, R56 ;  /* 0x0000003800387220 */ /* 0x040fe40000410000 */
[C---:B------:R-:W-:Y:S01]  /*159d0*/  FMUL.FTZ R57, R0.reuse, R57 ;  /* 0x0000003900397220 */ /* 0x040fe20000410000 */
[----:B------:R-:W-:Y:S01]  /*159e0*/  FMNMX.FTZ R104, R161, R104, !PT ;  /* 0x00000068a1687209 */ /* 0x000fe20007810000 */
[C---:B------:R-:W-:Y:S02]  /*159f0*/  FMUL.FTZ R60, R0.reuse, R60 ;  /* 0x0000003c003c7220 */ /* 0x040fe40000410000 */
[C---:B------:R-:W-:Y:S01]  /*15a00*/  FMUL.FTZ R61, R0.reuse, R61 ;  /* 0x0000003d003d7220 */ /* 0x040fe20000410000 */
[----:B------:R-:W-:Y:S01]  /*15a10*/  MUFU.EX2 R175, R175 ;  /* 0x000000af00af7308 */ /* 0x000fe20000000800 */
[----:B------:R-:W1:Y:S01]  /*15a20*/  SHFL.BFLY PT, R2, R104, 0x2, 0x1f ;  /* 0x0c401f0068027f89 */ /* 0x000e6200000e0000 */
[C---:B------:R-:W-:Y:S02]  /*15a30*/  FMUL.FTZ R64, R0.reuse, R64 ;  /* 0x0000004000407220 */ /* 0x040fe40000410000 */
        /* <DEDUP_REMOVED lines=11> */
[----:B------:R-:W-:Y:S01]  /*15af0*/  FMUL.FTZ R85, R0, R85 ;  /* 0x0000005500557220 */ /* 0x000fe20000410000 */
[----:B-1----:R-:W-:Y:S01]  /*15b00*/  FMNMX.FTZ R104, R104, R2, !PT ;  /* 0x0000000268687209 */ /* 0x002fe20007810000 */
[C---:B------:R-:W-:Y:S02]  /*15b10*/  FMUL.FTZ R88, R0.reuse, R88 ;  /* 0x0000005800587220 */ /* 0x040fe40000410000 */
[C---:B------:R-:W-:Y:S02]  /*15b20*/  FMUL.FTZ R89, R0.reuse, R89 ;  /* 0x0000005900597220 */ /* 0x040fe40000410000 */
[----:B------:R-:W1:Y:S01]  /*15b30*/  SHFL.BFLY PT, R2, R104, 0x1, 0x1f ;  /* 0x0c201f0068027f89 */ /* 0x000e6200000e0000 */
[C---:B------:R-:W-:Y:S02]  /*15b40*/  FMUL.FTZ R92, R0.reuse, R92 ;  /* 0x0000005c005c7220 */ /* 0x040fe40000410000 */
[C---:B------:R-:W-:Y:S02]  /*15b50*/  FMUL.FTZ R93, R0.reuse, R93 ;  /* 0x0000005d005d7220 */ /* 0x040fe40000410000 */
[C---:B------:R-:W-:Y:S02]  /*15b60*/  FMUL.FTZ R96, R0.reuse, R96 ;  /* 0x0000006000607220 */ /* 0x040fe40000410000 */
[C---:B------:R-:W-:Y:S02]  /*15b70*/  FMUL.FTZ R97, R0.reuse, R97 ;  /* 0x0000006100617220 */ /* 0x040fe40000410000 */
[C---:B------:R-:W-:Y:S02]  /*15b80*/  FMUL.FTZ R100, R0.reuse, R100 ;  /* 0x0000006400647220 */ /* 0x040fe40000410000 */
[----:B------:R-:W-:Y:S01]  /*15b90*/  FMUL.FTZ R101, R0, R101 ;  /* 0x0000006500657220 */ /* 0x000fe20000410000 */
[----:B-1----:R-:W-:Y:S01]  /*15ba0*/  FMNMX.FTZ R104, R104, R2, !PT ;  /* 0x0000000268687209 */ /* 0x002fe20007810000 */
[----:B------:R-:W-:Y:S02]  /*15bb0*/  FADD.FTZ R2, R25, R4 ;  /* 0x0000000419027221 */ /* 0x000fe40000010000 */
[----:B------:R-:W-:Y:S01]  /*15bc0*/  FMUL.FTZ R4, R0, R128 ;  /* 0x0000008000047220 */ /* 0x000fe20000410000 */
[C---:B------:R-:W-:Y:S01]  /*15bd0*/  FSETP.NEU.FTZ.AND P0, PT, R104.reuse, -INF , PT ;  /* 0xff8000006800780b */ /* 0x040fe20003f1d000 */
[----:B------:R-:W-:Y:S02]  /*15be0*/  FMUL.FTZ R144, R104, c[0x0][0x2d0] ;  /* 0x0000b40068907a20 */ /* 0x000fe40000410000 */
        /* <DEDUP_REMOVED lines=11> */
[----:B------:R-:W-:Y:S07]  /*15ca0*/  FFMA.FTZ R162, R162, c[0x0][0x2d0], -R144 ;  /* 0x0000b400a2a27a23 */ /* 0x000fee0000010890 */
        /* <DEDUP_REMOVED lines=8> */
[----:B------:R-:W-:Y:S01]  /*15d30*/  FMUL.FTZ R30, R2, R114 ;  /* 0x00000072021e7220 */ /* 0x000fe20000410000 */
[C---:B--2---:R-:W-:Y:S01]  /*15d40*/  F2FP.BF16.PACK_AB R141, R0.reuse, R141 ;  /* 0x0000008d008d723e */ /* 0x044fe200000010ff */
[----:B------:R-:W-:Y:S01]  /*15d50*/  FADD.FTZ R8, R0, R8 ;  /* 0x0000000800087221 */ /* 0x000fe20000010000 */
[----:B------:R-:W-:Y:S01]  /*15d60*/  IADD3 R0, R159, R149, RZ ;  /* 0x000000959f007210 */ /* 0x000fe20007ffe0ff */
[C---:B------:R-:W-:Y:S02]  /*15d70*/  FMUL.FTZ R31, R2.reuse, R115 ;  /* 0x00000073021f7220 */ /* 0x040fe40000410000 */
[C---:B------:R-:W-:Y:S02]  /*15d80*/  FMUL.FTZ R38, R2.reuse, R134 ;  /* 0x0000008602267220 */ /* 0x040fe40000410000 */
[----:B------:R-:W1:Y:S01]  /*15d90*/  LDSM.16.MT88.4 R108, [R0] ;  /* 0x00000000006c783b */ /* 0x000e620000004200 */
[C---:B------:R-:W-:Y:S02]  /*15da0*/  FMUL.FTZ R39, R2.reuse, R135 ;  /* 0x0000008702277220 */ /* 0x040fe40000410000 */
        /* <DEDUP_REMOVED lines=46> */
[----:B---3--:R-:W-:Y:S01]  /*16090*/  FADD.FTZ R118, R3, R8 ;  /* 0x0000000803767221 */ /* 0x008fe20000010000 */
[----:B------:R-:W-:Y:S01]  /*160a0*/  IADD3 R8, R160, R149, RZ ;  /* 0x00000095a0087210 */ /* 0x000fe20007ffe0ff */
[----:B------:R-:W2:Y:S01]  /*160b0*/  MUFU.EX2 R116, R2 ;  /* 0x0000000200747308 */ /* 0x000ea20000000800 */
[--C-:B------:R-:W-:Y:S03]  /*160c0*/  FFMA.FTZ R149, R168, c[0x0][0x2d0], -R144.reuse ;  /* 0x0000b400a8957a23 */ /* 0x100fe60000010890 */
[----:B------:R-:W-:Y:S06]  /*160d0*/  LDSM.16.MT88.4 R132, [R8+0x1800] ;  /* 0x001800000884783b */ /* 0x000fec0000004200 */
[----:B------:R-:W-:Y:S10]  /*160e0*/  MUFU.EX2 R168, R185 ;  /* 0x000000b900a87308 */ /* 0x000ff40000000800 */
[----:B------:R-:W-:Y:S01]  /*160f0*/  MUFU.EX2 R149, R149 ;  /* 0x0000009500957308 */ /* 0x000fe20000000800 */
        /* <DEDUP_REMOVED lines=45> */
[----:B------:R-:W2:Y:S10]  /*163d0*/  MUFU.EX2 R109, R109 ;  /* 0x0000006d006d7308 */ /* 0x000eb40000000800 */
        /* <DEDUP_REMOVED lines=10> */
[----:B------:R-:W3:Y:S01]  /*16480*/  MUFU.EX2 R166, R187 ;  /* 0x000000bb00a67308 */ /* 0x000ee20000000800 */
[----:B-1----:R-:W-:Y:S02]  /*16490*/  F2FP.BF16.PACK_AB R108, R177, R117 ;  /* 0x00000075b16c723e */ /* 0x002fe400000010ff */
[----:B--2---:R-:W-:Y:S07]  /*164a0*/  F2FP.BF16.PACK_AB R111, R122, R120 ;  /* 0x000000787a6f723e */ /* 0x004fee00000010ff */
[C---:B------:R-:W-:Y:S05]  /*164b0*/  HMMA.16816.F32.BF16 R4, R108.reuse, R112, R4 ;  /* 0x000000706c04723c */ /* 0x040fea0000041804 */
[----:B---3--:R-:W-:Y:S03]  /*164c0*/  F2FP.BF16.PACK_AB R140, R167, R166 ;  /* 0x000000a6a78c723e */ /* 0x008fe600000010ff */
        /* <DEDUP_REMOVED lines=36> */
[--C-:B------:R-:W-:Y:S03]  /*16710*/  FFMA.FTZ R148, R169, c[0x0][0x2d0], -R144.reuse ;  /* 0x0000b400a9947a23 */ /* 0x100fe60000010890 */
        /* <DEDUP_REMOVED lines=10> */
[----:B-1----:R-:W1:Y:S09]  /*167c0*/  LDSM.16.MT88.4 R112, [R0+0x1000] ;  /* 0x001000000070783b */ /* 0x002e720000004200 */
[----:B------:R-:W5:Y:S01]  /*167d0*/  MUFU.EX2 R169, R184 ;  /* 0x000000b800a97308 */ /* 0x000f620000000800 */
[----:B--2---:R-:W-:Y:S01]  /*167e0*/  FADD.FTZ R108, R121, R123 ;  /* 0x0000007b796c7221 */ /* 0x004fe20000010000 */
[----:B---3--:R-:W-:Y:S03]  /*167f0*/  F2FP.BF16.PACK_AB R111, R165, R127 ;  /* 0x0000007fa56f723e */ /* 0x008fe600000010ff */
[----:B------:R-:W-:Y:S01]  /*16800*/  FADD.FTZ R125, R120, R108 ;  /* 0x0000006c787d7221 */ /* 0x000fe20000010000 */
[----:B------:R-:W-:Y:S01]  /*16810*/  F2FP.BF16.PACK_AB R108, R130, R126 ;  /* 0x0000007e826c723e */ /* 0x000fe200000010ff */
[----:B------:R-:W-:Y:S03]  /*16820*/  FADD.FTZ R126, R126, R124 ;  /* 0x0000007c7e7e7221 */ /* 0x000fe60000010000 */
[----:B------:R-:W2:Y:S01]  /*16830*/  MUFU.EX2 R148, R148 ;  /* 0x0000009400947308 */ /* 0x000ea20000000800 */
[----:B------:R-:W-:Y:S02]  /*16840*/  FADD.FTZ R125, R122, R125 ;  /* 0x0000007d7a7d7221 */ /* 0x000fe40000010000 */
[----:B------:R-:W-:Y:S01]  /*16850*/  LDSM.16.MT88.4 R120, [R0+0x1800] ;  /* 0x001800000078783b */ /* 0x000fe20000004200 */
[----:B----4-:R-:W-:Y:S01]  /*16860*/  F2FP.BF16.PACK_AB R143, R161, R149 ;  /* 0x00000095a18f723e */ /* 0x010fe200000010ff */
[----:B------:R-:W-:Y:S06]  /*16870*/  FADD.FTZ R124, R128, R125 ;  /* 0x0000007d807c7221 */ /* 0x000fec0000010000 */
[----:B------:R-:W-:Y:S01]  /*16880*/  LDSM.16.MT88.4 R144, [R3+0x1800] ;  /* 0x001800000390783b */ /* 0x000fe20000004200 */
[----:B-----5:R-:W-:Y:S01]  /*16890*/  F2FP.BF16.PACK_AB R142, R169, R168 ;  /* 0x000000a8a98e723e */ /* 0x020fe200000010ff */
[C---:B-1----:R-:W-:Y:S03]  /*168a0*/  HMMA.16816.F32.BF16 R4, R108.reuse, R112, R4 ;  /* 0x000000706c04723c */ /* 0x042fe60000041804 */
[----:B--2---:R-:W-:Y:S05]  /*168b0*/  F2FP.BF16.PACK_AB R141, R162, R148 ;  /* 0x00000094a28d723e */ /* 0x004fea00000010ff */
        /* <DEDUP_REMOVED lines=35> */
[----:B------:R-:W-:Y:S02]  /*16af0*/  FADD.FTZ R116, R129, R124 ;  /* 0x0000007c81747221 */ /* 0x000fe40000010000 */
[----:B------:R-:W-:Y:S02]  /*16b00*/  FADD.FTZ R164, R131, R117 ;  /* 0x0000007583a47221 */ /* 0x000fe40000010000 */
[C---:B------:R-:W-:Y:S01]  /*16b10*/  HMMA.16816.F32.BF16 R128, R140.reuse, R120, R4 ;  /* 0x000000788c80723c */ /* 0x040fe20000041804 */
[----:B------:R-:W2:Y:S04]  /*16b20*/  LDSM.16.MT88.4 R4, [R0+0x3800] ;  /* 0x003800000004783b */ /* 0x000ea80000004200 */
[----:B------:R-:W-:Y:S03]  /*16b30*/  FADD.FTZ R163, R127, R116 ;  /* 0x000000747fa37221 */ /* 0x000fe60000010000 */
        /* <DEDUP_REMOVED lines=16> */
[----:B------:R3:W3:Y:S07]  /*16c40*/  LDSM.16.MT88.4 R12, [R8+0x5800] ;  /* 0x00580000080c783b */ /* 0x0006ee0000004200 */
        /* <DEDUP_REMOVED lines=18> */
[----:B------:R1:W2:Y:S02]  /*16d70*/  LDSM.16.MT88.4 R4, [R3+0x5800] ;  /* 0x005800000304783b */ /* 0x0002a40000004200 */
[C---:B------:R-:W-:Y:S02]  /*16d80*/  @P0 IADD3 R17, P1, R0.reuse, R202, RZ ;  /* 0x000000ca00110210 */ /* 0x040fe40007f3e0ff */
[----:B------:R-:W-:Y:S02]  /*16d90*/  @P0 IADD3 R16, P2, R0, R192, RZ ;  /* 0x000000c000100210 */ /* 0x000fe40007f5e0ff */
[C---:B------:R-:W-:Y:S01]  /*16da0*/  @P0 LEA R22, P3, R17.reuse, c[0x0][0x1c8], 0x1 ;  /* 0x0000720011160a11 */ /* 0x040fe200078608ff */
[C---:B------:R-:W-:Y:S04]  /*16db0*/  HMMA.16816.F32.BF16 R84, R140.reuse, R26, R84 ;  /* 0x0000001a8c54723c */ /* 0x040fe80000041854 */
[----:B------:R-:W-:Y:S02]  /*16dc0*/  @P0 IADD3.X R19, R2, R201, RZ, P1, !PT ;  /* 0x000000c902130210 */ /* 0x000fe40000ffe4ff */
[----:B---3--:R-:W-:Y:S02]  /*16dd0*/  @P0 LEA R8, P1, R18, R0, 0x5 ;  /* 0x0000000012080211 */ /* 0x008fe400078228ff */
[----:B------:R-:W-:Y:S01]  /*16de0*/  @P0 LEA.HI.X R23, R17, c[0x0][0x1cc], R19, 0x1, P3 ;  /* 0x0000730011170a11 */ /* 0x000fe200018f0c13 */
[C---:B------:R-:W-:Y:S03]  /*16df0*/  HMMA.16816.F32.BF16 R88, R140.reuse, R12, R88 ;  /* 0x0000000c8c58723c */ /* 0x040fe60000041858 */
[----:B------:R-:W-:Y:S02]  /*16e00*/  @P0 LEA R20, P3, R16, c[0x0][0x1c8], 0x1 ;  /* 0x0000720010140a11 */ /* 0x000fe400078608ff */
[----:B------:R-:W-:Y:S02]  /*16e10*/  @P0 IADD3.X R19, R2, R191, RZ, P2, !PT ;  /* 0x000000bf02130210 */ /* 0x000fe400017fe4ff */
[----:B------:R-:W-:Y:S01]  /*16e20*/  @P0 IADD3 R0, P4, R0, R190, RZ ;  /* 0x000000be00000210 */ /* 0x000fe20007f9e0ff */
[C---:B------:R-:W-:Y:S04]  /*16e30*/  HMMA.16816.F32.BF16 R92, R140.reuse, R14, R92 ;  /* 0x0000000e8c5c723c */ /* 0x040fe8000004185c */
[----:B-1----:R-:W-:Y:S02]  /*16e40*/  @P0 LEA.HI.X R3, R18, R2, R21, 0x5, P1 ;  /* 0x0000000212030211 */ /* 0x002fe400008f2c15 */
[----:B------:R-:W-:Y:S02]  /*16e50*/  @P0 LEA.HI.X R21, R16, c[0x0][0x1cc], R19, 0x1, P3 ;  /* 0x0000730010150a11 */ /* 0x000fe400018f0c13 */
[----:B------:R-:W-:Y:S04]  /*16e60*/  @P0 LEA R18, P3, R0, c[0x0][0x1c8], 0x1 ;  /* 0x0000720000120a11 */ /* 0x000fe800078608ff */
[----:B------:R-:W-:Y:S02]  /*16e70*/  @P0 IADD3 R17, P2, R8, R202, RZ ;  /* 0x000000ca08110210 */ /* 0x000fe40007f5e0ff */
[----:B------:R-:W-:Y:S02]  /*16e80*/  @P0 IADD3.X R2, R2, R188, RZ, P4, !PT ;  /* 0x000000bc02020210 */ /* 0x000fe400027fe4ff */
[----:B------:R-:W-:Y:S01]  /*16e90*/  @P0 IADD3.X R24, R3, R201, RZ, P2, !PT ;  /* 0x000000c903180210 */ /* 0x000fe200017fe4ff */
[C---:B--2---:R-:W-:Y:S03]  /*16ea0*/  HMMA.16816.F32.BF16 R96, R140.reuse, R4, R96 ;  /* 0x000000048c60723c */ /* 0x044fe60000041860 */
[----:B------:R-:W-:Y:S02]  /*16eb0*/  @P0 LEA.HI.X R19, R0, c[0x0][0x1cc], R2, 0x1, P3 ;  /* 0x0000730000130a11 */ /* 0x000fe400018f0c02 */
[----:B------:R-:W-:Y:S02]  /*16ec0*/  @P0 ISETP.GE.AND P2, PT, R208, c[0x0][0x1d4], PT ;  /* 0x00007500d0000a0c */ /* 0x000fe40003f46270 */
[----:B------:R-:W-:Y:S01]  /*16ed0*/  @P0 IADD3 R0, P4, R8, R192, RZ ;  /* 0x000000c008000210 */ /* 0x000fe20007f9e0ff */
[----:B------:R-:W-:Y:S01]  /*16ee0*/  FADD.FTZ R5, R179, R164 ;  /* 0x000000a4b3057221 */ /* 0x000fe20000010000 */
[----:B------:R-:W-:Y:S01]  /*16ef0*/  @P0 LEA R16, P1, R17, c[0x0][0x1c8], 0x1 ;  /* 0x0000720011100a11 */ /* 0x000fe200078208ff */
[----:B------:R-:W-:Y:S03]  /*16f00*/  HMMA.16816.F32.BF16 R100, R140, R6, R100 ;  /* 0x000000068c64723c */ /* 0x000fe60000041864 */
[----:B------:R-:W-:Y:S01]  /*16f10*/  @P0 IADD3.X R13, R3, R191, RZ, P4, !PT ;  /* 0x000000bf030d0210 */ /* 0x000fe200027fe4ff */
[----:B------:R-:W-:Y:S01]  /*16f20*/  FADD.FTZ R4, R165, R163 ;  /* 0x000000a3a5047221 */ /* 0x000fe20000010000 */
[----:B------:R-:W-:Y:S02]  /*16f30*/  @P0 LEA R12, P4, R0, c[0x0][0x1c8], 0x1 ;  /* 0x00007200000c0a11 */ /* 0x000fe400078808ff */
[----:B------:R-:W-:Y:S02]  /*16f40*/  @P0 LEA.HI.X R17, R17, c[0x0][0x1cc], R24, 0x1, P1 ;  /* 0x0000730011110a11 */ /* 0x000fe400008f0c18 */
[----:B------:R-:W-:Y:S03]  /*16f50*/  @P0 ISETP.GE.AND P1, PT, R212, c[0x0][0x1d4], PT ;  /* 0x00007500d4000a0c */ /* 0x000fe60003f26270 */
[----:B------:R-:W-:Y:S01]  /*16f60*/  @P0 LEA.HI.X R13, R0, c[0x0][0x1cc], R13, 0x1, P4 ;  /* 0x00007300000d0a11 */ /* 0x000fe200020f0c0d */
[----:B------:R-:W-:Y:S01]  /*16f70*/  @P0 IMAD R0, R180, 0x6000, R11 ;  /* 0x00006000b4000824 */ /* 0x000fe200078e020b */
[----:B------:R-:W-:Y:S04]  /*16f80*/  @P0 IADD3 R8, P3, R8, R190, RZ ;  /* 0x000000be08080210 */ /* 0x000fe80007f7e0ff */
[----:B------:R-:W-:Y:S01]  /*16f90*/  @!PT LDS RZ, [RZ] ;  /* 0x00000000fffff984 */ /* 0x000fe20000000800 */
[----:B------:R-:W-:Y:S01]  /*16fa0*/  @!PT LDS RZ, [RZ] ;  /* 0x00000000fffff984 */ /* 0x000fe20000000800 */
[----:B------:R-:W-:Y:S01]  /*16fb0*/  @!PT LDS RZ, [RZ] ;  /* 0x00000000fffff984 */ /* 0x000fe20000000800 */
[----:B------:R1:W-:Y:S01]  /*16fc0*/  @P0 LDGSTS.E.BYPASS.LTC128B.128 [R0], [R22.64], !P2 ;  /* 0x0000000016000fae */ /* 0x0003e2000d101d4e */
[----:B------:R-:W-:Y:S02]  /*16fd0*/  @P0 IADD3.X R3, R3, R188, RZ, P3, !PT ;  /* 0x000000bc03030210 */ /* 0x000fe40001ffe4ff */
[C---:B------:R-:W-:Y:S04]  /*16fe0*/  @P0 LEA R2, P3, R8.reuse, c[0x0][0x1c8], 0x1 ;  /* 0x0000720008020a11 */ /* 0x040fe800078608ff */
[----:B------:R-:W-:Y:S01]  /*16ff0*/  @P0 LEA.HI.X R3, R8, c[0x0][0x1cc], R3, 0x1, P3 ;  /* 0x0000730008030a11 */ /* 0x000fe200018f0c03 */
[----:B------:R1:W-:Y:S08]  /*17000*/  @P0 LDGSTS.E.BYPASS.LTC128B.128 [R0+0x2000], [R20.64], !P1 ;  /* 0x0200000014000fae */ /* 0x0003f0000c901d4e */
[----:B------:R1:W-:Y:S08]  /*17010*/  @P0 LDGSTS.E.BYPASS.LTC128B.128 [R0+0x4000], [R18.64], !P6 ;  /* 0x0400000012000fae */ /* 0x0003f0000f101d4e */
[----:B------:R1:W-:Y:S08]  /*17020*/  @P0 LDGSTS.E.BYPASS.LTC128B.128 [R0+0x1000], [R16.64], !P2 ;  /* 0x0100000010000fae */ /* 0x0003f0000d101d4e */
[----:B------:R1:W-:Y:S01]  /*17030*/  @P0 LDGSTS.E.BYPASS.LTC128B.128 [R0+0x3000], [R12.64], !P1 ;  /* 0x030000000c000fae */ /* 0x0003e2000c901d4e */
[C---:B------:R-:W-:Y:S02]  /*17040*/  ISETP.GE.AND P1, PT, R150.reuse, 0x1, PT ;  /* 0x000000019600780c */ /* 0x040fe40003f26270 */
[----:B------:R-:W-:Y:S04]  /*17050*/  IADD3 R150, R150, 0x1, RZ ;  /* 0x0000000196967810 */ /* 0x000fe80007ffe0ff */
[----:B------:R-:W-:Y:S01]  /*17060*/  SEL R150, R150, RZ, !P1 ;  /* 0x000000ff96967207 */ /* 0x000fe20004800000 */
[----:B------:R2:W-:Y:S01]  /*17070*/  @P0 LDGSTS.E.BYPASS.LTC128B.128 [R0+0x5000], [R2.64], !P6 ;  /* 0x0500000002000fae */ /* 0x0005e2000f101d4e */
[----:B------:R-:W-:Y:S02]  /*17080*/  ISETP.GE.AND P0, PT, R199, R173, PT ;  /* 0x000000adc700720c */ /* 0x000fe40003f06270 */
[----:B------:R-:W-:Y:S05]  /*17090*/  IADD3 R173, R173, -0x1, RZ ;  /* 0xffffffffadad7810 */ /* 0x000fea0007ffe0ff */
[----:B------:R-:W0:Y:S01]  /*170a0*/  LDGDEPBAR ;  /* 0x00000000000079af */ /* 0x000e220000000000 */
[----:B--2---:R-:W-:Y:S01]  /*170b0*/  FADD.FTZ R2, R166, R5 ;  /* 0x00000005a6027221 */ /* 0x004fe20000010000 */
[----:B------:R-:W-:Y:S01]  /*170c0*/  MOV R3, R104 ;  /* 0x0000006800037202 */ /* 0x000fe20000000f00 */
[----:B-1----:R-:W-:Y:S02]  /*170d0*/  FADD.FTZ R0, R148, R4 ;  /* 0x0000000494007221 */ /* 0x002fe40000010000 */
[----:B------:R-:W-:Y:S02]  /*170e0*/  FADD.FTZ R2, R167, R2 ;  /* 0x00000002a7027221 */ /* 0x000fe40000010000 */
[----:B------:R-:W-:Y:S02]  /*170f0*/  FADD.FTZ R0, R162, R0 ;  /* 0x00000000a2007221 */ /* 0x000fe40000010000 */
[----:B------:R-:W-:Y:S02]  /*17100*/  FADD.FTZ R2, R168, R2 ;  /* 0x00000002a8027221 */ /* 0x000fe40000010000 */
[----:B------:R-:W-:Y:S02]  /*17110*/  FADD.FTZ R0, R149, R0 ;  /* 0x0000000095007221 */ /* 0x000fe40000010000 */
[----:B------:R-:W-:Y:S01]  /*17120*/  FADD.FTZ R189, R169, R2 ;  /* 0x00000002a9bd7221 */ /* 0x000fe20000010000 */
[----:B------:R-:W-:Y:S01]  /*17130*/  MOV R2, R9 ;  /* 0x0000000900027202 */ /* 0x000fe20000000f00 */
[----:B------:R-:W-:Y:S01]  /*17140*/  FADD.FTZ R198, R161, R0 ;  /* 0x00000000a1c67221 */ /* 0x000fe20000010000 */
[----:B------:R-:W-:-:S05]  /*17150*/  @!P0 BRA `(.L_x_1919) ;  /* 0xffffc66000008947 */ /* 0x000fca000383ffff */
.L_x_1910:
[----:B------:R-:W-:Y:S02]  /*17160*/  MOV R6, 0x1f ;  /* 0x0000001f00067802 */ /* 0x000fe40000000f00 */
[----:B------:R-:W-:Y:S01]  /*17170*/  MOV R5, 0xffffffff ;  /* 0xffffffff00057802 */ /* 0x000fe20000000f00 */
[----:B------:R-:W-:Y:S05]  /*17180*/  BRA.DIV ~URZ, `(.L_x_1920) ;  /* 0x000055d27f007947 */ /* 0x000fea000b800000 */
[----:B------:R1:W2:Y:S02]  /*17190*/  SHFL.BFLY PT, R0, R189, 0x2, 0x1f ;  /* 0x0c401f00bd007f89 */ /* 0x0002a400000e0000 */
.L_x_1993:
[----:B--2---:R-:W-:Y:S01]  /*171a0*/  FADD.FTZ R0, R0, R189 ;  /* 0x000000bd00007221 */ /* 0x004fe20000010000 */
[----:B------:R-:W-:Y:S05]  /*171b0*/  BRA.DIV ~URZ, `(.L_x_1921) ;  /* 0x000056027f007947 */ /* 0x000fea000b800000 */
[----:B------:R-:W2:Y:S04]  /*171c0*/  SHFL.BFLY PT, R2, R198, 0x2, 0x1f ;  /* 0x0c401f00c6027f89 */ /* 0x000ea800000e0000 */
[----:B------:R-:W3:Y:S01]  /*171d0*/  SHFL.BFLY PT, R4, R0, 0x1, 0x1f ;  /* 0x0c201f0000047f89 */ /* 0x000ee200000e0000 */
[----:B--2---:R-:W-:-:S02]  /*171e0*/  FADD.FTZ R198, R2, R198 ;  /* 0x000000c602c67221 */ /* 0x004fc40000010000 */
[----:B---3--:R-:W-:-:S03]  /*171f0*/  FADD.FTZ R0, R0, R4 ;  /* 0x0000000400007221 */ /* 0x008fc60000010000 */
[----:B------:R2:W3:Y:S04]  /*17200*/  SHFL.BFLY PT, R3, R198, 0x1, 0x1f ;  /* 0x0c201f00c6037f89 */ /* 0x0004e800000e0000 */
.L_x_1994:
[----:B------:R-:W-:Y:S01]  /*17210*/  FSETP.NE.FTZ.AND P1, PT, R0, RZ, PT ;  /* 0x000000ff0000720b */ /* 0x000fe20003f35000 */
[----:B---3--:R-:W-:Y:S01]  /*17220*/  FADD.FTZ R3, R3, R198 ;  /* 0x000000c603037221 */ /* 0x008fe20000010000 */
[----:B------:R-:W-:Y:S02]  /*17230*/  MOV R2, RZ ;  /* 0x000000ff00027202 */ /* 0x000fe40000000f00 */
[----:B------:R-:W-:Y:S02]  /*17240*/  MOV R21, 0xff800000 ;  /* 0xff80000000157802 */ /* 0x000fe40000000f00 */
[----:B------:R-:W-:Y:S02]  /*17250*/  FSETP.NE.FTZ.AND P0, PT, R3, RZ, PT ;  /* 0x000000ff0300720b */ /* 0x000fe40003f15000 */
[----:B------:R-:W-:-:S05]  /*17260*/  MOV R20, 0xff800000 ;  /* 0xff80000000147802 */ /* 0x000fca0000000f00 */
[----:B------:R-:W3:Y:S01]  /*17270*/  @P1 MUFU.RCP R2, R0 ;  /* 0x0000000000021308 */ /* 0x000ee20000001000 */
[----:B------:R-:W-:-:S07]  /*17280*/  @P1 MOV R6, 0x3f317218 ;  /* 0x3f31721800061802 */ /* 0x000fce0000000f00 */
[----:B------:R4:W5:Y:S01]  /*17290*/  @P1 MUFU.LG2 R4, R0 ;  /* 0x0000000000041308 */ /* 0x0009620000000c00 */
[C---:B---3--:R-:W-:Y:S02]  /*172a0*/  FMUL.FTZ R128, R2.reuse, R128 ;  /* 0x0000008002807220 */ /* 0x048fe40000410000 */
[C---:B------:R-:W-:Y:S02]  /*172b0*/  FMUL.FTZ R129, R2.reuse, R129 ;  /* 0x0000008102817220 */ /* 0x040fe40000410000 */
[C---:B------:R-:W-:Y:S02]  /*172c0*/  FMUL.FTZ R108, R2.reuse, R108 ;  /* 0x0000006c026c7220 */ /* 0x040fe40000410000 */
[C---:B------:R-:W-:Y:S01]  /*172d0*/  FMUL.FTZ R109, R2.reuse, R109 ;  /* 0x0000006d026d7220 */ /* 0x040fe20000410000 */
[----:B----4-:R-:W-:Y:S01]  /*172e0*/  MOV R0, RZ ;  /* 0x000000ff00007202 */ /* 0x010fe20000000f00 */
[C---:B------:R-:W-:Y:S02]  /*172f0*/  FMUL.FTZ R124, R2.reuse, R124 ;  /* 0x0000007c027c7220 */ /* 0x040fe40000410000 */
[----:B------:R-:W-:-:S02]  /*17300*/  FMUL.FTZ R125, R2, R125 ;  /* 0x0000007d027d7220 */ /* 0x000fc40000410000 */
[C---:B------:R-:W-:Y:S01]  /*17310*/  FMUL.FTZ R116, R2.reuse, R116 ;  /* 0x0000007402747220 */ /* 0x040fe20000410000 */
[----:B------:R-:W3:Y:S01]  /*17320*/  @P0 MUFU.RCP R0, R3 ;  /* 0x0000000300000308 */ /* 0x000ee20000001000 */
        /* <DEDUP_REMOVED lines=41> */
[----:B------:R4:W1:Y:S01]  /*175c0*/  @P0 MUFU.LG2 R2, R3 ;  /* 0x0000000300020308 */ /* 0x0008620000000c00 */
[----:B-----5:R-:W-:Y:S02]  /*175d0*/  @P1 FMUL.FTZ R5, R4, 0.69314718246459960938 ;  /* 0x3f31721804051820 */ /* 0x020fe40000410000 */
[----:B------:R-:W-:Y:S02]  /*175e0*/  @P1 FMUL.FTZ R4, R6, c[0x0][0x2d0] ;  /* 0x0000b40006041a20 */ /* 0x000fe40000410000 */
[----:B---3--:R-:W-:Y:S02]  /*175f0*/  FMUL.FTZ R130, R0, R130 ;  /* 0x0000008200827220 */ /* 0x008fe40000410000 */
[----:B------:R-:W-:Y:S01]  /*17600*/  @P1 FFMA.FTZ R21, R4, R9, R5 ;  /* 0x0000000904151223 */ /* 0x000fe20000010005 */
[----:B------:R-:W-:Y:S01]  /*17610*/  MOV R4, 0x1 ;  /* 0x0000000100047802 */ /* 0x000fe20000000f00 */
[C---:B------:R-:W-:Y:S02]  /*17620*/  FMUL.FTZ R131, R0.reuse, R131 ;  /* 0x0000008300837220 */ /* 0x040fe40000410000 */
[----:B------:R-:W-:-:S02]  /*17630*/  FMUL.FTZ R110, R0, R110 ;  /* 0x0000006e006e7220 */ /* 0x000fc40000410000 */
[C---:B------:R-:W-:Y:S02]  /*17640*/  FMUL.FTZ R111, R0.reuse, R111 ;  /* 0x0000006f006f7220 */ /* 0x040fe40000410000 */
[----:B------:R-:W-:Y:S01]  /*17650*/  FMUL.FTZ R126, R0, R126 ;  /* 0x0000007e007e7220 */ /* 0x000fe20000410000 */
[----:B----4-:R-:W-:Y:S01]  /*17660*/  @P0 MOV R3, 0x3f317218 ;  /* 0x3f31721800030802 */ /* 0x010fe20000000f00 */
[----:B-1----:R-:W-:Y:S02]  /*17670*/  @P0 FMUL.FTZ R2, R2, 0.69314718246459960938 ;  /* 0x3f31721802020820 */ /* 0x002fe40000410000 */
[C---:B------:R-:W-:Y:S02]  /*17680*/  FMUL.FTZ R127, R0.reuse, R127 ;  /* 0x0000007f007f7220 */ /* 0x040fe40000410000 */
[----:B------:R-:W-:Y:S02]  /*17690*/  @P0 FMUL.FTZ R3, R3, c[0x0][0x2d0] ;  /* 0x0000b40003030a20 */ /* 0x000fe40000410000 */
        /* <DEDUP_REMOVED lines=44> */
.L_x_1862:
[----:B------:R-:W1:Y:S01]  /*17960*/  S2R R6, SR_TID.X ;  /* 0x0000000000067919 */ /* 0x000e620000002100 */
[----:B------:R-:W-:Y:S01]  /*17970*/  BSSY B0, `(.L_x_1922) ;  /* 0x0000010000007945 */ /* 0x000fe20003800000 */
[----:B-1----:R-:W-:-:S13]  /*17980*/  LOP3.LUT P0, RZ, R6, 0xff, RZ, 0xc0, !PT ;  /* 0x000000ff06ff7812 */ /* 0x002fda000780c0ff */
[----:B------:R-:W-:Y:S05]  /*17990*/  @P0 BRA `(.L_x_1923) ;  /* 0x000000d000000947 */ /* 0x000fea0003800000 */
[----:B------:R-:W1:Y:S01]  /*179a0*/  S2R R4, SR_LANEID ;  /* 0x0000000000047919 */ /* 0x000e620000000000 */
[----:B------:R-:W-:Y:S01]  /*179b0*/  VOTEU.ANY UR4, UPT, PT ;  /* 0x0000000000047886 */ /* 0x000fe200038e0100 */
[----:B------:R-:W-:Y:S01]  /*179c0*/  IMAD.MOV.U32 R5, RZ, RZ, c[0x0][0x564] ;  /* 0x00015900ff057624 */ /* 0x000fe200078e00ff */
[----:B------:R-:W1:Y:S08]  /*179d0*/  FLO.U32 R3, UR4 ;  /* 0x0000000400037d00 */ /* 0x000e7000080e0000 */
[----:B------:R-:W3:Y:S01]  /*179e0*/  POPC R2, UR4 ;  /* 0x0000000400027d09 */ /* 0x000ee20008000000 */
[----:B-1----:R-:W-:Y:S01]  /*179f0*/  ISETP.EQ.U32.AND P0, PT, R3, R4, PT ;  /* 0x000000040300720c */ /* 0x002fe20003f02070 */
[----:B------:R-:W-:-:S12]  /*17a00*/  IMAD.MOV.U32 R4, RZ, RZ, c[0x0][0x560] ;  /* 0x00015800ff047624 */ /* 0x000fd800078e00ff */
[----:B---3--:R1:W3:Y:S04]  /*17a10*/  @P0 ATOMG.E.ADD.STRONG.GPU PT, R2, [R4.64], R2 ;  /* 0x00000002040209a8 */ /* 0x0082e800081ee1ce */
[----:B-1----:R-:W1:Y:S04]  /*17a20*/  S2R R4, SR_LTMASK ;  /* 0x0000000000047919 */ /* 0x002e680000003900 */
[----:B---3--:R1:W3:Y:S02]  /*17a30*/  SHFL.IDX PT, R3, R2, R3, 0x1f ;  /* 0x00001f0302037589 */ /* 0x0082e400000e0000 */
[----:B-1----:R-:W-:-:S06]  /*17a40*/  LOP3.LUT R2, R4, UR4, RZ, 0xc0, !PT ;  /* 0x0000000404027c12 */ /* 0x002fcc000f8ec0ff */
[----:B------:R-:W3:Y:S02]  /*17a50*/  POPC R2, R2 ;  /* 0x0000000200027309 */ /* 0x000ee40000000000 */
[----:B---3--:R-:W-:-:S06]  /*17a60*/  IADD3 R230, R3, c[0x0][0xc], R2 ;  /* 0x0000030003e67a10 */ /* 0x008fcc0007ffe002 */
.L_x_1923:
[----:B------:R-:W-:Y:S05]  /*17a70*/  BSYNC B0 ;  /* 0x0000000000007941 */ /* 0x000fea0003800000 */
.L_x_1922:
[----:B------:R-:W-:Y:S01]  /*17a80*/  PRMT R0, R0, 0x9910, RZ ;  /* 0x0000991000007816 */ /* 0x000fe200000000ff */
[----:B------:R-:W-:Y:S01]  /*17a90*/  BSSY B1, `(.L_x_1924) ;  /* 0x000034b000017945 */ /* 0x000fe20003800000 */
[----:B------:R-:W-:Y:S02]  /*17aa0*/  IMAD.MOV.U32 R37, RZ, RZ, R230 ;  /* 0x000000ffff257224 */ /* 0x000fe400078e00e6 */
[----:B------:R-:W-:-:S13]  /*17ab0*/  ISETP.NE.AND P0, PT, R0, RZ, PT ;  /* 0x000000ff0000720c */ /* 0x000fda0003f05270 */
[----:B------:R-:W-:Y:S05]  /*17ac0*/  @!P0 BRA `(.L_x_1925) ;  /* 0x000028b000008947 */ /* 0x000fea0003800000 */
[----:B------:R-:W-:Y:S01]  /*17ad0*/  SHF.R.S32.HI R2, RZ, 0x1f, R6 ;  /* 0x0000001fff027819 */ /* 0x000fe20000011406 */
[----:B------:R-:W-:Y:S01]  /*17ae0*/  IMAD.SHL.U32 R0, R222, 0x40, RZ ;  /* 0x00000040de007824 */ /* 0x000fe200078e00ff */
[----:B------:R-:W-:Y:S01]  /*17af0*/  WARPSYNC 0xffffffff ;  /* 0xffffffff00007948 */ /* 0x000fe20003800000 */
[----:B------:R-:W-:Y:S01]  /*17b00*/  IMAD.SHL.U32 R3, R228, 0x400, RZ ;  /* 0x00000400e4037824 */ /* 0x000fe200078e00ff */
[----:B------:R-:W-:Y:S01]  /*17b10*/  LEA.HI R2, R2, R6, RZ, 0x2 ;  /* 0x0000000602027211 */ /* 0x000fe200078f10ff */
[----:B------:R-:W-:Y:S01]  /*17b20*/  BAR.SYNC.DEFER_BLOCKING 0x1, 0x100 ;  /* 0x0044000000007b1d */ /* 0x000fe20000010000 */
[----:B------:R-:W-:Y:S01]  /*17b30*/  LOP3.LUT R0, R0, 0x1c0, RZ, 0xc0, !PT ;  /* 0x000001c000007812 */ /* 0x000fe200078ec0ff */
[----:B------:R-:W-:Y:S01]  /*17b40*/  IMAD.MOV.U32 R7, RZ, RZ, 0x20 ;  /* 0x00000020ff077424 */ /* 0x000fe200078e00ff */
[----:B------:R-:W-:Y:S01]  /*17b50*/  LOP3.LUT R2, R2, 0xfffffffc, RZ, 0xc0, !PT ;  /* 0xfffffffc02027812 */ /* 0x000fe200078ec0ff */
[----:B------:R-:W-:Y:S01]  /*17b60*/  IMAD.MOV.U32 R13, RZ, RZ, 0x40 ;  /* 0x00000040ff0d7424 */ /* 0x000fe200078e00ff */
[----:B------:R-:W-:Y:S01]  /*17b70*/  LEA.HI R0, R0, R0, RZ, 0x1d ;  /* 0x0000000000007211 */ /* 0x000fe200078fe8ff */
[----:B------:R-:W-:Y:S01]  /*17b80*/  IMAD.MOV.U32 R36, RZ, RZ, c[0x0][0x388] ;  /* 0x0000e200ff247624 */ /* 0x000fe200078e00ff */
[----:B------:R-:W-:Y:S01]  /*17b90*/  F2FP.BF16.PACK_AB R4, R129, R128 ;  /* 0x000000808104723e */ /* 0x000fe200000010ff */
[----:B------:R-:W-:Y:S01]  /*17ba0*/  IMAD.IADD R2, R6, 0x1, -R2 ;  /* 0x0000000106027824 */ /* 0x000fe200078e0a02 */
[----:B------:R-:W-:-:S02]  /*17bb0*/  F2FP.BF16.PACK_AB R5, R111, R110 ;  /* 0x0000006e6f05723e */ /* 0x000fc400000010ff */
[----:B------:R-:W-:Y:S01]  /*17bc0*/  F2FP.BF16.PACK_AB R6, R109, R108 ;  /* 0x0000006c6d06723e */ /* 0x000fe200000010ff */
[----:B------:R-:W-:Y:S01]  /*17bd0*/  IMAD R3, R2, 0x2, R3 ;  /* 0x0000000202037824 */ /* 0x000fe200078e0203 */
[----:B------:R-:W-:Y:S02]  /*17be0*/  LOP3.LUT R2, R222, 0x1, RZ, 0xc0, !PT ;  /* 0x00000001de027812 */ /* 0x000fe400078ec0ff */
[----:B------:R-:W-:Y:S01]  /*17bf0*/  F2FP.BF16.PACK_AB R8, R121, R120 ;  /* 0x000000787908723e */ /* 0x000fe200000010ff */
[----:B------:R-:W-:Y:S01]  /*17c00*/  IMAD.IADD R0, R3, 0x1, R0 ;  /* 0x0000000103007824 */ /* 0x000fe200078e0200 */
[----:B------:R-:W-:Y:S02]  /*17c10*/  ISETP.NE.U32.AND P0, PT, R2, 0x1, PT ;  /* 0x000000010200780c */ /* 0x000fe40003f05070 */
[----:B------:R-:W-:Y:S01]  /*17c20*/  F2FP.BF16.PACK_AB R9, R137, R136 ;  /* 0x000000888909723e */ /* 0x000fe200000010ff */
[----:B------:R-:W-:Y:S01]  /*17c30*/  IMAD.SHL.U32 R0, R0, 0x2, RZ ;  /* 0x0000000200007824 */ /* 0x000fe200078e00ff */
[----:B------:R-:W-:-:S02]  /*17c40*/  R2P PR, R222, 0x6 ;  /* 0x00000006de007804 */ /* 0x000fc40000000000 */
[----:B------:R-:W-:Y:S02]  /*17c50*/  F2FP.BF16.PACK_AB R12, R63, R62 ;  /* 0x0000003e3f0c723e */ /* 0x000fe400000010ff */
[C---:B------:R-:W-:Y:S01]  /*17c60*/  IADD3 R3, R0.reuse, 0x80, RZ ;  /* 0x0000008000037810 */ /* 0x040fe20007ffe0ff */
[----:B------:R1:W-:Y:S01]  /*17c70*/  STS [R0+0x80], R4 ;  /* 0x0000800400007388 */ /* 0x0003e20000000800 */
[----:B------:R-:W-:Y:S02]  /*17c80*/  IADD3 R2, R0, 0x70, RZ ;  /* 0x0000007000027810 */ /* 0x000fe40007ffe0ff */
[----:B------:R-:W-:Y:S02]  /*17c90*/  SEL R13, R13, 0xffffffc0, !P2 ;  /* 0xffffffc00d0d7807 */ /* 0x000fe40005000000 */
[----:B------:R-:W-:Y:S02]  /*17ca0*/  @P0 IADD3 R2, R3, 0x10, RZ ;  /* 0x0000001003020810 */ /* 0x000fe40007ffe0ff */
[----:B------:R-:W-:-:S02]  /*17cb0*/  F2FP.BF16.PACK_AB R3, R131, R130 ;  /* 0x000000828303723e */ /* 0x000fc400000010ff */
[----:B------:R-:W-:Y:S01]  /*17cc0*/  ISETP.NE.U32.AND P0, PT, RZ, c[0x0][0x508], PT ;  /* 0x00014200ff007a0c */ /* 0x000fe20003f05070 */
[----:B------:R-:W-:Y:S01]  /*17cd0*/  IMAD.IADD R14, R13, 0x1, R2 ;  /* 0x000000010d0e7824 */ /* 0x000fe200078e0202 */
[----:B------:R-:W-:Y:S01]  /*17ce0*/  ISETP.NE.U32.AND P2, PT, RZ, c[0x0][0x500], PT ;  /* 0x00014000ff007a0c */ /* 0x000fe20003f45070 */
[----:B------:R3:W-:Y:S03]  /*17cf0*/  STS [R0+0x480], R3 ;  /* 0x0004800300007388 */ /* 0x0007e60000000800 */
[----:B------:R-:W-:Y:S01]  /*17d00*/  ISETP.NE.AND.EX P2, PT, RZ, c[0x0][0x504], PT, P2 ;  /* 0x00014100ff007a0c */ /* 0x000fe20003f45320 */
[----:B------:R4:W-:Y:S04]  /*17d10*/  STS [R2+0x400], R5 ;  /* 0x0004000502007388 */ /* 0x0009e80000000800 */
[----:B------:R2:W-:Y:S01]  /*17d20*/  STS [R2], R6 ;  /* 0x0000000602007388 */ /* 0x0005e20000000800 */
[----:B-1----:R-:W-:-:S02]  /*17d30*/  SEL R4, R7, 0xffffffe0, !P1 ;  /* 0xffffffe007047807 */ /* 0x002fc40004800000 */
[----:B------:R-:W-:Y:S02]  /*17d40*/  F2FP.BF16.PACK_AB R7, R127, R126 ;  /* 0x0000007e7f07723e */ /* 0x000fe400000010ff */
[----:B------:R-:W-:Y:S01]  /*17d50*/  ISETP.NE.AND.EX P1, PT, RZ, c[0x0][0x50c], PT, P0 ;  /* 0x00014300ff007a0c */ /* 0x000fe20003f25300 */
[----:B---3--:R-:W-:Y:S02]  /*17d60*/  IMAD.IADD R3, R0, 0x1, R4 ;  /* 0x0000000100037824 */ /* 0x008fe400078e0204 */
[----:B------:R-:W-:Y:S01]  /*17d70*/  IMAD.IADD R4, R4, 0x1, R2 ;  /* 0x0000000104047824 */ /* 0x000fe200078e0202 */
[----:B----4-:R-:W-:Y:S02]  /*17d80*/  F2FP.BF16.PACK_AB R5, R125, R124 ;  /* 0x0000007c7d05723e */ /* 0x010fe400000010ff */
[----:B------:R1:W-:Y:S01]  /*17d90*/  STS [R3+0x480], R7 ;  /* 0x0004800703007388 */ /* 0x0003e20000000800 */
[----:B--2---:R-:W-:-:S03]  /*17da0*/  F2FP.BF16.PACK_AB R6, R117, R116 ;  /* 0x000000747506723e */ /* 0x004fc600000010ff */
[----:B------:R2:W-:Y:S04]  /*17db0*/  STS [R3+0x80], R5 ;  /* 0x0000800503007388 */ /* 0x0005e80000000800 */
[----:B------:R3:W-:Y:S01]  /*17dc0*/  STS [R4], R6 ;  /* 0x0000000604007388 */ /* 0x0007e20000000800 */
[----:B-1----:R-:W-:Y:S02]  /*17dd0*/  F2FP.BF16.PACK_AB R7, R123, R122 ;  /* 0x0000007a7b07723e */ /* 0x002fe400000010ff */
[----:B--2---:R-:W-:Y:S01]  /*17de0*/  F2FP.BF16.PACK_AB R5, R119, R118 ;  /* 0x000000767705723e */ /* 0x004fe200000010ff */
[----:B---3--:R-:W-:-:S04]  /*17df0*/  IMAD.IADD R6, R0, 0x1, R13 ;  /* 0x0000000100067824 */ /* 0x008fc800078e020d */
[----:B------:R1:W-:Y:S04]  /*17e00*/  STS [R4+0x400], R5 ;  /* 0x0004000504007388 */ /* 0x0003e80000000800 */
[----:B------:R2:W-:Y:S04]  /*17e10*/  STS [R6+0x80], R8 ;  /* 0x0000800806007388 */ /* 0x0005e80000000800 */
[----:B------:R3:W-:Y:S01]  /*17e20*/  STS [R6+0x480], R7 ;  /* 0x0004800706007388 */ /* 0x0007e20000000800 */
[----:B-1----:R-:W-:Y:S02]  /*17e30*/  F2FP.BF16.PACK_AB R5, R113, R112 ;  /* 0x000000707105723e */ /* 0x002fe400000010ff */
[----:B--2---:R-:W-:-:S03]  /*17e40*/  F2FP.BF16.PACK_AB R8, R115, R114 ;  /* 0x000000727308723e */ /* 0x004fc600000010ff */
[----:B------:R1:W-:Y:S01]  /*17e50*/  STS [R14], R5 ;  /* 0x000000050e007388 */ /* 0x0003e20000000800 */
[----:B---3--:R-:W-:-:S03]  /*17e60*/  F2FP.BF16.PACK_AB R7, R139, R138 ;  /* 0x0000008a8b07723e */ /* 0x008fc600000010ff */
[----:B------:R2:W-:Y:S01]  /*17e70*/  STS [R14+0x400], R8 ;  /* 0x000400080e007388 */ /* 0x0005e20000000800 */
[----:B-1----:R-:W-:Y:S02]  /*17e80*/  IMAD.IADD R5, R13, 0x1, R3 ;  /* 0x000000010d057824 */ /* 0x002fe400078e0203 */
[----:B------:R-:W-:Y:S01]  /*17e90*/  IMAD.IADD R13, R4, 0x1, R13 ;  /* 0x00000001040d7824 */ /* 0x000fe200078e020d */
[----:B--2---:R-:W-:Y:S02]  /*17ea0*/  F2FP.BF16.PACK_AB R8, R133, R132 ;  /* 0x000000848508723e */ /* 0x004fe400000010ff */
[----:B------:R1:W-:Y:S04]  /*17eb0*/  STS [R5+0x80], R9 ;  /* 0x0000800905007388 */ /* 0x0003e80000000800 */
[----:B------:R2:W-:Y:S04]  /*17ec0*/  STS [R5+0x480], R7 ;  /* 0x0004800705007388 */ /* 0x0005e80000000800 */
[----:B------:R3:W-:Y:S01]  /*17ed0*/  STS [R13], R8 ;  /* 0x000000080d007388 */ /* 0x0007e20000000800 */
[----:B-1----:R-:W-:-:S02]  /*17ee0*/  F2FP.BF16.PACK_AB R9, R135, R134 ;  /* 0x000000868709723e */ /* 0x002fc400000010ff */
        /* <DEDUP_REMOVED lines=27> */
[----:B---3--:R-:W-:-:S03]  /*180a0*/  F2FP.BF16.PACK_AB R8, R71, R70 ;  /* 0x000000464708723e */ /* 0x008fc600000010ff */
[----:B------:R2:W-:Y:S01]  /*180b0*/  STS [R5+0x4080], R7 ;  /* 0x0040800705007388 */ /* 0x0005e20000000800 */
[----:B----4-:R-:W-:-:S03]  /*180c0*/  F2FP.BF16.PACK_AB R12, R69, R68 ;  /* 0x00000044450c723e */ /* 0x010fc600000010ff */
[----:B------:R3:W-:Y:S04]  /*180d0*/  STS [R13+0x4400], R8 ;  /* 0x004400080d007388 */ /* 0x0007e80000000800 */
[----:B------:R-:W-:Y:S01]  /*180e0*/  STS [R13+0x4000], R12 ;  /* 0x0040000c0d007388 */ /* 0x000fe20000000800 */
[----:B-1----:R-:W-:Y:S02]  /*180f0*/  F2FP.BF16.PACK_AB R9, R75, R74 ;  /* 0x0000004a4b09723e */ /* 0x002fe400000010ff */
[----:B--2---:R-:W-:-:S03]  /*18100*/  F2FP.BF16.PACK_AB R7, R73, R72 ;  /* 0x000000484907723e */ /* 0x004fc600000010ff */
[----:B------:R1:W-:Y:S01]  /*18110*/  STS [R0+0x8480], R9 ;  /* 0x0084800900007388 */ /* 0x0003e20000000800 */
[----:B---3--:R-:W-:-:S03]  /*18120*/  F2FP.BF16.PACK_AB R8, R77, R76 ;  /* 0x0000004c4d08723e */ /* 0x008fc600000010ff */
[----:B------:R2:W-:Y:S04]  /*18130*/  STS [R0+0x8080], R7 ;  /* 0x0080800700007388 */ /* 0x0005e80000000800 */
[----:B------:R3:W-:Y:S01]  /*18140*/  STS [R2+0x8000], R8 ;  /* 0x0080000802007388 */ /* 0x0007e20000000800 */
[----:B-1----:R-:W-:Y:S02]  /*18150*/  F2FP.BF16.PACK_AB R9, R83, R82 ;  /* 0x000000525309723e */ /* 0x002fe400000010ff */
[----:B--2---:R-:W-:Y:S02]  /*18160*/  F2FP.BF16.PACK_AB R7, R79, R78 ;  /* 0x0000004e4f07723e */ /* 0x004fe400000010ff */
[----:B------:R-:W-:Y:S02]  /*18170*/  F2FP.BF16.PACK_AB R0, R81, R80 ;  /* 0x000000505100723e */ /* 0x000fe400000010ff */
[----:B---3--:R-:W-:Y:S01]  /*18180*/  F2FP.BF16.PACK_AB R8, R85, R84 ;  /* 0x000000545508723e */ /* 0x008fe200000010ff */
[----:B------:R1:W-:Y:S04]  /*18190*/  STS [R2+0x8400], R7 ;  /* 0x0084000702007388 */ /* 0x0003e80000000800 */
[----:B------:R2:W-:Y:S04]  /*181a0*/  STS [R3+0x8080], R0 ;  /* 0x0080800003007388 */ /* 0x0005e80000000800 */
[----:B------:R3:W-:Y:S04]  /*181b0*/  STS [R3+0x8480], R9 ;  /* 0x0084800903007388 */ /* 0x0007e80000000800 */
[----:B------:R-:W-:Y:S01]  /*181c0*/  STS [R4+0x8000], R8 ;  /* 0x0080000804007388 */ /* 0x000fe20000000800 */
[----:B-1----:R-:W-:-:S02]  /*181d0*/  F2FP.BF16.PACK_AB R7, R87, R86 ;  /* 0x000000565707723e */ /* 0x002fc400000010ff */
[----:B------:R-:W-:Y:S02]  /*181e0*/  F2FP.BF16.PACK_AB R2, R89, R88 ;  /* 0x000000585902723e */ /* 0x000fe400000010ff */
[----:B--2---:R-:W-:Y:S01]  /*181f0*/  F2FP.BF16.PACK_AB R0, R91, R90 ;  /* 0x0000005a5b00723e */ /* 0x004fe200000010ff */
        /* <DEDUP_REMOVED lines=12> */
[----:B------:R4:W-:Y:S01]  /*182c0*/  STS [R13+0x8000], R3 ;  /* 0x008000030d007388 */ /* 0x0009e20000000800 */
[----:B-1----:R-:W-:Y:S01]  /*182d0*/  IMAD.MOV.U32 R4, RZ, RZ, 0x4 ;  /* 0x00000004ff047424 */ /* 0x002fe200078e00ff */
[----:B--2---:R-:W-:-:S03]  /*182e0*/  F2FP.BF16.PACK_AB R0, R103, R102 ;  /* 0x000000666700723e */ /* 0x004fc600000010ff */
[CC--:B------:R-:W-:Y:S02]  /*182f0*/  @P1 IMAD.WIDE R6, R219.reuse, R4.reuse, c[0x0][0x508] ;  /* 0x00014200db061625 */ /* 0x0c0fe400078e0204 */
[----:B------:R1:W-:Y:S02]  /*18300*/  STS [R13+0x8400], R0 ;  /* 0x008400000d007388 */ /* 0x0003e40000000800 */
[----:B---3--:R-:W-:Y:S02]  /*18310*/  IMAD.MOV.U32 R2, RZ, RZ, RZ ;  /* 0x000000ffff027224 */ /* 0x008fe400078e00ff */
[----:B------:R-:W-:Y:S01]  /*18320*/  IMAD.WIDE R4, R219, R4, c[0x0][0x500] ;  /* 0x00014000db047625 */ /* 0x000fe200078e0204 */
[----:B------:R-:W-:Y:S06]  /*18330*/  BAR.SYNC.DEFER_BLOCKING 0x1, 0x100 ;  /* 0x0044000000007b1d */ /* 0x000fec0000010000 */
[----:B------:R1:W5:Y:S04]  /*18340*/  @P1 LDG.E R36, [R6.64] ;  /* 0x0000000e06241981 */ /* 0x000368000c1e1900 */
[----:B------:R1:W5:Y:S01]  /*18350*/  @P2 LDG.E R2, [R4.64] ;  /* 0x0000000e04022981 */ /* 0x000362000c1e1900 */
[----:B------:R-:W-:-:S04]  /*18360*/  ISETP.NE.AND P0, PT, R218, RZ, PT ;  /* 0x000000ffda00720c */ /* 0x000fc80003f05270 */
[----:B----4-:R-:W-:Y:S01]  /*18370*/  SEL R3, R218, c[0x0][0x3d4], P0 ;  /* 0x0000f500da037a07 */ /* 0x010fe20000000000 */
[----:B------:R-:W-:Y:S05]  /*18380*/  @P1 BRA `(.L_x_1926) ;  /* 0x0000004000001947 */ /* 0x000fea0003800000 */
[----:B------:R-:W-:Y:S05]  /*18390*/  @!P2 BRA `(.L_x_1926) ;  /* 0x000000300000a947 */ /* 0x000fea0003800000 */
[----:B-1----:R1:W2:Y:S04]  /*183a0*/  LDG.E R0, [R4.64] ;  /* 0x0000000e04007981 */ /* 0x0022a8000c1e1900 */
[----:B-1----:R-:W2:Y:S02]  /*183b0*/  LDG.E R4, [R4.64+0x4] ;  /* 0x0000040e04047981 */ /* 0x002ea4000c1e1900 */
[----:B--2--5:R-:W-:Y:S02]  /*183c0*/  IADD3 R36, -R0, R4, RZ ;  /* 0x0000000400247210 */ /* 0x024fe40007ffe1ff */
.L_x_1926:
[----:B-1----:R-:W2:Y:S01]  /*183d0*/  LDL R4, [R1+0x98] ;  /* 0x0000980001047983 */ /* 0x002ea20000100800 */
[----:B------:R-:W-:Y:S01]  /*183e0*/  IMAD.MOV.U32 R0, RZ, RZ, 0x368 ;  /* 0x00000368ff007424 */ /* 0x000fe200078e00ff */
[----:B------:R-:W-:Y:S02]  /*183f0*/  ISETP.GT.AND P2, PT, R3, 0x1, PT ;  /* 0x000000010300780c */ /* 0x000fe40003f44270 */
[----:B------:R-:W3:Y:S01]  /*18400*/  LDL R23, [R1+0x94] ;  /* 0x0000940001177983 */ /* 0x000ee20000100800 */
[----:B------:R-:W-:-:S02]  /*18410*/  ISETP.NE.U32.AND P0, PT, RZ, c[0x0][0x500], PT ;  /* 0x00014000ff007a0c */ /* 0x000fc40003f05070 */
[----:B------:R-:W-:Y:S02]  /*18420*/  SEL R0, R0, 0x328, P2 ;  /* 0x0000032800007807 */ /* 0x000fe40001000000 */
[----:B------:R-:W-:Y:S02]  /*18430*/  ISETP.NE.AND.EX P0, PT, RZ, c[0x0][0x504], PT, P0 ;  /* 0x00014100ff007a0c */ /* 0x000fe40003f05300 */
[----:B------:R1:W4:Y:S01]  /*18440*/  LDC.64 R6, c[0x0][R0+0x170] ;  /* 0x00005c0000067b82 */ /* 0x0003220000000a00 */
[----:B------:R-:W-:-:S07]  /*18450*/  SHF.R.S32.HI R3, RZ, 0x1f, R219 ;  /* 0x0000001fff037819 */ /* 0x000fce00000114db */
[----:B------:R1:W4:Y:S08]  /*18460*/  LDC.64 R14, c[0x0][R0+0x168] ;  /* 0x00005a00000e7b82 */ /* 0x0003300000000a00 */
[----:B------:R1:W2:Y:S08]  /*18470*/  LDC.64 R16, c[0x0][R0+0x178] ;  /* 0x00005e0000107b82 */ /* 0x0002b00000000a00 */
[----:B------:R1:W2:Y:S02]  /*18480*/  LDC.64 R18, c[0x0][R0+0x160] ;  /* 0x0000580000127b82 */ /* 0x0002a40000000a00 */
[----:B-1----:R-:W-:-:S05]  /*18490*/  IMAD.MOV.U32 R0, RZ, RZ, c[0x0][0x4e8] ;  /* 0x00013a00ff007624 */ /* 0x002fca00078e00ff */
[----:B------:R-:W-:Y:S02]  /*184a0*/  ISETP.NE.AND P3, PT, R0, 0x1, PT ;  /* 0x000000010000780c */ /* 0x000fe40003f65270 */
[----:B------:R-:W-:Y:S01]  /*184b0*/  SEL R0, R219, RZ, !P0 ;  /* 0x000000ffdb007207 */ /* 0x000fe20004000000 */
[----:B------:R-:W1:Y:S01]  /*184c0*/  S2R R24, SR_TID.X ;  /* 0x0000000000187919 */ /* 0x000e620000002100 */
[----:B----4-:R-:W-:Y:S01]  /*184d0*/  IMAD R12, R15, R221, RZ ;  /* 0x000000dd0f0c7224 */ /* 0x010fe200078e02ff */
[----:B-1----:R-:W-:-:S04]  /*184e0*/  SHF.R.S32.HI R22, RZ, 0x1f, R24 ;  /* 0x0000001fff167819 */ /* 0x002fc80000011418 */
[----:B------:R-:W-:-:S04]  /*184f0*/  LEA.HI R22, R22, R24, RZ, 0x5 ;  /* 0x0000001816167211 */ /* 0x000fc800078f28ff */
[----:B------:R-:W-:-:S05]  /*18500*/  LOP3.LUT R22, R22, 0xffffffe0, RZ, 0xc0, !PT ;  /* 0xffffffe016167812 */ /* 0x000fca00078ec0ff */
[----:B------:R-:W-:Y:S02]  /*18510*/  IMAD.IADD R22, R24, 0x1, -R22 ;  /* 0x0000000118167824 */ /* 0x000fe400078e0a16 */
[----:B--2---:R-:W-:Y:S01]  /*18520*/  IMAD.IADD R9, R4, 0x1, R223 ;  /* 0x0000000104097824 */ /* 0x004fe200078e02df */
[----:B------:R-:W-:Y:S01]  /*18530*/  SEL R4, R3, RZ, !P0 ;  /* 0x000000ff03047207 */ /* 0x000fe20004000000 */
[----:B------:R-:W-:Y:S02]  /*18540*/  IMAD R3, R7, R0, RZ ;  /* 0x0000000007037224 */ /* 0x000fe400078e02ff */
[----:B------:R-:W-:-:S04]  /*18550*/  @P3 IMAD.HI.U32 R8, R9, c[0x0][0x4ec], RZ ;  /* 0x00013b0009083a27 */ /* 0x000fc800078e00ff */
[C---:B------:R-:W-:Y:S02]  /*18560*/  IMAD R13, R6.reuse, R4, R3 ;  /* 0x00000004060d7224 */ /* 0x040fe400078e0203 */
[----:B------:R-:W-:-:S04]  /*18570*/  IMAD.WIDE.U32 R4, R6, R0, RZ ;  /* 0x0000000006047225 */ /* 0x000fc800078e00ff */
[----:B------:R-:W-:-:S04]  /*18580*/  IMAD.WIDE.U32 R6, R14, R221, RZ ;  /* 0x000000dd0e067225 */ /* 0x000fc800078e00ff */
[----:B------:R-:W-:Y:S01]  /*18590*/  IMAD.MOV.U32 R3, RZ, RZ, R9 ;  /* 0x000000ffff037224 */ /* 0x000fe200078e0009 */
[----:B------:R-:W-:Y:S02]  /*185a0*/  @P3 SHF.R.U32.HI R3, RZ, c[0x0][0x4f0], R8 ;  /* 0x00013c00ff033a19 */ /* 0x000fe40000011608 */
[----:B------:R-:W-:Y:S01]  /*185b0*/  SEL R8, R231, RZ, P2 ;  /* 0x000000ffe7087207 */ /* 0x000fe20001000000 */
[----:B------:R-:W-:Y:S01]  /*185c0*/  IMAD.IADD R14, R5, 0x1, R13 ;  /* 0x00000001050e7824 */ /* 0x000fe200078e020d */
[----:B-----5:R-:W-:Y:S01]  /*185d0*/  IADD3 R15, P1, P0, R4, R6, R2 ;  /* 0x00000006040f7210 */ /* 0x020fe2000783e002 */
[----:B------:R-:W-:Y:S01]  /*185e0*/  IMAD.IADD R4, R7, 0x1, R12 ;  /* 0x0000000107047824 */ /* 0x000fe200078e020c */
[----:B------:R-:W-:Y:S01]  /*185f0*/  SHF.R.S32.HI R12, RZ, 0x1f, R2 ;  /* 0x0000001fff0c7819 */ /* 0x000fe20000011402 */
[----:B------:R-:W-:Y:S02]  /*18600*/  IMAD R13, R17, R8, RZ ;  /* 0x00000008110d7224 */ /* 0x000fe400078e02ff */
[----:B------:R-:W-:-:S02]  /*18610*/  IMAD.MOV R5, RZ, RZ, -R3 ;  /* 0x000000ffff057224 */ /* 0x000fc400078e0a03 */
        /* <DEDUP_REMOVED lines=18> */
[----:B------:R-:W-:Y:S01]  /*18740*/  SHFL.IDX PT, R6, R3, RZ, 0x1c1f ;  /* 0x001c1fff03067589 */ /* 0x000fe200000e0000 */
[----:B---3--:R-:W-:-:S03]  /*18750*/  IMAD.IADD R8, R23, 0x1, R223 ;  /* 0x0000000117087824 */ /* 0x008fc600078e02df */
[----:B------:R-:W1:Y:S04]  /*18760*/  SHFL.IDX PT, R7, R5, RZ, 0x1c1f ;  /* 0x001c1fff05077589 */ /* 0x000e6800000e0000 */
[----:B------:R2:W-:Y:S04]  /*18770*/  SHFL.IDX PT, R4, R3, 0x1, 0x1c1f ;  /* 0x003c1f0003047f89 */ /* 0x0005e800000e0000 */
[----:B------:R-:W3:Y:S01]  /*18780*/  SHFL.IDX PT, R5, R5, 0x1, 0x1c1f ;  /* 0x003c1f0005057f89 */ /* 0x000ee200000e0000 */
[----:B------:R-:W-:Y:S02]  /*18790*/  LOP3.LUT P0, RZ, R22, 0x3, RZ, 0xc0, !PT ;  /* 0x0000000316ff7812 */ /* 0x000fe4000780c0ff */
[----:B------:R-:W-:Y:S01]  /*187a0*/  IADD3 R17, R8, 0x8, RZ ;  /* 0x0000000808117810 */ /* 0x000fe20007ffe0ff */
[----:B--2---:R-:W-:-:S05]  /*187b0*/  IMAD R3, R36, c[0x0][0x4e8], RZ ;  /* 0x00013a0024037a24 */ /* 0x004fca00078e02ff */
[-C--:B------:R-:W-:Y:S02]  /*187c0*/  ISETP.GE.OR P1, PT, R8, R3.reuse, P0 ;  /* 0x000000030800720c */ /* 0x080fe40000726670 */
[----:B------:R-:W-:-:S11]  /*187d0*/  ISETP.GE.OR P0, PT, R17, R3, P0 ;  /* 0x000000031100720c */ /* 0x000fd60000706670 */
[----:B-1----:R1:W-:Y:S04]  /*187e0*/  @!P1 ST.E [R6.64], R21 ;  /* 0x0000001506009985 */ /* 0x0023e8000c10190e */
[----:B---3--:R1:W-:Y:S01]  /*187f0*/  @!P0 ST.E [R4.64], R20 ;  /* 0x0000001404008985 */ /* 0x0083e2000c10190e */
[----:B------:R-:W-:Y:S05]  /*18800*/  @P2 BRA `(.L_x_1927) ;  /* 0x000007e000002947 */ /* 0x000fea0003800000 */
[----:B------:R-:W-:Y:S01]  /*18810*/  IMAD R12, R12, c[0x0][0x3a0], RZ ;  /* 0x0000e8000c0c7a24 */ /* 0x000fe200078e02ff */
[----:B-1----:R-:W-:Y:S01]  /*18820*/  LEA R6, R234, R224, 0x5 ;  /* 0x000000e0ea067211 */ /* 0x002fe200078e28ff */
[C---:B------:R-:W-:Y:S01]  /*18830*/  IMAD.WIDE.U32 R4, R2.reuse, c[0x0][0x3a0], RZ ;  /* 0x0000e80002047a25 */ /* 0x040fe200078e00ff */
[----:B------:R-:W-:Y:S01]  /*18840*/  SHF.R.S32.HI R7, RZ, 0x1f, R0 ;  /* 0x0000001fff077819 */ /* 0x000fe20000011400 */
[----:B------:R1:W2:Y:S01]  /*18850*/  LDS.128 R28, [R105+0x80] ;  /* 0x00008000691c7984 */ /* 0x0002a20000000c00 */
[----:B------:R-:W-:Y:S01]  /*18860*/  IADD3 R6, R223, R6, RZ ;  /* 0x00000006df067210 */ /* 0x000fe20007ffe0ff */
[----:B------:R-:W-:Y:S01]  /*18870*/  IMAD R2, R2, c[0x0][0x3a4], R12 ;  /* 0x0000e90002027a24 */ /* 0x000fe200078e020c */
[----:B------:R-:W-:Y:S01]  /*18880*/  IADD3 R14, R224, R223, RZ ;  /* 0x000000dfe00e7210 */ /* 0x000fe20007ffe0ff */
[----:B------:R1:W3:Y:S03]  /*18890*/  LDS.128 R44, [R105+0x1080] ;  /* 0x00108000692c7984 */ /* 0x0002e60000000c00 */
[----:B------:R-:W-:Y:S01]  /*188a0*/  IADD3 R3, R5, R2, RZ ;  /* 0x0000000205037210 */ /* 0x000fe20007ffe0ff */
[----:B------:R1:W4:Y:S01]  /*188b0*/  LDS.128 R56, [R105+0x2080] ;  /* 0x0020800069387984 */ /* 0x0003220000000c00 */
[----:B------:R-:W-:-:S03]  /*188c0*/  MOV R2, R4 ;  /* 0x0000000400027202 */ /* 0x000fc60000000f00 */
[----:B------:R1:W1:Y:S02]  /*188d0*/  LDS.128 R64, [R105+0x3080] ;  /* 0x0030800069407984 */ /* 0x0002640000000c00 */
[----:B------:R-:W-:Y:S01]  /*188e0*/  IMAD.WIDE.U32 R4, R221, c[0x0][0x3e8], R2 ;  /* 0x0000fa00dd047a25 */ /* 0x000fe200078e0002 */
[----:B------:R-:W-:Y:S01]  /*188f0*/  MOV R2, R6 ;  /* 0x0000000600027202 */ /* 0x000fe20000000f00 */
[----:B------:R1:W1:Y:S02]  /*18900*/  LDS.128 R24, [R105+0x4080] ;  /* 0x0040800069187984 */ /* 0x0002640000000c00 */
[----:B------:R-:W-:Y:S02]  /*18910*/  IMAD R3, R7, c[0x0][0x3f0], RZ ;  /* 0x0000fc0007037a24 */ /* 0x000fe400078e02ff */
[----:B------:R-:W-:Y:S01]  /*18920*/  @P3 IMAD.HI.U32 R7, R6, c[0x0][0x4ec], RZ ;  /* 0x00013b0006073a27 */ /* 0x000fe200078e00ff */
[----:B------:R1:W1:Y:S03]  /*18930*/  LDS.128 R40, [R105+0x5080] ;  /* 0x0050800069287984 */ /* 0x0002660000000c00 */
[----:B------:R-:W-:Y:S01]  /*18940*/  IMAD R5, R221, c[0x0][0x3ec], R5 ;  /* 0x0000fb00dd057a24 */ /* 0x000fe200078e0205 */
[----:B------:R1:W1:Y:S01]  /*18950*/  LDS.128 R52, [R105+0x6080] ;  /* 0x0060800069347984 */ /* 0x0002620000000c00 */
[----:B------:R-:W-:Y:S01]  /*18960*/  @P3 SHF.R.U32.HI R2, RZ, c[0x0][0x4f0], R7 ;  /* 0x00013c00ff023a19 */ /* 0x000fe20000011607 */
[----:B------:R-:W-:-:S02]  /*18970*/  IMAD R8, R0, c[0x0][0x3f4], R3 ;  /* 0x0000fd0000087a24 */ /* 0x000fc400078e0203 */
[----:B------:R1:W1:Y:S01]  /*18980*/  LDS.128 R60, [R105+0x7080] ;  /* 0x00708000693c7984 */ /* 0x0002620000000c00 */
[----:B------:R-:W-:Y:S01]  /*18990*/  IMAD.WIDE.U32 R4, R0, c[0x0][0x3f0], R4 ;  /* 0x0000fc0000047a25 */ /* 0x000fe200078e0004 */
[----:B------:R-:W-:Y:S02]  /*189a0*/  SHF.R.S32.HI R3, RZ, 0x1f, R2 ;  /* 0x0000001fff037819 */ /* 0x000fe40000011402 */
[----:B------:R1:W1:Y:S01]  /*189b0*/  LDS.128 R20, [R105+0x8080] ;  /* 0x0080800069147984 */ /* 0x0002620000000c00 */
[----:B------:R-:W-:Y:S02]  /*189c0*/  IADD3 R0, -R2, RZ, RZ ;  /* 0x000000ff02007210 */ /* 0x000fe40007ffe1ff */
[----:B------:R-:W-:Y:S01]  /*189d0*/  IADD3 R5, R5, R8, RZ ;  /* 0x0000000805057210 */ /* 0x000fe20007ffe0ff */
[----:B------:R1:W1:Y:S01]  /*189e0*/  LDS.128 R32, [R105+0x9080] ;  /* 0x0090800069207984 */ /* 0x0002620000000c00 */
[----:B------:R-:W-:Y:S02]  /*189f0*/  IMAD R3, R3, c[0x0][0x3e0], RZ ;  /* 0x0000f80003037a24 */ /* 0x000fe400078e02ff */
[----:B------:R-:W-:Y:S01]  /*18a00*/  IMAD R0, R0, c[0x0][0x4e8], R6 ;  /* 0x00013a0000007a24 */ /* 0x000fe200078e0206 */
[----:B------:R1:W1:Y:S01]  /*18a10*/  LDS.128 R48, [R105+0xa080] ;  /* 0x00a0800069307984 */ /* 0x0002620000000c00 */
[----:B------:R-:W-:-:S02]  /*18a20*/  IMAD R6, R2, c[0x0][0x3e4], R3 ;  /* 0x0000f90002067a24 */ /* 0x000fc400078e0203 */
[----:B------:R-:W-:Y:S01]  /*18a30*/  IMAD.WIDE.U32 R2, R2, c[0x0][0x3e0], R4 ;  /* 0x0000f80002027a25 */ /* 0x000fe200078e0004 */
[----:B------:R1:W1:Y:S01]  /*18a40*/  LDS.128 R68, [R105+0xb080] ;  /* 0x00b0800069447984 */ /* 0x0002620000000c00 */
[----:B------:R-:W-:-:S03]  /*18a50*/  SHF.R.S32.HI R4, RZ, 0x1f, R0 ;  /* 0x0000001fff047819 */ /* 0x000fc60000011400 */
[----:B------:R-:W-:Y:S02]  /*18a60*/  IADD3 R3, R3, R6, RZ ;  /* 0x0000000603037210 */ /* 0x000fe40007ffe0ff */
[----:B------:R-:W-:-:S03]  /*18a70*/  IMAD R4, R4, c[0x0][0x3d8], RZ ;  /* 0x0000f60004047a24 */ /* 0x000fc600078e02ff */
[----:B------:R-:W-:-:S04]  /*18a80*/  IMAD.WIDE.U32 R2, R0, c[0x0][0x3d8], R2 ;  /* 0x0000f60000027a25 */ /* 0x000fc800078e0002 */
[----:B------:R-:W-:Y:S01]  /*18a90*/  IMAD R0, R0, c[0x0][0x3dc], R4 ;  /* 0x0000f70000007a24 */ /* 0x000fe200078e0204 */
[----:B------:R-:W-:-:S04]  /*18aa0*/  LEA R16, P0, R2, c[0x0][0x380], 0x1 ;  /* 0x0000e00002107a11 */ /* 0x000fc800078008ff */
[----:B------:R-:W-:-:S04]  /*18ab0*/  IADD3 R0, R3, R0, RZ ;  /* 0x0000000003007210 */ /* 0x000fc80007ffe0ff */
[----:B------:R-:W-:Y:S01]  /*18ac0*/  LEA.HI.X R13, R2, c[0x0][0x384], R0, 0x1, P0 ;  /* 0x0000e100020d7a11 */ /* 0x000fe200000f0c00 */
[----:B------:R-:W-:Y:S05]  /*18ad0*/  BRA.DIV ~URZ, `(.L_x_1928) ;  /* 0x00003de27f007947 */ /* 0x000fea000b800000 */
[----:B--234-:R2:W3:Y:S02]  /*18ae0*/  SHFL.IDX PT, R8, R13, RZ, 0x181f ;  /* 0x00181fff0d087589 */ /* 0x01c4e400000e0000 */
.L_x_1995:
[----:B------:R-:W-:Y:S05]  /*18af0*/  BRA.DIV ~URZ, `(.L_x_1929) ;  /* 0x00003e427f007947 */ /* 0x000fea000b800000 */
[----:B------:R4:W2:Y:S02]  /*18b00*/  SHFL.IDX PT, R0, R16, RZ, 0x181f ;  /* 0x00181fff10007589 */ /* 0x0008a400000e0000 */
.L_x_1996:
[----:B------:R-:W-:Y:S01]  /*18b10*/  IMAD R15, R36, c[0x0][0x4e8], RZ ;  /* 0x00013a00240f7a24 */ /* 0x000fe200078e02ff */
[----:B------:R-:W-:Y:S04]  /*18b20*/  BSSY B0, `(.L_x_1930) ;  /* 0x000000f000007945 */ /* 0x000fe80003800000 */
[----:B------:R-:W-:-:S13]  /*18b30*/  ISETP.GE.AND P0, PT, R14, R15, PT ;  /* 0x0000000f0e00720c */ /* 0x000fda0003f06270 */
[----:B------:R-:W-:Y:S05]  /*18b40*/  @P0 BRA `(.L_x_1931) ;  /* 0x000000c000000947 */ /* 0x000fea0003800000 */
[----:B------:R-:W-:Y:S02]  /*18b50*/  ISETP.GE.AND P2, PT, R208, c[0x0][0x3c8], PT ;  /* 0x0000f200d0007a0c */ /* 0x000fe40003f46270 */
[----:B------:R-:W-:Y:S02]  /*18b60*/  ISETP.GE.AND P1, PT, R212, c[0x0][0x3c8], PT ;  /* 0x0000f200d4007a0c */ /* 0x000fe40003f26270 */
[----:B------:R-:W-:-:S09]  /*18b70*/  ISETP.GE.AND P0, PT, R220, c[0x0][0x3c8], PT ;  /* 0x0000f200dc007a0c */ /* 0x000fd20003f06270 */
[-C--:B--2---:R-:W-:Y:S02]  /*18b80*/  @!P2 LEA R6, P5, R208, R0.reuse, 0x1 ;  /* 0x00000000d006a211 */ /* 0x084fe400078a08ff */
[-C--:B------:R-:W-:Y:S02]  /*18b90*/  @!P1 LEA R4, P4, R212, R0.reuse, 0x1 ;  /* 0x00000000d4049211 */ /* 0x080fe400078808ff */
[----:B------:R-:W-:Y:S02]  /*18ba0*/  @!P0 LEA R2, P3, R220, R0, 0x1 ;  /* 0x00000000dc028211 */ /* 0x000fe400078608ff */
[-C--:B---3--:R-:W-:Y:S02]  /*18bb0*/  @!P2 LEA.HI.X R7, R208, R8.reuse, R209, 0x1, P5 ;  /* 0x00000008d007a211 */ /* 0x088fe400028f0cd1 */
[-C--:B------:R-:W-:Y:S02]  /*18bc0*/  @!P1 LEA.HI.X R5, R212, R8.reuse, R227, 0x1, P4 ;  /* 0x00000008d4059211 */ /* 0x080fe400020f0ce3 */
[----:B------:R-:W-:Y:S01]  /*18bd0*/  @!P0 LEA.HI.X R3, R220, R8, R226, 0x1, P3 ;  /* 0x00000008dc038211 */ /* 0x000fe200018f0ce2 */
[----:B------:R2:W-:Y:S04]  /*18be0*/  @!P2 ST.E.128 [R6.64], R28 ;  /* 0x0000001c0600a985 */ /* 0x0005e8000c101d0e */
[----:B-1----:R2:W-:Y:S04]  /*18bf0*/  @!P1 ST.E.128 [R4.64], R24 ;  /* 0x0000001804009985 */ /* 0x0025e8000c101d0e */
[----:B------:R2:W-:Y:S02]  /*18c00*/  @!P0 ST.E.128 [R2.64], R20 ;  /* 0x0000001402008985 */ /* 0x0005e4000c101d0e */
.L_x_1931:
[----:B------:R-:W-:Y:S05]  /*18c10*/  BSYNC B0 ;  /* 0x0000000000007941 */ /* 0x000fea0003800000 */
.L_x_1930:
[----:B------:R-:W-:Y:S05]  /*18c20*/  BRA.DIV ~URZ, `(.L_x_1932) ;  /* 0x00003d927f007947 */ /* 0x000fea000b800000 */
[----:B---3--:R3:W4:Y:S04]  /*18c30*/  SHFL.IDX PT, R8, R13, 0x1, 0x181f ;  /* 0x00381f000d087f89 */ /* 0x00872800000e0000 */
[----:B--2---:R3:W2:Y:S02]  /*18c40*/  SHFL.IDX PT, R0, R16, 0x1, 0x181f ;  /* 0x00381f0010007f89 */ /* 0x0046a400000e0000 */
.L_x_1997:
        /* <DEDUP_REMOVED lines=10> */
[-C--:B----4-:R-:W-:Y:S02]  /*18cf0*/  @!P2 LEA.HI.X R7, R208, R8.reuse, R209, 0x1, P5 ;  /* 0x00000008d007a211 */ /* 0x090fe400028f0cd1 */
[-C--:B------:R-:W-:Y:S02]  /*18d00*/  @!P1 LEA.HI.X R5, R212, R8.reuse, R227, 0x1, P4 ;  /* 0x00000008d4059211 */ /* 0x080fe400020f0ce3 */
[----:B------:R-:W-:Y:S01]  /*18d10*/  @!P0 LEA.HI.X R3, R220, R8, R226, 0x1, P3 ;  /* 0x00000008dc038211 */ /* 0x000fe200018f0ce2 */
[----:B------:R2:W-:Y:S04]  /*18d20*/  @!P2 ST.E.128 [R6.64], R44 ;  /* 0x0000002c0600a985 */ /* 0x0005e8000c101d0e */
[----:B-1----:R2:W-:Y:S04]  /*18d30*/  @!P1 ST.E.128 [R4.64], R40 ;  /* 0x0000002804009985 */ /* 0x0025e8000c101d0e */
[----:B------:R2:W-:Y:S02]  /*18d40*/  @!P0 ST.E.128 [R2.64], R32 ;  /* 0x0000002002008985 */ /* 0x0005e4000c101d0e */
.L_x_1934:
[----:B------:R-:W-:Y:S05]  /*18d50*/  BSYNC B0 ;  /* 0x0000000000007941 */ /* 0x000fea0003800000 */
.L_x_1933:
[----:B------:R-:W-:Y:S05]  /*18d60*/  BRA.DIV ~URZ, `(.L_x_1935) ;  /* 0x00003d427f007947 */ /* 0x000fea000b800000 */
[----:B----4-:R4:W3:Y:S02]  /*18d70*/  SHFL.IDX PT, R8, R13, 0x2, 0x181f ;  /* 0x00581f000d087f89 */ /* 0x0108e400000e0000 */
.L_x_1998:
[----:B------:R-:W-:Y:S05]  /*18d80*/  BRA.DIV ~URZ, `(.L_x_1936) ;  /* 0x00003da27f007947 */ /* 0x000fea000b800000 */
[----:B--2---:R2:W4:Y:S02]  /*18d90*/  SHFL.IDX PT, R0, R16, 0x2, 0x181f ;  /* 0x00581f0010007f89 */ /* 0x00452400000e0000 */
.L_x_1999:
        /* <DEDUP_REMOVED lines=16> */
.L_x_1938:
[----:B------:R-:W-:Y:S05]  /*18ea0*/  BSYNC B0 ;  /* 0x0000000000007941 */ /* 0x000fea0003800000 */
.L_x_1937:
[----:B------:R-:W-:Y:S05]  /*18eb0*/  BRA.DIV ~URZ, `(.L_x_1939) ;  /* 0x00003cf27f007947 */ /* 0x000fea000b800000 */
[----:B---3--:R3:W2:Y:S04]  /*18ec0*/  SHFL.IDX PT, R6, R13, 0x3, 0x181f ;  /* 0x00781f000d067f89 */ /* 0x0086a800000e0000 */
[----:B----4-:R3:W4:Y:S02]  /*18ed0*/  SHFL.IDX PT, R0, R16, 0x3, 0x181f ;  /* 0x00781f0010007f89 */ /* 0x01072400000e0000 */
.L_x_2000:
[----:B------:R-:W-:-:S04]  /*18ee0*/  IADD3 R2, R14, 0x60, RZ ;  /* 0x000000600e027810 */ /* 0x000fc80007ffe0ff */
[----:B------:R-:W-:-:S13]  /*18ef0*/  ISETP.GE.AND P0, PT, R2, R15, PT ;  /* 0x0000000f0200720c */ /* 0x000fda0003f06270 */
[----:B------:R-:W-:Y:S05]  /*18f00*/  @P0 BRA `(.L_x_1940) ;  /* 0x0000203000000947 */ /* 0x000fea0003800000 */
[----:B------:R-:W-:Y:S02]  /*18f10*/  ISETP.GE.AND P1, PT, R208, c[0x0][0x3c8], PT ;  /* 0x0000f200d0007a0c */ /* 0x000fe40003f26270 */
[----:B------:R-:W-:-:S11]  /*18f20*/  ISETP.GE.AND P0, PT, R212, c[0x0][0x3c8], PT ;  /* 0x0000f200d4007a0c */ /* 0x000fd60003f06270 */
[-C--:B----4-:R-:W-:Y:S02]  /*18f30*/  @!P1 LEA R4, P3, R208, R0.reuse, 0x1 ;  /* 0x00000000d0049211 */ /* 0x090fe400078608ff */
[----:B------:R-:W-:Y:S02]  /*18f40*/  @!P0 LEA R2, P2, R212, R0, 0x1 ;  /* 0x00000000d4028211 */ /* 0x000fe400078408ff */
        /* <DEDUP_REMOVED lines=10> */
.L_x_1927:
[----:B------:R-:W-:Y:S02]  /*18ff0*/  IMAD R12, R12, c[0x0][0x408], RZ ;  /* 0x000102000c0c7a24 */ /* 0x000fe400078e02ff */
[----:B-1----:R-:W-:-:S04]  /*19000*/  IMAD.WIDE.U32 R4, R2, c[0x0][0x408], RZ ;  /* 0x0001020002047a25 */ /* 0x002fc800078e00ff */
[----:B------:R-:W-:-:S05]  /*19010*/  IMAD R2, R2, c[0x0][0x40c], R12 ;  /* 0x0001030002027a24 */ /* 0x000fca00078e020c */
[----:B------:R-:W-:Y:S02]  /*19020*/  IADD3 R3, R5, R2, RZ ;  /* 0x0000000205037210 */ /* 0x000fe40007ffe0ff */
[----:B------:R-:W-:Y:S02]  /*19030*/  MOV R2, R4 ;  /* 0x0000000400027202 */ /* 0x000fe40000000f00 */
[----:B------:R-:W-:-:S03]  /*19040*/  SHF.R.S32.HI R5, RZ, 0x1f, R0 ;  /* 0x0000001fff057819 */ /* 0x000fc60000011400 */
[----:B------:R-:W-:-:S04]  /*19050*/  IMAD.WIDE.U32 R2, R221, c[0x0][0x438], R2 ;  /* 0x00010e00dd027a25 */ /* 0x000fc800078e0002 */
[----:B------:R-:W-:Y:S02]  /*19060*/  IMAD R4, R5, c[0x0][0x440], RZ ;  /* 0x0001100005047a24 */ /* 0x000fe400078e02ff */
[----:B------:R-:W-:Y:S02]  /*19070*/  IMAD R3, R221, c[0x0][0x43c], R3 ;  /* 0x00010f00dd037a24 */ /* 0x000fe400078e0203 */
[----:B------:R-:W-:-:S04]  /*19080*/  @P3 IMAD.HI.U32 R5, R9, c[0x0][0x4ec], RZ ;  /* 0x00013b0009053a27 */ /* 0x000fc800078e00ff */
[C---:B------:R-:W-:Y:S02]  /*19090*/  IMAD R4, R0.reuse, c[0x0][0x444], R4 ;  /* 0x0001110000047a24 */ /* 0x040fe400078e0204 */
[----:B------:R-:W-:Y:S01]  /*190a0*/  IMAD.WIDE.U32 R2, R0, c[0x0][0x440], R2 ;  /* 0x0001100000027a25 */ /* 0x000fe200078e0002 */
[----:B------:R-:W-:Y:S02]  /*190b0*/  MOV R0, R9 ;  /* 0x0000000900007202 */ /* 0x000fe40000000f00 */
[----:B------:R-:W-:Y:S02]  /*190c0*/  @P3 SHF.R.U32.HI R0, RZ, c[0x0][0x4f0], R5 ;  /* 0x00013c00ff003a19 */ /* 0x000fe40000011605 */
[----:B------:R-:W-:Y:S02]  /*190d0*/  IADD3 R3, R3, R4, RZ ;  /* 0x0000000403037210 */ /* 0x000fe40007ffe0ff */
[----:B------:R-:W-:Y:S02]  /*190e0*/  SHF.R.S32.HI R5, RZ, 0x1f, R0 ;  /* 0x0000001fff057819 */ /* 0x000fe40000011400 */
[----:B------:R-:W-:Y:S01]  /*190f0*/  IADD3 R4, -R0, RZ, RZ ;  /* 0x000000ff00047210 */ /* 0x000fe20007ffe1ff */
[----:B------:R-:W-:-:S04]  /*19100*/  IMAD.WIDE.U32 R2, R231, c[0x0][0x448], R2 ;  /* 0x00011200e7027a25 */ /* 0x000fc800078e0002 */
        /* <DEDUP_REMOVED lines=15> */
.L_x_2001:
[----:B------:R-:W-:Y:S05]  /*19200*/  BRA.DIV ~URZ, `(.L_x_1942) ;  /* 0x00003b127f007947 */ /* 0x000fea000b800000 */
[----:B------:R3:W4:Y:S02]  /*19210*/  SHFL.IDX PT, R0, R16, RZ, 0x1c1f ;  /* 0x001c1fff10007589 */ /* 0x00072400000e0000 */
.L_x_2002:
[----:B------:R-:W-:Y:S01]  /*19220*/  IMAD R15, R36, c[0x0][0x4e8], RZ ;  /* 0x00013a00240f7a24 */ /* 0x000fe200078e02ff */
[----:B------:R-:W-:Y:S04]  /*19230*/  BSSY B0, `(.L_x_1943) ;  /* 0x0000085000007945 */ /* 0x000fe80003800000 */
[----:B------:R-:W-:-:S13]  /*19240*/  ISETP.GE.AND P0, PT, R8, R15, PT ;  /* 0x0000000f0800720c */ /* 0x000fda0003f06270 */
[----:B------:R-:W-:Y:S05]  /*19250*/  @P0 BRA `(.L_x_1944) ;  /* 0x0000082000000947 */ /* 0x000fea0003800000 */
[----:B------:R-:W5:Y:S04]  /*19260*/  LDL R21, [R1+0x7c] ;  /* 0x00007c0001157983 */ /* 0x000f680000100800 */
[----:B---3--:R-:W3:Y:S04]  /*19270*/  LDL R19, [R1+0x78] ;  /* 0x0000780001137983 */ /* 0x008ee80000100800 */
[----:B----4-:R-:W4:Y:S04]  /*19280*/  LDL R12, [R1+0x74] ;  /* 0x00007400010c7983 */ /* 0x010f280000100800 */
[----:B--2---:R-:W2:Y:S04]  /*19290*/  LDL R5, [R1+0x70] ;  /* 0x0000700001057983 */ /* 0x004ea80000100800 */
[----:B------:R-:W2:Y:S04]  /*192a0*/  LDL R20, [R1+0x90] ;  /* 0x0000900001147983 */ /* 0x000ea80000100800 */
[----:B------:R-:W2:Y:S04]  /*192b0*/  LDL R18, [R1+0x8c] ;  /* 0x00008c0001127983 */ /* 0x000ea80000100800 */
[----:B------:R-:W2:Y:S01]  /*192c0*/  LDL R13, [R1+0x88] ;  /* 0x00008800010d7983 */ /* 0x000ea20000100800 */
[----:B------:R-:W-:-:S02]  /*192d0*/  ISETP.GE.AND P4, PT, R252, c[0x0][0x3c8], PT ;  /* 0x0000f200fc007a0c */ /* 0x000fc40003f86270 */
[----:B-----5:R-:W-:Y:S02]  /*192e0*/  ISETP.GE.AND P2, PT, R21, c[0x0][0x3c8], PT ;  /* 0x0000f20015007a0c */ /* 0x020fe40003f46270 */
[----:B---3--:R-:W-:Y:S02]  /*192f0*/  ISETP.GE.AND P1, PT, R19, c[0x0][0x3c8], PT ;  /* 0x0000f20013007a0c */ /* 0x008fe40003f26270 */
[----:B----4-:R-:W-:Y:S02]  /*19300*/  ISETP.GE.AND P0, PT, R12, c[0x0][0x3c8], PT ;  /* 0x0000f2000c007a0c */ /* 0x010fe40003f06270 */
[----:B--2---:R-:W-:-:S07]  /*19310*/  ISETP.GE.AND P5, PT, R5, c[0x0][0x3c8], PT ;  /* 0x0000f20005007a0c */ /* 0x004fce0003fa6270 */
[----:B------:R-:W-:Y:S02]  /*19320*/  @!P2 IMAD.MOV.U32 R8, RZ, RZ, R0 ;  /* 0x000000ffff08a224 */ /* 0x000fe400078e0000 */
[----:B------:R-:W-:Y:S01]  /*19330*/  @!P2 IMAD.MOV.U32 R9, RZ, RZ, R4 ;  /* 0x000000ffff09a224 */ /* 0x000fe200078e0004 */
[----:B------:R-:W-:-:S03]  /*19340*/  @!P1 LEA R6, P3, R19, R0, 0x2 ;  /* 0x0000000013069211 */ /* 0x000fc600078610ff */
[----:B------:R-:W-:Y:S01]  /*19350*/  @!P2 IMAD.WIDE R8, R21, 0x4, R8 ;  /* 0x000000041508a825 */ /* 0x000fe200078e0208 */
[C---:B------:R-:W-:Y:S02]  /*19360*/  @!P0 LEA R2, P6, R12.reuse, R0, 0x2 ;  /* 0x000000000c028211 */ /* 0x040fe400078c10ff */
[-C--:B------:R-:W-:Y:S02]  /*19370*/  @!P1 LEA.HI.X R7, R19, R4.reuse, R20, 0x2, P3 ;  /* 0x0000000413079211 */ /* 0x080fe400018f1414 */
[----:B------:R-:W-:Y:S01]  /*19380*/  @!P0 LEA.HI.X R3, R12, R4, R18, 0x2, P6 ;  /* 0x000000040c038211 */ /* 0x000fe200030f1412 */
[----:B------:R2:W-:Y:S04]  /*19390*/  @!P2 ST.E.64 [R8.64], R128 ;  /* 0x000000800800a985 */ /* 0x0005e8000c101b0e */
[----:B------:R3:W-:Y:S04]  /*193a0*/  @!P1 ST.E.64 [R6.64], R108 ;  /* 0x0000006c06009985 */ /* 0x0007e8000c101b0e */
[----:B------:R4:W-:Y:S01]  /*193b0*/  @!P0 ST.E.64 [R2.64], R124 ;  /* 0x0000007c02008985 */ /* 0x0009e2000c101b0e */
[----:B------:R-:W-:-:S02]  /*193c0*/  ISETP.GE.AND P3, PT, R251, c[0x0][0x3c8], PT ;  /* 0x0000f200fb007a0c */ /* 0x000fc40003f66270 */
[----:B------:R-:W-:Y:S02]  /*193d0*/  SHF.R.S32.HI R12, RZ, 0x1f, R252 ;  /* 0x0000001fff0c7819 */ /* 0x000fe400000114fc */
[----:B------:R-:W-:Y:S02]  /*193e0*/  ISETP.GE.AND P2, PT, R233, c[0x0][0x3c8], PT ;  /* 0x0000f200e9007a0c */ /* 0x000fe40003f46270 */
[----:B--2---:R-:W-:-:S04]  /*193f0*/  @!P5 LEA R8, P0, R5, R0, 0x2 ;  /* 0x000000000508d211 */ /* 0x004fc800078010ff */
[----:B------:R-:W-:-:S05]  /*19400*/  @!P5 LEA.HI.X R9, R5, R4, R13, 0x2, P0 ;  /* 0x000000040509d211 */ /* 0x000fca00000f140d */
[----:B------:R2:W-:Y:S01]  /*19410*/  @!P5 ST.E.64 [R8.64], R116 ;  /* 0x000000740800d985 */ /* 0x0005e2000c101b0e */
[----:B------:R-:W-:Y:S02]  /*19420*/  ISETP.GE.AND P5, PT, R250, c[0x0][0x3c8], PT ;  /* 0x0000f200fa007a0c */ /* 0x000fe40003fa6270 */
[C---:B---3--:R-:W-:Y:S02]  /*19430*/  @!P4 LEA R6, P1, R252.reuse, R0, 0x2 ;  /* 0x00000000fc06c211 */ /* 0x048fe400078210ff */
[----:B------:R-:W-:Y:S02]  /*19440*/  SHF.R.S32.HI R5, RZ, 0x1f, R251 ;  /* 0x0000001fff057819 */ /* 0x000fe400000114fb */
[----:B------:R-:W-:Y:S02]  /*19450*/  @!P4 LEA.HI.X R7, R252, R4, R12, 0x2, P1 ;  /* 0x00000004fc07c211 */ /* 0x000fe400008f140c */
[----:B----4-:R-:W-:Y:S02]  /*19460*/  @!P3 LEA R2, P0, R251, R0, 0x2 ;  /* 0x00000000fb02b211 */ /* 0x010fe400078010ff */
[----:B------:R-:W-:Y:S01]  /*19470*/  ISETP.GE.AND P6, PT, R249, c[0x0][0x3c8], PT ;  /* 0x0000f200f9007a0c */ /* 0x000fe20003fc6270 */
[----:B------:R3:W-:Y:S01]  /*19480*/  @!P4 ST.E.64 [R6.64], R120 ;  /* 0x000000780600c985 */ /* 0x0007e2000c101b0e */
[----:B------:R-:W-:-:S02]  /*19490*/  @!P3 LEA.HI.X R3, R251, R4, R5, 0x2, P0 ;  /* 0x00000004fb03b211 */ /* 0x000fc400000f1405 */
[----:B------:R-:W-:Y:S02]  /*194a0*/  SHF.R.S32.HI R12, RZ, 0x1f, R250 ;  /* 0x0000001fff0c7819 */ /* 0x000fe400000114fa */
[----:B------:R-:W-:Y:S01]  /*194b0*/  SHF.R.S32.HI R5, RZ, 0x1f, R233 ;  /* 0x0000001fff057819 */ /* 0x000fe200000114e9 */
[----:B------:R4:W-:Y:S01]  /*194c0*/  @!P3 ST.E.64 [R2.64], R112 ;  /* 0x000000700200b985 */ /* 0x0009e2000c101b0e */
[----:B------:R-:W-:Y:S02]  /*194d0*/  ISETP.GE.AND P3, PT, R248, c[0x0][0x3c8], PT ;  /* 0x0000f200f8007a0c */ /* 0x000fe40003f66270 */
[-C--:B--2---:R-:W-:Y:S02]  /*194e0*/  @!P2 LEA R8, P1, R233, R0.reuse, 0x2 ;  /* 0x00000000e908a211 */ /* 0x084fe400078210ff */
[----:B---3--:R-:W-:-:S04]  /*194f0*/  @!P5 LEA R6, P0, R250, R0, 0x2 ;  /* 0x00000000fa06d211 */ /* 0x008fc800078010ff */
[-C--:B------:R-:W-:Y:S02]  /*19500*/  @!P5 LEA.HI.X R7, R250, R4.reuse, R12, 0x2, P0 ;  /* 0x00000004fa07d211 */ /* 0x080fe400000f140c */
[C---:B------:R-:W-:Y:S02]  /*19510*/  ISETP.GE.AND P0, PT, R233.reuse, c[0x0][0x3c8], PT ;  /* 0x0000f200e9007a0c */ /* 0x040fe40003f06270 */
[----:B------:R-:W-:Y:S02]  /*19520*/  @!P2 LEA.HI.X R9, R233, R4, R5, 0x2, P1 ;  /* 0x00000004e909a211 */ /* 0x000fe400008f1405 */
[----:B----4-:R-:W-:Y:S02]  /*19530*/  @!P6 LEA R2, P4, R249, R0, 0x2 ;  /* 0x00000000f902e211 */ /* 0x010fe400078810ff */
[----:B------:R-:W-:Y:S02]  /*19540*/  ISETP.GE.AND P2, PT, R247, c[0x0][0x3c8], PT ;  /* 0x0000f200f7007a0c */ /* 0x000fe40003f46270 */
[----:B------:R-:W-:-:S04]  /*19550*/  SHF.R.S32.HI R5, RZ, 0x1f, R249 ;  /* 0x0000001fff057819 */ /* 0x000fc800000114f9 */
[----:B------:R-:W-:Y:S01]  /*19560*/  @!P6 LEA.HI.X R3, R249, R4, R5, 0x2, P4 ;  /* 0x00000004f903e211 */ /* 0x000fe200020f1405 */
[----:B------:R2:W-:Y:S01]  /*19570*/  @!P0 ST.E.64 [R8.64], R136 ;  /* 0x0000008808008985 */ /* 0x0005e2000c101b0e */
[----:B------:R-:W-:Y:S02]  /*19580*/  ISETP.GE.AND P1, PT, R246, c[0x0][0x3c8], PT ;  /* 0x0000f200f6007a0c */ /* 0x000fe40003f26270 */
[----:B------:R-:W-:Y:S01]  /*19590*/  SHF.R.S32.HI R5, RZ, 0x1f, R248 ;  /* 0x0000001fff057819 */ /* 0x000fe200000114f8 */
[----:B------:R3:W-:Y:S04]  /*195a0*/  @!P5 ST.E.64 [R6.64], R132 ;  /* 0x000000840600d985 */ /* 0x0007e8000c101b0e */
[----:B------:R4:W-:Y:S01]  /*195b0*/  @!P6 ST.E.64 [R2.64], R40 ;  /* 0x000000280200e985 */ /* 0x0009e2000c101b0e */
[----:B------:R-:W-:-:S02]  /*195c0*/  ISETP.GE.AND P6, PT, R245, c[0x0][0x3c8], PT ;  /* 0x0000f200f5007a0c */ /* 0x000fc40003fc6270 */
[----:B------:R-:W-:Y:S02]  /*195d0*/  SHF.R.S32.HI R12, RZ, 0x1f, R247 ;  /* 0x0000001fff0c7819 */ /* 0x000fe400000114f7 */
[CC--:B--2---:R-:W-:Y:S02]  /*195e0*/  @!P3 LEA R8, P0, R248.reuse, R0.reuse, 0x2 ;  /* 0x00000000f808b211 */ /* 0x0c4fe400078010ff */
[C---:B---3--:R-:W-:Y:S02]  /*195f0*/  @!P2 LEA R6, P4, R247.reuse, R0, 0x2 ;  /* 0x00000000f706a211 */ /* 0x048fe400078810ff */
[-C--:B------:R-:W-:Y:S02]  /*19600*/  @!P3 LEA.HI.X R9, R248, R4.reuse, R5, 0x2, P0 ;  /* 0x00000004f809b211 */ /* 0x080fe400000f1405 */
[----:B------:R-:W-:-:S03]  /*19610*/  @!P2 LEA.HI.X R7, R247, R4, R12, 0x2, P4 ;  /* 0x00000004f707a211 */ /* 0x000fc600020f140c */
[----:B------:R-:W-:Y:S01]  /*19620*/  @!P3 ST.E.64 [R8.64], R44 ;  /* 0x0000002c0800b985 */ /* 0x000fe2000c101b0e */
[----:B------:R-:W-:Y:S02]  /*19630*/  ISETP.GE.AND P3, PT, R232, c[0x0][0x3c8], PT ;  /* 0x0000f200e8007a0c */ /* 0x000fe40003f66270 */
[----:B------:R-:W-:Y:S02]  /*19640*/  SHF.R.S32.HI R5, RZ, 0x1f, R246 ;  /* 0x0000001fff057819 */ /* 0x000fe400000114f6 */
[C---:B----4-:R-:W-:Y:S01]  /*19650*/  @!P1 LEA R2, P0, R246.reuse, R0, 0x2 ;  /* 0x00000000f6029211 */ /* 0x050fe200078010ff */
[----:B------:R2:W-:Y:S01]  /*19660*/  @!P2 ST.E.64 [R6.64], R48 ;  /* 0x000000300600a985 */ /* 0x0005e2000c101b0e */
[----:B------:R-:W-:Y:S02]  /*19670*/  SHF.R.S32.HI R12, RZ, 0x1f, R245 ;  /* 0x0000001fff0c7819 */ /* 0x000fe400000114f5 */
[----:B------:R-:W-:Y:S02]  /*19680*/  @!P1 LEA.HI.X R3, R246, R4, R5, 0x2, P0 ;  /* 0x00000004f6039211 */ /* 0x000fe400000f1405 */
[----:B------:R-:W-:-:S03]  /*19690*/  SHF.R.S32.HI R5, RZ, 0x1f, R232 ;  /* 0x0000001fff057819 */ /* 0x000fc600000114e8 */
[----:B------:R3:W-:Y:S01]  /*196a0*/  @!P1 ST.E.64 [R2.64], R52 ;  /* 0x0000003402009985 */ /* 0x0007e2000c101b0e */
[----:B------:R-:W-:Y:S02]  /*196b0*/  ISETP.GE.AND P1, PT, R242, c[0x0][0x3c8], PT ;  /* 0x0000f200f2007a0c */ /* 0x000fe40003f26270 */
[----:B------:R-:W-:Y:S02]  /*196c0*/  ISETP.GE.AND P5, PT, R244, c[0x0][0x3c8], PT ;  /* 0x0000f200f4007a0c */ /* 0x000fe40003fa6270 */
[----:B--2---:R-:W-:-:S04]  /*196d0*/  @!P6 LEA R6, P4, R245, R0, 0x2 ;  /* 0x00000000f506e211 */ /* 0x004fc800078810ff */
[----:B------:R-:W-:Y:S02]  /*196e0*/  @!P6 LEA.HI.X R7, R245, R4, R12, 0x2, P4 ;  /* 0x00000004f507e211 */ /* 0x000fe400020f140c */
[C---:B------:R-:W-:Y:S02]  /*196f0*/  ISETP.GE.AND P4, PT, R232.reuse, c[0x0][0x3c8], PT ;  /* 0x0000f200e8007a0c */ /* 0x040fe40003f86270 */
[----:B------:R-:W-:-:S04]  /*19700*/  @!P3 LEA R8, P0, R232, R0, 0x2 ;  /* 0x00000000e808b211 */ /* 0x000fc800078010ff */
[----:B------:R-:W-:Y:S02]  /*19710*/  @!P3 LEA.HI.X R9, R232, R4, R5, 0x2, P0 ;  /* 0x00000004e809b211 */ /* 0x000fe400000f1405 */
[----:B------:R-:W-:-:S05]  /*19720*/  ISETP.GE.AND P2, PT, R243, c[0x0][0x3c8], PT ;  /* 0x0000f200f3007a0c */ /* 0x000fca0003f46270 */
[----:B------:R-:W-:Y:S04]  /*19730*/  @!P4 ST.E.64 [R8.64], R56 ;  /* 0x000000380800c985 */ /* 0x000fe8000c101b0e */
[----:B------:R2:W-:Y:S01]  /*19740*/  @!P6 ST.E.64 [R6.64], R60 ;  /* 0x0000003c0600e985 */ /* 0x0005e2000c101b0e */
[C---:B---3--:R-:W-:Y:S02]  /*19750*/  @!P5 LEA R2, P3, R244.reuse, R0, 0x2 ;  /* 0x00000000f402d211 */ /* 0x048fe400078610ff */
[----:B------:R-:W-:Y:S02]  /*19760*/  SHF.R.S32.HI R5, RZ, 0x1f, R244 ;  /* 0x0000001fff057819 */ /* 0x000fe400000114f4 */
[----:B------:R-:W-:Y:S02]  /*19770*/  ISETP.GE.AND P0, PT, R241, c[0x0][0x3c8], PT ;  /* 0x0000f200f1007a0c */ /* 0x000fe40003f06270 */
[----:B------:R-:W-:-:S02]  /*19780*/  @!P5 LEA.HI.X R3, R244, R4, R5, 0x2, P3 ;  /* 0x00000004f403d211 */ /* 0x000fc400018f1405 */
[----:B------:R-:W-:-:S03]  /*19790*/  SHF.R.S32.HI R5, RZ, 0x1f, R243 ;  /* 0x0000001fff057819 */ /* 0x000fc600000114f3 */
[----:B------:R3:W-:Y:S01]  /*197a0*/  @!P5 ST.E.64 [R2.64], R64 ;  /* 0x000000400200d985 */ /* 0x0007e2000c101b0e */
[----:B------:R-:W-:Y:S02]  /*197b0*/  ISETP.GE.AND P5, PT, R240, c[0x0][0x3c8], PT ;  /* 0x0000f200f0007a0c */ /* 0x000fe40003fa6270 */
[-C--:B--2---:R-:W-:Y:S02]  /*197c0*/  @!P1 LEA R6, P4, R242, R0.reuse, 0x2 ;  /* 0x00000000f2069211 */ /* 0x084fe400078810ff */
[C---:B------:R-:W-:Y:S02]  /*197d0*/  @!P2 LEA R8, P3, R243.reuse, R0, 0x2 ;  /* 0x00000000f308a211 */ /* 0x040fe400078610ff */
[----:B------:R-:W-:Y:S02]  /*197e0*/  SHF.R.S32.HI R12, RZ, 0x1f, R242 ;  /* 0x0000001fff0c7819 */ /* 0x000fe400000114f2 */
[----:B------:R-:W-:Y:S02]  /*197f0*/  @!P2 LEA.HI.X R9, R243, R4, R5, 0x2, P3 ;  /* 0x00000004f309a211 */ /* 0x000fe400018f1405 */
[----:B------:R-:W-:-:S05]  /*19800*/  SHF.R.S32.HI R5, RZ, 0x1f, R241 ;  /* 0x0000001fff057819 */ /* 0x000fca00000114f1 */
[----:B---3--:R-:W-:Y:S02]  /*19810*/  P2R R3, PR, RZ, 0x10 ;  /* 0x00000010ff037803 */ /* 0x008fe40000000000 */
[----:B------:R-:W-:Y:S02]  /*19820*/  @!P0 LEA R2, P6, R241, R0, 0x2 ;  /* 0x00000000f1028211 */ /* 0x000fe400078c10ff */
[----:B------:R-:W-:Y:S02]  /*19830*/  ISETP.NE.AND P3, PT, R3, RZ, PT ;  /* 0x000000ff0300720c */ /* 0x000fe40003f65270 */
[-C--:B------:R-:W-:Y:S02]  /*19840*/  @!P0 LEA.HI.X R3, R241, R4.reuse, R5, 0x2, P6 ;  /* 0x00000004f1038211 */ /* 0x080fe400030f1405 */
[----:B------:R-:W-:Y:S01]  /*19850*/  @!P1 LEA.HI.X R7, R242, R4, R12, 0x2, P3 ;  /* 0x00000004f2079211 */ /* 0x000fe200018f140c */
[----:B------:R-:W-:Y:S01]  /*19860*/  @!P2 ST.E.64 [R8.64], R68 ;  /* 0x000000440800a985 */ /* 0x000fe2000c101b0e */
[----:B------:R-:W-:-:S03]  /*19870*/  ISETP.GE.AND P3, PT, R238, c[0x0][0x3c8], PT ;  /* 0x0000f200ee007a0c */ /* 0x000fc60003f66270 */
[----:B------:R2:W-:Y:S01]  /*19880*/  @!P1 ST.E.64 [R6.64], R72 ;  /* 0x0000004806009985 */ /* 0x0005e2000c101b0e */
[----:B------:R-:W-:Y:S02]  /*19890*/  ISETP.GE.AND P4, PT, R239, c[0x0][0x3c8], PT ;  /* 0x0000f200ef007a0c */ /* 0x000fe40003f86270 */
[----:B------:R-:W-:Y:S01]  /*198a0*/  SHF.R.S32.HI R12, RZ, 0x1f, R240 ;  /* 0x0000001fff0c7819 */ /* 0x000fe200000114f0 */
[----:B------:R3:W-:Y:S01]  /*198b0*/  @!P0 ST.E.64 [R2.64], R76 ;  /* 0x0000004c02008985 */ /* 0x0007e2000c101b0e */
[----:B------:R-:W-:Y:S02]  /*198c0*/  SHF.R.S32.HI R5, RZ, 0x1f, R239 ;  /* 0x0000001fff057819 */ /* 0x000fe400000114ef */
[----:B------:R-:W-:Y:S02]  /*198d0*/  ISETP.GE.AND P2, PT, R237, c[0x0][0x3c8], PT ;  /* 0x0000f200ed007a0c */ /* 0x000fe40003f46270 */
[----:B------:R-:W-:Y:S02]  /*198e0*/  ISETP.GE.AND P1, PT, R236, c[0x0][0x3c8], PT ;  /* 0x0000f200ec007a0c */ /* 0x000fe40003f26270 */
[----:B--2---:R-:W-:-:S04]  /*198f0*/  @!P5 LEA R6, P0, R240, R0, 0x2 ;  /* 0x00000000f006d211 */ /* 0x004fc800078010ff */
[----:B------:R-:W-:-:S05]  /*19900*/  @!P5 LEA.HI.X R7, R240, R4, R12, 0x2, P0 ;  /* 0x00000004f007d211 */ /* 0x000fca00000f140c */
[----:B------:R-:W-:Y:S01]  /*19910*/  @!P5 ST.E.64 [R6.64], R80 ;  /* 0x000000500600d985 */ /* 0x000fe2000c101b0e */
[-C--:B------:R-:W-:Y:S02]  /*19920*/  @!P3 LEA R12, P5, R238, R0.reuse, 0x2 ;  /* 0x00000000ee0cb211 */ /* 0x080fe400078a10ff */
[----:B---3--:R-:W-:Y:S02]  /*19930*/  @!P4 LEA R2, P6, R239, R0, 0x2 ;  /* 0x00000000ef02c211 */ /* 0x008fe400078c10ff */
[----:B------:R-:W-:Y:S02]  /*19940*/  ISETP.GE.AND P0, PT, R235, c[0x0][0x3c8], PT ;  /* 0x0000f200eb007a0c */ /* 0x000fe40003f06270 */
[----:B------:R-:W-:-:S05]  /*19950*/  @!P4 LEA.HI.X R3, R239, R4, R5, 0x2, P6 ;  /* 0x00000004ef03c211 */ /* 0x000fca00030f1405 */
[----:B------:R2:W-:Y:S01]  /*19960*/  @!P4 ST.E.64 [R2.64], R84 ;  /* 0x000000540200c985 */ /* 0x0005e2000c101b0e */
[----:B------:R-:W-:Y:S02]  /*19970*/  SHF.R.S32.HI R5, RZ, 0x1f, R238 ;  /* 0x0000001fff057819 */ /* 0x000fe400000114ee */
[C---:B------:R-:W-:Y:S02]  /*19980*/  @!P2 LEA R8, P6, R237.reuse, R0, 0x2 ;  /* 0x00000000ed08a211 */ /* 0x040fe400078c10ff */
[----:B------:R-:W-:Y:S02]  /*19990*/  SHF.R.S32.HI R19, RZ, 0x1f, R237 ;  /* 0x0000001fff137819 */ /* 0x000fe400000114ed */
[----:B------:R-:W-:Y:S02]  /*199a0*/  SHF.R.S32.HI R18, RZ, 0x1f, R236 ;  /* 0x0000001fff127819 */ /* 0x000fe400000114ec */
[----:B------:R-:W-:Y:S02]  /*199b0*/  @!P2 LEA.HI.X R9, R237, R4, R19, 0x2, P6 ;  /* 0x00000004ed09a211 */ /* 0x000fe400030f1413 */
[----:B--2---:R-:W-:-:S04]  /*199c0*/  P2R R2, PR, RZ, 0x20 ;  /* 0x00000020ff027803 */ /* 0x004fc80000000000 */
[----:B------:R-:W-:Y:S02]  /*199d0*/  ISETP.NE.AND P4, PT, R2, RZ, PT ;  /* 0x000000ff0200720c */ /* 0x000fe40003f85270 */
[----:B------:R-:W-:Y:S02]  /*199e0*/  @!P1 LEA R6, P5, R236, R0, 0x2 ;  /* 0x00000000ec069211 */ /* 0x000fe400078a10ff */
[----:B------:R-:W-:Y:S02]  /*199f0*/  @!P3 LEA.HI.X R13, R238, R4, R5, 0x2, P4 ;  /* 0x00000004ee0db211 */ /* 0x000fe400020f1405 */
[----:B------:R-:W-:Y:S02]  /*19a00*/  SHF.R.S32.HI R5, RZ, 0x1f, R235 ;  /* 0x0000001fff057819 */ /* 0x000fe400000114eb */
[----:B------:R-:W-:Y:S02]  /*19a10*/  @!P0 LEA R2, P4, R235, R0, 0x2 ;  /* 0x00000000eb028211 */ /* 0x000fe400078810ff */
[----:B------:R-:W-:-:S02]  /*19a20*/  @!P1 LEA.HI.X R7, R236, R4, R18, 0x2, P5 ;  /* 0x00000004ec079211 */ /* 0x000fc400028f1412 */
[----:B------:R-:W-:Y:S01]  /*19a30*/  @!P0 LEA.HI.X R3, R235, R4, R5, 0x2, P4 ;  /* 0x00000004eb038211 */ /* 0x000fe200020f1405 */
[----:B------:R2:W-:Y:S04]  /*19a40*/  @!P3 ST.E.64 [R12.64], R88 ;  /* 0x000000580c00b985 */ /* 0x0005e8000c101b0e */
[----:B------:R2:W-:Y:S04]  /*19a50*/  @!P2 ST.E.64 [R8.64], R92 ;  /* 0x0000005c0800a985 */ /* 0x0005e8000c101b0e */
[----:B------:R2:W-:Y:S04]  /*19a60*/  @!P1 ST.E.64 [R6.64], R96 ;  /* 0x0000006006009985 */ /* 0x0005e8000c101b0e */
[----:B------:R2:W-:Y:S02]  /*19a70*/  @!P0 ST.E.64 [R2.64], R100 ;  /* 0x0000006402008985 */ /* 0x0005e4000c101b0e */
.L_x_1944:
[----:B------:R-:W-:Y:S05]  /*19a80*/  BSYNC B0 ;  /* 0x0000000000007941 */ /* 0x000fea0003800000 */
.L_x_1943:
[----:B------:R-:W-:Y:S05]  /*19a90*/  BRA.DIV ~URZ, `(.L_x_1945) ;  /* 0x000033027f007947 */ /* 0x000fea000b800000 */
[----:B--2---:R2:W1:Y:S04]  /*19aa0*/  SHFL.IDX PT, R4, R14, 0x1, 0x1c1f ;  /* 0x003c1f000e047f89 */ /* 0x00446800000e0000 */
[----:B----4-:R2:W4:Y:S02]  /*19ab0*/  SHFL.IDX PT, R0, R16, 0x1, 0x1c1f ;  /* 0x003c1f0010007f89 */ /* 0x01052400000e0000 */
.L_x_2003:
[----:B------:R-:W-:-:S13]  /*19ac0*/  ISETP.GE.AND P0, PT, R17, R15, PT ;  /* 0x0000000f1100720c */ /* 0x000fda0003f06270 */
[----:B------:R-:W-:Y:S05]  /*19ad0*/  @P0 BRA `(.L_x_1940) ;  /* 0x0000146000000947 */ /* 0x000fea0003800000 */
[----:B--23--:R-:W2:Y:S04]  /*19ae0*/  LDL R16, [R1+0x7c] ;  /* 0x00007c0001107983 */ /* 0x00cea80000100800 */
[----:B------:R-:W3:Y:S04]  /*19af0*/  LDL R12, [R1+0x70] ;  /* 0x00007000010c7983 */ /* 0x000ee80000100800 */
[----:B------:R-:W5:Y:S04]  /*19b00*/  LDL R8, [R1+0x78] ;  /* 0x0000780001087983 */ /* 0x000f680000100800 */
[----:B----4-:R-:W4:Y:S04]  /*19b10*/  LDL R5, [R1+0x74] ;  /* 0x0000740001057983 */ /* 0x010f280000100800 */
[----:B------:R-:W4:Y:S04]  /*19b20*/  LDL R9, [R1+0x90] ;  /* 0x0000900001097983 */ /* 0x000f280000100800 */
[----:B-1----:R-:W4:Y:S04]  /*19b30*/  LDL R14, [R1+0x8c] ;  /* 0x00008c00010e7983 */ /* 0x002f280000100800 */
[----:B------:R-:W4:Y:S01]  /*19b40*/  LDL R13, [R1+0x88] ;  /* 0x00008800010d7983 */ /* 0x000f220000100800 */
[----:B------:R-:W-:-:S02]  /*19b50*/  ISETP.GE.AND P0, PT, R252, c[0x0][0x3c8], PT ;  /* 0x0000f200fc007a0c */ /* 0x000fc40003f06270 */
[----:B------:R-:W-:Y:S02]  /*19b60*/  SHF.R.S32.HI R15, RZ, 0x1f, R238 ;  /* 0x0000001fff0f7819 */ /* 0x000fe400000114ee */
[----:B--2---:R-:W-:Y:S02]  /*19b70*/  ISETP.GE.AND P4, PT, R16, c[0x0][0x3c8], PT ;  /* 0x0000f20010007a0c */ /* 0x004fe40003f86270 */
[----:B---3--:R-:W-:Y:S02]  /*19b80*/  ISETP.GE.AND P1, PT, R12, c[0x0][0x3c8], PT ;  /* 0x0000f2000c007a0c */ /* 0x008fe40003f26270 */
[----:B-----5:R-:W-:-:S09]  /*19b90*/  ISETP.GE.AND P3, PT, R8, c[0x0][0x3c8], PT ;  /* 0x0000f20008007a0c */ /* 0x020fd20003f66270 */
[----:B------:R-:W-:Y:S02]  /*19ba0*/  @!P4 IMAD.MOV.U32 R6, RZ, RZ, R0 ;  /* 0x000000ffff06c224 */ /* 0x000fe400078e0000 */
[----:B------:R-:W-:-:S04]  /*19bb0*/  @!P4 IMAD.MOV.U32 R7, RZ, RZ, R4 ;  /* 0x000000ffff07c224 */ /* 0x000fc800078e0004 */
[----:B------:R-:W-:Y:S01]  /*19bc0*/  @!P4 IMAD.WIDE R6, R16, 0x4, R6 ;  /* 0x000000041006c825 */ /* 0x000fe200078e0206 */
[----:B----4-:R-:W-:-:S04]  /*19bd0*/  ISETP.GE.AND P2, PT, R5, c[0x0][0x3c8], PT ;  /* 0x0000f20005007a0c */ /* 0x010fc80003f46270 */
[----:B------:R1:W-:Y:S01]  /*19be0*/  @!P4 ST.E.64 [R6.64], R130 ;  /* 0x000000820600c985 */ /* 0x0003e2000c101b0e */
[----:B------:R-:W-:-:S04]  /*19bf0*/  @!P3 LEA R2, P5, R8, R0, 0x2 ;  /* 0x000000000802b211 */ /* 0x000fc800078a10ff */
[----:B------:R-:W-:-:S05]  /*19c00*/  @!P3 LEA.HI.X R3, R8, R4, R9, 0x2, P5 ;  /* 0x000000040803b211 */ /* 0x000fca00028f1409 */
[----:B------:R2:W-:Y:S01]  /*19c10*/  @!P3 ST.E.64 [R2.64], R110 ;  /* 0x0000006e0200b985 */ /* 0x0005e2000c101b0e */
[CC--:B------:R-:W-:Y:S02]  /*19c20*/  @!P2 LEA R8, P3, R5.reuse, R0.reuse, 0x2 ;  /* 0x000000000508a211 */ /* 0x0c0fe400078610ff */
[----:B-1----:R-:W-:Y:S02]  /*19c30*/  @!P1 LEA R6, P6, R12, R0, 0x2 ;  /* 0x000000000c069211 */ /* 0x002fe400078c10ff */
[----:B------:R-:W-:-:S11]  /*19c40*/  @!P2 LEA.HI.X R9, R5, R4, R14, 0x2, P3 ;  /* 0x000000040509a211 */ /* 0x000fd600018f140e */
[----:B--2---:R-:W-:-:S04]  /*19c50*/  P2R R2, PR, RZ, 0x40 ;  /* 0x00000040ff027803 */ /* 0x004fc80000000000 */
[----:B------:R-:W-:-:S04]  /*19c60*/  ISETP.NE.AND P3, PT, R2, RZ, PT ;  /* 0x000000ff0200720c */ /* 0x000fc80003f65270 */
[----:B------:R-:W-:Y:S02]  /*19c70*/  @!P1 LEA.HI.X R7, R12, R4, R13, 0x2, P3 ;  /* 0x000000040c079211 */ /* 0x000fe400018f140d */
[----:B------:R-:W-:Y:S02]  /*19c80*/  ISETP.GE.AND P3, PT, R250, c[0x0][0x3c8], PT ;  /* 0x0000f200fa007a0c */ /* 0x000fe40003f66270 */
[----:B------:R-:W-:Y:S02]  /*19c90*/  SHF.R.S32.HI R5, RZ, 0x1f, R252 ;  /* 0x0000001fff057819 */ /* 0x000fe400000114fc */
[C---:B------:R-:W-:Y:S01]  /*19ca0*/  @!P0 LEA R2, P6, R252.reuse, R0, 0x2 ;  /* 0x00000000fc028211 */ /* 0x040fe200078c10ff */
[----:B------:R-:W-:Y:S03]  /*19cb0*/  @!P2 ST.E.64 [R8.64], R126 ;  /* 0x0000007e0800a985 */ /* 0x000fe6000c101b0e */
[----:B------:R-:W-:Y:S01]  /*19cc0*/  @!P0 LEA.HI.X R3, R252, R4, R5, 0x2, P6 ;  /* 0x00000004fc038211 */ /* 0x000fe200030f1405 */
[----:B------:R-:W-:Y:S04]  /*19cd0*/  @!P1 ST.E.64 [R6.64], R118 ;  /* 0x0000007606009985 */ /* 0x000fe8000c101b0e */
[----:B------:R1:W-:Y:S01]  /*19ce0*/  @!P0 ST.E.64 [R2.64], R122 ;  /* 0x0000007a02008985 */ /* 0x0003e2000c101b0e */
[----:B------:R-:W-:-:S02]  /*19cf0*/  ISETP.GE.AND P5, PT, R251, c[0x0][0x3c8], PT ;  /* 0x0000f200fb007a0c */ /* 0x000fc40003fa6270 */
[----:B------:R-:W-:Y:S02]  /*19d00*/  ISETP.GE.AND P4, PT, R233, c[0x0][0x3c8], PT ;  /* 0x0000f200e9007a0c */ /* 0x000fe40003f86270 */
[----:B------:R-:W-:Y:S02]  /*19d10*/  SHF.R.S32.HI R5, RZ, 0x1f, R251 ;  /* 0x0000001fff057819 */ /* 0x000fe400000114fb */
[----:B------:R-:W-:Y:S02]  /*19d20*/  SHF.R.S32.HI R12, RZ, 0x1f, R233 ;  /* 0x0000001fff0c7819 */ /* 0x000fe400000114e9 */
[----:B-1----:R-:W-:-:S05]  /*19d30*/  @!P3 LEA R2, P1, R250, R0, 0x2 ;  /* 0x00000000fa02b211 */ /* 0x002fca00078210ff */
[-C--:B------:R-:W-:Y:S02]  /*19d40*/  @!P5 LEA R8, P0, R251, R0.reuse, 0x2 ;  /* 0x00000000fb08d211 */ /* 0x080fe400078010ff */
[----:B------:R-:W-:Y:S02]  /*19d50*/  @!P4 LEA R6, P6, R233, R0, 0x2 ;  /* 0x00000000e906c211 */ /* 0x000fe400078c10ff */
[----:B------:R-:W-:-:S04]  /*19d60*/  @!P5 LEA.HI.X R9, R251, R4, R5, 0x2, P0 ;  /* 0x00000004fb09d211 */ /* 0x000fc800000f1405 */
[----:B------:R-:W-:Y:S02]  /*19d70*/  P2R R3, PR, RZ, 0x2 ;  /* 0x00000002ff037803 */ /* 0x000fe40000000000 */
[----:B------:R-:W-:Y:S02]  /*19d80*/  ISETP.GE.AND P1, PT, R248, c[0x0][0x3c8], PT ;  /* 0x0000f200f8007a0c */ /* 0x000fe40003f26270 */
[----:B------:R-:W-:Y:S02]  /*19d90*/  @!P4 LEA.HI.X R7, R233, R4, R12, 0x2, P6 ;  /* 0x00000004e907c211 */ /* 0x000fe400030f140c */
[----:B------:R-:W-:Y:S02]  /*19da0*/  SHF.R.S32.HI R5, RZ, 0x1f, R250 ;  /* 0x0000001fff057819 */ /* 0x000fe400000114fa */
[----:B------:R-:W-:Y:S01]  /*19db0*/  ISETP.NE.AND P6, PT, R3, RZ, PT ;  /* 0x000000ff0300720c */ /* 0x000fe20003fc5270 */
[----:B------:R-:W-:Y:S01]  /*19dc0*/  @!P5 ST.E.64 [R8.64], R114 ;  /* 0x000000720800d985 */ /* 0x000fe2000c101b0e */
[----:B------:R-:W-:-:S02]  /*19dd0*/  ISETP.GE.AND P2, PT, R249, c[0x0][0x3c8], PT ;  /* 0x0000f200f9007a0c */ /* 0x000fc40003f46270 */
[----:B------:R-:W-:Y:S01]  /*19de0*/  @!P3 LEA.HI.X R3, R250, R4, R5, 0x2, P6 ;  /* 0x00000004fa03b211 */ /* 0x000fe200030f1405 */
[----:B------:R1:W-:Y:S01]  /*19df0*/  @!P4 ST.E.64 [R6.64], R138 ;  /* 0x0000008a0600c985 */ /* 0x0003e2000c101b0e */
[----:B------:R-:W-:Y:S02]  /*19e00*/  ISETP.GE.AND P0, PT, R247, c[0x0][0x3c8], PT ;  /* 0x0000f200f7007a0c */ /* 0x000fe40003f06270 */
[----:B------:R-:W-:Y:S01]  /*19e10*/  SHF.R.S32.HI R5, RZ, 0x1f, R249 ;  /* 0x0000001fff057819 */ /* 0x000fe200000114f9 */
[----:B------:R2:W-:Y:S01]  /*19e20*/  @!P3 ST.E.64 [R2.64], R134 ;  /* 0x000000860200b985 */ /* 0x0005e2000c101b0e */
[----:B------:R-:W-:Y:S02]  /*19e30*/  ISETP.GE.AND P4, PT, R232, c[0x0][0x3c8], PT ;  /* 0x0000f200e8007a0c */ /* 0x000fe40003f86270 */
[----:B------:R-:W-:Y:S02]  /*19e40*/  SHF.R.S32.HI R12, RZ, 0x1f, R248 ;  /* 0x0000001fff0c7819 */ /* 0x000fe400000114f8 */
[----:B-1----:R-:W-:-:S02]  /*19e50*/  @!P1 LEA R6, P6, R248, R0, 0x2 ;  /* 0x00000000f8069211 */ /* 0x002fc400078c10ff */
[----:B------:R-:W-:-:S04]  /*19e60*/  @!P2 LEA R8, P3, R249, R0, 0x2 ;  /* 0x00000000f908a211 */ /* 0x000fc800078610ff */
[----:B------:R-:W-:-:S07]  /*19e70*/  @!P2 LEA.HI.X R9, R249, R4, R5, 0x2, P3 ;  /* 0x00000004f909a211 */ /* 0x000fce00018f1405 */
[----:B--2---:R-:W-:-:S04]  /*19e80*/  P2R R2, PR, RZ, 0x40 ;  /* 0x00000040ff027803 */ /* 0x004fc80000000000 */
[----:B------:R-:W-:Y:S02]  /*19e90*/  ISETP.NE.AND P3, PT, R2, RZ, PT ;  /* 0x000000ff0200720c */ /* 0x000fe40003f65270 */
[----:B------:R-:W-:Y:S02]  /*19ea0*/  SHF.R.S32.HI R5, RZ, 0x1f, R247 ;  /* 0x0000001fff057819 */ /* 0x000fe400000114f7 */
[----:B------:R-:W-:Y:S02]  /*19eb0*/  @!P1 LEA.HI.X R7, R248, R4, R12, 0x2, P3 ;  /* 0x00000004f8079211 */ /* 0x000fe400018f140c */
[C---:B------:R-:W-:Y:S01]  /*19ec0*/  @!P0 LEA R2, P6, R247.reuse, R0, 0x2 ;  /* 0x00000000f7028211 */ /* 0x040fe200078c10ff */
[----:B------:R-:W-:Y:S01]  /*19ed0*/  @!P2 ST.E.64 [R8.64], R42 ;  /* 0x0000002a0800a985 */ /* 0x000fe2000c101b0e */
[----:B------:R-:W-:Y:S02]  /*19ee0*/  ISETP.GE.AND P5, PT, R246, c[0x0][0x3c8], PT ;  /* 0x0000f200f6007a0c */ /* 0x000fe40003fa6270 */
[----:B------:R-:W-:Y:S01]  /*19ef0*/  @!P0 LEA.HI.X R3, R247, R4, R5, 0x2, P6 ;  /* 0x00000004f7038211 */ /* 0x000fe200030f1405 */
[----:B------:R1:W-:Y:S01]  /*19f00*/  @!P1 ST.E.64 [R6.64], R46 ;  /* 0x0000002e06009985 */ /* 0x0003e2000c101b0e */
[----:B------:R-:W-:-:S03]  /*19f10*/  SHF.R.S32.HI R5, RZ, 0x1f, R246 ;  /* 0x0000001fff057819 */ /* 0x000fc600000114f6 */
[----:B------:R2:W-:Y:S01]  /*19f20*/  @!P0 ST.E.64 [R2.64], R50 ;  /* 0x0000003202008985 */ /* 0x0005e2000c101b0e */
[----:B------:R-:W-:Y:S02]  /*19f30*/  ISETP.GE.AND P1, PT, R243, c[0x0][0x3c8], PT ;  /* 0x0000f200f3007a0c */ /* 0x000fe40003f26270 */
[----:B------:R-:W-:Y:S02]  /*19f40*/  ISETP.GE.AND P3, PT, R245, c[0x0][0x3c8], PT ;  /* 0x0000f200f5007a0c */ /* 0x000fe40003f66270 */
[----:B------:R-:W-:Y:S02]  /*19f50*/  SHF.R.S32.HI R12, RZ, 0x1f, R232 ;  /* 0x0000001fff0c7819 */ /* 0x000fe400000114e8 */
[-C--:B-1----:R-:W-:Y:S02]  /*19f60*/  @!P4 LEA R6, P6, R232, R0.reuse, 0x2 ;  /* 0x00000000e806c211 */ /* 0x082fe400078c10ff */
[----:B------:R-:W-:-:S04]  /*19f70*/  @!P5 LEA R8, P0, R246, R0, 0x2 ;  /* 0x00000000f608d211 */ /* 0x000fc800078010ff */
[----:B------:R-:W-:-:S07]  /*19f80*/  @!P5 LEA.HI.X R9, R246, R4, R5, 0x2, P0 ;  /* 0x00000004f609d211 */ /* 0x000fce00000f1405 */
[----:B--2---:R-:W-:-:S04]  /*19f90*/  P2R R2, PR, RZ, 0x40 ;  /* 0x00000040ff027803 */ /* 0x004fc80000000000 */
[----:B------:R-:W-:-:S04]  /*19fa0*/  ISETP.NE.AND P0, PT, R2, RZ, PT ;  /* 0x000000ff0200720c */ /* 0x000fc80003f05270 */
[----:B------:R-:W-:Y:S01]  /*19fb0*/  @!P4 LEA.HI.X R7, R232, R4, R12, 0x2, P0 ;  /* 0x00000004e807c211 */ /* 0x000fe200000f140c */
[----:B------:R-:W-:Y:S01]  /*19fc0*/  @!P5 ST.E.64 [R8.64], R54 ;  /* 0x000000360800d985 */ /* 0x000fe2000c101b0e */
[----:B------:R-:W-:-:S03]  /*19fd0*/  ISETP.GE.AND P2, PT, R244, c[0x0][0x3c8], PT ;  /* 0x0000f200f4007a0c */ /* 0x000fc60003f46270 */
[----:B------:R1:W-:Y:S01]  /*19fe0*/  @!P4 ST.E.64 [R6.64], R58 ;  /* 0x0000003a0600c985 */ /* 0x0003e2000c101b0e */
[----:B------:R-:W-:Y:S02]  /*19ff0*/  SHF.R.S32.HI R5, RZ, 0x1f, R245 ;  /* 0x0000001fff057819 */ /* 0x000fe400000114f5 */
[C---:B------:R-:W-:Y:S02]  /*1a000*/  @!P3 LEA R2, P6, R245.reuse, R0, 0x2 ;  /* 0x00000000f502b211 */ /* 0x040fe400078c10ff */
[----:B------:R-:W-:Y:S02]  /*1a010*/  ISETP.GE.AND P0, PT, R242, c[0x0][0x3c8], PT ;  /* 0x0000f200f2007a0c */ /* 0x000fe40003f06270 */
[----:B------:R-:W-:Y:S02]  /*1a020*/  @!P3 LEA.HI.X R3, R245, R4, R5, 0x2, P6 ;  /* 0x00000004f503b211 */ /* 0x000fe400030f1405 */
[----:B------:R-:W-:-:S03]  /*1a030*/  SHF.R.S32.HI R5, RZ, 0x1f, R244 ;  /* 0x0000001fff057819 */ /* 0x000fc600000114f4 */
[----:B------:R2:W-:Y:S01]  /*1a040*/  @!P3 ST.E.64 [R2.64], R62 ;  /* 0x0000003e0200b985 */ /* 0x0005e2000c101b0e */
[----:B------:R-:W-:Y:S02]  /*1a050*/  ISETP.GE.AND P5, PT, R241, c[0x0][0x3c8], PT ;  /* 0x0000f200f1007a0c */ /* 0x000fe40003fa6270 */
[-C--:B-1----:R-:W-:Y:S02]  /*1a060*/  @!P1 LEA R6, P4, R243, R0.reuse, 0x2 ;  /* 0x00000000f3069211 */ /* 0x082fe400078810ff */
[C---:B------:R-:W-:Y:S02]  /*1a070*/  @!P2 LEA R8, P3, R244.reuse, R0, 0x2 ;  /* 0x00000000f408a211 */ /* 0x040fe400078610ff */
[----:B------:R-:W-:Y:S02]  /*1a080*/  SHF.R.S32.HI R12, RZ, 0x1f, R243 ;  /* 0x0000001fff0c7819 */ /* 0x000fe400000114f3 */
[----:B------:R-:W-:Y:S02]  /*1a090*/  @!P2 LEA.HI.X R9, R244, R4, R5, 0x2, P3 ;  /* 0x00000004f409a211 */ /* 0x000fe400018f1405 */
[----:B------:R-:W-:-:S05]  /*1a0a0*/  SHF.R.S32.HI R5, RZ, 0x1f, R242 ;  /* 0x0000001fff057819 */ /* 0x000fca00000114f2 */
[----:B--2---:R-:W-:Y:S02]  /*1a0b0*/  P2R R3, PR, RZ, 0x10 ;  /* 0x00000010ff037803 */ /* 0x004fe40000000000 */
[C---:B------:R-:W-:Y:S02]  /*1a0c0*/  @!P0 LEA R2, P6, R242.reuse, R0, 0x2 ;  /* 0x00000000f2028211 */ /* 0x040fe400078c10ff */
        /* <DEDUP_REMOVED lines=12> */
[----:B-1----:R-:W-:-:S04]  /*1a190*/  @!P5 LEA R6, P0, R241, R0, 0x2 ;  /* 0x00000000f106d211 */ /* 0x002fc800078010ff */
[----:B------:R-:W-:-:S05]  /*1a1a0*/  @!P5 LEA.HI.X R7, R241, R4, R12, 0x2, P0 ;  /* 0x00000004f107d211 */ /* 0x000fca00000f140c */
[----:B------:R-:W-:Y:S01]  /*1a1b0*/  @!P5 ST.E.64 [R6.64], R78 ;  /* 0x0000004e0600d985 */ /* 0x000fe2000c101b0e */
[-C--:B------:R-:W-:Y:S02]  /*1a1c0*/  @!P3 LEA R12, P5, R239, R0.reuse, 0x2 ;  /* 0x00000000ef0cb211 */ /* 0x080fe400078a10ff */
[----:B--2---:R-:W-:Y:S02]  /*1a1d0*/  @!P4 LEA R2, P6, R240, R0, 0x2 ;  /* 0x00000000f002c211 */ /* 0x004fe400078c10ff */
[----:B------:R-:W-:Y:S02]  /*1a1e0*/  ISETP.GE.AND P0, PT, R236, c[0x0][0x3c8], PT ;  /* 0x0000f200ec007a0c */ /* 0x000fe40003f06270 */
[----:B------:R-:W-:-:S05]  /*1a1f0*/  @!P4 LEA.HI.X R3, R240, R4, R5, 0x2, P6 ;  /* 0x00000004f003c211 */ /* 0x000fca00030f1405 */
[----:B------:R1:W-:Y:S01]  /*1a200*/  @!P4 ST.E.64 [R2.64], R82 ;  /* 0x000000520200c985 */ /* 0x0003e2000c101b0e */
[----:B------:R-:W-:Y:S02]  /*1a210*/  SHF.R.S32.HI R5, RZ, 0x1f, R239 ;  /* 0x0000001fff057819 */ /* 0x000fe400000114ef */
[C---:B------:R-:W-:Y:S02]  /*1a220*/  @!P2 LEA R8, P6, R238.reuse, R0, 0x2 ;  /* 0x00000000ee08a211 */ /* 0x040fe400078c10ff */
[----:B------:R-:W-:Y:S02]  /*1a230*/  SHF.R.S32.HI R14, RZ, 0x1f, R237 ;  /* 0x0000001fff0e7819 */ /* 0x000fe400000114ed */
[----:B------:R-:W-:Y:S02]  /*1a240*/  @!P2 LEA.HI.X R9, R238, R4, R15, 0x2, P6 ;  /* 0x00000004ee09a211 */ /* 0x000fe400030f140f */
[----:B-1----:R-:W-:-:S04]  /*1a250*/  P2R R2, PR, RZ, 0x20 ;  /* 0x00000020ff027803 */ /* 0x002fc80000000000 */
        /* <DEDUP_REMOVED lines=10> */
[----:B------:R1:W-:Y:S01]  /*1a300*/  @!P0 ST.E.64 [R2.64], R98 ;  /* 0x0000006202008985 */ /* 0x0003e2000c101b0e */
[----:B------:R-:W-:-:S13]  /*1a310*/  ISETP.GE.AND P0, PT, R235, c[0x0][0x3c8], PT ;  /* 0x0000f200eb007a0c */ /* 0x000fda0003f06270 */
[----:B------:R-:W-:Y:S05]  /*1a320*/  @P0 BRA `(.L_x_1940) ;  /* 0x00000c1000000947 */ /* 0x000fea0003800000 */
[----:B------:R-:W-:Y:S02]  /*1a330*/  SHF.R.S32.HI R5, RZ, 0x1f, R235 ;  /* 0x0000001fff057819 */ /* 0x000fe400000114eb */
[----:B-1----:R-:W-:-:S04]  /*1a340*/  LEA R2, P0, R235, R0, 0x2 ;  /* 0x00000000eb027211 */ /* 0x002fc800078010ff */
[----:B------:R-:W-:-:S05]  /*1a350*/  LEA.HI.X R3, R235, R4, R5, 0x2, P0 ;  /* 0x00000004eb037211 */ /* 0x000fca00000f1405 */
[----:B------:R1:W-:Y:S01]  /*1a360*/  ST.E.64 [R2.64], R102 ;  /* 0x0000006602007985 */ /* 0x0003e2000c101b0e */
[----:B------:R-:W-:Y:S05]  /*1a370*/  BRA `(.L_x_1940) ;  /* 0x00000bc000007947 */ /* 0x000fea0003800000 */
.L_x_1925:
        /* <DEDUP_REMOVED lines=16> */
[----:B-1-3--:R-:W4:Y:S02]  /*1a480*/  LDG.E R2, [R2.64+0x4] ;  /* 0x0000040e02027981 */ /* 0x00af24000c1e1900 */
[----:B----45:R-:W-:Y:S02]  /*1a490*/  IADD3 R21, -R0, R2, RZ ;  /* 0x0000000200157210 */ /* 0x030fe40007ffe1ff */
.L_x_1946:
        /* <DEDUP_REMOVED lines=24> */
[----:B------:R-:W-:Y:S01]  /*1a620*/  IMAD R8, R8, R22, R7 ;  /* 0x0000001608087224 */ /* 0x000fe200078e0207 */
[----:B------:R-:W-:Y:S01]  /*1a630*/  SEL R7, R231, RZ, P2 ;  /* 0x000000ffe7077207 */ /* 0x000fe20001000000 */
[-C--:B----4-:R-:W-:Y:S02]  /*1a640*/  IMAD R9, R5, R221.reuse, RZ ;  /* 0x000000dd05097224 */ /* 0x090fe400078e02ff */
[----:B------:R-:W-:Y:S01]  /*1a650*/  IMAD.WIDE.U32 R4, R4, R221, RZ ;  /* 0x000000dd04047225 */ /* 0x000fe200078e00ff */
[----:B------:R-:W-:-:S03]  /*1a660*/  IADD3 R3, R3, R8, RZ ;  /* 0x0000000803037210 */ /* 0x000fc60007ffe0ff */
[----:B------:R-:W-:Y:S02]  /*1a670*/  IMAD.IADD R9, R5, 0x1, R9 ;  /* 0x0000000105097824 */ /* 0x000fe400078e0209 */
[----:B------:R-:W-:-:S04]  /*1a680*/  @P0 IMAD.HI.U32 R18, R16, c[0x0][0x4ec], RZ ;  /* 0x00013b0010120a27 */ /* 0x000fc800078e00ff */
[-C--:B-----5:R-:W-:Y:S01]  /*1a690*/  IMAD R8, R15, R7.reuse, RZ ;  /* 0x000000070f087224 */ /* 0x0a0fe200078e02ff */
[----:B------:R-:W-:Y:S02]  /*1a6a0*/  @P0 SHF.R.U32.HI R0, RZ, c[0x0][0x4f0], R18 ;  /* 0x00013c00ff000a19 */ /* 0x000fe40000011612 */
[----:B------:R-:W-:Y:S01]  /*1a6b0*/  IADD3 R18, P1, P0, R2, R4, R6 ;  /* 0x0000000402127210 */ /* 0x000fe2000783e006 */
[----:B------:R-:W-:-:S03]  /*1a6c0*/  IMAD.WIDE.U32 R4, R14, R7, RZ ;  /* 0x000000070e047225 */ /* 0x000fc600078e00ff */
[----:B------:R-:W-:Y:S01]  /*1a6d0*/  IADD3.X R9, R3, R9, R19, P1, P0 ;  /* 0x0000000903097210 */ /* 0x000fe20000fe0413 */
[----:B------:R-:W-:Y:S01]  /*1a6e0*/  IMAD.MOV R2, RZ, RZ, -R0 ;  /* 0x000000ffff027224 */ /* 0x000fe200078e0a00 */
[----:B------:R-:W-:Y:S01]  /*1a6f0*/  IADD3 R5, R5, R8, RZ ;  /* 0x0000000805057210 */ /* 0x000fe20007ffe0ff */
[----:B------:R-:W-:Y:S01]  /*1a700*/  IMAD.MOV.U32 R8, RZ, RZ, c[0x0][0x4a8] ;  /* 0x00012a00ff087624 */ /* 0x000fe200078e00ff */
[----:B------:R-:W-:Y:S01]  /*1a710*/  IADD3 R4, P1, P0, R0, R18, R4 ;  /* 0x0000001200047210 */ /* 0x000fe2000783e004 */
[----:B------:R-:W-:Y:S01]  /*1a720*/  IMAD R2, R2, c[0x0][0x4e8], R16 ;  /* 0x00013a0002027a24 */ /* 0x000fe200078e0210 */
[----:B------:R-:W-:-:S03]  /*1a730*/  SHF.R.S32.HI R3, RZ, 0x1f, R0 ;  /* 0x0000001fff037819 */ /* 0x000fc60000011400 */
[----:B--2---:R-:W-:Y:S01]  /*1a740*/  IMAD R0, R13, R2, RZ ;  /* 0x000000020d007224 */ /* 0x004fe200078e02ff */
        /* <DEDUP_REMOVED lines=12> */
.L_x_1948:
[----:B------:R-:W-:Y:S05]  /*1a810*/  BSYNC B0 ;  /* 0x0000000000007941 */ /* 0x000fea0003800000 */
.L_x_1947:
[----:B------:R-:W-:-:S13]  /*1a820*/  ISETP.GT.AND P0, PT, R20, 0x1, PT ;  /* 0x000000011400780c */ /* 0x000fda0003f04270 */
[----:B------:R-:W-:Y:S05]  /*1a830*/  @P0 BRA `(.L_x_1940) ;  /* 0x0000070000000947 */ /* 0x000fea0003800000 */
[----:B------:R-:W-:Y:S01]  /*1a840*/  MOV R2, c[0x0][0x4e8] ;  /* 0x00013a0000027a02 */ /* 0x000fe20000000f00 */
[----:B-1----:R-:W-:Y:S01]  /*1a850*/  IMAD R0, R19, c[0x0][0x3a0], RZ ;  /* 0x0000e80013007a24 */ /* 0x002fe200078e02ff */
[----:B------:R-:W-:Y:S01]  /*1a860*/  LEA R4, R234, R224, 0x5 ;  /* 0x000000e0ea047211 */ /* 0x000fe200078e28ff */
[----:B------:R-:W-:Y:S01]  /*1a870*/  IMAD R5, R22, c[0x0][0x3f0], RZ ;  /* 0x0000fc0016057a24 */ /* 0x000fe200078e02ff */
[----:B------:R-:W-:Y:S01]  /*1a880*/  ISETP.NE.AND P0, PT, R2, 0x1, PT ;  /* 0x000000010200780c */ /* 0x000fe20003f05270 */
[----:B------:R-:W-:Y:S01]  /*1a890*/  IMAD.WIDE.U32 R2, R6, c[0x0][0x3a0], RZ ;  /* 0x0000e80006027a25 */ /* 0x000fe200078e00ff */
[----:B------:R-:W-:Y:S02]  /*1a8a0*/  IADD3 R4, R223, R4, RZ ;  /* 0x00000004df047210 */ /* 0x000fe40007ffe0ff */
[----:B------:R-:W-:Y:S01]  /*1a8b0*/  IADD3 R15, R224, R223, RZ ;  /* 0x000000dfe00f7210 */ /* 0x000fe20007ffe0ff */
        /* <DEDUP_REMOVED lines=8> */
[----:B------:R-:W-:Y:S02]  /*1a940*/  IADD3 R6, -R0, RZ, RZ ;  /* 0x000000ff00067210 */ /* 0x000fe40007ffe1ff */
[----:B------:R-:W-:Y:S01]  /*1a950*/  SHF.R.S32.HI R5, RZ, 0x1f, R0 ;  /* 0x0000001fff057819 */ /* 0x000fe20000011400 */
[----:B------:R-:W-:-:S04]  /*1a960*/  IMAD.WIDE.U32 R2, R17, c[0x0][0x3f0], R2 ;  /* 0x0000fc0011027a25 */ /* 0x000fc800078e0002 */
[----:B------:R-:W-:Y:S01]  /*1a970*/  IMAD R4, R6, c[0x0][0x4e8], R4 ;  /* 0x00013a0006047a24 */ /* 0x000fe200078e0204 */
[----:B------:R-:W-:Y:S01]  /*1a980*/  IADD3 R3, R3, R7, RZ ;  /* 0x0000000703037210 */ /* 0x000fe20007ffe0ff */
[----:B------:R-:W-:-:S04]  /*1a990*/  IMAD R5, R5, c[0x0][0x3e0], RZ ;  /* 0x0000f80005057a24 */ /* 0x000fc800078e02ff */
[C---:B------:R-:W-:Y:S01]  /*1a9a0*/  IMAD R6, R0.reuse, c[0x0][0x3e4], R5 ;  /* 0x0000f90000067a24 */ /* 0x040fe200078e0205 */
[----:B------:R-:W-:Y:S01]  /*1a9b0*/  SHF.R.S32.HI R5, RZ, 0x1f, R4 ;  /* 0x0000001fff057819 */ /* 0x000fe20000011404 */
[----:B------:R-:W-:-:S04]  /*1a9c0*/  IMAD.WIDE.U32 R2, R0, c[0x0][0x3e0], R2 ;  /* 0x0000f80000027a25 */ /* 0x000fc800078e0002 */
[----:B------:R-:W-:Y:S01]  /*1a9d0*/  IMAD R0, R5, c[0x0][0x3d8], RZ ;  /* 0x0000f60005007a24 */ /* 0x000fe200078e02ff */
[----:B------:R-:W-:-:S03]  /*1a9e0*/  IADD3 R3, R3, R6, RZ ;  /* 0x0000000603037210 */ /* 0x000fc60007ffe0ff */
[C---:B------:R-:W-:Y:S02]  /*1a9f0*/  IMAD R0, R4.reuse, c[0x0][0x3dc], R0 ;  /* 0x0000f70004007a24 */ /* 0x040fe400078e0200 */
[----:B------:R-:W-:-:S05]  /*1aa00*/  IMAD.WIDE.U32 R2, R4, c[0x0][0x3d8], R2 ;  /* 0x0000f60004027a25 */ /* 0x000fca00078e0002 */
[----:B------:R-:W-:Y:S02]  /*1aa10*/  IADD3 R0, R3, R0, RZ ;  /* 0x0000000003007210 */ /* 0x000fe40007ffe0ff */
[----:B------:R-:W-:-:S04]  /*1aa20*/  LEA R16, P0, R2, c[0x0][0x380], 0x1 ;  /* 0x0000e00002107a11 */ /* 0x000fc800078008ff */
[----:B------:R-:W-:Y:S01]  /*1aa30*/  LEA.HI.X R13, R2, c[0x0][0x384], R0, 0x1, P0 ;  /* 0x0000e100020d7a11 */ /* 0x000fe200000f0c00 */
[----:B------:R-:W-:Y:S06]  /*1aa40*/  BRA.DIV ~URZ, `(.L_x_1949) ;  /* 0x000024427f007947 */ /* 0x000fec000b800000 */
[----:B------:R1:W3:Y:S02]  /*1aa50*/  SHFL.IDX PT, R8, R13, RZ, 0x181f ;  /* 0x00181fff0d087589 */ /* 0x0002e400000e0000 */
.L_x_2004:
[----:B------:R-:W-:Y:S05]  /*1aa60*/  BRA.DIV ~URZ, `(.L_x_1950) ;  /* 0x000024a27f007947 */ /* 0x000fea000b800000 */
[----:B------:R4:W1:Y:S02]  /*1aa70*/  SHFL.IDX PT, R0, R16, RZ, 0x181f ;  /* 0x00181fff10007589 */ /* 0x00086400000e0000 */
.L_x_2005:
        /* <DEDUP_REMOVED lines=16> */
.L_x_1952:
[----:B------:R-:W-:Y:S05]  /*1ab80*/  BSYNC B0 ;  /* 0x0000000000007941 */ /* 0x000fea0003800000 */
.L_x_1951:
[----:B------:R-:W-:Y:S05]  /*1ab90*/  BRA.DIV ~URZ, `(.L_x_1953) ;  /* 0x000023f27f007947 */ /* 0x000fea000b800000 */
[----:B---3--:R3:W2:Y:S04]  /*1aba0*/  SHFL.IDX PT, R8, R13, 0x1, 0x181f ;  /* 0x00381f000d087f89 */ /* 0x0086a800000e0000 */
[----:B-1----:R3:W1:Y:S02]  /*1abb0*/  SHFL.IDX PT, R0, R16, 0x1, 0x181f ;  /* 0x00381f0010007f89 */ /* 0x00266400000e0000 */
.L_x_2006:
        /* <DEDUP_REMOVED lines=16> */
.L_x_1955:
[----:B------:R-:W-:Y:S05]  /*1acc0*/  BSYNC B0 ;  /* 0x0000000000007941 */ /* 0x000fea0003800000 */
.L_x_1954:
[----:B------:R-:W-:Y:S05]  /*1acd0*/  BRA.DIV ~URZ, `(.L_x_1956) ;  /* 0x000023a27f007947 */ /* 0x000fea000b800000 */
[----:B--2---:R2:W3:Y:S02]  /*1ace0*/  SHFL.IDX PT, R8, R13, 0x2, 0x181f ;  /* 0x00581f000d087f89 */ /* 0x0044e400000e0000 */
.L_x_2007:
[----:B------:R-:W-:Y:S05]  /*1acf0*/  BRA.DIV ~URZ, `(.L_x_1957) ;  /* 0x000024027f007947 */ /* 0x000fea000b800000 */
[----:B-1----:R1:W2:Y:S02]  /*1ad00*/  SHFL.IDX PT, R0, R16, 0x2, 0x181f ;  /* 0x00581f0010007f89 */ /* 0x0022a400000e0000 */
.L_x_2008:
        /* <DEDUP_REMOVED lines=16> */
.L_x_1959:
[----:B------:R-:W-:Y:S05]  /*1ae10*/  BSYNC B0 ;  /* 0x0000000000007941 */ /* 0x000fea0003800000 */
.L_x_1958:
[----:B------:R-:W-:Y:S05]  /*1ae20*/  BRA.DIV ~URZ, `(.L_x_1960) ;  /* 0x000023527f007947 */ /* 0x000fea000b800000 */
[----:B---3--:R3:W1:Y:S04]  /*1ae30*/  SHFL.IDX PT, R8, R13, 0x3, 0x181f ;  /* 0x00781f000d087f89 */ /* 0x00866800000e0000 */
[----:B--2---:R3:W2:Y:S02]  /*1ae40*/  SHFL.IDX PT, R0, R16, 0x3, 0x181f ;  /* 0x00781f0010007f89 */ /* 0x0046a400000e0000 */
.L_x_2009:
[----:B------:R-:W-:-:S04]  /*1ae50*/  IADD3 R2, R15, 0x60, RZ ;  /* 0x000000600f027810 */ /* 0x000fc80007ffe0ff */
        /* <DEDUP_REMOVED lines=14> */
.L_x_1940:
[----:B------:R-:W-:Y:S05]  /*1af40*/  BSYNC B1 ;  /* 0x0000000000017941 */ /* 0x000fea0003800000 */
.L_x_1924:
[----:B------:R-:W-:-:S13]  /*1af50*/  ISETP.NE.AND P0, PT, RZ, UR13, PT ;  /* 0x0000000dff007c0c */ /* 0x000fda000bf05270 */
[----:B------:R-:W-:Y:S01]  /*1af60*/  @P0 WARPSYNC 0xffffffff ;  /* 0xffffffff00000948 */ /* 0x000fe20003800000 */
[----:B------:R-:W-:Y:S06]  /*1af70*/  @P0 BAR.SYNC.DEFER_BLOCKING 0x5, 0x100 ;  /* 0x0144000000000b1d */ /* 0x000fec0000010000 */
[----:B------:R-:W5:Y:S02]  /*1af80*/  @P0 LDS.128 R216, [0x24100] ;  /* 0x02410000ffd80984 */ /* 0x000f640000000c00 */
[----:B-12-45:R-:W-:Y:S01]  /*1af90*/  @P0 MOV R0, R217 ;  /* 0x000000d900000202 */ /* 0x036fe20000000f00 */
[----:B------:R-:W-:-:S04]  /*1afa0*/  @P0 IMAD.MOV.U32 R230, RZ, RZ, R216 ;  /* 0x000000ffffe60224 */ /* 0x000fc800078e00d8 */
[----:B------:R1:W-:Y:S04]  /*1afb0*/  @P0 STL [R1+0x80], R0 ;  /* 0x0000800001000387 */ /* 0x0003e80000100800 */
[----:B------:R-:W-:Y:S06]  /*1afc0*/  @P0 BAR.ARV 0x4, 0x100 ;  /* 0x0104000000000b1d */ /* 0x000fec0000002000 */
[----:B------:R-:W-:Y:S05]  /*1afd0*/  @P0 BRA `(.L_x_1961) ;  /* 0x00000f9000000947 */ /* 0x000fea0003800000 */
[----:B-1----:R-:W1:Y:S01]  /*1afe0*/  S2R R0, SR_TID.X ;  /* 0x0000000000007919 */ /* 0x002e620000002100 */
[----:B------:R-:W-:Y:S01]  /*1aff0*/  IMAD.MOV.U32 R7, RZ, RZ, RZ ;  /* 0x000000ffff077224 */ /* 0x000fe200078e00ff */
[----:B-1----:R-:W-:-:S04]  /*1b000*/  LOP3.LUT R17, R0, 0x1f, RZ, 0xc0, !PT ;  /* 0x0000001f00117812 */ /* 0x002fc800078ec0ff */
[----:B------:R-:W-:Y:S01]  /*1b010*/  ISETP.NE.AND P6, PT, R17, 0x1f, PT ;  /* 0x0000001f1100780c */ /* 0x000fe20003fc5270 */
[----:B------:R-:W-:Y:S10]  /*1b020*/  BRA.DIV ~URZ, `(.L_x_1962) ;  /* 0x000022427f007947 */ /* 0x000ff4000b800000 */
[----:B---3--:R1:W2:Y:S02]  /*1b030*/  SHFL.IDX PT, R13, R37, RZ, 0x1f ;  /* 0x00001fff250d7589 */ /* 0x0082a400000e0000 */
.L_x_2010:
[----:B------:R-:W-:Y:S05]  /*1b040*/  BRA.DIV ~URZ, `(.L_x_1963) ;  /* 0x000022a27f007947 */ /* 0x000fea000b800000 */
[----:B------:R3:W4:Y:S02]  /*1b050*/  SHFL.IDX PT, R8, R37, 0x1, 0x1f ;  /* 0x00201f0025087f89 */ /* 0x00072400000e0000 */
.L_x_2011:
[----:B------:R-:W-:Y:S02]  /*1b060*/  IMAD.IADD R0, R219, 0x1, R17 ;  /* 0x00000001db007824 */ /* 0x000fe400078e0211 */
        /* <DEDUP_REMOVED lines=17> */
.L_x_2012:
        /* <DEDUP_REMOVED lines=16> */
.L_x_2013:
[----:B---3--:R-:W-:Y:S01]  /*1b280*/  IMAD R0, R0, c[0x0][0x538], RZ ;  /* 0x00014e0000007a24 */ /* 0x008fe200078e02ff */
[----:B------:R-:W-:Y:S04]  /*1b290*/  BSSY B1, `(.L_x_1966) ;  /* 0x00000c2000017945 */ /* 0x000fe80003800000 */
[----:B----4-:R-:W-:-:S04]  /*1b2a0*/  IADD3 R8, R0, R8, RZ ;  /* 0x0000000800087210 */ /* 0x010fc80007ffe0ff */
[----:B--2---:R-:W-:-:S13]  /*1b2b0*/  ISETP.GT.AND P0, PT, R8, R13, PT ;  /* 0x0000000d0800720c */ /* 0x004fda0003f04270 */
[----:B------:R-:W-:Y:S05]  /*1b2c0*/  @P0 BRA `(.L_x_1967) ;  /* 0x0000024000000947 */ /* 0x000fea0003800000 */
.L_x_1971:
        /* <DEDUP_REMOVED lines=16> */
.L_x_2014:
        /* <DEDUP_REMOVED lines=16> */
.L_x_2015:
[----:B--2---:R-:W-:-:S05]  /*1b4d0*/  IMAD R0, R0, c[0x0][0x538], RZ ;  /* 0x00014e0000007a24 */ /* 0x004fca00078e02ff */
[----:B------:R-:W-:-:S04]  /*1b4e0*/  IADD3 R8, R0, R8, RZ ;  /* 0x0000000800087210 */ /* 0x000fc80007ffe0ff */
[----:B------:R-:W-:-:S13]  /*1b4f0*/  ISETP.GT.AND P0, PT, R8, R13, PT ;  /* 0x0000000d0800720c */ /* 0x000fda0003f04270 */
[----:B-1----:R-:W-:Y:S05]  /*1b500*/  @!P0 BRA `(.L_x_1971) ;  /* 0xfffffdc000008947 */ /* 0x002fea000383ffff */
.L_x_1967:
[----:B------:R-:W-:-:S05]  /*1b510*/  IADD3 R14, -R0, R8, RZ ;  /* 0x00000008000e7210 */ /* 0x000fca0007ffe1ff */
[----:B------:R-:W-:-:S05]  /*1b520*/  IMAD R0, R4, c[0x0][0x538], R14 ;  /* 0x00014e0004007a24 */ /* 0x000fca00078e020e */
[----:B------:R-:W-:Y:S01]  /*1b530*/  ISETP.GT.AND P0, PT, R0, R13, PT ;  /* 0x0000000d0000720c */ /* 0x000fe20003f04270 */
[----:B------:R-:W-:-:S12]  /*1b540*/  BRA.DIV ~URZ, `(.L_x_1972) ;  /* 0x000022327f007947 */ /* 0x000fd8000b800000 */
[----:B------:R-:W-:-:S04]  /*1b550*/  VOTE.ANY R8, PT, !P0 ;  /* 0x0000000000087806 */ /* 0x000fc800040e0100 */
.L_x_2016:
[----:B------:R-:W2:Y:S02]  /*1b560*/  POPC R0, R8 ;  /* 0x0000000800007309 */ /* 0x000ea40000000000 */
[----:B--2---:R-:W-:Y:S01]  /*1b570*/  IADD3 R219, R0, R219, RZ ;  /* 0x000000db00db7210 */ /* 0x004fe20007ffe0ff */
[----:B------:R-:W-:Y:S05]  /*1b580*/  BRA.DIV ~URZ, `(.L_x_1973) ;  /* 0x000022427f007947 */ /* 0x000fea000b800000 */
[----:B------:R2:W3:Y:S04]  /*1b590*/  SHFL.IDX PT, R15, R6, R0, 0x1f ;  /* 0x00001f00060f7589 */ /* 0x0004e800000e0000 */
[----:B------:R2:W4:Y:S02]  /*1b5a0*/  SHFL.IDX PT, R7, R7, R0, 0x1f ;  /* 0x00001f0007077589 */ /* 0x00052400000e0000 */
.L_x_2017:
[----:B------:R-:W-:Y:S01]  /*1b5b0*/  ISETP.NE.AND P0, PT, R8, RZ, PT ;  /* 0x000000ff0800720c */ /* 0x000fe20003f05270 */
[----:B------:R-:W-:-:S12]  /*1b5c0*/  BSSY B0, `(.L_x_1974) ;  /* 0x0000005000007945 */ /* 0x000fd80003800000 */
[----:B------:R-:W-:Y:S05]  /*1b5d0*/  @!P0 BRA `(.L_x_1975) ;  /* 0x0000003000008947 */ /* 0x000fea0003800000 */
[----:B--2---:R-:W-:Y:S01]  /*1b5e0*/  IADD3 R0, R0, -0x1, RZ ;  /* 0xffffffff00007810 */ /* 0x004fe20007ffe0ff */
[----:B------:R-:W-:Y:S05]  /*1b5f0*/  BRA.DIV ~URZ, `(.L_x_1976) ;  /* 0x000022c27f007947 */ /* 0x000fea000b800000 */
[----:B------:R2:W1:Y:S02]  /*1b600*/  SHFL.IDX PT, R16, R4, R0, 0x1f ;  /* 0x00001f0004107589 */ /* 0x00046400000e0000 */
.L_x_1975:
[----:B------:R-:W-:Y:S05]  /*1b610*/  BSYNC B0 ;  /* 0x0000000000007941 */ /* 0x000fea0003800000 */
.L_x_1974:
[----:B----4-:R-:W-:Y:S01]  /*1b620*/  ISETP.NE.AND P0, PT, R7, 0x1, PT ;  /* 0x000000010700780c */ /* 0x010fe20003f05270 */
[----:B-1----:R-:W-:Y:S01]  /*1b630*/  IMAD R230, R16, c[0x0][0x538], R14 ;  /* 0x00014e0010e67a24 */ /* 0x002fe200078e020e */
[----:B------:R-:W-:Y:S04]  /*1b640*/  BSSY B0, `(.L_x_1977) ;  /* 0x000007e000007945 */ /* 0x000fe80003800000 */
[----:B------:R-:W-:-:S07]  /*1b650*/  IADD3 R8, -R230, R13, RZ ;  /* 0x0000000de6087210 */ /* 0x000fce0007ffe1ff */
[----:B------:R-:W-:Y:S05]  /*1b660*/  @!P0 BRA `(.L_x_1978) ;  /* 0x000003d000008947 */ /* 0x000fea0003800000 */
[----:B--23--:R-:W-:Y:S02]  /*1b670*/  IABS R4, R15 ;  /* 0x0000000f00047213 */ /* 0x00cfe40000000000 */
[----:B------:R-:W-:Y:S02]  /*1b680*/  IABS R5, R7 ;  /* 0x0000000700057213 */ /* 0x000fe40000000000 */
[----:B------:R-:W1:Y:S01]  /*1b690*/  I2F.RP R2, R4 ;  /* 0x0000000400027306 */ /* 0x000e620000209400 */
[----:B------:R-:W-:-:S07]  /*1b6a0*/  IABS R9, R15 ;  /* 0x0000000f00097213 */ /* 0x000fce0000000000 */
[----:B------:R-:W-:Y:S08]  /*1b6b0*/  I2F.RP R12, R5 ;  /* 0x00000005000c7306 */ /* 0x000ff00000209400 */
[----:B-1----:R-:W1:Y:S02]  /*1b6c0*/  MUFU.RCP R2, R2 ;  /* 0x0000000200027308 */ /* 0x002e640000001000 */
[----:B-1----:R-:W-:-:S06]  /*1b6d0*/  IADD3 R2, R2, 0xffffffe, RZ ;  /* 0x0ffffffe02027810 */ /* 0x002fcc0007ffe0ff */
[----:B------:R-:W1:Y:S02]  /*1b6e0*/  F2I.FTZ.U32.TRUNC.NTZ R3, R2 ;  /* 0x0000000200037305 */ /* 0x000e64000021f000 */
[----:B-1----:R-:W-:Y:S02]  /*1b6f0*/  IMAD.MOV R0, RZ, RZ, -R3 ;  /* 0x000000ffff007224 */ /* 0x002fe400078e0a03 */
[----:B------:R-:W-:Y:S02]  /*1b700*/  IMAD.MOV.U32 R2, RZ, RZ, RZ ;  /* 0x000000ffff027224 */ /* 0x000fe400078e00ff */
[----:B------:R-:W-:Y:S01]  /*1b710*/  IMAD.MOV.U32 R6, RZ, RZ, R0 ;  /* 0x000000ffff067224 */ /* 0x000fe200078e0000 */
[----:B------:R-:W-:-:S03]  /*1b720*/  IABS R0, R8 ;  /* 0x0000000800007213 */ /* 0x000fc60000000000 */
[----:B------:R-:W-:-:S04]  /*1b730*/  IMAD R6, R6, R4, RZ ;  /* 0x0000000406067224 */ /* 0x000fc800078e02ff */
[----:B------:R-:W-:-:S04]  /*1b740*/  IMAD.HI.U32 R6, R3, R6, R2 ;  /* 0x0000000603067227 */ /* 0x000fc800078e0002 */
[----:B------:R-:W-:Y:S02]  /*1b750*/  IMAD.MOV.U32 R2, RZ, RZ, R0 ;  /* 0x000000ffff027224 */ /* 0x000fe400078e0000 */
[----:B------:R-:W-:-:S05]  /*1b760*/  IMAD.MOV R0, RZ, RZ, -R9 ;  /* 0x000000ffff007224 */ /* 0x000fca00078e0a09 */
[----:B------:R-:W-:Y:S01]  /*1b770*/  MOV R3, R0 ;  /* 0x0000000000037202 */ /* 0x000fe20000000f00 */
        /* <DEDUP_REMOVED lines=12> */
[----:B------:R-:W-:Y:S01]  /*1b840*/  @P2 IADD3 R0, R0, 0x1, RZ ;  /* 0x0000000100002810 */ /* 0x000fe20007ffe0ff */
[----:B-1----:R-:W-:-:S05]  /*1b850*/  IMAD.MOV R2, RZ, RZ, -R3 ;  /* 0x000000ffff027224 */ /* 0x002fca00078e0a03 */
[----:B------:R-:W-:Y:S01]  /*1b860*/  @!P1 IMAD.MOV R0, RZ, RZ, -R0 ;  /* 0x000000ffff009224 */ /* 0x000fe200078e0a00 */
[----:B------:R-:W-:Y:S02]  /*1b870*/  MOV R4, R2 ;  /* 0x0000000200047202 */ /* 0x000fe40000000f00 */
[----:B------:R-:W-:Y:S02]  /*1b880*/  IABS R2, R7 ;  /* 0x0000000700027213 */ /* 0x000fe40000000000 */
[----:B------:R-:W-:Y:S01]  /*1b890*/  @!P0 LOP3.LUT R0, RZ, R15, RZ, 0x33, !PT ;  /* 0x0000000fff008212 */ /* 0x000fe200078e33ff */
[----:B------:R-:W-:Y:S02]  /*1b8a0*/  IMAD R4, R4, R5, RZ ;  /* 0x0000000504047224 */ /* 0x000fe400078e02ff */
[----:B------:R-:W-:Y:S01]  /*1b8b0*/  IMAD.MOV R6, RZ, RZ, -R2 ;  /* 0x000000ffff067224 */ /* 0x000fe200078e0a02 */
[----:B------:R-:W-:Y:S01]  /*1b8c0*/  IABS R9, R0 ;  /* 0x0000000000097213 */ /* 0x000fe20000000000 */
        /* <DEDUP_REMOVED lines=23> */
.L_x_1978:
[----:B--2---:R-:W-:-:S04]  /*1ba40*/  IMAD.MOV.U32 R4, RZ, RZ, 0x4 ;  /* 0x00000004ff047424 */ /* 0x004fc800078e00ff */
[----:B------:R-:W-:-:S06]  /*1ba50*/  IMAD.WIDE R4, R219, R4, c[0x0][0x590] ;  /* 0x00016400db047625 */ /* 0x000fcc00078e0204 */
[----:B------:R-:W2:Y:S01]  /*1ba60*/  LDG.E R4, [R4.64] ;  /* 0x0000000e04047981 */ /* 0x000ea2000c1e1900 */
[----:B------:R-:W-:Y:S01]  /*1ba70*/  IABS R6, R8 ;  /* 0x0000000800067213 */ /* 0x000fe20000000000 */
[----:B--23--:R-:W-:-:S05]  /*1ba80*/  IMAD R7, R4, R15, RZ ;  /* 0x0000000f04077224 */ /* 0x00cfca00078e02ff */
[-C--:B------:R-:W-:Y:S02]  /*1ba90*/  IABS R5, R7.reuse ;  /* 0x0000000700057213 */ /* 0x080fe40000000000 */
[----:B------:R-:W-:Y:S02]  /*1baa0*/  IABS R9, R7 ;  /* 0x0000000700097213 */ /* 0x000fe40000000000 */
[----:B------:R-:W1:Y:S08]  /*1bab0*/  I2F.RP R2, R5 ;  /* 0x0000000500027306 */ /* 0x000e700000209400 */
[----:B-1----:R-:W1:Y:S02]  /*1bac0*/  MUFU.RCP R2, R2 ;  /* 0x0000000200027308 */ /* 0x002e640000001000 */
[----:B-1----:R-:W-:-:S06]  /*1bad0*/  IADD3 R2, R2, 0xffffffe, RZ ;  /* 0x0ffffffe02027810 */ /* 0x002fcc0007ffe0ff */
[----:B------:R-:W1:Y:S02]  /*1bae0*/  F2I.FTZ.U32.TRUNC.NTZ R3, R2 ;  /* 0x0000000200037305 */ /* 0x000e64000021f000 */
[----:B-1----:R-:W-:Y:S02]  /*1baf0*/  IMAD.MOV R0, RZ, RZ, -R3 ;  /* 0x000000ffff007224 */ /* 0x002fe400078e0a03 */
[----:B------:R-:W-:Y:S02]  /*1bb00*/  IMAD.MOV.U32 R2, RZ, RZ, RZ ;  /* 0x000000ffff027224 */ /* 0x000fe400078e00ff */
[----:B------:R-:W-:-:S04]  /*1bb10*/  IMAD R0, R0, R5, RZ ;  /* 0x0000000500007224 */ /* 0x000fc800078e02ff */
        /* <DEDUP_REMOVED lines=11> */
[----:B------:R-:W-:-:S05]  /*1bbd0*/  @P2 IADD3 R0, R0, 0x1, RZ ;  /* 0x0000000100002810 */ /* 0x000fca0007ffe0ff */
[----:B------:R-:W-:-:S04]  /*1bbe0*/  IMAD.MOV.U32 R2, RZ, RZ, R0 ;  /* 0x000000ffff027224 */ /* 0x000fc800078e0000 */
[----:B------:R-:W-:Y:S01]  /*1bbf0*/  @!P1 IMAD.MOV R2, RZ, RZ, -R2 ;  /* 0x000000ffff029224 */ /* 0x000fe200078e0a02 */
[----:B------:R-:W-:-:S04]  /*1bc00*/  @!P0 LOP3.LUT R2, RZ, R7, RZ, 0x33, !PT ;  /* 0x00000007ff028212 */ /* 0x000fc800078e33ff */
[----:B------:R-:W-:Y:S01]  /*1bc10*/  IADD3 R6, -R2, RZ, RZ ;  /* 0x000000ff02067210 */ /* 0x000fe20007ffe1ff */
[----:B------:R-:W-:-:S04]  /*1bc20*/  IMAD R9, R4, R2, RZ ;  /* 0x0000000204097224 */ /* 0x000fc800078e02ff */
[----:B------:R-:W-:Y:S01]  /*1bc30*/  IMAD R6, R7, R6, R8 ;  /* 0x0000000607067224 */ /* 0x000fe200078e0208 */
[----:B------:R-:W-:-:S04]  /*1bc40*/  IADD3 R0, -R9, c[0x0][0x538], RZ ;  /* 0x00014e0009007a10 */ /* 0x000fc80007ffe1ff */
[----:B------:R-:W-:Y:S02]  /*1bc50*/  IMNMX R0, R4, R0, PT ;  /* 0x0000000004007217 */ /* 0x000fe40003800200 */
[----:B------:R-:W-:Y:S02]  /*1bc60*/  IABS R7, R6 ;  /* 0x0000000600077213 */ /* 0x000fe40000000000 */
        /* <DEDUP_REMOVED lines=27> */
.L_x_1979:
[----:B------:R-:W-:Y:S05]  /*1be20*/  BSYNC B0 ;  /* 0x0000000000007941 */ /* 0x000fea0003800000 */
.L_x_1977:
[----:B------:R-:W-:-:S04]  /*1be30*/  LOP3.LUT R2, RZ, R2, RZ, 0x33, !PT ;  /* 0x00000002ff027212 */ /* 0x000fc800078e33ff */
[----:B------:R-:W-:-:S05]  /*1be40*/  IADD3 R0, R2, R15, RZ ;  /* 0x0000000f02007210 */ /* 0x000fca0007ffe0ff */
[----:B------:R1:W-:Y:S01]  /*1be50*/  STL [R1+0x80], R0 ;  /* 0x0000800001007387 */ /* 0x0003e20000100800 */
[----:B------:R-:W-:Y:S05]  /*1be60*/  BRA `(.L_x_1980) ;  /* 0x0000004000007947 */ /* 0x000fea0003800000 */
.L_x_1968:
[----:B------:R2:W-:Y:S01]  /*1be70*/  STL [R1+0x80], RZ ;  /* 0x000080ff01007387 */ /* 0x0005e20000100800 */
[----:B------:R-:W-:Y:S02]  /*1be80*/  MOV R230, R13 ;  /* 0x0000000d00e67202 */ /* 0x000fe40000000f00 */
[----:B------:R-:W-:Y:S02]  /*1be90*/  MOV R218, RZ ;  /* 0x000000ff00da7202 */ /* 0x000fe40000000f00 */
[----:B------:R-:W-:Y:S02]  /*1bea0*/  MOV R219, c[0x0][0x53c] ;  /* 0x00014f0000db7a02 */ /* 0x000fe40000000f00 */
.L_x_1980:
[----:B------:R-:W-:Y:S05]  /*1beb0*/  BSYNC B1 ;  /* 0x0000000000017941 */ /* 0x000fea0003800000 */
.L_x_1966:
[----:B-1----:R-:W3:Y:S01]  /*1bec0*/  LDL R0, [R1+0x80] ;  /* 0x0000800001007983 */ /* 0x002ee20000100800 */
[----:B------:R-:W-:Y:S03]  /*1bed0*/  WARPSYNC 0xffffffff ;  /* 0xffffffff00007948 */ /* 0x000fe60003800000 */
[----:B------:R-:W-:Y:S01]  /*1bee0*/  BAR.SYNC.DEFER_BLOCKING 0x4, 0x100 ;  /* 0x0104000000007b1d */ /* 0x000fe20000010000 */
[----:B------:R-:W-:Y:S01]  /*1bef0*/  ISETP.NE.AND P0, PT, R17, RZ, PT ;  /* 0x000000ff1100720c */ /* 0x000fe20003f05270 */
[----:B------:R-:W-:Y:S01]  /*1bf00*/  IMAD.MOV.U32 R6, RZ, RZ, R218 ;  /* 0x000000ffff067224 */ /* 0x000fe200078e00da */
[----:B------:R-:W-:-:S11]  /*1bf10*/  MOV R7, R219 ;  /* 0x000000db00077202 */ /* 0x000fd60000000f00 */
[----:B------:R-:W-:-:S04]  /*1bf20*/  @!P0 IMAD.MOV.U32 R216, RZ, RZ, R230 ;  /* 0x000000ffffd88224 */ /* 0x000fc800078e00e6 */
[----:B------:R-:W-:Y:S01]  /*1bf30*/  IMAD.MOV.U32 R4, RZ, RZ, R216 ;  /* 0x000000ffff047224 */ /* 0x000fe200078e00d8 */
[----:B---3--:R-:W-:-:S05]  /*1bf40*/  MOV R5, R0 ;  /* 0x0000000000057202 */ /* 0x008fca0000000f00 */
[----:B------:R1:W-:Y:S04]  /*1bf50*/  @!P0 STS.128 [0x24100], R4 ;  /* 0x02410004ff008388 */ /* 0x0003e80000000c00 */
[----:B------:R-:W-:Y:S06]  /*1bf60*/  BAR.ARV 0x5, 0x100 ;  /* 0x0144000000007b1d */ /* 0x000fec0000002000 */
.L_x_1961:
[----:B------:R-:W-:-:S13]  /*1bf70*/  ISETP.GE.AND P0, PT, R219, c[0x0][0x53c], PT ;  /* 0x00014f00db007a0c */ /* 0x000fda0003f06270 */
[----:B-123--:R-:W-:Y:S01]  /*1bf80*/  @P0 CALL.REL.NOINC `(.L_x_1981) ;  /* 0x0000001000000944 */ /* 0x00efe20003c00000 */
[----:B------:R-:W-:Y:S05]  /*1bf90*/  BRA `(.L_x_1982) ;  /* 0xfffe5af000007947 */ /* 0x000fea000383ffff */
.L_x_1981:
[----:B------:R-:W-:Y:S05]  /*1bfa0*/  EXIT ;  /* 0x000000000000794d */ /* 0x000fea0003800000 */
.L_x_1801:
[----:B------:R-:W-:Y:S01]  /*1bfb0*/  IMAD.MOV.U32 R0, RZ, RZ, R5 ;  /* 0x000000ffff007224 */ /* 0x000fe200078e0005 */
[----:B------:R-:W-:Y:S02]  /*1bfc0*/  MOV R2, 0x1 ;  /* 0x0000000100027802 */ /* 0x000fe40000000f00 */
[----:B------:R-:W-:Y:S02]  /*1bfd0*/  MOV R3, 0x1bff0 ;  /* 0x0001bff000037802 */ /* 0x000fe40000000f00 */
[----:B------:R-:W-:Y:S05]  /*1bfe0*/  CALL.REL.NOINC `($__internal_40_$__cuda_sm70_shflsync_up_p) ;  /* 0x00009c0000007944 */ /* 0x000fea0003c00000 */
[----:B------:R-:W-:Y:S01]  /*1bff0*/  MOV R0, R4 ;  /* 0x0000000400007202 */ /* 0x000fe20000000f00 */
[----:B------:R-:W-:Y:S05]  /*1c000*/  BRA `(.L_x_1983) ;  /* 0xfffe44d000007947 */ /* 0x000fea000383ffff */
.L_x_1802:
[----:B------:R-:W-:Y:S01]  /*1c010*/  IMAD.MOV.U32 R0, RZ, RZ, R5 ;  /* 0x000000ffff007224 */ /* 0x000fe200078e0005 */
[----:B------:R-:W-:Y:S02]  /*1c020*/  MOV R2, 0x2 ;  /* 0x0000000200027802 */ /* 0x000fe40000000f00 */
[----:B------:R-:W-:Y:S02]  /*1c030*/  MOV R3, 0x1c050 ;  /* 0x0001c05000037802 */ /* 0x000fe40000000f00 */
[----:B------:R-:W-:Y:S05]  /*1c040*/  CALL.REL.NOINC `($__internal_40_$__cuda_sm70_shflsync_up_p) ;  /* 0x00009ba000007944 */ /* 0x000fea0003c00000 */
[----:B------:R-:W-:Y:S01]  /*1c050*/  SEL R4, R4, RZ, P4 ;  /* 0x000000ff04047207 */ /* 0x000fe20002000000 */
[----:B------:R-:W-:Y:S01]  /*1c060*/  IMAD.MOV.U32 R2, RZ, RZ, 0x4 ;  /* 0x00000004ff027424 */ /* 0x000fe200078e00ff */
[----:B------:R-:W-:-:S03]  /*1c070*/  MOV R3, 0x1c0a0 ;  /* 0x0001c0a000037802 */ /* 0x000fc60000000f00 */
[----:B------:R-:W-:Y:S02]  /*1c080*/  IMAD.IADD R0, R5, 0x1, R4 ;  /* 0x0000000105007824 */ /* 0x000fe400078e0204 */
        /* <DEDUP_REMOVED lines=13> */
[----:B------:R-:W-:Y:S02]  /*1c160*/  MOV R5, 0x1f ;  /* 0x0000001f00057802 */ /* 0x000fe40000000f00 */
[----:B------:R-:W-:Y:S01]  /*1c170*/  MOV R104, 0xffffffff ;  /* 0xffffffff00687802 */ /* 0x000fe20000000f00 */
[----:B------:R-:W-:Y:S01]  /*1c180*/  IMAD.IADD R4, R0, 0x1, R4 ;  /* 0x0000000100047824 */ /* 0x000fe200078e0204 */
[----:B------:R-:W-:-:S03]  /*1c190*/  MOV R2, 0x1c1c0 ;  /* 0x0001c1c000027802 */ /* 0x000fc60000000f00 */
[----:B------:R-:W-:Y:S02]  /*1c1a0*/  IMAD.MOV.U32 R9, RZ, RZ, R4 ;  /* 0x000000ffff097224 */ /* 0x000fe400078e0004 */
[----:B------:R-:W-:Y:S05]  /*1c1b0*/  CALL.REL.NOINC `($__internal_39_$__cuda_sm70_shflsync_idx_p) ;  /* 0x000099f000007944 */ /* 0x000fea0003c00000 */
[----:B------:R-:W-:Y:S01]  /*1c1c0*/  MOV R0, R12 ;  /* 0x0000000c00007202 */ /* 0x000fe20000000f00 */
[----:B------:R-:W-:Y:S05]  /*1c1d0*/  BRA `(.L_x_1984) ;  /* 0xfffe440000007947 */ /* 0x000fea000383ffff */
.L_x_1804:
[----:B------:R-:W-:Y:S02]  /*1c1e0*/  SEL R0, RZ, 0x1, P0 ;  /* 0x00000001ff007807 */ /* 0x000fe40000000000 */
[----:B------:R-:W-:Y:S02]  /*1c1f0*/  MOV R2, 0x1c210 ;  /* 0x0001c21000027802 */ /* 0x000fe40000000f00 */
[----:B------:R-:W-:Y:S05]  /*1c200*/  CALL.REL.NOINC `($__internal_41_$__cuda_sm70_votesync_ballot) ;  /* 0x00009a5000007944 */ /* 0x000fea0003c00000 */
[----:B------:R-:W-:Y:S01]  /*1c210*/  MOV R6, R0 ;  /* 0x0000000000067202 */ /* 0x000fe20000000f00 */
[----:B------:R-:W-:Y:S05]  /*1c220*/  BRA `(.L_x_1985) ;  /* 0xfffe444000007947 */ /* 0x000fea000383ffff */
.L_x_1805:
[----:B------:R-:W-:Y:S01]  /*1c230*/  IMAD.MOV.U32 R9, RZ, RZ, R10 ;  /* 0x000000ffff097224 */ /* 0x000fe200078e000a */
[----:B------:R-:W-:Y:S01]  /*1c240*/  MOV R3, 0x1f ;  /* 0x0000001f00037802 */ /* 0x000fe20000000f00 */
[----:B------:R-:W-:Y:S01]  /*1c250*/  IMAD.MOV.U32 R104, RZ, RZ, -0x1 ;  /* 0xffffffffff687424 */ /* 0x000fe200078e00ff */
[----:B------:R-:W-:Y:S02]  /*1c260*/  MOV R2, 0x1c280 ;  /* 0x0001c28000027802 */ /* 0x000fe40000000f00 */
[----:B------:R-:W-:Y:S05]  /*1c270*/  CALL.REL.NOINC `($__internal_39_$__cuda_sm70_shflsync_idx_p) ;  /* 0x0000993000007944 */ /* 0x000fea0003c00000 */
[----:B------:R-:W-:Y:S01]  /*1c280*/  IMAD.MOV.U32 R13, RZ, RZ, R12 ;  /* 0x000000ffff0d7224 */ /* 0x000fe200078e000c */
[----:B------:R-:W-:Y:S01]  /*1c290*/  MOV R9, R8 ;  /* 0x0000000800097202 */ /* 0x000fe20000000f00 */
[----:B------:R-:W-:Y:S01]  /*1c2a0*/  IMAD.MOV.U32 R0, RZ, RZ, RZ ;  /* 0x000000ffff007224 */ /* 0x000fe200078e00ff */
[----:B------:R-:W-:Y:S01]  /*1c2b0*/  MOV R3, 0x1f ;  /* 0x0000001f00037802 */ /* 0x000fe20000000f00 */
[----:B------:R-:W-:Y:S01]  /*1c2c0*/  IMAD.MOV.U32 R104, RZ, RZ, -0x1 ;  /* 0xffffffffff687424 */ /* 0x000fe200078e00ff */
[----:B------:R-:W-:-:S02]  /*1c2d0*/  MOV R2, 0x1c2f0 ;  /* 0x0001c2f000027802 */ /* 0x000fc40000000f00 */
[----:B------:R-:W-:Y:S05]  /*1c2e0*/  CALL.REL.NOINC `($__internal_39_$__cuda_sm70_shflsync_idx_p) ;  /* 0x000098c000007944 */ /* 0x000fea0003c00000 */
[----:B------:R-:W-:Y:S01]  /*1c2f0*/  MOV R10, R12 ;  /* 0x0000000c000a7202 */ /* 0x000fe20000000f00 */
[----:B------:R-:W-:Y:S05]  /*1c300*/  BRA `(.L_x_1986) ;  /* 0xfffe43c000007947 */ /* 0x000fea000383ffff */
.L_x_1808:
[----:B------:R-:W-:Y:S01]  /*1c310*/  IMAD.MOV.U32 R9, RZ, RZ, R4 ;  /* 0x000000ffff097224 */ /* 0x000fe200078e0004 */
[----:B------:R-:W-:Y:S01]  /*1c320*/  MOV R3, 0x1f ;  /* 0x0000001f00037802 */ /* 0x000fe20000000f00 */
[----:B------:R-:W-:Y:S01]  /*1c330*/  IMAD.MOV.U32 R104, RZ, RZ, -0x1 ;  /* 0xffffffffff687424 */ /* 0x000fe200078e00ff */
[----:B------:R-:W-:-:S02]  /*1c340*/  MOV R2, 0x1c360 ;  /* 0x0001c36000027802 */ /* 0x000fc40000000f00 */
[----:B--23--:R-:W-:Y:S05]  /*1c350*/  CALL.REL.NOINC `($__internal_39_$__cuda_sm70_shflsync_idx_p) ;  /* 0x0000985000007944 */ /* 0x00cfea0003c00000 */
[----:B------:R-:W-:Y:S01]  /*1c360*/  MOV R0, R12 ;  /* 0x0000000c00007202 */ /* 0x000fe20000000f00 */
[----:B------:R-:W-:Y:S05]  /*1c370*/  BRA `(.L_x_1807) ;  /* 0xfffe43b000007947 */ /* 0x000fea000383ffff */
.L_x_1863:
[----:B------:R-:W-:Y:S01]  /*1c380*/  IMAD.MOV.U32 R9, RZ, RZ, R13 ;  /* 0x000000ffff097224 */ /* 0x000fe200078e000d */
[----:B------:R-:W-:Y:S01]  /*1c390*/  MOV R3, 0x181f ;  /* 0x0000181f00037802 */ /* 0x000fe20000000f00 */
[----:B------:R-:W-:Y:S01]  /*1c3a0*/  IMAD.MOV.U32 R5, RZ, RZ, RZ ;  /* 0x000000ffff057224 */ /* 0x000fe200078e00ff */
[----:B------:R-:W-:-:S02]  /*1c3b0*/  MOV R104, 0xffffffff ;  /* 0xffffffff00687802 */ /* 0x000fc40000000f00 */
[----:B------:R-:W-:Y:S02]  /*1c3c0*/  MOV R2, 0x1c3e0 ;  /* 0x0001c3e000027802 */ /* 0x000fe40000000f00 */
[----:B------:R-:W-:Y:S05]  /*1c3d0*/  CALL.REL.NOINC `($__internal_39_$__cuda_sm70_shflsync_idx_p) ;  /* 0x000097d000007944 */ /* 0x000fea0003c00000 */
[----:B------:R-:W-:Y:S01]  /*1c3e0*/  MOV R8, R12 ;  /* 0x0000000c00087202 */ /* 0x000fe20000000f00 */
[----:B------:R-:W-:Y:S05]  /*1c3f0*/  BRA `(.L_x_1987) ;  /* 0xfffec73000007947 */ /* 0x000fea000383ffff */
.L_x_1864:
[----:B------:R-:W-:Y:S01]  /*1c400*/  IMAD.MOV.U32 R9, RZ, RZ, R17 ;  /* 0x000000ffff097224 */ /* 0x000fe200078e0011 */
[----:B------:R-:W-:Y:S01]  /*1c410*/  MOV R3, 0x181f ;  /* 0x0000181f00037802 */ /* 0x000fe20000000f00 */
[----:B------:R-:W-:Y:S01]  /*1c420*/  IMAD.MOV.U32 R5, RZ, RZ, RZ ;  /* 0x000000ffff057224 */ /* 0x000fe200078e00ff */
[----:B------:R-:W-:Y:S02]  /*1c430*/  MOV R104, 0xffffffff ;  /* 0xffffffff00687802 */ /* 0x000fe40000000f00 */
[----:B------:R-:W-:Y:S02]  /*1c440*/  MOV R2, 0x1c460 ;  /* 0x0001c46000027802 */ /* 0x000fe40000000f00 */
[----:B-12---:R-:W-:Y:S05]  /*1c450*/  CALL.REL.NOINC `($__internal_39_$__cuda_sm70_shflsync_idx_p) ;  /* 0x0000975000007944 */ /* 0x006fea0003c00000 */
[----:B------:R-:W-:Y:S01]  /*1c460*/  MOV R0, R12 ;  /* 0x0000000c00007202 */ /* 0x000fe20000000f00 */
[----:B------:R-:W-:Y:S05]  /*1c470*/  BRA `(.L_x_1988) ;  /* 0xfffec6d000007947 */ /* 0x000fea000383ffff */
.L_x_1867:
[----:B------:R-:W-:Y:S01]  /*1c480*/  IMAD.MOV.U32 R9, RZ, RZ, R13 ;  /* 0x000000ffff097224 */ /* 0x000fe200078e000d */
[----:B--2---:R-:W-:Y:S01]  /*1c490*/  MOV R3, 0x181f ;  /* 0x0000181f00037802 */ /* 0x004fe20000000f00 */
[----:B------:R-:W-:Y:S01]  /*1c4a0*/  IMAD.MOV.U32 R5, RZ, RZ, 0x1 ;  /* 0x00000001ff057424 */ /* 0x000fe200078e00ff */
[----:B------:R-:W-:-:S02]  /*1c4b0*/  MOV R104, 0xffffffff ;  /* 0xffffffff00687802 */ /* 0x000fc40000000f00 */
[----:B------:R-:W-:Y:S02]  /*1c4c0*/  MOV R2, 0x1c4e0 ;  /* 0x0001c4e000027802 */ /* 0x000fe40000000f00 */
[----:B-1-34-:R-:W-:Y:S05]  /*1c4d0*/  CALL.REL.NOINC `($__internal_39_$__cuda_sm70_shflsync_idx_p) ;  /* 0x000096d000007944 */ /* 0x01afea0003c00000 */
[----:B------:R-:W-:Y:S01]  /*1c4e0*/  IMAD.MOV.U32 R8, RZ, RZ, R12 ;  /* 0x000000ffff087224 */ /* 0x000fe200078e000c */
[----:B------:R-:W-:Y:S01]  /*1c4f0*/  MOV R9, R17 ;  /* 0x0000001100097202 */ /* 0x000fe20000000f00 */
[----:B------:R-:W-:Y:S01]  /*1c500*/  IMAD.MOV.U32 R5, RZ, RZ, 0x1 ;  /* 0x00000001ff057424 */ /* 0x000fe200078e00ff */
[----:B------:R-:W-:Y:S01]  /*1c510*/  MOV R3, 0x181f ;  /* 0x0000181f00037802 */ /* 0x000fe20000000f00 */
[----:B------:R-:W-:Y:S01]  /*1c520*/  IMAD.MOV.U32 R104, RZ, RZ, -0x1 ;  /* 0xffffffffff687424 */ /* 0x000fe200078e00ff */
[----:B------:R-:W-:Y:S02]  /*1c530*/  MOV R2, 0x1c550 ;  /* 0x0001c55000027802 */ /* 0x000fe40000000f00 */
[----:B------:R-:W-:Y:S05]  /*1c540*/  CALL.REL.NOINC `($__internal_39_$__cuda_sm70_shflsync_idx_p) ;  /* 0x0000966000007944 */ /* 0x000fea0003c00000 */
[----:B------:R-:W-:Y:S01]  /*1c550*/  MOV R0, R12 ;  /* 0x0000000c00007202 */ /* 0x000fe20000000f00 */
[----:B------:R-:W-:Y:S05]  /*1c560*/  BRA `(.L_x_1989) ;  /* 0xfffec72000007947 */ /* 0x000fea000383ffff */
.L_x_1870:
[----:B------:R-:W-:Y:S01]  /*1c570*/  IMAD.MOV.U32 R9, RZ, RZ, R13 ;  /* 0x000000ffff097224 */ /* 0x000fe200078e000d */
[----:B-1----:R-:W-:Y:S01]  /*1c580*/  MOV R3, 0x181f ;  /* 0x0000181f00037802 */ /* 0x002fe20000000f00 */
[----:B------:R-:W-:Y:S01]  /*1c590*/  IMAD.MOV.U32 R5, RZ, RZ, 0x2 ;  /* 0x00000002ff057424 */ /* 0x000fe200078e00ff */
[----:B------:R-:W-:Y:S02]  /*1c5a0*/  MOV R104, 0xffffffff ;  /* 0xffffffff00687802 */ /* 0x000fe40000000f00 */
[----:B------:R-:W-:-:S02]  /*1c5b0*/  MOV R2, 0x1c5d0 ;  /* 0x0001c5d000027802 */ /* 0x000fc40000000f00 */
[----:B--234-:R-:W-:Y:S05]  /*1c5c0*/  CALL.REL.NOINC `($__internal_39_$__cuda_sm70_shflsync_idx_p) ;  /* 0x000095e000007944 */ /* 0x01cfea0003c00000 */
[----:B------:R-:W-:Y:S01]  /*1c5d0*/  MOV R8, R12 ;  /* 0x0000000c00087202 */ /* 0x000fe20000000f00 */
[----:B------:R-:W-:Y:S05]  /*1c5e0*/  BRA `(.L_x_1990) ;  /* 0xfffec7d000007947 */ /* 0x000fea000383ffff */
.L_x_1871:
[----:B------:R-:W-:Y:S01]  /*1c5f0*/  IMAD.MOV.U32 R9, RZ, RZ, R17 ;  /* 0x000000ffff097224 */ /* 0x000fe200078e0011 */
[----:B------:R-:W-:Y:S01]  /*1c600*/  MOV R3, 0x181f ;  /* 0x0000181f00037802 */ /* 0x000fe20000000f00 */
[----:B------:R-:W-:Y:S01]  /*1c610*/  IMAD.MOV.U32 R5, RZ, RZ, 0x2 ;  /* 0x00000002ff057424 */ /* 0x000fe200078e00ff */
[----:B------:R-:W-:-:S02]  /*1c620*/  MOV R104, 0xffffffff ;  /* 0xffffffff00687802 */ /* 0x000fc40000000f00 */
[----:B------:R-:W-:Y:S02]  /*1c630*/  MOV R2, 0x1c650 ;  /* 0x0001c65000027802 */ /* 0x000fe40000000f00 */
[----:B-1234-:R-:W-:Y:S05]  /*1c640*/  CALL.REL.NOINC `($__internal_39_$__cuda_sm70_shflsync_idx_p) ;  /* 0x0000956000007944 */ /* 0x01efea0003c00000 */
[----:B------:R-:W-:Y:S01]  /*1c650*/  MOV R0, R12 ;  /* 0x0000000c00007202 */ /* 0x000fe20000000f00 */
[----:B------:R-:W-:Y:S05]  /*1c660*/  BRA `(.L_x_1991) ;  /* 0xfffec77000007947 */ /* 0x000fea000383ffff */
.L_x_1874:
[----:B------:R-:W-:Y:S01]  /*1c670*/  IMAD.MOV.U32 R9, RZ, RZ, R13 ;  /* 0x000000ffff097224 */ /* 0x000fe200078e000d */
[----:B-1----:R-:W-:Y:S01]  /*1c680*/  MOV R3, 0x181f ;  /* 0x0000181f00037802 */ /* 0x002fe20000000f00 */
[----:B------:R-:W-:Y:S01]  /*1c690*/  IMAD.MOV.U32 R5, RZ, RZ, 0x3 ;  /* 0x00000003ff057424 */ /* 0x000fe200078e00ff */
[----:B------:R-:W-:Y:S02]  /*1c6a0*/  MOV R104, 0xffffffff ;  /* 0xffffffff00687802 */ /* 0x000fe40000000f00 */
[----:B------:R-:W-:Y:S02]  /*1c6b0*/  MOV R2, 0x1c6d0 ;  /* 0x0001c6d000027802 */ /* 0x000fe40000000f00 */
[----:B--234-:R-:W-:Y:S05]  /*1c6c0*/  CALL.REL.NOINC `($__internal_39_$__cuda_sm70_shflsync_idx_p) ;  /* 0x000094e000007944 */ /* 0x01cfea0003c00000 */
[----:B------:R-:W-:Y:S01]  /*1c6d0*/  IMAD.MOV.U32 R13, RZ, RZ, R12 ;  /* 0x000000ffff0d7224 */ /* 0x000fe200078e000c */
[----:B------:R-:W-:Y:S01]  /*1c6e0*/  MOV R9, R17 ;  /* 0x0000001100097202 */ /* 0x000fe20000000f00 */
[----:B------:R-:W-:Y:S01]  /*1c6f0*/  IMAD.MOV.U32 R5, RZ, RZ, 0x3 ;  /* 0x00000003ff057424 */ /* 0x000fe200078e00ff */
[----:B------:R-:W-:Y:S01]  /*1c700*/  MOV R3, 0x181f ;  /* 0x0000181f00037802 */ /* 0x000fe20000000f00 */
[----:B------:R-:W-:Y:S01]  /*1c710*/  IMAD.MOV.U32 R104, RZ, RZ, -0x1 ;  /* 0xffffffffff687424 */ /* 0x000fe200078e00ff */
[----:B------:R-:W-:-:S02]  /*1c720*/  MOV R2, 0x1c740 ;  /* 0x0001c74000027802 */ /* 0x000fc40000000f00 */
[----:B------:R-:W-:Y:S05]  /*1c730*/  CALL.REL.NOINC `($__internal_39_$__cuda_sm70_shflsync_idx_p) ;  /* 0x0000947000007944 */ /* 0x000fea0003c00000 */
[----:B------:R-:W-:Y:S01]  /*1c740*/  MOV R0, R12 ;  /* 0x0000000c00007202 */ /* 0x000fe20000000f00 */
[----:B------:R-:W-:Y:S05]  /*1c750*/  BRA `(.L_x_1992) ;  /* 0xfffec7c000007947 */ /* 0x000fea000383ffff */
.L_x_1920:
[----:B------:R-:W-:Y:S01]  /*1c760*/  IMAD.MOV.U32 R2, RZ, RZ, R189 ;  /* 0x000000ffff027224 */ /* 0x000fe200078e00bd */
[----:B------:R-:W-:-:S02]  /*1c770*/  MOV R4, 0x2 ;  /* 0x0000000200047802 */ /* 0x000fc40000000f00 */
[----:B------:R-:W-:Y:S02]  /*1c780*/  MOV R3, 0x1c7a0 ;  /* 0x0001c7a000037802 */ /* 0x000fe40000000f00 */
[----:B------:R-:W-:Y:S05]  /*1c790*/  CALL.REL.NOINC `($__internal_38_$__cuda_sm70_shflsync_bfly_p) ;  /* 0x000093c000007944 */ /* 0x000fea0003c00000 */
[----:B------:R-:W-:Y:S01]  /*1c7a0*/  MOV R0, R4 ;  /* 0x0000000400007202 */ /* 0x000fe20000000f00 */
[----:B------:R-:W-:Y:S05]  /*1c7b0*/  BRA `(.L_x_1993) ;  /* 0xffffa9e000007947 */ /* 0x000fea000383ffff */
.L_x_1921:
[----:B------:R-:W-:Y:S01]  /*1c7c0*/  IMAD.MOV.U32 R2, RZ, RZ, R0 ;  /* 0x000000ffff027224 */ /* 0x000fe200078e0000 */
[----:B------:R-:W-:Y:S02]  /*1c7d0*/  MOV R4, 0x1 ;  /* 0x0000000100047802 */ /* 0x000fe40000000f00 */
[----:B------:R-:W-:Y:S02]  /*1c7e0*/  MOV R3, 0x1c800 ;  /* 0x0001c80000037802 */ /* 0x000fe40000000f00 */
[----:B-1----:R-:W-:Y:S05]  /*1c7f0*/  CALL.REL.NOINC `($__internal_38_$__cuda_sm70_shflsync_bfly_p) ;  /* 0x0000936000007944 */ /* 0x002fea0003c00000 */
[----:B------:R-:W-:Y:S01]  /*1c800*/  FADD.FTZ R0, R0, R4 ;  /* 0x0000000400007221 */ /* 0x000fe20000010000 */
[----:B------:R-:W-:Y:S02]  /*1c810*/  MOV R2, R198 ;  /* 0x000000c600027202 */ /* 0x000fe40000000f00 */
[----:B------:R-:W-:Y:S02]  /*1c820*/  MOV R4, 0x2 ;  /* 0x0000000200047802 */ /* 0x000fe40000000f00 */
[----:B------:R-:W-:Y:S02]  /*1c830*/  MOV R3, 0x1c850 ;  /* 0x0001c85000037802 */ /* 0x000fe40000000f00 */
[----:B------:R-:W-:Y:S05]  /*1c840*/  CALL.REL.NOINC `($__internal_38_$__cuda_sm70_shflsync_bfly_p) ;  /* 0x0000931000007944 */ /* 0x000fea0003c00000 */
[----:B------:R-:W-:Y:S01]  /*1c850*/  FADD.FTZ R198, R198, R4 ;  /* 0x00000004c6c67221 */ /* 0x000fe20000010000 */
[----:B------:R-:W-:-:S02]  /*1c860*/  MOV R4, 0x1 ;  /* 0x0000000100047802 */ /* 0x000fc40000000f00 */
[----:B------:R-:W-:Y:S02]  /*1c870*/  MOV R3, 0x1c8a0 ;  /* 0x0001c8a000037802 */ /* 0x000fe40000000f00 */
[----:B------:R-:W-:Y:S02]  /*1c880*/  MOV R2, R198 ;  /* 0x000000c600027202 */ /* 0x000fe40000000f00 */
[----:B------:R-:W-:Y:S05]  /*1c890*/  CALL.REL.NOINC `($__internal_38_$__cuda_sm70_shflsync_bfly_p) ;  /* 0x000092c000007944 */ /* 0x000fea0003c00000 */
[----:B------:R-:W-:Y:S01]  /*1c8a0*/  MOV R3, R4 ;  /* 0x0000000400037202 */ /* 0x000fe20000000f00 */
[----:B------:R-:W-:Y:S05]  /*1c8b0*/  BRA `(.L_x_1994) ;  /* 0xffffa95000007947 */ /* 0x000fea000383ffff */
.L_x_1928:
[----:B--234-:R-:W-:Y:S01]  /*1c8c0*/  IMAD.MOV.U32 R9, RZ, RZ, R13 ;  /* 0x000000ffff097224 */ /* 0x01cfe200078e000d */
[----:B------:R-:W-:Y:S01]  /*1c8d0*/  MOV R3, 0x181f ;  /* 0x0000181f00037802 */ /* 0x000fe20000000f00 */
[----:B------:R-:W-:Y:S01]  /*1c8e0*/  IMAD.MOV.U32 R5, RZ, RZ, RZ ;  /* 0x000000ffff057224 */ /* 0x000fe200078e00ff */
[----:B------:R-:W-:Y:S02]  /*1c8f0*/  MOV R104, 0xffffffff ;  /* 0xffffffff00687802 */ /* 0x000fe40000000f00 */
[----:B------:R-:W-:Y:S02]  /*1c900*/  MOV R2, 0x1c920 ;  /* 0x0001c92000027802 */ /* 0x000fe40000000f00 */
[----:B-1----:R-:W-:Y:S05]  /*1c910*/  CALL.REL.NOINC `($__internal_39_$__cuda_sm70_shflsync_idx_p) ;  /* 0x0000929000007944 */ /* 0x002fea0003c00000 */
[----:B------:R-:W-:Y:S01]  /*1c920*/  MOV R8, R12 ;  /* 0x0000000c00087202 */ /* 0x000fe20000000f00 */
[----:B------:R-:W-:Y:S05]  /*1c930*/  BRA `(.L_x_1995) ;  /* 0xffffc1b000007947 */ /* 0x000fea000383ffff */
.L_x_1929:
[----:B------:R-:W-:Y:S01]  /*1c940*/  IMAD.MOV.U32 R9, RZ, RZ, R16 ;  /* 0x000000ffff097224 */ /* 0x000fe200078e0010 */
[----:B------:R-:W-:Y:S01]  /*1c950*/  MOV R3, 0x181f ;  /* 0x0000181f00037802 */ /* 0x000fe20000000f00 */
[----:B------:R-:W-:Y:S01]  /*1c960*/  IMAD.MOV.U32 R5, RZ, RZ, RZ ;  /* 0x000000ffff057224 */ /* 0x000fe200078e00ff */
[----:B------:R-:W-:-:S02]  /*1c970*/  MOV R104, 0xffffffff ;  /* 0xffffffff00687802 */ /* 0x000fc40000000f00 */
[----:B------:R-:W-:Y:S02]  /*1c980*/  MOV R2, 0x1c9a0 ;  /* 0x0001c9a000027802 */ /* 0x000fe40000000f00 */
[----:B-123--:R-:W-:Y:S05]  /*1c990*/  CALL.REL.NOINC `($__internal_39_$__cuda_sm70_shflsync_idx_p) ;  /* 0x0000921000007944 */ /* 0x00efea0003c00000 */
[----:B------:R-:W-:Y:S01]  /*1c9a0*/  MOV R0, R12 ;  /* 0x0000000c00007202 */ /* 0x000fe20000000f00 */
[----:B------:R-:W-:Y:S05]  /*1c9b0*/  BRA `(.L_x_1996) ;  /* 0xffffc15000007947 */ /* 0x000fea000383ffff */
.L_x_1932:
[----:B------:R-:W-:Y:S01]  /*1c9c0*/  IMAD.MOV.U32 R9, RZ, RZ, R13 ;  /* 0x000000ffff097224 */ /* 0x000fe200078e000d */
[----:B--2---:R-:W-:Y:S01]  /*1c9d0*/  MOV R3, 0x181f ;  /* 0x0000181f00037802 */ /* 0x004fe20000000f00 */
[----:B------:R-:W-:Y:S01]  /*1c9e0*/  IMAD.MOV.U32 R5, RZ, RZ, 0x1 ;  /* 0x00000001ff057424 */ /* 0x000fe200078e00ff */
[----:B------:R-:W-:Y:S02]  /*1c9f0*/  MOV R104, 0xffffffff ;  /* 0xffffffff00687802 */ /* 0x000fe40000000f00 */
[----:B------:R-:W-:Y:S02]  /*1ca00*/  MOV R2, 0x1ca20 ;  /* 0x0001ca2000027802 */ /* 0x000fe40000000f00 */
[----:B-1-34-:R-:W-:Y:S05]  /*1ca10*/  CALL.REL.NOINC `($__internal_39_$__cuda_sm70_shflsync_idx_p) ;  /* 0x0000919000007944 */ /* 0x01afea0003c00000 */
        /* <DEDUP_REMOVED lines=9> */
.L_x_1935:
[----:B------:R-:W-:Y:S01]  /*1cab0*/  IMAD.MOV.U32 R9, RZ, RZ, R13 ;  /* 0x000000ffff097224 */ /* 0x000fe200078e000d */
[----:B--2---:R-:W-:Y:S01]  /*1cac0*/  MOV R3, 0x181f ;  /* 0x0000181f00037802 */ /* 0x004fe20000000f00 */
[----:B------:R-:W-:Y:S01]  /*1cad0*/  IMAD.MOV.U32 R5, RZ, RZ, 0x2 ;  /* 0x00000002ff057424 */ /* 0x000fe200078e00ff */
[----:B------:R-:W-:-:S02]  /*1cae0*/  MOV R104, 0xffffffff ;  /* 0xffffffff00687802 */ /* 0x000fc40000000f00 */
[----:B------:R-:W-:Y:S02]  /*1caf0*/  MOV R2, 0x1cb10 ;  /* 0x0001cb1000027802 */ /* 0x000fe40000000f00 */
[----:B-1-34-:R-:W-:Y:S05]  /*1cb00*/  CALL.REL.NOINC `($__internal_39_$__cuda_sm70_shflsync_idx_p) ;  /* 0x000090a000007944 */ /* 0x01afea0003c00000 */
[----:B------:R-:W-:Y:S01]  /*1cb10*/  MOV R8, R12 ;  /* 0x0000000c00087202 */ /* 0x000fe20000000f00 */
[----:B------:R-:W-:Y:S05]  /*1cb20*/  BRA `(.L_x_1998) ;  /* 0xffffc25000007947 */ /* 0x000fea000383ffff */
.L_x_1936:
[----:B------:R-:W-:Y:S01]  /*1cb30*/  IMAD.MOV.U32 R9, RZ, RZ, R16 ;  /* 0x000000ffff097224 */ /* 0x000fe200078e0010 */
[----:B--2---:R-:W-:Y:S01]  /*1cb40*/  MOV R3, 0x181f ;  /* 0x0000181f00037802 */ /* 0x004fe20000000f00 */
[----:B------:R-:W-:Y:S01]  /*1cb50*/  IMAD.MOV.U32 R5, RZ, RZ, 0x2 ;  /* 0x00000002ff057424 */ /* 0x000fe200078e00ff */
[----:B------:R-:W-:Y:S02]  /*1cb60*/  MOV R104, 0xffffffff ;  /* 0xffffffff00687802 */ /* 0x000fe40000000f00 */
[----:B------:R-:W-:Y:S02]  /*1cb70*/  MOV R2, 0x1cb90 ;  /* 0x0001cb9000027802 */ /* 0x000fe40000000f00 */
[----:B-1-34-:R-:W-:Y:S05]  /*1cb80*/  CALL.REL.NOINC `($__internal_39_$__cuda_sm70_shflsync_idx_p) ;  /* 0x0000902000007944 */ /* 0x01afea0003c00000 */
[----:B------:R-:W-:Y:S01]  /*1cb90*/  MOV R0, R12 ;  /* 0x0000000c00007202 */ /* 0x000fe20000000f00 */
[----:B------:R-:W-:Y:S05]  /*1cba0*/  BRA `(.L_x_1999) ;  /* 0xffffc1f000007947 */ /* 0x000fea000383ffff */
.L_x_1939:
[----:B------:R-:W-:Y:S01]  /*1cbb0*/  IMAD.MOV.U32 R9, RZ, RZ, R13 ;  /* 0x000000ffff097224 */ /* 0x000fe200078e000d */
[----:B---3--:R-:W-:Y:S01]  /*1cbc0*/  MOV R3, 0x181f ;  /* 0x0000181f00037802 */ /* 0x008fe20000000f00 */
        /* <DEDUP_REMOVED lines=13> */
.L_x_1941:
[----:B------:R-:W-:Y:S01]  /*1cca0*/  IMAD.MOV.U32 R9, RZ, RZ, R14 ;  /* 0x000000ffff097224 */ /* 0x000fe200078e000e */
[----:B------:R-:W-:Y:S01]  /*1ccb0*/  MOV R3, 0x1c1f ;  /* 0x00001c1f00037802 */ /* 0x000fe20000000f00 */
[----:B------:R-:W-:Y:S01]  /*1ccc0*/  IMAD.MOV.U32 R5, RZ, RZ, RZ ;  /* 0x000000ffff057224 */ /* 0x000fe200078e00ff */
[----:B------:R-:W-:Y:S02]  /*1ccd0*/  MOV R104, 0xffffffff ;  /* 0xffffffff00687802 */ /* 0x000fe40000000f00 */
[----:B------:R-:W-:-:S02]  /*1cce0*/  MOV R2, 0x1cd00 ;  /* 0x0001cd0000027802 */ /* 0x000fc40000000f00 */
[----:B------:R-:W-:Y:S05]  /*1ccf0*/  CALL.REL.NOINC `($__internal_39_$__cuda_sm70_shflsync_idx_p) ;  /* 0x00008eb000007944 */ /* 0x000fea0003c00000 */
[----:B------:R-:W-:Y:S01]  /*1cd00*/  MOV R4, R12 ;  /* 0x0000000c00047202 */ /* 0x000fe20000000f00 */
[----:B------:R-:W-:Y:S05]  /*1cd10*/  BRA `(.L_x_2001) ;  /* 0xffffc4e000007947 */ /* 0x000fea000383ffff */
.L_x_1942:
[----:B------:R-:W-:Y:S01]  /*1cd20*/  IMAD.MOV.U32 R9, RZ, RZ, R16 ;  /* 0x000000ffff097224 */ /* 0x000fe200078e0010 */
[----:B------:R-:W-:Y:S01]  /*1cd30*/  MOV R3, 0x1c1f ;  /* 0x00001c1f00037802 */ /* 0x000fe20000000f00 */
[----:B------:R-:W-:Y:S01]  /*1cd40*/  IMAD.MOV.U32 R5, RZ, RZ, RZ ;  /* 0x000000ffff057224 */ /* 0x000fe200078e00ff */
[----:B------:R-:W-:-:S02]  /*1cd50*/  MOV R104, 0xffffffff ;  /* 0xffffffff00687802 */ /* 0x000fc40000000f00 */
[----:B------:R-:W-:Y:S02]  /*1cd60*/  MOV R2, 0x1cd80 ;  /* 0x0001cd8000027802 */ /* 0x000fe40000000f00 */
[----:B-12---:R-:W-:Y:S05]  /*1cd70*/  CALL.REL.NOINC `($__internal_39_$__cuda_sm70_shflsync_idx_p) ;  /* 0x00008e3000007944 */ /* 0x006fea0003c00000 */
[----:B------:R-:W-:Y:S01]  /*1cd80*/  MOV R0, R12 ;  /* 0x0000000c00007202 */ /* 0x000fe20000000f00 */
[----:B------:R-:W-:Y:S05]  /*1cd90*/  BRA `(.L_x_2002) ;  /* 0xffffc48000007947 */ /* 0x000fea000383ffff */
.L_x_1945:
[----:B--2---:R-:W-:Y:S01]  /*1cda0*/  IMAD.MOV.U32 R9, RZ, RZ, R14 ;  /* 0x000000ffff097224 */ /* 0x004fe200078e000e */
[----:B------:R-:W-:Y:S01]  /*1cdb0*/  MOV R3, 0x1c1f ;  /* 0x00001c1f00037802 */ /* 0x000fe20000000f00 */
        /* <DEDUP_REMOVED lines=13> */
.L_x_1949:
[----:B------:R-:W-:Y:S01]  /*1ce90*/  IMAD.MOV.U32 R9, RZ, RZ, R13 ;  /* 0x000000ffff097224 */ /* 0x000fe200078e000d */
[----:B------:R-:W-:Y:S01]  /*1cea0*/  MOV R3, 0x181f ;  /* 0x0000181f00037802 */ /* 0x000fe20000000f00 */
[----:B------:R-:W-:Y:S01]  /*1ceb0*/  IMAD.MOV.U32 R5, RZ, RZ, RZ ;  /* 0x000000ffff057224 */ /* 0x000fe200078e00ff */
[----:B------:R-:W-:-:S02]  /*1cec0*/  MOV R104, 0xffffffff ;  /* 0xffffffff00687802 */ /* 0x000fc40000000f00 */
[----:B------:R-:W-:Y:S02]  /*1ced0*/  MOV R2, 0x1cef0 ;  /* 0x0001cef000027802 */ /* 0x000fe40000000f00 */
[----:B--2---:R-:W-:Y:S05]  /*1cee0*/  CALL.REL.NOINC `($__internal_39_$__cuda_sm70_shflsync_idx_p) ;  /* 0x00008cc000007944 */ /* 0x004fea0003c00000 */
[----:B------:R-:W-:Y:S01]  /*1cef0*/  MOV R8, R12 ;  /* 0x0000000c00087202 */ /* 0x000fe20000000f00 */
[----:B------:R-:W-:Y:S05]  /*1cf00*/  BRA `(.L_x_2004) ;  /* 0xffffdb5000007947 */ /* 0x000fea000383ffff */
.L_x_1950:
[----:B------:R-:W-:Y:S01]  /*1cf10*/  IMAD.MOV.U32 R9, RZ, RZ, R16 ;  /* 0x000000ffff097224 */ /* 0x000fe200078e0010 */
[----:B------:R-:W-:Y:S01]  /*1cf20*/  MOV R3, 0x181f ;  /* 0x0000181f00037802 */ /* 0x000fe20000000f00 */
[----:B------:R-:W-:Y:S01]  /*1cf30*/  IMAD.MOV.U32 R5, RZ, RZ, RZ ;  /* 0x000000ffff057224 */ /* 0x000fe200078e00ff */
[----:B------:R-:W-:Y:S02]  /*1cf40*/  MOV R104, 0xffffffff ;  /* 0xffffffff00687802 */ /* 0x000fe40000000f00 */
[----:B------:R-:W-:Y:S02]  /*1cf50*/  MOV R2, 0x1cf70 ;  /* 0x0001cf7000027802 */ /* 0x000fe40000000f00 */
[----:B-123--:R-:W-:Y:S05]  /*1cf60*/  CALL.REL.NOINC `($__internal_39_$__cuda_sm70_shflsync_idx_p) ;  /* 0x00008c4000007944 */ /* 0x00efea0003c00000 */
[----:B------:R-:W-:Y:S01]  /*1cf70*/  MOV R0, R12 ;  /* 0x0000000c00007202 */ /* 0x000fe20000000f00 */
[----:B------:R-:W-:Y:S05]  /*1cf80*/  BRA `(.L_x_2005) ;  /* 0xffffdaf000007947 */ /* 0x000fea000383ffff */
.L_x_1953:
[----:B------:R-:W-:Y:S01]  /*1cf90*/  IMAD.MOV.U32 R9, RZ, RZ, R13 ;  /* 0x000000ffff097224 */ /* 0x000fe200078e000d */
[----:B-1----:R-:W-:Y:S01]  /*1cfa0*/  MOV R3, 0x181f ;  /* 0x0000181f00037802 */ /* 0x002fe20000000f00 */
[----:B------:R-:W-:Y:S01]  /*1cfb0*/  IMAD.MOV.U32 R5, RZ, RZ, 0x1 ;  /* 0x00000001ff057424 */ /* 0x000fe200078e00ff */
[----:B------:R-:W-:-:S02]  /*1cfc0*/  MOV R104, 0xffffffff ;  /* 0xffffffff00687802 */ /* 0x000fc40000000f00 */
[----:B------:R-:W-:Y:S02]  /*1cfd0*/  MOV R2, 0x1cff0 ;  /* 0x0001cff000027802 */ /* 0x000fe40000000f00 */
[----:B--234-:R-:W-:Y:S05]  /*1cfe0*/  CALL.REL.NOINC `($__internal_39_$__cuda_sm70_shflsync_idx_p) ;  /* 0x00008bc000007944 */ /* 0x01cfea0003c00000 */
        /* <DEDUP_REMOVED lines=9> */
.L_x_1956:
        /* <DEDUP_REMOVED lines=8> */
.L_x_1957:
[----:B------:R-:W-:Y:S01]  /*1d100*/  IMAD.MOV.U32 R9, RZ, RZ, R16 ;  /* 0x000000ffff097224 */ /* 0x000fe200078e0010 */
[----:B-1----:R-:W-:Y:S01]  /*1d110*/  MOV R3, 0x181f ;  /* 0x0000181f00037802 */ /* 0x002fe20000000f00 */
[----:B------:R-:W-:Y:S01]  /*1d120*/  IMAD.MOV.U32 R5, RZ, RZ, 0x2 ;  /* 0x00000002ff057424 */ /* 0x000fe200078e00ff */
[----:B------:R-:W-:-:S02]  /*1d130*/  MOV R104, 0xffffffff ;  /* 0xffffffff00687802 */ /* 0x000fc40000000f00 */
[----:B------:R-:W-:Y:S02]  /*1d140*/  MOV R2, 0x1d160 ;  /* 0x0001d16000027802 */ /* 0x000fe40000000f00 */
[----:B--234-:R-:W-:Y:S05]  /*1d150*/  CALL.REL.NOINC `($__internal_39_$__cuda_sm70_shflsync_idx_p) ;  /* 0x00008a5000007944 */ /* 0x01cfea0003c00000 */
[----:B------:R-:W-:Y:S01]  /*1d160*/  MOV R0, R12 ;  /* 0x0000000c00007202 */ /* 0x000fe20000000f00 */
[----:B------:R-:W-:Y:S05]  /*1d170*/  BRA `(.L_x_2008) ;  /* 0xffffdb9000007947 */ /* 0x000fea000383ffff */
.L_x_1960:
        /* <DEDUP_REMOVED lines=15> */
.L_x_1962:
[----:B------:R-:W-:Y:S01]  /*1d270*/  IMAD.MOV.U32 R9, RZ, RZ, R37 ;  /* 0x000000ffff097224 */ /* 0x000fe200078e0025 */
[----:B------:R-:W-:Y:S01]  /*1d280*/  MOV R3, 0x1f ;  /* 0x0000001f00037802 */ /* 0x000fe20000000f00 */
[----:B------:R-:W-:Y:S01]  /*1d290*/  IMAD.MOV.U32 R5, RZ, RZ, RZ ;  /* 0x000000ffff057224 */ /* 0x000fe200078e00ff */
[----:B------:R-:W-:-:S02]  /*1d2a0*/  MOV R104, 0xffffffff ;  /* 0xffffffff00687802 */ /* 0x000fc40000000f00 */
[----:B------:R-:W-:Y:S02]  /*1d2b0*/  MOV R2, 0x1d2d0 ;  /* 0x0001d2d000027802 */ /* 0x000fe40000000f00 */
[----:B---3--:R-:W-:Y:S05]  /*1d2c0*/  CALL.REL.NOINC `($__internal_39_$__cuda_sm70_shflsync_idx_p) ;  /* 0x000088e000007944 */ /* 0x008fea0003c00000 */
[----:B------:R-:W-:Y:S01]  /*1d2d0*/  MOV R13, R12 ;  /* 0x0000000c000d7202 */ /* 0x000fe20000000f00 */
[----:B------:R-:W-:Y:S05]  /*1d2e0*/  BRA `(.L_x_2010) ;  /* 0xffffdd5000007947 */ /* 0x000fea000383ffff */
.L_x_1963:
[----:B------:R-:W-:Y:S01]  /*1d2f0*/  IMAD.MOV.U32 R9, RZ, RZ, R37 ;  /* 0x000000ffff097224 */ /* 0x000fe200078e0025 */
[----:B------:R-:W-:Y:S01]  /*1d300*/  MOV R3, 0x1f ;  /* 0x0000001f00037802 */ /* 0x000fe20000000f00 */
[----:B------:R-:W-:Y:S01]  /*1d310*/  IMAD.MOV.U32 R5, RZ, RZ, 0x1 ;  /* 0x00000001ff057424 */ /* 0x000fe200078e00ff */
[----:B------:R-:W-:Y:S02]  /*1d320*/  MOV R104, 0xffffffff ;  /* 0xffffffff00687802 */ /* 0x000fe40000000f00 */
[----:B------:R-:W-:Y:S02]  /*1d330*/  MOV R2, 0x1d350 ;  /* 0x0001d35000027802 */ /* 0x000fe40000000f00 */
[----:B-12---:R-:W-:Y:S05]  /*1d340*/  CALL.REL.NOINC `($__internal_39_$__cuda_sm70_shflsync_idx_p) ;  /* 0x0000886000007944 */ /* 0x006fea0003c00000 */
[----:B------:R-:W-:Y:S01]  /*1d350*/  MOV R8, R12 ;  /* 0x0000000c00087202 */ /* 0x000fe20000000f00 */
[----:B------:R-:W-:Y:S05]  /*1d360*/  BRA `(.L_x_2011) ;  /* 0xffffdcf000007947 */ /* 0x000fea000383ffff */
.L_x_1964:
[----:B------:R-:W-:Y:S02]  /*1d370*/  MOV R2, 0x1 ;  /* 0x0000000100027802 */ /* 0x000fe40000000f00 */
[----:B------:R-:W-:Y:S02]  /*1d380*/  MOV R3, 0x1d3a0 ;  /* 0x0001d3a000037802 */ /* 0x000fe40000000f00 */
[----:B-1234-:R-:W-:Y:S05]  /*1d390*/  CALL.REL.NOINC `($__internal_40_$__cuda_sm70_shflsync_up_p) ;  /* 0x0000885000007944 */ /* 0x01efea0003c00000 */
[----:B------:R-:W-:Y:S05]  /*1d3a0*/  BRA `(.L_x_2012) ;  /* 0xffffddd000007947 */ /* 0x000fea000383ffff */
.L_x_1965:
[----:B------:R-:W-:Y:S02]  /*1d3b0*/  MOV R2, 0x2 ;  /* 0x0000000200027802 */ /* 0x000fe40000000f00 */
[----:B------:R-:W-:-:S02]  /*1d3c0*/  MOV R3, 0x1d3e0 ;  /* 0x0001d3e000037802 */ /* 0x000fc40000000f00 */
[----:B--2-4-:R-:W-:Y:S05]  /*1d3d0*/  CALL.REL.NOINC `($__internal_40_$__cuda_sm70_shflsync_up_p) ;  /* 0x0000881000007944 */ /* 0x014fea0003c00000 */
        /* <DEDUP_REMOVED lines=25> */
.L_x_1969:
[----:B------:R-:W-:Y:S02]  /*1d570*/  MOV R2, 0x1 ;  /* 0x0000000100027802 */ /* 0x000fe40000000f00 */
[----:B------:R-:W-:Y:S02]  /*1d580*/  MOV R3, 0x1d5a0 ;  /* 0x0001d5a000037802 */ /* 0x000fe40000000f00 */
[----:B------:R-:W-:Y:S05]  /*1d590*/  CALL.REL.NOINC `($__internal_40_$__cuda_sm70_shflsync_up_p) ;  /* 0x0000865000007944 */ /* 0x000fea0003c00000 */
[----:B------:R-:W-:Y:S01]  /*1d5a0*/  MOV R2, R4 ;  /* 0x0000000400027202 */ /* 0x000fe20000000f00 */
[----:B------:R-:W-:Y:S05]  /*1d5b0*/  BRA `(.L_x_2014) ;  /* 0xffffde1000007947 */ /* 0x000fea000383ffff */
.L_x_1970:
        /* <DEDUP_REMOVED lines=28> */
.L_x_1972:
[----:B------:R-:W-:Y:S02]  /*1d780*/  SEL R0, RZ, 0x1, P0 ;  /* 0x00000001ff007807 */ /* 0x000fe40000000000 */
[----:B------:R-:W-:Y:S02]  /*1d790*/  MOV R2, 0x1d7b0 ;  /* 0x0001d7b000027802 */ /* 0x000fe40000000f00 */
[----:B-1----:R-:W-:Y:S05]  /*1d7a0*/  CALL.REL.NOINC `($__internal_41_$__cuda_sm70_votesync_ballot) ;  /* 0x000084b000007944 */ /* 0x002fea0003c00000 */
[----:B------:R-:W-:Y:S01]  /*1d7b0*/  MOV R8, R0 ;  /* 0x0000000000087202 */ /* 0x000fe20000000f00 */
[----:B------:R-:W-:Y:S05]  /*1d7c0*/  BRA `(.L_x_2016) ;  /* 0xffffdd9000007947 */ /* 0x000fea000383ffff */
.L_x_1973:
[----:B------:R-:W-:Y:S01]  /*1d7d0*/  IMAD.MOV.U32 R9, RZ, RZ, R6 ;  /* 0x000000ffff097224 */ /* 0x000fe200078e0006 */
[----:B------:R-:W-:Y:S01]  /*1d7e0*/  MOV R3, 0x1f ;  /* 0x0000001f00037802 */ /* 0x000fe20000000f00 */
[----:B------:R-:W-:Y:S01]  /*1d7f0*/  IMAD.MOV.U32 R5, RZ, RZ, R0 ;  /* 0x000000ffff057224 */ /* 0x000fe200078e0000 */
[----:B------:R-:W-:Y:S02]  /*1d800*/  MOV R104, 0xffffffff ;  /* 0xffffffff00687802 */ /* 0x000fe40000000f00 */
[----:B------:R-:W-:Y:S02]  /*1d810*/  MOV R2, 0x1d830 ;  /* 0x0001d83000027802 */ /* 0x000fe40000000f00 */
[----:B-1----:R-:W-:Y:S05]  /*1d820*/  CALL.REL.NOINC `($__internal_39_$__cuda_sm70_shflsync_idx_p) ;  /* 0x0000838000007944 */ /* 0x002fea0003c00000 */
[----:B------:R-:W-:Y:S01]  /*1d830*/  IMAD.MOV.U32 R15, RZ, RZ, R12 ;  /* 0x000000ffff0f7224 */ /* 0x000fe200078e000c */
[----:B------:R-:W-:Y:S01]  /*1d840*/  MOV R9, R7 ;  /* 0x0000000700097202 */ /* 0x000fe20000000f00 */
[----:B------:R-:W-:Y:S01]  /*1d850*/  IMAD.MOV.U32 R5, RZ, RZ, R0 ;  /* 0x000000ffff057224 */ /* 0x000fe200078e0000 */
[----:B------:R-:W-:Y:S01]  /*1d860*/  MOV R3, 0x1f ;  /* 0x0000001f00037802 */ /* 0x000fe20000000f00 */
[----:B------:R-:W-:Y:S01]  /*1d870*/  IMAD.MOV.U32 R104, RZ, RZ, -0x1 ;  /* 0xffffffffff687424 */ /* 0x000fe200078e00ff */
[----:B------:R-:W-:-:S02]  /*1d880*/  MOV R2, 0x1d8a0 ;  /* 0x0001d8a000027802 */ /* 0x000fc40000000f00 */
[----:B------:R-:W-:Y:S05]  /*1d890*/  CALL.REL.NOINC `($__internal_39_$__cuda_sm70_shflsync_idx_p) ;  /* 0x0000831000007944 */ /* 0x000fea0003c00000 */
[----:B------:R-:W-:Y:S01]  /*1d8a0*/  MOV R7, R12 ;  /* 0x0000000c00077202 */ /* 0x000fe20000000f00 */
[----:B------:R-:W-:Y:S05]  /*1d8b0*/  BRA `(.L_x_2017) ;  /* 0xffffdcf000007947 */ /* 0x000fea000383ffff */
.L_x_1976:
[----:B------:R-:W-:Y:S01]  /*1d8c0*/  IMAD.MOV.U32 R9, RZ, RZ, R4 ;  /* 0x000000ffff097224 */ /* 0x000fe200078e0004 */
[----:B------:R-:W-:Y:S01]  /*1d8d0*/  MOV R3, 0x1f ;  /* 0x0000001f00037802 */ /* 0x000fe20000000f00 */
[----:B------:R-:W-:Y:S01]  /*1d8e0*/  IMAD.MOV.U32 R5, RZ, RZ, R0 ;  /* 0x000000ffff057224 */ /* 0x000fe200078e0000 */
[----:B------:R-:W-:-:S02]  /*1d8f0*/  MOV R104, 0xffffffff ;  /* 0xffffffff00687802 */ /* 0x000fc40000000f00 */
[----:B------:R-:W-:Y:S02]  /*1d900*/  MOV R2, 0x1d920 ;  /* 0x0001d92000027802 */ /* 0x000fe40000000f00 */
[----:B-1-34-:R-:W-:Y:S05]  /*1d910*/  CALL.REL.NOINC `($__internal_39_$__cuda_sm70_shflsync_idx_p) ;  /* 0x0000829000007944 */ /* 0x01afea0003c00000 */
[----:B------:R-:W-:Y:S01]  /*1d920*/  MOV R16, R12 ;  /* 0x0000000c00107202 */ /* 0x000fe20000000f00 */
[----:B------:R-:W-:Y:S05]  /*1d930*/  BRA `(.L_x_1975) ;  /* 0xffffdcd000007947 */ /* 0x000fea000383ffff */
        .type           $_ZN7cutlass13device_kernelIN5flash19enable_sm80_to_sm89INS1_16FlashAttnFwdSm80INS1_25CollectiveMainloopFwdSm80ILi8ELi2ELb0EN4cute5tupleIJNS5_1CILi128EEENS7_ILi64EEENS7_ILi192EEEEEELi192ENS_10bfloat16_tEfNS_4arch4Sm80ELb0ELb1ELb1ELb1ELb0ELb1ELb1ELb1EEENS1_21CollectiveEpilogueFwdINS6_IJS8_SA_S9_EEENS6_IJNS7_ILi1EEESI_SI_EEESC_SE_Li256ELb1ELb1ELb1ELb0EEENS1_36VarlenDynamicPersistentTileSchedulerILi128ELi64ELi256ELi256ELb1ELb1ELb0ELb1ELb0ELb1EEEEEEEEEvNT_6ParamsE$_ZZN5flash25CollectiveMainloopFwdSm80ILi8ELi2ELb0EN4cute5tupleIJNS1_1CILi128EEENS3_ILi64EEENS3_ILi192EEEEEELi192EN7cutlass10bfloat16_tEfNS8_4arch4Sm80ELb0ELb1ELb1ELb1ELb0ELb1ELb1ELb1EE3mmaINS_16FlashAttnFwdSm80ISC_NS_21CollectiveEpilogueFwdINS2_IJS4_S6_S5_EEENS2_IJNS3_ILi1EEESH_SH_EEES9_SB_Li256ELb1ELb1ELb1ELb0EEENS_36VarlenDynamicPersistentTileSchedulerILi128ELi64ELi256ELi256ELb1ELb1ELb0ELb1ELb0ELb1EEEE13SharedStorageENS1_6TensorINS1_11ArrayEngineIfLm96EEENS1_6LayoutINS2_IJNS2_IJNS3_ILi2EEESS_EEESH_NS3_ILi24EEEEEENS2_IJNS2_IJSH_SS_EEENS3_ILi0EEENS3_ILi4EEEEEEEEEENS_7SoftmaxILi2ELi0EEEEEbRKNSC_6ParamsERT0_RT1_iRKNS_16SeqlenInfoQKNewKILb1ELb1EEENS2_IJiiiiEEERT_ENKUlvE_clEv,@function
        .size           $_ZN7cutlass13device_kernelIN5flash19enable_sm80_to_sm89INS1_16FlashAttnFwdSm80INS1_25CollectiveMainloopFwdSm80ILi8ELi2ELb0EN4cute5tupleIJNS5_1CILi128EEENS7_ILi64EEENS7_ILi192EEEEEELi192ENS_10bfloat16_tEfNS_4arch4Sm80ELb0ELb1ELb1ELb1ELb0ELb1ELb1ELb1EEENS1_21CollectiveEpilogueFwdINS6_IJS8_SA_S9_EEENS6_IJNS7_ILi1EEESI_SI_EEESC_SE_Li256ELb1ELb1ELb1ELb0EEENS1_36VarlenDynamicPersistentTileSchedulerILi128ELi64ELi256ELi256ELb1ELb1ELb0ELb1ELb0ELb1EEEEEEEEEvNT_6ParamsE$_ZZN5flash25CollectiveMainloopFwdSm80ILi8ELi2ELb0EN4cute5tupleIJNS1_1CILi128EEENS3_ILi64EEENS3_ILi192EEEEEELi192EN7cutlass10bfloat16_tEfNS8_4arch4Sm80ELb0ELb1ELb1ELb1ELb0ELb1ELb1ELb1EE3mmaINS_16FlashAttnFwdSm80ISC_NS_21CollectiveEpilogueFwdINS2_IJS4_S6_S5_EEENS2_IJNS3_ILi1EEESH_SH_EEES9_SB_Li256ELb1ELb1ELb1ELb0EEENS_36VarlenDynamicPersistentTileSchedulerILi128ELi64ELi256ELi256ELb1ELb1ELb0ELb1ELb0ELb1EEEE13SharedStorageENS1_6TensorINS1_11ArrayEngineIfLm96EEENS1_6LayoutINS2_IJNS2_IJNS3_ILi2EEESS_EEESH_NS3_ILi24EEEEEENS2_IJNS2_IJSH_SS_EEENS3_ILi0EEENS3_ILi4EEEEEEEEEENS_7SoftmaxILi2ELi0EEEEEbRKNSC_6ParamsERT0_RT1_iRKNS_16SeqlenInfoQKNewKILb1ELb1EEENS2_IJiiiiEEERT_ENKUlvE_clEv,($__internal_38_$__cuda_sm70_shflsync_bfly_p - $_ZN7cutlass13device_kernelIN5flash19enable_sm80_to_sm89INS1_16FlashAttnFwdSm80INS1_25CollectiveMainloopFwdSm80ILi8ELi2ELb0EN4cute5tupleIJNS5_1CILi128EEENS7_ILi64EEENS7_ILi192EEEEEELi192ENS_10bfloat16_tEfNS_4arch4Sm80ELb0ELb1ELb1ELb1ELb0ELb1ELb1ELb1EEENS1_21CollectiveEpilogueFwdINS6_IJS8_SA_S9_EEENS6_IJNS7_ILi1EEESI_SI_EEESC_SE_Li256ELb1ELb1ELb1ELb0EEENS1_36VarlenDynamicPersistentTileSchedulerILi128ELi64ELi256ELi256ELb1ELb1ELb0ELb1ELb0ELb1EEEEEEEEEvNT_6ParamsE$_ZZN5flash25CollectiveMainloopFwdSm80ILi8ELi2ELb0EN4cute5tupleIJNS1_1CILi128EEENS3_ILi64EEENS3_ILi192EEEEEELi192EN7cutlass10bfloat16_tEfNS8_4arch4Sm80ELb0ELb1ELb1ELb1ELb0ELb1ELb1ELb1EE3mmaINS_16FlashAttnFwdSm80ISC_NS_21CollectiveEpilogueFwdINS2_IJS4_S6_S5_EEENS2_IJNS3_ILi1EEESH_SH_EEES9_SB_Li256ELb1ELb1ELb1ELb0EEENS_36VarlenDynamicPersistentTileSchedulerILi128ELi64ELi256ELi256ELb1ELb1ELb0ELb1ELb0ELb1EEEE13SharedStorageENS1_6TensorINS1_11ArrayEngineIfLm96EEENS1_6LayoutINS2_IJNS2_IJNS3_ILi2EEESS_EEESH_NS3_ILi24EEEEEENS2_IJNS2_IJSH_SS_EEENS3_ILi0EEENS3_ILi4EEEEEEEEEENS_7SoftmaxILi2ELi0EEEEEbRKNSC_6ParamsERT0_RT1_iRKNS_16SeqlenInfoQKNewKILb1ELb1EEENS2_IJiiiiEEERT_ENKUlvE_clEv)
$_ZN7cutlass13device_kernelIN5flash19enable_sm80_to_sm89INS1_16FlashAttnFwdSm80INS1_25CollectiveMainloopFwdSm80ILi8ELi2ELb0EN4cute5tupleIJNS5_1CILi128EEENS7_ILi64EEENS7_ILi192EEEEEELi192ENS_10bfloat16_tEfNS_4arch4Sm80ELb0ELb1ELb1ELb1ELb0ELb1ELb1ELb1EEENS1_21CollectiveEpilogueFwdINS6_IJS8_SA_S9_EEENS6_IJNS7_ILi1EEESI_SI_EEESC_SE_Li256ELb1ELb1ELb1ELb0EEENS1_36VarlenDynamicPersistentTileSchedulerILi128ELi64ELi256ELi256ELb1ELb1ELb0ELb1ELb0ELb1EEEEEEEEEvNT_6ParamsE$_ZZN5flash25CollectiveMainloopFwdSm80ILi8ELi2ELb0EN4cute5tupleIJNS1_1CILi128EEENS3_ILi64EEENS3_ILi192EEEEEELi192EN7cutlass10bfloat16_tEfNS8_4arch4Sm80ELb0ELb1ELb1ELb1ELb0ELb1ELb1ELb1EE3mmaINS_16FlashAttnFwdSm80ISC_NS_21CollectiveEpilogueFwdINS2_IJS4_S6_S5_EEENS2_IJNS3_ILi1EEESH_SH_EEES9_SB_Li256ELb1ELb1ELb1ELb0EEENS_36VarlenDynamicPersistentTileSchedulerILi128ELi64ELi256ELi256ELb1ELb1ELb0ELb1ELb0ELb1EEEE13SharedStorageENS1_6TensorINS1_11ArrayEngineIfLm96EEENS1_6LayoutINS2_IJNS2_IJNS3_ILi2EEESS_EEESH_NS3_ILi24EEEEEENS2_IJNS2_IJSH_SS_EEENS3_ILi0EEENS3_ILi4EEEEEEEEEENS_7SoftmaxILi2ELi0EEEEEbRKNSC_6ParamsERT0_RT1_iRKNS_16SeqlenInfoQKNewKILb1ELb1EEENS2_IJiiiiEEERT_ENKUlvE_clEv:
[----:B------:R-:W-:-:S05]  /*1d940*/  IADD3 R30, R14, -c[0x0][0x20], RZ ;  /* 0x800008000e1e7a10 */ /* 0x000fca0007ffe0ff */
[----:B------:R-:W2:Y:S01]  /*1d950*/  LDL.64 R4, [R30] ;  /* 0x000000001e047983 */ /* 0x000ea20000100a00 */
[----:B------:R-:W-:-:S03]  /*1d960*/  ULDC.64 UR18, c[0x0][0x118] ;  /* 0x0000460000127ab9 */ /* 0x000fc60000000a00 */
[----:B--2---:R-:W2:Y:S02]  /*1d970*/  LD.E R31, [R4.64+0x11c] ;  /* 0x00011c12041f7980 */ /* 0x004ea4000c101900 */
[----:B--2---:R-:W-:-:S13]  /*1d980*/  ISETP.GT.AND P0, PT, R31, RZ, PT ;  /* 0x000000ff1f00720c */ /* 0x004fda0003f04270 */
[----:B------:R-:W-:Y:S05]  /*1d990*/  @P0 BRA `(.L_x_2018) ;  /* 0x0000004000000947 */ /* 0x000fea0003800000 */
[----:B------:R-:W-:Y:S01]  /*1d9a0*/  MOV R2, R111 ;  /* 0x0000006f00027202 */ /* 0x000fe20000000f00 */
[----:B------:R-:W-:-:S04]  /*1d9b0*/  DEPBAR.LE SB0, 0x3 ;  /* 0x000080c00000791a */ /* 0x000fc80000000000 */
[----:B------:R-:W-:-:S04]  /*1d9c0*/  MOV R3, 0x0 ;  /* 0x0000000000037802 */ /* 0x000fc80000000f00 */
[----:B------:R-:W-:Y:S05]  /*1d9d0*/  RET.REL.NODEC R2 `(_ZN7cutlass13device_kernelIN5flash19enable_sm80_to_sm89INS1_16FlashAttnFwdSm80INS1_25CollectiveMainloopFwdSm80ILi8ELi2ELb0EN4cute5tupleIJNS5_1CILi128EEENS7_ILi64EEENS7_ILi192EEEEEELi192ENS_10bfloat16_tEfNS_4arch4Sm80ELb0ELb1ELb1ELb1ELb0ELb1ELb1ELb1EEENS1_21CollectiveEpilogueFwdINS6_IJS8_SA_S9_EEENS6_IJNS7_ILi1EEESI_SI_EEESC_SE_Li256ELb1ELb1ELb1ELb0EEENS1_36VarlenDynamicPersistentTileSchedulerILi128ELi64ELi256ELi256ELb1ELb1ELb0ELb1ELb0ELb1EEEEEEEEEvNT_6ParamsE) ;  /* 0xfffe262002007950 */ /* 0x000fea0003c3ffff */
.L_x_2018:
[----:B------:R-:W2:Y:S04]  /*1d9e0*/  LDL.64 R6, [R30+0x8] ;  /* 0x000008001e067983 */ /* 0x000ea80000100a00 */
[----:B------:R-:W3:Y:S04]  /*1d9f0*/  LDL.64 R2, [R30+0x18] ;  /* 0x000018001e027983 */ /* 0x000ee80000100a00 */
[----:B------:R-:W4:Y:S04]  /*1da00*/  LDL.64 R12, [R30+0x20] ;  /* 0x000020001e0c7983 */ /* 0x000f280000100a00 */
[----:B------:R-:W4:Y:S04]  /*1da10*/  LDL.64 R14, [R30+0x10] ;  /* 0x000010001e0e7983 */ /* 0x000f280000100a00 */
[----:B------:R-:W4:Y:S04]  /*1da20*/  LD.E.64 R8, [R4.64+0x120] ;  /* 0x0001201204087980 */ /* 0x000f28000c101b00 */
[----:B------:R-:W4:Y:S04]  /*1da30*/  LD.E.U8 R25, [R4.64+0x138] ;  /* 0x0001381204197980 */ /* 0x000f28000c101100 */
[----:B------:R1:W5:Y:S04]  /*1da40*/  LD.E R24, [R4.64+0x164] ;  /* 0x0001641204187980 */ /* 0x000368000c101900 */
[----:B------:R1:W5:Y:S04]  /*1da50*/  LD.E.64 R18, [R4.64+0x110] ;  /* 0x0001101204127980 */ /* 0x000368000c101b00 */
[----:B------:R1:W5:Y:S04]  /*1da60*/  LD.E.64 R16, [R4.64+0x128] ;  /* 0x0001281204107980 */ /* 0x000368000c101b00 */
[----:B--2---:R4:W2:Y:S04]  /*1da70*/  LD.E R58, [R6.64] ;  /* 0x00000012063a7980 */ /* 0x0048a8000c101900 */
[----:B---3--:R-:W3:Y:S04]  /*1da80*/  LD.E R0, [R2.64+0x20] ;  /* 0x0000201202007980 */ /* 0x008ee8000c101900 */
[----:B----4-:R3:W4:Y:S04]  /*1da90*/  LD.E R13, [R12.64] ;  /* 0x000000120c0d7980 */ /* 0x010728000c101900 */
[----:B------:R1:W5:Y:S04]  /*1daa0*/  LD.E R26, [R14.64] ;  /* 0x000000120e1a7980 */ /* 0x000368000c101900 */
[----:B------:R-:W4:Y:S01]  /*1dab0*/  LD.E.64 R6, [R4.64+0x130] ;  /* 0x0001301204067980 */ /* 0x000f22000c101b00 */
[----:B------:R-:W-:-:S02]  /*1dac0*/  ISETP.NE.AND P0, PT, R25, RZ, PT ;  /* 0x000000ff1900720c */ /* 0x000fc40003f05270 */
[----:B--2---:R-:W-:Y:S02]  /*1dad0*/  SHF.R.S32.HI R103, RZ, 0x1f, R58 ;  /* 0x0000001fff677819 */ /* 0x004fe4000001143a */
[----:B---3--:R-:W-:Y:S01]  /*1dae0*/  SHF.R.S32.HI R12, RZ, 0x1f, R0 ;  /* 0x0000001fff0c7819 */ /* 0x008fe20000011400 */
[----:B-1----:R-:W-:Y:S01]  /*1daf0*/  IMAD R14, R9, R0, RZ ;  /* 0x00000000090e7224 */ /* 0x002fe200078e02ff */
[----:B------:R-:W-:-:S03]  /*1db00*/  LEA.HI R2, R103, R58, RZ, 0x2 ;  /* 0x0000003a67027211 */ /* 0x000fc600078f10ff */
[C---:B------:R-:W-:Y:S01]  /*1db10*/  IMAD R14, R8.reuse, R12, R14 ;  /* 0x0000000c080e7224 */ /* 0x040fe200078e020e */
[----:B------:R-:W-:Y:S01]  /*1db20*/  SHF.R.S32.HI R76, RZ, 0x2, R2 ;  /* 0x00000002ff4c7819 */ /* 0x000fe20000011402 */
[----:B------:R-:W-:-:S04]  /*1db30*/  IMAD.WIDE.U32 R22, R8, R0, RZ ;  /* 0x0000000008167225 */ /* 0x000fc800078e00ff */
[----:B----4-:R-:W-:Y:S02]  /*1db40*/  IMAD R44, R13, 0x80, R76 ;  /* 0x000000800d2c7824 */ /* 0x010fe400078e024c */
[----:B------:R-:W-:-:S04]  /*1db50*/  IMAD R3, R7, R0, RZ ;  /* 0x0000000007037224 */ /* 0x000fc800078e02ff */
[----:B------:R-:W-:Y:S01]  /*1db60*/  IMAD R12, R6, R12, R3 ;  /* 0x0000000c060c7224 */ /* 0x000fe200078e0203 */
[----:B------:R-:W-:Y:S01]  /*1db70*/  LOP3.LUT R3, R2, 0xfffffffc, RZ, 0xc0, !PT ;  /* 0xfffffffc02037812 */ /* 0x000fe200078ec0ff */
[----:B------:R-:W-:-:S04]  /*1db80*/  IMAD.WIDE.U32 R20, R6, R0, RZ ;  /* 0x0000000006147225 */ /* 0x000fc800078e00ff */
[----:B------:R-:W-:Y:S01]  /*1db90*/  IMAD.IADD R45, R58, 0x1, -R3 ;  /* 0x000000013a2d7824 */ /* 0x000fe200078e0a03 */
[----:B------:R-:W-:Y:S01]  /*1dba0*/  IADD3 R15, R23, R14, RZ ;  /* 0x0000000e170f7210 */ /* 0x000fe20007ffe0ff */
[----:B------:R-:W-:-:S03]  /*1dbb0*/  IMAD.IADD R13, R21, 0x1, R12 ;  /* 0x00000001150d7824 */ /* 0x000fc600078e020c */
[C---:B------:R-:W-:Y:S02]  /*1dbc0*/  SHF.L.U32 R59, R45.reuse, 0x3, RZ ;  /* 0x000000032d3b7819 */ /* 0x040fe400000006ff */
[----:B------:R-:W-:Y:S01]  /*1dbd0*/  LEA R2, R45, R44, 0x6 ;  /* 0x0000002c2d027211 */ /* 0x000fe200078e30ff */
[----:B------:R-:W-:Y:S05]  /*1dbe0*/  @!P0 BRA `(.L_x_2019) ;  /* 0x00003b3000008947 */ /* 0x000fea0003800000 */
[----:B-----5:R-:W-:Y:S01]  /*1dbf0*/  ISETP.NE.AND P0, PT, R24, 0x1, PT ;  /* 0x000000011800780c */ /* 0x020fe20003f05270 */
[----:B------:R-:W-:Y:S01]  /*1dc00*/  BSSY B0, `(.L_x_2020) ;  /* 0x0000007000007945 */ /* 0x000fe20003800000 */
[----:B------:R-:W-:-:S11]  /*1dc10*/  SHF.L.U32 R0, R45, 0x2, RZ ;  /* 0x000000022d007819 */ /* 0x000fd600000006ff */
[----:B------:R-:W-:Y:S05]  /*1dc20*/  @!P0 BRA `(.L_x_2021) ;  /* 0x0000004000008947 */ /* 0x000fea0003800000 */
[----:B------:R1:W2:Y:S04]  /*1dc30*/  LD.E R3, [R4.64+0x168] ;  /* 0x0001681204037980 */ /* 0x0002a8000c101900 */
[----:B-1----:R-:W3:Y:S01]  /*1dc40*/  LD.E R4, [R4.64+0x16c] ;  /* 0x00016c1204047980 */ /* 0x002ee2000c101900 */
[----:B--2---:R-:W-:-:S05]  /*1dc50*/  IMAD.HI.U32 R2, R2, R3, RZ ;  /* 0x0000000302027227 */ /* 0x004fca00078e00ff */
[----:B---3--:R-:W-:Y:S02]  /*1dc60*/  SHF.R.U32.HI R2, RZ, R4, R2 ;  /* 0x00000004ff027219 */ /* 0x008fe40000011602 */
.L_x_2021:
[----:B------:R-:W-:Y:S05]  /*1dc70*/  BSYNC B0 ;  /* 0x0000000000007941 */ /* 0x000fea0003800000 */
.L_x_2020:
[----:B------:R-:W-:Y:S01]  /*1dc80*/  MOV R14, R22 ;  /* 0x00000016000e7202 */ /* 0x000fe20000000f00 */
[-C--:B------:R-:W-:Y:S01]  /*1dc90*/  IMAD R5, R9, R2.reuse, RZ ;  /* 0x0000000209057224 */ /* 0x080fe200078e02ff */
[----:B------:R-:W-:Y:S01]  /*1dca0*/  SHF.R.S32.HI R4, RZ, 0x1f, R2 ;  /* 0x0000001fff047819 */ /* 0x000fe20000011402 */
[----:B------:R-:W-:Y:S01]  /*1dcb0*/  IMAD R7, R7, R2, RZ ;  /* 0x0000000207077224 */ /* 0x000fe200078e02ff */
[----:B------:R-:W-:Y:S01]  /*1dcc0*/  MOV R12, R20 ;  /* 0x00000014000c7202 */ /* 0x000fe20000000f00 */
[----:B------:R-:W-:-:S04]  /*1dcd0*/  IMAD.WIDE.U32 R14, R8, R2, R14 ;  /* 0x00000002080e7225 */ /* 0x000fc800078e000e */
[----:B------:R-:W-:Y:S01]  /*1dce0*/  IMAD R5, R8, R4, R5 ;  /* 0x0000000408057224 */ /* 0x000fe200078e0205 */
[----:B------:R-:W-:Y:S01]  /*1dcf0*/  LEA R47, P1, R14, R18, 0x1 ;  /* 0x000000120e2f7211 */ /* 0x000fe200078208ff */
[----:B------:R-:W-:-:S03]  /*1dd00*/  IMAD.WIDE.U32 R2, R6, R2, R12 ;  /* 0x0000000206027225 */ /* 0x000fc600078e000c */
[----:B------:R-:W-:Y:S01]  /*1dd10*/  IADD3 R5, R15, R5, RZ ;  /* 0x000000050f057210 */ /* 0x000fe20007ffe0ff */
[----:B------:R-:W-:Y:S01]  /*1dd20*/  IMAD R4, R6, R4, R7 ;  /* 0x0000000406047224 */ /* 0x000fe200078e0207 */
[----:B------:R-:W-:Y:S02]  /*1dd30*/  LEA R52, P0, R2, R16, 0x1 ;  /* 0x0000001002347211 */ /* 0x000fe400078008ff */
[----:B------:R-:W-:Y:S02]  /*1dd40*/  LEA.HI.X R46, R14, R19, R5, 0x1, P1 ;  /* 0x000000130e2e7211 */ /* 0x000fe400008f0c05 */
[----:B------:R-:W-:-:S04]  /*1dd50*/  IADD3 R4, R3, R4, RZ ;  /* 0x0000000403047210 */ /* 0x000fc80007ffe0ff */
[----:B------:R-:W-:Y:S01]  /*1dd60*/  LEA.HI.X R45, R2, R17, R4, 0x1, P0 ;  /* 0x00000011022d7211 */ /* 0x000fe200000f0c04 */
[----:B------:R-:W-:Y:S05]  /*1dd70*/  BRA.DIV ~URZ, `(.L_x_2022) ;  /* 0x000076527f007947 */ /* 0x000fea000b800000 */
[----:B------:R1:W2:Y:S02]  /*1dd80*/  SHFL.IDX PT, R4, R46, RZ, 0x1c1f ;  /* 0x001c1fff2e047589 */ /* 0x0002a400000e0000 */
.L_x_2070:
[----:B------:R-:W-:Y:S05]  /*1dd90*/  BRA.DIV ~URZ, `(.L_x_2023) ;  /* 0x000076b27f007947 */ /* 0x000fea000b800000 */
[----:B------:R3:W4:Y:S01]  /*1dda0*/  SHFL.IDX PT, R6, R47, RZ, 0x1c1f ;  /* 0x001c1fff2f067589 */ /* 0x00072200000e0000 */
[----:B--2---:R-:W-:-:S03]  /*1ddb0*/  MOV R7, R4 ;  /* 0x0000000400077202 */ /* 0x004fc60000000f00 */
[----:B------:R3:W2:Y:S04]  /*1ddc0*/  SHFL.IDX PT, R8, R45, RZ, 0x1c1f ;  /* 0x001c1fff2d087589 */ /* 0x0006a800000e0000 */
[----:B------:R3:W1:Y:S02]  /*1ddd0*/  SHFL.IDX PT, R2, R52, RZ, 0x1c1f ;  /* 0x001c1fff34027589 */ /* 0x00066400000e0000 */
.L_x_2071:
[----:B------:R-:W-:Y:S01]  /*1dde0*/  IMAD R70, R26, R24, RZ ;  /* 0x000000181a467224 */ /* 0x000fe200078e02ff */
[----:B------:R-:W-:Y:S01]  /*1ddf0*/  BSSY B0, `(.L_x_2024) ;  /* 0x000004f000007945 */ /* 0x000fe20003800000 */
[----:B------:R-:W-:Y:S01]  /*1de00*/  CS2R R80, SRZ ;  /* 0x0000000000507805 */ /* 0x000fe2000001ff00 */
[----:B------:R-:W-:Y:S01]  /*1de10*/  CS2R R54, SRZ ;  /* 0x0000000000367805 */ /* 0x000fe2000001ff00 */
[----:B------:R-:W-:Y:S01]  /*1de20*/  CS2R R48, SRZ ;  /* 0x0000000000307805 */ /* 0x000fe2000001ff00 */
[----:B------:R-:W-:Y:S01]  /*1de30*/  ISETP.GE.AND P0, PT, R44, R70, PT ;  /* 0x000000462c00720c */ /* 0x000fe20003f06270 */
        /* <DEDUP_REMOVED lines=10> */
[----:B--2---:R-:W-:-:S02]  /*1dee0*/  MOV R3, R8 ;  /* 0x0000000800037202 */ /* 0x004fc40000000f00 */
[----:B------:R-:W-:Y:S05]  /*1def0*/  @P0 BRA `(.L_x_2025) ;  /* 0x000003e000000947 */ /* 0x000fea0003800000 */
[CC--:B------:R-:W-:Y:S01]  /*1df00*/  ISETP.GE.AND P0, PT, R0.reuse, R31.reuse, PT ;  /* 0x0000001f0000720c */ /* 0x0c0fe20003f06270 */
[----:B------:R-:W-:Y:S01]  /*1df10*/  CS2R R26, SRZ ;  /* 0x00000000001a7805 */ /* 0x000fe2000001ff00 */
[C---:B------:R-:W-:Y:S01]  /*1df20*/  IADD3 R12, R0.reuse, 0x10, RZ ;  /* 0x00000010000c7810 */ /* 0x040fe20007ffe0ff */
[----:B------:R-:W-:Y:S01]  /*1df30*/  CS2R R28, SRZ ;  /* 0x00000000001c7805 */ /* 0x000fe2000001ff00 */
[----:B------:R-:W-:Y:S02]  /*1df40*/  IADD3 R13, R0, 0x20, RZ ;  /* 0x00000020000d7810 */ /* 0x000fe40007ffe0ff */
[----:B------:R-:W-:Y:S02]  /*1df50*/  ISETP.GE.AND P4, PT, R12, R31, PT ;  /* 0x0000001f0c00720c */ /* 0x000fe40003f86270 */
[C---:B------:R-:W-:Y:S02]  /*1df60*/  IADD3 R14, R0.reuse, 0x30, RZ ;  /* 0x00000030000e7810 */ /* 0x040fe40007ffe0ff */
[----:B------:R-:W-:-:S03]  /*1df70*/  IADD3 R15, R0, 0x40, RZ ;  /* 0x00000040000f7810 */ /* 0x000fc60007ffe0ff */
[C---:B----4-:R-:W-:Y:S01]  /*1df80*/  @!P0 IMAD.WIDE R8, R0.reuse, 0x2, R6 ;  /* 0x0000000200088825 */ /* 0x050fe200078e0206 */
[----:B------:R-:W-:-:S03]  /*1df90*/  IADD3 R16, R0, 0x50, RZ ;  /* 0x0000005000107810 */ /* 0x000fc60007ffe0ff */
[----:B-1----:R-:W-:Y:S01]  /*1dfa0*/  @!P0 IMAD.WIDE R4, R0, 0x2, R2 ;  /* 0x0000000200048825 */ /* 0x002fe200078e0202 */
[----:B------:R1:W5:Y:S01]  /*1dfb0*/  @!P0 LD.E.64 R26, [R8.64] ;  /* 0x00000012081a8980 */ /* 0x000362000c101b00 */
[-C--:B------:R-:W-:Y:S02]  /*1dfc0*/  ISETP.GE.AND P3, PT, R13, R31.reuse, PT ;  /* 0x0000001f0d00720c */ /* 0x080fe40003f66270 */
[-C--:B------:R-:W-:Y:S01]  /*1dfd0*/  ISETP.GE.AND P2, PT, R14, R31.reuse, PT ;  /* 0x0000001f0e00720c */ /* 0x080fe20003f46270 */
[----:B------:R2:W5:Y:S01]  /*1dfe0*/  @!P0 LD.E.64 R28, [R4.64] ;  /* 0x00000012041c8980 */ /* 0x000562000c101b00 */
[-C--:B------:R-:W-:Y:S01]  /*1dff0*/  ISETP.GE.AND P1, PT, R15, R31.reuse, PT ;  /* 0x0000001f0f00720c */ /* 0x080fe20003f26270 */
[----:B------:R-:W-:Y:S01]  /*1e000*/  CS2R R32, SRZ ;  /* 0x0000000000207805 */ /* 0x000fe2000001ff00 */
[----:B------:R-:W-:Y:S01]  /*1e010*/  ISETP.GE.AND P0, PT, R16, R31, PT ;  /* 0x0000001f1000720c */ /* 0x000fe20003f06270 */
[----:B------:R-:W-:Y:S01]  /*1e020*/  CS2R R34, SRZ ;  /* 0x0000000000227805 */ /* 0x000fe2000001ff00 */
[----:B------:R-:W-:Y:S01]  /*1e030*/  CS2R R36, SRZ ;  /* 0x0000000000247805 */ /* 0x000fe2000001ff00 */
[----:B------:R-:W-:Y:S01]  /*1e040*/  CS2R R38, SRZ ;  /* 0x0000000000267805 */ /* 0x000fe2000001ff00 */
[----:B------:R-:W-:-:S03]  /*1e050*/  CS2R R42, SRZ ;  /* 0x00000000002a7805 */ /* 0x000fc6000001ff00 */
[----:B-1----:R-:W-:Y:S02]  /*1e060*/  @!P3 SHF.R.S32.HI R9, RZ, 0x1f, R13 ;  /* 0x0000001fff09b819 */ /* 0x002fe4000001140d */
[----:B------:R-:W-:Y:S02]  /*1e070*/  @!P2 SHF.R.S32.HI R8, RZ, 0x1f, R14 ;  /* 0x0000001fff08a819 */ /* 0x000fe4000001140e */
[----:B--2---:R-:W-:Y:S02]  /*1e080*/  @!P4 SHF.R.S32.HI R4, RZ, 0x1f, R12 ;  /* 0x0000001fff04c819 */ /* 0x004fe4000001140c */
[----:B------:R-:W-:Y:S02]  /*1e090*/  @!P1 SHF.R.S32.HI R5, RZ, 0x1f, R15 ;  /* 0x0000001fff059819 */ /* 0x000fe4000001140f */
[----:B------:R-:W-:Y:S02]  /*1e0a0*/  @!P4 LEA.HI R12, R4, R12, RZ, 0x2 ;  /* 0x0000000c040cc211 */ /* 0x000fe400078f10ff */
[----:B------:R-:W-:-:S02]  /*1e0b0*/  @!P0 SHF.R.S32.HI R4, RZ, 0x1f, R16 ;  /* 0x0000001fff048819 */ /* 0x000fc40000011410 */
[----:B------:R-:W-:Y:S02]  /*1e0c0*/  @!P3 LEA.HI R9, R9, R13, RZ, 0x2 ;  /* 0x0000000d0909b211 */ /* 0x000fe400078f10ff */
[----:B------:R-:W-:Y:S02]  /*1e0d0*/  @!P2 LEA.HI R8, R8, R14, RZ, 0x2 ;  /* 0x0000000e0808a211 */ /* 0x000fe400078f10ff */
[----:B------:R-:W-:Y:S02]  /*1e0e0*/  @!P1 LEA.HI R5, R5, R15, RZ, 0x2 ;  /* 0x0000000f05059211 */ /* 0x000fe400078f10ff */
[----:B------:R-:W-:Y:S02]  /*1e0f0*/  @!P0 LEA.HI R4, R4, R16, RZ, 0x2 ;  /* 0x0000001004048211 */ /* 0x000fe400078f10ff */
[----:B------:R-:W-:Y:S02]  /*1e100*/  @!P4 LOP3.LUT R12, R12, 0xfffffffc, RZ, 0xc0, !PT ;  /* 0xfffffffc0c0cc812 */ /* 0x000fe400078ec0ff */
[----:B------:R-:W-:-:S02]  /*1e110*/  @!P3 LOP3.LUT R9, R9, 0xfffffffc, RZ, 0xc0, !PT ;  /* 0xfffffffc0909b812 */ /* 0x000fc400078ec0ff */
[----:B------:R-:W-:Y:S01]  /*1e120*/  @!P2 LOP3.LUT R8, R8, 0xfffffffc, RZ, 0xc0, !PT ;  /* 0xfffffffc0808a812 */ /* 0x000fe200078ec0ff */
[----:B------:R-:W-:Y:S01]  /*1e130*/  @!P4 IMAD.WIDE R24, R12, 0x2, R6 ;  /* 0x000000020c18c825 */ /* 0x000fe200078e0206 */
[----:B------:R-:W-:Y:S02]  /*1e140*/  @!P1 LOP3.LUT R5, R5, 0xfffffffc, RZ, 0xc0, !PT ;  /* 0xfffffffc05059812 */ /* 0x000fe400078ec0ff */
[----:B------:R-:W-:Y:S01]  /*1e150*/  @!P0 LOP3.LUT R4, R4, 0xfffffffc, RZ, 0xc0, !PT ;  /* 0xfffffffc04048812 */ /* 0x000fe200078ec0ff */
[----:B------:R-:W-:Y:S01]  /*1e160*/  @!P4 IMAD.WIDE R14, R12, 0x2, R2 ;  /* 0x000000020c0ec825 */ /* 0x000fe200078e0202 */
[----:B------:R-:W-:Y:S01]  /*1e170*/  CS2R R40, SRZ ;  /* 0x0000000000287805 */ /* 0x000fe2000001ff00 */
[----:B------:R-:W-:Y:S01]  /*1e180*/  CS2R R48, SRZ ;  /* 0x0000000000307805 */ /* 0x000fe2000001ff00 */
[----:B------:R-:W-:Y:S01]  /*1e190*/  CS2R R54, SRZ ;  /* 0x0000000000367805 */ /* 0x000fe2000001ff00 */
[--C-:B------:R-:W-:Y:S01]  /*1e1a0*/  @!P3 IMAD.WIDE R22, R9, 0x2, R6.reuse ;  /* 0x000000020916b825 */ /* 0x100fe200078e0206 */
[----:B------:R-:W-:Y:S01]  /*1e1b0*/  CS2R R50, SRZ ;  /* 0x0000000000327805 */ /* 0x000fe2000001ff00 */
[----:B------:R-:W-:Y:S01]  /*1e1c0*/  CS2R R56, SRZ ;  /* 0x0000000000387805 */ /* 0x000fe2000001ff00 */
[----:B------:R1:W5:Y:S01]  /*1e1d0*/  @!P4 LD.E.64 R32, [R24.64] ;  /* 0x000000121820c980 */ /* 0x000362000c101b00 */
[----:B------:R-:W-:-:S03]  /*1e1e0*/  @!P2 IMAD.WIDE R20, R8, 0x2, R6 ;  /* 0x000000020814a825 */ /* 0x000fc600078e0206 */
        /* <DEDUP_REMOVED lines=12> */
[----:B------:R1:W5:Y:S04]  /*1e2b0*/  @!P0 LD.E.64 R54, [R16.64] ;  /* 0x0000001210368980 */ /* 0x000368000c101b00 */
[----:B------:R1:W5:Y:S04]  /*1e2c0*/  @!P1 LD.E.64 R50, [R6.64] ;  /* 0x0000001206329980 */ /* 0x000368000c101b00 */
[----:B------:R1:W5:Y:S02]  /*1e2d0*/  @!P0 LD.E.64 R56, [R2.64] ;  /* 0x0000001202388980 */ /* 0x000364000c101b00 */
.L_x_2025:
[----:B------:R-:W-:Y:S05]  /*1e2e0*/  BSYNC B0 ;  /* 0x0000000000007941 */ /* 0x000fea0003800000 */
.L_x_2024:
[----:B-----5:R-:W-:Y:S01]  /*1e2f0*/  IMAD.MOV.U32 R5, RZ, RZ, R54 ;  /* 0x000000ffff057224 */ /* 0x020fe200078e0036 */
[----:B-1----:R-:W-:Y:S01]  /*1e300*/  MOV R2, R49 ;  /* 0x0000003100027202 */ /* 0x002fe20000000f00 */
[----:B------:R-:W-:-:S02]  /*1e310*/  IMAD.MOV.U32 R4, RZ, RZ, R55 ;  /* 0x000000ffff047224 */ /* 0x000fc400078e0037 */
[----:B------:R-:W-:-:S03]  /*1e320*/  IMAD.MOV.U32 R3, RZ, RZ, R48 ;  /* 0x000000ffff037224 */ /* 0x000fc600078e0030 */
[----:B------:R-:W-:Y:S01]  /*1e330*/  PRMT R93, R4, 0x5410, R5 ;  /* 0x00005410045d7816 */ /* 0x000fe20000000005 */
[----:B------:R-:W-:Y:S01]  /*1e340*/  IMAD.MOV.U32 R5, RZ, RZ, R42 ;  /* 0x000000ffff057224 */ /* 0x000fe200078e002a */
[----:B------:R-:W-:Y:S01]  /*1e350*/  PRMT R90, R2, 0x5410, R3 ;  /* 0x00005410025a7816 */ /* 0x000fe20000000003 */
[----:B------:R-:W-:Y:S01]  /*1e360*/  IMAD.MOV.U32 R4, RZ, RZ, R43 ;  /* 0x000000ffff047224 */ /* 0x000fe200078e002b */
[----:B------:R-:W-:Y:S01]  /*1e370*/  MOV R2, R37 ;  /* 0x0000002500027202 */ /* 0x000fe20000000f00 */
        /* <DEDUP_REMOVED lines=24> */
[----:B------:R-:W-:-:S03]  /*1e500*/  IMAD.MOV.U32 R2, RZ, RZ, R29 ;  /* 0x000000ffff027224 */ /* 0x000fc600078e001d */
[----:B------:R-:W-:Y:S02]  /*1e510*/  PRMT R82, R4, 0x5410, R5 ;  /* 0x0000541004527816 */ /* 0x000fe40000000005 */
[----:B------:R-:W-:Y:S01]  /*1e520*/  PRMT R71, R2, 0x5410, R3 ;  /* 0x0000541002477816 */ /* 0x000fe20000000003 */
[----:B------:R-:W-:Y:S05]  /*1e530*/  BRA.DIV ~URZ, `(.L_x_2026) ;  /* 0x000070827f007947 */ /* 0x000fea000b800000 */
[----:B------:R1:W2:Y:S04]  /*1e540*/  SHFL.IDX PT, R7, R46, 0x1, 0x1c1f ;  /* 0x003c1f002e077f89 */ /* 0x0002a800000e0000 */
[----:B----4-:R1:W4:Y:S04]  /*1e550*/  SHFL.IDX PT, R6, R47, 0x1, 0x1c1f ;  /* 0x003c1f002f067f89 */ /* 0x01032800000e0000 */
[----:B------:R1:W3:Y:S04]  /*1e560*/  SHFL.IDX PT, R4, R45, 0x1, 0x1c1f ;  /* 0x003c1f002d047f89 */ /* 0x0002e800000e0000 */
[----:B------:R1:W1:Y:S02]  /*1e570*/  SHFL.IDX PT, R2, R52, 0x1, 0x1c1f ;  /* 0x003c1f0034027f89 */ /* 0x00026400000e0000 */
.L_x_2072:
[----:B------:R-:W-:Y:S01]  /*1e580*/  IADD3 R3, R44, 0x40, RZ ;  /* 0x000000402c037810 */ /* 0x000fe20007ffe0ff */
[----:B------:R-:W-:Y:S01]  /*1e590*/  BSSY B0, `(.L_x_2027) ;  /* 0x000004d000007945 */ /* 0x000fe20003800000 */
[----:B------:R-:W-:Y:S01]  /*1e5a0*/  CS2R R72, SRZ ;  /* 0x0000000000487805 */ /* 0x000fe2000001ff00 */
[----:B------:R-:W-:Y:S01]  /*1e5b0*/  CS2R R68, SRZ ;  /* 0x0000000000447805 */ /* 0x000fe2000001ff00 */
[----:B------:R-:W-:Y:S01]  /*1e5c0*/  ISETP.GE.AND P0, PT, R3, R70, PT ;  /* 0x000000460300720c */ /* 0x000fe20003f06270 */
[----:B------:R-:W-:Y:S01]  /*1e5d0*/  CS2R R62, SRZ ;  /* 0x00000000003e7805 */ /* 0x000fe2000001ff00 */
[----:B-1-3--:R-:W-:Y:S01]  /*1e5e0*/  CS2R R52, SRZ ;  /* 0x0000000000347805 */ /* 0x00afe2000001ff00 */
[----:B------:R-:W-:Y:S01]  /*1e5f0*/  CS2R R44, SRZ ;  /* 0x00000000002c7805 */ /* 0x000fe2000001ff00 */
[----:B------:R-:W-:Y:S01]  /*1e600*/  CS2R R78, SRZ ;  /* 0x00000000004e7805 */ /* 0x000fe2000001ff00 */
[----:B------:R-:W-:Y:S01]  /*1e610*/  CS2R R74, SRZ ;  /* 0x00000000004a7805 */ /* 0x000fe2000001ff00 */
[----:B------:R-:W-:Y:S01]  /*1e620*/  CS2R R66, SRZ ;  /* 0x0000000000427805 */ /* 0x000fe2000001ff00 */
[----:B------:R-:W-:Y:S01]  /*1e630*/  CS2R R64, SRZ ;  /* 0x0000000000407805 */ /* 0x000fe2000001ff00 */
[----:B------:R-:W-:Y:S01]  /*1e640*/  CS2R R60, SRZ ;  /* 0x00000000003c7805 */ /* 0x000fe2000001ff00 */
[----:B------:R-:W-:Y:S01]  /*1e650*/  CS2R R46, SRZ ;  /* 0x00000000002e7805 */ /* 0x000fe2000001ff00 */
[----:B------:R-:W-:-:S03]  /*1e660*/  IMAD.MOV.U32 R3, RZ, RZ, R4 ;  /* 0x000000ffff037224 */ /* 0x000fc600078e0004 */
        /* <DEDUP_REMOVED lines=9> */
[C---:B--2-4-:R-:W-:Y:S01]  /*1e700*/  @!P0 IMAD.WIDE R8, R0.reuse, 0x2, R6 ;  /* 0x0000000200088825 */ /* 0x054fe200078e0206 */
[----:B------:R-:W-:-:S03]  /*1e710*/  IADD3 R16, R0, 0x50, RZ ;  /* 0x0000005000107810 */ /* 0x000fc60007ffe0ff */
[----:B------:R-:W-:Y:S01]  /*1e720*/  @!P0 IMAD.WIDE R4, R0, 0x2, R2 ;  /* 0x0000000200048825 */ /* 0x000fe200078e0202 */
        /* <DEDUP_REMOVED lines=51> */
.L_x_2028:
[----:B------:R-:W-:Y:S05]  /*1ea60*/  BSYNC B0 ;  /* 0x0000000000007941 */ /* 0x000fea0003800000 */
.L_x_2027:
[----:B-1----:R-:W3:Y:S01]  /*1ea70*/  LDL.64 R2, [R30+0x20] ;  /* 0x000020001e027983 */ /* 0x002ee20000100a00 */
[----:B------:R-:W-:-:S04]  /*1ea80*/  DEPBAR.LE SB0, 0x3 ;  /* 0x000080c00000791a */ /* 0x000fc80000000000 */
[----:B----4-:R-:W4:Y:S01]  /*1ea90*/  LDL.64 R4, [R30+0x28] ;  /* 0x000028001e047983 */ /* 0x010f220000100a00 */
[----:B------:R-:W-:Y:S03]  /*1eaa0*/  WARPSYNC 0xffffffff ;  /* 0xffffffff00007948 */ /* 0x000fe60003800000 */
[----:B------:R-:W-:Y:S06]  /*1eab0*/  BAR.SYNC.DEFER_BLOCKING 0x0 ;  /* 0x0000000000007b1d */ /* 0x000fec0000010000 */
[----:B---3--:R1:W3:Y:S04]  /*1eac0*/  LD.E R8, [R2.64] ;  /* 0x0000001202087980 */ /* 0x0082e8000c101900 */
[----:B--2-4-:R4:W2:Y:S01]  /*1ead0*/  LD.E.64 R22, [R4.64] ;  /* 0x0000001204167980 */ /* 0x0148a2000c101b00 */
[----:B------:R-:W-:Y:S01]  /*1eae0*/  LEA.HI R58, R103, R58, RZ, 0x5 ;  /* 0x0000003a673a7211 */ /* 0x000fe200078f28ff */
[----:B------:R-:W-:Y:S01]  /*1eaf0*/  IMAD.MOV.U32 R30, RZ, RZ, 0x20 ;  /* 0x00000020ff1e7424 */ /* 0x000fe200078e00ff */
[----:B------:R-:W-:Y:S01]  /*1eb00*/  BSSY B1, `(.L_x_2029) ;  /* 0x0000179000017945 */ /* 0x000fe20003800000 */
[----:B-1---5:R-:W-:-:S02]  /*1eb10*/  IMAD.MOV.U32 R3, RZ, RZ, R81 ;  /* 0x000000ffff037224 */ /* 0x022fc400078e0051 */
[----:B------:R-:W-:Y:S02]  /*1eb20*/  IMAD.MOV.U32 R2, RZ, RZ, R72 ;  /* 0x000000ffff027224 */ /* 0x000fe400078e0048 */
[----:B----4-:R-:W-:-:S03]  /*1eb30*/  IMAD.MOV.U32 R4, RZ, RZ, R80 ;  /* 0x000000ffff047224 */ /* 0x010fc600078e0050 */
[----:B------:R-:W-:Y:S01]  /*1eb40*/  PRMT R100, R100, 0x5410, R2 ;  /* 0x0000541064647816 */ /* 0x000fe20000000002 */
[----:B------:R-:W-:Y:S01]  /*1eb50*/  IMAD.MOV.U32 R2, RZ, RZ, R62 ;  /* 0x000000ffff027224 */ /* 0x000fe200078e003e */
[----:B------:R-:W-:Y:S01]  /*1eb60*/  PRMT R102, R3, 0x5410, R4 ;  /* 0x0000541003667816 */ /* 0x000fe20000000004 */
[----:B------:R-:W-:Y:S02]  /*1eb70*/  IMAD.MOV.U32 R4, RZ, RZ, R68 ;  /* 0x000000ffff047224 */ /* 0x000fe400078e0044 */
[----:B------:R-:W-:Y:S01]  /*1eb80*/  IMAD.MOV.U32 R3, RZ, RZ, R69 ;  /* 0x000000ffff037224 */ /* 0x000fe200078e0045 */
[----:B------:R-:W-:Y:S01]  /*1eb90*/  PRMT R96, R96, 0x5410, R2 ;  /* 0x0000541060607816 */ /* 0x000fe20000000002 */
[----:B------:R-:W-:Y:S02]  /*1eba0*/  IMAD.MOV.U32 R5, RZ, RZ, R73 ;  /* 0x000000ffff057224 */ /* 0x000fe400078e0049 */
[----:B------:R-:W-:Y:S01]  /*1ebb0*/  IMAD.MOV.U32 R2, RZ, RZ, R53 ;  /* 0x000000ffff027224 */ /* 0x000fe200078e0035 */
[----:B------:R-:W-:Y:S01]  /*1ebc0*/  PRMT R98, R3, 0x5410, R4 ;  /* 0x0000541003627816 */ /* 0x000fe20000000004 */
[----:B------:R-:W-:Y:S01]  /*1ebd0*/  IMAD.MOV.U32 R3, RZ, RZ, R52 ;  /* 0x000000ffff037224 */ /* 0x000fe200078e0034 */
[----:B------:R-:W-:Y:S01]  /*1ebe0*/  PRMT R100, R5, 0x7610, R100 ;  /* 0x0000761005647816 */ /* 0x000fe20000000064 */
[----:B------:R-:W-:Y:S01]  /*1ebf0*/  IMAD.MOV.U32 R4, RZ, RZ, R63 ;  /* 0x000000ffff047224 */ /* 0x000fe200078e003f */
[----:B------:R-:W-:-:S02]  /*1ec00*/  SHF.R.S32.HI R5, RZ, 0x1f, R76 ;  /* 0x0000001fff057819 */ /* 0x000fc4000001144c */
[----:B------:R-:W-:Y:S01]  /*1ec10*/  PRMT R94, R2, 0x5410, R3 ;  /* 0x00005410025e7816 */ /* 0x000fe20000000003 */
[----:B------:R-:W-:Y:S01]  /*1ec20*/  IMAD.MOV.U32 R2, RZ, RZ, R78 ;  /* 0x000000ffff027224 */ /* 0x000fe200078e004e */
[----:B------:R-:W-:Y:S01]  /*1ec30*/  LEA.HI R3, R5, R76, RZ, 0x3 ;  /* 0x0000004c05037211 */ /* 0x000fe200078f18ff */
[----:B------:R-:W-:Y:S01]  /*1ec40*/  IMAD.MOV.U32 R5, RZ, RZ, R44 ;  /* 0x000000ffff057224 */ /* 0x000fe200078e002c */
[----:B------:R-:W-:Y:S01]  /*1ec50*/  PRMT R96, R4, 0x7610, R96 ;  /* 0x0000761004607816 */ /* 0x000fe20000000060 */
[----:B------:R-:W-:Y:S01]  /*1ec60*/  IMAD.MOV.U32 R4, RZ, RZ, R45 ;  /* 0x000000ffff047224 */ /* 0x000fe200078e002d */
[----:B------:R-:W-:Y:S02]  /*1ec70*/  LOP3.LUT R3, R3, 0xfffffff8, RZ, 0xc0, !PT ;  /* 0xfffffff803037812 */ /* 0x000fe400078ec0ff */
[----:B------:R-:W-:Y:S01]  /*1ec80*/  PRMT R101, R101, 0x5410, R2 ;  /* 0x0000541065657816 */ /* 0x000fe20000000002 */
[----:B------:R-:W-:Y:S01]  /*1ec90*/  IMAD.MOV.U32 R2, RZ, RZ, R75 ;  /* 0x000000ffff027224 */ /* 0x000fe200078e004b */
[----:B------:R-:W-:Y:S01]  /*1eca0*/  PRMT R89, R4, 0x5410, R5 ;  /* 0x0000541004597816 */ /* 0x000fe20000000005 */
[----:B------:R-:W-:-:S02]  /*1ecb0*/  IMAD.IADD R3, R76, 0x1, -R3 ;  /* 0x000000014c037824 */ /* 0x000fc400078e0a03 */
[----:B------:R-:W-:Y:S02]  /*1ecc0*/  IMAD.MOV.U32 R4, RZ, RZ, R74 ;  /* 0x000000ffff047224 */ /* 0x000fe400078e004a */
[----:B------:R-:W-:Y:S01]  /*1ecd0*/  IMAD.MOV.U32 R5, RZ, RZ, R79 ;  /* 0x000000ffff057224 */ /* 0x000fe200078e004f */
[C---:B------:R-:W-:Y:S01]  /*1ece0*/  LOP3.LUT P1, RZ, R3.reuse, 0x4, RZ, 0xc0, !PT ;  /* 0x0000000403ff7812 */ /* 0x040fe2000782c0ff */
[----:B------:R-:W-:Y:S01]  /*1ecf0*/  IMAD.SHL.U32 R6, R3, 0x40, RZ ;  /* 0x0000004003067824 */ /* 0x000fe200078e00ff */
[----:B------:R-:W-:Y:S01]  /*1ed00*/  PRMT R99, R2, 0x5410, R4 ;  /* 0x0000541002637816 */ /* 0x000fe20000000004 */
[----:B------:R-:W-:Y:S01]  /*1ed10*/  IMAD.MOV.U32 R4, RZ, RZ, R64 ;  /* 0x000000ffff047224 */ /* 0x000fe200078e0040 */
[----:B------:R-:W-:Y:S01]  /*1ed20*/  PRMT R101, R5, 0x7610, R101 ;  /* 0x0000761005657816 */ /* 0x000fe20000000065 */
[----:B------:R-:W-:Y:S01]  /*1ed30*/  IMAD.MOV.U32 R5, RZ, RZ, R67 ;  /* 0x000000ffff057224 */ /* 0x000fe200078e0043 */
[----:B------:R-:W-:Y:S01]  /*1ed40*/  LOP3.LUT R2, R6, 0x1c0, RZ, 0xc0, !PT ;  /* 0x000001c006027812 */ /* 0x000fe200078ec0ff */
[----:B------:R-:W-:Y:S01]  /*1ed50*/  IMAD.MOV.U32 R6, RZ, RZ, R66 ;  /* 0x000000ffff067224 */ /* 0x000fe200078e0042 */
[----:B------:R-:W-:Y:S01]  /*1ed60*/  PRMT R95, R95, 0x5410, R4 ;  /* 0x000054105f5f7816 */ /* 0x000fe20000000004 */
[----:B------:R-:W-:Y:S01]  /*1ed70*/  IMAD.MOV.U32 R4, RZ, RZ, R65 ;  /* 0x000000ffff047224 */ /* 0x000fe200078e0041 */
[----:B------:R-:W-:Y:S01]  /*1ed80*/  LOP3.LUT R7, R2, 0x18, R59, 0xf8, !PT ;  /* 0x0000001802077812 */ /* 0x000fe200078ef83b */
[----:B------:R-:W-:Y:S01]  /*1ed90*/  IMAD.MOV.U32 R3, RZ, RZ, R46 ;  /* 0x000000ffff037224 */ /* 0x000fe200078e002e */
[----:B------:R-:W-:-:S02]  /*1eda0*/  PRMT R97, R5, 0x5410, R6 ;  /* 0x0000541005617816 */ /* 0x000fc40000000006 */
[----:B------:R-:W-:Y:S02]  /*1edb0*/  SHF.R.U32.HI R2, RZ, 0x3, R2 ;  /* 0x00000003ff027819 */ /* 0x000fe40000011602 */
[----:B------:R-:W-:Y:S01]  /*1edc0*/  PRMT R95, R4, 0x7610, R95 ;  /* 0x00007610045f7816 */ /* 0x000fe2000000005f */
[----:B------:R-:W-:Y:S01]  /*1edd0*/  IMAD.MOV.U32 R4, RZ, RZ, R61 ;  /* 0x000000ffff047224 */ /* 0x000fe200078e003d */
[----:B------:R-:W-:Y:S01]  /*1ede0*/  LOP3.LUT R6, R7, R2, RZ, 0x3c, !PT ;  /* 0x0000000207067212 */ /* 0x000fe200078e3cff */
[----:B------:R-:W-:Y:S01]  /*1edf0*/  IMAD.MOV.U32 R2, RZ, RZ, R60 ;  /* 0x000000ffff027224 */ /* 0x000fe200078e003c */
[----:B------:R-:W-:Y:S01]  /*1ee00*/  SEL R30, R30, 0xffffffe0, !P1 ;  /* 0xffffffe01e1e7807 */ /* 0x000fe20004800000 */
[----:B------:R-:W-:-:S03]  /*1ee10*/  IMAD.SHL.U32 R7, R58, 0x10, RZ ;  /* 0x000000103a077824 */ /* 0x000fc600078e00ff */
[----:B------:R-:W-:Y:S01]  /*1ee20*/  PRMT R91, R91, 0x5410, R2 ;  /* 0x000054105b5b7816 */ /* 0x000fe20000000002 */
[----:B------:R-:W-:Y:S01]  /*1ee30*/  IMAD.MOV.U32 R2, RZ, RZ, R47 ;  /* 0x000000ffff027224 */ /* 0x000fe200078e002f */
[----:B------:R-:W-:Y:S02]  /*1ee40*/  LOP3.LUT R58, R6, 0xfffffe00, R7, 0xf8, !PT ;  /* 0xfffffe00063a7812 */ /* 0x000fe400078ef807 */
[----:B------:R-:W-:Y:S01]  /*1ee50*/  PRMT R91, R4, 0x7610, R91 ;  /* 0x00007610045b7816 */ /* 0x000fe2000000005b */
[----:B---3--:R-:W-:Y:S01]  /*1ee60*/  IMAD R5, R8, -0x80, R70 ;  /* 0xffffff8008057824 */ /* 0x008fe200078e0246 */
[----:B------:R-:W-:-:S04]  /*1ee70*/  PRMT R70, R2, 0x5410, R3 ;  /* 0x0000541002467816 */ /* 0x000fc80000000003 */
[----:B------:R-:W-:Y:S01]  /*1ee80*/  IMNMX R59, R5, 0x80, PT ;  /* 0x00000080053b7817 */ /* 0x000fe20003800200 */
[----:B--2---:R-:W-:-:S03]  /*1ee90*/  IMAD.WIDE.U32 R24, R58, 0x2, R22 ;  /* 0x000000023a187825 */ /* 0x004fc600078e0016 */
[----:B------:R-:W-:-:S13]  /*1eea0*/  ISETP.GE.AND P0, PT, R76, R59, PT ;  /* 0x0000003b4c00720c */ /* 0x000fda0003f06270 */
[----:B------:R-:W-:Y:S05]  /*1eeb0*/  @P0 BRA `(.L_x_2030) ;  /* 0x000013d000000947 */ /* 0x000fea0003800000 */
[----:B------:R-:W-:Y:S01]  /*1eec0*/  ISETP.GE.AND P0, PT, R0, R31, PT ;  /* 0x0000001f0000720c */ /* 0x000fe20003f06270 */
[----:B------:R-:W-:-:S12]  /*1eed0*/  BSSY B0, `(.L_x_2031) ;  /* 0x0000030000007945 */ /* 0x000fd80003800000 */
[----:B------:R-:W-:Y:S05]  /*1eee0*/  @P0 BRA `(.L_x_2032) ;  /* 0x000002e000000947 */ /* 0x000fea0003800000 */
[----:B------:R-:W2:Y:S01]  /*1eef0*/  LD.E.128 R4, [R24.64] ;  /* 0x0000001218047980 */ /* 0x000ea2000c101d00 */
[----:B------:R-:W-:Y:S02]  /*1ef00*/  SHF.R.U32.HI R8, RZ, 0x10, R29 ;  /* 0x00000010ff087819 */ /* 0x000fe4000001161d */
[----:B------:R-:W-:Y:S02]  /*1ef10*/  SHF.R.U32.HI R9, RZ, 0x10, R27 ;  /* 0x00000010ff097819 */ /* 0x000fe4000001161b */
[----:B------:R-:W-:Y:S02]  /*1ef20*/  PRMT R8, R71, 0x5410, R8 ;  /* 0x0000541047087816 */ /* 0x000fe40000000008 */
[----:B------:R-:W-:Y:S02]  /*1ef30*/  PRMT R9, R77, 0x5410, R9 ;  /* 0x000054104d097816 */ /* 0x000fe40000000009 */
[----:B------:R-:W-:Y:S01]  /*1ef40*/  SHF.R.U64 R13, R28, 0x10, R29 ;  /* 0x000000101c0d7819 */ /* 0x000fe2000000121d */
[----:B------:R-:W-:Y:S01]  /*1ef50*/  IMAD.U32 R18, R8, 0x10000, RZ ;  /* 0x0001000008127824 */ /* 0x000fe200078e00ff */
[----:B------:R-:W-:Y:S01]  /*1ef60*/  SHF.R.U64 R14, R26, 0x10, R27 ;  /* 0x000000101a0e7819 */ /* 0x000fe2000000121b */
[----:B------:R-:W-:Y:S01]  /*1ef70*/  IMAD.U32 R17, R9, 0x10000, RZ ;  /* 0x0001000009117824 */ /* 0x000fe200078e00ff */
[----:B------:R-:W-:-:S02]  /*1ef80*/  LOP3.LUT R19, R8, 0xffff0000, RZ, 0xc0, !PT ;  /* 0xffff000008137812 */ /* 0x000fc400078ec0ff */
[----:B------:R-:W-:Y:S02]  /*1ef90*/  PRMT R13, R71, 0x5432, R13 ;  /* 0x00005432470d7816 */ /* 0x000fe4000000000d */
[----:B------:R-:W-:Y:S02]  /*1efa0*/  PRMT R14, R77, 0x5432, R14 ;  /* 0x000054324d0e7816 */ /* 0x000fe4000000000e */
[----:B------:R-:W-:Y:S02]  /*1efb0*/  LOP3.LUT R9, R9, 0xffff0000, RZ, 0xc0, !PT ;  /* 0xffff000009097812 */ /* 0x000fe400078ec0ff */
[C---:B--2---:R-:W-:Y:S01]  /*1efc0*/  LOP3.LUT R12, R6.reuse, 0xffff0000, RZ, 0xc0, !PT ;  /* 0xffff0000060c7812 */ /* 0x044fe200078ec0ff */
[----:B------:R-:W-:Y:S01]  /*1efd0*/  IMAD.U32 R16, R6, 0x10000, RZ ;  /* 0x0001000006107824 */ /* 0x000fe200078e00ff */
[C---:B------:R-:W-:Y:S01]  /*1efe0*/  LOP3.LUT R6, R7.reuse, 0xffff0000, RZ, 0xc0, !PT ;  /* 0xffff000007067812 */ /* 0x040fe200078ec0ff */
[----:B------:R-:W-:Y:S01]  /*1eff0*/  IMAD.U32 R15, R7, 0x10000, RZ ;  /* 0x00010000070f7824 */ /* 0x000fe200078e00ff */
[----:B------:R-:W-:Y:S01]  /*1f000*/  SHF.L.U32 R7, R4, 0x10, RZ ;  /* 0x0000001004077819 */ /* 0x000fe200000006ff */
[-C--:B------:R-:W-:Y:S01]  /*1f010*/  FMUL.FTZ R8, R12, R18.reuse ;  /* 0x000000120c087220 */ /* 0x080fe20000410000 */
[----:B------:R-:W-:Y:S01]  /*1f020*/  LOP3.LUT R3, R4, 0xffff0000, RZ, 0xc0, !PT ;  /* 0xffff000004037812 */ /* 0x000fe200078ec0ff */
[-C--:B------:R-:W-:Y:S01]  /*1f030*/  FMUL.FTZ R12, R12, R17.reuse ;  /* 0x000000110c0c7220 */ /* 0x080fe20000410000 */
[C---:B------:R-:W-:Y:S01]  /*1f040*/  SHF.L.U32 R2, R5.reuse, 0x10, RZ ;  /* 0x0000001005027819 */ /* 0x040fe200000006ff */
[C---:B------:R-:W-:Y:S01]  /*1f050*/  FFMA.FTZ R17, R16.reuse, R17, -R8 ;  /* 0x0000001110117223 */ /* 0x040fe20000010808 */
[----:B------:R-:W-:Y:S01]  /*1f060*/  LOP3.LUT R4, R5, 0xffff0000, RZ, 0xc0, !PT ;  /* 0xffff000005047812 */ /* 0x000fe200078ec0ff */
[----:B------:R-:W-:Y:S01]  /*1f070*/  FFMA.FTZ R12, R16, R18, R12 ;  /* 0x00000012100c7223 */ /* 0x000fe2000001000c */
[----:B------:R-:W-:Y:S01]  /*1f080*/  SHF.L.U32 R16, R14, 0x10, RZ ;  /* 0x000000100e107819 */ /* 0x000fe200000006ff */
[----:B------:R-:W-:Y:S01]  /*1f090*/  FMUL.FTZ R5, R6, R19 ;  /* 0x0000001306057220 */ /* 0x000fe20000410000 */
[----:B------:R-:W-:Y:S01]  /*1f0a0*/  LOP3.LUT R14, R14, 0xffff0000, RZ, 0xc0, !PT ;  /* 0xffff00000e0e7812 */ /* 0x000fe200078ec0ff */
[C---:B------:R-:W-:Y:S01]  /*1f0b0*/  IMAD.U32 R18, R13.reuse, 0x10000, RZ ;  /* 0x000100000d127824 */ /* 0x040fe200078e00ff */
[----:B------:R-:W-:Y:S01]  /*1f0c0*/  LOP3.LUT R13, R13, 0xffff0000, RZ, 0xc0, !PT ;  /* 0xffff00000d0d7812 */ /* 0x000fe200078ec0ff */
[----:B------:R-:W-:-:S02]  /*1f0d0*/  FMUL.FTZ R6, R6, R9 ;  /* 0x0000000906067220 */ /* 0x000fc40000410000 */
[----:B------:R-:W-:Y:S02]  /*1f0e0*/  FFMA.FTZ R9, R15, R9, -R5 ;  /* 0x000000090f097223 */ /* 0x000fe40000010805 */
[----:B------:R-:W-:Y:S02]  /*1f0f0*/  FMUL.FTZ R8, R3, R18 ;  /* 0x0000001203087220 */ /* 0x000fe40000410000 */
[----:B------:R-:W-:Y:S02]  /*1f100*/  FFMA.FTZ R15, R15, R19, R6 ;  /* 0x000000130f0f7223 */ /* 0x000fe40000010006 */
[----:B------:R-:W-:Y:S02]  /*1f110*/  FMUL.FTZ R3, R3, R16 ;  /* 0x0000001003037220 */ /* 0x000fe40000410000 */
[C---:B------:R-:W-:Y:S02]  /*1f120*/  FMUL.FTZ R6, R4.reuse, R13 ;  /* 0x0000000d04067220 */ /* 0x040fe40000410000 */
[----:B------:R-:W-:-:S02]  /*1f130*/  FMUL.FTZ R5, R4, R14 ;  /* 0x0000000e04057220 */ /* 0x000fc40000410000 */
[C---:B------:R-:W-:Y:S02]  /*1f140*/  FFMA.FTZ R4, R7.reuse, R18, R3 ;  /* 0x0000001207047223 */ /* 0x040fe40000010003 */
[----:B------:R-:W-:Y:S01]  /*1f150*/  FFMA.FTZ R8, R7, R16, -R8 ;  /* 0x0000001007087223 */ /* 0x000fe20000010808 */
[----:B------:R-:W-:Y:S01]  /*1f160*/  F2FP.BF16.PACK_AB R7, R15, R9 ;  /* 0x000000090f07723e */ /* 0x000fe200000010ff */
[----:B------:R-:W-:Y:S01]  /*1f170*/  FFMA.FTZ R3, R2, R14, -R6 ;  /* 0x0000000e02037223 */ /* 0x000fe20000010806 */
[----:B------:R-:W-:Y:S01]  /*1f180*/  F2FP.BF16.PACK_AB R6, R12, R17 ;  /* 0x000000110c06723e */ /* 0x000fe200000010ff */
[----:B------:R-:W-:Y:S01]  /*1f190*/  FFMA.FTZ R5, R2, R13, R5 ;  /* 0x0000000d02057223 */ /* 0x000fe20000010005 */
[----:B------:R-:W-:-:S04]  /*1f1a0*/  F2FP.BF16.PACK_AB R4, R4, R8 ;  /* 0x000000080404723e */ /* 0x000fc800000010ff */
[----:B------:R-:W-:-:S05]  /*1f1b0*/  F2FP.BF16.PACK_AB R5, R5, R3 ;  /* 0x000000030505723e */ /* 0x000fca00000010ff */
[----:B------:R1:W-:Y:S02]  /*1f1c0*/  ST.E.128 [R24.64], R4 ;  /* 0x0000000418007985 */ /* 0x0003e4000c101d12 */
.L_x_2032:
[----:B------:R-:W-:Y:S05]  /*1f1d0*/  BSYNC B0 ;  /* 0x0000000000007941 */ /* 0x000fea0003800000 */
.L_x_2031:
[----:B------:R-:W-:Y:S01]  /*1f1e0*/  IADD3 R2, R0, 0x10, RZ ;  /* 0x0000001000027810 */ /* 0x000fe20007ffe0ff */
[----:B------:R-:W-:Y:S03]  /*1f1f0*/  BSSY B0, `(.L_x_2033) ;  /* 0x0000035000007945 */ /* 0x000fe60003800000 */
[----:B------:R-:W-:-:S13]  /*1f200*/  ISETP.GE.AND P0, PT, R2, R31, PT ;  /* 0x0000001f0200720c */ /* 0x000fda0003f06270 */
[----:B------:R-:W-:Y:S05]  /*1f210*/  @P0 BRA `(.L_x_2034) ;  /* 0x0000032000000947 */ /* 0x000fea0003800000 */
[----:B------:R-:W-:-:S04]  /*1f220*/  IADD3 R3, P0, R30, R58, RZ ;  /* 0x0000003a1e037210 */ /* 0x000fc80007f1e0ff */
[----:B-1----:R-:W-:Y:S02]  /*1f230*/  LEA.HI.X.SX32 R4, R30, RZ, 0x1, P0 ;  /* 0x000000ff1e047211 */ /* 0x002fe400000f0eff */
[----:B------:R-:W-:-:S04]  /*1f240*/  LEA R2, P0, R3, R22, 0x1 ;  /* 0x0000001603027211 */ /* 0x000fc800078008ff */
[----:B------:R-:W-:-:S05]  /*1f250*/  LEA.HI.X R3, R3, R23, R4, 0x1, P0 ;  /* 0x0000001703037211 */ /* 0x000fca00000f0c04 */
[----:B------:R-:W2:Y:S01]  /*1f260*/  LD.E.128 R4, [R2.64] ;  /* 0x0000001202047980 */ /* 0x000ea2000c101d00 */
[----:B------:R-:W-:Y:S02]  /*1f270*/  SHF.R.U32.HI R8, RZ, 0x10, R35 ;  /* 0x00000010ff087819 */ /* 0x000fe40000011623 */
[----:B------:R-:W-:Y:S02]  /*1f280*/  SHF.R.U32.HI R9, RZ, 0x10, R33 ;  /* 0x00000010ff097819 */ /* 0x000fe40000011621 */
[----:B------:R-:W-:Y:S02]  /*1f290*/  PRMT R8, R82, 0x5410, R8 ;  /* 0x0000541052087816 */ /* 0x000fe40000000008 */
[----:B------:R-:W-:Y:S02]  /*1f2a0*/  PRMT R9, R83, 0x5410, R9 ;  /* 0x0000541053097816 */ /* 0x000fe40000000009 */
[C---:B------:R-:W-:Y:S01]  /*1f2b0*/  LOP3.LUT R21, R8.reuse, 0xffff0000, RZ, 0xc0, !PT ;  /* 0xffff000008157812 */ /* 0x040fe200078ec0ff */
[----:B------:R-:W-:Y:S01]  /*1f2c0*/  IMAD.U32 R19, R8, 0x10000, RZ ;  /* 0x0001000008137824 */ /* 0x000fe200078e00ff */
[----:B------:R-:W-:Y:S01]  /*1f2d0*/  SHF.R.U64 R15, R32, 0x10, R33 ;  /* 0x00000010200f7819 */ /* 0x000fe20000001221 */
[----:B------:R-:W-:Y:S01]  /*1f2e0*/  IMAD.U32 R18, R9, 0x10000, RZ ;  /* 0x0001000009127824 */ /* 0x000fe200078e00ff */
[----:B------:R-:W-:-:S02]  /*1f2f0*/  SHF.R.U64 R14, R34, 0x10, R35 ;  /* 0x00000010220e7819 */ /* 0x000fc40000001223 */
[----:B------:R-:W-:Y:S02]  /*1f300*/  LOP3.LUT R20, R9, 0xffff0000, RZ, 0xc0, !PT ;  /* 0xffff000009147812 */ /* 0x000fe400078ec0ff */
[----:B------:R-:W-:Y:S02]  /*1f310*/  PRMT R15, R83, 0x5432, R15 ;  /* 0x00005432530f7816 */ /* 0x000fe4000000000f */
[----:B------:R-:W-:Y:S02]  /*1f320*/  PRMT R14, R82, 0x5432, R14 ;  /* 0x00005432520e7816 */ /* 0x000fe4000000000e */
[C---:B--2---:R-:W-:Y:S01]  /*1f330*/  LOP3.LUT R13, R6.reuse, 0xffff0000, RZ, 0xc0, !PT ;  /* 0xffff0000060d7812 */ /* 0x044fe200078ec0ff */
[C---:B------:R-:W-:Y:S01]  /*1f340*/  IMAD.U32 R16, R7.reuse, 0x10000, RZ ;  /* 0x0001000007107824 */ /* 0x040fe200078e00ff */
[----:B------:R-:W-:Y:S01]  /*1f350*/  LOP3.LUT R12, R7, 0xffff0000, RZ, 0xc0, !PT ;  /* 0xffff0000070c7812 */ /* 0x000fe200078ec0ff */
[----:B------:R-:W-:Y:S01]  /*1f360*/  IMAD.U32 R17, R6, 0x10000, RZ ;  /* 0x0001000006117824 */ /* 0x000fe200078e00ff */
[C---:B------:R-:W-:Y:S01]  /*1f370*/  LOP3.LUT R7, R4.reuse, 0xffff0000, RZ, 0xc0, !PT ;  /* 0xffff000004077812 */ /* 0x040fe200078ec0ff */
[----:B------:R-:W-:Y:S01]  /*1f380*/  IMAD.U32 R8, R4, 0x10000, RZ ;  /* 0x0001000004087824 */ /* 0x000fe200078e00ff */
[----:B------:R-:W-:Y:S01]  /*1f390*/  LOP3.LUT R4, R5, 0xffff0000, RZ, 0xc0, !PT ;  /* 0xffff000005047812 */ /* 0x000fe200078ec0ff */
[----:B------:R-:W-:-:S02]  /*1f3a0*/  FMUL.FTZ R9, R13, R19 ;  /* 0x000000130d097220 */ /* 0x000fc40000410000 */
[----:B------:R-:W-:Y:S02]  /*1f3b0*/  IMAD.U32 R6, R5, 0x10000, RZ ;  /* 0x0001000005067824 */ /* 0x000fe400078e00ff */
[-C--:B------:R-:W-:Y:S02]  /*1f3c0*/  FMUL.FTZ R13, R13, R18.reuse ;  /* 0x000000120d0d7220 */ /* 0x080fe40000410000 */
[C---:B------:R-:W-:Y:S02]  /*1f3d0*/  FMUL.FTZ R5, R12.reuse, R21 ;  /* 0x000000150c057220 */ /* 0x040fe40000410000 */
[C---:B------:R-:W-:Y:S02]  /*1f3e0*/  FFMA.FTZ R18, R17.reuse, R18, -R9 ;  /* 0x0000001211127223 */ /* 0x040fe40000010809 */
[----:B------:R-:W-:Y:S02]  /*1f3f0*/  FFMA.FTZ R17, R17, R19, R13 ;  /* 0x0000001311117223 */ /* 0x000fe4000001000d */
[----:B------:R-:W-:-:S02]  /*1f400*/  FMUL.FTZ R12, R12, R20 ;  /* 0x000000140c0c7220 */ /* 0x000fc40000410000 */
[----:B------:R-:W-:Y:S02]  /*1f410*/  FFMA.FTZ R13, R16, R20, -R5 ;  /* 0x00000014100d7223 */ /* 0x000fe40000010805 */
[C---:B------:R-:W-:Y:S01]  /*1f420*/  IMAD.U32 R20, R14.reuse, 0x10000, RZ ;  /* 0x000100000e147824 */ /* 0x040fe200078e00ff */
[----:B------:R-:W-:Y:S01]  /*1f430*/  LOP3.LUT R14, R14, 0xffff0000, RZ, 0xc0, !PT ;  /* 0xffff00000e0e7812 */ /* 0x000fe200078ec0ff */
[C---:B------:R-:W-:Y:S01]  /*1f440*/  IMAD.U32 R19, R15.reuse, 0x10000, RZ ;  /* 0x000100000f137824 */ /* 0x040fe200078e00ff */
[----:B------:R-:W-:Y:S01]  /*1f450*/  LOP3.LUT R15, R15, 0xffff0000, RZ, 0xc0, !PT ;  /* 0xffff00000f0f7812 */ /* 0x000fe200078ec0ff */
[C---:B------:R-:W-:Y:S02]  /*1f460*/  FMUL.FTZ R9, R7.reuse, R20 ;  /* 0x0000001407097220 */ /* 0x040fe40000410000 */
[----:B------:R-:W-:Y:S02]  /*1f470*/  FFMA.FTZ R16, R16, R21, R12 ;  /* 0x0000001510107223 */ /* 0x000fe4000001000c */
[----:B------:R-:W-:-:S02]  /*1f480*/  FMUL.FTZ R7, R7, R19 ;  /* 0x0000001307077220 */ /* 0x000fc40000410000 */
[C---:B------:R-:W-:Y:S02]  /*1f490*/  FMUL.FTZ R12, R4.reuse, R14 ;  /* 0x0000000e040c7220 */ /* 0x040fe40000410000 */
[----:B------:R-:W-:Y:S02]  /*1f4a0*/  FMUL.FTZ R5, R4, R15 ;  /* 0x0000000f04057220 */ /* 0x000fe40000410000 */
[C---:B------:R-:W-:Y:S02]  /*1f4b0*/  FFMA.FTZ R9, R8.reuse, R19, -R9 ;  /* 0x0000001308097223 */ /* 0x040fe40000010809 */
[----:B------:R-:W-:Y:S01]  /*1f4c0*/  FFMA.FTZ R4, R8, R20, R7 ;  /* 0x0000001408047223 */ /* 0x000fe20000010007 */
[----:B------:R-:W-:Y:S01]  /*1f4d0*/  F2FP.BF16.PACK_AB R7, R16, R13 ;  /* 0x0000000d1007723e */ /* 0x000fe200000010ff */
[C---:B------:R-:W-:Y:S02]  /*1f4e0*/  FFMA.FTZ R8, R6.reuse, R15, -R12 ;  /* 0x0000000f06087223 */ /* 0x040fe4000001080c */
[----:B------:R-:W-:Y:S01]  /*1f4f0*/  FFMA.FTZ R5, R6, R14, R5 ;  /* 0x0000000e06057223 */ /* 0x000fe20000010005 */
[----:B------:R-:W-:-:S02]  /*1f500*/  F2FP.BF16.PACK_AB R6, R17, R18 ;  /* 0x000000121106723e */ /* 0x000fc400000010ff */
[----:B------:R-:W-:Y:S02]  /*1f510*/  F2FP.BF16.PACK_AB R4, R4, R9 ;  /* 0x000000090404723e */ /* 0x000fe400000010ff */
[----:B------:R-:W-:-:S05]  /*1f520*/  F2FP.BF16.PACK_AB R5, R5, R8 ;  /* 0x000000080505723e */ /* 0x000fca00000010ff */
[----:B------:R1:W-:Y:S02]  /*1f530*/  ST.E.128 [R2.64], R4 ;  /* 0x0000000402007985 */ /* 0x0003e4000c101d12 */
.L_x_2034:
[----:B------:R-:W-:Y:S05]  /*1f540*/  BSYNC B0 ;  /* 0x0000000000007941 */ /* 0x000fea0003800000 */
.L_x_2033:
[----:B-1----:R-:W-:Y:S01]  /*1f550*/  IADD3 R2, R0, 0x20, RZ ;  /* 0x0000002000027810 */ /* 0x002fe20007ffe0ff */
[----:B------:R-:W-:Y:S03]  /*1f560*/  BSSY B0, `(.L_x_2035) ;  /* 0x0000031000007945 */ /* 0x000fe60003800000 */
[----:B------:R-:W-:-:S13]  /*1f570*/  ISETP.GE.AND P0, PT, R2, R31, PT ;  /* 0x0000001f0200720c */ /* 0x000fda0003f06270 */
[----:B------:R-:W-:Y:S05]  /*1f580*/  @P0 BRA `(.L_x_2036) ;  /* 0x000002e000000947 */ /* 0x000fea0003800000 */
[----:B------:R-:W2:Y:S01]  /*1f590*/  LD.E.128 R4, [R24.64+0x4000] ;  /* 0x0040001218047980 */ /* 0x000ea2000c101d00 */
        /* <DEDUP_REMOVED lines=44> */
[----:B------:R1:W-:Y:S02]  /*1f860*/  ST.E.128 [R24.64+0x4000], R4 ;  /* 0x0040000418007985 */ /* 0x0003e4000c101d12 */
.L_x_2036:
[----:B------:R-:W-:Y:S05]  /*1f870*/  BSYNC B0 ;  /* 0x0000000000007941 */ /* 0x000fea0003800000 */
.L_x_2035:
[----:B------:R-:W-:Y:S01]  /*1f880*/  IADD3 R2, R0, 0x30, RZ ;  /* 0x0000003000027810 */ /* 0x000fe20007ffe0ff */
[----:B------:R-:W-:Y:S03]  /*1f890*/  BSSY B0, `(.L_x_2037) ;  /* 0x0000036000007945 */ /* 0x000fe60003800000 */
[----:B------:R-:W-:-:S13]  /*1f8a0*/  ISETP.GE.AND P0, PT, R2, R31, PT ;  /* 0x0000001f0200720c */ /* 0x000fda0003f06270 */
[----:B------:R-:W-:Y:S05]  /*1f8b0*/  @P0 BRA `(.L_x_2038) ;  /* 0x0000033000000947 */ /* 0x000fea0003800000 */
[----:B------:R-:W-:-:S04]  /*1f8c0*/  IADD3 R2, R30, 0x2000, RZ ;  /* 0x000020001e027810 */ /* 0x000fc80007ffe0ff */
        /* <DEDUP_REMOVED lines=50> */
.L_x_2038:
[----:B------:R-:W-:Y:S05]  /*1fbf0*/  BSYNC B0 ;  /* 0x0000000000007941 */ /* 0x000fea0003800000 */
.L_x_2037:
        /* <DEDUP_REMOVED lines=50> */
.L_x_2040:
[----:B------:R-:W-:Y:S05]  /*1ff20*/  BSYNC B0 ;  /* 0x0000000000007941 */ /* 0x000fea0003800000 */
.L_x_2039:
[----:B------:R-:W-:-:S04]  /*1ff30*/  IADD3 R2, R0, 0x50, RZ ;  /* 0x0000005000027810 */ /* 0x000fc80007ffe0ff */
        /* <DEDUP_REMOVED lines=53> */
.L_x_2030:
[----:B------:R-:W-:Y:S05]  /*20290*/  BSYNC B1 ;  /* 0x0000000000017941 */ /* 0x000fea0003800000 */
.L_x_2029:
[----:B-1----:R-:W-:Y:S01]  /*202a0*/  IADD3 R2, R76, 0x40, RZ ;  /* 0x000000404c027810 */ /* 0x002fe20007ffe0ff */
[----:B------:R-:W-:-:S03]  /*202b0*/  IMAD.MOV.U32 R3, RZ, RZ, 0x0 ;  /* 0x00000000ff037424 */ /* 0x000fc600078e00ff */
[----:B------:R-:W-:Y:S01]  /*202c0*/  ISETP.GE.AND P0, PT, R2, R59, PT ;  /* 0x0000003b0200720c */ /* 0x000fe20003f06270 */
[----:B------:R-:W-:-:S12]  /*202d0*/  IMAD.MOV.U32 R2, RZ, RZ, R111 ;  /* 0x000000ffff027224 */ /* 0x000fd800078e006f */
[----:B------:R-:W-:Y:S05]  /*202e0*/  @P0 RET.REL.NODEC R2 `(_ZN7cutlass13device_kernelIN5flash19enable_sm80_to_sm89INS1_16FlashAttnFwdSm80INS1_25CollectiveMainloopFwdSm80ILi8ELi2ELb0EN4cute5tupleIJNS5_1CILi128EEENS7_ILi64EEENS7_ILi192EEEEEELi192ENS_10bfloat16_tEfNS_4arch4Sm80ELb0ELb1ELb1ELb1ELb0ELb1ELb1ELb1EEENS1_21CollectiveEpilogueFwdINS6_IJS8_SA_S9_EEENS6_IJNS7_ILi1EEESI_SI_EEESC_SE_Li256ELb1ELb1ELb1ELb0EEENS1_36VarlenDynamicPersistentTileSchedulerILi128ELi64ELi256ELi256ELb1ELb1ELb0ELb1ELb0ELb1EEEEEEEEEvNT_6ParamsE) ;  /* 0xfffdfd1002000950 */ /* 0x000fea0003c3ffff */
[----:B------:R-:W-:Y:S01]  /*202f0*/  ISETP.GE.AND P0, PT, R0, R31, PT ;  /* 0x0000001f0000720c */ /* 0x000fe20003f06270 */
[----:B------:R-:W-:-:S12]  /*20300*/  BSSY B0, `(.L_x_2041) ;  /* 0x0000030000007945 */ /* 0x000fd80003800000 */
        /* <DEDUP_REMOVED lines=47> */
.L_x_2042:
[----:B------:R-:W-:Y:S05]  /*20600*/  BSYNC B0 ;  /* 0x0000000000007941 */ /* 0x000fea0003800000 */
.L_x_2041:
        /* <DEDUP_REMOVED lines=55> */
.L_x_2044:
[----:B------:R-:W-:Y:S05]  /*20980*/  BSYNC B0 ;  /* 0x0000000000007941 */ /* 0x000fea0003800000 */
.L_x_2043:
        /* <DEDUP_REMOVED lines=50> */
.L_x_2046:
[----:B------:R-:W-:Y:S05]  /*20cb0*/  BSYNC B0 ;  /* 0x0000000000007941 */ /* 0x000fea0003800000 */
.L_x_2045:
        /* <DEDUP_REMOVED lines=55> */
.L_x_2048:
[----:B------:R-:W-:Y:S05]  /*21030*/  BSYNC B0 ;  /* 0x0000000000007941 */ /* 0x000fea0003800000 */
.L_x_2047:
        /* <DEDUP_REMOVED lines=50> */
.L_x_2050:
[----:B------:R-:W-:Y:S05]  /*21360*/  BSYNC B0 ;  /* 0x0000000000007941 */ /* 0x000fea0003800000 */
.L_x_2049:
[----:B------:R-:W-:Y:S01]  /*21370*/  IADD3 R0, R0, 0x50, RZ ;  /* 0x0000005000007810 */ /* 0x000fe20007ffe0ff */
[----:B------:R-:W-:Y:S02]  /*21380*/  IMAD.MOV.U32 R2, RZ, RZ, R111 ;  /* 0x000000ffff027224 */ /* 0x000fe400078e006f */
[----:B------:R-:W-:Y:S01]  /*21390*/  IMAD.MOV.U32 R3, RZ, RZ, 0x0 ;  /* 0x00000000ff037424 */ /* 0x000fe200078e00ff */
[----:B------:R-:W-:-:S13]  /*213a0*/  ISETP.GE.AND P0, PT, R0, R31, PT ;  /* 0x0000001f0000720c */ /* 0x000fda0003f06270 */
[----:B------:R-:W-:Y:S05]  /*213b0*/  @P0 RET.REL.NODEC R2 `(_ZN7cutlass13device_kernelIN5flash19enable_sm80_to_sm89INS1_16FlashAttnFwdSm80INS1_25CollectiveMainloopFwdSm80ILi8ELi2ELb0EN4cute5tupleIJNS5_1CILi128EEENS7_ILi64EEENS7_ILi192EEEEEELi192ENS_10bfloat16_tEfNS_4arch4Sm80ELb0ELb1ELb1ELb1ELb0ELb1ELb1ELb1EEENS1_21CollectiveEpilogueFwdINS6_IJS8_SA_S9_EEENS6_IJNS7_ILi1EEESI_SI_EEESC_SE_Li256ELb1ELb1ELb1ELb0EEENS1_36VarlenDynamicPersistentTileSchedulerILi128ELi64ELi256ELi256ELb1ELb1ELb0ELb1ELb0ELb1EEEEEEEEEvNT_6ParamsE) ;  /* 0xfffdec4002000950 */ /* 0x000fea0003c3ffff */
[----:B------:R-:W-:-:S04]  /*213c0*/  IADD3 R0, R30, 0x5000, RZ ;  /* 0x000050001e007810 */ /* 0x000fc80007ffe0ff */
[----:B------:R-:W-:-:S04]  /*213d0*/  IADD3 R3, P0, R58, R0, RZ ;  /* 0x000000003a037210 */ /* 0x000fc80007f1e0ff */
[----:B------:R-:W-:Y:S02]  /*213e0*/  LEA.HI.X.SX32 R0, R0, RZ, 0x1, P0 ;  /* 0x000000ff00007211 */ /* 0x000fe400000f0eff */
[----:B------:R-:W-:-:S04]  /*213f0*/  LEA R2, P0, R3, R22, 0x1 ;  /* 0x0000001603027211 */ /* 0x000fc800078008ff */
[----:B------:R-:W-:-:S05]  /*21400*/  LEA.HI.X R3, R3, R23, R0, 0x1, P0 ;  /* 0x0000001703037211 */ /* 0x000fca00000f0c00 */
[----:B-1----:R-:W2:Y:S01]  /*21410*/  LD.E.128 R4, [R2.64] ;  /* 0x0000001202047980 */ /* 0x002ea2000c101d00 */
[----:B------:R-:W-:Y:S02]  /*21420*/  SHF.R.U32.HI R0, RZ, 0x10, R79 ;  /* 0x00000010ff007819 */ /* 0x000fe4000001164f */
[--C-:B------:R-:W-:Y:S02]  /*21430*/  SHF.R.U32.HI R8, RZ, 0x10, R81.reuse ;  /* 0x00000010ff087819 */ /* 0x100fe40000011651 */
        /* <DEDUP_REMOVED lines=11> */
[----:B------:R-:W-:Y:S01]  /*214f0*/  IMAD.U32 R16, R6, 0x10000, RZ ;  /* 0x0001000006107824 */ /* 0x000fe200078e00ff */
[C---:B------:R-:W-:Y:S01]  /*21500*/  LOP3.LUT R9, R7.reuse, 0xffff0000, RZ, 0xc0, !PT ;  /* 0xffff000007097812 */ /* 0x040fe200078ec0ff */
[----:B------:R-:W-:Y:S01]  /*21510*/  IMAD.U32 R15, R7, 0x10000, RZ ;  /* 0x00010000070f7824 */ /* 0x000fe200078e00ff */
[C---:B------:R-:W-:Y:S01]  /*21520*/  LOP3.LUT R6, R4.reuse, 0xffff0000, RZ, 0xc0, !PT ;  /* 0xffff000004067812 */ /* 0x040fe200078ec0ff */
[----:B------:R-:W-:Y:S01]  /*21530*/  IMAD.U32 R7, R4, 0x10000, RZ ;  /* 0x0001000004077824 */ /* 0x000fe200078e00ff */
[C---:B------:R-:W-:Y:S01]  /*21540*/  SHF.L.U32 R0, R5.reuse, 0x10, RZ ;  /* 0x0000001005007819 */ /* 0x040fe200000006ff */
[C---:B------:R-:W-:Y:S01]  /*21550*/  FMUL.FTZ R8, R12.reuse, R18 ;  /* 0x000000120c087220 */ /* 0x040fe20000410000 */
[----:B------:R-:W-:Y:S01]  /*21560*/  LOP3.LUT R4, R5, 0xffff0000, RZ, 0xc0, !PT ;  /* 0xffff000005047812 */ /* 0x000fe200078ec0ff */
[----:B------:R-:W-:-:S02]  /*21570*/  FMUL.FTZ R12, R12, R17 ;  /* 0x000000110c0c7220 */ /* 0x000fc40000410000 */
[C---:B------:R-:W-:Y:S02]  /*21580*/  FMUL.FTZ R5, R9.reuse, R20 ;  /* 0x0000001409057220 */ /* 0x040fe40000410000 */
[C---:B------:R-:W-:Y:S02]  /*21590*/  FFMA.FTZ R17, R16.reuse, R17, -R8 ;  /* 0x0000001110117223 */ /* 0x040fe40000010808 */
[----:B------:R-:W-:Y:S02]  /*215a0*/  FFMA.FTZ R16, R16, R18, R12 ;  /* 0x0000001210107223 */ /* 0x000fe4000001000c */
[-C--:B------:R-:W-:Y:S02]  /*215b0*/  FMUL.FTZ R9, R9, R19.reuse ;  /* 0x0000001309097220 */ /* 0x080fe40000410000 */
[----:B------:R-:W-:Y:S02]  /*215c0*/  FFMA.FTZ R12, R15, R19, -R5 ;  /* 0x000000130f0c7223 */ /* 0x000fe40000010805 */
[C---:B------:R-:W-:Y:S01]  /*215d0*/  IMAD.U32 R19, R13.reuse, 0x10000, RZ ;  /* 0x000100000d137824 */ /* 0x040fe200078e00ff */
[----:B------:R-:W-:Y:S01]  /*215e0*/  LOP3.LUT R13, R13, 0xffff0000, RZ, 0xc0, !PT ;  /* 0xffff00000d0d7812 */ /* 0x000fe200078ec0ff */
[C---:B------:R-:W-:Y:S01]  /*215f0*/  IMAD.U32 R18, R14.reuse, 0x10000, RZ ;  /* 0x000100000e127824 */ /* 0x040fe200078e00ff */
[----:B------:R-:W-:Y:S01]  /*21600*/  LOP3.LUT R14, R14, 0xffff0000, RZ, 0xc0, !PT ;  /* 0xffff00000e0e7812 */ /* 0x000fe200078ec0ff */
[----:B------:R-:W-:-:S02]  /*21610*/  FFMA.FTZ R15, R15, R20, R9 ;  /* 0x000000140f0f7223 */ /* 0x000fc40000010009 */
[C---:B------:R-:W-:Y:S02]  /*21620*/  FMUL.FTZ R9, R6.reuse, R19 ;  /* 0x0000001306097220 */ /* 0x040fe40000410000 */
[----:B------:R-:W-:Y:S02]  /*21630*/  FMUL.FTZ R6, R6, R18 ;  /* 0x0000001206067220 */ /* 0x000fe40000410000 */
[C---:B------:R-:W-:Y:S02]  /*21640*/  FMUL.FTZ R8, R4.reuse, R13 ;  /* 0x0000000d04087220 */ /* 0x040fe40000410000 */
[----:B------:R-:W-:Y:S02]  /*21650*/  FMUL.FTZ R5, R4, R14 ;  /* 0x0000000e04057220 */ /* 0x000fe40000410000 */
[C---:B------:R-:W-:Y:S02]  /*21660*/  FFMA.FTZ R9, R7.reuse, R18, -R9 ;  /* 0x0000001207097223 */ /* 0x040fe40000010809 */
[----:B------:R-:W-:Y:S01]  /*21670*/  FFMA.FTZ R4, R7, R19, R6 ;  /* 0x0000001307047223 */ /* 0x000fe20000010006 */
[----:B------:R-:W-:Y:S01]  /*21680*/  F2FP.BF16.PACK_AB R6, R16, R17 ;  /* 0x000000111006723e */ /* 0x000fe200000010ff */
[C---:B------:R-:W-:Y:S01]  /*21690*/  FFMA.FTZ R8, R0.reuse, R14, -R8 ;  /* 0x0000000e00087223 */ /* 0x040fe20000010808 */
[----:B------:R-:W-:Y:S01]  /*216a0*/  F2FP.BF16.PACK_AB R7, R15, R12 ;  /* 0x0000000c0f07723e */ /* 0x000fe200000010ff */
[----:B------:R-:W-:Y:S01]  /*216b0*/  FFMA.FTZ R5, R0, R13, R5 ;  /* 0x0000000d00057223 */ /* 0x000fe20000010005 */
[----:B------:R-:W-:-:S04]  /*216c0*/  F2FP.BF16.PACK_AB R4, R4, R9 ;  /* 0x000000090404723e */ /* 0x000fc800000010ff */
[----:B------:R-:W-:-:S05]  /*216d0*/  F2FP.BF16.PACK_AB R5, R5, R8 ;  /* 0x000000080505723e */ /* 0x000fca00000010ff */
[----:B------:R1:W-:Y:S02]  /*216e0*/  ST.E.128 [R2.64], R4 ;  /* 0x0000000402007985 */ /* 0x0003e4000c101d12 */
[----:B-1----:R-:W-:Y:S01]  /*216f0*/  MOV R2, R111 ;  /* 0x0000006f00027202 */ /* 0x002fe20000000f00 */
[----:B------:R-:W-:-:S04]  /*21700*/  IMAD.MOV.U32 R3, RZ, RZ, 0x0 ;  /* 0x00000000ff037424 */ /* 0x000fc800078e00ff */
[----:B------:R-:W-:Y:S05]  /*21710*/  RET.REL.NODEC R2 `(_ZN7cutlass13device_kernelIN5flash19enable_sm80_to_sm89INS1_16FlashAttnFwdSm80INS1_25CollectiveMainloopFwdSm80ILi8ELi2ELb0EN4cute5tupleIJNS5_1CILi128EEENS7_ILi64EEENS7_ILi192EEEEEELi192ENS_10bfloat16_tEfNS_4arch4Sm80ELb0ELb1ELb1ELb1ELb0ELb1ELb1ELb1EEENS1_21CollectiveEpilogueFwdINS6_IJS8_SA_S9_EEENS6_IJNS7_ILi1EEESI_SI_EEESC_SE_Li256ELb1ELb1ELb1ELb0EEENS1_36VarlenDynamicPersistentTileSchedulerILi128ELi64ELi256ELi256ELb1ELb1ELb0ELb1ELb0ELb1EEEEEEEEEvNT_6ParamsE) ;  /* 0xfffde8e002007950 */ /* 0x000fea0003c3ffff */
.L_x_2019:
[----:B-----5:R-:W-:Y:S01]  /*21720*/  ISETP.NE.AND P0, PT, R24, 0x1, PT ;  /* 0x000000011800780c */ /* 0x020fe20003f05270 */
[----:B------:R-:W-:-:S12]  /*21730*/  BSSY B0, `(.L_x_2051) ;  /* 0x0000006000007945 */ /* 0x000fd80003800000 */
[----:B------:R-:W-:Y:S05]  /*21740*/  @!P0 BRA `(.L_x_2052) ;  /* 0x0000004000008947 */ /* 0x000fea0003800000 */
[----:B------:R1:W2:Y:S04]  /*21750*/  LD.E R0, [R4.64+0x168] ;  /* 0x0001681204007980 */ /* 0x0002a8000c101900 */
[----:B-1----:R-:W3:Y:S01]  /*21760*/  LD.E R4, [R4.64+0x16c] ;  /* 0x00016c1204047980 */ /* 0x002ee2000c101900 */
[----:B--2---:R-:W-:-:S05]  /*21770*/  IMAD.HI.U32 R2, R2, R0, RZ ;  /* 0x0000000002027227 */ /* 0x004fca00078e00ff */
[----:B---3--:R-:W-:Y:S02]  /*21780*/  SHF.R.U32.HI R2, RZ, R4, R2 ;  /* 0x00000004ff027219 */ /* 0x008fe40000011602 */
.L_x_2052:
[----:B------:R-:W-:Y:S05]  /*21790*/  BSYNC B0 ;  /* 0x0000000000007941 */ /* 0x000fea0003800000 */
.L_x_2051:
[----:B------:R-:W-:Y:S01]  /*217a0*/  MOV R4, R22 ;  /* 0x0000001600047202 */ /* 0x000fe20000000f00 */
[-C--:B------:R-:W-:Y:S01]  /*217b0*/  IMAD R9, R9, R2.reuse, RZ ;  /* 0x0000000209097224 */ /* 0x080fe200078e02ff */
[----:B------:R-:W-:Y:S01]  /*217c0*/  MOV R5, R15 ;  /* 0x0000000f00057202 */ /* 0x000fe20000000f00 */
[----:B------:R-:W-:Y:S01]  /*217d0*/  IMAD.MOV.U32 R12, RZ, RZ, R20 ;  /* 0x000000ffff0c7224 */ /* 0x000fe200078e0014 */
[----:B------:R-:W-:Y:S01]  /*217e0*/  SHF.R.S32.HI R0, RZ, 0x1f, R2 ;  /* 0x0000001fff007819 */ /* 0x000fe20000011402 */
[-C--:B------:R-:W-:Y:S02]  /*217f0*/  IMAD R7, R7, R2.reuse, RZ ;  /* 0x0000000207077224 */ /* 0x080fe400078e02ff */
[----:B------:R-:W-:-:S04]  /*21800*/  IMAD.WIDE.U32 R4, R8, R2, R4 ;  /* 0x0000000208047225 */ /* 0x000fc800078e0004 */
[----:B------:R-:W-:Y:S01]  /*21810*/  IMAD R8, R8, R0, R9 ;  /* 0x0000000008087224 */ /* 0x000fe200078e0209 */
[----:B------:R-:W-:Y:S01]  /*21820*/  LEA R25, P1, R4, R18, 0x1 ;  /* 0x0000001204197211 */ /* 0x000fe200078208ff */
[----:B------:R-:W-:-:S03]  /*21830*/  IMAD.WIDE.U32 R2, R6, R2, R12 ;  /* 0x0000000206027225 */ /* 0x000fc600078e000c */
[----:B------:R-:W-:Y:S01]  /*21840*/  IADD3 R5, R5, R8, RZ ;  /* 0x0000000805057210 */ /* 0x000fe20007ffe0ff */
[----:B------:R-:W-:Y:S01]  /*21850*/  IMAD R0, R6, R0, R7 ;  /* 0x0000000006007224 */ /* 0x000fe200078e0207 */
[----:B------:R-:W-:Y:S02]  /*21860*/  LEA R27, P0, R2, R16, 0x1 ;  /* 0x00000010021b7211 */ /* 0x000fe400078008ff */
[----:B------:R-:W-:Y:S01]  /*21870*/  LEA.HI.X R15, R4, R19, R5, 0x1, P1 ;  /* 0x00000013040f7211 */ /* 0x000fe200008f0c05 */
[----:B------:R-:W-:-:S05]  /*21880*/  IMAD.IADD R0, R3, 0x1, R0 ;  /* 0x0000000103007824 */ /* 0x000fca00078e0200 */
[----:B------:R-:W-:Y:S01]  /*21890*/  LEA.HI.X R14, R2, R17, R0, 0x1, P0 ;  /* 0x00000011020e7211 */ /* 0x000fe200000f0c00 */
[----:B------:R-:W-:Y:S05]  /*218a0*/  BRA.DIV ~URZ, `(.L_x_2053) ;  /* 0x00003ee27f007947 */ /* 0x000fea000b800000 */
[----:B------:R1:W2:Y:S02]  /*218b0*/  SHFL.IDX PT, R0, R15, RZ, 0x1c1f ;  /* 0x001c1fff0f007589 */ /* 0x0002a400000e0000 */
.L_x_2073:
[----:B------:R-:W-:Y:S05]  /*218c0*/  BRA.DIV ~URZ, `(.L_x_2054) ;  /* 0x00003f427f007947 */ /* 0x000fea000b800000 */
[----:B------:R3:W4:Y:S01]  /*218d0*/  SHFL.IDX PT, R6, R25, RZ, 0x1c1f ;  /* 0x001c1fff19067589 */ /* 0x00072200000e0000 */
[----:B--2---:R-:W-:-:S03]  /*218e0*/  MOV R7, R0 ;  /* 0x0000000000077202 */ /* 0x004fc60000000f00 */
[----:B------:R3:W2:Y:S04]  /*218f0*/  SHFL.IDX PT, R4, R14, RZ, 0x1c1f ;  /* 0x001c1fff0e047589 */ /* 0x0006a800000e0000 */
[----:B------:R3:W1:Y:S02]  /*21900*/  SHFL.IDX PT, R2, R27, RZ, 0x1c1f ;  /* 0x001c1fff1b027589 */ /* 0x00066400000e0000 */
.L_x_2074:
        /* <DEDUP_REMOVED lines=18> */
[C---:B------:R-:W-:Y:S01]  /*21a30*/  IADD3 R9, R59.reuse, 0x20, RZ ;  /* 0x000000203b097810 */ /* 0x040fe20007ffe0ff */
[----:B------:R-:W-:Y:S01]  /*21a40*/  CS2R R22, SRZ ;  /* 0x0000000000167805 */ /* 0x000fe2000001ff00 */
[C---:B------:R-:W-:Y:S01]  /*21a50*/  IADD3 R12, R59.reuse, 0x40, RZ ;  /* 0x000000403b0c7810 */ /* 0x040fe20007ffe0ff */
[----:B------:R-:W-:Y:S01]  /*21a60*/  CS2R R20, SRZ ;  /* 0x0000000000147805 */ /* 0x000fe2000001ff00 */
[-C--:B------:R-:W-:Y:S02]  /*21a70*/  ISETP.GE.AND P2, PT, R59, R31.reuse, PT ;  /* 0x0000001f3b00720c */ /* 0x080fe40003f46270 */
[-C--:B------:R-:W-:Y:S02]  /*21a80*/  ISETP.GE.AND P1, PT, R9, R31.reuse, PT ;  /* 0x0000001f0900720c */ /* 0x080fe40003f26270 */
[----:B------:R-:W-:-:S09]  /*21a90*/  ISETP.GE.AND P0, PT, R12, R31, PT ;  /* 0x0000001f0c00720c */ /* 0x000fd20003f06270 */
[----:B----4-:R-:W-:Y:S02]  /*21aa0*/  @!P2 IMAD.WIDE R4, R59, 0x2, R6 ;  /* 0x000000023b04a825 */ /* 0x010fe400078e0206 */
[----:B------:R-:W-:Y:S02]  /*21ab0*/  @!P1 SHF.R.S32.HI R0, RZ, 0x1f, R9 ;  /* 0x0000001fff009819 */ /* 0x000fe40000011409 */
[----:B------:R-:W-:Y:S01]  /*21ac0*/  @!P0 SHF.R.S32.HI R8, RZ, 0x1f, R12 ;  /* 0x0000001fff088819 */ /* 0x000fe2000001140c */
[----:B------:R2:W5:Y:S01]  /*21ad0*/  @!P2 LD.E.128 R20, [R4.64] ;  /* 0x000000120414a980 */ /* 0x000562000c101d00 */
[----:B------:R-:W-:Y:S01]  /*21ae0*/  @!P1 LEA.HI R0, R0, R9, RZ, 0x3 ;  /* 0x0000000900009211 */ /* 0x000fe200078f18ff */
        /* <DEDUP_REMOVED lines=10> */
[----:B--2---:R-:W-:-:S02]  /*21b90*/  @!P0 LEA.HI R5, R8, R12, RZ, 0x3 ;  /* 0x0000000c08058211 */ /* 0x004fc400078f18ff */
[----:B------:R-:W-:Y:S02]  /*21ba0*/  @!P1 LOP3.LUT R4, R0, 0xfffffff8, RZ, 0xc0, !PT ;  /* 0xfffffff800049812 */ /* 0x000fe400078ec0ff */
[----:B------:R-:W-:-:S03]  /*21bb0*/  @!P0 LOP3.LUT R0, R5, 0xfffffff8, RZ, 0xc0, !PT ;  /* 0xfffffff805008812 */ /* 0x000fc600078ec0ff */
[----:B------:R-:W-:-:S04]  /*21bc0*/  @!P1 IMAD.WIDE R12, R4, 0x2, R6 ;  /* 0x00000002040c9825 */ /* 0x000fc800078e0206 */
[----:B------:R-:W-:Y:S01]  /*21bd0*/  @!P0 IMAD.WIDE R8, R0, 0x2, R6 ;  /* 0x0000000200088825 */ /* 0x000fe200078e0206 */
[----:B------:R2:W5:Y:S03]  /*21be0*/  @!P1 LD.E.128 R36, [R12.64] ;  /* 0x000000120c249980 */ /* 0x000566000c101d00 */
[--C-:B-1----:R-:W-:Y:S01]  /*21bf0*/  @!P1 IMAD.WIDE R6, R4, 0x2, R2.reuse ;  /* 0x0000000204069825 */ /* 0x102fe200078e0202 */
[----:B------:R2:W5:Y:S03]  /*21c00*/  @!P0 LD.E.128 R48, [R8.64] ;  /* 0x0000001208308980 */ /* 0x000566000c101d00 */
[--C-:B------:R-:W-:Y:S01]  /*21c10*/  @!P0 IMAD.WIDE R4, R0, 0x2, R2.reuse ;  /* 0x0000000200048825 */ /* 0x100fe200078e0202 */
[----:B------:R2:W5:Y:S03]  /*21c20*/  @!P1 LD.E.128 R40, [R6.64] ;  /* 0x0000001206289980 */ /* 0x000566000c101d00 */
[----:B------:R-:W-:Y:S01]  /*21c30*/  @!P2 IMAD.WIDE R2, R59, 0x2, R2 ;  /* 0x000000023b02a825 */ /* 0x000fe200078e0202 */
[----:B------:R2:W5:Y:S04]  /*21c40*/  @!P0 LD.E.128 R52, [R4.64] ;  /* 0x0000001204348980 */ /* 0x000568000c101d00 */
[----:B------:R2:W5:Y:S02]  /*21c50*/  @!P2 LD.E.128 R16, [R2.64] ;  /* 0x000000120210a980 */ /* 0x000564000c101d00 */
.L_x_2056:
[----:B------:R-:W-:Y:S05]  /*21c60*/  BSYNC B0 ;  /* 0x0000000000007941 */ /* 0x000fea0003800000 */
.L_x_2055:
[----:B--2--5:R-:W-:Y:S02]  /*21c70*/  IMAD.MOV.U32 R3, RZ, RZ, R51 ;  /* 0x000000ffff037224 */ /* 0x024fe400078e0033 */
[----:B-1----:R-:W-:-:S02]  /*21c80*/  IMAD.MOV.U32 R2, RZ, RZ, R48 ;  /* 0x000000ffff027224 */ /* 0x002fc400078e0030 */
        /* <DEDUP_REMOVED lines=8> */
[----:B------:R-:W-:Y:S02]  /*21d10*/  MOV R4, R38 ;  /* 0x0000002600047202 */ /* 0x000fe40000000f00 */
        /* <DEDUP_REMOVED lines=27> */
[----:B------:R-:W-:-:S04]  /*21ed0*/  MOV R3, R19 ;  /* 0x0000001300037202 */ /* 0x000fc80000000f00 */
[----:B------:R-:W-:Y:S02]  /*21ee0*/  PRMT R57, R3, 0x5410, R4 ;  /* 0x0000541003397816 */ /* 0x000fe40000000004 */
[----:B------:R-:W-:Y:S01]  /*21ef0*/  PRMT R56, R0, 0x5410, R2 ;  /* 0x0000541000387816 */ /* 0x000fe20000000002 */
[----:B------:R-:W-:Y:S05]  /*21f00*/  BRA.DIV ~URZ, `(.L_x_2057) ;  /* 0x00003a727f007947 */ /* 0x000fea000b800000 */
[----:B------:R1:W2:Y:S04]  /*21f10*/  SHFL.IDX PT, R7, R15, 0x1, 0x1c1f ;  /* 0x003c1f000f077f89 */ /* 0x0002a800000e0000 */
[----:B----4-:R1:W4:Y:S04]  /*21f20*/  SHFL.IDX PT, R6, R25, 0x1, 0x1c1f ;  /* 0x003c1f0019067f89 */ /* 0x01032800000e0000 */
[----:B------:R1:W3:Y:S04]  /*21f30*/  SHFL.IDX PT, R0, R14, 0x1, 0x1c1f ;  /* 0x003c1f000e007f89 */ /* 0x0002e800000e0000 */
[----:B------:R1:W1:Y:S02]  /*21f40*/  SHFL.IDX PT, R2, R27, 0x1, 0x1c1f ;  /* 0x003c1f001b027f89 */ /* 0x00026400000e0000 */
.L_x_2075:
[----:B------:R-:W-:Y:S01]  /*21f50*/  IADD3 R3, R44, 0x40, RZ ;  /* 0x000000402c037810 */ /* 0x000fe20007ffe0ff */
[----:B------:R-:W-:Y:S01]  /*21f60*/  BSSY B0, `(.L_x_2058) ;  /* 0x0000032000007945 */ /* 0x000fe20003800000 */
        /* <DEDUP_REMOVED lines=12> */
[----:B---3--:R-:W-:-:S03]  /*22030*/  IMAD.MOV.U32 R3, RZ, RZ, R0 ;  /* 0x000000ffff037224 */ /* 0x008fc600078e0000 */
        /* <DEDUP_REMOVED lines=8> */
[----:B--2-4-:R-:W-:Y:S02]  /*220c0*/  @!P2 IMAD.WIDE R4, R59, 0x2, R6 ;  /* 0x000000023b04a825 */ /* 0x014fe400078e0206 */
        /* <DEDUP_REMOVED lines=27> */
.L_x_2059:
[----:B------:R-:W-:Y:S05]  /*22280*/  BSYNC B0 ;  /* 0x0000000000007941 */ /* 0x000fea0003800000 */
.L_x_2058:
[----:B-12---:R-:W2:Y:S01]  /*22290*/  LDL.64 R2, [R30+0x20] ;  /* 0x000020001e027983 */ /* 0x006ea20000100a00 */
[----:B------:R-:W-:-:S04]  /*222a0*/  DEPBAR.LE SB0, 0x3 ;  /* 0x000080c00000791a */ /* 0x000fc80000000000 */
[----:B------:R-:W3:Y:S01]  /*222b0*/  LDL.64 R4, [R30+0x28] ;  /* 0x000028001e047983 */ /* 0x000ee20000100a00 */
[----:B------:R-:W-:Y:S03]  /*222c0*/  WARPSYNC 0xffffffff ;  /* 0xffffffff00007948 */ /* 0x000fe60003800000 */
[----:B------:R-:W-:Y:S01]  /*222d0*/  BAR.SYNC.DEFER_BLOCKING 0x0 ;  /* 0x0000000000007b1d */ /* 0x000fe20000010000 */
[----:B-----5:R-:W-:-:S05]  /*222e0*/  IMAD.MOV.U32 R0, RZ, RZ, R85 ;  /* 0x000000ffff007224 */ /* 0x020fca00078e0055 */
[----:B--2-4-:R1:W2:Y:S04]  /*222f0*/  LD.E R6, [R2.64] ;  /* 0x0000001202067980 */ /* 0x0142a8000c101900 */
[----:B---3--:R3:W5:Y:S01]  /*22300*/  LD.E.64 R46, [R4.64] ;  /* 0x00000012042e7980 */ /* 0x008762000c101b00 */
[----:B------:R-:W-:Y:S01]  /*22310*/  PRMT R108, R108, 0x5410, R0 ;  /* 0x000054106c6c7816 */ /* 0x000fe20000000000 */
[----:B------:R-:W-:Y:S01]  /*22320*/  IMAD.MOV.U32 R0, RZ, RZ, R69 ;  /* 0x000000ffff007224 */ /* 0x000fe200078e0045 */
[----:B------:R-:W-:Y:S04]  /*22330*/  BSSY B1, `(.L_x_2060) ;  /* 0x0000195000017945 */ /* 0x000fe80003800000 */
[----:B------:R-:W-:-:S02]  /*22340*/  PRMT R100, R100, 0x5410, R0 ;  /* 0x0000541064647816 */ /* 0x000fc40000000000 */
[----:B------:R-:W-:-:S04]  /*22350*/  MOV R0, R65 ;  /* 0x0000004100007202 */ /* 0x000fc80000000f00 */
[----:B------:R-:W-:Y:S01]  /*22360*/  PRMT R96, R96, 0x5410, R0 ;  /* 0x0000541060607816 */ /* 0x000fe20000000000 */
[----:B------:R-:W-:Y:S02]  /*22370*/  IMAD.MOV.U32 R0, RZ, RZ, R81 ;  /* 0x000000ffff007224 */ /* 0x000fe400078e0051 */
[----:B-1----:R-:W-:Y:S02]  /*22380*/  IMAD.MOV.U32 R3, RZ, RZ, R87 ;  /* 0x000000ffff037224 */ /* 0x002fe400078e0057 */
[----:B------:R-:W-:Y:S02]  /*22390*/  IMAD.MOV.U32 R2, RZ, RZ, R84 ;  /* 0x000000ffff027224 */ /* 0x000fe400078e0054 */
[----:B---3--:R-:W-:-:S03]  /*223a0*/  IMAD.MOV.U32 R4, RZ, RZ, R86 ;  /* 0x000000ffff047224 */ /* 0x008fc600078e0056 */
[----:B------:R-:W-:Y:S01]  /*223b0*/  PRMT R109, R2, 0x5410, R3 ;  /* 0x00005410026d7816 */ /* 0x000fe20000000003 */
[----:B------:R-:W-:Y:S01]  /*223c0*/  IMAD.MOV.U32 R3, RZ, RZ, R71 ;  /* 0x000000ffff037224 */ /* 0x000fe200078e0047 */
[----:B------:R-:W-:Y:S02]  /*223d0*/  MOV R2, R68 ;  /* 0x0000004400027202 */ /* 0x000fe40000000f00 */
[----:B------:R-:W-:Y:S01]  /*223e0*/  PRMT R110, R4, 0x7610, R110 ;  /* 0x00007610046e7816 */ /* 0x000fe2000000006e */
[----:B------:R-:W-:Y:S01]  /*223f0*/  IMAD.MOV.U32 R4, RZ, RZ, R70 ;  /* 0x000000ffff047224 */ /* 0x000fe200078e0046 */
[----:B------:R-:W-:Y:S01]  /*22400*/  PRMT R101, R2, 0x5410, R3 ;  /* 0x0000541002657816 */ /* 0x000fe20000000003 */
[----:B------:R-:W-:Y:S02]  /*22410*/  IMAD.MOV.U32 R3, RZ, RZ, R67 ;  /* 0x000000ffff037224 */ /* 0x000fe400078e0043 */
[----:B------:R-:W-:Y:S01]  /*22420*/  IMAD.MOV.U32 R2, RZ, RZ, R64 ;  /* 0x000000ffff027224 */ /* 0x000fe200078e0040 */
[----:B------:R-:W-:Y:S01]  /*22430*/  PRMT R102, R4, 0x7610, R102 ;  /* 0x0000761004667816 */ /* 0x000fe20000000066 */
[----:B------:R-:W-:-:S03]  /*22440*/  IMAD.MOV.U32 R4, RZ, RZ, R66 ;  /* 0x000000ffff047224 */ /* 0x000fc600078e0042 */
[----:B------:R-:W-:Y:S01]  /*22450*/  PRMT R97, R2, 0x5410, R3 ;  /* 0x0000541002617816 */ /* 0x000fe20000000003 */
[----:B------:R-:W-:Y:S01]  /*22460*/  IMAD.MOV.U32 R3, RZ, RZ, R83 ;  /* 0x000000ffff037224 */ /* 0x000fe200078e0053 */
[----:B------:R-:W-:Y:S01]  /*22470*/  PRMT R98, R4, 0x7610, R98 ;  /* 0x0000761004627816 */ /* 0x000fe20000000062 */
[----:B------:R-:W-:Y:S01]  /*22480*/  IMAD.MOV.U32 R4, RZ, RZ, R82 ;  /* 0x000000ffff047224 */ /* 0x000fe200078e0052 */
[----:B------:R-:W-:Y:S01]  /*22490*/  PRMT R102, R102, 0x5410, R0 ;  /* 0x0000541066667816 */ /* 0x000fe20000000000 */
[----:B------:R-:W-:Y:S01]  /*224a0*/  IMAD.MOV.U32 R2, RZ, RZ, R80 ;  /* 0x000000ffff027224 */ /* 0x000fe200078e0050 */
[----:B------:R-:W-:Y:S02]  /*224b0*/  MOV R0, R74 ;  /* 0x0000004a00007202 */ /* 0x000fe40000000f00 */
[----:B------:R-:W-:Y:S02]  /*224c0*/  PRMT R108, R4, 0x7610, R108 ;  /* 0x00007610046c7816 */ /* 0x000fe4000000006c */
[----:B------:R-:W-:Y:S01]  /*224d0*/  PRMT R104, R2, 0x5410, R3 ;  /* 0x0000541002687816 */ /* 0x000fe20000000003 */
[----:B------:R-:W-:Y:S01]  /*224e0*/  IMAD.MOV.U32 R3, RZ, RZ, R75 ;  /* 0x000000ffff037224 */ /* 0x000fe200078e004b */
[----:B------:R-:W-:Y:S01]  /*224f0*/  PRMT R100, R0, 0x7610, R100 ;  /* 0x0000761000647816 */ /* 0x000fe20000000064 */
[----:B------:R-:W-:-:S02]  /*22500*/  IMAD.MOV.U32 R2, RZ, RZ, R72 ;  /* 0x000000ffff027224 */ /* 0x000fc400078e0048 */
[----:B------:R-:W-:-:S03]  /*22510*/  IMAD.MOV.U32 R0, RZ, RZ, R73 ;  /* 0x000000ffff007224 */ /* 0x000fc600078e0049 */
[----:B------:R-:W-:Y:S01]  /*22520*/  PRMT R99, R2, 0x5410, R3 ;  /* 0x0000541002637816 */ /* 0x000fe20000000003 */
[----:B------:R-:W-:Y:S01]  /*22530*/  IMAD.MOV.U32 R2, RZ, RZ, R60 ;  /* 0x000000ffff027224 */ /* 0x000fe200078e003c */
[----:B------:R-:W-:Y:S01]  /*22540*/  PRMT R98, R98, 0x5410, R0 ;  /* 0x0000541062627816 */ /* 0x000fe20000000000 */
[----:B------:R-:W-:Y:S01]  /*22550*/  IMAD.MOV.U32 R0, RZ, RZ, R61 ;  /* 0x000000ffff007224 */ /* 0x000fe200078e003d */
[----:B------:R-:W-:-:S04]  /*22560*/  MOV R3, R63 ;  /* 0x0000003f00037202 */ /* 0x000fc80000000f00 */
[----:B------:R-:W-:Y:S02]  /*22570*/  PRMT R95, R2, 0x5410, R3 ;  /* 0x00005410025f7816 */ /* 0x000fe40000000003 */
[----:B------:R-:W-:Y:S01]  /*22580*/  PRMT R94, R94, 0x5410, R0 ;  /* 0x000054105e5e7816 */ /* 0x000fe20000000000 */
[----:B--2---:R-:W-:-:S05]  /*22590*/  IMAD R4, R6, -0x80, R24 ;  /* 0xffffff8006047824 */ /* 0x004fca00078e0218 */
[----:B------:R-:W-:Y:S01]  /*225a0*/  IMNMX R78, R4, 0x80, PT ;  /* 0x00000080044e7817 */ /* 0x000fe20003800200 */
[----:B------:R-:W-:-:S03]  /*225b0*/  IMAD.MOV.U32 R4, RZ, RZ, R62 ;  /* 0x000000ffff047224 */ /* 0x000fc600078e003e */
[----:B------:R-:W-:Y:S02]  /*225c0*/  ISETP.GE.AND P0, PT, R76, R78, PT ;  /* 0x0000004e4c00720c */ /* 0x000fe40003f06270 */
[----:B------:R-:W-:-:S11]  /*225d0*/  PRMT R96, R4, 0x7610, R96 ;  /* 0x0000761004607816 */ /* 0x000fd60000000060 */
[----:B------:R-:W-:Y:S05]  /*225e0*/  @P0 BRA `(.L_x_2061) ;  /* 0x0000169000000947 */ /* 0x000fea0003800000 */
[----:B------:R-:W-:Y:S01]  /*225f0*/  ISETP.GE.AND P0, PT, R59, R31, PT ;  /* 0x0000001f3b00720c */ /* 0x000fe20003f06270 */
[----:B------:R-:W-:-:S12]  /*22600*/  BSSY B0, `(.L_x_2062) ;  /* 0x0000071000007945 */ /* 0x000fd80003800000 */
[----:B------:R-:W-:Y:S05]  /*22610*/  @P0 BRA `(.L_x_2063) ;  /* 0x000006f000000947 */ /* 0x000fea0003800000 */
[----:B------:R-:W-:Y:S01]  /*22620*/  LEA.HI R4, R31, R45, RZ, 0x1d ;  /* 0x0000002d1f047211 */ /* 0x000fe200078fe8ff */
[----:B------:R-:W-:Y:S01]  /*22630*/  IMAD.SHL.U32 R0, R76, 0x40, RZ ;  /* 0x000000404c007824 */ /* 0x000fe200078e00ff */
[----:B------:R-:W-:Y:S02]  /*22640*/  LEA.HI R2, R103, R58, RZ, 0x5 ;  /* 0x0000003a67027211 */ /* 0x000fe400078f28ff */
[----:B------:R-:W-:Y:S01]  /*22650*/  SHF.R.S32.HI R7, RZ, 0x1f, R4 ;  /* 0x0000001fff077819 */ /* 0x000fe20000011404 */
[----:B------:R-:W-:Y:S01]  /*22660*/  IMAD.SHL.U32 R5, R4, 0x8, RZ ;  /* 0x0000000804057824 */ /* 0x000fe200078e00ff */
[----:B------:R-:W-:Y:S01]  /*22670*/  LOP3.LUT R0, R0, 0x1c0, RZ, 0xc0, !PT ;  /* 0x000001c000007812 */ /* 0x000fe200078ec0ff */
[----:B------:R-:W-:Y:S01]  /*22680*/  IMAD.SHL.U32 R2, R2, 0x10, RZ ;  /* 0x0000001002027824 */ /* 0x000fe200078e00ff */
[----:B------:R-:W-:Y:S02]  /*22690*/  LEA.HI R4, R7, R4, RZ, 0x3 ;  /* 0x0000000407047211 */ /* 0x000fe400078f18ff */
[----:B------:R-:W-:-:S02]  /*226a0*/  LOP3.LUT R6, R0, 0x38, R59, 0xf8, !PT ;  /* 0x0000003800067812 */ /* 0x000fc400078ef83b */
[----:B------:R-:W-:Y:S02]  /*226b0*/  SHF.R.U32.HI R3, RZ, 0x3, R0 ;  /* 0x00000003ff037819 */ /* 0x000fe40000011600 */
[----:B------:R-:W-:Y:S01]  /*226c0*/  LOP3.LUT R5, R0, 0x38, R5, 0xf8, !PT ;  /* 0x0000003800057812 */ /* 0x000fe200078ef805 */
[----:B------:R-:W-:Y:S01]  /*226d0*/  IMAD.SHL.U32 R0, R4, 0x400, RZ ;  /* 0x0000040004007824 */ /* 0x000fe200078e00ff */
[----:B------:R-:W-:-:S04]  /*226e0*/  LOP3.LUT R2, R2, 0xfffffe00, RZ, 0xc0, !PT ;  /* 0xfffffe0002027812 */ /* 0x000fc800078ec0ff */
[----:B------:R-:W-:Y:S02]  /*226f0*/  LOP3.LUT R6, R2, R6, R3, 0xf6, !PT ;  /* 0x0000000602067212 */ /* 0x000fe400078ef603 */
[----:B------:R-:W-:Y:S02]  /*22700*/  LOP3.LUT R3, R5, R3, RZ, 0x3c, !PT ;  /* 0x0000000305037212 */ /* 0x000fe400078e3cff */
[----:B------:R-:W-:Y:S01]  /*22710*/  LOP3.LUT R0, R0, 0xffffe000, RZ, 0xc0, !PT ;  /* 0xffffe00000007812 */ /* 0x000fe200078ec0ff */
[----:B-----5:R-:W-:-:S03]  /*22720*/  IMAD.WIDE.U32 R34, R6, 0x2, R46 ;  /* 0x0000000206227825 */ /* 0x020fc600078e002e */
[----:B------:R-:W-:Y:S02]  /*22730*/  IADD3 R0, R3, R0, R2 ;  /* 0x0000000003007210 */ /* 0x000fe40007ffe002 */
[----:B------:R-:W2:Y:S03]  /*22740*/  LD.E.128 R12, [R34.64] ;  /* 0x00000012220c7980 */ /* 0x000ea6000c101d00 */
[----:B------:R-:W-:-:S05]  /*22750*/  IMAD.WIDE.U32 R32, R0, 0x2, R46 ;  /* 0x0000000200207825 */ /* 0x000fca00078e002e */
[----:B------:R-:W3:Y:S01]  /*22760*/  LD.E.128 R4, [R32.64] ;  /* 0x0000001220047980 */ /* 0x000ee2000c101d00 */
[----:B------:R-:W-:Y:S02]  /*22770*/  SHF.R.U64 R16, R16, 0x10, R17 ;  /* 0x0000001010107819 */ /* 0x000fe40000001211 */
[----:B------:R-:W-:Y:S02]  /*22780*/  SHF.R.U64 R9, R20, 0x10, R21 ;  /* 0x0000001014097819 */ /* 0x000fe40000001215 */
[----:B------:R-:W-:Y:S02]  /*22790*/  SHF.R.U32.HI R3, RZ, 0x10, R17 ;  /* 0x00000010ff037819 */ /* 0x000fe40000011611 */
[----:B------:R-:W-:Y:S02]  /*227a0*/  SHF.R.U64 R20, R22, 0x10, R23 ;  /* 0x0000001016147819 */ /* 0x000fe40000001217 */
[----:B------:R-:W-:Y:S02]  /*227b0*/  SHF.R.U64 R17, R18, 0x10, R19 ;  /* 0x0000001012117819 */ /* 0x000fe40000001213 */
[----:B------:R-:W-:-:S02]  /*227c0*/  PRMT R25, R56, 0x5432, R16 ;  /* 0x0000543238197816 */ /* 0x000fc40000000010 */
[----:B------:R-:W-:Y:S02]  /*227d0*/  PRMT R29, R29, 0x5410, R9 ;  /* 0x000054101d1d7816 */ /* 0x000fe40000000009 */
[----:B------:R-:W-:Y:S02]  /*227e0*/  SHF.R.U32.HI R0, RZ, 0x10, R21 ;  /* 0x00000010ff007819 */ /* 0x000fe40000011615 */
[----:B------:R-:W-:Y:S02]  /*227f0*/  SHF.R.U32.HI R2, RZ, 0x10, R23 ;  /* 0x00000010ff027819 */ /* 0x000fe40000011617 */
[----:B------:R-:W-:Y:S02]  /*22800*/  PRMT R27, R77, 0x5410, R20 ;  /* 0x000054104d1b7816 */ /* 0x000fe40000000014 */
[----:B------:R-:W-:Y:S02]  /*22810*/  PRMT R23, R57, 0x5432, R17 ;  /* 0x0000543239177816 */ /* 0x000fe40000000011 */
[----:B------:R-:W-:-:S02]  /*22820*/  SHF.L.U32 R30, R25, 0x10, RZ ;  /* 0x00000010191e7819 */ /* 0x000fc400000006ff */
[----:B------:R-:W-:Y:S02]  /*22830*/  PRMT R24, R56, 0x5410, R3 ;  /* 0x0000541038187816 */ /* 0x000fe40000000003 */
[C---:B------:R-:W-:Y:S02]  /*22840*/  PRMT R28, R26.reuse, 0x5410, R0 ;  /* 0x000054101a1c7816 */ /* 0x040fe40000000000 */
[----:B------:R-:W-:Y:S02]  /*22850*/  PRMT R26, R26, 0x5432, R2 ;  /* 0x000054321a1a7816 */ /* 0x000fe40000000002 */
[----:B------:R-:W-:Y:S01]  /*22860*/  LOP3.LUT R56, R25, 0xffff0000, RZ, 0xc0, !PT ;  /* 0xffff000019387812 */ /* 0x000fe200078ec0ff */
[----:B------:R-:W-:Y:S01]  /*22870*/  IMAD.U32 R25, R24, 0x10000, RZ ;  /* 0x0001000018197824 */ /* 0x000fe200078e00ff */
[----:B------:R-:W-:-:S04]  /*22880*/  SHF.R.U32.HI R8, RZ, 0x10, R19 ;  /* 0x00000010ff087819 */ /* 0x000fc80000011613 */
        /* <DEDUP_REMOVED lines=11> */
[----:B------:R-:W-:Y:S01]  /*22940*/  IMAD.U32 R15, R29, 0x10000, RZ ;  /* 0x000100001d0f7824 */ /* 0x000fe200078e00ff */
[C---:B------:R-:W-:Y:S01]  /*22950*/  LOP3.LUT R3, R6.reuse, 0xffff0000, RZ, 0xc0, !PT ;  /* 0xffff000006037812 */ /* 0x040fe200078ec0ff */
[----:B------:R-:W-:Y:S01]  /*22960*/  IMAD.U32 R4, R6, 0x10000, RZ ;  /* 0x0001000006047824 */ /* 0x000fe200078e00ff */
[----:B------:R-:W-:Y:S01]  /*22970*/  LOP3.LUT R0, R7, 0xffff0000, RZ, 0xc0, !PT ;  /* 0xffff000007007812 */ /* 0x000fe200078ec0ff */
[----:B------:R-:W-:-:S02]  /*22980*/  FMUL.FTZ R6, R12, R30 ;  /* 0x0000001e0c067220 */ /* 0x000fc40000410000 */
[----:B------:R-:W-:Y:S02]  /*22990*/  IMAD.U32 R2, R7, 0x10000, RZ ;  /* 0x0001000007027824 */ /* 0x000fe400078e00ff */
[-C--:B------:R-:W-:Y:S01]  /*229a0*/  FMUL.FTZ R7, R12, R15.reuse ;  /* 0x0000000f0c077220 */ /* 0x080fe20000410000 */
[----:B------:R-:W-:Y:S01]  /*229b0*/  LOP3.LUT R12, R29, 0xffff0000, RZ, 0xc0, !PT ;  /* 0xffff00001d0c7812 */ /* 0x000fe200078ec0ff */
[----:B------:R-:W-:Y:S02]  /*229c0*/  FFMA.FTZ R44, R22, R15, -R6 ;  /* 0x0000000f162c7223 */ /* 0x000fe40000010806 */
[----:B------:R-:W-:Y:S02]  /*229d0*/  FMUL.FTZ R6, R9, R56 ;  /* 0x0000003809067220 */ /* 0x000fe40000410000 */
[C---:B------:R-:W-:Y:S01]  /*229e0*/  IMAD.U32 R8, R5.reuse, 0x10000, RZ ;  /* 0x0001000005087824 */ /* 0x040fe200078e00ff */
[----:B------:R-:W-:Y:S01]  /*229f0*/  LOP3.LUT R5, R5, 0xffff0000, RZ, 0xc0, !PT ;  /* 0xffff000005057812 */ /* 0x000fe200078ec0ff */
[----:B------:R-:W-:-:S02]  /*22a00*/  IMAD.U32 R15, R28, 0x10000, RZ ;  /* 0x000100001c0f7824 */ /* 0x000fc400078e00ff */
[----:B------:R-:W-:Y:S02]  /*22a10*/  FMUL.FTZ R9, R9, R12 ;  /* 0x0000000c09097220 */ /* 0x000fe40000410000 */
[----:B------:R-:W-:Y:S01]  /*22a20*/  FFMA.FTZ R29, R22, R30, R7 ;  /* 0x0000001e161d7223 */ /* 0x000fe20000010007 */
[----:B------:R-:W-:Y:S01]  /*22a30*/  LOP3.LUT R30, R24, 0xffff0000, RZ, 0xc0, !PT ;  /* 0xffff0000181e7812 */ /* 0x000fe200078ec0ff */
[C---:B------:R-:W-:Y:S02]  /*22a40*/  FFMA.FTZ R12, R21.reuse, R12, -R6 ;  /* 0x0000000c150c7223 */ /* 0x040fe40000010806 */
[C---:B------:R-:W-:Y:S02]  /*22a50*/  FMUL.FTZ R6, R8.reuse, R15 ;  /* 0x0000000f08067220 */ /* 0x040fe40000410000 */
[-C--:B------:R-:W-:Y:S01]  /*22a60*/  FMUL.FTZ R7, R8, R25.reuse ;  /* 0x0000001908077220 */ /* 0x080fe20000410000 */
[----:B------:R-:W-:Y:S01]  /*22a70*/  LOP3.LUT R8, R28, 0xffff0000, RZ, 0xc0, !PT ;  /* 0xffff00001c087812 */ /* 0x000fe200078ec0ff */
[----:B------:R-:W-:Y:S01]  /*22a80*/  FFMA.FTZ R24, R21, R56, R9 ;  /* 0x0000003815187223 */ /* 0x000fe20000010009 */
[----:B------:R-:W-:Y:S01]  /*22a90*/  SHF.L.U32 R9, R27, 0x10, RZ ;  /* 0x000000101b097819 */ /* 0x000fe200000006ff */
[----:B------:R-:W-:Y:S01]  /*22aa0*/  FFMA.FTZ R21, R20, R25, R6 ;  /* 0x0000001914157223 */ /* 0x000fe20000010006 */
[----:B------:R-:W-:Y:S01]  /*22ab0*/  F2FP.BF16.PACK_AB R12, R12, R44 ;  /* 0x0000002c0c0c723e */ /* 0x000fe200000010ff */
[----:B------:R-:W-:-:S02]  /*22ac0*/  FMUL.FTZ R6, R5, R30 ;  /* 0x0000001e05067220 */ /* 0x000fc40000410000 */
[C---:B------:R-:W-:Y:S01]  /*22ad0*/  IMAD.U32 R25, R23.reuse, 0x10000, RZ ;  /* 0x0001000017197824 */ /* 0x040fe200078e00ff */
[----:B------:R-:W-:Y:S01]  /*22ae0*/  LOP3.LUT R23, R23, 0xffff0000, RZ, 0xc0, !PT ;  /* 0xffff000017177812 */ /* 0x000fe200078ec0ff */
[----:B------:R-:W-:Y:S02]  /*22af0*/  FFMA.FTZ R22, R20, R15, -R7 ;  /* 0x0000000f14167223 */ /* 0x000fe40000010807 */
[-C--:B------:R-:W-:Y:S02]  /*22b00*/  FMUL.FTZ R7, R5, R8.reuse ;  /* 0x0000000805077220 */ /* 0x080fe40000410000 */
[----:B------:R-:W-:Y:S02]  /*22b10*/  FFMA.FTZ R20, R18, R8, -R6 ;  /* 0x0000000812147223 */ /* 0x000fe40000010806 */
[C---:B------:R-:W-:Y:S01]  /*22b20*/  IMAD.U32 R28, R19.reuse, 0x10000, RZ ;  /* 0x00010000131c7824 */ /* 0x040fe200078e00ff */
[----:B------:R-:W-:Y:S01]  /*22b30*/  LOP3.LUT R19, R19, 0xffff0000, RZ, 0xc0, !PT ;  /* 0xffff000013137812 */ /* 0x000fe200078ec0ff */
[----:B------:R-:W-:-:S02]  /*22b40*/  IMAD.U32 R8, R26, 0x10000, RZ ;  /* 0x000100001a087824 */ /* 0x000fc400078e00ff */
[C---:B------:R-:W-:Y:S02]  /*22b50*/  FMUL.FTZ R6, R4.reuse, R25 ;  /* 0x0000001904067220 */ /* 0x040fe40000410000 */
[-C--:B------:R-:W-:Y:S02]  /*22b60*/  FMUL.FTZ R5, R4, R9.reuse ;  /* 0x0000000904057220 */ /* 0x080fe40000410000 */
[C---:B------:R-:W-:Y:S02]  /*22b70*/  FMUL.FTZ R4, R2.reuse, R28 ;  /* 0x0000001c02047220 */ /* 0x040fe40000410000 */
[----:B------:R-:W-:Y:S01]  /*22b80*/  FFMA.FTZ R15, R17, R9, -R6 ;  /* 0x00000009110f7223 */ /* 0x000fe20000010806 */
[----:B------:R-:W-:Y:S01]  /*22b90*/  LOP3.LUT R6, R27, 0xffff0000, RZ, 0xc0, !PT ;  /* 0xffff00001b067812 */ /* 0x000fe200078ec0ff */
[----:B------:R-:W-:Y:S02]  /*22ba0*/  FMUL.FTZ R2, R2, R8 ;  /* 0x0000000802027220 */ /* 0x000fe40000410000 */
[----:B------:R-:W-:Y:S01]  /*22bb0*/  FFMA.FTZ R9, R17, R25, R5 ;  /* 0x0000001911097223 */ /* 0x000fe20000010005 */
[----:B------:R-:W-:Y:S01]  /*22bc0*/  LOP3.LUT R17, R26, 0xffff0000, RZ, 0xc0, !PT ;  /* 0xffff00001a117812 */ /* 0x000fe200078ec0ff */
[----:B------:R-:W-:-:S02]  /*22bd0*/  FFMA.FTZ R18, R18, R30, R7 ;  /* 0x0000001e12127223 */ /* 0x000fc40000010007 */
[----:B------:R-:W-:Y:S02]  /*22be0*/  FFMA.FTZ R7, R13, R28, R2 ;  /* 0x0000001c0d077223 */ /* 0x000fe40000010002 */
[C---:B------:R-:W-:Y:S02]  /*22bf0*/  FMUL.FTZ R2, R3.reuse, R23 ;  /* 0x0000001703027220 */ /* 0x040fe40000410000 */
[----:B------:R-:W-:Y:S02]  /*22c00*/  FMUL.FTZ R3, R3, R6 ;  /* 0x0000000603037220 */ /* 0x000fe40000410000 */
[----:B------:R-:W-:Y:S01]  /*22c10*/  FFMA.FTZ R8, R13, R8, -R4 ;  /* 0x000000080d087223 */ /* 0x000fe20000010804 */
[----:B------:R-:W-:Y:S01]  /*22c20*/  F2FP.BF16.PACK_AB R13, R20, R22 ;  /* 0x00000016140d723e */ /* 0x000fe200000010ff */
[C---:B------:R-:W-:Y:S02]  /*22c30*/  FMUL.FTZ R5, R0.reuse, R19 ;  /* 0x0000001300057220 */ /* 0x040fe40000410000 */
[----:B------:R-:W-:-:S02]  /*22c40*/  FMUL.FTZ R4, R0, R17 ;  /* 0x0000001100047220 */ /* 0x000fc40000410000 */
[C---:B------:R-:W-:Y:S02]  /*22c50*/  FFMA.FTZ R6, R16.reuse, R6, -R2 ;  /* 0x0000000610067223 */ /* 0x040fe40000010802 */
[----:B------:R-:W-:Y:S02]  /*22c60*/  FFMA.FTZ R0, R16, R23, R3 ;  /* 0x0000001710007223 */ /* 0x000fe40000010003 */
[----:B------:R-:W-:Y:S01]  /*22c70*/  FFMA.FTZ R3, R14, R17, -R5 ;  /* 0x000000110e037223 */ /* 0x000fe20000010805 */
[----:B------:R-:W-:Y:S01]  /*22c80*/  F2FP.BF16.PACK_AB R5, R18, R21 ;  /* 0x000000151205723e */ /* 0x000fe200000010ff */
[----:B------:R-:W-:Y:S01]  /*22c90*/  FFMA.FTZ R2, R14, R19, R4 ;  /* 0x000000130e027223 */ /* 0x000fe20000010004 */
[----:B------:R-:W-:Y:S02]  /*22ca0*/  F2FP.BF16.PACK_AB R14, R6, R15 ;  /* 0x0000000f060e723e */ /* 0x000fe400000010ff */
[----:B------:R-:W-:Y:S02]  /*22cb0*/  F2FP.BF16.PACK_AB R15, R3, R8 ;  /* 0x00000008030f723e */ /* 0x000fe400000010ff */
[----:B------:R-:W-:-:S02]  /*22cc0*/  F2FP.BF16.PACK_AB R4, R24, R29 ;  /* 0x0000001d1804723e */ /* 0x000fc400000010ff */
[----:B------:R-:W-:Y:S01]  /*22cd0*/  F2FP.BF16.PACK_AB R6, R0, R9 ;  /* 0x000000090006723e */ /* 0x000fe200000010ff */
[----:B------:R1:W-:Y:S01]  /*22ce0*/  ST.E.128 [R34.64], R12 ;  /* 0x0000000c22007985 */ /* 0x0003e2000c101d12 */
[----:B------:R-:W-:-:S05]  /*22cf0*/  F2FP.BF16.PACK_AB R7, R2, R7 ;  /* 0x000000070207723e */ /* 0x000fca00000010ff */
[----:B------:R1:W-:Y:S02]  /*22d00*/  ST.E.128 [R32.64], R4 ;  /* 0x0000000420007985 */ /* 0x0003e4000c101d12 */
.L_x_2063:
[----:B------:R-:W-:Y:S05]  /*22d10*/  BSYNC B0 ;  /* 0x0000000000007941 */ /* 0x000fea0003800000 */
.L_x_2062:
[----:B------:R-:W-:Y:S01]  /*22d20*/  IADD3 R3, R59, 0x20, RZ ;  /* 0x000000203b037810 */ /* 0x000fe20007ffe0ff */
[----:B------:R-:W-:Y:S03]  /*22d30*/  BSSY B0, `(.L_x_2064) ;  /* 0x000007a000007945 */ /* 0x000fe60003800000 */
[----:B------:R-:W-:-:S13]  /*22d40*/  ISETP.GE.AND P0, PT, R3, R31, PT ;  /* 0x0000001f0300720c */ /* 0x000fda0003f06270 */
[----:B------:R-:W-:Y:S05]  /*22d50*/  @P0 BRA `(.L_x_2065) ;  /* 0x0000077000000947 */ /* 0x000fea0003800000 */
[----:B------:R-:W-:Y:S01]  /*22d60*/  SHF.R.S32.HI R0, RZ, 0x1f, R3 ;  /* 0x0000001fff007819 */ /* 0x000fe20000011403 */
[----:B-1----:R-:W-:Y:S01]  /*22d70*/  IMAD.SHL.U32 R4, R76, 0x40, RZ ;  /* 0x000000404c047824 */ /* 0x002fe200078e00ff */
[----:B------:R-:W-:Y:S02]  /*22d80*/  SHF.R.S32.HI R5, RZ, 0x1f, R58 ;  /* 0x0000001fff057819 */ /* 0x000fe4000001143a */
[CC--:B------:R-:W-:Y:S02]  /*22d90*/  LEA.HI R2, R0.reuse, R3.reuse, RZ, 0x3 ;  /* 0x0000000300027211 */ /* 0x0c0fe400078f18ff */
[----:B------:R-:W-:Y:S02]  /*22da0*/  LEA.HI R3, R0, R3, RZ, 0x6 ;  /* 0x0000000300037211 */ /* 0x000fe400078f30ff */
[----:B------:R-:W-:Y:S02]  /*22db0*/  LOP3.LUT R0, R4, 0x1c0, RZ, 0xc0, !PT ;  /* 0x000001c004007812 */ /* 0x000fe400078ec0ff */
[--C-:B------:R-:W-:Y:S01]  /*22dc0*/  SHF.R.S32.HI R4, RZ, 0x3, R2.reuse ;  /* 0x00000003ff047819 */ /* 0x100fe20000011402 */
[----:B------:R-:W-:Y:S01]  /*22dd0*/  IMAD.SHL.U32 R6, R3, 0x80, RZ ;  /* 0x0000008003067824 */ /* 0x000fe200078e00ff */
[----:B------:R-:W-:-:S02]  /*22de0*/  LOP3.LUT R7, R0, 0x38, R2, 0xf8, !PT ;  /* 0x0000003800077812 */ /* 0x000fc400078ef802 */
[----:B------:R-:W-:Y:S02]  /*22df0*/  LEA.HI R2, R31, R4, RZ, 0x1d ;  /* 0x000000041f027211 */ /* 0x000fe400078fe8ff */
[----:B------:R-:W-:Y:S02]  /*22e00*/  LEA.HI R5, R5, R58, RZ, 0x5 ;  /* 0x0000003a05057211 */ /* 0x000fe400078f28ff */
[----:B------:R-:W-:Y:S02]  /*22e10*/  SHF.R.S32.HI R4, RZ, 0x1f, R2 ;  /* 0x0000001fff047819 */ /* 0x000fe40000011402 */
[----:B------:R-:W-:Y:S01]  /*22e20*/  SHF.R.U32.HI R9, RZ, 0x3, R0 ;  /* 0x00000003ff097819 */ /* 0x000fe20000011600 */
[----:B------:R-:W-:Y:S01]  /*22e30*/  IMAD.SHL.U32 R3, R5, 0x10, RZ ;  /* 0x0000001005037824 */ /* 0x000fe200078e00ff */
[----:B------:R-:W-:Y:S01]  /*22e40*/  LOP3.LUT R8, R6, 0xffffe000, RZ, 0xc0, !PT ;  /* 0xffffe00006087812 */ /* 0x000fe200078ec0ff */
[----:B------:R-:W-:Y:S01]  /*22e50*/  IMAD.SHL.U32 R5, R2, 0x8, RZ ;  /* 0x0000000802057824 */ /* 0x000fe200078e00ff */
[----:B------:R-:W-:-:S02]  /*22e60*/  LEA.HI R2, R4, R2, RZ, 0x3 ;  /* 0x0000000204027211 */ /* 0x000fc400078f18ff */
[-C--:B------:R-:W-:Y:S02]  /*22e70*/  LOP3.LUT R6, R7, R9.reuse, RZ, 0x3c, !PT ;  /* 0x0000000907067212 */ /* 0x080fe400078e3cff */
[----:B------:R-:W-:Y:S01]  /*22e80*/  LOP3.LUT R4, R0, 0x38, R5, 0xf8, !PT ;  /* 0x0000003800047812 */ /* 0x000fe200078ef805 */
[----:B------:R-:W-:Y:S01]  /*22e90*/  IMAD.SHL.U32 R0, R2, 0x400, RZ ;  /* 0x0000040002007824 */ /* 0x000fe200078e00ff */
[----:B------:R-:W-:Y:S02]  /*22ea0*/  LOP3.LUT R3, R3, 0xfffffe00, RZ, 0xc0, !PT ;  /* 0xfffffe0003037812 */ /* 0x000fe400078ec0ff */
[----:B------:R-:W-:Y:S02]  /*22eb0*/  LOP3.LUT R2, R4, R9, RZ, 0x3c, !PT ;  /* 0x0000000904027212 */ /* 0x000fe400078e3cff */
[----:B------:R-:W-:Y:S02]  /*22ec0*/  LOP3.LUT R0, R0, 0xffffe000, RZ, 0xc0, !PT ;  /* 0xffffe00000007812 */ /* 0x000fe400078ec0ff */
[----:B------:R-:W-:-:S02]  /*22ed0*/  IADD3 R6, R6, R8, R3 ;  /* 0x0000000806067210 */ /* 0x000fc40007ffe003 */
[----:B------:R-:W-:-:S03]  /*22ee0*/  IADD3 R0, R2, R0, R3 ;  /* 0x0000000002007210 */ /* 0x000fc60007ffe003 */
[----:B-----5:R-:W-:-:S04]  /*22ef0*/  IMAD.WIDE.U32 R34, R6, 0x2, R46 ;  /* 0x0000000206227825 */ /* 0x020fc800078e002e */
[----:B------:R-:W-:Y:S01]  /*22f00*/  IMAD.WIDE.U32 R32, R0, 0x2, R46 ;  /* 0x0000000200207825 */ /* 0x000fe200078e002e */
[----:B------:R-:W2:Y:S04]  /*22f10*/  LD.E.128 R12, [R34.64] ;  /* 0x00000012220c7980 */ /* 0x000ea8000c101d00 */
[----:B------:R-:W3:Y:S01]  /*22f20*/  LD.E.128 R4, [R32.64] ;  /* 0x0000001220047980 */ /* 0x000ee2000c101d00 */
[----:B------:R-:W-:Y:S02]  /*22f30*/  SHF.R.U64 R9, R40, 0x10, R41 ;  /* 0x0000001028097819 */ /* 0x000fe40000001229 */
[----:B------:R-:W-:Y:S02]  /*22f40*/  SHF.R.U64 R0, R36, 0x10, R37 ;  /* 0x0000001024007819 */ /* 0x000fe40000001225 */
[----:B------:R-:W-:-:S02]  /*22f50*/  PRMT R22, R79, 0x5410, R9 ;  /* 0x000054104f167816 */ /* 0x000fc40000000009 */
[----:B------:R-:W-:Y:S02]  /*22f60*/  SHF.R.U32.HI R16, RZ, 0x10, R41 ;  /* 0x00000010ff107819 */ /* 0x000fe40000011629 */
[----:B------:R-:W-:Y:S01]  /*22f70*/  SHF.R.U64 R17, R42, 0x10, R43 ;  /* 0x000000102a117819 */ /* 0x000fe2000000122b */
[----:B------:R-:W-:Y:S01]  /*22f80*/  IMAD.U32 R30, R22, 0x10000, RZ ;  /* 0x00010000161e7824 */ /* 0x000fe200078e00ff */
[----:B------:R-:W-:Y:S02]  /*22f90*/  SHF.R.U64 R3, R38, 0x10, R39 ;  /* 0x0000001026037819 */ /* 0x000fe40000001227 */
[----:B------:R-:W-:Y:S02]  /*22fa0*/  PRMT R29, R89, 0x5410, R0 ;  /* 0x00005410591d7816 */ /* 0x000fe40000000000 */
[----:B------:R-:W-:Y:S02]  /*22fb0*/  PRMT R21, R77, 0x5432, R16 ;  /* 0x000054324d157816 */ /* 0x000fe40000000010 */
[----:B------:R-:W-:-:S02]  /*22fc0*/  PRMT R20, R88, 0x5410, R17 ;  /* 0x0000541058147816 */ /* 0x000fc40000000011 */
[----:B------:R-:W-:Y:S02]  /*22fd0*/  SHF.R.U32.HI R2, RZ, 0x10, R37 ;  /* 0x00000010ff027819 */ /* 0x000fe40000011625 */
[----:B------:R-:W-:Y:S02]  /*22fe0*/  PRMT R27, R90, 0x5410, R3 ;  /* 0x000054105a1b7816 */ /* 0x000fe40000000003 */
[----:B------:R-:W-:Y:S02]  /*22ff0*/  SHF.R.U32.HI R8, RZ, 0x10, R39 ;  /* 0x00000010ff087819 */ /* 0x000fe40000011627 */
[----:B------:R-:W-:Y:S02]  /*23000*/  PRMT R28, R88, 0x5432, R2 ;  /* 0x00005432581c7816 */ /* 0x000fe40000000002 */
[----:B------:R-:W-:Y:S01]  /*23010*/  LOP3.LUT R36, R22, 0xffff0000, RZ, 0xc0, !PT ;  /* 0xffff000016247812 */ /* 0x000fe200078ec0ff */
[----:B------:R-:W-:Y:S01]  /*23020*/  IMAD.U32 R22, R21, 0x10000, RZ ;  /* 0x0001000015167824 */ /* 0x000fe200078e00ff */
[----:B------:R-:W-:-:S02]  /*23030*/  PRMT R26, R89, 0x5432, R8 ;  /* 0x00005432591a7816 */ /* 0x000fc40000000008 */
[----:B------:R-:W-:Y:S02]  /*23040*/  LOP3.LUT R21, R21, 0xffff0000, RZ, 0xc0, !PT ;  /* 0xffff000015157812 */ /* 0x000fe400078ec0ff */
[----:B------:R-:W-:-:S04]  /*23050*/  SHF.R.U32.HI R19, RZ, 0x10, R43 ;  /* 0x00000010ff137819 */ /* 0x000fc8000001162b */
[----:B------:R-:W-:Y:S01]  /*23060*/  PRMT R19, R79, 0x5432, R19 ;  /* 0x000054324f137816 */ /* 0x000fe20000000013 */
[C---:B--2---:R-:W-:Y:S01]  /*23070*/  IMAD.U32 R25, R12.reuse, 0x10000, RZ ;  /* 0x000100000c197824 */ /* 0x044fe200078e00ff */
[----:B------:R-:W-:Y:S01]  /*23080*/  LOP3.LUT R24, R12, 0xffff0000, RZ, 0xc0, !PT ;  /* 0xffff00000c187812 */ /* 0x000fe200078ec0ff */
[C---:B------:R-:W-:Y:S01]  /*23090*/  IMAD.U32 R23, R13.reuse, 0x10000, RZ ;  /* 0x000100000d177824 */ /* 0x040fe200078e00ff */
[----:B------:R-:W-:Y:S01]  /*230a0*/  LOP3.LUT R18, R13, 0xffff0000, RZ, 0xc0, !PT ;  /* 0xffff00000d127812 */ /* 0x000fe200078ec0ff */
[----:B---3--:R-:W-:Y:S01]  /*230b0*/  IMAD.U32 R12, R4, 0x10000, RZ ;  /* 0x00010000040c7824 */ /* 0x008fe200078e00ff */
[C---:B------:R-:W-:Y:S01]  /*230c0*/  LOP3.LUT R16, R14.reuse, 0xffff0000, RZ, 0xc0, !PT ;  /* 0xffff00000e107812 */ /* 0x040fe200078ec0ff */
[----:B------:R-:W-:Y:S01]  /*230d0*/  IMAD.U32 R17, R14, 0x10000, RZ ;  /* 0x000100000e117824 */ /* 0x000fe200078e00ff */
[----:B------:R-:W-:Y:S01]  /*230e0*/  LOP3.LUT R9, R4, 0xffff0000, RZ, 0xc0, !PT ;  /* 0xffff000004097812 */ /* 0x000fe200078ec0ff */
[C---:B------:R-:W-:Y:S01]  /*230f0*/  IMAD.U32 R13, R15.reuse, 0x10000, RZ ;  /* 0x000100000f0d7824 */ /* 0x040fe200078e00ff */
[----:B------:R-:W-:Y:S01]  /*23100*/  LOP3.LUT R14, R15, 0xffff0000, RZ, 0xc0, !PT ;  /* 0xffff00000f0e7812 */ /* 0x000fe200078ec0ff */
[C---:B------:R-:W-:Y:S01]  /*23110*/  IMAD.U32 R4, R6.reuse, 0x10000, RZ ;  /* 0x0001000006047824 */ /* 0x040fe200078e00ff */
[----:B------:R-:W-:Y:S01]  /*23120*/  LOP3.LUT R3, R6, 0xffff0000, RZ, 0xc0, !PT ;  /* 0xffff000006037812 */ /* 0x000fe200078ec0ff */
[----:B------:R-:W-:Y:S01]  /*23130*/  IMAD.U32 R15, R29, 0x10000, RZ ;  /* 0x000100001d0f7824 */ /* 0x000fe200078e00ff */
[----:B------:R-:W-:Y:S01]  /*23140*/  LOP3.LUT R0, R7, 0xffff0000, RZ, 0xc0, !PT ;  /* 0xffff000007007812 */ /* 0x000fe200078ec0ff */
[----:B------:R-:W-:-:S02]  /*23150*/  FMUL.FTZ R6, R12, R30 ;  /* 0x0000001e0c067220 */ /* 0x000fc40000410000 */
[----:B------:R-:W-:Y:S02]  /*23160*/  IMAD.U32 R2, R7, 0x10000, RZ ;  /* 0x0001000007027824 */ /* 0x000fe400078e00ff */
[-C--:B------:R-:W-:Y:S02]  /*23170*/  FMUL.FTZ R7, R12, R15.reuse ;  /* 0x0000000f0c077220 */ /* 0x080fe40000410000 */
[----:B------:R-:W-:Y:S01]  /*23180*/  FFMA.FTZ R37, R25, R15, -R6 ;  /* 0x0000000f19257223 */ /* 0x000fe20000010806 */
[----:B------:R-:W-:Y:S01]  /*23190*/  LOP3.LUT R15, R29, 0xffff0000, RZ, 0xc0, !PT ;  /* 0xffff00001d0f7812 */ /* 0x000fe200078ec0ff */
[C---:B------:R-:W-:Y:S01]  /*231a0*/  IMAD.U32 R8, R5.reuse, 0x10000, RZ ;  /* 0x0001000005087824 */ /* 0x040fe200078e00ff */
[----:B------:R-:W-:Y:S01]  /*231b0*/  LOP3.LUT R5, R5, 0xffff0000, RZ, 0xc0, !PT ;  /* 0xffff000005057812 */ /* 0x000fe200078ec0ff */
[----:B------:R-:W-:Y:S02]  /*231c0*/  FMUL.FTZ R6, R9, R36 ;  /* 0x0000002409067220 */ /* 0x000fe40000410000 */
[----:B------:R-:W-:-:S02]  /*231d0*/  IMAD.U32 R12, R28, 0x10000, RZ ;  /* 0x000100001c0c7824 */ /* 0x000fc400078e00ff */
[----:B------:R-:W-:Y:S02]  /*231e0*/  FFMA.FTZ R30, R25, R30, R7 ;  /* 0x0000001e191e7223 */ /* 0x000fe40000010007 */
[-C--:B------:R-:W-:Y:S02]  /*231f0*/  FMUL.FTZ R9, R9, R15.reuse ;  /* 0x0000000f09097220 */ /* 0x080fe40000410000 */
[----:B------:R-:W-:Y:S02]  /*23200*/  FFMA.FTZ R29, R24, R15, -R6 ;  /* 0x0000000f181d7223 */ /* 0x000fe40000010806 */
[C---:B------:R-:W-:Y:S02]  /*23210*/  FMUL.FTZ R7, R8.reuse, R22 ;  /* 0x0000001608077220 */ /* 0x040fe40000410000 */
[----:B------:R-:W-:Y:S01]  /*23220*/  FMUL.FTZ R6, R8, R12 ;  /* 0x0000000c08067220 */ /* 0x000fe20000410000 */
[----:B------:R-:W-:Y:S01]  /*23230*/  LOP3.LUT R8, R28, 0xffff0000, RZ, 0xc0, !PT ;  /* 0xffff00001c087812 */ /* 0x000fe200078ec0ff */
[----:B------:R-:W-:-:S02]  /*23240*/  FFMA.FTZ R25, R24, R36, R9 ;  /* 0x0000002418197223 */ /* 0x000fc40000010009 */
[C---:B------:R-:W-:Y:S02]  /*23250*/  FFMA.FTZ R24, R23.reuse, R12, -R7 ;  /* 0x0000000c17187223 */ /* 0x040fe40000010807 */
[----:B------:R-:W-:Y:S02]  /*23260*/  FFMA.FTZ R23, R23, R22, R6 ;  /* 0x0000001617177223 */ /* 0x000fe40000010006 */
[----:B------:R-:W-:Y:S02]  /*23270*/  FMUL.FTZ R6, R5, R21 ;  /* 0x0000001505067220 */ /* 0x000fe40000410000 */
[----:B------:R-:W-:Y:S02]  /*23280*/  IMAD.U32 R12, R27, 0x10000, RZ ;  /* 0x000100001b0c7824 */ /* 0x000fe400078e00ff */
[----:B------:R-:W-:Y:S02]  /*23290*/  IMAD.U32 R15, R20, 0x10000, RZ ;  /* 0x00010000140f7824 */ /* 0x000fe400078e00ff */
[----:B------:R-:W-:-:S02]  /*232a0*/  FMUL.FTZ R7, R5, R8 ;  /* 0x0000000805077220 */ /* 0x000fc40000410000 */
[----:B------:R-:W-:Y:S01]  /*232b0*/  FFMA.FTZ R22, R18, R8, -R6 ;  /* 0x0000000812167223 */ /* 0x000fe20000010806 */
[----:B------:R-:W-:Y:S01]  /*232c0*/  LOP3.LUT R8, R26, 0xffff0000, RZ, 0xc0, !PT ;  /* 0xffff00001a087812 */ /* 0x000fe200078ec0ff */
[----:B------:R-:W-:Y:S02]  /*232d0*/  IMAD.U32 R28, R19, 0x10000, RZ ;  /* 0x00010000131c7824 */ /* 0x000fe400078e00ff */
[C---:B------:R-:W-:Y:S02]  /*232e0*/  FMUL.FTZ R6, R4.reuse, R15 ;  /* 0x0000000f04067220 */ /* 0x040fe40000410000 */
[----:B------:R-:W-:Y:S02]  /*232f0*/  FMUL.FTZ R5, R4, R12 ;  /* 0x0000000c04057220 */ /* 0x000fe40000410000 */
[----:B------:R-:W-:Y:S02]  /*23300*/  IMAD.U32 R9, R26, 0x10000, RZ ;  /* 0x000100001a097824 */ /* 0x000fe400078e00ff */
[----:B------:R-:W-:-:S02]  /*23310*/  FFMA.FTZ R21, R18, R21, R7 ;  /* 0x0000001512157223 */ /* 0x000fc40000010007 */
[----:B------:R-:W-:Y:S02]  /*23320*/  FMUL.FTZ R4, R2, R28 ;  /* 0x0000001c02047220 */ /* 0x000fe40000410000 */
[----:B------:R-:W-:Y:S01]  /*23330*/  FFMA.FTZ R18, R17, R12, -R6 ;  /* 0x0000000c11127223 */ /* 0x000fe20000010806 */
[----:B------:R-:W-:Y:S01]  /*23340*/  LOP3.LUT R6, R27, 0xffff0000, RZ, 0xc0, !PT ;  /* 0xffff00001b067812 */ /* 0x000fe200078ec0ff */
[----:B------:R-:W-:Y:S01]  /*23350*/  FFMA.FTZ R15, R17, R15, R5 ;  /* 0x0000000f110f7223 */ /* 0x000fe20000010005 */
[----:B------:R-:W-:Y:S01]  /*23360*/  LOP3.LUT R17, R20, 0xffff0000, RZ, 0xc0, !PT ;  /* 0xffff000014117812 */ /* 0x000fe200078ec0ff */
[-C--:B------:R-:W-:Y:S01]  /*23370*/  FMUL.FTZ R2, R2, R9.reuse ;  /* 0x0000000902027220 */ /* 0x080fe20000410000 */
[----:B------:R-:W-:Y:S01]  /*23380*/  LOP3.LUT R12, R19, 0xffff0000, RZ, 0xc0, !PT ;  /* 0xffff0000130c7812 */ /* 0x000fe200078ec0ff */
[C---:B------:R-:W-:Y:S02]  /*23390*/  FFMA.FTZ R9, R13.reuse, R9, -R4 ;  /* 0x000000090d097223 */ /* 0x040fe40000010804 */
[----:B------:R-:W-:Y:S01]  /*233a0*/  FFMA.FTZ R7, R13, R28, R2 ;  /* 0x0000001c0d077223 */ /* 0x000fe20000010002 */
[----:B------:R-:W-:Y:S01]  /*233b0*/  F2FP.BF16.PACK_AB R13, R22, R24 ;  /* 0x00000018160d723e */ /* 0x000fe200000010ff */
[----:B------:R-:W-:-:S02]  /*233c0*/  FMUL.FTZ R2, R3, R17 ;  /* 0x0000001103027220 */ /* 0x000fc40000410000 */
[----:B------:R-:W-:Y:S02]  /*233d0*/  FMUL.FTZ R3, R3, R6 ;  /* 0x0000000603037220 */ /* 0x000fe40000410000 */
[C---:B------:R-:W-:Y:S02]  /*233e0*/  FMUL.FTZ R5, R0.reuse, R12 ;  /* 0x0000000c00057220 */ /* 0x040fe40000410000 */
[----:B------:R-:W-:Y:S02]  /*233f0*/  FMUL.FTZ R4, R0, R8 ;  /* 0x0000000800047220 */ /* 0x000fe40000410000 */
[C---:B------:R-:W-:Y:S02]  /*23400*/  FFMA.FTZ R6, R16.reuse, R6, -R2 ;  /* 0x0000000610067223 */ /* 0x040fe40000010802 */
        /* <DEDUP_REMOVED lines=8> */
[----:B------:R-:W-:Y:S02]  /*23490*/  F2FP.BF16.PACK_AB R4, R25, R30 ;  /* 0x0000001e1904723e */ /* 0x000fe400000010ff */
[----:B------:R-:W-:Y:S01]  /*234a0*/  F2FP.BF16.PACK_AB R7, R2, R7 ;  /* 0x000000070207723e */ /* 0x000fe200000010ff */
[----:B------:R1:W-:Y:S04]  /*234b0*/  ST.E.128 [R34.64], R12 ;  /* 0x0000000c22007985 */ /* 0x0003e8000c101d12 */
[----:B------:R1:W-:Y:S02]  /*234c0*/  ST.E.128 [R32.64], R4 ;  /* 0x0000000420007985 */ /* 0x0003e4000c101d12 */
.L_x_2065:
[----:B------:R-:W-:Y:S05]  /*234d0*/  BSYNC B0 ;  /* 0x0000000000007941 */ /* 0x000fea0003800000 */
.L_x_2064:
[----:B------:R-:W-:-:S04]  /*234e0*/  IADD3 R2, R59, 0x40, RZ ;  /* 0x000000403b027810 */ /* 0x000fc80007ffe0ff */
[----:B------:R-:W-:-:S13]  /*234f0*/  ISETP.GE.AND P0, PT, R2, R31, PT ;  /* 0x0000001f0200720c */ /* 0x000fda0003f06270 */
[----:B------:R-:W-:Y:S05]  /*23500*/  @P0 BRA `(.L_x_2061) ;  /* 0x0000077000000947 */ /* 0x000fea0003800000 */
[----:B-1----:R-:W-:Y:S01]  /*23510*/  SHF.R.S32.HI R4, RZ, 0x1f, R2 ;  /* 0x0000001fff047819 */ /* 0x002fe20000011402 */
[----:B------:R-:W-:Y:S01]  /*23520*/  IMAD.SHL.U32 R6, R76, 0x40, RZ ;  /* 0x000000404c067824 */ /* 0x000fe200078e00ff */
[----:B------:R-:W-:Y:S02]  /*23530*/  SHF.R.S32.HI R0, RZ, 0x1f, R58 ;  /* 0x0000001fff007819 */ /* 0x000fe4000001143a */
[CC--:B------:R-:W-:Y:S02]  /*23540*/  LEA.HI R3, R4.reuse, R2.reuse, RZ, 0x3 ;  /* 0x0000000204037211 */ /* 0x0c0fe400078f18ff */
[----:B------:R-:W-:Y:S02]  /*23550*/  LEA.HI R2, R4, R2, RZ, 0x6 ;  /* 0x0000000204027211 */ /* 0x000fe400078f30ff */
[----:B------:R-:W-:Y:S02]  /*23560*/  LEA.HI R5, R0, R58, RZ, 0x5 ;  /* 0x0000003a00057211 */ /* 0x000fe400078f28ff */
[----:B------:R-:W-:Y:S01]  /*23570*/  SHF.R.S32.HI R4, RZ, 0x3, R3 ;  /* 0x00000003ff047819 */ /* 0x000fe20000011403 */
[----:B------:R-:W-:Y:S01]  /*23580*/  IMAD.SHL.U32 R7, R2, 0x80, RZ ;  /* 0x0000008002077824 */ /* 0x000fe200078e00ff */
[----:B------:R-:W-:Y:S01]  /*23590*/  LOP3.LUT R0, R6, 0x1c0, RZ, 0xc0, !PT ;  /* 0x000001c006007812 */ /* 0x000fe200078ec0ff */
[----:B------:R-:W-:Y:S01]  /*235a0*/  IMAD.SHL.U32 R6, R5, 0x10, RZ ;  /* 0x0000001005067824 */ /* 0x000fe200078e00ff */
[----:B------:R-:W-:-:S02]  /*235b0*/  LEA.HI R2, R31, R4, RZ, 0x1d ;  /* 0x000000041f027211 */ /* 0x000fc400078fe8ff */
[----:B------:R-:W-:Y:S02]  /*235c0*/  LOP3.LUT R5, R0, 0x38, R3, 0xf8, !PT ;  /* 0x0000003800057812 */ /* 0x000fe400078ef803 */
[----:B------:R-:W-:Y:S02]  /*235d0*/  SHF.R.U32.HI R8, RZ, 0x3, R0 ;  /* 0x00000003ff087819 */ /* 0x000fe40000011600 */
[----:B------:R-:W-:Y:S02]  /*235e0*/  SHF.R.S32.HI R4, RZ, 0x1f, R2 ;  /* 0x0000001fff047819 */ /* 0x000fe40000011402 */
[----:B------:R-:W-:Y:S02]  /*235f0*/  LOP3.LUT R3, R6, 0xfffffe00, RZ, 0xc0, !PT ;  /* 0xfffffe0006037812 */ /* 0x000fe400078ec0ff */
[----:B------:R-:W-:Y:S01]  /*23600*/  LOP3.LUT R6, R5, R8, RZ, 0x3c, !PT ;  /* 0x0000000805067212 */ /* 0x000fe200078e3cff */
[----:B------:R-:W-:Y:S01]  /*23610*/  IMAD.SHL.U32 R5, R2, 0x8, RZ ;  /* 0x0000000802057824 */ /* 0x000fe200078e00ff */
[----:B------:R-:W-:-:S02]  /*23620*/  LEA.HI R2, R4, R2, RZ, 0x3 ;  /* 0x0000000204027211 */ /* 0x000fc400078f18ff */
[----:B------:R-:W-:Y:S02]  /*23630*/  LOP3.LUT R7, R7, 0xffffe000, RZ, 0xc0, !PT ;  /* 0xffffe00007077812 */ /* 0x000fe400078ec0ff */
[----:B------:R-:W-:Y:S01]  /*23640*/  LOP3.LUT R4, R0, 0x38, R5, 0xf8, !PT ;  /* 0x0000003800047812 */ /* 0x000fe200078ef805 */
[----:B------:R-:W-:Y:S01]  /*23650*/  IMAD.SHL.U32 R0, R2, 0x400, RZ ;  /* 0x0000040002007824 */ /* 0x000fe200078e00ff */
[----:B------:R-:W-:Y:S02]  /*23660*/  IADD3 R6, R6, R7, R3 ;  /* 0x0000000706067210 */ /* 0x000fe40007ffe003 */
        /* <DEDUP_REMOVED lines=9> */
[----:B------:R-:W-:Y:S02]  /*23700*/  PRMT R22, R91, 0x5410, R9 ;  /* 0x000054105b167816 */ /* 0x000fe40000000009 */
[----:B------:R-:W-:Y:S02]  /*23710*/  SHF.R.U32.HI R16, RZ, 0x10, R53 ;  /* 0x00000010ff107819 */ /* 0x000fe40000011635 */
[----:B------:R-:W-:Y:S01]  /*23720*/  SHF.R.U64 R17, R54, 0x10, R55 ;  /* 0x0000001036117819 */ /* 0x000fe20000001237 */
[----:B------:R-:W-:Y:S01]  /*23730*/  IMAD.U32 R30, R22, 0x10000, RZ ;  /* 0x00010000161e7824 */ /* 0x000fe200078e00ff */
[----:B------:R-:W-:-:S02]  /*23740*/  SHF.R.U64 R3, R50, 0x10, R51 ;  /* 0x0000001032037819 */ /* 0x000fc40000001233 */
[----:B------:R-:W-:Y:S02]  /*23750*/  PRMT R29, R93, 0x5410, R0 ;  /* 0x000054105d1d7816 */ /* 0x000fe40000000000 */
[----:B------:R-:W-:Y:S02]  /*23760*/  PRMT R21, R90, 0x5432, R16 ;  /* 0x000054325a157816 */ /* 0x000fe40000000010 */
[----:B------:R-:W-:Y:S02]  /*23770*/  PRMT R20, R92, 0x5410, R17 ;  /* 0x000054105c147816 */ /* 0x000fe40000000011 */
[----:B------:R-:W-:Y:S02]  /*23780*/  SHF.R.U32.HI R2, RZ, 0x10, R49 ;  /* 0x00000010ff027819 */ /* 0x000fe40000011631 */
[----:B------:R-:W-:Y:S02]  /*23790*/  PRMT R27, R94, 0x5410, R3 ;  /* 0x000054105e1b7816 */ /* 0x000fe40000000003 */
[----:B------:R-:W-:-:S02]  /*237a0*/  SHF.R.U32.HI R8, RZ, 0x10, R51 ;  /* 0x00000010ff087819 */ /* 0x000fc40000011633 */
[----:B------:R-:W-:Y:S01]  /*237b0*/  LOP3.LUT R36, R22, 0xffff0000, RZ, 0xc0, !PT ;  /* 0xffff000016247812 */ /* 0x000fe200078ec0ff */
[----:B------:R-:W-:Y:S01]  /*237c0*/  IMAD.U32 R22, R21, 0x10000, RZ ;  /* 0x0001000015167824 */ /* 0x000fe200078e00ff */
[----:B------:R-:W-:Y:S02]  /*237d0*/  PRMT R28, R92, 0x5432, R2 ;  /* 0x000054325c1c7816 */ /* 0x000fe40000000002 */
[----:B------:R-:W-:Y:S02]  /*237e0*/  PRMT R26, R93, 0x5432, R8 ;  /* 0x000054325d1a7816 */ /* 0x000fe40000000008 */
[----:B------:R-:W-:Y:S02]  /*237f0*/  LOP3.LUT R21, R21, 0xffff0000, RZ, 0xc0, !PT ;  /* 0xffff000015157812 */ /* 0x000fe400078ec0ff */
        /* <DEDUP_REMOVED lines=26> */
[----:B------:R-:W-:Y:S02]  /*239a0*/  FFMA.FTZ R30, R24, R15, -R6 ;  /* 0x0000000f181e7223 */ /* 0x000fe40000010806 */
[C---:B------:R-:W-:Y:S02]  /*239b0*/  FMUL.FTZ R7, R8.reuse, R22 ;  /* 0x0000001608077220 */ /* 0x040fe40000410000 */
[-C--:B------:R-:W-:Y:S01]  /*239c0*/  FMUL.FTZ R6, R8, R12.reuse ;  /* 0x0000000c08067220 */ /* 0x080fe20000410000 */
[----:B------:R-:W-:Y:S01]  /*239d0*/  LOP3.LUT R8, R28, 0xffff0000, RZ, 0xc0, !PT ;  /* 0xffff00001c087812 */ /* 0x000fe200078ec0ff */
[C---:B------:R-:W-:Y:S02]  /*239e0*/  FFMA.FTZ R25, R23.reuse, R12, -R7 ;  /* 0x0000000c17197223 */ /* 0x040fe40000010807 */
[----:B------:R-:W-:-:S02]  /*239f0*/  FFMA.FTZ R23, R23, R22, R6 ;  /* 0x0000001617177223 */ /* 0x000fc40000010006 */
[----:B------:R-:W-:Y:S02]  /*23a00*/  FMUL.FTZ R9, R9, R15 ;  /* 0x0000000f09097220 */ /* 0x000fe40000410000 */
[----:B------:R-:W-:Y:S02]  /*23a10*/  FMUL.FTZ R6, R5, R21 ;  /* 0x0000001505067220 */ /* 0x000fe40000410000 */
[----:B------:R-:W-:Y:S02]  /*23a20*/  IMAD.U32 R12, R27, 0x10000, RZ ;  /* 0x000100001b0c7824 */ /* 0x000fe400078e00ff */
[----:B------:R-:W-:Y:S02]  /*23a30*/  IMAD.U32 R15, R20, 0x10000, RZ ;  /* 0x00010000140f7824 */ /* 0x000fe400078e00ff */
[----:B------:R-:W-:Y:S02]  /*23a40*/  FFMA.FTZ R29, R24, R36, R9 ;  /* 0x00000024181d7223 */ /* 0x000fe40000010009 */
        /* <DEDUP_REMOVED lines=35> */
.L_x_2061:
[----:B------:R-:W-:Y:S05]  /*23c80*/  BSYNC B1 ;  /* 0x0000000000017941 */ /* 0x000fea0003800000 */
.L_x_2060:
[----:B------:R-:W-:Y:S01]  /*23c90*/  IADD3 R0, R76, 0x40, RZ ;  /* 0x000000404c007810 */ /* 0x000fe20007ffe0ff */
[----:B------:R-:W-:-:S02]  /*23ca0*/  IMAD.MOV.U32 R2, RZ, RZ, R111 ;  /* 0x000000ffff027224 */ /* 0x000fc400078e006f */
[----:B------:R-:W-:Y:S01]  /*23cb0*/  IMAD.MOV.U32 R3, RZ, RZ, 0x0 ;  /* 0x00000000ff037424 */ /* 0x000fe200078e00ff */
[----:B------:R-:W-:-:S13]  /*23cc0*/  ISETP.GE.AND P0, PT, R0, R78, PT ;  /* 0x0000004e0000720c */ /* 0x000fda0003f06270 */
[----:B------:R-:W-:Y:S05]  /*23cd0*/  @P0 RET.REL.NODEC R2 `(_ZN7cutlass13device_kernelIN5flash19enable_sm80_to_sm89INS1_16FlashAttnFwdSm80INS1_25CollectiveMainloopFwdSm80ILi8ELi2ELb0EN4cute5tupleIJNS5_1CILi128EEENS7_ILi64EEENS7_ILi192EEEEEELi192ENS_10bfloat16_tEfNS_4arch4Sm80ELb0ELb1ELb1ELb1ELb0ELb1ELb1ELb1EEENS1_21CollectiveEpilogueFwdINS6_IJS8_SA_S9_EEENS6_IJNS7_ILi1EEESI_SI_EEESC_SE_Li256ELb1ELb1ELb1ELb0EEENS1_36VarlenDynamicPersistentTileSchedulerILi128ELi64ELi256ELi256ELb1ELb1ELb0ELb1ELb0ELb1EEEEEEEEEvNT_6ParamsE) ;  /* 0xfffdc32002000950 */ /* 0x000fea0003c3ffff */
[----:B------:R-:W-:Y:S01]  /*23ce0*/  ISETP.GE.AND P0, PT, R59, R31, PT ;  /* 0x0000001f3b00720c */ /* 0x000fe20003f06270 */
[----:B------:R-:W-:-:S12]  /*23cf0*/  BSSY B0, `(.L_x_2066) ;  /* 0x0000072000007945 */ /* 0x000fd80003800000 */
[----:B------:R-:W-:Y:S05]  /*23d00*/  @P0 BRA `(.L_x_2067) ;  /* 0x0000070000000947 */ /* 0x000fea0003800000 */
[----:B------:R-:W-:Y:S01]  /*23d10*/  SHF.R.S32.HI R3, RZ, 0x1f, R0 ;  /* 0x0000001fff037819 */ /* 0x000fe20000011400 */
[----:B------:R-:W-:Y:S01]  /*23d20*/  IMAD.SHL.U32 R2, R0, 0x40, RZ ;  /* 0x0000004000027824 */ /* 0x000fe200078e00ff */
[----:B-1----:R-:W-:Y:S02]  /*23d30*/  LEA.HI R5, R31, R45, RZ, 0x1d ;  /* 0x0000002d1f057211 */ /* 0x002fe400078fe8ff */
[----:B------:R-:W-:Y:S02]  /*23d40*/  LEA.HI R3, R3, R0, RZ, 0x3 ;  /* 0x0000000003037211 */ /* 0x000fe400078f18ff */
[----:B------:R-:W-:Y:S02]  /*23d50*/  SHF.R.S32.HI R6, RZ, 0x1f, R5 ;  /* 0x0000001fff067819 */ /* 0x000fe40000011405 */
[----:B------:R-:W-:Y:S01]  /*23d60*/  LOP3.LUT R2, R2, 0x1c0, RZ, 0xc0, !PT ;  /* 0x000001c002027812 */ /* 0x000fe200078ec0ff */
[----:B------:R-:W-:Y:S01]  /*23d70*/  IMAD.SHL.U32 R4, R3, 0x40, RZ ;  /* 0x0000004003047824 */ /* 0x000fe200078e00ff */
[----:B------:R-:W-:Y:S01]  /*23d80*/  LEA.HI R6, R6, R5, RZ, 0x3 ;  /* 0x0000000506067211 */ /* 0x000fe200078f18ff */
[----:B------:R-:W-:Y:S01]  /*23d90*/  IMAD.SHL.U32 R5, R5, 0x8, RZ ;  /* 0x0000000805057824 */ /* 0x000fe200078e00ff */
[----:B------:R-:W-:-:S02]  /*23da0*/  LOP3.LUT R7, R2, 0x38, R59, 0xf8, !PT ;  /* 0x0000003802077812 */ /* 0x000fc400078ef83b */
[----:B------:R-:W-:Y:S02]  /*23db0*/  SHF.R.U32.HI R3, RZ, 0x3, R2 ;  /* 0x00000003ff037819 */ /* 0x000fe40000011602 */
[----:B------:R-:W-:Y:S02]  /*23dc0*/  LOP3.LUT R4, R4, 0xfffffe00, RZ, 0xc0, !PT ;  /* 0xfffffe0004047812 */ /* 0x000fe400078ec0ff */
[----:B------:R-:W-:Y:S01]  /*23dd0*/  LOP3.LUT R2, R2, 0x38, R5, 0xf8, !PT ;  /* 0x0000003802027812 */ /* 0x000fe200078ef805 */
[----:B------:R-:W-:Y:S01]  /*23de0*/  IMAD.SHL.U32 R5, R6, 0x400, RZ ;  /* 0x0000040006057824 */ /* 0x000fe200078e00ff */
        /* <DEDUP_REMOVED lines=9> */
[----:B------:R-:W-:Y:S02]  /*23e80*/  SHF.R.U32.HI R19, RZ, 0x10, R63 ;  /* 0x00000010ff137819 */ /* 0x000fe4000001163f */
[----:B------:R-:W-:Y:S02]  /*23e90*/  SHF.R.U64 R2, R64, 0x10, R65 ;  /* 0x0000001040027819 */ /* 0x000fe40000001241 */
[----:B------:R-:W-:Y:S02]  /*23ea0*/  PRMT R23, R95, 0x5410, R16 ;  /* 0x000054105f177816 */ /* 0x000fe40000000010 */
[--C-:B------:R-:W-:Y:S02]  /*23eb0*/  SHF.R.U64 R8, R66, 0x10, R67.reuse ;  /* 0x0000001042087819 */ /* 0x100fe40000001243 */
[----:B------:R-:W-:Y:S01]  /*23ec0*/  SHF.R.U32.HI R9, RZ, 0x10, R67 ;  /* 0x00000010ff097819 */ /* 0x000fe20000011643 */
[----:B------:R-:W-:Y:S01]  /*23ed0*/  IMAD.U32 R36, R23, 0x10000, RZ ;  /* 0x0001000017247824 */ /* 0x000fe200078e00ff */
[----:B------:R-:W-:-:S02]  /*23ee0*/  SHF.R.U32.HI R17, RZ, 0x10, R61 ;  /* 0x00000010ff117819 */ /* 0x000fc4000001163d */
[----:B------:R-:W-:Y:S02]  /*23ef0*/  SHF.R.U64 R18, R62, 0x10, R63 ;  /* 0x000000103e127819 */ /* 0x000fe4000000123f */
[----:B------:R-:W-:Y:S02]  /*23f00*/  PRMT R20, R95, 0x5432, R19 ;  /* 0x000054325f147816 */ /* 0x000fe40000000013 */
[C---:B------:R-:W-:Y:S02]  /*23f10*/  PRMT R30, R97.reuse, 0x5410, R2 ;  /* 0x00005410611e7816 */ /* 0x040fe40000000002 */
[----:B------:R-:W-:Y:S02]  /*23f20*/  PRMT R28, R98, 0x5410, R8 ;  /* 0x00005410621c7816 */ /* 0x000fe40000000008 */
[----:B------:R-:W-:Y:S02]  /*23f30*/  PRMT R27, R97, 0x5432, R9 ;  /* 0x00005432611b7816 */ /* 0x000fe40000000009 */
[----:B------:R-:W-:-:S02]  /*23f40*/  PRMT R22, R94, 0x5432, R17 ;  /* 0x000054325e167816 */ /* 0x000fc40000000011 */
[----:B------:R-:W-:Y:S02]  /*23f50*/  PRMT R21, R96, 0x5410, R18 ;  /* 0x0000541060157816 */ /* 0x000fe40000000012 */
[----:B------:R-:W-:Y:S02]  /*23f60*/  SHF.R.U32.HI R3, RZ, 0x10, R65 ;  /* 0x00000010ff037819 */ /* 0x000fe40000011641 */
[----:B------:R-:W-:Y:S01]  /*23f70*/  LOP3.LUT R37, R23, 0xffff0000, RZ, 0xc0, !PT ;  /* 0xffff000017257812 */ /* 0x000fe200078ec0ff */
        /* <DEDUP_REMOVED lines=23> */
[----:B------:R-:W-:Y:S02]  /*240f0*/  FMUL.FTZ R6, R12, R37 ;  /* 0x000000250c067220 */ /* 0x000fe40000410000 */
[----:B------:R-:W-:Y:S02]  /*24100*/  IMAD.U32 R13, R29, 0x10000, RZ ;  /* 0x000100001d0d7824 */ /* 0x000fe400078e00ff */
[----:B------:R-:W-:-:S02]  /*24110*/  FFMA.FTZ R38, R26, R36, R7 ;  /* 0x000000241a267223 */ /* 0x000fc40000010007 */
[-C--:B------:R-:W-:Y:S02]  /*24120*/  FMUL.FTZ R12, R12, R15.reuse ;  /* 0x0000000f0c0c7220 */ /* 0x080fe40000410000 */
[----:B------:R-:W-:Y:S01]  /*24130*/  FFMA.FTZ R36, R25, R15, -R6 ;  /* 0x0000000f19247223 */ /* 0x000fe20000010806 */
[----:B------:R-:W-:Y:S01]  /*24140*/  LOP3.LUT R15, R22, 0xffff0000, RZ, 0xc0, !PT ;  /* 0xffff0000160f7812 */ /* 0x000fe200078ec0ff */
[C---:B------:R-:W-:Y:S02]  /*24150*/  FMUL.FTZ R7, R9.reuse, R23 ;  /* 0x0000001709077220 */ /* 0x040fe40000410000 */
[-C--:B------:R-:W-:Y:S02]  /*24160*/  FMUL.FTZ R6, R9, R13.reuse ;  /* 0x0000000d09067220 */ /* 0x080fe40000410000 */
[C---:B------:R-:W-:Y:S01]  /*24170*/  FFMA.FTZ R26, R24.reuse, R13, -R7 ;  /* 0x0000000d181a7223 */ /* 0x040fe20000010807 */
[----:B------:R-:W-:Y:S01]  /*24180*/  LOP3.LUT R7, R29, 0xffff0000, RZ, 0xc0, !PT ;  /* 0xffff00001d077812 */ /* 0x000fe200078ec0ff */
[----:B------:R-:W-:-:S02]  /*24190*/  FFMA.FTZ R24, R24, R23, R6 ;  /* 0x0000001718187223 */ /* 0x000fc40000010006 */
[----:B------:R-:W-:Y:S02]  /*241a0*/  FFMA.FTZ R30, R25, R37, R12 ;  /* 0x00000025191e7223 */ /* 0x000fe4000001000c */
[----:B------:R-:W-:Y:S02]  /*241b0*/  FMUL.FTZ R6, R8, R15 ;  /* 0x0000000f08067220 */ /* 0x000fe40000410000 */
[----:B------:R-:W-:Y:S02]  /*241c0*/  IMAD.U32 R12, R28, 0x10000, RZ ;  /* 0x000100001c0c7824 */ /* 0x000fe400078e00ff */
[----:B------:R-:W-:Y:S02]  /*241d0*/  IMAD.U32 R13, R21, 0x10000, RZ ;  /* 0x00010000150d7824 */ /* 0x000fe400078e00ff */
[----:B------:R-:W-:Y:S02]  /*241e0*/  IMAD.U32 R25, R20, 0x10000, RZ ;  /* 0x0001000014197824 */ /* 0x000fe400078e00ff */
[----:B------:R-:W-:-:S02]  /*241f0*/  FMUL.FTZ R8, R8, R7 ;  /* 0x0000000708087220 */ /* 0x000fc40000410000 */
[----:B------:R-:W-:Y:S02]  /*24200*/  FFMA.FTZ R23, R19, R7, -R6 ;  /* 0x0000000713177223 */ /* 0x000fe40000010806 */
[C---:B------:R-:W-:Y:S02]  /*24210*/  FMUL.FTZ R7, R5.reuse, R13 ;  /* 0x0000000d05077220 */ /* 0x040fe40000410000 */
[----:B------:R-:W-:Y:S02]  /*24220*/  FMUL.FTZ R6, R5, R12 ;  /* 0x0000000c05067220 */ /* 0x000fe40000410000 */
[----:B------:R-:W-:Y:S02]  /*24230*/  IMAD.U32 R9, R27, 0x10000, RZ ;  /* 0x000100001b097824 */ /* 0x000fe400078e00ff */
[----:B------:R-:W-:Y:S02]  /*24240*/  FMUL.FTZ R5, R3, R25 ;  /* 0x0000001903057220 */ /* 0x000fe40000410000 */
[----:B------:R-:W-:-:S02]  /*24250*/  FFMA.FTZ R22, R19, R15, R8 ;  /* 0x0000000f13167223 */ /* 0x000fc40000010008 */
[----:B------:R-:W-:Y:S01]  /*24260*/  FFMA.FTZ R19, R18, R12, -R7 ;  /* 0x0000000c12137223 */ /* 0x000fe20000010807 */
[----:B------:R-:W-:Y:S01]  /*24270*/  LOP3.LUT R12, R20, 0xffff0000, RZ, 0xc0, !PT ;  /* 0xffff0000140c7812 */ /* 0x000fe200078ec0ff */
[----:B------:R-:W-:Y:S01]  /*24280*/  FFMA.FTZ R18, R18, R13, R6 ;  /* 0x0000000d12127223 */ /* 0x000fe20000010006 */
[----:B------:R-:W-:Y:S01]  /*24290*/  LOP3.LUT R13, R21, 0xffff0000, RZ, 0xc0, !PT ;  /* 0xffff0000150d7812 */ /* 0x000fe200078ec0ff */
[-C--:B------:R-:W-:Y:S02]  /*242a0*/  FMUL.FTZ R3, R3, R9.reuse ;  /* 0x0000000903037220 */ /* 0x080fe40000410000 */
[----:B------:R-:W-:Y:S01]  /*242b0*/  FFMA.FTZ R15, R16, R9, -R5 ;  /* 0x00000009100f7223 */ /* 0x000fe20000010805 */
[----:B------:R-:W-:Y:S01]  /*242c0*/  LOP3.LUT R9, R28, 0xffff0000, RZ, 0xc0, !PT ;  /* 0xffff00001c097812 */ /* 0x000fe200078ec0ff */
[----:B------:R-:W-:Y:S01]  /*242d0*/  FFMA.FTZ R8, R16, R25, R3 ;  /* 0x0000001910087223 */ /* 0x000fe20000010003 */
[----:B------:R-:W-:Y:S01]  /*242e0*/  LOP3.LUT R5, R27, 0xffff0000, RZ, 0xc0, !PT ;  /* 0xffff00001b057812 */ /* 0x000fe200078ec0ff */
[----:B------:R-:W-:-:S02]  /*242f0*/  FMUL.FTZ R6, R4, R13 ;  /* 0x0000000d04067220 */ /* 0x000fc40000410000 */
[----:B------:R-:W-:Y:S02]  /*24300*/  FMUL.FTZ R3, R4, R9 ;  /* 0x0000000904037220 */ /* 0x000fe40000410000 */
[C---:B------:R-:W-:Y:S02]  /*24310*/  FMUL.FTZ R7, R2.reuse, R12 ;  /* 0x0000000c02077220 */ /* 0x040fe40000410000 */
[----:B------:R-:W-:Y:S02]  /*24320*/  FMUL.FTZ R4, R2, R5 ;  /* 0x0000000502047220 */ /* 0x000fe40000410000 */
[C---:B------:R-:W-:Y:S02]  /*24330*/  FFMA.FTZ R6, R17.reuse, R9, -R6 ;  /* 0x0000000911067223 */ /* 0x040fe40000010806 */
[----:B------:R-:W-:Y:S01]  /*24340*/  FFMA.FTZ R2, R17, R13, R3 ;  /* 0x0000000d11027223 */ /* 0x000fe20000010003 */
[----:B------:R-:W-:Y:S01]  /*24350*/  F2FP.BF16.PACK_AB R13, R23, R26 ;  /* 0x0000001a170d723e */ /* 0x000fe200000010ff */
[----:B------:R-:W-:Y:S01]  /*24360*/  FFMA.FTZ R7, R14, R5, -R7 ;  /* 0x000000050e077223 */ /* 0x000fe20000010807 */
[----:B------:R-:W-:Y:S01]  /*24370*/  F2FP.BF16.PACK_AB R5, R22, R24 ;  /* 0x000000181605723e */ /* 0x000fe200000010ff */
[----:B------:R-:W-:Y:S01]  /*24380*/  FFMA.FTZ R3, R14, R12, R4 ;  /* 0x0000000c0e037223 */ /* 0x000fe20000010004 */
[----:B------:R-:W-:-:S02]  /*24390*/  F2FP.BF16.PACK_AB R12, R36, R39 ;  /* 0x00000027240c723e */ /* 0x000fc400000010ff */
[----:B------:R-:W-:Y:S02]  /*243a0*/  F2FP.BF16.PACK_AB R14, R6, R19 ;  /* 0x00000013060e723e */ /* 0x000fe400000010ff */
[----:B------:R-:W-:Y:S02]  /*243b0*/  F2FP.BF16.PACK_AB R15, R7, R15 ;  /* 0x0000000f070f723e */ /* 0x000fe400000010ff */
[----:B------:R-:W-:Y:S02]  /*243c0*/  F2FP.BF16.PACK_AB R4, R30, R38 ;  /* 0x000000261e04723e */ /* 0x000fe400000010ff */
[----:B------:R-:W-:Y:S01]  /*243d0*/  F2FP.BF16.PACK_AB R6, R2, R18 ;  /* 0x000000120206723e */ /* 0x000fe200000010ff */
[----:B------:R1:W-:Y:S01]  /*243e0*/  ST.E.128 [R34.64], R12 ;  /* 0x0000000c22007985 */ /* 0x0003e2000c101d12 */
[----:B------:R-:W-:-:S05]  /*243f0*/  F2FP.BF16.PACK_AB R7, R3, R8 ;  /* 0x000000080307723e */ /* 0x000fca00000010ff */
[----:B------:R1:W-:Y:S02]  /*24400*/  ST.E.128 [R32.64], R4 ;  /* 0x0000000420007985 */ /* 0x0003e4000c101d12 */
.L_x_2067:
[----:B------:R-:W-:Y:S05]  /*24410*/  BSYNC B0 ;  /* 0x0000000000007941 */ /* 0x000fea0003800000 */
.L_x_2066:
[----:B------:R-:W-:Y:S01]  /*24420*/  IADD3 R2, R59, 0x20, RZ ;  /* 0x000000203b027810 */ /* 0x000fe20007ffe0ff */
[----:B------:R-:W-:Y:S03]  /*24430*/  BSSY B0, `(.L_x_2068) ;  /* 0x000007a000007945 */ /* 0x000fe60003800000 */
[----:B------:R-:W-:-:S13]  /*24440*/  ISETP.GE.AND P0, PT, R2, R31, PT ;  /* 0x0000001f0200720c */ /* 0x000fda0003f06270 */
[----:B------:R-:W-:Y:S05]  /*24450*/  @P0 BRA `(.L_x_2069) ;  /* 0x0000077000000947 */ /* 0x000fea0003800000 */
[----:B-1----:R-:W-:Y:S01]  /*24460*/  SHF.R.S32.HI R4, RZ, 0x1f, R2 ;  /* 0x0000001fff047819 */ /* 0x002fe20000011402 */
[----:B------:R-:W-:Y:S01]  /*24470*/  IMAD.SHL.U32 R5, R0, 0x40, RZ ;  /* 0x0000004000057824 */ /* 0x000fe200078e00ff */
        /* <DEDUP_REMOVED lines=8> */
[----:B------:R-:W-:Y:S02]  /*24500*/  LOP3.LUT R9, R6, 0xffffe000, RZ, 0xc0, !PT ;  /* 0xffffe00006097812 */ /* 0x000fe400078ec0ff */
[----:B------:R-:W-:Y:S01]  /*24510*/  SHF.R.S32.HI R5, RZ, 0x1f, R3 ;  /* 0x0000001fff057819 */ /* 0x000fe20000011403 */
[----:B------:R-:W-:Y:S01]  /*24520*/  IMAD.SHL.U32 R6, R3, 0x8, RZ ;  /* 0x0000000803067824 */ /* 0x000fe200078e00ff */
[----:B------:R-:W-:Y:S02]  /*24530*/  LEA.HI R7, R7, R0, RZ, 0x3 ;  /* 0x0000000007077211 */ /* 0x000fe400078f18ff */
[----:B------:R-:W-:Y:S02]  /*24540*/  LEA.HI R3, R5, R3, RZ, 0x3 ;  /* 0x0000000305037211 */ /* 0x000fe400078f18ff */
[----:B------:R-:W-:Y:S01]  /*24550*/  SHF.R.U32.HI R12, RZ, 0x3, R2 ;  /* 0x00000003ff0c7819 */ /* 0x000fe20000011602 */
[----:B------:R-:W-:Y:S01]  /*24560*/  IMAD.SHL.U32 R4, R7, 0x40, RZ ;  /* 0x0000004007047824 */ /* 0x000fe200078e00ff */
[----:B------:R-:W-:Y:S01]  /*24570*/  LOP3.LUT R5, R2, 0x38, R6, 0xf8, !PT ;  /* 0x0000003802057812 */ /* 0x000fe200078ef806 */
[----:B------:R-:W-:Y:S01]  /*24580*/  IMAD.SHL.U32 R2, R3, 0x400, RZ ;  /* 0x0000040003027824 */ /* 0x000fe200078e00ff */
[----:B------:R-:W-:-:S02]  /*24590*/  LOP3.LUT R7, R8, R12, RZ, 0x3c, !PT ;  /* 0x0000000c08077212 */ /* 0x000fc400078e3cff */
[----:B------:R-:W-:Y:S02]  /*245a0*/  LOP3.LUT R4, R4, 0xfffffe00, RZ, 0xc0, !PT ;  /* 0xfffffe0004047812 */ /* 0x000fe400078ec0ff */
[----:B------:R-:W-:Y:S02]  /*245b0*/  LOP3.LUT R3, R5, R12, RZ, 0x3c, !PT ;  /* 0x0000000c05037212 */ /* 0x000fe400078e3cff */
[----:B------:R-:W-:Y:S02]  /*245c0*/  LOP3.LUT R2, R2, 0xffffe000, RZ, 0xc0, !PT ;  /* 0xffffe00002027812 */ /* 0x000fe400078ec0ff */
[--C-:B------:R-:W-:Y:S02]  /*245d0*/  IADD3 R7, R7, R9, R4.reuse ;  /* 0x0000000907077210 */ /* 0x100fe40007ffe004 */
[----:B------:R-:W-:-:S03]  /*245e0*/  IADD3 R2, R3, R2, R4 ;  /* 0x0000000203027210 */ /* 0x000fc60007ffe004 */
[----:B-----5:R-:W-:-:S04]  /*245f0*/  IMAD.WIDE.U32 R34, R7, 0x2, R46 ;  /* 0x0000000207227825 */ /* 0x020fc800078e002e */
[----:B------:R-:W-:Y:S01]  /*24600*/  IMAD.WIDE.U32 R32, R2, 0x2, R46 ;  /* 0x0000000202207825 */ /* 0x000fe200078e002e */
[----:B------:R-:W2:Y:S04]  /*24610*/  LD.E.128 R12, [R34.64] ;  /* 0x00000012220c7980 */ /* 0x000ea8000c101d00 */
[----:B------:R-:W3:Y:S01]  /*24620*/  LD.E.128 R4, [R32.64] ;  /* 0x0000001220047980 */ /* 0x000ee2000c101d00 */
[----:B------:R-:W-:Y:S02]  /*24630*/  SHF.R.U64 R16, R72, 0x10, R73 ;  /* 0x0000001048107819 */ /* 0x000fe40000001249 */
[----:B------:R-:W-:Y:S02]  /*24640*/  SHF.R.U32.HI R19, RZ, 0x10, R75 ;  /* 0x00000010ff137819 */ /* 0x000fe4000001164b */
[----:B------:R-:W-:-:S02]  /*24650*/  SHF.R.U64 R2, R68, 0x10, R69 ;  /* 0x0000001044027819 */ /* 0x000fc40000001245 */
[----:B------:R-:W-:Y:S02]  /*24660*/  PRMT R23, R99, 0x5410, R16 ;  /* 0x0000541063177816 */ /* 0x000fe40000000010 */
[--C-:B------:R-:W-:Y:S02]  /*24670*/  SHF.R.U64 R8, R70, 0x10, R71.reuse ;  /* 0x0000001046087819 */ /* 0x100fe40000001247 */
[----:B------:R-:W-:Y:S01]  /*24680*/  SHF.R.U32.HI R9, RZ, 0x10, R71 ;  /* 0x00000010ff097819 */ /* 0x000fe20000011647 */
[----:B------:R-:W-:Y:S01]  /*24690*/  IMAD.U32 R36, R23, 0x10000, RZ ;  /* 0x0001000017247824 */ /* 0x000fe200078e00ff */
[----:B------:R-:W-:Y:S02]  /*246a0*/  SHF.R.U32.HI R17, RZ, 0x10, R73 ;  /* 0x00000010ff117819 */ /* 0x000fe40000011649 */
[----:B------:R-:W-:Y:S02]  /*246b0*/  SHF.R.U64 R18, R74, 0x10, R75 ;  /* 0x000000104a127819 */ /* 0x000fe4000000124b */
[----:B------:R-:W-:-:S02]  /*246c0*/  PRMT R20, R99, 0x5432, R19 ;  /* 0x0000543263147816 */ /* 0x000fc40000000013 */
[C---:B------:R-:W-:Y:S02]  /*246d0*/  PRMT R30, R101.reuse, 0x5410, R2 ;  /* 0x00005410651e7816 */ /* 0x040fe40000000002 */
[----:B------:R-:W-:Y:S02]  /*246e0*/  PRMT R28, R102, 0x5410, R8 ;  /* 0x00005410661c7816 */ /* 0x000fe40000000008 */
[----:B------:R-:W-:Y:S02]  /*246f0*/  PRMT R27, R101, 0x5432, R9 ;  /* 0x00005432651b7816 */ /* 0x000fe40000000009 */
[----:B------:R-:W-:Y:S02]  /*24700*/  PRMT R22, R98, 0x5432, R17 ;  /* 0x0000543262167816 */ /* 0x000fe40000000011 */
[----:B------:R-:W-:Y:S02]  /*24710*/  PRMT R21, R100, 0x5410, R18 ;  /* 0x0000541064157816 */ /* 0x000fe40000000012 */
[----:B------:R-:W-:-:S02]  /*24720*/  SHF.R.U32.HI R3, RZ, 0x10, R69 ;  /* 0x00000010ff037819 */ /* 0x000fc40000011645 */
[----:B------:R-:W-:Y:S01]  /*24730*/  LOP3.LUT R37, R23, 0xffff0000, RZ, 0xc0, !PT ;  /* 0xffff000017257812 */ /* 0x000fe200078ec0ff */
[----:B------:R-:W-:Y:S01]  /*24740*/  IMAD.U32 R23, R22, 0x10000, RZ ;  /* 0x0001000016177824 */ /* 0x000fe200078e00ff */
        /* <DEDUP_REMOVED lines=72> */
.L_x_2069:
[----:B------:R-:W-:Y:S05]  /*24bd0*/  BSYNC B0 ;  /* 0x0000000000007941 */ /* 0x000fea0003800000 */
.L_x_2068:
[----:B------:R-:W-:Y:S01]  /*24be0*/  IADD3 R2, R59, 0x40, RZ ;  /* 0x000000403b027810 */ /* 0x000fe20007ffe0ff */
[----:B-1----:R-:W-:Y:S02]  /*24bf0*/  IMAD.MOV.U32 R4, RZ, RZ, R111 ;  /* 0x000000ffff047224 */ /* 0x002fe400078e006f */
[----:B------:R-:W-:Y:S01]  /*24c00*/  IMAD.MOV.U32 R5, RZ, RZ, 0x0 ;  /* 0x00000000ff057424 */ /* 0x000fe200078e00ff */
[----:B------:R-:W-:-:S13]  /*24c10*/  ISETP.GE.AND P0, PT, R2, R31, PT ;  /* 0x0000001f0200720c */ /* 0x000fda0003f06270 */
[----:B------:R-:W-:Y:S05]  /*24c20*/  @P0 RET.REL.NODEC R4 `(_ZN7cutlass13device_kernelIN5flash19enable_sm80_to_sm89INS1_16FlashAttnFwdSm80INS1_25CollectiveMainloopFwdSm80ILi8ELi2ELb0EN4cute5tupleIJNS5_1CILi128EEENS7_ILi64EEENS7_ILi192EEEEEELi192ENS_10bfloat16_tEfNS_4arch4Sm80ELb0ELb1ELb1ELb1ELb0ELb1ELb1ELb1EEENS1_21CollectiveEpilogueFwdINS6_IJS8_SA_S9_EEENS6_IJNS7_ILi1EEESI_SI_EEESC_SE_Li256ELb1ELb1ELb1ELb0EEENS1_36VarlenDynamicPersistentTileSchedulerILi128ELi64ELi256ELi256ELb1ELb1ELb0ELb1ELb0ELb1EEEEEEEEEvNT_6ParamsE) ;  /* 0xfffdb3d004000950 */ /* 0x000fea0003c3ffff */
[----:B------:R-:W-:Y:S01]  /*24c30*/  SHF.R.S32.HI R4, RZ, 0x1f, R2 ;  /* 0x0000001fff047819 */ /* 0x000fe20000011402 */
[----:B------:R-:W-:Y:S01]  /*24c40*/  IMAD.SHL.U32 R5, R0, 0x40, RZ ;  /* 0x0000004000057824 */ /* 0x000fe200078e00ff */
[----:B------:R-:W-:Y:S02]  /*24c50*/  SHF.R.S32.HI R7, RZ, 0x1f, R0 ;  /* 0x0000001fff077819 */ /* 0x000fe40000011400 */
[CC--:B------:R-:W-:Y:S02]  /*24c60*/  LEA.HI R3, R4.reuse, R2.reuse, RZ, 0x3 ;  /* 0x0000000204037211 */ /* 0x0c0fe400078f18ff */
[----:B------:R-:W-:Y:S02]  /*24c70*/  LEA.HI R4, R4, R2, RZ, 0x6 ;  /* 0x0000000204047211 */ /* 0x000fe400078f30ff */
[----:B------:R-:W-:Y:S02]  /*24c80*/  SHF.R.S32.HI R6, RZ, 0x3, R3 ;  /* 0x00000003ff067819 */ /* 0x000fe40000011403 */
[----:B------:R-:W-:Y:S01]  /*24c90*/  LOP3.LUT R2, R5, 0x1c0, RZ, 0xc0, !PT ;  /* 0x000001c005027812 */ /* 0x000fe200078ec0ff */
[----:B------:R-:W-:Y:S01]  /*24ca0*/  IMAD.SHL.U32 R4, R4, 0x80, RZ ;  /* 0x0000008004047824 */ /* 0x000fe200078e00ff */
[----:B------:R-:W-:-:S02]  /*24cb0*/  LEA.HI R5, R7, R0, RZ, 0x3 ;  /* 0x0000000007057211 */ /* 0x000fc400078f18ff */
[----:B------:R-:W-:Y:S02]  /*24cc0*/  LEA.HI R0, R31, R6, RZ, 0x1d ;  /* 0x000000061f007211 */ /* 0x000fe400078fe8ff */
[----:B------:R-:W-:Y:S02]  /*24cd0*/  LOP3.LUT R7, R4, 0xffffe000, RZ, 0xc0, !PT ;  /* 0xffffe00004077812 */ /* 0x000fe400078ec0ff */
[----:B------:R-:W-:Y:S02]  /*24ce0*/  SHF.R.S32.HI R4, RZ, 0x1f, R0 ;  /* 0x0000001fff047819 */ /* 0x000fe40000011400 */
[----:B------:R-:W-:Y:S01]  /*24cf0*/  LOP3.LUT R6, R2, 0x38, R3, 0xf8, !PT ;  /* 0x0000003802067812 */ /* 0x000fe200078ef803 */
[----:B------:R-:W-:Y:S01]  /*24d00*/  IMAD.SHL.U32 R3, R5, 0x40, RZ ;  /* 0x0000004005037824 */ /* 0x000fe200078e00ff */
[----:B------:R-:W-:Y:S01]  /*24d10*/  SHF.R.U32.HI R8, RZ, 0x3, R2 ;  /* 0x00000003ff087819 */ /* 0x000fe20000011602 */
[----:B------:R-:W-:Y:S01]  /*24d20*/  IMAD.SHL.U32 R5, R0, 0x8, RZ ;  /* 0x0000000800057824 */ /* 0x000fe200078e00ff */
[----:B------:R-:W-:-:S02]  /*24d30*/  LEA.HI R0, R4, R0, RZ, 0x3 ;  /* 0x0000000004007211 */ /* 0x000fc400078f18ff */
[----:B------:R-:W-:Y:S02]  /*24d40*/  LOP3.LUT R3, R3, 0xfffffe00, RZ, 0xc0, !PT ;  /* 0xfffffe0003037812 */ /* 0x000fe400078ec0ff */
[----:B------:R-:W-:Y:S01]  /*24d50*/  LOP3.LUT R2, R2, 0x38, R5, 0xf8, !PT ;  /* 0x0000003802027812 */ /* 0x000fe200078ef805 */
[----:B------:R-:W-:Y:S01]  /*24d60*/  IMAD.SHL.U32 R0, R0, 0x400, RZ ;  /* 0x0000040000007824 */ /* 0x000fe200078e00ff */
[-C--:B------:R-:W-:Y:S02]  /*24d70*/  LOP3.LUT R6, R6, R8.reuse, RZ, 0x3c, !PT ;  /* 0x0000000806067212 */ /* 0x080fe400078e3cff */
        /* <DEDUP_REMOVED lines=12> */
[C---:B------:R-:W-:Y:S01]  /*24e40*/  PRMT R29, R109.reuse, 0x5410, R0 ;  /* 0x000054106d1d7816 */ /* 0x040fe20000000000 */
[C---:B------:R-:W-:Y:S01]  /*24e50*/  IMAD.U32 R34, R22.reuse, 0x10000, RZ ;  /* 0x0001000016227824 */ /* 0x040fe200078e00ff */
[----:B------:R-:W-:Y:S02]  /*24e60*/  SHF.R.U32.HI R21, RZ, 0x10, R81 ;  /* 0x00000010ff157819 */ /* 0x000fe40000011651 */
[----:B------:R-:W-:Y:S02]  /*24e70*/  PRMT R26, R109, 0x5432, R8 ;  /* 0x000054326d1a7816 */ /* 0x000fe40000000008 */
[----:B------:R-:W-:Y:S02]  /*24e80*/  SHF.R.U32.HI R2, RZ, 0x10, R85 ;  /* 0x00000010ff027819 */ /* 0x000fe40000011655 */
[----:B------:R-:W-:-:S02]  /*24e90*/  LOP3.LUT R22, R22, 0xffff0000, RZ, 0xc0, !PT ;  /* 0xffff000016167812 */ /* 0x000fc400078ec0ff */
[----:B------:R-:W-:Y:S02]  /*24ea0*/  SHF.R.U64 R3, R86, 0x10, R87 ;  /* 0x0000001056037819 */ /* 0x000fe40000001257 */
[----:B------:R-:W-:Y:S02]  /*24eb0*/  PRMT R21, R102, 0x5432, R21 ;  /* 0x0000543266157816 */ /* 0x000fe40000000015 */
[----:B------:R-:W-:Y:S02]  /*24ec0*/  PRMT R28, R108, 0x5432, R2 ;  /* 0x000054326c1c7816 */ /* 0x000fe40000000002 */
[----:B------:R-:W-:Y:S02]  /*24ed0*/  PRMT R27, R110, 0x5410, R3 ;  /* 0x000054106e1b7816 */ /* 0x000fe40000000003 */
[--C-:B------:R-:W-:Y:S02]  /*24ee0*/  SHF.R.U64 R20, R82, 0x10, R83.reuse ;  /* 0x0000001052147819 */ /* 0x100fe40000001253 */
[----:B------:R-:W-:-:S02]  /*24ef0*/  SHF.R.U32.HI R19, RZ, 0x10, R83 ;  /* 0x00000010ff137819 */ /* 0x000fc40000011653 */
[----:B------:R-:W-:Y:S02]  /*24f00*/  PRMT R20, R108, 0x5410, R20 ;  /* 0x000054106c147816 */ /* 0x000fe40000000014 */
        /* <DEDUP_REMOVED lines=15> */
[----:B------:R-:W-:Y:S01]  /*25000*/  FMUL.FTZ R5, R12, R34 ;  /* 0x000000220c057220 */ /* 0x000fe20000410000 */
[----:B------:R-:W-:Y:S01]  /*25010*/  LOP3.LUT R2, R6, 0xffff0000, RZ, 0xc0, !PT ;  /* 0xffff000006027812 */ /* 0x000fe200078ec0ff */
[----:B------:R-:W-:-:S02]  /*25020*/  FMUL.FTZ R12, R12, R15 ;  /* 0x0000000f0c0c7220 */ /* 0x000fc40000410000 */
[----:B------:R-:W-:Y:S02]  /*25030*/  FFMA.FTZ R35, R25, R15, -R5 ;  /* 0x0000000f19237223 */ /* 0x000fe40000010805 */
[----:B------:R-:W-:Y:S02]  /*25040*/  FMUL.FTZ R5, R9, R22 ;  /* 0x0000001609057220 */ /* 0x000fe40000410000 */
[----:B------:R-:W-:Y:S01]  /*25050*/  IMAD.U32 R3, R6, 0x10000, RZ ;  /* 0x0001000006037824 */ /* 0x000fe200078e00ff */
[----:B------:R-:W-:Y:S01]  /*25060*/  LOP3.LUT R6, R7, 0xffff0000, RZ, 0xc0, !PT ;  /* 0xffff000007067812 */ /* 0x000fe200078ec0ff */
[----:B------:R-:W-:Y:S02]  /*25070*/  IMAD.U32 R15, R21, 0x10000, RZ ;  /* 0x00010000150f7824 */ /* 0x000fe400078e00ff */
[----:B------:R-:W-:Y:S02]  /*25080*/  IMAD.U32 R0, R7, 0x10000, RZ ;  /* 0x0001000007007824 */ /* 0x000fe400078e00ff */
[C---:B------:R-:W-:Y:S01]  /*25090*/  IMAD.U32 R7, R28.reuse, 0x10000, RZ ;  /* 0x000100001c077824 */ /* 0x040fe200078e00ff */
[----:B------:R-:W-:Y:S01]  /*250a0*/  LOP3.LUT R28, R28, 0xffff0000, RZ, 0xc0, !PT ;  /* 0xffff00001c1c7812 */ /* 0x000fe200078ec0ff */
[----:B------:R-:W-:-:S02]  /*250b0*/  FMUL.FTZ R9, R9, R29 ;  /* 0x0000001d09097220 */ /* 0x000fc40000410000 */
[----:B------:R-:W-:Y:S01]  /*250c0*/  FFMA.FTZ R34, R25, R34, R12 ;  /* 0x0000002219227223 */ /* 0x000fe2000001000c */
[----:B------:R-:W-:Y:S01]  /*250d0*/  LOP3.LUT R25, R21, 0xffff0000, RZ, 0xc0, !PT ;  /* 0xffff000015197812 */ /* 0x000fe200078ec0ff */
[----:B------:R-:W-:Y:S02]  /*250e0*/  FFMA.FTZ R29, R24, R29, -R5 ;  /* 0x0000001d181d7223 */ /* 0x000fe40000010805 */
[C---:B------:R-:W-:Y:S02]  /*250f0*/  FMUL.FTZ R5, R8.reuse, R15 ;  /* 0x0000000f08057220 */ /* 0x040fe40000410000 */
[-C--:B------:R-:W-:Y:S02]  /*25100*/  FMUL.FTZ R8, R8, R7.reuse ;  /* 0x0000000708087220 */ /* 0x080fe40000410000 */
[----:B------:R-:W-:Y:S02]  /*25110*/  FFMA.FTZ R21, R23, R7, -R5 ;  /* 0x0000000717157223 */ /* 0x000fe40000010805 */
[----:B------:R-:W-:-:S02]  /*25120*/  FFMA.FTZ R22, R24, R22, R9 ;  /* 0x0000001618167223 */ /* 0x000fc40000010009 */
[----:B------:R-:W-:Y:S02]  /*25130*/  FMUL.FTZ R5, R4, R25 ;  /* 0x0000001904057220 */ /* 0x000fe40000410000 */
[----:B------:R-:W-:Y:S02]  /*25140*/  FFMA.FTZ R23, R23, R15, R8 ;  /* 0x0000000f17177223 */ /* 0x000fe40000010008 */
[C---:B------:R-:W-:Y:S01]  /*25150*/  IMAD.U32 R9, R27.reuse, 0x10000, RZ ;  /* 0x000100001b097824 */ /* 0x040fe200078e00ff */
[----:B------:R-:W-:Y:S01]  /*25160*/  LOP3.LUT R27, R27, 0xffff0000, RZ, 0xc0, !PT ;  /* 0xffff00001b1b7812 */ /* 0x000fe200078ec0ff */
[C---:B------:R-:W-:Y:S01]  /*25170*/  IMAD.U32 R12, R20.reuse, 0x10000, RZ ;  /* 0x00010000140c7824 */ /* 0x040fe200078e00ff */
[----:B------:R-:W-:Y:S01]  /*25180*/  LOP3.LUT R20, R20, 0xffff0000, RZ, 0xc0, !PT ;  /* 0xffff000014147812 */ /* 0x000fe200078ec0ff */
[C---:B------:R-:W-:Y:S01]  /*25190*/  IMAD.U32 R15, R19.reuse, 0x10000, RZ ;  /* 0x00010000130f7824 */ /* 0x040fe200078e00ff */
[----:B------:R-:W-:Y:S01]  /*251a0*/  LOP3.LUT R19, R19, 0xffff0000, RZ, 0xc0, !PT ;  /* 0xffff000013137812 */ /* 0x000fe200078ec0ff */
[----:B------:R-:W-:-:S02]  /*251b0*/  FMUL.FTZ R7, R4, R28 ;  /* 0x0000001c04077220 */ /* 0x000fc40000410000 */
[C---:B------:R-:W-:Y:S01]  /*251c0*/  IMAD.U32 R8, R26.reuse, 0x10000, RZ ;  /* 0x000100001a087824 */ /* 0x040fe200078e00ff */
[----:B------:R-:W-:Y:S01]  /*251d0*/  LOP3.LUT R26, R26, 0xffff0000, RZ, 0xc0, !PT ;  /* 0xffff00001a1a7812 */ /* 0x000fe200078ec0ff */
[----:B------:R-:W-:Y:S02]  /*251e0*/  FFMA.FTZ R28, R18, R28, -R5 ;  /* 0x0000001c121c7223 */ /* 0x000fe40000010805 */
[C---:B------:R-:W-:Y:S02]  /*251f0*/  FMUL.FTZ R5, R3.reuse, R12 ;  /* 0x0000000c03057220 */ /* 0x040fe40000410000 */
[----:B------:R-:W-:Y:S02]  /*25200*/  FMUL.FTZ R4, R3, R9 ;  /* 0x0000000903047220 */ /* 0x000fe40000410000 */
[C---:B------:R-:W-:Y:S02]  /*25210*/  FMUL.FTZ R3, R0.reuse, R15 ;  /* 0x0000000f00037220 */ /* 0x040fe40000410000 */
[----:B------:R-:W-:-:S02]  /*25220*/  FMUL.FTZ R0, R0, R8 ;  /* 0x0000000800007220 */ /* 0x000fc40000410000 */
[C---:B------:R-:W-:Y:S02]  /*25230*/  FFMA.FTZ R8, R13.reuse, R8, -R3 ;  /* 0x000000080d087223 */ /* 0x040fe40000010803 */
[----:B------:R-:W-:Y:S01]  /*25240*/  FFMA.FTZ R3, R13, R15, R0 ;  /* 0x0000000f0d037223 */ /* 0x000fe20000010000 */
[----:B------:R-:W-:Y:S01]  /*25250*/  F2FP.BF16.PACK_AB R13, R28, R21 ;  /* 0x000000151c0d723e */ /* 0x000fe200000010ff */
[----:B------:R-:W-:Y:S02]  /*25260*/  FFMA.FTZ R18, R18, R25, R7 ;  /* 0x0000001912127223 */ /* 0x000fe40000010007 */
[----:B------:R-:W-:Y:S02]  /*25270*/  FMUL.FTZ R0, R2, R20 ;  /* 0x0000001402007220 */ /* 0x000fe40000410000 */
[----:B------:R-:W-:Y:S02]  /*25280*/  FMUL.FTZ R15, R6, R19 ;  /* 0x00000013060f7220 */ /* 0x000fe40000410000 */
[----:B------:R-:W-:-:S02]  /*25290*/  FMUL.FTZ R2, R2, R27 ;  /* 0x0000001b02027220 */ /* 0x000fc40000410000 */
[-C--:B------:R-:W-:Y:S02]  /*252a0*/  FMUL.FTZ R7, R6, R26.reuse ;  /* 0x0000001a06077220 */ /* 0x080fe40000410000 */
[C---:B------:R-:W-:Y:S01]  /*252b0*/  FFMA.FTZ R9, R17.reuse, R9, -R5 ;  /* 0x0000000911097223 */ /* 0x040fe20000010805 */
[----:B------:R-:W-:Y:S01]  /*252c0*/  F2FP.BF16.PACK_AB R5, R18, R23 ;  /* 0x000000171205723e */ /* 0x000fe200000010ff */
[----:B------:R-:W-:Y:S02]  /*252d0*/  FFMA.FTZ R0, R16, R27, -R0 ;  /* 0x0000001b10007223 */ /* 0x000fe40000010800 */
[----:B------:R-:W-:Y:S02]  /*252e0*/  FFMA.FTZ R15, R14, R26, -R15 ;  /* 0x0000001a0e0f7223 */ /* 0x000fe4000001080f */
[----:B------:R-:W-:Y:S01]  /*252f0*/  FFMA.FTZ R17, R17, R12, R4 ;  /* 0x0000000c11117223 */ /* 0x000fe20000010004 */
[----:B------:R-:W-:Y:S01]  /*25300*/  F2FP.BF16.PACK_AB R12, R29, R35 ;  /* 0x000000231d0c723e */ /* 0x000fe200000010ff */
[----:B------:R-:W-:Y:S01]  /*25310*/  FFMA.FTZ R6, R16, R20, R2 ;  /* 0x0000001410067223 */ /* 0x000fe20000010002 */
[----:B------:R-:W-:Y:S01]  /*25320*/  F2FP.BF16.PACK_AB R15, R15, R8 ;  /* 0x000000080f0f723e */ /* 0x000fe200000010ff */
[----:B------:R-:W-:Y:S01]  /*25330*/  FFMA.FTZ R7, R14, R19, R7 ;  /* 0x000000130e077223 */ /* 0x000fe20000010007 */
[----:B------:R-:W-:Y:S01]  /*25340*/  F2FP.BF16.PACK_AB R14, R0, R9 ;  /* 0x00000009000e723e */ /* 0x000fe200000010ff */
[----:B------:R-:W-:Y:S01]  /*25350*/  IMAD.MOV.U32 R2, RZ, RZ, R111 ;  /* 0x000000ffff027224 */ /* 0x000fe200078e006f */
[----:B------:R-:W-:-:S02]  /*25360*/  F2FP.BF16.PACK_AB R4, R22, R34 ;  /* 0x000000221604723e */ /* 0x000fc400000010ff */
[----:B------:R-:W-:Y:S01]  /*25370*/  F2FP.BF16.PACK_AB R6, R6, R17 ;  /* 0x000000110606723e */ /* 0x000fe200000010ff */
[----:B------:R1:W-:Y:S01]  /*25380*/  ST.E.128 [R32.64], R12 ;  /* 0x0000000c20007985 */ /* 0x0003e2000c101d12 */
[----:B------:R-:W-:Y:S01]  /*25390*/  F2FP.BF16.PACK_AB R7, R7, R3 ;  /* 0x000000030707723e */ /* 0x000fe200000010ff */
[----:B------:R-:W-:-:S04]  /*253a0*/  IMAD.MOV.U32 R3, RZ, RZ, 0x0 ;  /* 0x00000000ff037424 */ /* 0x000fc800078e00ff */
[----:B------:R1:W-:Y:S01]  /*253b0*/  ST.E.128 [R30.64], R4 ;  /* 0x000000041e007985 */ /* 0x0003e2000c101d12 */
[----:B------:R-:W-:Y:S05]  /*253c0*/  RET.REL.NODEC R2 `(_ZN7cutlass13device_kernelIN5flash19enable_sm80_to_sm89INS1_16FlashAttnFwdSm80INS1_25CollectiveMainloopFwdSm80ILi8ELi2ELb0EN4cute5tupleIJNS5_1CILi128EEENS7_ILi64EEENS7_ILi192EEEEEELi192ENS_10bfloat16_tEfNS_4arch4Sm80ELb0ELb1ELb1ELb1ELb0ELb1ELb1ELb1EEENS1_21CollectiveEpilogueFwdINS6_IJS8_SA_S9_EEENS6_IJNS7_ILi1EEESI_SI_EEESC_SE_Li256ELb1ELb1ELb1ELb0EEENS1_36VarlenDynamicPersistentTileSchedulerILi128ELi64ELi256ELi256ELb1ELb1ELb0ELb1ELb0ELb1EEEEEEEEEvNT_6ParamsE) ;  /* 0xfffdac3002007950 */ /* 0x000fea0003c3ffff */
.L_x_2022:
[----:B------:R-:W-:Y:S01]  /*253d0*/  IMAD.MOV.U32 R9, RZ, RZ, R46 ;  /* 0x000000ffff097224 */ /* 0x000fe200078e002e */
[----:B------:R-:W-:Y:S01]  /*253e0*/  MOV R3, 0x1c1f ;  /* 0x00001c1f00037802 */ /* 0x000fe20000000f00 */
[----:B------:R-:W-:Y:S01]  /*253f0*/  IMAD.MOV.U32 R5, RZ, RZ, RZ ;  /* 0x000000ffff057224 */ /* 0x000fe200078e00ff */
[----:B------:R-:W-:Y:S02]  /*25400*/  MOV R104, 0xffffffff ;  /* 0xffffffff00687802 */ /* 0x000fe40000000f00 */
[----:B------:R-:W-:Y:S02]  /*25410*/  MOV R2, 0x25430 ;  /* 0x0002543000027802 */ /* 0x000fe40000000f00 */
[----:B------:R-:W-:Y:S05]  /*25420*/  CALL.REL.NOINC `($__internal_39_$__cuda_sm70_shflsync_idx_p) ;  /* 0x0000078000007944 */ /* 0x000fea0003c00000 */
[----:B------:R-:W-:Y:S01]  /*25430*/  MOV R4, R12 ;  /* 0x0000000c00047202 */ /* 0x000fe20000000f00 */
[----:B------:R-:W-:Y:S05]  /*25440*/  BRA `(.L_x_2070) ;  /* 0xffff894000007947 */ /* 0x000fea000383ffff */
.L_x_2023:
[----:B------:R-:W-:Y:S01]  /*25450*/  IMAD.MOV.U32 R9, RZ, RZ, R47 ;  /* 0x000000ffff097224 */ /* 0x000fe200078e002f */
[----:B------:R-:W-:Y:S01]  /*25460*/  MOV R3, 0x1c1f ;  /* 0x00001c1f00037802 */ /* 0x000fe20000000f00 */
[----:B------:R-:W-:Y:S01]  /*25470*/  IMAD.MOV.U32 R5, RZ, RZ, RZ ;  /* 0x000000ffff057224 */ /* 0x000fe200078e00ff */
[----:B------:R-:W-:-:S02]  /*25480*/  MOV R104, 0xffffffff ;  /* 0xffffffff00687802 */ /* 0x000fc40000000f00 */
[----:B------:R-:W-:Y:S02]  /*25490*/  MOV R2, 0x254b0 ;  /* 0x000254b000027802 */ /* 0x000fe40000000f00 */
[----:B-12---:R-:W-:Y:S05]  /*254a0*/  CALL.REL.NOINC `($__internal_39_$__cuda_sm70_shflsync_idx_p) ;  /* 0x0000070000007944 */ /* 0x006fea0003c00000 */
[----:B------:R-:W-:Y:S01]  /*254b0*/  IMAD.MOV.U32 R9, RZ, RZ, R45 ;  /* 0x000000ffff097224 */ /* 0x000fe200078e002d */
[----:B------:R-:W-:Y:S01]  /*254c0*/  MOV R3, 0x1c1f ;  /* 0x00001c1f00037802 */ /* 0x000fe20000000f00 */
[----:B------:R-:W-:Y:S01]  /*254d0*/  IMAD.MOV.U32 R5, RZ, RZ, RZ ;  /* 0x000000ffff057224 */ /* 0x000fe200078e00ff */
[----:B------:R-:W-:Y:S01]  /*254e0*/  MOV R6, R12 ;  /* 0x0000000c00067202 */ /* 0x000fe20000000f00 */
[----:B------:R-:W-:Y:S01]  /*254f0*/  IMAD.MOV.U32 R104, RZ, RZ, -0x1 ;  /* 0xffffffffff687424 */ /* 0x000fe200078e00ff */
[----:B------:R-:W-:Y:S02]  /*25500*/  MOV R7, R4 ;  /* 0x0000000400077202 */ /* 0x000fe40000000f00 */
        /* <DEDUP_REMOVED lines=11> */
.L_x_2026:
[----:B------:R-:W-:Y:S01]  /*255c0*/  IMAD.MOV.U32 R9, RZ, RZ, R46 ;  /* 0x000000ffff097224 */ /* 0x000fe200078e002e */
[----:B------:R-:W-:Y:S01]  /*255d0*/  MOV R3, 0x1c1f ;  /* 0x00001c1f00037802 */ /* 0x000fe20000000f00 */
[----:B------:R-:W-:Y:S01]  /*255e0*/  IMAD.MOV.U32 R5, RZ, RZ, 0x1 ;  /* 0x00000001ff057424 */ /* 0x000fe200078e00ff */
[----:B------:R-:W-:-:S02]  /*255f0*/  MOV R104, 0xffffffff ;  /* 0xffffffff00687802 */ /* 0x000fc40000000f00 */
[----:B------:R-:W-:Y:S02]  /*25600*/  MOV R2, 0x25620 ;  /* 0x0002562000027802 */ /* 0x000fe40000000f00 */
[----:B---34-:R-:W-:Y:S05]  /*25610*/  CALL.REL.NOINC `($__internal_39_$__cuda_sm70_shflsync_idx_p) ;  /* 0x0000059000007944 */ /* 0x018fea0003c00000 */
[----:B------:R-:W-:Y:S01]  /*25620*/  IMAD.MOV.U32 R7, RZ, RZ, R12 ;  /* 0x000000ffff077224 */ /* 0x000fe200078e000c */
[----:B------:R-:W-:Y:S01]  /*25630*/  MOV R9, R47 ;  /* 0x0000002f00097202 */ /* 0x000fe20000000f00 */
[----:B------:R-:W-:Y:S01]  /*25640*/  IMAD.MOV.U32 R5, RZ, RZ, 0x1 ;  /* 0x00000001ff057424 */ /* 0x000fe200078e00ff */
[----:B------:R-:W-:Y:S01]  /*25650*/  MOV R3, 0x1c1f ;  /* 0x00001c1f00037802 */ /* 0x000fe20000000f00 */
[----:B------:R-:W-:Y:S01]  /*25660*/  IMAD.MOV.U32 R104, RZ, RZ, -0x1 ;  /* 0xffffffffff687424 */ /* 0x000fe200078e00ff */
[----:B------:R-:W-:Y:S02]  /*25670*/  MOV R2, 0x25690 ;  /* 0x0002569000027802 */ /* 0x000fe40000000f00 */
[----:B------:R-:W-:Y:S05]  /*25680*/  CALL.REL.NOINC `($__internal_39_$__cuda_sm70_shflsync_idx_p) ;  /* 0x0000052000007944 */ /* 0x000fea0003c00000 */
[----:B------:R-:W-:Y:S01]  /*25690*/  IMAD.MOV.U32 R9, RZ, RZ, R45 ;  /* 0x000000ffff097224 */ /* 0x000fe200078e002d */
[----:B------:R-:W-:Y:S01]  /*256a0*/  MOV R5, 0x1 ;  /* 0x0000000100057802 */ /* 0x000fe20000000f00 */
[----:B------:R-:W-:Y:S01]  /*256b0*/  IMAD.MOV.U32 R3, RZ, RZ, 0x1c1f ;  /* 0x00001c1fff037424 */ /* 0x000fe200078e00ff */
[----:B------:R-:W-:Y:S01]  /*256c0*/  MOV R104, 0xffffffff ;  /* 0xffffffff00687802 */ /* 0x000fe20000000f00 */
[----:B------:R-:W-:Y:S01]  /*256d0*/  IMAD.MOV.U32 R6, RZ, RZ, R12 ;  /* 0x000000ffff067224 */ /* 0x000fe200078e000c */
[----:B------:R-:W-:-:S02]  /*256e0*/  MOV R2, 0x25700 ;  /* 0x0002570000027802 */ /* 0x000fc40000000f00 */
[----:B------:R-:W-:Y:S05]  /*256f0*/  CALL.REL.NOINC `($__internal_39_$__cuda_sm70_shflsync_idx_p) ;  /* 0x000004b000007944 */ /* 0x000fea0003c00000 */
        /* <DEDUP_REMOVED lines=9> */
.L_x_2053:
        /* <DEDUP_REMOVED lines=8> */
.L_x_2054:
[----:B------:R-:W-:Y:S01]  /*25810*/  IMAD.MOV.U32 R9, RZ, RZ, R25 ;  /* 0x000000ffff097224 */ /* 0x000fe200078e0019 */
[----:B------:R-:W-:Y:S01]  /*25820*/  MOV R3, 0x1c1f ;  /* 0x00001c1f00037802 */ /* 0x000fe20000000f00 */
[----:B------:R-:W-:Y:S01]  /*25830*/  IMAD.MOV.U32 R5, RZ, RZ, RZ ;  /* 0x000000ffff057224 */ /* 0x000fe200078e00ff */
[----:B------:R-:W-:Y:S02]  /*25840*/  MOV R104, 0xffffffff ;  /* 0xffffffff00687802 */ /* 0x000fe40000000f00 */
[----:B------:R-:W-:Y:S02]  /*25850*/  MOV R2, 0x25870 ;  /* 0x0002587000027802 */ /* 0x000fe40000000f00 */
[----:B-12---:R-:W-:Y:S05]  /*25860*/  CALL.REL.NOINC `($__internal_39_$__cuda_sm70_shflsync_idx_p) ;  /* 0x0000034000007944 */ /* 0x006fea0003c00000 */
[----:B------:R-:W-:Y:S01]  /*25870*/  IMAD.MOV.U32 R9, RZ, RZ, R14 ;  /* 0x000000ffff097224 */ /* 0x000fe200078e000e */
[----:B------:R-:W-:Y:S01]  /*25880*/  MOV R3, 0x1c1f ;  /* 0x00001c1f00037802 */ /* 0x000fe20000000f00 */
[----:B------:R-:W-:Y:S01]  /*25890*/  IMAD.MOV.U32 R5, RZ, RZ, RZ ;  /* 0x000000ffff057224 */ /* 0x000fe200078e00ff */
[----:B------:R-:W-:Y:S01]  /*258a0*/  MOV R6, R12 ;  /* 0x0000000c00067202 */ /* 0x000fe20000000f00 */
[----:B------:R-:W-:Y:S01]  /*258b0*/  IMAD.MOV.U32 R104, RZ, RZ, -0x1 ;  /* 0xffffffffff687424 */ /* 0x000fe200078e00ff */
[----:B------:R-:W-:-:S02]  /*258c0*/  MOV R7, R0 ;  /* 0x0000000000077202 */ /* 0x000fc40000000f00 */
[----:B------:R-:W-:Y:S02]  /*258d0*/  MOV R2, 0x258f0 ;  /* 0x000258f000027802 */ /* 0x000fe40000000f00 */
[----:B------:R-:W-:Y:S05]  /*258e0*/  CALL.REL.NOINC `($__internal_39_$__cuda_sm70_shflsync_idx_p) ;  /* 0x000002c000007944 */ /* 0x000fea0003c00000 */
[----:B------:R-:W-:Y:S01]  /*258f0*/  IMAD.MOV.U32 R4, RZ, RZ, R12 ;  /* 0x000000ffff047224 */ /* 0x000fe200078e000c */
[----:B------:R-:W-:Y:S01]  /*25900*/  MOV R9, R27 ;  /* 0x0000001b00097202 */ /* 0x000fe20000000f00 */
[----:B------:R-:W-:Y:S01]  /*25910*/  IMAD.MOV.U32 R5, RZ, RZ, RZ ;  /* 0x000000ffff057224 */ /* 0x000fe200078e00ff */
[----:B------:R-:W-:Y:S01]  /*25920*/  MOV R3, 0x1c1f ;  /* 0x00001c1f00037802 */ /* 0x000fe20000000f00 */
[----:B------:R-:W-:Y:S01]  /*25930*/  IMAD.MOV.U32 R104, RZ, RZ, -0x1 ;  /* 0xffffffffff687424 */ /* 0x000fe200078e00ff */
[----:B------:R-:W-:Y:S02]  /*25940*/  MOV R2, 0x25960 ;  /* 0x0002596000027802 */ /* 0x000fe40000000f00 */
[----:B------:R-:W-:Y:S05]  /*25950*/  CALL.REL.NOINC `($__internal_39_$__cuda_sm70_shflsync_idx_p) ;  /* 0x0000025000007944 */ /* 0x000fea0003c00000 */
[----:B------:R-:W-:Y:S01]  /*25960*/  MOV R2, R12 ;  /* 0x0000000c00027202 */ /* 0x000fe20000000f00 */
[----:B------:R-:W-:Y:S05]  /*25970*/  BRA `(.L_x_2074) ;  /* 0xffffbf9000007947 */ /* 0x000fea000383ffff */
.L_x_2057:
[----:B------:R-:W-:Y:S01]  /*25980*/  IMAD.MOV.U32 R9, RZ, RZ, R15 ;  /* 0x000000ffff097224 */ /* 0x000fe200078e000f */
[----:B------:R-:W-:Y:S01]  /*25990*/  MOV R3, 0x1c1f ;  /* 0x00001c1f00037802 */ /* 0x000fe20000000f00 */
[----:B------:R-:W-:Y:S01]  /*259a0*/  IMAD.MOV.U32 R5, RZ, RZ, 0x1 ;  /* 0x00000001ff057424 */ /* 0x000fe200078e00ff */
[----:B------:R-:W-:Y:S02]  /*259b0*/  MOV R104, 0xffffffff ;  /* 0xffffffff00687802 */ /* 0x000fe40000000f00 */
[----:B------:R-:W-:-:S02]  /*259c0*/  MOV R2, 0x259e0 ;  /* 0x000259e000027802 */ /* 0x000fc40000000f00 */
[----:B---34-:R-:W-:Y:S05]  /*259d0*/  CALL.REL.NOINC `($__internal_39_$__cuda_sm70_shflsync_idx_p) ;  /* 0x000001d000007944 */ /* 0x018fea0003c00000 */
[----:B------:R-:W-:Y:S01]  /*259e0*/  IMAD.MOV.U32 R0, RZ, RZ, R12 ;  /* 0x000000ffff007224 */ /* 0x000fe200078e000c */
[----:B------:R-:W-:Y:S01]  /*259f0*/  MOV R9, R25 ;  /* 0x0000001900097202 */ /* 0x000fe20000000f00 */
[----:B------:R-:W-:Y:S01]  /*25a00*/  IMAD.MOV.U32 R5, RZ, RZ, 0x1 ;  /* 0x00000001ff057424 */ /* 0x000fe200078e00ff */
[----:B------:R-:W-:Y:S01]  /*25a10*/  MOV R3, 0x1c1f ;  /* 0x00001c1f00037802 */ /* 0x000fe20000000f00 */
[----:B------:R-:W-:Y:S01]  /*25a20*/  IMAD.MOV.U32 R104, RZ, RZ, -0x1 ;  /* 0xffffffffff687424 */ /* 0x000fe200078e00ff */
[----:B------:R-:W-:-:S02]  /*25a30*/  MOV R2, 0x25a50 ;  /* 0x00025a5000027802 */ /* 0x000fc40000000f00 */
[----:B------:R-:W-:Y:S05]  /*25a40*/  CALL.REL.NOINC `($__internal_39_$__cuda_sm70_shflsync_idx_p) ;  /* 0x0000016000007944 */ /* 0x000fea0003c00000 */
[----:B------:R-:W-:Y:S01]  /*25a50*/  IMAD.MOV.U32 R9, RZ, RZ, R14 ;  /* 0x000000ffff097224 */ /* 0x000fe200078e000e */
[----:B------:R-:W-:Y:S01]  /*25a60*/  MOV R3, 0x1c1f ;  /* 0x00001c1f00037802 */ /* 0x000fe20000000f00 */
[----:B------:R-:W-:Y:S01]  /*25a70*/  IMAD.MOV.U32 R5, RZ, RZ, 0x1 ;  /* 0x00000001ff057424 */ /* 0x000fe200078e00ff */
[----:B------:R-:W-:Y:S01]  /*25a80*/  MOV R6, R12 ;  /* 0x0000000c00067202 */ /* 0x000fe20000000f00 */
[----:B------:R-:W-:Y:S01]  /*25a90*/  IMAD.MOV.U32 R104, RZ, RZ, -0x1 ;  /* 0xffffffffff687424 */ /* 0x000fe200078e00ff */
[----:B------:R-:W-:-:S02]  /*25aa0*/  MOV R7, R0 ;  /* 0x0000000000077202 */ /* 0x000fc40000000f00 */
[----:B------:R-:W-:Y:S02]  /*25ab0*/  MOV R2, 0x25ad0 ;  /* 0x00025ad000027802 */ /* 0x000fe40000000f00 */
[----:B------:R-:W-:Y:S05]  /*25ac0*/  CALL.REL.NOINC `($__internal_39_$__cuda_sm70_shflsync_idx_p) ;  /* 0x000000e000007944 */ /* 0x000fea0003c00000 */
        /* <DEDUP_REMOVED lines=9> */
        .weak           $__internal_38_$__cuda_sm70_shflsync_bfly_p
        .type           $__internal_38_$__cuda_sm70_shflsync_bfly_p,@function
        .size           $__internal_38_$__cuda_sm70_shflsync_bfly_p,($__internal_39_$__cuda_sm70_shflsync_idx_p - $__internal_38_$__cuda_sm70_shflsync_bfly_p)
$__internal_38_$__cuda_sm70_shflsync_bfly_p:
[----:B------:R-:W-:Y:S04]  /*25b60*/  WARPSYNC R5 ;  /* 0x0000000500007348 */ /* 0x000fe80003800000 */
[----:B------:R1:W2:Y:S02]  /*25b70*/  SHFL.BFLY PT, R4, R2, R4, R6 ;  /* 0x0c00000402047389 */ /* 0x0002a400000e0006 */
[----:B-1----:R-:W-:-:S02]  /*25b80*/  MOV R2, R3 ;  /* 0x0000000300027202 */ /* 0x002fc40000000f00 */
[----:B------:R-:W-:-:S04]  /*25b90*/  MOV R3, 0x0 ;  /* 0x0000000000037802 */ /* 0x000fc80000000f00 */
[----:B--2---:R-:W-:Y:S05]  /*25ba0*/  RET.REL.NODEC R2 `(_ZN7cutlass13device_kernelIN5flash19enable_sm80_to_sm89INS1_16FlashAttnFwdSm80INS1_25CollectiveMainloopFwdSm80ILi8ELi2ELb0EN4cute5tupleIJNS5_1CILi128EEENS7_ILi64EEENS7_ILi192EEEEEELi192ENS_10bfloat16_tEfNS_4arch4Sm80ELb0ELb1ELb1ELb1ELb0ELb1ELb1ELb1EEENS1_21CollectiveEpilogueFwdINS6_IJS8_SA_S9_EEENS6_IJNS7_ILi1EEESI_SI_EEESC_SE_Li256ELb1ELb1ELb1ELb0EEENS1_36VarlenDynamicPersistentTileSchedulerILi128ELi64ELi256ELi256ELb1ELb1ELb0ELb1ELb0ELb1EEEEEEEEEvNT_6ParamsE) ;  /* 0xfffda45002007950 */ /* 0x004fea0003c3ffff */
        .weak           $__internal_39_$__cuda_sm70_shflsync_idx_p
        .type           $__internal_39_$__cuda_sm70_shflsync_idx_p,@function
        .size           $__internal_39_$__cuda_sm70_shflsync_idx_p,($__internal_40_$__cuda_sm70_shflsync_up_p - $__internal_39_$__cuda_sm70_shflsync_idx_p)
$__internal_39_$__cuda_sm70_shflsync_idx_p:
[----:B------:R-:W-:Y:S04]  /*25bb0*/  WARPSYNC R104 ;  /* 0x0000006800007348 */ /* 0x000fe80003800000 */
[----:B------:R1:W2:Y:S02]  /*25bc0*/  SHFL.IDX PT, R12, R9, R5, R3 ;  /* 0x00000005090c7389 */ /* 0x0002a400000e0003 */
[----:B-1----:R-:W-:-:S04]  /*25bd0*/  MOV R3, 0x0 ;  /* 0x0000000000037802 */ /* 0x002fc80000000f00 */
[----:B--2---:R-:W-:Y:S05]  /*25be0*/  RET.REL.NODEC R2 `(_ZN7cutlass13device_kernelIN5flash19enable_sm80_to_sm89INS1_16FlashAttnFwdSm80INS1_25CollectiveMainloopFwdSm80ILi8ELi2ELb0EN4cute5tupleIJNS5_1CILi128EEENS7_ILi64EEENS7_ILi192EEEEEELi192ENS_10bfloat16_tEfNS_4arch4Sm80ELb0ELb1ELb1ELb1ELb0ELb1ELb1ELb1EEENS1_21CollectiveEpilogueFwdINS6_IJS8_SA_S9_EEENS6_IJNS7_ILi1EEESI_SI_EEESC_SE_Li256ELb1ELb1ELb1ELb0EEENS1_36VarlenDynamicPersistentTileSchedulerILi128ELi64ELi256ELi256ELb1ELb1ELb0ELb1ELb0ELb1EEEEEEEEEvNT_6ParamsE) ;  /* 0xfffda41002007950 */ /* 0x004fea0003c3ffff */
        .weak           $__internal_40_$__cuda_sm70_shflsync_up_p
        .type           $__internal_40_$__cuda_sm70_shflsync_up_p,@function
        .size           $__internal_40_$__cuda_sm70_shflsync_up_p,($__internal_41_$__cuda_sm70_votesync_ballot - $__internal_40_$__cuda_sm70_shflsync_up_p)
$__internal_40_$__cuda_sm70_shflsync_up_p:
[----:B------:R-:W-:Y:S02]  /*25bf0*/  IMAD.MOV.U32 R4, RZ, RZ, RZ ;  /* 0x000000ffff047224 */ /* 0x000fe400078e00ff */
[----:B------:R-:W-:-:S04]  /*25c00*/  IMAD.MOV.U32 R9, RZ, RZ, -0x1 ;  /* 0xffffffffff097424 */ /* 0x000fc800078e00ff */
[----:B------:R-:W-:Y:S04]  /*25c10*/  WARPSYNC R9 ;  /* 0x0000000900007348 */ /* 0x000fe80003800000 */
[----:B------:R1:W2:Y:S02]  /*25c20*/  SHFL.UP PT, R4, R0, R2, R4 ;  /* 0x0400000200047389 */ /* 0x0002a400000e0004 */
[----:B-1----:R-:W-:Y:S02]  /*25c30*/  MOV R2, R3 ;  /* 0x0000000300027202 */ /* 0x002fe40000000f00 */
[----:B------:R-:W-:-:S04]  /*25c40*/  MOV R3, 0x0 ;  /* 0x0000000000037802 */ /* 0x000fc80000000f00 */
[----:B--2---:R-:W-:Y:S05]  /*25c50*/  RET.REL.NODEC R2 `(_ZN7cutlass13device_kernelIN5flash19enable_sm80_to_sm89INS1_16FlashAttnFwdSm80INS1_25CollectiveMainloopFwdSm80ILi8ELi2ELb0EN4cute5tupleIJNS5_1CILi128EEENS7_ILi64EEENS7_ILi192EEEEEELi192ENS_10bfloat16_tEfNS_4arch4Sm80ELb0ELb1ELb1ELb1ELb0ELb1ELb1ELb1EEENS1_21CollectiveEpilogueFwdINS6_IJS8_SA_S9_EEENS6_IJNS7_ILi1EEESI_SI_EEESC_SE_Li256ELb1ELb1ELb1ELb0EEENS1_36VarlenDynamicPersistentTileSchedulerILi128ELi64ELi256ELi256ELb1ELb1ELb0ELb1ELb0ELb1EEEEEEEEEvNT_6ParamsE) ;  /* 0xfffda3a002007950 */ /* 0x004fea0003c3ffff */
        .weak           $__internal_41_$__cuda_sm70_votesync_ballot
        .type           $__internal_41_$__cuda_sm70_votesync_ballot,@function
        .size           $__internal_41_$__cuda_sm70_votesync_ballot,(.L_x_2519 - $__internal_41_$__cuda_sm70_votesync_ballot)
$__internal_41_$__cuda_sm70_votesync_ballot:
[----:B------:R-:W-:Y:S01]  /*25c60*/  ISETP.NE.U32.AND P0, PT, R0, 0x1, PT ;  /* 0x000000010000780c */ /* 0x000fe20003f05070 */
[----:B------:R-:W-:-:S04]  /*25c70*/  IMAD.MOV.U32 R3, RZ, RZ, -0x1 ;  /* 0xffffffffff037424 */ /* 0x000fc800078e00ff */
[----:B------:R-:W-:Y:S08]  /*25c80*/  WARPSYNC R3 ;  /* 0x0000000300007348 */ /* 0x000ff00003800000 */
[----:B------:R-:W-:-:S04]  /*25c90*/  VOTE.ANY R0, PT, !P0 ;  /* 0x0000000000007806 */ /* 0x000fc800040e0100 */
[----:B------:R-:W-:Y:S01]  /*25ca0*/  LOP3.LUT R0, R0, R3, RZ, 0xc0, !PT ;  /* 0x0000000300007212 */ /* 0x000fe200078ec0ff */
[----:B------:R-:W-:-:S04]  /*25cb0*/  IMAD.MOV.U32 R3, RZ, RZ, 0x0 ;  /* 0x00000000ff037424 */ /* 0x000fc800078e00ff */
[----:B------:R-:W-:Y:S05]  /*25cc0*/  RET.REL.NODEC R2 `(_ZN7cutlass13device_kernelIN5flash19enable_sm80_to_sm89INS1_16FlashAttnFwdSm80INS1_25CollectiveMainloopFwdSm80ILi8ELi2ELb0EN4cute5tupleIJNS5_1CILi128EEENS7_ILi64EEENS7_ILi192EEEEEELi192ENS_10bfloat16_tEfNS_4arch4Sm80ELb0ELb1ELb1ELb1ELb0ELb1ELb1ELb1EEENS1_21CollectiveEpilogueFwdINS6_IJS8_SA_S9_EEENS6_IJNS7_ILi1EEESI_SI_EEESC_SE_Li256ELb1ELb1ELb1ELb0EEENS1_36VarlenDynamicPersistentTileSchedulerILi128ELi64ELi256ELi256ELb1ELb1ELb0ELb1ELb0ELb1EEEEEEEEEvNT_6ParamsE) ;  /* 0xfffda33002007950 */ /* 0x000fea0003c3ffff */
.L_x_2076:
        /* <DEDUP_REMOVED lines=11> */
.L_x_2519:


//--------------------- .text._ZN7cutlass13device_kernelIN5flash19enable_sm80_to_sm89INS1_16FlashAttnFwdSm80INS1_25CollectiveMainloopFwdSm80ILi8ELi2ELb1EN4cute5tupleIJNS5_1CILi128EEENS7_ILi96EEENS7_ILi192EEEEEELi192ENS_10bfloat16_tEfNS_4arch4Sm80ELb1ELb0ELb1ELb0ELb0ELb0ELb1ELb1EEENS1_21CollectiveEpilogueFwdINS6_IJS8_SA_S9_EEENS6_IJNS7_ILi1EEESI_SI_EEESC_SE_Li256ELb0ELb1ELb1ELb0EEENS1_30DynamicPersistentTileSchedulerILi256ELi256ELb1ELb1ELb0EEEEEEEEEvNT_6ParamsE --------------------------
	.section	.text._ZN7cutlass13device_kernelIN5flash19enable_sm80_to_sm89INS1_16FlashAttnFwdSm80INS1_25CollectiveMainloopFwdSm80ILi8ELi2ELb1EN4cute5tupleIJNS5_1CILi128EEENS7_ILi96EEENS7_ILi192EEEEEELi192ENS_10bfloat16_tEfNS_4arch4Sm80ELb1ELb0ELb1ELb0ELb0ELb0ELb1ELb1EEENS1_21CollectiveEpilogueFwdINS6_IJS8_SA_S9_EEENS6_IJNS7_ILi1EEESI_SI_EEESC_SE_Li256ELb0ELb1ELb1ELb0EEENS1_30DynamicPersistentTileSchedulerILi256ELi256ELb1ELb1ELb0EEEEEEEEEvNT_6ParamsE,"ax",@progbits
	.sectioninfo	@"SHI_REGISTERS=255"
	.align	128
.text._ZN7cutlass13device_kernelIN5flash19enable_sm80_to_sm89INS1_16FlashAttnFwdSm80INS1_25CollectiveMainloopFwdSm80ILi8ELi2ELb1EN4cute5tupleIJNS5_1CILi128EEENS7_ILi96EEENS7_ILi192EEEEEELi192ENS_10bfloat16_tEfNS_4arch4Sm80ELb1ELb0ELb1ELb0ELb0ELb0ELb1ELb1EEENS1_21CollectiveEpilogueFwdINS6_IJS8_SA_S9_EEENS6_IJNS7_ILi1EEESI_SI_EEESC_SE_Li256ELb0ELb1ELb1ELb0EEENS1_30DynamicPersistentTileSchedulerILi256ELi256ELb1ELb1ELb0EEEEEEEEEvNT_6ParamsE:
        .type           _ZN7cutlass13device_kernelIN5flash19enable_sm80_to_sm89INS1_16FlashAttnFwdSm80INS1_25CollectiveMainloopFwdSm80ILi8ELi2ELb1EN4cute5tupleIJNS5_1CILi128EEENS7_ILi96EEENS7_ILi192EEEEEELi192ENS_10bfloat16_tEfNS_4arch4Sm80ELb1ELb0ELb1ELb0ELb0ELb0ELb1ELb1EEENS1_21CollectiveEpilogueFwdINS6_IJS8_SA_S9_EEENS6_IJNS7_ILi1EEESI_SI_EEESC_SE_Li256ELb0ELb1ELb1ELb0EEENS1_30DynamicPersistentTileSchedulerILi256ELi256ELb1ELb1ELb0EEEEEEEEEvNT_6ParamsE,@function
        .size           _ZN7cutlass13device_kernelIN5flash19enable_sm80_to_sm89INS1_16FlashAttnFwdSm80INS1_25CollectiveMainloopFwdSm80ILi8ELi2ELb1EN4cute5tupleIJNS5_1CILi128EEENS7_ILi96EEENS7_ILi192EEEEEELi192ENS_10bfloat16_tEfNS_4arch4Sm80ELb1ELb0ELb1ELb0ELb0ELb0ELb1ELb1EEENS1_21CollectiveEpilogueFwdINS6_IJS8_SA_S9_EEENS6_IJNS7_ILi1EEESI_SI_EEESC_SE_Li256ELb0ELb1ELb1ELb0EEENS1_30DynamicPersistentTileSchedulerILi256ELi256ELb1ELb1ELb0EEEEEEEEEvNT_6ParamsE,(.L_x_2525 - _ZN7cutlass13device_kernelIN5flash19enable_sm80_to_sm89INS1_16FlashAttnFwdSm80INS1_25CollectiveMainloopFwdSm80ILi8ELi2ELb1EN4cute5tupleIJNS5_1CILi128EEENS7_ILi96EEENS7_ILi192EEEEEELi192ENS_10bfloat16_tEfNS_4arch4Sm80ELb1ELb0ELb1ELb0ELb0ELb0ELb1ELb1EEENS1_21CollectiveEpilogueFwdINS6_IJS8_SA_S9_EEENS6_IJNS7_ILi1EEESI_SI_EEESC_SE_Li256ELb0ELb1ELb1ELb0EEENS1_30DynamicPersistentTileSchedulerILi256ELi256ELb1ELb1ELb0EEEEEEEEEvNT_6ParamsE)
        .other          _ZN7cutlass13device_kernelIN5flash19enable_sm80_to_sm89INS1_16FlashAttnFwdSm80INS1_25CollectiveMainloopFwdSm80ILi8ELi2ELb1EN4cute5tupleIJNS5_1CILi128EEENS7_ILi96EEENS7_ILi192EEEEEELi192ENS_10bfloat16_tEfNS_4arch4Sm80ELb1ELb0ELb1ELb0ELb0ELb0ELb1ELb1EEENS1_21CollectiveEpilogueFwdINS6_IJS8_SA_S9_EEENS6_IJNS7_ILi1EEESI_SI_EEESC_SE_Li256ELb0ELb1ELb1ELb0EEENS1_30DynamicPersistentTileSchedulerILi256ELi256ELb1ELb1ELb0EEEEEEEEEvNT_6ParamsE,@"STO_CUDA_ENTRY STV_DEFAULT"
_ZN7cutlass13device_kernelIN5flash19enable_sm80_to_sm89INS1_16FlashAttnFwdSm80INS1_25CollectiveMainloopFwdSm80ILi8ELi2ELb1EN4cute5tupleIJNS5_1CILi128EEENS7_ILi96EEENS7_ILi192EEEEEELi192ENS_10bfloat16_tEfNS_4arch4Sm80ELb1ELb0ELb1ELb0ELb0ELb0ELb1ELb1EEENS1_21CollectiveEpilogueFwdINS6_IJS8_SA_S9_EEENS6_IJNS7_ILi1EEESI_SI_EEESC_SE_Li256ELb0ELb1ELb1ELb0EEENS1_30DynamicPersistentTileSchedulerILi256ELi256ELb1ELb1ELb0EEEEEEEEEvNT_6ParamsE:
[----:B------:R-:W-:-:S03]  /*0000*/  MOV R1, c[0x0][0x28] ;  /* 0x00000a0000017a02 */ /* 0x000fc60000000f00 */
[----:B------:R-:W1:Y:S01]  /*0010*/  S2R R18, SR_TID.X ;  /* 0x0000000000127919 */ /* 0x000e620000002100 */
[----:B------:R-:W-:-:S03]  /*0020*/  IADD3 R1, R1, -0x88, RZ ;  /* 0xffffff7801017810 */ /* 0x000fc60007ffe0ff */
[----:B------:R-:W2:Y:S01]  /*0030*/  S2R R14, SR_CTAID.X ;  /* 0x00000000000e7919 */ /* 0x000ea20000002500 */
[----:B-1----:R-:W-:-:S05]  /*0040*/  SHF.R.U32.HI R2, RZ, 0x5, R18 ;  /* 0x00000005ff027819 */ /* 0x002fca0000011612 */
[----:B------:R-:W1:Y:S02]  /*0050*/  SHFL.IDX PT, R0, R2, RZ, 0x1f ;  /* 0x00001fff02007589 */ /* 0x000e6400000e0000 */
[----:B-1----:R-:W-:Y:S02]  /*0060*/  ISETP.GE.AND P0, PT, R0, 0x1, PT ;  /* 0x000000010000780c */ /* 0x002fe40003f06270 */
[----:B------:R1:W-:Y:S11]  /*0070*/  STL [R1+0x80], R0 ;  /* 0x0000800001007387 */ /* 0x0003f60000100800 */
[----:B------:R-:W-:Y:S06]  /*0080*/  @P0 BAR.ARV 0x4, 0x100 ;  /* 0x0104000000000b1d */ /* 0x000fec0000002000 */
[----:B--2---:R-:W-:-:S13]  /*0090*/  ISETP.GE.AND P0, PT, R14, c[0x0][0x538], PT ;  /* 0x00014e000e007a0c */ /* 0x004fda0003f06270 */
[----:B------:R-:W-:Y:S05]  /*00a0*/  @P0 EXIT ;  /* 0x000000000000094d */ /* 0x000fea0003800000 */
[----:B-1----:R-:W-:Y:S01]  /*00b0*/  SHF.R.S32.HI R8, RZ, 0x1f, R18 ;  /* 0x0000001fff087819 */ /* 0x002fe20000011412 */
[----:B------:R-:W-:Y:S01]  /*00c0*/  IMAD.MOV.U32 R212, RZ, RZ, 0x20 ;  /* 0x00000020ffd47424 */ /* 0x000fe200078e00ff */
[----:B------:R-:W-:Y:S02]  /*00d0*/  ULDC.64 UR6, c[0x0][0x118] ;  /* 0x0000460000067ab9 */ /* 0x000fe40000000a00 */
[CC--:B------:R-:W-:Y:S02]  /*00e0*/  LEA.HI R2, R8.reuse, R18.reuse, RZ, 0x4 ;  /* 0x0000001208027211 */ /* 0x0c0fe400078f20ff */
[CC--:B------:R-:W-:Y:S02]  /*00f0*/  LEA.HI R9, R8.reuse, R18.reuse, RZ, 0x3 ;  /* 0x0000001208097211 */ /* 0x0c0fe400078f18ff */
[----:B------:R-:W-:Y:S02]  /*0100*/  SHF.R.S32.HI R3, RZ, 0x4, R2 ;  /* 0x00000004ff037819 */ /* 0x000fe40000011402 */
[----:B------:R-:W-:-:S02]  /*0110*/  LEA.HI R4, R8, R18, RZ, 0x6 ;  /* 0x0000001208047211 */ /* 0x000fc400078f30ff */
[----:B------:R-:W-:Y:S02]  /*0120*/  LEA.HI R0, R2, R3, RZ, 0x1 ;  /* 0x0000000302007211 */ /* 0x000fe400078f08ff */
[----:B------:R-:W-:Y:S01]  /*0130*/  SHF.R.S32.HI R6, RZ, 0x3, R9 ;  /* 0x00000003ff067819 */ /* 0x000fe20000011409 */
[----:B------:R-:W-:Y:S01]  /*0140*/  IMAD.SHL.U32 R4, R4, 0x8, RZ ;  /* 0x0000000804047824 */ /* 0x000fe200078e00ff */
[----:B------:R-:W-:Y:S02]  /*0150*/  LOP3.LUT R0, R0, 0xfffffffe, RZ, 0xc0, !PT ;  /* 0xfffffffe00007812 */ /* 0x000fe400078ec0ff */
[----:B------:R-:W-:-:S03]  /*0160*/  LOP3.LUT R5, R9, 0xfffffff8, RZ, 0xc0, !PT ;  /* 0xfffffff809057812 */ /* 0x000fc600078ec0ff */
[----:B------:R-:W-:Y:S01]  /*0170*/  IMAD.IADD R11, R3, 0x1, -R0 ;  /* 0x00000001030b7824 */ /* 0x000fe200078e0a00 */
[-C--:B------:R-:W-:Y:S01]  /*0180*/  LEA.HI R3, R8, R18.reuse, RZ, 0x2 ;  /* 0x0000001208037211 */ /* 0x080fe200078f10ff */
[----:B------:R-:W-:Y:S01]  /*0190*/  IMAD.IADD R15, R18, 0x1, -R5 ;  /* 0x00000001120f7824 */ /* 0x000fe200078e0a05 */
[----:B------:R-:W-:Y:S01]  /*01a0*/  LOP3.LUT R0, R2, 0xfffffff0, RZ, 0xc0, !PT ;  /* 0xfffffff002007812 */ /* 0x000fe200078ec0ff */
[----:B------:R-:W-:Y:S01]  /*01b0*/  IMAD.SHL.U32 R2, R6, 0x40, RZ ;  /* 0x0000004006027824 */ /* 0x000fe200078e00ff */
[----:B------:R-:W-:Y:S01]  /*01c0*/  LOP3.LUT R3, R3, 0xfffffffc, RZ, 0xc0, !PT ;  /* 0xfffffffc03037812 */ /* 0x000fe200078ec0ff */
[----:B------:R-:W-:Y:S01]  /*01d0*/  IMAD.SHL.U32 R16, R15, 0x8, RZ ;  /* 0x000000080f107824 */ /* 0x000fe200078e00ff */
[----:B------:R-:W-:Y:S01]  /*01e0*/  LOP3.LUT R6, R4, 0x7ffffe00, RZ, 0xc0, !PT ;  /* 0x7ffffe0004067812 */ /* 0x000fe200078ec0ff */
[----:B------:R-:W-:Y:S01]  /*01f0*/  IMAD.IADD R5, R18, 0x1, -R0 ;  /* 0x0000000112057824 */ /* 0x000fe200078e0a00 */
[----:B------:R-:W-:Y:S01]  /*0200*/  LOP3.LUT R0, R2, 0x1c0, RZ, 0xc0, !PT ;  /* 0x000001c002007812 */ /* 0x000fe200078ec0ff */
[----:B------:R-:W-:Y:S01]  /*0210*/  IMAD.IADD R4, R18, 0x1, -R3 ;  /* 0x0000000112047824 */ /* 0x000fe200078e0a03 */
[----:B------:R-:W-:Y:S01]  /*0220*/  LEA.HI R8, R8, R18, RZ, 0x5 ;  /* 0x0000001208087211 */ /* 0x000fe200078f28ff */
[----:B------:R-:W-:Y:S01]  /*0230*/  STL [R1+0x28], R16 ;  /* 0x0000281001007387 */ /* 0x000fe20000100800 */
[----:B------:R-:W-:-:S02]  /*0240*/  SHF.R.S32.HI R7, RZ, 0x1f, R5 ;  /* 0x0000001fff077819 */ /* 0x000fc40000011405 */
[----:B------:R-:W-:Y:S02]  /*0250*/  SHF.R.U32.HI R3, RZ, 0x3, R0 ;  /* 0x00000003ff037819 */ /* 0x000fe40000011600 */
[----:B------:R-:W-:Y:S02]  /*0260*/  LOP3.LUT R2, R0, 0x38, R16, 0xf8, !PT ;  /* 0x0000003800027812 */ /* 0x000fe400078ef810 */
[----:B------:R-:W-:Y:S02]  /*0270*/  LEA.HI R0, R4, R4, RZ, 0x1 ;  /* 0x0000000404007211 */ /* 0x000fe400078f08ff */
[----:B------:R-:W-:Y:S02]  /*0280*/  LEA.HI R10, R7, R5, RZ, 0x3 ;  /* 0x00000005070a7211 */ /* 0x000fe400078f18ff */
[----:B------:R-:W-:Y:S02]  /*0290*/  LOP3.LUT R0, R0, 0x1ffffffe, RZ, 0xc0, !PT ;  /* 0x1ffffffe00007812 */ /* 0x000fe400078ec0ff */
[----:B------:R-:W-:-:S02]  /*02a0*/  LOP3.LUT R13, R6, R2, R3, 0xf6, !PT ;  /* 0x00000002060d7212 */ /* 0x000fc400078ef603 */
[----:B------:R-:W-:Y:S01]  /*02b0*/  SHF.R.S32.HI R216, RZ, 0x5, R8 ;  /* 0x00000005ffd87819 */ /* 0x000fe20000011408 */
[----:B------:R-:W-:Y:S01]  /*02c0*/  IMAD.IADD R12, R4, 0x1, -R0 ;  /* 0x00000001040c7824 */ /* 0x000fe200078e0a00 */
[----:B------:R-:W-:Y:S02]  /*02d0*/  SHF.R.S32.HI R2, RZ, 0x1f, R8 ;  /* 0x0000001fff027819 */ /* 0x000fe40000011408 */
[----:B------:R-:W-:Y:S02]  /*02e0*/  LOP3.LUT R6, R10, 0xfffffff8, RZ, 0xc0, !PT ;  /* 0xfffffff80a067812 */ /* 0x000fe400078ec0ff */
[----:B------:R-:W-:Y:S02]  /*02f0*/  LOP3.LUT R3, R8, 0xffffffe0, RZ, 0xc0, !PT ;  /* 0xffffffe008037812 */ /* 0x000fe400078ec0ff */
[----:B------:R-:W-:Y:S01]  /*0300*/  LEA.HI R0, R2, R216, RZ, 0x3 ;  /* 0x000000d802007211 */ /* 0x000fe200078f18ff */
[----:B------:R-:W-:Y:S02]  /*0310*/  IMAD.IADD R8, R5, 0x1, -R6 ;  /* 0x0000000105087824 */ /* 0x000fe400078e0a06 */
[----:B------:R-:W-:Y:S01]  /*0320*/  IMAD.SHL.U32 R2, R15, 0x40, RZ ;  /* 0x000000400f027824 */ /* 0x000fe200078e00ff */
[----:B------:R-:W-:Y:S01]  /*0330*/  LOP3.LUT R7, R0, 0xffffff8, RZ, 0xc0, !PT ;  /* 0x0ffffff800077812 */ /* 0x000fe200078ec0ff */
[C---:B------:R-:W-:Y:S01]  /*0340*/  IMAD.SHL.U32 R0, R8.reuse, 0x40, RZ ;  /* 0x0000004008007824 */ /* 0x040fe200078e00ff */
[----:B------:R-:W-:Y:S01]  /*0350*/  R2P PR, R8, 0x6 ;  /* 0x0000000608007804 */ /* 0x000fe20000000000 */
[----:B------:R-:W-:Y:S01]  /*0360*/  IMAD.IADD R18, R18, 0x1, -R3 ;  /* 0x0000000112127824 */ /* 0x000fe200078e0a03 */
[----:B------:R-:W-:Y:S01]  /*0370*/  LOP3.LUT R2, R2, 0x1c0, RZ, 0xc0, !PT ;  /* 0x000001c002027812 */ /* 0x000fe200078ec0ff */
[----:B------:R-:W-:Y:S01]  /*0380*/  IMAD.SHL.U32 R3, R11, 0x8, RZ ;  /* 0x000000080b037824 */ /* 0x000fe200078e00ff */
[----:B------:R-:W-:Y:S01]  /*0390*/  LOP3.LUT R0, R0, 0x1c0, RZ, 0xc0, !PT ;  /* 0x000001c000007812 */ /* 0x000fe200078ec0ff */
[----:B------:R-:W-:Y:S01]  /*03a0*/  IMAD.IADD R7, R216, 0x1, -R7 ;  /* 0x00000001d8077824 */ /* 0x000fe200078e0a07 */
[----:B------:R-:W-:-:S02]  /*03b0*/  SHF.R.S32.HI R6, RZ, 0x1f, R18 ;  /* 0x0000001fff067819 */ /* 0x000fc40000011412 */
[----:B------:R-:W-:Y:S02]  /*03c0*/  LOP3.LUT R9, R2, 0x8, R9, 0xf8, !PT ;  /* 0x0000000802097812 */ /* 0x000fe400078ef809 */
[----:B------:R-:W-:Y:S02]  /*03d0*/  SHF.R.U32.HI R4, RZ, 0x3, R2 ;  /* 0x00000003ff047819 */ /* 0x000fe40000011602 */
[----:B------:R-:W-:Y:S01]  /*03e0*/  LOP3.LUT R2, R0, 0x8, R3, 0xf8, !PT ;  /* 0x0000000800027812 */ /* 0x000fe200078ef803 */
[----:B------:R-:W-:Y:S01]  /*03f0*/  IMAD.SHL.U32 R3, R10, 0x40, RZ ;  /* 0x000000400a037824 */ /* 0x000fe200078e00ff */
[----:B------:R-:W-:Y:S02]  /*0400*/  SHF.R.U32.HI R0, RZ, 0x3, R0 ;  /* 0x00000003ff007819 */ /* 0x000fe40000011600 */
[----:B------:R-:W-:Y:S02]  /*0410*/  LEA.HI R6, R6, R18, RZ, 0x2 ;  /* 0x0000001206067211 */ /* 0x000fe400078f10ff */
[----:B------:R-:W-:-:S02]  /*0420*/  LOP3.LUT R0, R2, R0, RZ, 0x3c, !PT ;  /* 0x0000000002007212 */ /* 0x000fc400078e3cff */
[----:B------:R-:W-:Y:S02]  /*0430*/  SHF.R.S32.HI R5, RZ, 0x2, R6 ;  /* 0x00000002ff057819 */ /* 0x000fe40000011406 */
[----:B------:R-:W-:Y:S02]  /*0440*/  LOP3.LUT R0, R0, 0x7ffffe00, R3, 0xf8, !PT ;  /* 0x7ffffe0000007812 */ /* 0x000fe400078ef803 */
[----:B------:R-:W-:Y:S01]  /*0450*/  LOP3.LUT R3, R6, 0x7ffffffc, RZ, 0xc0, !PT ;  /* 0x7ffffffc06037812 */ /* 0x000fe200078ec0ff */
[----:B------:R-:W-:Y:S01]  /*0460*/  IMAD R15, R7, 0x10, R5 ;  /* 0x00000010070f7824 */ /* 0x000fe200078e0205 */
[C---:B------:R-:W-:Y:S01]  /*0470*/  IADD3 R5, R16.reuse, 0x40, RZ ;  /* 0x0000004010057810 */ /* 0x040fe20007ffe0ff */
[----:B------:R-:W-:Y:S01]  /*0480*/  IMAD.SHL.U32 R6, R13, 0x2, RZ ;  /* 0x000000020d067824 */ /* 0x000fe200078e00ff */
[----:B------:R-:W-:Y:S01]  /*0490*/  IADD3 R7, R16, 0x80, RZ ;  /* 0x0000008010077810 */ /* 0x000fe20007ffe0ff */
[----:B------:R-:W-:Y:S01]  /*04a0*/  IMAD.IADD R3, R18, 0x1, -R3 ;  /* 0x0000000112037824 */ /* 0x000fe200078e0a03 */
[----:B------:R-:W-:Y:S01]  /*04b0*/  STL [R1+0x84], R15 ;  /* 0x0000840f01007387 */ /* 0x000fe20000100800 */
[----:B------:R-:W-:-:S02]  /*04c0*/  LOP3.LUT R4, R9, R4, RZ, 0x3c, !PT ;  /* 0x0000000409047212 */ /* 0x000fc400078e3cff */
[----:B------:R-:W-:Y:S01]  /*04d0*/  LEA R214, R0, 0x100, 0x1 ;  /* 0x0000010000d67811 */ /* 0x000fe200078e08ff */
[----:B------:R-:W-:Y:S01]  /*04e0*/  STL [R1+0x6c], R14 ;  /* 0x00006c0e01007387 */ /* 0x000fe20000100800 */
[----:B------:R-:W-:Y:S01]  /*04f0*/  IADD3 R0, R6, 0x12100, RZ ;  /* 0x0001210006007810 */ /* 0x000fe20007ffe0ff */
[----:B------:R-:W-:Y:S01]  /*0500*/  IMAD R2, R11, 0x200, R4 ;  /* 0x000002000b027824 */ /* 0x000fe200078e0204 */
[----:B------:R-:W-:Y:S01]  /*0510*/  SEL R212, R212, 0xffffffe0, !P1 ;  /* 0xffffffe0d4d47807 */ /* 0x000fe20004800000 */
[----:B------:R1:W-:Y:S01]  /*0520*/  STL [R1+0x30], R5 ;  /* 0x0000300501007387 */ /* 0x0003e20000100800 */
[----:B------:R-:W-:Y:S02]  /*0530*/  IMAD.MOV.U32 R4, RZ, RZ, 0x40 ;  /* 0x00000040ff047424 */ /* 0x000fe400078e00ff */
[----:B------:R-:W-:Y:S01]  /*0540*/  LEA R213, R2, 0x12100, 0x1 ;  /* 0x0001210002d57811 */ /* 0x000fe200078e08ff */
[----:B------:R-:W-:Y:S01]  /*0550*/  STL [R1+0x20], R7 ;  /* 0x0000200701007387 */ /* 0x000fe20000100800 */
[----:B------:R-:W-:-:S03]  /*0560*/  IMAD R216, R216, 0x800, R214 ;  /* 0x00000800d8d87824 */ /* 0x000fc600078e02d6 */
[----:B------:R-:W-:Y:S01]  /*0570*/  STL [R1+0x34], R6 ;  /* 0x0000340601007387 */ /* 0x000fe20000100800 */
[----:B------:R-:W-:Y:S02]  /*0580*/  IMAD.IADD R218, R212, 0x1, R216 ;  /* 0x00000001d4da7824 */ /* 0x000fe400078e02d8 */
[----:B-1----:R-:W-:Y:S02]  /*0590*/  IMAD.SHL.U32 R5, R3, 0x2, RZ ;  /* 0x0000000203057824 */ /* 0x002fe400078e00ff */
[----:B------:R-:W-:-:S05]  /*05a0*/  IMAD R3, R12, 0x8, R15 ;  /* 0x000000080c037824 */ /* 0x000fca00078e020f */
[----:B------:R1:W-:Y:S04]  /*05b0*/  STL [R1+0x7c], R3 ;  /* 0x00007c0301007387 */ /* 0x0003e80000100800 */
[----:B------:R-:W-:Y:S01]  /*05c0*/  STL [R1+0x38], R5 ;  /* 0x0000380501007387 */ /* 0x000fe20000100800 */
[----:B-1----:R-:W-:-:S05]  /*05d0*/  IADD3 R3, R6, 0x100, RZ ;  /* 0x0000010006037810 */ /* 0x002fca0007ffe0ff */
[----:B------:R1:W-:Y:S04]  /*05e0*/  STL [R1+0x40], R3 ;  /* 0x0000400301007387 */ /* 0x0003e80000100800 */
[----:B------:R2:W-:Y:S01]  /*05f0*/  STL [R1+0x3c], R0 ;  /* 0x00003c0001007387 */ /* 0x0005e20000100800 */
[----:B-1----:R-:W-:Y:S02]  /*0600*/  IADD3 R3, R5, 0xb8, RZ ;  /* 0x000000b805037810 */ /* 0x002fe40007ffe0ff */
[----:B--2---:R-:W-:-:S03]  /*0610*/  SEL R0, R4, 0xffffffc0, !P2 ;  /* 0xffffffc004007807 */ /* 0x004fc60005000000 */
[----:B------:R1:W-:Y:S01]  /*0620*/  STL [R1+0x74], R3 ;  /* 0x0000740301007387 */ /* 0x0003e20000100800 */
[----:B------:R-:W-:Y:S02]  /*0630*/  IADD3 R4, R5, 0xb0, RZ ;  /* 0x000000b005047810 */ /* 0x000fe40007ffe0ff */
[----:B------:R-:W-:Y:S01]  /*0640*/  SHF.R.S32.HI R2, RZ, 0x1f, R3 ;  /* 0x0000001fff027819 */ /* 0x000fe20000011403 */
[----:B------:R-:W-:Y:S02]  /*0650*/  IMAD.IADD R215, R214, 0x1, R0 ;  /* 0x00000001d6d77824 */ /* 0x000fe400078e0200 */
[----:B------:R1:W-:Y:S01]  /*0660*/  STL [R1+0x70], R4 ;  /* 0x0000700401007387 */ /* 0x0003e20000100800 */
[C---:B------:R-:W-:Y:S02]  /*0670*/  IMAD.IADD R218, R0.reuse, 0x1, R218 ;  /* 0x0000000100da7824 */ /* 0x040fe400078e02da */
[----:B------:R-:W-:Y:S01]  /*0680*/  IMAD.IADD R217, R0, 0x1, R216 ;  /* 0x0000000100d97824 */ /* 0x000fe200078e02d8 */
[----:B------:R1:W-:Y:S04]  /*0690*/  STL [R1+0x78], R2 ;  /* 0x0000780201007387 */ /* 0x0003e80000100800 */
.L_x_2106:
[----:B-1----:R-:W2:Y:S01]  /*06a0*/  LDL R4, [R1+0x6c] ;  /* 0x00006c0001047983 */ /* 0x002ea20000100800 */
        /* <DEDUP_REMOVED lines=8> */
[----:B------:R-:W-:-:S04]  /*0730*/  IMAD.MOV R2, RZ, RZ, -R3 ;  /* 0x000000ffff027224 */ /* 0x000fc800078e0a03 */
        /* <DEDUP_REMOVED lines=9> */
.L_x_2078:
[----:B------:R-:W-:-:S04]  /*07d0*/  MOV R0, c[0x0][0x554] ;  /* 0x0001550000007a02 */ /* 0x000fc80000000f00 */
[----:B------:R-:W-:Y:S02]  /*07e0*/  ISETP.NE.AND P0, PT, R0, 0x1, PT ;  /* 0x000000010000780c */ /* 0x000fe40003f05270 */
[----:B------:R-:W-:-:S11]  /*07f0*/  MOV R0, R2 ;  /* 0x0000000200007202 */ /* 0x000fd60000000f00 */
[----:B------:R-:W-:-:S05]  /*0800*/  @P0 IMAD.HI.U32 R4, R2, c[0x0][0x558], RZ ;  /* 0x0001560002040a27 */ /* 0x000fca00078e00ff */
[----:B------:R-:W-:-:S05]  /*0810*/  @P0 SHF.R.U32.HI R0, RZ, c[0x0][0x55c], R4 ;  /* 0x00015700ff000a19 */ /* 0x000fca0000011604 */
[----:B------:R-:W-:Y:S02]  /*0820*/  IMAD R4, R0, c[0x0][0x554], RZ ;  /* 0x0001550000047a24 */ /* 0x000fe400078e02ff */
.L_x_2079:
[----:B------:R-:W-:Y:S05]  /*0830*/  BSYNC B0 ;  /* 0x0000000000007941 */ /* 0x000fea0003800000 */
.L_x_2077:
        /* <DEDUP_REMOVED lines=28> */
[----:B------:R-:W-:-:S04]  /*0a00*/  IMAD.HI R5, R5, 0x2aaaaaab, RZ ;  /* 0x2aaaaaab05057827 */ /* 0x000fc800078e02ff */
[----:B------:R-:W-:Y:S01]  /*0a10*/  IMAD R0, R3, c[0x0][0x554], R0 ;  /* 0x0001550003007a24 */ /* 0x000fe200078e0200 */
[----:B------:R-:W-:-:S03]  /*0a20*/  SHF.R.U32.HI R3, RZ, 0x1f, R5 ;  /* 0x0000001fff037819 */ /* 0x000fc60000011605 */
[----:B------:R-:W-:Y:S01]  /*0a30*/  @P0 IMAD.HI.U32 R2, R0, c[0x0][0x54c], RZ ;  /* 0x0001530000020a27 */ /* 0x000fe200078e00ff */
[----:B------:R-:W-:-:S03]  /*0a40*/  LEA.HI.SX32 R3, R5, R3, 0x1c ;  /* 0x0000000305037211 */ /* 0x000fc600078fe2ff */
[----:B------:R-:W-:Y:S01]  /*0a50*/  IMAD.MOV.U32 R11, RZ, RZ, R0 ;  /* 0x000000ffff0b7224 */ /* 0x000fe200078e0000 */
[----:B------:R-:W-:Y:S01]  /*0a60*/  @P0 SHF.R.U32.HI R11, RZ, c[0x0][0x550], R2 ;  /* 0x00015400ff0b0a19 */ /* 0x000fe20000011602 */
[----:B------:R-:W-:Y:S01]  /*0a70*/  IMAD.MOV.U32 R2, RZ, RZ, RZ ;  /* 0x000000ffff027224 */ /* 0x000fe200078e00ff */
[----:B------:R-:W-:Y:S02]  /*0a80*/  IMNMX R8, R3, UR4, PT ;  /* 0x0000000403087c17 */ /* 0x000fe4000b800200 */
[----:B------:R-:W-:Y:S01]  /*0a90*/  IADD3 R3, -R11, RZ, RZ ;  /* 0x000000ff0b037210 */ /* 0x000fe20007ffe1ff */
[----:B------:R1:W-:Y:S01]  /*0aa0*/  STL [R1+0x60], R11 ;  /* 0x0000600b01007387 */ /* 0x0003e20000100800 */
[----:B------:R-:W-:-:S03]  /*0ab0*/  ISETP.GE.AND P0, PT, R8, 0x1, PT ;  /* 0x000000010800780c */ /* 0x000fc60003f06270 */
[----:B------:R-:W-:-:S05]  /*0ac0*/  IMAD R12, R3, c[0x0][0x548], R0 ;  /* 0x00015200030c7a24 */ /* 0x000fca00078e0200 */
[----:B------:R1:W-:Y:S05]  /*0ad0*/  STL [R1+0x5c], R12 ;  /* 0x00005c0c01007387 */ /* 0x0003ea0000100800 */
[----:B------:R-:W-:Y:S05]  /*0ae0*/  @!P0 BRA `(.L_x_2081) ;  /* 0x000001f000008947 */ /* 0x000fea0003800000 */
[----:B------:R-:W-:-:S04]  /*0af0*/  SHF.R.U32.HI R0, RZ, 0x10, R10 ;  /* 0x00000010ff007819 */ /* 0x000fc8000001160a */
        /* <DEDUP_REMOVED lines=30> */
.L_x_2081:
[----:B------:R-:W-:Y:S05]  /*0ce0*/  BSYNC B0 ;  /* 0x0000000000007941 */ /* 0x000fea0003800000 */
.L_x_2080:
[----:B------:R-:W-:Y:S01]  /*0cf0*/  LOP3.LUT R0, R10, 0xffff, RZ, 0xc0, !PT ;  /* 0x0000ffff0a007812 */ /* 0x000fe200078ec0ff */
[----:B------:R-:W-:Y:S01]  /*0d00*/  CS2R R16, SRZ ;  /* 0x0000000000107805 */ /* 0x000fe2000001ff00 */
[----:B------:R-:W-:Y:S01]  /*0d10*/  CS2R R98, SRZ ;  /* 0x0000000000627805 */ /* 0x000fe2000001ff00 */
[----:B------:R-:W-:Y:S01]  /*0d20*/  CS2R R96, SRZ ;  /* 0x0000000000607805 */ /* 0x000fe2000001ff00 */
        /* <DEDUP_REMOVED lines=53> */
[----:B--2---:R-:W-:Y:S01]  /*1080*/  ISETP.NE.U32.AND P0, PT, RZ, c[0x0][0x340], PT ;  /* 0x0000d000ff007a0c */ /* 0x004fe20003f05070 */
[----:B------:R-:W2:Y:S04]  /*1090*/  LDL.64 R4, [R1+0x28] ;  /* 0x0000280001047983 */ /* 0x000ea80000100a00 */
[----:B------:R3:W2:Y:S01]  /*10a0*/  LDL.64 R30, [R1+0x28] ;  /* 0x00002800011e7983 */ /* 0x0006a20000100a00 */
[----:B------:R-:W-:-:S03]  /*10b0*/  ISETP.NE.AND.EX P0, PT, RZ, c[0x0][0x344], PT, P0 ;  /* 0x0000d100ff007a0c */ /* 0x000fc60003f05300 */
[----:B------:R-:W4:Y:S04]  /*10c0*/  LDL R28, [R1+0x30] ;  /* 0x00003000011c7983 */ /* 0x000f280000100800 */
[----:B------:R-:W5:Y:S04]  /*10d0*/  LDL R27, [R1+0x20] ;  /* 0x00002000011b7983 */ /* 0x000f680000100800 */
[----:B------:R-:W1:Y:S02]  /*10e0*/  S2R R13, SR_TID.X ;  /* 0x00000000000d7919 */ /* 0x000e640000002100 */
[----:B------:R-:W-:-:S05]  /*10f0*/  @P0 MOV R2, 0x4 ;  /* 0x0000000400020802 */ /* 0x000fca0000000f00 */
[----:B------:R-:W-:-:S05]  /*1100*/  @P0 IMAD.WIDE R2, R11, R2, c[0x0][0x340] ;  /* 0x0000d0000b020625 */ /* 0x000fca00078e0202 */
[----:B------:R3:W4:Y:S01]  /*1110*/  @P0 LDG.E R9, [R2.64] ;  /* 0x0000000602090981 */ /* 0x000722000c1e1900 */
[----:B-1----:R-:W-:-:S04]  /*1120*/  SHF.R.S32.HI R25, RZ, 0x1f, R13 ;  /* 0x0000001fff197819 */ /* 0x002fc8000001140d */
[----:B------:R-:W-:-:S04]  /*1130*/  LEA.HI R25, R25, R13, RZ, 0x3 ;  /* 0x0000000d19197211 */ /* 0x000fc800078f18ff */
[----:B------:R-:W-:-:S04]  /*1140*/  SHF.R.S32.HI R25, RZ, 0x3, R25 ;  /* 0x00000003ff197819 */ /* 0x000fc80000011419 */
[----:B------:R-:W-:-:S05]  /*1150*/  SHF.R.S32.HI R0, RZ, 0x1f, R25 ;  /* 0x0000001fff007819 */ /* 0x000fca0000011419 */
[C---:B---3--:R-:W-:Y:S02]  /*1160*/  IMAD R2, R0.reuse, c[0x0][0x1e0], RZ ;  /* 0x0000780000027a24 */ /* 0x048fe400078e02ff */
[----:B------:R-:W-:Y:S01]  /*1170*/  IMAD R0, R0, c[0x0][0x208], RZ ;  /* 0x0000820000007a24 */ /* 0x000fe200078e02ff */
[----:B------:R-:W-:Y:S01]  /*1180*/  SHF.R.S32.HI R10, RZ, 0x1f, R12 ;  /* 0x0000001fff0a7819 */ /* 0x000fe2000001140c */
[C---:B------:R-:W-:Y:S02]  /*1190*/  IMAD R6, R25.reuse, c[0x0][0x1e4], R2 ;  /* 0x0000790019067a24 */ /* 0x040fe400078e0202 */
[----:B------:R-:W-:Y:S01]  /*11a0*/  IMAD R0, R25, c[0x0][0x20c], R0 ;  /* 0x0000830019007a24 */ /* 0x000fe200078e0200 */
[----:B------:R-:W-:Y:S01]  /*11b0*/  SHF.R.S32.HI R8, RZ, 0x1f, R11 ;  /* 0x0000001fff087819 */ /* 0x000fe2000001140b */
[----:B------:R-:W-:Y:S01]  /*11c0*/  WARPSYNC 0xffffffff ;  /* 0xffffffff00007948 */ /* 0x000fe20003800000 */
[----:B------:R-:W-:Y:S02]  /*11d0*/  IADD3 R192, R212, R216, RZ ;  /* 0x000000d8d4c07210 */ /* 0x000fe40007ffe0ff */
[----:B--2---:R-:W-:-:S04]  /*11e0*/  MOV R30, R4 ;  /* 0x00000004001e7202 */ /* 0x004fc80000000f00 */
[----:B------:R-:W-:-:S05]  /*11f0*/  SHF.R.S32.HI R31, RZ, 0x1f, R30 ;  /* 0x0000001fff1f7819 */ /* 0x000fca000001141e */
[----:B------:R-:W-:-:S04]  /*1200*/  IMAD.WIDE.U32 R4, R25, c[0x0][0x1e0], R30 ;  /* 0x0000780019047a25 */ /* 0x000fc800078e001e */
[----:B------:R-:W-:Y:S01]  /*1210*/  IMAD.WIDE.U32 R2, R25, c[0x0][0x208], R30 ;  /* 0x0000820019027a25 */ /* 0x000fe200078e001e */
[----:B------:R-:W-:-:S03]  /*1220*/  IADD3 R5, R5, R6, RZ ;  /* 0x0000000605057210 */ /* 0x000fc60007ffe0ff */
[----:B------:R-:W-:Y:S02]  /*1230*/  IMAD.IADD R3, R3, 0x1, R0 ;  /* 0x0000000103037824 */ /* 0x000fe400078e0200 */
[C---:B------:R-:W-:Y:S02]  /*1240*/  IMAD R6, R10.reuse, c[0x0][0x1e8], RZ ;  /* 0x00007a000a067a24 */ /* 0x040fe400078e02ff */
[----:B------:R-:W-:Y:S02]  /*1250*/  IMAD R0, R10, c[0x0][0x210], RZ ;  /* 0x000084000a007a24 */ /* 0x000fe400078e02ff */
[C---:B------:R-:W-:Y:S02]  /*1260*/  IMAD R6, R12.reuse, c[0x0][0x1ec], R6 ;  /* 0x00007b000c067a24 */ /* 0x040fe400078e0206 */
[----:B------:R-:W-:-:S04]  /*1270*/  IMAD.WIDE.U32 R4, R12, c[0x0][0x1e8], R4 ;  /* 0x00007a000c047a25 */ /* 0x000fc800078e0004 */
[C---:B------:R-:W-:Y:S02]  /*1280*/  IMAD R0, R12.reuse, c[0x0][0x214], R0 ;  /* 0x000085000c007a24 */ /* 0x040fe400078e0200 */
[----:B------:R-:W-:Y:S01]  /*1290*/  IMAD.WIDE.U32 R2, R12, c[0x0][0x210], R2 ;  /* 0x000084000c027a25 */ /* 0x000fe200078e0002 */
[----:B------:R-:W-:-:S04]  /*12a0*/  IADD3 R7, R5, R6, RZ ;  /* 0x0000000605077210 */ /* 0x000fc80007ffe0ff */
[----:B------:R-:W-:Y:S01]  /*12b0*/  IADD3 R5, R3, R0, RZ ;  /* 0x0000000003057210 */ /* 0x000fe20007ffe0ff */
[----:B------:R-:W-:Y:S01]  /*12c0*/  IMAD.MOV.U32 R6, RZ, RZ, R4 ;  /* 0x000000ffff067224 */ /* 0x000fe200078e0004 */
[----:B----4-:R-:W-:Y:S01]  /*12d0*/  @P0 SHF.R.S32.HI R3, RZ, 0x1f, R9 ;  /* 0x0000001fff030819 */ /* 0x010fe20000011409 */
[----:B------:R-:W-:Y:S01]  /*12e0*/  @!P0 IMAD.MOV.U32 R3, RZ, RZ, R8 ;  /* 0x000000ffff038224 */ /* 0x000fe200078e0008 */
[----:B------:R-:W-:Y:S02]  /*12f0*/  MOV R4, R2 ;  /* 0x0000000200047202 */ /* 0x000fe40000000f00 */
[----:B------:R-:W-:Y:S01]  /*1300*/  @P0 MOV R2, R9 ;  /* 0x0000000900020202 */ /* 0x000fe20000000f00 */
[C---:B------:R-:W-:Y:S01]  /*1310*/  IMAD R0, R3.reuse, c[0x0][0x1f0], RZ ;  /* 0x00007c0003007a24 */ /* 0x040fe200078e02ff */
[----:B------:R-:W-:Y:S01]  /*1320*/  @!P0 MOV R2, R11 ;  /* 0x0000000b00028202 */ /* 0x000fe20000000f00 */
[----:B------:R-:W-:-:S04]  /*1330*/  IMAD R3, R3, c[0x0][0x218], RZ ;  /* 0x0000860003037a24 */ /* 0x000fc800078e02ff */
[----:B------:R-:W-:-:S04]  /*1340*/  IMAD.WIDE.U32 R20, R2, c[0x0][0x1f0], R6 ;  /* 0x00007c0002147a25 */ /* 0x000fc800078e0006 */
[----:B------:R-:W-:-:S04]  /*1350*/  IMAD.WIDE.U32 R22, R2, c[0x0][0x218], R4 ;  /* 0x0000860002167a25 */ /* 0x000fc800078e0004 */
[C---:B------:R-:W-:Y:S02]  /*1360*/  IMAD R0, R2.reuse, c[0x0][0x1f4], R0 ;  /* 0x00007d0002007a24 */ /* 0x040fe400078e0200 */
[----:B------:R-:W-:Y:S01]  /*1370*/  IMAD R2, R2, c[0x0][0x21c], R3 ;  /* 0x0000870002027a24 */ /* 0x000fe200078e0203 */
[----:B------:R1:W-:Y:S02]  /*1380*/  STL [R1+0x2c], R31 ;  /* 0x00002c1f01007387 */ /* 0x0003e40000100800 */
[----:B------:R-:W-:Y:S02]  /*1390*/  IADD3 R24, R21, R0, RZ ;  /* 0x0000000015187210 */ /* 0x000fe40007ffe0ff */
[----:B------:R-:W-:Y:S01]  /*13a0*/  IADD3 R19, R23, R2, RZ ;  /* 0x0000000217137210 */ /* 0x000fe20007ffe0ff */
[----:B------:R1:W-:Y:S04]  /*13b0*/  STL.64 [R1+0x50], R20 ;  /* 0x0000501401007387 */ /* 0x0003e80000100a00 */
[----:B------:R1:W-:Y:S04]  /*13c0*/  STL.64 [R1+0x48], R22 ;  /* 0x0000481601007387 */ /* 0x0003e80000100a00 */
[----:B------:R1:W-:Y:S04]  /*13d0*/  STL [R1+0x44], R19 ;  /* 0x0000441301007387 */ /* 0x0003e80000100800 */
[----:B------:R1:W-:Y:S01]  /*13e0*/  STL [R1+0x58], R24 ;  /* 0x0000581801007387 */ /* 0x0003e20000100800 */
[----:B-----5:R-:W-:-:S02]  /*13f0*/  SHF.R.S32.HI R17, RZ, 0x1f, R27 ;  /* 0x0000001fff117819 */ /* 0x020fc4000001141b */
[----:B------:R-:W-:Y:S02]  /*1400*/  SHF.R.S32.HI R16, RZ, 0x1f, R28 ;  /* 0x0000001fff107819 */ /* 0x000fe4000001141c */
[----:B------:R-:W2:Y:S01]  /*1410*/  LDL R26, [R1+0x34] ;  /* 0x00003400011a7983 */ /* 0x000ea20000100800 */
[----:B------:R-:W-:Y:S01]  /*1420*/  SHF.R.S32.HI R100, RZ, 0x1f, R13 ;  /* 0x0000001fff647819 */ /* 0x000fe2000001140d */
[----:B------:R-:W-:Y:S02]  /*1430*/  IMAD R5, R10, c[0x0][0x1b8], RZ ;  /* 0x00006e000a057a24 */ /* 0x000fe400078e02ff */
[----:B------:R-:W-:Y:S01]  /*1440*/  IMAD.WIDE.U32 R2, R12, c[0x0][0x1b8], RZ ;  /* 0x00006e000c027a25 */ /* 0x000fe200078e00ff */
[----:B------:R-:W-:-:S03]  /*1450*/  LEA.HI R100, R100, R13, RZ, 0x3 ;  /* 0x0000000d64647211 */ /* 0x000fc600078f18ff */
[----:B------:R-:W-:Y:S01]  /*1460*/  IMAD R5, R12, c[0x0][0x1bc], R5 ;  /* 0x00006f000c057a24 */ /* 0x000fe200078e0205 */
[----:B------:R-:W-:Y:S01]  /*1470*/  LOP3.LUT R100, R100, 0xfffffff8, RZ, 0xc0, !PT ;  /* 0xfffffff864647812 */ /* 0x000fe200078ec0ff */
[----:B------:R-:W-:Y:S02]  /*1480*/  IMAD R6, R8, c[0x0][0x1c0], RZ ;  /* 0x0000700008067a24 */ /* 0x000fe400078e02ff */
[----:B------:R-:W-:Y:S02]  /*1490*/  IMAD.IADD R3, R3, 0x1, R5 ;  /* 0x0000000103037824 */ /* 0x000fe400078e0205 */
[----:B------:R-:W-:Y:S02]  /*14a0*/  IMAD.IADD R100, R13, 0x1, -R100 ;  /* 0x000000010d647824 */ /* 0x000fe400078e0a64 */
[----:B------:R-:W-:-:S04]  /*14b0*/  IMAD.WIDE.U32 R2, R11, c[0x0][0x1c0], R2 ;  /* 0x000070000b027a25 */ /* 0x000fc800078e0002 */
[----:B------:R-:W-:-:S04]  /*14c0*/  IMAD R4, R100, 0x20, R25 ;  /* 0x0000002064047824 */ /* 0x000fc800078e0219 */
[----:B------:R-:W-:-:S04]  /*14d0*/  IMAD.IADD R4, R160, 0x1, R4 ;  /* 0x00000001a0047824 */ /* 0x000fc800078e0204 */
[----:B------:R-:W-:-:S04]  /*14e0*/  @P2 IMAD.HI.U32 R7, R4, c[0x0][0x2c8], RZ ;  /* 0x0000b20004072a27 */ /* 0x000fc800078e00ff */
[----:B------:R-:W-:Y:S01]  /*14f0*/  IMAD.MOV.U32 R0, RZ, RZ, R4 ;  /* 0x000000ffff007224 */ /* 0x000fe200078e0004 */
[----:B------:R-:W-:Y:S01]  /*1500*/  @P2 SHF.R.U32.HI R0, RZ, c[0x0][0x2cc], R7 ;  /* 0x0000b300ff002a19 */ /* 0x000fe20000011607 */
[----:B------:R-:W-:-:S03]  /*1510*/  IMAD R7, R11, c[0x0][0x1c4], R6 ;  /* 0x000071000b077a24 */ /* 0x000fc600078e0206 */
[--C-:B------:R-:W-:Y:S01]  /*1520*/  SHF.R.S32.HI R6, RZ, 0x1f, R0.reuse ;  /* 0x0000001fff067819 */ /* 0x100fe20000011400 */
[----:B------:R-:W-:-:S04]  /*1530*/  IMAD.MOV R5, RZ, RZ, -R0 ;  /* 0x000000ffff057224 */ /* 0x000fc800078e0a00 */
[----:B------:R-:W-:Y:S02]  /*1540*/  IMAD R4, R5, c[0x0][0x2c4], R4 ;  /* 0x0000b10005047a24 */ /* 0x000fe400078e0204 */
[----:B------:R-:W-:Y:S02]  /*1550*/  IMAD R5, R6, c[0x0][0x1b0], RZ ;  /* 0x00006c0006057a24 */ /* 0x000fe400078e02ff */
[----:B------:R-:W-:Y:S02]  /*1560*/  IMAD.IADD R3, R3, 0x1, R7 ;  /* 0x0000000103037824 */ /* 0x000fe400078e0207 */
[C---:B------:R-:W-:Y:S01]  /*1570*/  IMAD R6, R0.reuse, c[0x0][0x1b4], R5 ;  /* 0x00006d0000067a24 */ /* 0x040fe200078e0205 */
[----:B------:R-:W-:Y:S01]  /*1580*/  SHF.R.S32.HI R5, RZ, 0x1f, R4 ;  /* 0x0000001fff057819 */ /* 0x000fe20000011404 */
[----:B------:R-:W-:-:S04]  /*1590*/  IMAD.WIDE.U32 R2, R0, c[0x0][0x1b0], R2 ;  /* 0x00006c0000027a25 */ /* 0x000fc800078e0002 */
[----:B------:R-:W-:Y:S02]  /*15a0*/  IMAD R0, R5, c[0x0][0x1a8], RZ ;  /* 0x00006a0005007a24 */ /* 0x000fe400078e02ff */
[----:B------:R-:W-:Y:S02]  /*15b0*/  IMAD.IADD R3, R3, 0x1, R6 ;  /* 0x0000000103037824 */ /* 0x000fe400078e0206 */
[C---:B------:R-:W-:Y:S02]  /*15c0*/  IMAD R0, R4.reuse, c[0x0][0x1ac], R0 ;  /* 0x00006b0004007a24 */ /* 0x040fe400078e0200 */
[----:B------:R-:W-:-:S04]  /*15d0*/  IMAD.WIDE.U32 R2, R4, c[0x0][0x1a8], R2 ;  /* 0x00006a0004027a25 */ /* 0x000fc800078e0002 */
[----:B------:R-:W-:Y:S01]  /*15e0*/  IMAD.IADD R12, R3, 0x1, R0 ;  /* 0x00000001030c7824 */ /* 0x000fe200078e0200 */
[----:B------:R-:W-:-:S04]  /*15f0*/  LEA R0, P0, R2, c[0x0][0x160], 0x1 ;  /* 0x0000580002007a11 */ /* 0x000fc800078008ff */
[----:B------:R-:W-:Y:S02]  /*1600*/  LEA.HI.X R12, R2, c[0x0][0x164], R12, 0x1, P0 ;  /* 0x00005900020c7a11 */ /* 0x000fe400000f0c0c */
[----:B------:R-:W3:Y:S04]  /*1610*/  SHFL.IDX PT, R2, R0, RZ, 0x181f ;  /* 0x00181fff00027589 */ /* 0x000ee800000e0000 */
[----:B------:R-:W4:Y:S01]  /*1620*/  SHFL.IDX PT, R3, R12, RZ, 0x181f ;  /* 0x00181fff0c037589 */ /* 0x000f2200000e0000 */
[----:B------:R-:W-:Y:S02]  /*1630*/  IMAD R18, R18, c[0x0][0x168], RZ ;  /* 0x00005a0012127a24 */ /* 0x000fe400078e02ff */
[----:B------:R-:W-:Y:S01]  /*1640*/  IMAD.IADD R11, R25, 0x1, R160 ;  /* 0x00000001190b7824 */ /* 0x000fe200078e02a0 */
[----:B------:R-:W5:Y:S04]  /*1650*/  SHFL.IDX PT, R6, R0, 0x1, 0x181f ;  /* 0x00381f0000067f89 */ /* 0x000f6800000e0000 */
[----:B------:R-:W-:-:S02]  /*1660*/  ISETP.GE.AND P5, PT, R11, R18, PT ;  /* 0x000000120b00720c */ /* 0x000fc40003fa6270 */
[----:B------:R-:W-:Y:S01]  /*1670*/  ISETP.GE.AND P6, PT, R30, c[0x0][0x198], PT ;  /* 0x000066001e007a0c */ /* 0x000fe20003fc6270 */
[----:B------:R-:W1:Y:S01]  /*1680*/  SHFL.IDX PT, R7, R12, 0x1, 0x181f ;  /* 0x00381f000c077f89 */ /* 0x000e6200000e0000 */
[----:B------:R-:W-:Y:S02]  /*1690*/  IADD3 R9, R11, 0x20, RZ ;  /* 0x000000200b097810 */ /* 0x000fe40007ffe0ff */
[----:B------:R-:W-:Y:S02]  /*16a0*/  ISETP.GE.AND P3, PT, R28, c[0x0][0x198], PT ;  /* 0x000066001c007a0c */ /* 0x000fe40003f66270 */
[----:B------:R-:W-:Y:S01]  /*16b0*/  ISETP.GE.AND P1, PT, R27, c[0x0][0x198], PT ;  /* 0x000066001b007a0c */ /* 0x000fe20003f26270 */
[----:B------:R-:W-:Y:S01]  /*16c0*/  BAR.SYNC.DEFER_BLOCKING 0x0 ;  /* 0x0000000000007b1d */ /* 0x000fe20000010000 */
[----:B------:R-:W-:-:S03]  /*16d0*/  ISETP.GE.AND P4, PT, R9, R18, PT ;  /* 0x000000120900720c */ /* 0x000fc60003f86270 */
[----:B---3--:R-:W-:Y:S01]  /*16e0*/  @!P5 LEA R8, P0, R28, R2, 0x1 ;  /* 0x000000021c08d211 */ /* 0x008fe200078008ff */
[----:B----4-:R-:W-:-:S03]  /*16f0*/  @!P5 IMAD.WIDE R4, R30, 0x2, R2 ;  /* 0x000000021e04d825 */ /* 0x010fc600078e0202 */
[----:B------:R-:W-:Y:S02]  /*1700*/  @!P5 LEA.HI.X R9, R28, R3, R16, 0x1, P0 ;  /* 0x000000031c09d211 */ /* 0x000fe400000f0c10 */
[----:B------:R-:W-:-:S04]  /*1710*/  @!P5 LEA R2, P0, R27, R2, 0x1 ;  /* 0x000000021b02d211 */ /* 0x000fc800078008ff */
[----:B------:R-:W-:Y:S02]  /*1720*/  @!P5 LEA.HI.X R3, R27, R3, R17, 0x1, P0 ;  /* 0x000000031b03d211 */ /* 0x000fe400000f0c11 */
[----:B-----5:R-:W-:Y:S02]  /*1730*/  @!P4 LEA R10, P0, R28, R6, 0x1 ;  /* 0x000000061c0ac211 */ /* 0x020fe400078008ff */
[----:B------:R-:W-:Y:S01]  /*1740*/  IADD3 R13, R11, 0x60, RZ ;  /* 0x000000600b0d7810 */ /* 0x000fe20007ffe0ff */
[----:B-1----:R-:W-:-:S04]  /*1750*/  @!P4 IMAD.WIDE R14, R30, 0x2, R6 ;  /* 0x000000021e0ec825 */ /* 0x002fc800078e0206 */
[----:B------:R-:W-:-:S04]  /*1760*/  IMAD.MOV.U32 R120, RZ, RZ, -0x60 ;  /* 0xffffffa0ff787424 */ /* 0x000fc800078e00ff */
[----:B------:R-:W-:Y:S02]  /*1770*/  IMAD R120, R222, R120, 0x60 ;  /* 0x00000060de787424 */ /* 0x000fe400078e0278 */
[----:B------:R-:W-:Y:S02]  /*1780*/  IMAD.MOV.U32 R21, RZ, RZ, R24 ;  /* 0x000000ffff157224 */ /* 0x000fe400078e0018 */
[----:B------:R-:W-:Y:S01]  /*1790*/  IMAD.MOV.U32 R24, RZ, RZ, c[0x0][0x208] ;  /* 0x00008200ff187624 */ /* 0x000fe200078e00ff */
[----:B------:R-:W-:Y:S01]  /*17a0*/  @!PT LDS RZ, [RZ] ;  /* 0x00000000fffff984 */ /* 0x000fe20000000800 */
[----:B------:R-:W-:Y:S01]  /*17b0*/  @!PT LDS RZ, [RZ] ;  /* 0x00000000fffff984 */ /* 0x000fe20000000800 */
[----:B------:R-:W-:Y:S01]  /*17c0*/  @!PT LDS RZ, [RZ] ;  /* 0x00000000fffff984 */ /* 0x000fe20000000800 */
[----:B--2---:R1:W-:Y:S04]  /*17d0*/  @!P5 LDGSTS.E.BYPASS.LTC128B.128 [R26+0x100], [R4.64], !P6 ;  /* 0x00100000041adfae */ /* 0x0043e8000f101d46 */
[----:B------:R2:W-:Y:S04]  /*17e0*/  @!P5 LDGSTS.E.BYPASS.LTC128B.128 [R26+0x4100], [R8.64], !P3 ;  /* 0x04100000081adfae */ /* 0x0005e8000d901d46 */
[----:B------:R3:W-:Y:S04]  /*17f0*/  @!P5 LDGSTS.E.BYPASS.LTC128B.128 [R26+0x8100], [R2.64], !P1 ;  /* 0x08100000021adfae */ /* 0x0007e8000c901d46 */
[----:B------:R4:W-:Y:S04]  /*1800*/  @!P4 LDGSTS.E.BYPASS.LTC128B.128 [R26+0x1100], [R14.64], !P6 ;  /* 0x011000000e1acfae */ /* 0x0009e8000f101d46 */
[----:B-1----:R-:W1:Y:S04]  /*1810*/  SHFL.IDX PT, R4, R0, 0x2, 0x181f ;  /* 0x00581f0000047f89 */ /* 0x002e6800000e0000 */
[----:B------:R-:W5:Y:S01]  /*1820*/  SHFL.IDX PT, R5, R12, 0x2, 0x181f ;  /* 0x00581f000c057f89 */ /* 0x000f6200000e0000 */
[----:B--2---:R-:W-:-:S03]  /*1830*/  IADD3 R8, R11, 0x40, RZ ;  /* 0x000000400b087810 */ /* 0x004fc60007ffe0ff */
[----:B---3--:R-:W2:Y:S01]  /*1840*/  SHFL.IDX PT, R2, R0, 0x3, 0x181f ;  /* 0x00781f0000027f89 */ /* 0x008ea200000e0000 */
[----:B------:R-:W-:Y:S02]  /*1850*/  ISETP.GE.AND P5, PT, R8, R18, PT ;  /* 0x000000120800720c */ /* 0x000fe40003fa6270 */
[----:B------:R-:W-:Y:S01]  /*1860*/  @!P4 LEA.HI.X R11, R28, R7, R16, 0x1, P0 ;  /* 0x000000071c0bc211 */ /* 0x000fe200000f0c10 */
[----:B------:R3:W1:Y:S01]  /*1870*/  SHFL.IDX PT, R3, R12, 0x3, 0x181f ;  /* 0x00781f000c037f89 */ /* 0x00066200000e0000 */
[----:B------:R-:W-:-:S03]  /*1880*/  @!P4 LEA R8, P0, R27, R6, 0x1 ;  /* 0x000000061b08c211 */ /* 0x000fc600078008ff */
[----:B------:R1:W-:Y:S01]  /*1890*/  @!P4 LDGSTS.E.BYPASS.LTC128B.128 [R26+0x5100], [R10.64], !P3 ;  /* 0x051000000a1acfae */ /* 0x0003e2000d901d46 */
[----:B------:R-:W-:Y:S02]  /*18a0*/  @!P4 LEA.HI.X R9, R27, R7, R17, 0x1, P0 ;  /* 0x000000071b09c211 */ /* 0x000fe400000f0c11 */
[----:B------:R-:W-:-:S03]  /*18b0*/  ISETP.GE.AND P0, PT, R13, R18, PT ;  /* 0x000000120d00720c */ /* 0x000fc60003f06270 */
[----:B------:R2:W-:Y:S01]  /*18c0*/  @!P4 LDGSTS.E.BYPASS.LTC128B.128 [R26+0x9100], [R8.64], !P1 ;  /* 0x09100000081acfae */ /* 0x0005e2000c901d46 */
[----:B------:R-:W-:Y:S02]  /*18d0*/  IADD3 R18, R222, -0x1, RZ ;  /* 0xffffffffde127810 */ /* 0x000fe40007ffe0ff */
[----:B-1----:R-:W-:-:S04]  /*18e0*/  @!P5 LEA R10, P4, R28, R4, 0x1 ;  /* 0x000000041c0ad211 */ /* 0x002fc800078808ff */
[----:B-----5:R-:W-:Y:S02]  /*18f0*/  @!P5 LEA.HI.X R11, R28, R5, R16, 0x1, P4 ;  /* 0x000000051c0bd211 */ /* 0x020fe400020f0c10 */
[----:B--2---:R-:W-:Y:S01]  /*1900*/  @!P5 LEA R8, P4, R27, R4, 0x1 ;  /* 0x000000041b08d211 */ /* 0x004fe200078808ff */
[----:B---3--:R-:W-:-:S03]  /*1910*/  @!P5 IMAD.WIDE R12, R30, 0x2, R4 ;  /* 0x000000021e0cd825 */ /* 0x008fc600078e0204 */
[C---:B------:R-:W-:Y:S02]  /*1920*/  @!P5 LEA.HI.X R9, R27.reuse, R5, R17, 0x1, P4 ;  /* 0x000000051b09d211 */ /* 0x040fe400020f0c11 */
[CC--:B------:R-:W-:Y:S01]  /*1930*/  @!P0 LEA R6, P4, R28.reuse, R2.reuse, 0x1 ;  /* 0x000000021c068211 */ /* 0x0c0fe200078808ff */
[----:B------:R1:W-:Y:S03]  /*1940*/  @!P5 LDGSTS.E.BYPASS.LTC128B.128 [R26+0x2100], [R12.64], !P6 ;  /* 0x021000000c1adfae */ /* 0x0003e6000f101d46 */
[----:B------:R-:W-:Y:S01]  /*1950*/  @!P0 LEA.HI.X R7, R28, R3, R16, 0x1, P4 ;  /* 0x000000031c078211 */ /* 0x000fe200020f0c10 */
[----:B------:R2:W-:Y:S01]  /*1960*/  @!P5 LDGSTS.E.BYPASS.LTC128B.128 [R26+0x6100], [R10.64], !P3 ;  /* 0x061000000a1adfae */ /* 0x0005e2000d901d46 */
[----:B------:R-:W-:-:S03]  /*1970*/  @!P0 LEA R4, P4, R27, R2, 0x1 ;  /* 0x000000021b048211 */ /* 0x000fc600078808ff */
[----:B------:R3:W-:Y:S01]  /*1980*/  @!P5 LDGSTS.E.BYPASS.LTC128B.128 [R26+0xa100], [R8.64], !P1 ;  /* 0x0a100000081adfae */ /* 0x0007e2000c901d46 */
[----:B------:R-:W-:Y:S01]  /*1990*/  @!P0 LEA.HI.X R5, R27, R3, R17, 0x1, P4 ;  /* 0x000000031b058211 */ /* 0x000fe200020f0c11 */
[----:B------:R-:W-:-:S05]  /*19a0*/  @!P0 IMAD.WIDE R2, R30, 0x2, R2 ;  /* 0x000000021e028825 */ /* 0x000fca00078e0202 */
[----:B------:R5:W-:Y:S01]  /*19b0*/  @!P0 LDGSTS.E.BYPASS.LTC128B.128 [R26+0x3100], [R2.64], !P6 ;  /* 0x03100000021a8fae */ /* 0x000be2000f101d46 */
[----:B------:R-:W-:-:S03]  /*19c0*/  IMAD.MOV.U32 R16, RZ, RZ, c[0x0][0x1e0] ;  /* 0x00007800ff107624 */ /* 0x000fc600078e00ff */
[----:B------:R1:W-:Y:S04]  /*19d0*/  @!P0 LDGSTS.E.BYPASS.LTC128B.128 [R26+0x7100], [R6.64], !P3 ;  /* 0x07100000061a8fae */ /* 0x0003e8000d901d46 */
[----:B------:R1:W-:Y:S01]  /*19e0*/  @!P0 LDGSTS.E.BYPASS.LTC128B.128 [R26+0xb100], [R4.64], !P1 ;  /* 0x0b100000041a8fae */ /* 0x0003e2000c901d46 */
[----:B--2---:R-:W-:Y:S02]  /*19f0*/  SHF.R.S32.HI R10, RZ, 0x1f, R18 ;  /* 0x0000001fff0a7819 */ /* 0x004fe40000011412 */
[----:B---3--:R-:W-:-:S03]  /*1a00*/  IADD3 R8, R120, c[0x0][0x1d0], -R25 ;  /* 0x0000740078087a10 */ /* 0x008fc60007ffe819 */
[----:B------:R-:W-:Y:S01]  /*1a10*/  IMAD R0, R10, c[0x0][0x1e0], RZ ;  /* 0x000078000a007a24 */ /* 0x000fe200078e02ff */
[----:B------:R-:W0:Y:S01]  /*1a20*/  LDGDEPBAR ;  /* 0x00000000000079af */ /* 0x000e220000000000 */
[----:B------:R-:W-:Y:S02]  /*1a30*/  ISETP.GE.AND P6, PT, R8, 0x21, PT ;  /* 0x000000210800780c */ /* 0x000fe40003fc6270 */
[C---:B------:R-:W-:Y:S02]  /*1a40*/  IMAD R0, R18.reuse, c[0x0][0x1e4], R0 ;  /* 0x0000790012007a24 */ /* 0x040fe400078e0200 */
[----:B-----5:R-:W-:Y:S01]  /*1a50*/  IMAD.WIDE.U32 R2, R18, c[0x0][0x1e0], RZ ;  /* 0x0000780012027a25 */ /* 0x020fe200078e00ff */
[----:B------:R-:W-:-:S03]  /*1a60*/  ISETP.GE.AND P4, PT, R8, 0x1, PT ;  /* 0x000000010800780c */ /* 0x000fc60003f86270 */
[----:B------:R-:W-:Y:S02]  /*1a70*/  IMAD.IADD R0, R3, 0x1, R0 ;  /* 0x0000000103007824 */ /* 0x000fe400078e0200 */
[----:B------:R-:W-:-:S04]  /*1a80*/  IMAD.WIDE.U32 R2, R2, 0x60, R20 ;  /* 0x0000006002027825 */ /* 0x000fc800078e0014 */
[----:B------:R-:W-:Y:S01]  /*1a90*/  IMAD R0, R0, 0x60, RZ ;  /* 0x0000006000007824 */ /* 0x000fe200078e02ff */
[----:B------:R-:W-:Y:S01]  /*1aa0*/  ISETP.GE.AND P5, PT, R8, 0x41, PT ;  /* 0x000000410800780c */ /* 0x000fe20003fa6270 */
[----:B------:R-:W-:Y:S02]  /*1ab0*/  IMAD.MOV.U32 R9, RZ, RZ, c[0x0][0x1e4] ;  /* 0x00007900ff097624 */ /* 0x000fe400078e00ff */
[----:B------:R-:W-:Y:S01]  /*1ac0*/  IMAD.IADD R0, R3, 0x1, R0 ;  /* 0x0000000103007824 */ /* 0x000fe200078e0200 */
[----:B------:R-:W-:Y:S02]  /*1ad0*/  @P6 LEA R3, P0, R16, R2, 0x5 ;  /* 0x0000000210036211 */ /* 0x000fe400078028ff */
[----:B-1----:R-:W-:Y:S02]  /*1ae0*/  @P4 LEA R6, P1, R2, c[0x0][0x1c8], 0x1 ;  /* 0x0000720002064a11 */ /* 0x002fe400078208ff */
[----:B------:R-:W-:Y:S02]  /*1af0*/  @P4 ISETP.GE.AND P3, PT, R30, c[0x0][0x1d4], PT ;  /* 0x000075001e004a0c */ /* 0x000fe40003f66270 */
[----:B------:R-:W-:-:S02]  /*1b00*/  @P6 LEA.HI.X R5, R16, R0, R9, 0x5, P0 ;  /* 0x0000000010056211 */ /* 0x000fc400000f2c09 */
[----:B------:R-:W-:Y:S01]  /*1b10*/  @P4 ISETP.GE.AND P0, PT, R28, c[0x0][0x1d4], PT ;  /* 0x000075001c004a0c */ /* 0x000fe20003f06270 */
[----:B------:R-:W-:Y:S01]  /*1b20*/  IMAD.WIDE.U32 R12, R16, 0x40, RZ ;  /* 0x00000040100c7825 */ /* 0x000fe200078e00ff */
[----:B------:R-:W-:Y:S02]  /*1b30*/  @P4 LEA.HI.X R7, R2, c[0x0][0x1cc], R0, 0x1, P1 ;  /* 0x0000730002074a11 */ /* 0x000fe400008f0c00 */
[----:B------:R-:W-:-:S04]  /*1b40*/  @P6 LEA R4, P1, R3, c[0x0][0x1c8], 0x1 ;  /* 0x0000720003046a11 */ /* 0x000fc800078208ff */
[----:B------:R-:W-:Y:S01]  /*1b50*/  @P6 LEA.HI.X R5, R3, c[0x0][0x1cc], R5, 0x1, P1 ;  /* 0x0000730003056a11 */ /* 0x000fe200008f0c05 */
[----:B------:R1:W-:Y:S01]  /*1b60*/  @P4 LDGSTS.E.BYPASS.LTC128B.128 [R26+0x12100], [R6.64], !P3 ;  /* 0x12100000061a4fae */ /* 0x0003e2000d901d46 */
[----:B------:R-:W-:Y:S01]  /*1b70*/  @P5 IADD3 R3, P1, R2, R12, RZ ;  /* 0x0000000c02035210 */ /* 0x000fe20007f3e0ff */
[----:B------:R-:W-:Y:S02]  /*1b80*/  IMAD.SHL.U32 R2, R9, 0x40, RZ ;  /* 0x0000004009027824 */ /* 0x000fe400078e00ff */
[----:B------:R1:W-:Y:S03]  /*1b90*/  @P4 LDGSTS.E.BYPASS.LTC128B.128 [R26+0x15100], [R6.64+0x80], !P0 ;  /* 0x15100080061a4fae */ /* 0x0003e6000c101d46 */
[----:B------:R-:W-:Y:S02]  /*1ba0*/  @P5 IADD3.X R0, R0, R13, R2, P1, !PT ;  /* 0x0000000d00005210 */ /* 0x000fe40000ffe402 */
[----:B------:R-:W-:-:S02]  /*1bb0*/  @P5 LEA R2, P0, R3, c[0x0][0x1c8], 0x1 ;  /* 0x0000720003025a11 */ /* 0x000fc400078008ff */
[----:B------:R-:W-:Y:S02]  /*1bc0*/  @P4 ISETP.GE.AND P3, PT, R27, c[0x0][0x1d4], PT ;  /* 0x000075001b004a0c */ /* 0x000fe40003f66270 */
[----:B------:R-:W-:Y:S02]  /*1bd0*/  @P6 ISETP.GE.AND P1, PT, R30, c[0x0][0x1d4], PT ;  /* 0x000075001e006a0c */ /* 0x000fe40003f26270 */
[----:B------:R-:W-:Y:S02]  /*1be0*/  @P5 LEA.HI.X R3, R3, c[0x0][0x1cc], R0, 0x1, P0 ;  /* 0x0000730003035a11 */ /* 0x000fe400000f0c00 */
[----:B------:R-:W-:-:S07]  /*1bf0*/  @P6 ISETP.GE.AND P0, PT, R28, c[0x0][0x1d4], PT ;  /* 0x000075001c006a0c */ /* 0x000fce0003f06270 */
[----:B------:R1:W-:Y:S01]  /*1c00*/  @P4 LDGSTS.E.BYPASS.LTC128B.128 [R26+0x18100], [R6.64+0x100], !P3 ;  /* 0x18100100061a4fae */ /* 0x0003e2000d901d46 */
[----:B------:R-:W-:Y:S02]  /*1c10*/  @P6 ISETP.GE.AND P4, PT, R27, c[0x0][0x1d4], PT ;  /* 0x000075001b006a0c */ /* 0x000fe40003f86270 */
[----:B------:R-:W-:Y:S01]  /*1c20*/  @P5 ISETP.GE.AND P3, PT, R30, c[0x0][0x1d4], PT ;  /* 0x000075001e005a0c */ /* 0x000fe20003f66270 */
[----:B------:R2:W-:Y:S01]  /*1c30*/  @P6 LDGSTS.E.BYPASS.LTC128B.128 [R26+0x13100], [R4.64], !P1 ;  /* 0x13100000041a6fae */ /* 0x0005e2000c901d46 */
[----:B------:R-:W-:-:S03]  /*1c40*/  @P5 ISETP.GE.AND P1, PT, R28, c[0x0][0x1d4], PT ;  /* 0x000075001c005a0c */ /* 0x000fc60003f26270 */
[----:B------:R2:W-:Y:S01]  /*1c50*/  @P6 LDGSTS.E.BYPASS.LTC128B.128 [R26+0x16100], [R4.64+0x80], !P0 ;  /* 0x16100080041a6fae */ /* 0x0005e2000c101d46 */
[----:B------:R-:W-:-:S05]  /*1c60*/  @P5 ISETP.GE.AND P0, PT, R27, c[0x0][0x1d4], PT ;  /* 0x000075001b005a0c */ /* 0x000fca0003f06270 */
[----:B------:R2:W-:Y:S04]  /*1c70*/  @P6 LDGSTS.E.BYPASS.LTC128B.128 [R26+0x19100], [R4.64+0x100], !P4 ;  /* 0x19100100041a6fae */ /* 0x0005e8000e101d46 */
[----:B------:R3:W-:Y:S04]  /*1c80*/  @P5 LDGSTS.E.BYPASS.LTC128B.128 [R26+0x14100], [R2.64], !P3 ;  /* 0x14100000021a5fae */ /* 0x0007e8000d901d46 */
[----:B------:R3:W-:Y:S04]  /*1c90*/  @P5 LDGSTS.E.BYPASS.LTC128B.128 [R26+0x17100], [R2.64+0x80], !P1 ;  /* 0x17100080021a5fae */ /* 0x0007e8000c901d46 */
[----:B------:R3:W-:Y:S04]  /*1ca0*/  @P5 LDGSTS.E.BYPASS.LTC128B.128 [R26+0x1a100], [R2.64+0x100], !P0 ;  /* 0x1a100100021a5fae */ /* 0x0007e8000c101d46 */
[----:B------:R-:W0:Y:S01]  /*1cb0*/  LDGDEPBAR ;  /* 0x00000000000079af */ /* 0x000e220000000000 */
[----:B------:R-:W-:-:S02]  /*1cc0*/  IMAD R0, R10, c[0x0][0x208], RZ ;  /* 0x000082000a007a24 */ /* 0x000fc400078e02ff */
[----:B-1----:R-:W-:-:S04]  /*1cd0*/  IMAD.WIDE.U32 R6, R18, c[0x0][0x208], RZ ;  /* 0x0000820012067a25 */ /* 0x002fc800078e00ff */
[----:B------:R-:W-:Y:S02]  /*1ce0*/  IMAD R0, R18, c[0x0][0x20c], R0 ;  /* 0x0000830012007a24 */ /* 0x000fe400078e0200 */
[----:B----4-:R-:W-:Y:S01]  /*1cf0*/  IMAD.MOV.U32 R14, RZ, RZ, R22 ;  /* 0x000000ffff0e7224 */ /* 0x010fe200078e0016 */
[----:B------:R-:W-:-:S04]  /*1d00*/  DEPBAR.LE SB0, 0x1 ;  /* 0x000080400000791a */ /* 0x000fc80000000000 */
[----:B------:R-:W-:Y:S01]  /*1d10*/  BAR.SYNC.DEFER_BLOCKING 0x0 ;  /* 0x0000000000007b1d */ /* 0x000fe20000010000 */
[----:B------:R-:W-:Y:S02]  /*1d20*/  IMAD.IADD R0, R7, 0x1, R0 ;  /* 0x0000000107007824 */ /* 0x000fe400078e0200 */
[----:B------:R-:W-:Y:S02]  /*1d30*/  IMAD.MOV.U32 R15, RZ, RZ, R19 ;  /* 0x000000ffff0f7224 */ /* 0x000fe400078e0013 */
[----:B------:R-:W-:Y:S02]  /*1d40*/  IMAD R0, R0, 0x60, RZ ;  /* 0x0000006000007824 */ /* 0x000fe400078e02ff */
[----:B--2---:R-:W-:-:S04]  /*1d50*/  IMAD.WIDE.U32 R4, R6, 0x60, R14 ;  /* 0x0000006006047825 */ /* 0x004fc800078e000e */
[----:B------:R-:W-:Y:S01]  /*1d60*/  IMAD.IADD R0, R5, 0x1, R0 ;  /* 0x0000000105007824 */ /* 0x000fe200078e0200 */
[----:B---3--:R-:W-:Y:S01]  /*1d70*/  LEA R2, P0, R4, c[0x0][0x1f8], 0x1 ;  /* 0x00007e0004027a11 */ /* 0x008fe200078008ff */
[----:B------:R-:W-:Y:S02]  /*1d80*/  IMAD.MOV.U32 R10, RZ, RZ, 0x6 ;  /* 0x00000006ff0a7424 */ /* 0x000fe400078e00ff */
[----:B------:R-:W-:Y:S01]  /*1d90*/  IMAD.SHL.U32 R25, R24, 0x40, RZ ;  /* 0x0000004018197824 */ /* 0x000fe200078e00ff */
[----:B------:R-:W-:Y:S02]  /*1da0*/  LEA.HI.X R3, R4, c[0x0][0x1fc], R0, 0x1, P0 ;  /* 0x00007f0004037a11 */ /* 0x000fe400000f0c00 */
[----:B------:R-:W-:Y:S02]  /*1db0*/  SHF.L.U64.HI R24, R24, R10, c[0x0][0x20c] ;  /* 0x0000830018187619 */ /* 0x000fe4000001020a */
[----:B------:R-:W-:Y:S01]  /*1dc0*/  IADD3 R12, P3, P1, R25, 0x80, R2 ;  /* 0x00000080190c7810 */ /* 0x000fe2000797e002 */
[----:B------:R1:W2:Y:S04]  /*1dd0*/  LDSM.16.M88.4 R156, [R192] ;  /* 0x00000000c09c783b */ /* 0x0002a80000000200 */
[----:B------:R1:W3:Y:S04]  /*1de0*/  LDSM.16.M88.4 R176, [R192+0x4000] ;  /* 0x00400000c0b0783b */ /* 0x0002e80000000200 */
[----:B------:R-:W4:Y:S04]  /*1df0*/  LDSM.16.M88.4 R192, [R192+0x8000] ;  /* 0x00800000c0c0783b */ /* 0x000f280000000200 */
[----:B------:R1:W1:Y:S04]  /*1e00*/  LDSM.16.M88.4 R152, [R216] ;  /* 0x00000000d898783b */ /* 0x0002680000000200 */
[----:B------:R1:W1:Y:S04]  /*1e10*/  LDSM.16.M88.4 R164, [R217] ;  /* 0x00000000d9a4783b */ /* 0x0002680000000200 */
[----:B------:R1:W1:Y:S04]  /*1e20*/  LDSM.16.M88.4 R168, [R218] ;  /* 0x00000000daa8783b */ /* 0x0002680000000200 */
[----:B------:R1:W1:Y:S04]  /*1e30*/  LDSM.16.M88.4 R172, [R216+0x4000] ;  /* 0x00400000d8ac783b */ /* 0x0002680000000200 */
[----:B------:R1:W1:Y:S04]  /*1e40*/  LDSM.16.M88.4 R180, [R217+0x4000] ;  /* 0x00400000d9b4783b */ /* 0x0002680000000200 */
[----:B------:R1:W1:Y:S04]  /*1e50*/  LDSM.16.M88.4 R184, [R218+0x4000] ;  /* 0x00400000dab8783b */ /* 0x0002680000000200 */
[----:B------:R1:W1:Y:S04]  /*1e60*/  LDSM.16.M88.4 R188, [R216+0x8000] ;  /* 0x00800000d8bc783b */ /* 0x0002680000000200 */
[----:B------:R1:W1:Y:S04]  /*1e70*/  LDSM.16.M88.4 R196, [R217+0x8000] ;  /* 0x00800000d9c4783b */ /* 0x0002680000000200 */
[----:B------:R1:W1:Y:S01]  /*1e80*/  LDSM.16.M88.4 R200, [R218+0x8000] ;  /* 0x00800000dac8783b */ /* 0x0002620000000200 */
[----:B------:R-:W-:-:S03]  /*1e90*/  IADD3.X R13, R24, RZ, R3, P3, P1 ;  /* 0x000000ff180d7210 */ /* 0x000fc60001fe2403 */
[----:B------:R-:W-:Y:S01]  /*1ea0*/  BAR.SYNC.DEFER_BLOCKING 0x0 ;  /* 0x0000000000007b1d */ /* 0x000fe20000010000 */
[C---:B------:R-:W-:Y:S02]  /*1eb0*/  IADD3 R10, P3, P1, R25.reuse, 0x100, R2 ;  /* 0x00000100190a7810 */ /* 0x040fe4000797e002 */
[----:B------:R-:W-:Y:S02]  /*1ec0*/  ISETP.GE.AND P6, PT, R30, c[0x0][0x1d4], PT ;  /* 0x000075001e007a0c */ /* 0x000fe40003fc6270 */
[----:B------:R-:W-:Y:S02]  /*1ed0*/  ISETP.GE.AND P5, PT, R28, c[0x0][0x1d4], PT ;  /* 0x000075001c007a0c */ /* 0x000fe40003fa6270 */
[----:B------:R-:W-:Y:S02]  /*1ee0*/  IADD3 R4, P0, R25, R2, RZ ;  /* 0x0000000219047210 */ /* 0x000fe40007f1e0ff */
[----:B------:R-:W-:Y:S02]  /*1ef0*/  IADD3.X R11, R24, RZ, R3, P3, P1 ;  /* 0x000000ff180b7210 */ /* 0x000fe40001fe2403 */
[----:B------:R-:W-:-:S02]  /*1f00*/  ISETP.LT.OR P3, PT, R8, 0x1, P6 ;  /* 0x000000010800780c */ /* 0x000fc40003761670 */
[----:B------:R-:W-:Y:S01]  /*1f10*/  ISETP.LT.OR P1, PT, R8, 0x1, P5 ;  /* 0x000000010800780c */ /* 0x000fe20002f21670 */
[----:B------:R-:W-:Y:S01]  /*1f20*/  IMAD.X R5, R24, 0x1, R3, P0 ;  /* 0x0000000118057824 */ /* 0x000fe200000e0603 */
[----:B------:R-:W-:Y:S02]  /*1f30*/  IADD3 R6, P0, R4, R25, RZ ;  /* 0x0000001904067210 */ /* 0x000fe40007f1e0ff */
[----:B------:R-:W-:-:S03]  /*1f40*/  ISETP.GE.AND P4, PT, R27, c[0x0][0x1d4], PT ;  /* 0x000075001b007a0c */ /* 0x000fc60003f86270 */
[----:B------:R-:W-:Y:S01]  /*1f50*/  IMAD.X R7, R5, 0x1, R24, P0 ;  /* 0x0000000105077824 */ /* 0x000fe200000e0618 */
[----:B------:R-:W-:-:S03]  /*1f60*/  ISETP.LT.OR P0, PT, R8, 0x1, P4 ;  /* 0x000000010800780c */ /* 0x000fc60002701670 */
[----:B------:R-:W-:Y:S01]  /*1f70*/  @!PT LDS RZ, [RZ] ;  /* 0x00000000fffff984 */ /* 0x000fe20000000800 */
[----:B------:R-:W-:Y:S01]  /*1f80*/  @!PT LDS RZ, [RZ] ;  /* 0x00000000fffff984 */ /* 0x000fe20000000800 */
[----:B------:R-:W-:Y:S01]  /*1f90*/  @!PT LDS RZ, [RZ] ;  /* 0x00000000fffff984 */ /* 0x000fe20000000800 */
[----:B------:R1:W-:Y:S01]  /*1fa0*/  LDGSTS.E.BYPASS.LTC128B.128 [R26+0x100], [R2.64], !P3 ;  /* 0x00100000021a7fae */ /* 0x0003e2000d901d46 */
[----:B------:R-:W-:-:S03]  /*1fb0*/  ISETP.LT.OR P3, PT, R8, 0x21, P6 ;  /* 0x000000210800780c */ /* 0x000fc60003761670 */
[----:B------:R1:W-:Y:S01]  /*1fc0*/  LDGSTS.E.BYPASS.LTC128B.128 [R26+0x3100], [R2.64+0x80], !P1 ;  /* 0x03100080021a7fae */ /* 0x0003e2000c901d46 */
[C---:B------:R-:W-:Y:S02]  /*1fd0*/  ISETP.LT.OR P1, PT, R8.reuse, 0x21, P5 ;  /* 0x000000210800780c */ /* 0x040fe40002f21670 */
[C---:B------:R-:W-:Y:S01]  /*1fe0*/  ISETP.LT.OR P6, PT, R8.reuse, 0x41, P6 ;  /* 0x000000410800780c */ /* 0x040fe200037c1670 */
[----:B------:R1:W-:Y:S01]  /*1ff0*/  STL.64 [R1], R20 ;  /* 0x0000001401007387 */ /* 0x0003e20000100a00 */
[----:B------:R-:W-:-:S03]  /*2000*/  ISETP.LT.OR P5, PT, R8, 0x41, P5 ;  /* 0x000000410800780c */ /* 0x000fc60002fa1670 */
[----:B------:R1:W-:Y:S01]  /*2010*/  LDGSTS.E.BYPASS.LTC128B.128 [R26+0x6100], [R2.64+0x100], !P0 ;  /* 0x06100100021a7fae */ /* 0x0003e2000c101d46 */
[C---:B------:R-:W-:Y:S02]  /*2020*/  ISETP.LT.OR P0, PT, R8.reuse, 0x21, P4 ;  /* 0x000000210800780c */ /* 0x040fe40002701670 */
[----:B------:R-:W-:Y:S01]  /*2030*/  ISETP.LT.OR P4, PT, R8, 0x41, P4 ;  /* 0x000000410800780c */ /* 0x000fe20002781670 */
[----:B------:R1:W-:Y:S04]  /*2040*/  LDGSTS.E.BYPASS.LTC128B.128 [R26+0x1100], [R4.64], !P3 ;  /* 0x01100000041a7fae */ /* 0x0003e8000d901d46 */
[----:B------:R1:W-:Y:S01]  /*2050*/  LDGSTS.E.BYPASS.LTC128B.128 [R26+0x4100], [R12.64], !P1 ;  /* 0x041000000c1a7fae */ /* 0x0003e2000c901d46 */
[----:B------:R-:W-:Y:S01]  /*2060*/  ISETP.GT.AND P1, PT, R18, R223, PT ;  /* 0x000000df1200720c */ /* 0x000fe20003f24270 */
[----:B------:R-:W-:Y:S04]  /*2070*/  BSSY B0, `(.L_x_2083) ;  /* 0x0000028000007945 */ /* 0x000fe80003800000 */
[----:B------:R1:W-:Y:S04]  /*2080*/  LDGSTS.E.BYPASS.LTC128B.128 [R26+0x7100], [R10.64], !P0 ;  /* 0x071000000a1a7fae */ /* 0x0003e8000c101d46 */
[----:B------:R1:W-:Y:S04]  /*2090*/  LDGSTS.E.BYPASS.LTC128B.128 [R26+0x2100], [R6.64], !P6 ;  /* 0x02100000061a7fae */ /* 0x0003e8000f101d46 */
[----:B------:R1:W-:Y:S04]  /*20a0*/  LDGSTS.E.BYPASS.LTC128B.128 [R26+0x5100], [R6.64+0x80], !P5 ;  /* 0x05100080061a7fae */ /* 0x0003e8000e901d46 */
[----:B------:R1:W-:Y:S04]  /*20b0*/  LDGSTS.E.BYPASS.LTC128B.128 [R26+0x8100], [R6.64+0x100], !P4 ;  /* 0x08100100061a7fae */ /* 0x0003e8000e101d46 */
[----:B------:R-:W0:Y:S01]  /*20c0*/  LDGDEPBAR ;  /* 0x00000000000079af */ /* 0x000e220000000000 */
[----:B------:R-:W-:Y:S05]  /*20d0*/  @!P1 BRA `(.L_x_2084) ;  /* 0x0000021000009947 */ /* 0x000fea0003800000 */
[----:B--234-:R-:W-:Y:S01]  /*20e0*/  IADD3 R0, R222, -0x2, RZ ;  /* 0xfffffffede007810 */ /* 0x01cfe20007ffe0ff */
[C---:B-1----:R-:W-:Y:S01]  /*20f0*/  IMAD.SHL.U32 R6, R16.reuse, 0x40, RZ ;  /* 0x0000004010067824 */ /* 0x042fe200078e00ff */
[----:B------:R-:W-:-:S02]  /*2100*/  SHF.L.U64.HI R7, R16, 0x6, R9 ;  /* 0x0000000610077819 */ /* 0x000fc40000010209 */
[----:B------:R-:W-:Y:S01]  /*2110*/  SHF.R.S32.HI R2, RZ, 0x1f, R0 ;  /* 0x0000001fff027819 */ /* 0x000fe20000011400 */
[----:B------:R-:W-:Y:S01]  /*2120*/  IMAD.WIDE.U32 R4, R0, c[0x0][0x1e0], RZ ;  /* 0x0000780000047a25 */ /* 0x000fe200078e00ff */
[----:B------:R-:W-:-:S03]  /*2130*/  ISETP.GE.AND P4, PT, R30, c[0x0][0x1d4], PT ;  /* 0x000075001e007a0c */ /* 0x000fc60003f86270 */
        /* <DEDUP_REMOVED lines=9> */
[----:B------:R-:W-:Y:S02]  /*21d0*/  ISETP.GE.AND P3, PT, R28, c[0x0][0x1d4], PT ;  /* 0x000075001c007a0c */ /* 0x000fe40003f66270 */
[--C-:B------:R-:W-:Y:S01]  /*21e0*/  IADD3.X R11, R7, RZ, R3.reuse, P5, P0 ;  /* 0x000000ff070b7210 */ /* 0x100fe20002fe0403 */
[----:B------:R1:W-:Y:S01]  /*21f0*/  LDGSTS.E.BYPASS.LTC128B.128 [R26+0x1b100], [R2.64], !P4 ;  /* 0x1b100000021a7fae */ /* 0x0003e2000e101d46 */
[----:B------:R-:W-:Y:S02]  /*2200*/  IADD3 R8, P6, P5, R6, 0x100, R2 ;  /* 0x0000010006087810 */ /* 0x000fe40007dde002 */
[----:B------:R-:W-:Y:S02]  /*2210*/  ISETP.GE.AND P0, PT, R27, c[0x0][0x1d4], PT ;  /* 0x000075001b007a0c */ /* 0x000fe40003f06270 */
[----:B------:R-:W-:-:S02]  /*2220*/  IADD3.X R9, R7, RZ, R3, P6, P5 ;  /* 0x000000ff07097210 */ /* 0x000fc400037ea403 */
[----:B------:R-:W-:-:S03]  /*2230*/  IADD3 R4, P6, R6, R2, RZ ;  /* 0x0000000206047210 */ /* 0x000fc60007fde0ff */
[----:B------:R1:W-:Y:S01]  /*2240*/  LDGSTS.E.BYPASS.LTC128B.128 [R26+0x1e100], [R2.64+0x80], !P3 ;  /* 0x1e100080021a7fae */ /* 0x0003e2000d901d46 */
[----:B------:R-:W-:Y:S01]  /*2250*/  IADD3 R6, P5, R4, R6, RZ ;  /* 0x0000000604067210 */ /* 0x000fe20007fbe0ff */
[----:B------:R-:W-:-:S04]  /*2260*/  IMAD.X R5, R7, 0x1, R3, P6 ;  /* 0x0000000107057824 */ /* 0x000fc800030e0603 */
        /* <DEDUP_REMOVED lines=8> */
.L_x_2084:
[----:B--234-:R-:W-:Y:S05]  /*22f0*/  BSYNC B0 ;  /* 0x0000000000007941 */ /* 0x01cfea0003800000 */
.L_x_2083:
[----:B------:R-:W0:Y:S01]  /*2300*/  LDGDEPBAR ;  /* 0x00000000000079af */ /* 0x000e220000000000 */
[----:B------:R-:W-:Y:S01]  /*2310*/  IMAD.MOV.U32 R211, RZ, RZ, 0x20 ;  /* 0x00000020ffd37424 */ /* 0x000fe200078e00ff */
[----:B------:R-:W-:Y:S01]  /*2320*/  LOP3.LUT P0, RZ, R100, 0x2, RZ, 0xc0, !PT ;  /* 0x0000000264ff7812 */ /* 0x000fe2000780c0ff */
[----:B------:R-:W-:Y:S03]  /*2330*/  BSSY B0, `(.L_x_2085) ;  /* 0x0000034000007945 */ /* 0x000fe60003800000 */
[----:B------:R-:W-:-:S05]  /*2340*/  SEL R211, R211, 0xffffffe0, !P0 ;  /* 0xffffffe0d3d37807 */ /* 0x000fca0004000000 */
[----:B-1----:R-:W-:Y:S01]  /*2350*/  IMAD.IADD R3, R213, 0x1, R211 ;  /* 0x00000001d5037824 */ /* 0x002fe200078e02d3 */
[----:B------:R-:W-:-:S04]  /*2360*/  DEPBAR.LE SB0, 0x2 ;  /* 0x000080800000791a */ /* 0x000fc80000000000 */
[----:B------:R-:W-:Y:S06]  /*2370*/  BAR.SYNC.DEFER_BLOCKING 0x0 ;  /* 0x0000000000007b1d */ /* 0x000fec0000010000 */
[----:B------:R1:W2:Y:S04]  /*2380*/  LDSM.16.M88.4 R16, [R213] ;  /* 0x00000000d510783b */ /* 0x0002a80000000200 */
[----:B------:R1:W3:Y:S04]  /*2390*/  LDSM.16.M88.4 R20, [R213+0x800] ;  /* 0x00080000d514783b */ /* 0x0002e80000000200 */
[----:B------:R1:W4:Y:S04]  /*23a0*/  LDSM.16.M88.4 R36, [R213+0x1000] ;  /* 0x00100000d524783b */ /* 0x0003280000000200 */
[----:B------:R1:W1:Y:S04]  /*23b0*/  LDSM.16.M88.4 R40, [R213+0x1800] ;  /* 0x00180000d528783b */ /* 0x0002680000000200 */
[----:B------:R1:W1:Y:S04]  /*23c0*/  LDSM.16.M88.4 R80, [R213+0x2000] ;  /* 0x00200000d550783b */ /* 0x0002680000000200 */
[----:B------:R1:W1:Y:S04]  /*23d0*/  LDSM.16.M88.4 R84, [R213+0x2800] ;  /* 0x00280000d554783b */ /* 0x0002680000000200 */
[----:B------:R1:W1:Y:S04]  /*23e0*/  LDSM.16.M88.4 R56, [R3] ;  /* 0x000000000338783b */ /* 0x0002680000000200 */
[----:B------:R1:W1:Y:S04]  /*23f0*/  LDSM.16.M88.4 R52, [R3+0x800] ;  /* 0x000800000334783b */ /* 0x0002680000000200 */
[----:B------:R1:W1:Y:S04]  /*2400*/  LDSM.16.M88.4 R48, [R3+0x1000] ;  /* 0x001000000330783b */ /* 0x0002680000000200 */
[----:B------:R1:W1:Y:S04]  /*2410*/  LDSM.16.M88.4 R44, [R3+0x1800] ;  /* 0x00180000032c783b */ /* 0x0002680000000200 */
[----:B------:R1:W1:Y:S04]  /*2420*/  LDSM.16.M88.4 R112, [R3+0x2000] ;  /* 0x002000000370783b */ /* 0x0002680000000200 */
[----:B------:R1:W1:Y:S01]  /*2430*/  LDSM.16.M88.4 R116, [R3+0x2800] ;  /* 0x002800000374783b */ /* 0x0002620000000200 */
[----:B------:R-:W-:Y:S05]  /*2440*/  @!P1 BRA `(.L_x_2086) ;  /* 0x0000022000009947 */ /* 0x000fea0003800000 */
[----:B--23--:R-:W-:Y:S02]  /*2450*/  IADD3 R0, R222, -0x2, RZ ;  /* 0xfffffffede007810 */ /* 0x00cfe40007ffe0ff */
[----:B------:R-:W-:-:S02]  /*2460*/  ISETP.GE.AND P3, PT, R30, c[0x0][0x1d4], PT ;  /* 0x000075001e007a0c */ /* 0x000fc40003f66270 */
[----:B------:R-:W-:Y:S01]  /*2470*/  SHF.R.S32.HI R2, RZ, 0x1f, R0 ;  /* 0x0000001fff027819 */ /* 0x000fe20000011400 */
[----:B------:R-:W-:Y:S01]  /*2480*/  IMAD.WIDE.U32 R6, R0, c[0x0][0x208], RZ ;  /* 0x0000820000067a25 */ /* 0x000fe200078e00ff */
[----:B------:R-:W-:Y:S02]  /*2490*/  ISETP.GE.AND P1, PT, R28, c[0x0][0x1d4], PT ;  /* 0x000075001c007a0c */ /* 0x000fe40003f26270 */
[----:B------:R-:W-:Y:S01]  /*24a0*/  ISETP.GE.AND P0, PT, R27, c[0x0][0x1d4], PT ;  /* 0x000075001b007a0c */ /* 0x000fe20003f06270 */
        /* <DEDUP_REMOVED lines=9> */
[-C--:B------:R-:W-:Y:S02]  /*2540*/  IADD3 R6, P4, R4, R25.reuse, RZ ;  /* 0x0000001904067210 */ /* 0x080fe40007f9e0ff */
[--C-:B------:R-:W-:Y:S01]  /*2550*/  IADD3.X R13, R24, RZ, R5.reuse, P6, P5 ;  /* 0x000000ff180d7210 */ /* 0x100fe200037ea405 */
[----:B------:R-:W-:Y:S01]  /*2560*/  @!PT LDS RZ, [RZ] ;  /* 0x00000000fffff984 */ /* 0x000fe20000000800 */
[----:B------:R-:W-:Y:S01]  /*2570*/  @!PT LDS RZ, [RZ] ;  /* 0x00000000fffff984 */ /* 0x000fe20000000800 */
[----:B------:R-:W-:Y:S01]  /*2580*/  @!PT LDS RZ, [RZ] ;  /* 0x00000000fffff984 */ /* 0x000fe20000000800 */
[----:B------:R2:W-:Y:S01]  /*2590*/  LDGSTS.E.BYPASS.LTC128B.128 [R26+0x9100], [R4.64], !P3 ;  /* 0x09100000041a7fae */ /* 0x0005e2000d901d46 */
[----:B------:R-:W-:Y:S01]  /*25a0*/  IADD3 R10, P6, P5, R25, 0x100, R4 ;  /* 0x00000100190a7810 */ /* 0x000fe20007dde004 */
[----:B------:R-:W-:Y:S01]  /*25b0*/  IMAD.X R7, R5, 0x1, R24, P4 ;  /* 0x0000000105077824 */ /* 0x000fe200020e0618 */
        /* <DEDUP_REMOVED lines=11> */
.L_x_2086:
[----:B--23--:R-:W-:Y:S05]  /*2670*/  BSYNC B0 ;  /* 0x0000000000007941 */ /* 0x00cfea0003800000 */
.L_x_2085:
[C---:B-1----:R-:W-:Y:S01]  /*2680*/  HMMA.16816.F32.BF16 R4, R152.reuse, R42, RZ ;  /* 0x0000002a9804723c */ /* 0x042fe200000418ff */
[----:B------:R-:W-:Y:S01]  /*2690*/  IMAD.MOV.U32 R0, RZ, RZ, 0x40 ;  /* 0x00000040ff007424 */ /* 0x000fe200078e00ff */
[----:B------:R-:W-:Y:S01]  /*26a0*/  LOP3.LUT P0, RZ, R100, 0x4, RZ, 0xc0, !PT ;  /* 0x0000000464ff7812 */ /* 0x000fe2000780c0ff */
[----:B------:R-:W2:Y:S05]  /*26b0*/  LDL R122, [R1+0x7c] ;  /* 0x00007c00017a7983 */ /* 0x000eaa0000100800 */
[C---:B------:R-:W-:Y:S08]  /*26c0*/  HMMA.16816.F32.BF16 R32, R152.reuse, R16, RZ ;  /* 0x000000109820723c */ /* 0x040ff000000418ff */
[C---:B------:R-:W-:Y:S01]  /*26d0*/  HMMA.16816.F32.BF16 R24, R152.reuse, R20, RZ ;  /* 0x000000149818723c */ /* 0x040fe200000418ff */
[----:B------:R-:W3:Y:S04]  /*26e0*/  LDL R121, [R1+0x38] ;  /* 0x0000380001797983 */ /* 0x000ee80000100800 */
[----:B------:R-:W0:Y:S03]  /*26f0*/  LDGDEPBAR ;  /* 0x00000000000079af */ /* 0x000e260000000000 */
[----:B------:R-:W-:Y:S01]  /*2700*/  HMMA.16816.F32.BF16 R20, R152, R22, RZ ;  /* 0x000000169814723c */ /* 0x000fe200000418ff */
[----:B------:R-:W-:-:S07]  /*2710*/  SEL R210, R0, 0xffffffc0, !P0 ;  /* 0xffffffc000d27807 */ /* 0x000fce0004000000 */
[----:B------:R-:W-:Y:S01]  /*2720*/  HMMA.16816.F32.BF16 R28, R152, R18, RZ ;  /* 0x00000012981c723c */ /* 0x000fe200000418ff */
[----:B------:R-:W-:-:S07]  /*2730*/  IMAD.IADD R2, R213, 0x1, R210 ;  /* 0x00000001d5027824 */ /* 0x000fce00078e02d2 */
[C---:B----4-:R-:W-:Y:S08]  /*2740*/  HMMA.16816.F32.BF16 R16, R152.reuse, R36, RZ ;  /* 0x000000249810723c */ /* 0x050ff000000418ff */
[C---:B------:R-:W-:Y:S08]  /*2750*/  HMMA.16816.F32.BF16 R12, R152.reuse, R38, RZ ;  /* 0x00000026980c723c */ /* 0x040ff000000418ff */
[----:B------:R-:W-:Y:S08]  /*2760*/  HMMA.16816.F32.BF16 R8, R152, R40, RZ ;  /* 0x000000289808723c */ /* 0x000ff000000418ff */
[C---:B------:R-:W-:Y:S01]  /*2770*/  HMMA.16816.F32.BF16 R60, R156.reuse, R46, R4 ;  /* 0x0000002e9c3c723c */ /* 0x040fe20000041804 */
[----:B------:R-:W1:Y:S07]  /*2780*/  LDSM.16.M88.4 R4, [R2] ;  /* 0x000000000204783b */ /* 0x000e6e0000000200 */
[C---:B------:R-:W-:Y:S01]  /*2790*/  HMMA.16816.F32.BF16 R96, R156.reuse, R56, R32 ;  /* 0x000000389c60723c */ /* 0x040fe20000041820 */
[----:B------:R-:W4:Y:S07]  /*27a0*/  LDSM.16.M88.4 R32, [R2+0x800] ;  /* 0x000800000220783b */ /* 0x000f2e0000000200 */
[C---:B------:R-:W-:Y:S08]  /*27b0*/  HMMA.16816.F32.BF16 R88, R156.reuse, R52, R24 ;  /* 0x000000349c58723c */ /* 0x040ff00000041818 */
[----:B------:R-:W-:Y:S01]  /*27c0*/  HMMA.16816.F32.BF16 R76, R156, R54, R20 ;  /* 0x000000369c4c723c */ /* 0x000fe20000041814 */
[----:B------:R-:W5:Y:S01]  /*27d0*/  LDSM.16.M88.4 R52, [R2+0x1800] ;  /* 0x001800000234783b */ /* 0x000f620000000200 */
[----:B------:R-:W-:-:S03]  /*27e0*/  IADD3 R0, R210, R213, R211 ;  /* 0x000000d5d2007210 */ /* 0x000fc60007ffe0d3 */
[----:B------:R-:W1:Y:S03]  /*27f0*/  LDSM.16.M88.4 R40, [R2+0x1000] ;  /* 0x001000000228783b */ /* 0x000e660000000200 */
[C---:B------:R-:W-:Y:S01]  /*2800*/  HMMA.16816.F32.BF16 R72, R156.reuse, R48, R16 ;  /* 0x000000309c48723c */ /* 0x040fe20000041810 */
[----:B------:R-:W-:Y:S04]  /*2810*/  LDSM.16.M88.4 R100, [R0] ;  /* 0x000000000064783b */ /* 0x000fe80000000200 */
[----:B------:R-:W-:Y:S03]  /*2820*/  LDSM.16.M88.4 R104, [R0+0x800] ;  /* 0x000800000068783b */ /* 0x000fe60000000200 */
[C---:B------:R-:W-:Y:S01]  /*2830*/  HMMA.16816.F32.BF16 R68, R156.reuse, R50, R12 ;  /* 0x000000329c44723c */ /* 0x040fe2000004180c */
[----:B------:R-:W-:Y:S07]  /*2840*/  LDSM.16.M88.4 R108, [R0+0x1000] ;  /* 0x00100000006c783b */ /* 0x000fee0000000200 */
[----:B------:R-:W-:Y:S08]  /*2850*/  HMMA.16816.F32.BF16 R64, R156, R44, R8 ;  /* 0x0000002c9c40723c */ /* 0x000ff00000041808 */
[C---:B------:R-:W-:Y:S08]  /*2860*/  HMMA.16816.F32.BF16 R20, R152.reuse, R80, RZ ;  /* 0x000000509814723c */ /* 0x040ff000000418ff */
[C---:B------:R-:W-:Y:S01]  /*2870*/  HMMA.16816.F32.BF16 R16, R152.reuse, R82, RZ ;  /* 0x000000529810723c */ /* 0x040fe200000418ff */
[----:B------:R-:W1:Y:S07]  /*2880*/  LDSM.16.M88.4 R80, [R2+0x2000] ;  /* 0x002000000250783b */ /* 0x000e6e0000000200 */
[C---:B------:R-:W-:Y:S08]  /*2890*/  HMMA.16816.F32.BF16 R12, R152.reuse, R84, RZ ;  /* 0x00000054980c723c */ /* 0x040ff000000418ff */
[----:B------:R-:W-:Y:S01]  /*28a0*/  HMMA.16816.F32.BF16 R8, R152, R86, RZ ;  /* 0x000000569808723c */ /* 0x000fe200000418ff */
[----:B------:R-:W1:Y:S07]  /*28b0*/  LDSM.16.M88.4 R84, [R2+0x2800] ;  /* 0x002800000254783b */ /* 0x000e6e0000000200 */
[C---:B------:R-:W-:Y:S08]  /*28c0*/  HMMA.16816.F32.BF16 R92, R156.reuse, R58, R28 ;  /* 0x0000003a9c5c723c */ /* 0x040ff0000004181c */
[C---:B------:R-:W-:Y:S08]  /*28d0*/  HMMA.16816.F32.BF16 R56, R156.reuse, R112, R20 ;  /* 0x000000709c38723c */ /* 0x040ff00000041814 */
[C---:B------:R-:W-:Y:S01]  /*28e0*/  HMMA.16816.F32.BF16 R48, R156.reuse, R114, R16 ;  /* 0x000000729c30723c */ /* 0x040fe20000041810 */
[----:B------:R-:W2:Y:S07]  /*28f0*/  LDSM.16.M88.4 R112, [R0+0x1800] ;  /* 0x001800000070783b */ /* 0x000eae0000000200 */
[C---:B------:R-:W-:Y:S08]  /*2900*/  HMMA.16816.F32.BF16 R44, R156.reuse, R116, R12 ;  /* 0x000000749c2c723c */ /* 0x040ff0000004180c */
[----:B------:R-:W-:Y:S08]  /*2910*/  HMMA.16816.F32.BF16 R36, R156, R118, R8 ;  /* 0x000000769c24723c */ /* 0x000ff00000041808 */
[C---:B-1----:R-:W-:Y:S01]  /*2920*/  HMMA.16816.F32.BF16 R28, R164.reuse, R4, R96 ;  /* 0x00000004a41c723c */ /* 0x042fe20000041860 */
[----:B------:R-:W-:Y:S07]  /*2930*/  LDSM.16.M88.4 R96, [R2+0x4000] ;  /* 0x004000000260783b */ /* 0x000fee0000000200 */
[C---:B------:R-:W-:Y:S01]  /*2940*/  HMMA.16816.F32.BF16 R24, R164.reuse, R6, R92 ;  /* 0x00000006a418723c */ /* 0x040fe2000004185c */
[----:B------:R-:W-:Y:S07]  /*2950*/  LDSM.16.M88.4 R92, [R3+0x4000] ;  /* 0x00400000035c783b */ /* 0x000fee0000000200 */
[C---:B----4-:R-:W-:Y:S01]  /*2960*/  HMMA.16816.F32.BF16 R20, R164.reuse, R32, R88 ;  /* 0x00000020a414723c */ /* 0x050fe20000041858 */
[----:B------:R-:W-:Y:S07]  /*2970*/  LDSM.16.M88.4 R88, [R0+0x2800] ;  /* 0x002800000058783b */ /* 0x000fee0000000200 */
[C---:B------:R-:W-:Y:S08]  /*2980*/  HMMA.16816.F32.BF16 R16, R164.reuse, R34, R76 ;  /* 0x00000022a410723c */ /* 0x040ff0000004184c */
[C---:B-----5:R-:W-:Y:S08]  /*2990*/  HMMA.16816.F32.BF16 R4, R164.reuse, R52, R64 ;  /* 0x00000034a404723c */ /* 0x060ff00000041840 */
[C---:B------:R-:W-:Y:S01]  /*29a0*/  HMMA.16816.F32.BF16 R32, R164.reuse, R54, R60 ;  /* 0x00000036a420723c */ /* 0x040fe2000004183c */
[----:B------:R-:W1:Y:S07]  /*29b0*/  LDSM.16.M88.4 R52, [R0+0x2000] ;  /* 0x002000000034783b */ /* 0x000e6e0000000200 */
[C---:B------:R-:W-:Y:S08]  /*29c0*/  HMMA.16816.F32.BF16 R12, R164.reuse, R40, R72 ;  /* 0x00000028a40c723c */ /* 0x040ff00000041848 */
[C---:B------:R-:W-:Y:S08]  /*29d0*/  HMMA.16816.F32.BF16 R8, R164.reuse, R42, R68 ;  /* 0x0000002aa408723c */ /* 0x040ff00000041844 */
[C---:B------:R-:W-:Y:S08]  /*29e0*/  HMMA.16816.F32.BF16 R40, R164.reuse, R80, R56 ;  /* 0x00000050a428723c */ /* 0x040ff00000041838 */
[C---:B------:R-:W-:Y:S01]  /*29f0*/  HMMA.16816.F32.BF16 R48, R164.reuse, R82, R48 ;  /* 0x00000052a430723c */ /* 0x040fe20000041830 */
[----:B------:R-:W-:Y:S07]  /*2a00*/  LDSM.16.M88.4 R80, [R3+0x3800] ;  /* 0x003800000350783b */ /* 0x000fee0000000200 */
[C---:B------:R-:W-:Y:S08]  /*2a10*/  HMMA.16816.F32.BF16 R68, R164.reuse, R84, R44 ;  /* 0x00000054a444723c */ /* 0x040ff0000004182c */
[----:B------:R-:W-:Y:S08]  /*2a20*/  HMMA.16816.F32.BF16 R84, R164, R86, R36 ;  /* 0x00000056a454723c */ /* 0x000ff00000041824 */
[C---:B------:R-:W-:Y:S01]  /*2a30*/  HMMA.16816.F32.BF16 R76, R168.reuse, R100, R28 ;  /* 0x00000064a84c723c */ /* 0x040fe2000004181c */
[----:B------:R-:W4:Y:S07]  /*2a40*/  LDSM.16.M88.4 R28, [R213+0x3000] ;  /* 0x00300000d51c783b */ /* 0x000f2e0000000200 */
[C---:B------:R-:W-:Y:S01]  /*2a50*/  HMMA.16816.F32.BF16 R72, R168.reuse, R102, R24 ;  /* 0x00000066a848723c */ /* 0x040fe20000041818 */
[----:B------:R-:W5:Y:S04]  /*2a60*/  LDSM.16.M88.4 R24, [R213+0x3800] ;  /* 0x00380000d518783b */ /* 0x000f680000000200 */
[----:B------:R-:W-:Y:S03]  /*2a70*/  LDSM.16.M88.4 R100, [R3+0x4800] ;  /* 0x004800000364783b */ /* 0x000fe60000000200 */
[C---:B------:R-:W-:Y:S01]  /*2a80*/  HMMA.16816.F32.BF16 R64, R168.reuse, R104, R20 ;  /* 0x00000068a840723c */ /* 0x040fe20000041814 */
[----:B------:R-:W3:Y:S07]  /*2a90*/  LDSM.16.M88.4 R20, [R213+0x4000] ;  /* 0x00400000d514783b */ /* 0x000eee0000000200 */
[C---:B------:R-:W-:Y:S08]  /*2aa0*/  HMMA.16816.F32.BF16 R56, R168.reuse, R108, R12 ;  /* 0x0000006ca838723c */ /* 0x040ff0000004180c */
[C---:B------:R-:W-:Y:S01]  /*2ab0*/  HMMA.16816.F32.BF16 R44, R168.reuse, R110, R8 ;  /* 0x0000006ea82c723c */ /* 0x040fe20000041808 */
[----:B------:R-:W-:Y:S07]  /*2ac0*/  LDSM.16.M88.4 R108, [R3+0x5000] ;  /* 0x00500000036c783b */ /* 0x000fee0000000200 */
[C---:B--2---:R-:W-:Y:S08]  /*2ad0*/  HMMA.16816.F32.BF16 R12, R168.reuse, R112, R4 ;  /* 0x00000070a80c723c */ /* 0x044ff00000041804 */
[C---:B------:R-:W-:Y:S01]  /*2ae0*/  HMMA.16816.F32.BF16 R8, R168.reuse, R114, R32 ;  /* 0x00000072a808723c */ /* 0x040fe20000041820 */
[----:B------:R-:W2:Y:S04]  /*2af0*/  LDSM.16.M88.4 R32, [R213+0x5000] ;  /* 0x00500000d520783b */ /* 0x000ea80000000200 */
[----:B------:R-:W-:Y:S03]  /*2b00*/  LDSM.16.M88.4 R112, [R3+0x5800] ;  /* 0x005800000370783b */ /* 0x000fe60000000200 */
[C---:B-1----:R-:W-:Y:S08]  /*2b10*/  HMMA.16816.F32.BF16 R4, R168.reuse, R52, R40 ;  /* 0x00000034a804723c */ /* 0x042ff00000041828 */
[C---:B------:R-:W-:Y:S01]  /*2b20*/  HMMA.16816.F32.BF16 R36, R168.reuse, R54, R48 ;  /* 0x00000036a824723c */ /* 0x040fe20000041830 */
[----:B------:R-:W-:Y:S07]  /*2b30*/  LDSM.16.M88.4 R48, [R213+0x5800] ;  /* 0x00580000d530783b */ /* 0x000fee0000000200 */
[C---:B------:R-:W-:Y:S01]  /*2b40*/  HMMA.16816.F32.BF16 R60, R168.reuse, R106, R16 ;  /* 0x0000006aa83c723c */ /* 0x040fe20000041810 */
[----:B------:R-:W-:Y:S04]  /*2b50*/  LDSM.16.M88.4 R16, [R213+0x4800] ;  /* 0x00480000d510783b */ /* 0x000fe80000000200 */
[----:B------:R-:W-:Y:S03]  /*2b60*/  LDSM.16.M88.4 R104, [R2+0x4800] ;  /* 0x004800000268783b */ /* 0x000fe60000000200 */
[----:B------:R-:W-:Y:S01]  /*2b70*/  HMMA.16816.F32.BF16 R52, R168, R90, R84 ;  /* 0x0000005aa834723c */ /* 0x000fe20000041854 */
[----:B------:R-:W1:Y:S07]  /*2b80*/  LDSM.16.M88.4 R84, [R3+0x3000] ;  /* 0x003000000354783b */ /* 0x000e6e0000000200 */
[C---:B----4-:R-:W-:Y:S08]  /*2b90*/  HMMA.16816.F32.BF16 R76, R172.reuse, R28, R76 ;  /* 0x0000001cac4c723c */ /* 0x050ff0000004184c */
[----:B------:R-:W-:Y:S08]  /*2ba0*/  HMMA.16816.F32.BF16 R28, R172, R30, R72 ;  /* 0x0000001eac1c723c */ /* 0x000ff00000041848 */
[----:B------:R-:W-:Y:S01]  /*2bb0*/  HMMA.16816.F32.BF16 R40, R168, R88, R68 ;  /* 0x00000058a828723c */ /* 0x000fe20000041844 */
[----:B------:R-:W-:Y:S07]  /*2bc0*/  LDSM.16.M88.4 R88, [R2+0x3800] ;  /* 0x003800000258783b */ /* 0x000fee0000000200 */
[C---:B-----5:R-:W-:Y:S08]  /*2bd0*/  HMMA.16816.F32.BF16 R72, R172.reuse, R24, R64 ;  /* 0x00000018ac48723c */ /* 0x060ff00000041840 */
[C---:B---3--:R-:W-:Y:S08]  /*2be0*/  HMMA.16816.F32.BF16 R64, R172.reuse, R20, R56 ;  /* 0x00000014ac40723c */ /* 0x048ff00000041838 */
[C---:B------:R-:W-:Y:S01]  /*2bf0*/  HMMA.16816.F32.BF16 R68, R172.reuse, R26, R60 ;  /* 0x0000001aac44723c */ /* 0x040fe2000004183c */
[----:B------:R-:W3:Y:S07]  /*2c00*/  LDSM.16.M88.4 R24, [R2+0x3000] ;  /* 0x003000000218783b */ /* 0x000eee0000000200 */
[C---:B------:R-:W-:Y:S08]  /*2c10*/  HMMA.16816.F32.BF16 R44, R172.reuse, R22, R44 ;  /* 0x00000016ac2c723c */ /* 0x040ff0000004182c */
[----:B--2---:R-:W-:Y:S08]  /*2c20*/  HMMA.16816.F32.BF16 R20, R172, R32, R4 ;  /* 0x00000020ac14723c */ /* 0x004ff00000041804 */
[----:B-1----:R-:W-:Y:S01]  /*2c30*/  HMMA.16816.F32.BF16 R4, R176, R84, R76 ;  /* 0x00000054b004723c */ /* 0x002fe2000004184c */
[----:B------:R-:W-:Y:S07]  /*2c40*/  LDSM.16.M88.4 R76, [R2+0x5800] ;  /* 0x00580000024c783b */ /* 0x000fee0000000200 */
[C---:B------:R-:W-:Y:S08]  /*2c50*/  HMMA.16816.F32.BF16 R60, R172.reuse, R16, R12 ;  /* 0x00000010ac3c723c */ /* 0x040ff0000004180c */
[C---:B------:R-:W-:Y:S08]  /*2c60*/  HMMA.16816.F32.BF16 R56, R172.reuse, R18, R8 ;  /* 0x00000012ac38723c */ /* 0x040ff00000041808 */
[C---:B------:R-:W-:Y:S08]  /*2c70*/  HMMA.16816.F32.BF16 R16, R172.reuse, R34, R36 ;  /* 0x00000022ac10723c */ /* 0x040ff00000041824 */
[----:B------:R-:W-:Y:S08]  /*2c80*/  HMMA.16816.F32.BF16 R12, R172, R48, R40 ;  /* 0x00000030ac0c723c */ /* 0x000ff00000041828 */
[C---:B------:R-:W-:Y:S01]  /*2c90*/  HMMA.16816.F32.BF16 R28, R176.reuse, R86, R28 ;  /* 0x00000056b01c723c */ /* 0x040fe2000004181c */
[----:B------:R-:W-:Y:S07]  /*2ca0*/  LDSM.16.M88.4 R84, [R0+0x3800] ;  /* 0x003800000054783b */ /* 0x000fee0000000200 */
[C---:B------:R-:W-:Y:S08]  /*2cb0*/  HMMA.16816.F32.BF16 R40, R176.reuse, R92, R64 ;  /* 0x0000005cb028723c */ /* 0x040ff00000041840 */
[C---:B------:R-:W-:Y:S08]  /*2cc0*/  HMMA.16816.F32.BF16 R32, R176.reuse, R80, R72 ;  /* 0x00000050b020723c */ /* 0x040ff00000041848 */
[C---:B------:R-:W-:Y:S01]  /*2cd0*/  HMMA.16816.F32.BF16 R36, R176.reuse, R82, R68 ;  /* 0x00000052b024723c */ /* 0x040fe20000041844 */
[----:B------:R-:W1:Y:S07]  /*2ce0*/  LDSM.16.M88.4 R80, [R0+0x3000] ;  /* 0x003000000050783b */ /* 0x000e6e0000000200 */
[----:B------:R-:W-:Y:S01]  /*2cf0*/  HMMA.16816.F32.BF16 R44, R176, R94, R44 ;  /* 0x0000005eb02c723c */ /* 0x000fe2000004182c */
[----:B------:R-:W2:Y:S07]  /*2d00*/  LDSM.16.M88.4 R92, [R0+0x4000] ;  /* 0x00400000005c783b */ /* 0x000eae0000000200 */
[----:B------:R-:W-:Y:S08]  /*2d10*/  HMMA.16816.F32.BF16 R8, R172, R50, R52 ;  /* 0x00000032ac08723c */ /* 0x000ff00000041834 */
[----:B------:R-:W-:Y:S08]  /*2d20*/  HMMA.16816.F32.BF16 R72, R176, R108, R20 ;  /* 0x0000006cb048723c */ /* 0x000ff00000041814 */
[----:B---3--:R-:W-:Y:S08]  /*2d30*/  HMMA.16816.F32.BF16 R20, R180, R24, R4 ;  /* 0x00000018b414723c */ /* 0x008ff00000041804 */
[C---:B------:R-:W-:Y:S01]  /*2d40*/  HMMA.16816.F32.BF16 R52, R176.reuse, R102, R56 ;  /* 0x00000066b034723c */ /* 0x040fe20000041838 */
[----:B------:R-:W3:Y:S07]  /*2d50*/  LDSM.16.M88.4 R56, [R2+0x5000] ;  /* 0x005000000238783b */ /* 0x000eee0000000200 */
[----:B------:R-:W-:Y:S08]  /*2d60*/  HMMA.16816.F32.BF16 R68, R176, R110, R16 ;  /* 0x0000006eb044723c */ /* 0x000ff00000041810 */
[C---:B------:R-:W-:Y:S08]  /*2d70*/  HMMA.16816.F32.BF16 R16, R180.reuse, R26, R28 ;  /* 0x0000001ab410723c */ /* 0x040ff0000004181c */
[----:B------:R-:W-:Y:S01]  /*2d80*/  HMMA.16816.F32.BF16 R4, R180, R96, R40 ;  /* 0x00000060b404723c */ /* 0x000fe20000041828 */
[----:B------:R-:W4:Y:S07]  /*2d90*/  LDSM.16.M88.4 R40, [R213+0x6000] ;  /* 0x00600000d528783b */ /* 0x000f2e0000000200 */
[C---:B------:R-:W-:Y:S08]  /*2da0*/  HMMA.16816.F32.BF16 R48, R176.reuse, R100, R60 ;  /* 0x00000064b030723c */ /* 0x040ff0000004183c */
[C---:B------:R-:W-:Y:S08]  /*2db0*/  HMMA.16816.F32.BF16 R64, R176.reuse, R112, R12 ;  /* 0x00000070b040723c */ /* 0x040ff0000004180c */
[----:B------:R-:W-:Y:S08]  /*2dc0*/  HMMA.16816.F32.BF16 R60, R176, R114, R8 ;  /* 0x00000072b03c723c */ /* 0x000ff00000041808 */
[C---:B------:R-:W-:Y:S08]  /*2dd0*/  HMMA.16816.F32.BF16 R12, R180.reuse, R88, R32 ;  /* 0x00000058b40c723c */ /* 0x040ff00000041820 */
[----:B------:R-:W-:Y:S01]  /*2de0*/  HMMA.16816.F32.BF16 R8, R180, R90, R36 ;  /* 0x0000005ab408723c */ /* 0x000fe20000041824 */
[----:B------:R-:W5:Y:S07]  /*2df0*/  LDSM.16.M88.4 R36, [R0+0x4800] ;  /* 0x004800000024783b */ /* 0x000f6e0000000200 */
[C---:B-1----:R-:W-:Y:S08]  /*2e00*/  HMMA.16816.F32.BF16 R20, R184.reuse, R80, R20 ;  /* 0x00000050b814723c */ /* 0x042ff00000041814 */
[C---:B------:R-:W-:Y:S01]  /*2e10*/  HMMA.16816.F32.BF16 R32, R184.reuse, R82, R16 ;  /* 0x00000052b820723c */ /* 0x040fe20000041810 */
[----:B------:R-:W-:Y:S07]  /*2e20*/  LDSM.16.M88.4 R16, [R0+0x5800] ;  /* 0x005800000010783b */ /* 0x000fee0000000200 */
[----:B--2---:R-:W-:Y:S01]  /*2e30*/  HMMA.16816.F32.BF16 R80, R184, R92, R4 ;  /* 0x0000005cb850723c */ /* 0x004fe20000041804 */
[----:B------:R-:W1:Y:S07]  /*2e40*/  LDSM.16.M88.4 R4, [R0+0x5000] ;  /* 0x005000000004783b */ /* 0x000e6e0000000200 */
[C---:B------:R-:W-:Y:S08]  /*2e50*/  HMMA.16816.F32.BF16 R88, R180.reuse, R78, R60 ;  /* 0x0000004eb458723c */ /* 0x040ff0000004183c */
[----:B------:R-:W-:Y:S08]  /*2e60*/  HMMA.16816.F32.BF16 R28, R180, R104, R48 ;  /* 0x00000068b41c723c */ /* 0x000ff00000041830 */
[----:B------:R-:W-:Y:S01]  /*2e70*/  HMMA.16816.F32.BF16 R60, R184, R84, R12 ;  /* 0x00000054b83c723c */ /* 0x000fe2000004180c */
[----:B------:R-:W2:Y:S07]  /*2e80*/  LDSM.16.M88.4 R12, [R3+0x6000] ;  /* 0x00600000030c783b */ /* 0x000eae0000000200 */
[C---:B------:R-:W-:Y:S08]  /*2e90*/  HMMA.16816.F32.BF16 R24, R180.reuse, R98, R44 ;  /* 0x00000062b418723c */ /* 0x040ff0000004182c */
[C---:B---3--:R-:W-:Y:S08]  /*2ea0*/  HMMA.16816.F32.BF16 R48, R180.reuse, R56, R72 ;  /* 0x00000038b430723c */ /* 0x048ff00000041848 */
[C---:B------:R-:W-:Y:S08]  /*2eb0*/  HMMA.16816.F32.BF16 R44, R180.reuse, R58, R68 ;  /* 0x0000003ab42c723c */ /* 0x040ff00000041844 */
[----:B------:R-:W-:Y:S08]  /*2ec0*/  HMMA.16816.F32.BF16 R56, R180, R76, R64 ;  /* 0x0000004cb438723c */ /* 0x000ff00000041840 */
[----:B------:R-:W-:Y:S08]  /*2ed0*/  HMMA.16816.F32.BF16 R64, R184, R86, R8 ;  /* 0x00000056b840723c */ /* 0x000ff00000041808 */
[----:B----4-:R-:W-:Y:S01]  /*2ee0*/  HMMA.16816.F32.BF16 R8, R188, R40, R20 ;  /* 0x00000028bc08723c */ /* 0x010fe20000041814 */
[----:B------:R-:W3:Y:S07]  /*2ef0*/  LDSM.16.M88.4 R20, [R213+0x6800] ;  /* 0x00680000d514783b */ /* 0x000eee0000000200 */
[----:B------:R-:W-:Y:S08]  /*2f00*/  HMMA.16816.F32.BF16 R52, R180, R106, R52 ;  /* 0x0000006ab434723c */ /* 0x000ff00000041834 */
[C---:B-----5:R-:W-:Y:S01]  /*2f10*/  HMMA.16816.F32.BF16 R68, R184.reuse, R36, R28 ;  /* 0x00000024b844723c */ /* 0x060fe2000004181c */
[----:B------:R-:W4:Y:S07]  /*2f20*/  LDSM.16.M88.4 R28, [R2+0x6000] ;  /* 0x00600000021c783b */ /* 0x000f2e0000000200 */
[C---:B------:R-:W-:Y:S01]  /*2f30*/  HMMA.16816.F32.BF16 R76, R184.reuse, R94, R24 ;  /* 0x0000005eb84c723c */ /* 0x040fe20000041818 */
[----:B------:R-:W-:Y:S07]  /*2f40*/  LDSM.16.M88.4 R24, [R213+0x7000] ;  /* 0x00700000d518783b */ /* 0x000fee0000000200 */
[C---:B-1----:R-:W-:Y:S01]  /*2f50*/  HMMA.16816.F32.BF16 R72, R184.reuse, R4, R48 ;  /* 0x00000004b848723c */ /* 0x042fe20000041830 */
[----:B------:R-:W-:Y:S07]  /*2f60*/  LDSM.16.M88.4 R48, [R213+0x8000] ;  /* 0x00800000d530783b */ /* 0x000fee0000000200 */
[----:B------:R-:W-:Y:S08]  /*2f70*/  HMMA.16816.F32.BF16 R92, R184, R6, R44 ;  /* 0x00000006b85c723c */ /* 0x000ff0000004182c */
[----:B------:R-:W-:Y:S01]  /*2f80*/  HMMA.16816.F32.BF16 R4, R188, R42, R32 ;  /* 0x0000002abc04723c */ /* 0x000fe20000041820 */
[----:B------:R-:W1:Y:S04]  /*2f90*/  LDSM.16.M88.4 R32, [R3+0x6800] ;  /* 0x006800000320783b */ /* 0x000e680000000200 */
[----:B------:R-:W-:Y:S03]  /*2fa0*/  LDSM.16.M88.4 R40, [R2+0x6800] ;  /* 0x006800000228783b */ /* 0x000fe60000000200 */
[----:B------:R-:W-:Y:S01]  /*2fb0*/  HMMA.16816.F32.BF16 R52, R184, R38, R52 ;  /* 0x00000026b834723c */ /* 0x000fe20000041834 */
[----:B------:R-:W5:Y:S07]  /*2fc0*/  LDSM.16.M88.4 R36, [R213+0x7800] ;  /* 0x00780000d524783b */ /* 0x000f6e0000000200 */
[----:B--2---:R-:W-:Y:S08]  /*2fd0*/  HMMA.16816.F32.BF16 R8, R192, R12, R8 ;  /* 0x0000000cc008723c */ /* 0x004ff00000041808 */
[C---:B------:R-:W-:Y:S01]  /*2fe0*/  HMMA.16816.F32.BF16 R96, R184.reuse, R16, R56 ;  /* 0x00000010b860723c */ /* 0x040fe20000041838 */
[----:B------:R-:W2:Y:S07]  /*2ff0*/  LDSM.16.M88.4 R56, [R0+0x6000] ;  /* 0x006000000038783b */ /* 0x000eae0000000200 */
[----:B------:R-:W-:Y:S08]  /*3000*/  HMMA.16816.F32.BF16 R88, R184, R18, R88 ;  /* 0x00000012b858723c */ /* 0x000ff00000041858 */
[----:B---3--:R-:W-:Y:S01]  /*3010*/  HMMA.16816.F32.BF16 R16, R188, R20, R60 ;  /* 0x00000014bc10723c */ /* 0x008fe2000004183c */
[----:B------:R-:W-:Y:S07]  /*3020*/  LDSM.16.M88.4 R60, [R213+0x8800] ;  /* 0x00880000d53c783b */ /* 0x000fee0000000200 */
[----:B------:R-:W-:Y:S08]  /*3030*/  HMMA.16816.F32.BF16 R4, R192, R14, R4 ;  /* 0x0000000ec004723c */ /* 0x000ff00000041804 */
[----:B----4-:R-:W-:Y:S08]  /*3040*/  HMMA.16816.F32.BF16 R8, R196, R28, R8 ;  /* 0x0000001cc408723c */ /* 0x010ff00000041808 */
[----:B------:R-:W-:Y:S08]  /*3050*/  HMMA.16816.F32.BF16 R12, R188, R22, R64 ;  /* 0x00000016bc0c723c */ /* 0x000ff00000041840 */
[----:B-1----:R-:W-:Y:S08]  /*3060*/  HMMA.16816.F32.BF16 R16, R192, R32, R16 ;  /* 0x00000020c010723c */ /* 0x002ff00000041810 */
[C---:B------:R-:W-:Y:S08]  /*3070*/  HMMA.16816.F32.BF16 R64, R188.reuse, R26, R76 ;  /* 0x0000001abc40723c */ /* 0x040ff0000004184c */
[----:B-----5:R-:W-:Y:S01]  /*3080*/  HMMA.16816.F32.BF16 R76, R188, R38, R52 ;  /* 0x00000026bc4c723c */ /* 0x020fe20000041834 */
[----:B------:R-:W1:Y:S07]  /*3090*/  LDSM.16.M88.4 R52, [R0+0x6800] ;  /* 0x006800000034783b */ /* 0x000e6e0000000200 */
[----:B------:R-:W-:Y:S01]  /*30a0*/  HMMA.16816.F32.BF16 R4, R196, R30, R4 ;  /* 0x0000001ec404723c */ /* 0x000fe20000041804 */
[----:B------:R-:W3:Y:S07]  /*30b0*/  LDSM.16.M88.4 R28, [R3+0x7000] ;  /* 0x00700000031c783b */ /* 0x000eee0000000200 */
[----:B--2---:R-:W-:Y:S08]  /*30c0*/  HMMA.16816.F32.BF16 R20, R200, R56, R8 ;  /* 0x00000038c814723c */ /* 0x004ff00000041808 */
[----:B------:R-:W-:Y:S01]  /*30d0*/  HMMA.16816.F32.BF16 R8, R192, R34, R12 ;  /* 0x00000022c008723c */ /* 0x000fe2000004180c */
[----:B------:R-:W-:Y:S07]  /*30e0*/  LDSM.16.M88.4 R32, [R3+0x8800] ;  /* 0x008800000320783b */ /* 0x000fee0000000200 */
[----:B------:R-:W-:Y:S08]  /*30f0*/  HMMA.16816.F32.BF16 R16, R196, R40, R16 ;  /* 0x00000028c410723c */ /* 0x000ff00000041810 */
[----:B------:R-:W-:Y:S08]  /*3100*/  HMMA.16816.F32.BF16 R4, R200, R58, R4 ;  /* 0x0000003ac804723c */ /* 0x000ff00000041804 */
[C---:B------:R-:W-:Y:S01]  /*3110*/  HMMA.16816.F32.BF16 R84, R188.reuse, R36, R68 ;  /* 0x00000024bc54723c */ /* 0x040fe20000041844 */
[----:B------:R-:W2:Y:S07]  /*3120*/  LDSM.16.M88.4 R36, [R3+0x7800] ;  /* 0x007800000324783b */ /* 0x000eae0000000200 */
[----:B------:R-:W-:Y:S01]  /*3130*/  HMMA.16816.F32.BF16 R44, R188, R24, R80 ;  /* 0x00000018bc2c723c */ /* 0x000fe20000041850 */
[----:B------:R-:W4:Y:S01]  /*3140*/  LDSM.16.M88.4 R24, [R2+0x7000] ;  /* 0x007000000218783b */ /* 0x000f220000000200 */
[----:B------:R-:W-:-:S02]  /*3150*/  FMUL.FTZ R12, R20, c[0x0][0x320] ;  /* 0x0000c800140c7a20 */ /* 0x000fc40000410000 */
[----:B------:R-:W-:Y:S01]  /*3160*/  FMUL.FTZ R22, R22, c[0x0][0x320] ;  /* 0x0000c80016167a20 */ /* 0x000fe20000410000 */
[----:B------:R-:W-:Y:S03]  /*3170*/  LDSM.16.M88.4 R56, [R0+0x7800] ;  /* 0x007800000038783b */ /* 0x000fe60000000200 */
[----:B------:R-:W-:Y:S08]  /*3180*/  HMMA.16816.F32.BF16 R8, R196, R42, R8 ;  /* 0x0000002ac408723c */ /* 0x000ff00000041808 */
[----:B-1----:R-:W-:Y:S01]  /*3190*/  HMMA.16816.F32.BF16 R16, R200, R52, R16 ;  /* 0x00000034c810723c */ /* 0x002fe20000041810 */
[----:B------:R-:W-:-:S02]  /*31a0*/  FMUL.FTZ R4, R4, c[0x0][0x320] ;  /* 0x0000c80004047a20 */ /* 0x000fc40000410000 */
[----:B------:R-:W-:Y:S02]  /*31b0*/  FMUL.FTZ R5, R5, c[0x0][0x320] ;  /* 0x0000c80005057a20 */ /* 0x000fe40000410000 */
[----:B------:R-:W-:Y:S02]  /*31c0*/  FMUL.FTZ R6, R6, c[0x0][0x320] ;  /* 0x0000c80006067a20 */ /* 0x000fe40000410000 */
[----:B------:R-:W-:Y:S01]  /*31d0*/  FMUL.FTZ R7, R7, c[0x0][0x320] ;  /* 0x0000c80007077a20 */ /* 0x000fe20000410000 */
[C---:B------:R-:W-:Y:S01]  /*31e0*/  HMMA.16816.F32.BF16 R80, R188.reuse, R48, R72 ;  /* 0x00000030bc50723c */ /* 0x040fe20000041848 */
[----:B------:R1:W-:Y:S01]  /*31f0*/  MUFU.TANH R100, R12 ;  /* 0x0000000c00647308 */ /* 0x0003e20000002400 */
[----:B------:R-:W-:Y:S01]  /*3200*/  FMUL.FTZ R23, R23, c[0x0][0x320] ;  /* 0x0000c80017177a20 */ /* 0x000fe20000410000 */
[----:B------:R-:W-:Y:S05]  /*3210*/  LDSM.16.M88.4 R40, [R3+0x8000] ;  /* 0x008000000328783b */ /* 0x000fea0000000200 */
[C---:B------:R-:W-:Y:S01]  /*3220*/  HMMA.16816.F32.BF16 R72, R188.reuse, R50, R92 ;  /* 0x00000032bc48723c */ /* 0x040fe2000004185c */
[----:B------:R-:W-:Y:S07]  /*3230*/  MUFU.TANH R94, R4 ;  /* 0x00000004005e7308 */ /* 0x000fee0000002400 */
[----:B------:R-:W-:Y:S01]  /*3240*/  HMMA.16816.F32.BF16 R68, R188, R60, R96 ;  /* 0x0000003cbc44723c */ /* 0x000fe20000041860 */
[----:B------:R-:W-:Y:S01]  /*3250*/  MUFU.TANH R93, R5 ;  /* 0x00000005005d7308 */ /* 0x000fe20000002400 */
[----:B-1----:R-:W-:-:S07]  /*3260*/  FMUL.FTZ R12, R21, c[0x0][0x320] ;  /* 0x0000c800150c7a20 */ /* 0x002fce0000410000 */
[----:B------:R-:W-:Y:S08]  /*3270*/  MUFU.TANH R97, R6 ;  /* 0x0000000600617308 */ /* 0x000ff00000002400 */
[----:B------:R1:W-:Y:S08]  /*3280*/  MUFU.TANH R96, R7 ;  /* 0x0000000700607308 */ /* 0x0003f00000002400 */
[----:B------:R3:W-:Y:S01]  /*3290*/  MUFU.TANH R95, R12 ;  /* 0x0000000c005f7308 */ /* 0x0007e20000002400 */
[----:B-1----:R-:W-:Y:S01]  /*32a0*/  HMMA.16816.F32.BF16 R4, R200, R54, R8 ;  /* 0x00000036c804723c */ /* 0x002fe20000041808 */
[----:B------:R-:W1:Y:S06]  /*32b0*/  LDSM.16.M88.4 R52, [R2+0x7800] ;  /* 0x007800000234783b */ /* 0x000e6c0000000200 */
[----:B------:R-:W-:Y:S01]  /*32c0*/  FMUL.FTZ R8, R16, c[0x0][0x320] ;  /* 0x0000c80010087a20 */ /* 0x000fe20000410000 */
[----:B---3--:R-:W-:Y:S01]  /*32d0*/  HMMA.16816.F32.BF16 R12, R192, R28, R44 ;  /* 0x0000001cc00c723c */ /* 0x008fe2000004182c */
[----:B------:R-:W-:Y:S01]  /*32e0*/  MUFU.TANH R102, R22 ;  /* 0x0000001600667308 */ /* 0x000fe20000002400 */
[----:B------:R-:W3:Y:S07]  /*32f0*/  LDSM.16.M88.4 R44, [R0+0x7000] ;  /* 0x00700000002c783b */ /* 0x000eee0000000200 */
[----:B------:R5:W1:Y:S01]  /*3300*/  MUFU.TANH R92, R8 ;  /* 0x00000008005c7308 */ /* 0x000a620000002400 */
[----:B------:R-:W-:Y:S07]  /*3310*/  HMMA.16816.F32.BF16 R60, R188, R62, R88 ;  /* 0x0000003ebc3c723c */ /* 0x000fee0000041858 */
[----:B------:R1:W-:Y:S01]  /*3320*/  MUFU.TANH R101, R23 ;  /* 0x0000001700657308 */ /* 0x0003e20000002400 */
[----:B-----5:R-:W-:-:S07]  /*3330*/  FMUL.FTZ R8, R17, c[0x0][0x320] ;  /* 0x0000c80011087a20 */ /* 0x020fce0000410000 */
[----:B------:R2:W5:Y:S01]  /*3340*/  MUFU.TANH R88, R8 ;  /* 0x0000000800587308 */ /* 0x0005620000002400 */
[C---:B-1----:R-:W-:Y:S08]  /*3350*/  HMMA.16816.F32.BF16 R20, R192.reuse, R30, R64 ;  /* 0x0000001ec014723c */ /* 0x042ff00000041840 */
[----:B--2---:R-:W-:Y:S01]  /*3360*/  HMMA.16816.F32.BF16 R8, R192, R36, R84 ;  /* 0x00000024c008723c */ /* 0x004fe20000041854 */
[----:B------:R-:W-:-:S07]  /*3370*/  FMUL.FTZ R18, R18, c[0x0][0x320] ;  /* 0x0000c80012127a20 */ /* 0x000fce0000410000 */
[C---:B----4-:R-:W-:Y:S01]  /*3380*/  HMMA.16816.F32.BF16 R12, R196.reuse, R24, R12 ;  /* 0x00000018c40c723c */ /* 0x050fe2000004180c */
[----:B------:R-:W-:Y:S01]  /*3390*/  FMUL.FTZ R19, R19, c[0x0][0x320] ;  /* 0x0000c80013137a20 */ /* 0x000fe20000410000 */
[----:B------:R-:W-:Y:S06]  /*33a0*/  MUFU.TANH R85, R18 ;  /* 0x0000001200557308 */ /* 0x000fec0000002400 */
[----:B------:R-:W-:Y:S02]  /*33b0*/  HMMA.16816.F32.BF16 R20, R196, R26, R20 ;  /* 0x0000001ac414723c */ /* 0x000fe40000041814 */
[----:B------:R1:W-:Y:S06]  /*33c0*/  MUFU.TANH R84, R19 ;  /* 0x0000001300547308 */ /* 0x0003ec0000002400 */
[----:B------:R-:W-:Y:S08]  /*33d0*/  HMMA.16816.F32.BF16 R28, R192, R38, R76 ;  /* 0x00000026c01c723c */ /* 0x000ff0000004184c */
[----:B-1----:R-:W-:Y:S01]  /*33e0*/  HMMA.16816.F32.BF16 R16, R196, R52, R8 ;  /* 0x00000034c410723c */ /* 0x002fe20000041808 */
[----:B------:R-:W1:Y:S01]  /*33f0*/  LDSM.16.M88.4 R8, [R2+0x8000] ;  /* 0x008000000208783b */ /* 0x000e620000000200 */
[----:B------:R-:W-:-:S06]  /*3400*/  FMUL.FTZ R3, R4, c[0x0][0x320] ;  /* 0x0000c80004037a20 */ /* 0x000fcc0000410000 */
[----:B---3--:R-:W-:Y:S01]  /*3410*/  HMMA.16816.F32.BF16 R24, R200, R44, R12 ;  /* 0x0000002cc818723c */ /* 0x008fe2000004180c */
[----:B------:R2:W-:Y:S07]  /*3420*/  MUFU.TANH R67, R3 ;  /* 0x0000000300437308 */ /* 0x0005ee0000002400 */
[----:B------:R-:W-:Y:S08]  /*3430*/  HMMA.16816.F32.BF16 R48, R192, R40, R80 ;  /* 0x00000028c030723c */ /* 0x000ff00000041850 */
[----:B------:R-:W-:Y:S01]  /*3440*/  HMMA.16816.F32.BF16 R12, R200, R46, R20 ;  /* 0x0000002ec80c723c */ /* 0x000fe20000041814 */
[----:B--2---:R-:W-:Y:S01]  /*3450*/  FMUL.FTZ R3, R5, c[0x0][0x320] ;  /* 0x0000c80005037a20 */ /* 0x004fe20000410000 */
[----:B------:R-:W-:Y:S06]  /*3460*/  LDSM.16.M88.4 R44, [R0+0x8800] ;  /* 0x00880000002c783b */ /* 0x000fec0000000200 */
[C---:B------:R-:W-:Y:S01]  /*3470*/  HMMA.16816.F32.BF16 R20, R192.reuse, R32, R68 ;  /* 0x00000020c014723c */ /* 0x040fe20000041844 */
[----:B------:R2:W-:Y:S07]  /*3480*/  MUFU.TANH R66, R3 ;  /* 0x0000000300427308 */ /* 0x0005ee0000002400 */
[----:B------:R-:W-:Y:S08]  /*3490*/  HMMA.16816.F32.BF16 R36, R192, R34, R60 ;  /* 0x00000022c024723c */ /* 0x000ff0000004183c */
[----:B------:R-:W-:Y:S01]  /*34a0*/  HMMA.16816.F32.BF16 R32, R200, R56, R16 ;  /* 0x00000038c820723c */ /* 0x000fe20000041810 */
[----:B--2---:R-:W-:-:S07]  /*34b0*/  FMUL.FTZ R3, R6, c[0x0][0x320] ;  /* 0x0000c80006037a20 */ /* 0x004fce0000410000 */
[----:B------:R-:W-:Y:S01]  /*34c0*/  HMMA.16816.F32.BF16 R16, R196, R54, R28 ;  /* 0x00000036c410723c */ /* 0x000fe2000004181c */
[----:B------:R2:W-:Y:S01]  /*34d0*/  LDSM.16.M88.4 R28, [R0+0x8000] ;  /* 0x00800000001c783b */ /* 0x0005e20000000200 */
[----:B------:R3:W-:Y:S01]  /*34e0*/  MUFU.TANH R77, R3 ;  /* 0x00000003004d7308 */ /* 0x0007e20000002400 */
[----:B------:R-:W-:Y:S02]  /*34f0*/  FMUL.FTZ R25, R25, c[0x0][0x320] ;  /* 0x0000c80019197a20 */ /* 0x000fe40000410000 */
[----:B------:R-:W-:Y:S02]  /*3500*/  FMUL.FTZ R26, R26, c[0x0][0x320] ;  /* 0x0000c8001a1a7a20 */ /* 0x000fe40000410000 */
[----:B------:R-:W-:-:S03]  /*3510*/  FMUL.FTZ R27, R27, c[0x0][0x320] ;  /* 0x0000c8001b1b7a20 */ /* 0x000fc60000410000 */
[----:B------:R-:W-:Y:S01]  /*3520*/  MUFU.TANH R64, R25 ;  /* 0x0000001900407308 */ /* 0x000fe20000002400 */
[----:B---3--:R-:W-:Y:S02]  /*3530*/  FMUL.FTZ R3, R7, c[0x0][0x320] ;  /* 0x0000c80007037a20 */ /* 0x008fe40000410000 */
[----:B------:R-:W-:Y:S01]  /*3540*/  HMMA.16816.F32.BF16 R4, R192, R42, R72 ;  /* 0x0000002ac004723c */ /* 0x000fe20000041848 */
[----:B------:R3:W4:Y:S04]  /*3550*/  LDSM.16.M88.4 R40, [R2+0x8800] ;  /* 0x008800000228783b */ /* 0x0007280000000200 */
[----:B------:R1:W-:Y:S01]  /*3560*/  MUFU.TANH R76, R3 ;  /* 0x00000003004c7308 */ /* 0x0003e20000002400 */
[----:B------:R-:W-:-:S05]  /*3570*/  IMAD.IADD R122, R122, 0x1, R160 ;  /* 0x000000017a7a7824 */ /* 0x000fca00078e02a0 */
[----:B------:R-:W-:Y:S01]  /*3580*/  HMMA.16816.F32.BF16 R16, R200, R58, R16 ;  /* 0x0000003ac810723c */ /* 0x000fe20000041810 */
[----:B--2---:R-:W-:Y:S01]  /*3590*/  IADD3 R0, R120, c[0x0][0x1d0], RZ ;  /* 0x0000740078007a10 */ /* 0x004fe20007ffe0ff */
[----:B------:R-:W-:Y:S01]  /*35a0*/  MUFU.TANH R70, R26 ;  /* 0x0000001a00467308 */ /* 0x000fe20000002400 */
[----:B------:R-:W-:Y:S01]  /*35b0*/  FMUL.FTZ R12, R12, c[0x0][0x320] ;  /* 0x0000c8000c0c7a20 */ /* 0x000fe20000410000 */
[----:B------:R-:W-:-:S04]  /*35c0*/  DEPBAR.LE SB0, 0x2 ;  /* 0x000080800000791a */ /* 0x000fc80000000000 */
[----:B------:R-:W-:Y:S01]  /*35d0*/  FMUL.FTZ R13, R13, c[0x0][0x320] ;  /* 0x0000c8000d0d7a20 */ /* 0x000fe20000410000 */
[----:B------:R-:W-:Y:S01]  /*35e0*/  BAR.SYNC.DEFER_BLOCKING 0x0 ;  /* 0x0000000000007b1d */ /* 0x000fe20000010000 */
[----:B-1----:R-:W-:-:S05]  /*35f0*/  FMUL.FTZ R3, R24, c[0x0][0x320] ;  /* 0x0000c80018037a20 */ /* 0x002fca0000410000 */
[----:B------:R1:W-:Y:S01]  /*3600*/  MUFU.TANH R60, R27 ;  /* 0x0000001b003c7308 */ /* 0x0003e20000002400 */
[----:B---3--:R-:W-:-:S07]  /*3610*/  IMAD.MOV.U32 R2, RZ, RZ, R122 ;  /* 0x000000ffff027224 */ /* 0x008fce00078e007a */
[----:B------:R2:W-:Y:S01]  /*3620*/  MUFU.TANH R65, R3 ;  /* 0x0000000300417308 */ /* 0x0005e20000002400 */
[C---:B-1----:R-:W-:Y:S08]  /*3630*/  HMMA.16816.F32.BF16 R24, R196.reuse, R8, R48 ;  /* 0x00000008c418723c */ /* 0x042ff00000041830 */
[----:B----4-:R-:W-:Y:S01]  /*3640*/  HMMA.16816.F32.BF16 R20, R196, R40, R20 ;  /* 0x00000028c414723c */ /* 0x010fe20000041814 */
[----:B--2---:R-:W-:Y:S01]  /*3650*/  @P2 IMAD.HI.U32 R3, R122, c[0x0][0x2c8], RZ ;  /* 0x0000b2007a032a27 */ /* 0x004fe200078e00ff */
[----:B------:R-:W1:Y:S01]  /*3660*/  MUFU.TANH R53, R12 ;  /* 0x0000000c00357308 */ /* 0x000e620000002400 */
[----:B------:R-:W-:Y:S03]  /*3670*/  LDSM.16.MT88.4 R104, [R215+0x800] ;  /* 0x00080000d768783b */ /* 0x000fe60000004200 */
[----:B------:R-:W-:-:S02]  /*3680*/  @P2 SHF.R.U32.HI R2, RZ, c[0x0][0x2cc], R3 ;  /* 0x0000b300ff022a19 */ /* 0x000fc40000011603 */
[----:B------:R-:W-:Y:S03]  /*3690*/  HMMA.16816.F32.BF16 R8, R196, R10, R4 ;  /* 0x0000000ac408723c */ /* 0x000fe60000041804 */
[----:B------:R-:W2:Y:S04]  /*36a0*/  SHFL.IDX PT, R4, R2, RZ, 0x1c1f ;  /* 0x001c1fff02047589 */ /* 0x000ea800000e0000 */
[----:B------:R3:W4:Y:S01]  /*36b0*/  SHFL.IDX PT, R3, R2, 0x1, 0x1c1f ;  /* 0x003c1f0002037f89 */ /* 0x00072200000e0000 */
[----:B------:R-:W-:Y:S01]  /*36c0*/  HMMA.16816.F32.BF16 R24, R200, R28, R24 ;  /* 0x0000001cc818723c */ /* 0x000fe20000041818 */
[----:B------:R-:W-:Y:S01]  /*36d0*/  FMUL.FTZ R16, R16, c[0x0][0x320] ;  /* 0x0000c80010107a20 */ /* 0x000fe20000410000 */
[----:B------:R-:W1:Y:S01]  /*36e0*/  MUFU.TANH R52, R13 ;  /* 0x0000000d00347308 */ /* 0x000e620000002400 */
[----:B------:R-:W-:Y:S01]  /*36f0*/  FMUL.FTZ R32, R32, c[0x0][0x320] ;  /* 0x0000c80020207a20 */ /* 0x000fe20000410000 */
[----:B---3--:R-:W-:-:S04]  /*3700*/  IADD3 R2, -R121, 0x1, R0 ;  /* 0x0000000179027810 */ /* 0x008fc80007ffe100 */
[----:B------:R-:W-:Y:S01]  /*3710*/  IADD3 R2, R2, -c[0x0][0x168], RZ ;  /* 0x80005a0002027a10 */ /* 0x000fe20007ffe0ff */
[----:B------:R-:W-:-:S04]  /*3720*/  IMAD.IADD R0, R0, 0x1, -R121 ;  /* 0x0000000100007824 */ /* 0x000fc800078e0a79 */
[C---:B--2---:R-:W-:Y:S02]  /*3730*/  IMAD.IADD R4, R2.reuse, 0x1, R4 ;  /* 0x0000000102047824 */ /* 0x044fe400078e0204 */
[----:B----4-:R-:W-:-:S03]  /*3740*/  IMAD.IADD R3, R2, 0x1, R3 ;  /* 0x0000000102037824 */ /* 0x010fc600078e0203 */
[C---:B------:R-:W-:Y:S02]  /*3750*/  IMNMX R2, R0.reuse, R4, PT ;  /* 0x0000000400027217 */ /* 0x040fe40003800200 */
[----:B------:R-:W-:-:S04]  /*3760*/  IMNMX R0, R0, R3, PT ;  /* 0x0000000300007217 */ /* 0x000fc80003800200 */
[----:B------:R-:W-:Y:S01]  /*3770*/  FMUL.FTZ R3, R24, c[0x0][0x320] ;  /* 0x0000c80018037a20 */ /* 0x000fe20000410000 */
[----:B------:R2:W-:Y:S01]  /*3780*/  MUFU.TANH R28, R16 ;  /* 0x00000010001c7308 */ /* 0x0005e20000002400 */
[----:B------:R-:W-:Y:S02]  /*3790*/  FMUL.FTZ R33, R33, c[0x0][0x320] ;  /* 0x0000c80021217a20 */ /* 0x000fe40000410000 */
[----:B------:R-:W-:Y:S01]  /*37a0*/  FMUL.FTZ R17, R17, c[0x0][0x320] ;  /* 0x0000c80011117a20 */ /* 0x000fe20000410000 */
[----:B------:R-:W-:-:S04]  /*37b0*/  ISETP.GT.AND P6, PT, R2, 0x10, PT ;  /* 0x000000100200780c */ /* 0x000fc80003fc4270 */
[----:B------:R-:W3:Y:S01]  /*37c0*/  MUFU.TANH R3, R3 ;  /* 0x0000000300037308 */ /* 0x000ee20000002400 */
[----:B------:R-:W-:Y:S02]  /*37d0*/  FMUL.FTZ R14, R14, c[0x0][0x320] ;  /* 0x0000c8000e0e7a20 */ /* 0x000fe40000410000 */
[----:B--2---:R-:W-:-:S05]  /*37e0*/  FMUL.FTZ R16, R25, c[0x0][0x320] ;  /* 0x0000c80019107a20 */ /* 0x004fca0000410000 */
[----:B------:R-:W2:Y:S01]  /*37f0*/  MUFU.TANH R32, R32 ;  /* 0x0000002000207308 */ /* 0x000ea20000002400 */
[----:B------:R-:W-:Y:S01]  /*3800*/  FMUL.FTZ R15, R15, c[0x0][0x320] ;  /* 0x0000c8000f0f7a20 */ /* 0x000fe20000410000 */
[----:B------:R-:W-:Y:S01]  /*3810*/  HMMA.16816.F32.BF16 R4, R200, R44, R20 ;  /* 0x0000002cc804723c */ /* 0x000fe20000041814 */
[C---:B------:R-:W-:Y:S02]  /*3820*/  ISETP.GT.AND P0, PT, R2.reuse, RZ, PT ;  /* 0x000000ff0200720c */ /* 0x040fe40003f04270 */
[----:B------:R-:W-:-:S03]  /*3830*/  ISETP.GT.AND P4, PT, R2, 0x1, PT ;  /* 0x000000010200780c */ /* 0x000fc60003f84270 */
[----:B------:R-:W4:Y:S01]  /*3840*/  MUFU.TANH R33, R33 ;  /* 0x0000002100217308 */ /* 0x000f220000002400 */
[C---:B------:R-:W-:Y:S02]  /*3850*/  ISETP.GT.AND P3, PT, R2.reuse, 0x8, PT ;  /* 0x000000080200780c */ /* 0x040fe40003f64270 */
[C---:B------:R-:W-:Y:S02]  /*3860*/  ISETP.GT.AND P1, PT, R2.reuse, 0x9, PT ;  /* 0x000000090200780c */ /* 0x040fe40003f24270 */
[----:B------:R-:W-:-:S03]  /*3870*/  ISETP.GT.AND P5, PT, R2, 0x11, PT ;  /* 0x000000110200780c */ /* 0x000fc60003fa4270 */
[----:B------:R-:W1:Y:S01]  /*3880*/  MUFU.TANH R17, R17 ;  /* 0x0000001100117308 */ /* 0x000e620000002400 */
[----:B------:R-:W-:Y:S01]  /*3890*/  FSEL R20, R92, -INF , P6 ;  /* 0xff8000005c147808 */ /* 0x000fe20003000000 */
[----:B------:R-:W-:Y:S01]  /*38a0*/  HMMA.16816.F32.BF16 R8, R200, R30, R8 ;  /* 0x0000001ec808723c */ /* 0x000fe20000041808 */
[----:B------:R-:W-:-:S05]  /*38b0*/  ISETP.GT.AND P6, PT, R2, 0x28, PT ;  /* 0x000000280200780c */ /* 0x000fca0003fc4270 */
[----:B------:R-:W1:Y:S01]  /*38c0*/  MUFU.TANH R16, R16 ;  /* 0x0000001000107308 */ /* 0x000e620000002400 */
[----:B------:R-:W-:Y:S02]  /*38d0*/  FSEL R12, R100, -INF , P0 ;  /* 0xff800000640c7808 */ /* 0x000fe40000000000 */
[----:B------:R-:W-:Y:S02]  /*38e0*/  FSEL R13, R95, -INF , P4 ;  /* 0xff8000005f0d7808 */ /* 0x000fe40002000000 */
[----:B-----5:R-:W-:-:S03]  /*38f0*/  FSEL R21, R88, -INF , P5 ;  /* 0xff80000058157808 */ /* 0x020fc60002800000 */
[----:B------:R5:W-:Y:S01]  /*3900*/  MUFU.TANH R54, R14 ;  /* 0x0000000e00367308 */ /* 0x000be20000002400 */
[C---:B------:R-:W-:Y:S02]  /*3910*/  ISETP.GT.AND P0, PT, R2.reuse, 0x18, PT ;  /* 0x000000180200780c */ /* 0x040fe40003f04270 */
[C---:B------:R-:W-:Y:S02]  /*3920*/  ISETP.GT.AND P4, PT, R2.reuse, 0x19, PT ;  /* 0x000000190200780c */ /* 0x040fe40003f84270 */
[----:B------:R-:W-:-:S03]  /*3930*/  ISETP.GT.AND P5, PT, R2, 0x29, PT ;  /* 0x000000290200780c */ /* 0x000fc60003fa4270 */
[----:B------:R2:W-:Y:S01]  /*3940*/  MUFU.TANH R55, R15 ;  /* 0x0000000f00377308 */ /* 0x0005e20000002400 */
[----:B-1----:R-:W-:Y:S02]  /*3950*/  FSEL R58, R53, -INF , P6 ;  /* 0xff800000353a7808 */ /* 0x002fe40003000000 */
[----:B------:R-:W-:Y:S02]  /*3960*/  ISETP.GT.AND P6, PT, R2, 0x40, PT ;  /* 0x000000400200780c */ /* 0x000fe40003fc4270 */
[----:B-----5:R-:W-:Y:S02]  /*3970*/  FSEL R14, R94, -INF , P3 ;  /* 0xff8000005e0e7808 */ /* 0x020fe40001800000 */
[C---:B------:R-:W-:Y:S02]  /*3980*/  ISETP.GT.AND P3, PT, R2.reuse, 0x20, PT ;  /* 0x000000200200780c */ /* 0x040fe40003f64270 */
[----:B--2---:R-:W-:Y:S02]  /*3990*/  FSEL R15, R93, -INF , P1 ;  /* 0xff8000005d0f7808 */ /* 0x004fe40000800000 */
[----:B------:R-:W-:-:S02]  /*39a0*/  ISETP.GT.AND P1, PT, R2, 0x21, PT ;  /* 0x000000210200780c */ /* 0x000fc40003f24270 */
[----:B------:R-:W-:Y:S02]  /*39b0*/  FSEL R22, R67, -INF , P0 ;  /* 0xff80000043167808 */ /* 0x000fe40000000000 */
[----:B------:R-:W-:Y:S02]  /*39c0*/  FSEL R23, R66, -INF , P4 ;  /* 0xff80000042177808 */ /* 0x000fe40002000000 */
[----:B------:R-:W-:Y:S02]  /*39d0*/  FSEL R57, R65, -INF , P3 ;  /* 0xff80000041397808 */ /* 0x000fe40001800000 */
[----:B------:R-:W-:Y:S02]  /*39e0*/  FSEL R56, R64, -INF , P1 ;  /* 0xff80000040387808 */ /* 0x000fe40000800000 */
[----:B------:R-:W-:Y:S02]  /*39f0*/  FSEL R59, R52, -INF , P5 ;  /* 0xff800000343b7808 */ /* 0x000fe40002800000 */
[----:B------:R-:W-:-:S02]  /*3a00*/  ISETP.GT.AND P0, PT, R2, 0x30, PT ;  /* 0x000000300200780c */ /* 0x000fc40003f04270 */
[C---:B------:R-:W-:Y:S02]  /*3a10*/  ISETP.GT.AND P4, PT, R2.reuse, 0x31, PT ;  /* 0x000000310200780c */ /* 0x040fe40003f84270 */
[C---:B------:R-:W-:Y:S02]  /*3a20*/  ISETP.GT.AND P3, PT, R2.reuse, 0x38, PT ;  /* 0x000000380200780c */ /* 0x040fe40003f64270 */
[C---:B------:R-:W-:Y:S02]  /*3a30*/  ISETP.GT.AND P1, PT, R2.reuse, 0x39, PT ;  /* 0x000000390200780c */ /* 0x040fe40003f24270 */
[----:B------:R-:W-:Y:S02]  /*3a40*/  ISETP.GT.AND P5, PT, R2, 0x41, PT ;  /* 0x000000410200780c */ /* 0x000fe40003fa4270 */
[----:B---3--:R-:W-:Y:S02]  /*3a50*/  FSEL R90, R3, -INF , P6 ;  /* 0xff800000035a7808 */ /* 0x008fe40003000000 */
[----:B------:R-:W-:-:S02]  /*3a60*/  FMNMX.FTZ R3, R12, R13, !PT ;  /* 0x0000000d0c037209 */ /* 0x000fc40007810000 */
[----:B------:R-:W-:Y:S02]  /*3a70*/  FSEL R68, R32, -INF , P0 ;  /* 0xff80000020447808 */ /* 0x000fe40000000000 */
[----:B----4-:R-:W-:Y:S02]  /*3a80*/  FSEL R69, R33, -INF , P4 ;  /* 0xff80000021457808 */ /* 0x010fe40002000000 */
[----:B------:R-:W-:Y:S02]  /*3a90*/  FSEL R87, R28, -INF , P3 ;  /* 0xff8000001c577808 */ /* 0x000fe40001800000 */
[----:B------:R-:W-:Y:S02]  /*3aa0*/  FSEL R86, R17, -INF , P1 ;  /* 0xff80000011567808 */ /* 0x000fe40000800000 */
[----:B------:R-:W-:Y:S02]  /*3ab0*/  FSEL R103, R16, -INF , P5 ;  /* 0xff80000010677808 */ /* 0x000fe40002800000 */
[----:B------:R-:W-:-:S02]  /*3ac0*/  ISETP.GT.AND P0, PT, R2, 0x48, PT ;  /* 0x000000480200780c */ /* 0x000fc40003f04270 */
[C---:B------:R-:W-:Y:S02]  /*3ad0*/  ISETP.GT.AND P4, PT, R2.reuse, 0x49, PT ;  /* 0x000000490200780c */ /* 0x040fe40003f84270 */
[C---:B------:R-:W-:Y:S02]  /*3ae0*/  ISETP.GT.AND P3, PT, R2.reuse, 0x50, PT ;  /* 0x000000500200780c */ /* 0x040fe40003f64270 */
[C---:B------:R-:W-:Y:S02]  /*3af0*/  ISETP.GT.AND P1, PT, R2.reuse, 0x51, PT ;  /* 0x000000510200780c */ /* 0x040fe40003f24270 */
[C---:B------:R-:W-:Y:S02]  /*3b00*/  ISETP.GT.AND P6, PT, R2.reuse, 0x58, PT ;  /* 0x000000580200780c */ /* 0x040fe40003fc4270 */
[----:B------:R-:W-:Y:S02]  /*3b10*/  ISETP.GT.AND P5, PT, R2, 0x59, PT ;  /* 0x000000590200780c */ /* 0x000fe40003fa4270 */
[----:B------:R-:W-:-:S04]  /*3b20*/  FMNMX.FTZ R2, R14, R3, !PT ;  /* 0x000000030e027209 */ /* 0x000fc80007810000 */
[----:B------:R-:W-:Y:S01]  /*3b30*/  FMNMX.FTZ R2, R15, R2, !PT ;  /* 0x000000020f027209 */ /* 0x000fe20007810000 */
[----:B------:R-:W-:-:S03]  /*3b40*/  FMUL.FTZ R8, R8, c[0x0][0x320] ;  /* 0x0000c80008087a20 */ /* 0x000fc60000410000 */
[----:B------:R-:W-:Y:S01]  /*3b50*/  FMNMX.FTZ R2, R20, R2, !PT ;  /* 0x0000000214027209 */ /* 0x000fe20007810000 */
[----:B------:R-:W-:Y:S01]  /*3b60*/  FMUL.FTZ R9, R9, c[0x0][0x320] ;  /* 0x0000c80009097a20 */ /* 0x000fe20000410000 */
[----:B------:R-:W-:Y:S02]  /*3b70*/  HMMA.16816.F32.BF16 R36, R196, R42, R36 ;  /* 0x0000002ac424723c */ /* 0x000fe40000041824 */
[----:B------:R-:W-:Y:S01]  /*3b80*/  FMNMX.FTZ R2, R21, R2, !PT ;  /* 0x0000000215027209 */ /* 0x000fe20007810000 */
[----:B------:R-:W-:Y:S01]  /*3b90*/  FMUL.FTZ R4, R4, c[0x0][0x320] ;  /* 0x0000c80004047a20 */ /* 0x000fe20000410000 */
[----:B------:R-:W1:Y:S02]  /*3ba0*/  MUFU.TANH R8, R8 ;  /* 0x0000000800087308 */ /* 0x000e640000002400 */
[----:B------:R-:W-:Y:S01]  /*3bb0*/  FMNMX.FTZ R2, R22, R2, !PT ;  /* 0x0000000216027209 */ /* 0x000fe20007810000 */
[----:B------:R-:W-:-:S05]  /*3bc0*/  FMUL.FTZ R3, R5, c[0x0][0x320] ;  /* 0x0000c80005037a20 */ /* 0x000fca0000410000 */
[----:B------:R-:W2:Y:S01]  /*3bd0*/  MUFU.TANH R9, R9 ;  /* 0x0000000900097308 */ /* 0x000ea20000002400 */
[----:B------:R-:W-:-:S07]  /*3be0*/  FMNMX.FTZ R2, R23, R2, !PT ;  /* 0x0000000217027209 */ /* 0x000fce0007810000 */
[----:B------:R-:W3:Y:S01]  /*3bf0*/  MUFU.TANH R4, R4 ;  /* 0x0000000400047308 */ /* 0x000ee20000002400 */
[----:B------:R-:W-:-:S07]  /*3c00*/  FMNMX.FTZ R2, R57, R2, !PT ;  /* 0x0000000239027209 */ /* 0x000fce0007810000 */
[----:B------:R-:W4:Y:S01]  /*3c10*/  MUFU.TANH R3, R3 ;  /* 0x0000000300037308 */ /* 0x000f220000002400 */
[----:B------:R-:W-:Y:S02]  /*3c20*/  FMNMX.FTZ R2, R56, R2, !PT ;  /* 0x0000000238027209 */ /* 0x000fe40007810000 */
[----:B-1----:R-:W-:Y:S02]  /*3c30*/  FSEL R91, R8, -INF , P0 ;  /* 0xff800000085b7808 */ /* 0x002fe40000000000 */
[----:B--2---:R-:W-:Y:S02]  /*3c40*/  FSEL R92, R9, -INF , P4 ;  /* 0xff800000095c7808 */ /* 0x004fe40002000000 */
[----:B------:R-:W-:Y:S02]  /*3c50*/  FMNMX.FTZ R2, R58, R2, !PT ;  /* 0x000000023a027209 */ /* 0x000fe40007810000 */
[C---:B------:R-:W-:Y:S02]  /*3c60*/  ISETP.GT.AND P0, PT, R0.reuse, RZ, PT ;  /* 0x000000ff0000720c */ /* 0x040fe40003f04270 */
[----:B------:R-:W-:Y:S01]  /*3c70*/  ISETP.GT.AND P4, PT, R0, 0x1, PT ;  /* 0x000000010000780c */ /* 0x000fe20003f84270 */
[----:B------:R-:W-:Y:S01]  /*3c80*/  HMMA.16816.F32.BF16 R28, R200, R46, R36 ;  /* 0x0000002ec81c723c */ /* 0x000fe20000041824 */
[----:B------:R-:W-:Y:S01]  /*3c90*/  FMUL.FTZ R24, R6, c[0x0][0x320] ;  /* 0x0000c80006187a20 */ /* 0x000fe20000410000 */
[----:B---3--:R-:W-:Y:S01]  /*3ca0*/  FSEL R111, R4, -INF , P3 ;  /* 0xff800000046f7808 */ /* 0x008fe20001800000 */
[----:B------:R-:W-:Y:S01]  /*3cb0*/  FMUL.FTZ R19, R19, c[0x0][0x320] ;  /* 0x0000c80013137a20 */ /* 0x000fe20000410000 */
[----:B------:R-:W-:Y:S01]  /*3cc0*/  FMNMX.FTZ R2, R59, R2, !PT ;  /* 0x000000023b027209 */ /* 0x000fe20007810000 */
[----:B------:R-:W-:Y:S01]  /*3cd0*/  FMUL.FTZ R18, R18, c[0x0][0x320] ;  /* 0x0000c80012127a20 */ /* 0x000fe20000410000 */
[----:B------:R-:W-:Y:S01]  /*3ce0*/  ISETP.GT.AND P3, PT, R0, 0x8, PT ;  /* 0x000000080000780c */ /* 0x000fe20003f64270 */
[----:B------:R-:W-:Y:S01]  /*3cf0*/  FMUL.FTZ R34, R34, c[0x0][0x320] ;  /* 0x0000c80022227a20 */ /* 0x000fe20000410000 */
[----:B------:R-:W-:Y:S01]  /*3d00*/  FSEL R4, R102, -INF , P0 ;  /* 0xff80000066047808 */ /* 0x000fe20000000000 */
[----:B------:R-:W-:Y:S01]  /*3d10*/  FMUL.FTZ R25, R7, c[0x0][0x320] ;  /* 0x0000c80007197a20 */ /* 0x000fe20000410000 */
[----:B------:R-:W-:Y:S01]  /*3d20*/  FSEL R6, R101, -INF , P4 ;  /* 0xff80000065067808 */ /* 0x000fe20002000000 */
[----:B------:R-:W-:Y:S01]  /*3d30*/  FMUL.FTZ R35, R35, c[0x0][0x320] ;  /* 0x0000c80023237a20 */ /* 0x000fe20000410000 */
[----:B----4-:R-:W-:Y:S01]  /*3d40*/  FSEL R110, R3, -INF , P1 ;  /* 0xff800000036e7808 */ /* 0x010fe20000800000 */
[----:B------:R-:W-:Y:S01]  /*3d50*/  FMUL.FTZ R26, R26, c[0x0][0x320] ;  /* 0x0000c8001a1a7a20 */ /* 0x000fe20000410000 */
[----:B------:R-:W-:Y:S01]  /*3d60*/  FMNMX.FTZ R2, R68, R2, !PT ;  /* 0x0000000244027209 */ /* 0x000fe20007810000 */
[----:B------:R-:W-:Y:S01]  /*3d70*/  FMUL.FTZ R27, R27, c[0x0][0x320] ;  /* 0x0000c8001b1b7a20 */ /* 0x000fe20000410000 */
[----:B------:R-:W-:Y:S01]  /*3d80*/  ISETP.GT.AND P1, PT, R0, 0x9, PT ;  /* 0x000000090000780c */ /* 0x000fe20003f24270 */
[----:B------:R-:W-:Y:S01]  /*3d90*/  FMUL.FTZ R10, R10, c[0x0][0x320] ;  /* 0x0000c8000a0a7a20 */ /* 0x000fe20000410000 */
[----:B------:R-:W-:Y:S01]  /*3da0*/  FSEL R5, R97, -INF , P3 ;  /* 0xff80000061057808 */ /* 0x000fe20001800000 */
[----:B------:R-:W-:Y:S01]  /*3db0*/  FMUL.FTZ R11, R11, c[0x0][0x320] ;  /* 0x0000c8000b0b7a20 */ /* 0x000fe20000410000 */
[----:B------:R-:W-:Y:S01]  /*3dc0*/  FMNMX.FTZ R3, R4, R6, !PT ;  /* 0x0000000604037209 */ /* 0x000fe20007810000 */
[----:B------:R-:W-:Y:S01]  /*3dd0*/  LDSM.16.MT88.4 R44, [R214] ;  /* 0x00000000d62c783b */ /* 0x000fe20000004200 */
[----:B------:R-:W-:-:S02]  /*3de0*/  FMNMX.FTZ R2, R69, R2, !PT ;  /* 0x0000000245027209 */ /* 0x000fc40007810000 */
[----:B------:R-:W-:Y:S01]  /*3df0*/  ISETP.GT.AND P0, PT, R0, 0x10, PT ;  /* 0x000000100000780c */ /* 0x000fe20003f04270 */
[----:B------:R-:W-:Y:S01]  /*3e00*/  LDSM.16.MT88.4 R36, [R214+0x800] ;  /* 0x00080000d624783b */ /* 0x000fe20000004200 */
[----:B------:R-:W-:Y:S02]  /*3e10*/  FSEL R17, R96, -INF , P1 ;  /* 0xff80000060117808 */ /* 0x000fe40000800000 */
[----:B------:R-:W-:Y:S01]  /*3e20*/  FMNMX.FTZ R3, R5, R3, !PT ;  /* 0x0000000305037209 */ /* 0x000fe20007810000 */
[----:B------:R1:W-:Y:S01]  /*3e30*/  MUFU.TANH R63, R19 ;  /* 0x00000013003f7308 */ /* 0x0003e20000002400 */
[----:B------:R-:W-:Y:S01]  /*3e40*/  FMNMX.FTZ R101, R87, R2, !PT ;  /* 0x0000000257657209 */ /* 0x000fe20007810000 */
[----:B------:R-:W-:Y:S01]  /*3e50*/  FMUL.FTZ R28, R28, c[0x0][0x320] ;  /* 0x0000c8001c1c7a20 */ /* 0x000fe20000410000 */
[----:B------:R-:W-:Y:S01]  /*3e60*/  ISETP.GT.AND P4, PT, R0, 0x11, PT ;  /* 0x000000110000780c */ /* 0x000fe20003f84270 */
[----:B------:R-:W-:Y:S01]  /*3e70*/  FMUL.FTZ R29, R29, c[0x0][0x320] ;  /* 0x0000c8001d1d7a20 */ /* 0x000fe20000410000 */
[----:B------:R-:W-:Y:S01]  /*3e80*/  FMNMX.FTZ R2, R17, R3, !PT ;  /* 0x0000000311027209 */ /* 0x000fe20007810000 */
[----:B------:R-:W-:Y:S01]  /*3e90*/  FMUL.FTZ R30, R30, c[0x0][0x320] ;  /* 0x0000c8001e1e7a20 */ /* 0x000fe20000410000 */
[----:B------:R-:W-:Y:S01]  /*3ea0*/  ISETP.GT.AND P3, PT, R0, 0x18, PT ;  /* 0x000000180000780c */ /* 0x000fe20003f64270 */
[----:B------:R2:W-:Y:S01]  /*3eb0*/  MUFU.TANH R62, R18 ;  /* 0x00000012003e7308 */ /* 0x0005e20000002400 */
[----:B------:R-:W-:Y:S01]  /*3ec0*/  FSEL R16, R84, -INF , P4 ;  /* 0xff80000054107808 */ /* 0x000fe20002000000 */
[----:B------:R-:W-:Y:S01]  /*3ed0*/  FMUL.FTZ R8, R31, c[0x0][0x320] ;  /* 0x0000c8001f087a20 */ /* 0x000fe20000410000 */
[----:B------:R-:W-:Y:S01]  /*3ee0*/  ISETP.GT.AND P1, PT, R0, 0x19, PT ;  /* 0x000000190000780c */ /* 0x000fe20003f24270 */
[----:B------:R-:W-:Y:S01]  /*3ef0*/  LDSM.16.MT88.4 R96, [R215] ;  /* 0x00000000d760783b */ /* 0x000fe20000004200 */
[----:B-1----:R-:W-:-:S04]  /*3f00*/  FSEL R19, R85, -INF , P0 ;  /* 0xff80000055137808 */ /* 0x002fc80000000000 */
[----:B------:R-:W-:Y:S02]  /*3f10*/  FMNMX.FTZ R2, R19, R2, !PT ;  /* 0x0000000213027209 */ /* 0x000fe40007810000 */
[----:B------:R-:W-:Y:S02]  /*3f20*/  FMNMX.FTZ R101, R86, R101, !PT ;  /* 0x0000006556657209 */ /* 0x000fe40007810000 */
[----:B--2---:R-:W-:Y:S02]  /*3f30*/  FSEL R18, R77, -INF , P3 ;  /* 0xff8000004d127808 */ /* 0x004fe40001800000 */
[----:B------:R-:W-:Y:S02]  /*3f40*/  FMNMX.FTZ R2, R16, R2, !PT ;  /* 0x0000000210027209 */ /* 0x000fe40007810000 */
[----:B------:R-:W-:Y:S02]  /*3f50*/  ISETP.GT.AND P0, PT, R0, 0x20, PT ;  /* 0x000000200000780c */ /* 0x000fe40003f04270 */
[----:B------:R-:W-:-:S02]  /*3f60*/  FMNMX.FTZ R101, R90, R101, !PT ;  /* 0x000000655a657209 */ /* 0x000fc40007810000 */
[----:B------:R-:W-:Y:S02]  /*3f70*/  FSEL R7, R76, -INF , P1 ;  /* 0xff8000004c077808 */ /* 0x000fe40000800000 */
[----:B------:R-:W-:Y:S01]  /*3f80*/  FMNMX.FTZ R2, R18, R2, !PT ;  /* 0x0000000212027209 */ /* 0x000fe20007810000 */
[----:B------:R-:W-:Y:S01]  /*3f90*/  MUFU.TANH R34, R34 ;  /* 0x0000002200227308 */ /* 0x000fe20000002400 */
[----:B------:R-:W-:Y:S02]  /*3fa0*/  ISETP.GT.AND P4, PT, R0, 0x21, PT ;  /* 0x000000210000780c */ /* 0x000fe40003f84270 */
[----:B------:R-:W-:Y:S02]  /*3fb0*/  FMNMX.FTZ R101, R103, R101, !PT ;  /* 0x0000006567657209 */ /* 0x000fe40007810000 */
[----:B------:R-:W-:Y:S02]  /*3fc0*/  FSEL R53, R70, -INF , P0 ;  /* 0xff80000046357808 */ /* 0x000fe40000000000 */
[----:B------:R-:W-:Y:S01]  /*3fd0*/  FMNMX.FTZ R2, R7, R2, !PT ;  /* 0x0000000207027209 */ /* 0x000fe20007810000 */
[----:B------:R-:W1:Y:S01]  /*3fe0*/  MUFU.TANH R28, R28 ;  /* 0x0000001c001c7308 */ /* 0x000e620000002400 */
[----:B------:R-:W-:-:S02]  /*3ff0*/  ISETP.GT.AND P3, PT, R0, 0x28, PT ;  /* 0x000000280000780c */ /* 0x000fc40003f64270 */
[----:B------:R-:W-:Y:S02]  /*4000*/  FMNMX.FTZ R101, R91, R101, !PT ;  /* 0x000000655b657209 */ /* 0x000fe40007810000 */
[----:B------:R-:W-:Y:S02]  /*4010*/  FSEL R52, R60, -INF , P4 ;  /* 0xff8000003c347808 */ /* 0x000fe40002000000 */
[----:B------:R-:W-:Y:S01]  /*4020*/  FMNMX.FTZ R2, R53, R2, !PT ;  /* 0x0000000235027209 */ /* 0x000fe20007810000 */
[----:B------:R-:W-:Y:S01]  /*4030*/  MUFU.TANH R35, R35 ;  /* 0x0000002300237308 */ /* 0x000fe20000002400 */
[----:B------:R-:W-:Y:S02]  /*4040*/  ISETP.GT.AND P1, PT, R0, 0x29, PT ;  /* 0x000000290000780c */ /* 0x000fe40003f24270 */
[----:B------:R-:W-:-:S05]  /*4050*/  FMNMX.FTZ R101, R92, R101, !PT ;  /* 0x000000655c657209 */ /* 0x000fca0007810000 */
[----:B------:R-:W2:Y:S01]  /*4060*/  MUFU.TANH R29, R29 ;  /* 0x0000001d001d7308 */ /* 0x000ea20000002400 */
[----:B------:R-:W-:Y:S02]  /*4070*/  FSEL R54, R54, -INF , P3 ;  /* 0xff80000036367808 */ /* 0x000fe40001800000 */
[----:B------:R-:W-:Y:S02]  /*4080*/  FMNMX.FTZ R2, R52, R2, !PT ;  /* 0x0000000234027209 */ /* 0x000fe40007810000 */
[----:B------:R-:W-:Y:S02]  /*4090*/  ISETP.GT.AND P0, PT, R0, 0x30, PT ;  /* 0x000000300000780c */ /* 0x000fe40003f04270 */
[----:B------:R-:W-:Y:S02]  /*40a0*/  FMNMX.FTZ R101, R111, R101, !PT ;  /* 0x000000656f657209 */ /* 0x000fe40007810000 */
[----:B------:R-:W-:Y:S02]  /*40b0*/  FSEL R55, R55, -INF , P1 ;  /* 0xff80000037377808 */ /* 0x000fe40000800000 */
[----:B------:R-:W-:Y:S01]  /*40c0*/  FMNMX.FTZ R2, R54, R2, !PT ;  /* 0x0000000236027209 */ /* 0x000fe20007810000 */
[----:B------:R-:W3:Y:S01]  /*40d0*/  MUFU.TANH R26, R26 ;  /* 0x0000001a001a7308 */ /* 0x000ee20000002400 */
[----:B-1----:R-:W-:-:S02]  /*40e0*/  FSEL R108, R28, -INF , P6 ;  /* 0xff8000001c6c7808 */ /* 0x002fc40003000000 */
[----:B------:R-:W-:Y:S02]  /*40f0*/  FMNMX.FTZ R101, R110, R101, !PT ;  /* 0x000000656e657209 */ /* 0x000fe40007810000 */
[----:B------:R-:W-:Y:S02]  /*4100*/  ISETP.GT.AND P1, PT, R0, 0x31, PT ;  /* 0x000000310000780c */ /* 0x000fe40003f24270 */
[----:B------:R-:W-:Y:S02]  /*4110*/  FSEL R60, R34, -INF , P0 ;  /* 0xff800000223c7808 */ /* 0x000fe40000000000 */
[----:B------:R-:W-:Y:S01]  /*4120*/  FMNMX.FTZ R2, R55, R2, !PT ;  /* 0x0000000237027209 */ /* 0x000fe20007810000 */
[----:B------:R-:W1:Y:S01]  /*4130*/  MUFU.TANH R27, R27 ;  /* 0x0000001b001b7308 */ /* 0x000e620000002400 */
[----:B--2---:R-:W-:Y:S02]  /*4140*/  FSEL R109, R29, -INF , P5 ;  /* 0xff8000001d6d7808 */ /* 0x004fe40002800000 */
[----:B------:R-:W-:-:S02]  /*4150*/  FMNMX.FTZ R101, R108, R101, !PT ;  /* 0x000000656c657209 */ /* 0x000fc40007810000 */
[----:B------:R-:W-:Y:S02]  /*4160*/  ISETP.GT.AND P0, PT, R0, 0x38, PT ;  /* 0x000000380000780c */ /* 0x000fe40003f04270 */
[----:B------:R-:W-:Y:S02]  /*4170*/  FSEL R61, R35, -INF , P1 ;  /* 0xff800000233d7808 */ /* 0x000fe40000800000 */
[----:B------:R-:W-:Y:S01]  /*4180*/  FMNMX.FTZ R2, R60, R2, !PT ;  /* 0x000000023c027209 */ /* 0x000fe20007810000 */
[----:B------:R-:W2:Y:S01]  /*4190*/  MUFU.TANH R88, R10 ;  /* 0x0000000a00587308 */ /* 0x000ea20000002400 */
[----:B------:R-:W-:Y:S02]  /*41a0*/  FMNMX.FTZ R101, R109, R101, !PT ;  /* 0x000000656d657209 */ /* 0x000fe40007810000 */
[----:B------:R-:W-:Y:S02]  /*41b0*/  ISETP.GT.AND P1, PT, R0, 0x39, PT ;  /* 0x000000390000780c */ /* 0x000fe40003f24270 */
[----:B------:R-:W-:-:S02]  /*41c0*/  FSEL R62, R62, -INF , P0 ;  /* 0xff8000003e3e7808 */ /* 0x000fc40000000000 */
[----:B------:R-:W-:Y:S01]  /*41d0*/  FMNMX.FTZ R2, R61, R2, !PT ;  /* 0x000000023d027209 */ /* 0x000fe20007810000 */
[----:B------:R-:W4:Y:S01]  /*41e0*/  MUFU.TANH R11, R11 ;  /* 0x0000000b000b7308 */ /* 0x000f220000002400 */
[----:B------:R-:W-:Y:S01]  /*41f0*/  ISETP.GT.AND P0, PT, R0, 0x40, PT ;  /* 0x000000400000780c */ /* 0x000fe20003f04270 */
[----:B------:R-:W5:Y:S01]  /*4200*/  SHFL.BFLY PT, R3, R101, 0x2, 0x1f ;  /* 0x0c401f0065037f89 */ /* 0x000f6200000e0000 */
[----:B------:R-:W-:Y:S02]  /*4210*/  FSEL R63, R63, -INF , P1 ;  /* 0xff8000003f3f7808 */ /* 0x000fe40000800000 */
[----:B------:R-:W-:Y:S02]  /*4220*/  FMNMX.FTZ R2, R62, R2, !PT ;  /* 0x000000023e027209 */ /* 0x000fe40007810000 */
[----:B------:R-:W-:Y:S01]  /*4230*/  ISETP.GT.AND P1, PT, R0, 0x41, PT ;  /* 0x000000410000780c */ /* 0x000fe20003f24270 */
[----:B------:R-:W4:Y:S01]  /*4240*/  MUFU.TANH R10, R24 ;  /* 0x00000018000a7308 */ /* 0x000f220000002400 */
[----:B---3--:R-:W-:-:S02]  /*4250*/  FSEL R84, R26, -INF , P0 ;  /* 0xff8000001a547808 */ /* 0x008fc40000000000 */
[----:B------:R-:W-:Y:S02]  /*4260*/  FMNMX.FTZ R2, R63, R2, !PT ;  /* 0x000000023f027209 */ /* 0x000fe40007810000 */
[----:B------:R-:W-:Y:S02]  /*4270*/  ISETP.GT.AND P0, PT, R0, 0x48, PT ;  /* 0x000000480000780c */ /* 0x000fe40003f04270 */
[----:B-1----:R-:W-:Y:S01]  /*4280*/  FSEL R85, R27, -INF , P1 ;  /* 0xff8000001b557808 */ /* 0x002fe20000800000 */
[----:B------:R-:W1:Y:S01]  /*4290*/  MUFU.TANH R9, R25 ;  /* 0x0000001900097308 */ /* 0x000e620000002400 */
[----:B------:R-:W-:Y:S02]  /*42a0*/  FMNMX.FTZ R2, R84, R2, !PT ;  /* 0x0000000254027209 */ /* 0x000fe40007810000 */
[----:B------:R-:W-:Y:S02]  /*42b0*/  ISETP.GT.AND P1, PT, R0, 0x49, PT ;  /* 0x000000490000780c */ /* 0x000fe40003f24270 */
[----:B--2---:R-:W-:-:S02]  /*42c0*/  FSEL R88, R88, -INF , P0 ;  /* 0xff80000058587808 */ /* 0x004fc40000000000 */
[----:B------:R-:W-:Y:S01]  /*42d0*/  FMNMX.FTZ R2, R85, R2, !PT ;  /* 0x0000000255027209 */ /* 0x000fe20007810000 */
[----:B------:R-:W2:Y:S01]  /*42e0*/  MUFU.TANH R30, R30 ;  /* 0x0000001e001e7308 */ /* 0x000ea20000002400 */
[----:B------:R-:W-:Y:S02]  /*42f0*/  ISETP.GT.AND P0, PT, R0, 0x50, PT ;  /* 0x000000500000780c */ /* 0x000fe40003f04270 */
[----:B----4-:R-:W-:Y:S02]  /*4300*/  FSEL R89, R11, -INF , P1 ;  /* 0xff8000000b597808 */ /* 0x010fe40000800000 */
[----:B------:R-:W-:-:S03]  /*4310*/  FMNMX.FTZ R2, R88, R2, !PT ;  /* 0x0000000258027209 */ /* 0x000fc60007810000 */
[----:B------:R-:W3:Y:S01]  /*4320*/  MUFU.TANH R8, R8 ;  /* 0x0000000800087308 */ /* 0x000ee20000002400 */
[----:B------:R-:W-:Y:S02]  /*4330*/  ISETP.GT.AND P1, PT, R0, 0x51, PT ;  /* 0x000000510000780c */ /* 0x000fe40003f24270 */
[----:B------:R-:W-:Y:S02]  /*4340*/  FSEL R93, R10, -INF , P0 ;  /* 0xff8000000a5d7808 */ /* 0x000fe40000000000 */
[----:B------:R-:W-:Y:S02]  /*4350*/  FMNMX.FTZ R100, R89, R2, !PT ;  /* 0x0000000259647209 */ /* 0x000fe40007810000 */
[----:B------:R-:W-:Y:S02]  /*4360*/  ISETP.GT.AND P0, PT, R0, 0x58, PT ;  /* 0x000000580000780c */ /* 0x000fe40003f04270 */
[----:B-1----:R-:W-:Y:S02]  /*4370*/  FSEL R94, R9, -INF , P1 ;  /* 0xff800000095e7808 */ /* 0x002fe40000800000 */
[----:B------:R-:W-:-:S02]  /*4380*/  FMNMX.FTZ R100, R93, R100, !PT ;  /* 0x000000645d647209 */ /* 0x000fc40007810000 */
[----:B-----5:R-:W-:Y:S02]  /*4390*/  FMNMX.FTZ R101, R101, R3, !PT ;  /* 0x0000000365657209 */ /* 0x020fe40007810000 */
[----:B------:R-:W-:Y:S02]  /*43a0*/  ISETP.GT.AND P1, PT, R0, 0x59, PT ;  /* 0x000000590000780c */ /* 0x000fe40003f24270 */
[----:B--2---:R-:W-:Y:S02]  /*43b0*/  FSEL R102, R30, -INF , P0 ;  /* 0xff8000001e667808 */ /* 0x004fe40000000000 */
[----:B------:R-:W-:Y:S01]  /*43c0*/  FMNMX.FTZ R100, R94, R100, !PT ;  /* 0x000000645e647209 */ /* 0x000fe20007810000 */
[----:B------:R-:W1:Y:S01]  /*43d0*/  SHFL.BFLY PT, R2, R101, 0x1, 0x1f ;  /* 0x0c201f0065027f89 */ /* 0x000e6200000e0000 */
[----:B---3--:R-:W-:Y:S02]  /*43e0*/  FSEL R95, R8, -INF , P1 ;  /* 0xff800000085f7808 */ /* 0x008fe40000800000 */
        /* <DEDUP_REMOVED lines=12> */
[----:B------:R2:W3:Y:S02]  /*44b0*/  MUFU.EX2 R151, R0 ;  /* 0x0000000000977308 */ /* 0x0004e40000000800 */
[----:B--2---:R-:W-:-:S06]  /*44c0*/  FFMA.FTZ R0, R14, c[0x0][0x2d0], -R2 ;  /* 0x0000b4000e007a23 */ /* 0x004fcc0000010802 */
[----:B------:R2:W-:Y:S01]  /*44d0*/  MUFU.EX2 R204, R0 ;  /* 0x0000000000cc7308 */ /* 0x0005e20000000800 */
[----:B-1----:R-:W-:Y:S01]  /*44e0*/  FMNMX.FTZ R100, R100, R3, !PT ;  /* 0x0000000364647209 */ /* 0x002fe20007810000 */
[--C-:B------:R-:W-:Y:S02]  /*44f0*/  FFMA.FTZ R3, R22, c[0x0][0x2d0], -R2.reuse ;  /* 0x0000b40016037a23 */ /* 0x100fe40000010802 */
[----:B--2---:R-:W-:-:S04]  /*4500*/  FFMA.FTZ R0, R15, c[0x0][0x2d0], -R2 ;  /* 0x0000b4000f007a23 */ /* 0x004fc80000010802 */
[----:B------:R1:W2:Y:S01]  /*4510*/  MUFU.EX2 R163, R0 ;  /* 0x0000000000a37308 */ /* 0x0002a20000000800 */
[----:B------:R-:W-:Y:S01]  /*4520*/  FSETP.NEU.FTZ.AND P0, PT, R100, -INF , PT ;  /* 0xff8000006400780b */ /* 0x000fe20003f1d000 */
[----:B-1----:R-:W-:-:S06]  /*4530*/  FFMA.FTZ R0, R20, c[0x0][0x2d0], -R2 ;  /* 0x0000b40014007a23 */ /* 0x002fcc0000010802 */
[----:B------:R1:W-:Y:S08]  /*4540*/  MUFU.EX2 R206, R0 ;  /* 0x0000000000ce7308 */ /* 0x0003f00000000800 */
[----:B------:R4:W-:Y:S01]  /*4550*/  MUFU.EX2 R220, R3 ;  /* 0x0000000300dc7308 */ /* 0x0009e20000000800 */
[----:B-1----:R-:W-:-:S07]  /*4560*/  FFMA.FTZ R0, R21, c[0x0][0x2d0], -R2 ;  /* 0x0000b40015007a23 */ /* 0x002fce0000010802 */
[----:B------:R1:W-:Y:S01]  /*4570*/  MUFU.EX2 R209, R0 ;  /* 0x0000000000d17308 */ /* 0x0003e20000000800 */
[----:B----4-:R-:W-:-:S07]  /*4580*/  FFMA.FTZ R3, R23, c[0x0][0x2d0], -R2 ;  /* 0x0000b40017037a23 */ /* 0x010fce0000010802 */
[----:B------:R4:W-:Y:S01]  /*4590*/  MUFU.EX2 R221, R3 ;  /* 0x0000000300dd7308 */ /* 0x0009e20000000800 */
[----:B-1----:R-:W-:-:S05]  /*45a0*/  FMUL.FTZ R0, R100, c[0x0][0x2d0] ;  /* 0x0000b40064007a20 */ /* 0x002fca0000410000 */
[----:B------:R-:W-:Y:S01]  /*45b0*/  FSEL R0, R0, RZ, P0 ;  /* 0x000000ff00007208 */ /* 0x000fe20000000000 */
[----:B----4-:R-:W-:-:S04]  /*45c0*/  IMAD.IADD R3, R214, 0x1, R212 ;  /* 0x00000001d6037824 */ /* 0x010fc800078e02d4 */
[----:B------:R-:W-:Y:S01]  /*45d0*/  FFMA.FTZ R4, R4, c[0x0][0x2d0], -R0 ;  /* 0x0000b40004047a23 */ /* 0x000fe20000010800 */
[----:B------:R-:W-:Y:S03]  /*45e0*/  LDSM.16.MT88.4 R12, [R3+0x3000] ;  /* 0x00300000030c783b */ /* 0x000fe60000004200 */
[----:B------:R1:W-:Y:S01]  /*45f0*/  MUFU.EX2 R150, R4 ;  /* 0x0000000400967308 */ /* 0x0003e20000000800 */
[----:B------:R-:W4:Y:S04]  /*4600*/  LDSM.16.MT88.4 R8, [R3] ;  /* 0x000000000308783b */ /* 0x000f280000004200 */
[----:B------:R-:W-:Y:S04]  /*4610*/  LDSM.16.MT88.4 R32, [R3+0x3800] ;  /* 0x003800000320783b */ /* 0x000fe80000004200 */
[----:B------:R-:W5:Y:S01]  /*4620*/  LDSM.16.MT88.4 R28, [R3+0x800] ;  /* 0x00080000031c783b */ /* 0x000f620000004200 */
[----:B---3--:R-:W-:-:S02]  /*4630*/  F2FP.BF16.PACK_AB R20, R151, R161 ;  /* 0x000000a19714723e */ /* 0x008fc400000010ff */
[----:B--2---:R-:W-:Y:S01]  /*4640*/  F2FP.BF16.PACK_AB R22, R163, R204 ;  /* 0x000000cca316723e */ /* 0x004fe200000010ff */
[----:B------:R-:W2:Y:S01]  /*4650*/  LDSM.16.MT88.4 R40, [R3+0x6000] ;  /* 0x006000000328783b */ /* 0x000ea20000004200 */
[----:B-1----:R-:W-:-:S03]  /*4660*/  FFMA.FTZ R4, R6, c[0x0][0x2d0], -R0 ;  /* 0x0000b40006047a23 */ /* 0x002fc60000010800 */
[----:B------:R-:W1:Y:S01]  /*4670*/  LDSM.16.MT88.4 R48, [R3+0x6800] ;  /* 0x006800000330783b */ /* 0x000e620000004200 */
[----:B------:R3:W1:Y:S03]  /*4680*/  MUFU.EX2 R149, R4 ;  /* 0x0000000400957308 */ /* 0x0006660000000800 */
[----:B------:R1:W-:Y:S04]  /*4690*/  STL [R1+0x1c], R122 ;  /* 0x00001c7a01007387 */ /* 0x0003e80000100800 */
[----:B------:R-:W-:Y:S04]  /*46a0*/  LDSM.16.MT88.4 R116, [R3+0x2800] ;  /* 0x002800000374783b */ /* 0x000fe80000004200 */
[----:B------:R-:W-:Y:S01]  /*46b0*/  LDSM.16.MT88.4 R128, [R3+0x5800] ;  /* 0x005800000380783b */ /* 0x000fe20000004200 */
[----:B---3--:R-:W-:-:S04]  /*46c0*/  FFMA.FTZ R4, R5, c[0x0][0x2d0], -R0 ;  /* 0x0000b40005047a23 */ /* 0x008fc80000010800 */
[----:B------:R3:W-:Y:S02]  /*46d0*/  MUFU.EX2 R148, R4 ;  /* 0x0000000400947308 */ /* 0x0007e40000000800 */
[----:B---3--:R-:W-:-:S06]  /*46e0*/  FFMA.FTZ R4, R17, c[0x0][0x2d0], -R0 ;  /* 0x0000b40011047a23 */ /* 0x008fcc0000010800 */
[----:B------:R3:W2:Y:S01]  /*46f0*/  MUFU.EX2 R160, R4 ;  /* 0x0000000400a07308 */ /* 0x0006a20000000800 */
[----:B-1----:R-:W-:Y:S01]  /*4700*/  F2FP.BF16.PACK_AB R21, R149, R150 ;  /* 0x000000969515723e */ /* 0x002fe200000010ff */
[----:B---3--:R-:W-:-:S06]  /*4710*/  FFMA.FTZ R4, R19, c[0x0][0x2d0], -R0 ;  /* 0x0000b40013047a23 */ /* 0x008fcc0000010800 */
[----:B------:R1:W-:Y:S01]  /*4720*/  MUFU.EX2 R162, R4 ;  /* 0x0000000400a27308 */ /* 0x0003e20000000800 */
[----:B--2---:R-:W-:Y:S01]  /*4730*/  F2FP.BF16.PACK_AB R23, R160, R148 ;  /* 0x00000094a017723e */ /* 0x004fe200000010ff */
[----:B-1----:R-:W-:-:S06]  /*4740*/  FFMA.FTZ R4, R16, c[0x0][0x2d0], -R0 ;  /* 0x0000b40010047a23 */ /* 0x002fcc0000010800 */
[----:B------:R1:W2:Y:S01]  /*4750*/  MUFU.EX2 R207, R4 ;  /* 0x0000000400cf7308 */ /* 0x0002a20000000800 */
[----:B----4-:R-:W-:Y:S01]  /*4760*/  HMMA.16816.F32.BF16 R24, R20, R8, RZ ;  /* 0x000000081418723c */ /* 0x010fe200000418ff */
[----:B-1----:R-:W-:-:S06]  /*4770*/  FFMA.FTZ R4, R18, c[0x0][0x2d0], -R0 ;  /* 0x0000b40012047a23 */ /* 0x002fcc0000010800 */
[----:B------:R1:W-:Y:S01]  /*4780*/  MUFU.EX2 R208, R4 ;  /* 0x0000000400d07308 */ /* 0x0003e20000000800 */
[----:B------:R-:W-:Y:S01]  /*4790*/  HMMA.16816.F32.BF16 R8, R20, R10, RZ ;  /* 0x0000000a1408723c */ /* 0x000fe200000418ff */
[----:B-1----:R-:W-:-:S06]  /*47a0*/  FFMA.FTZ R4, R7, c[0x0][0x2d0], -R0 ;  /* 0x0000b40007047a23 */ /* 0x002fcc0000010800 */
[----:B------:R1:W3:Y:S02]  /*47b0*/  MUFU.EX2 R219, R4 ;  /* 0x0000000400db7308 */ /* 0x0002e40000000800 */
[C---:B-1----:R-:W-:Y:S01]  /*47c0*/  HMMA.16816.F32.BF16 R4, R20.reuse, R12, RZ ;  /* 0x0000000c1404723c */ /* 0x042fe200000418ff */
[----:B------:R-:W-:Y:S02]  /*47d0*/  F2FP.BF16.PACK_AB R16, R209, R206 ;  /* 0x000000ced110723e */ /* 0x000fe400000010ff */
[----:B--2---:R-:W-:Y:S02]  /*47e0*/  F2FP.BF16.PACK_AB R17, R207, R162 ;  /* 0x000000a2cf11723e */ /* 0x004fe400000010ff */
[----:B------:R-:W-:Y:S02]  /*47f0*/  F2FP.BF16.PACK_AB R18, R221, R220 ;  /* 0x000000dcdd12723e */ /* 0x000fe400000010ff */
[----:B---3--:R-:W-:Y:S01]  /*4800*/  F2FP.BF16.PACK_AB R19, R219, R208 ;  /* 0x000000d0db13723e */ /* 0x008fe200000010ff */
[----:B------:R-:W-:Y:S08]  /*4810*/  HMMA.16816.F32.BF16 R12, R20, R14, RZ ;  /* 0x0000000e140c723c */ /* 0x000ff000000418ff */
[C---:B-----5:R-:W-:Y:S08]  /*4820*/  HMMA.16816.F32.BF16 R76, R16.reuse, R30, R8 ;  /* 0x0000001e104c723c */ /* 0x060ff00000041808 */
[----:B------:R-:W-:Y:S01]  /*4830*/  HMMA.16816.F32.BF16 R72, R16, R32, R4 ;  /* 0x000000201048723c */ /* 0x000fe20000041804 */
[----:B------:R-:W-:-:S06]  /*4840*/  FFMA.FTZ R8, R57, c[0x0][0x2d0], -R2 ;  /* 0x0000b40039087a23 */ /* 0x000fcc0000010802 */
[--C-:B------:R-:W-:Y:S01]  /*4850*/  FFMA.FTZ R4, R56, c[0x0][0x2d0], -R2.reuse ;  /* 0x0000b40038047a23 */ /* 0x100fe20000010802 */
[----:B------:R-:W-:Y:S03]  /*4860*/  HMMA.16816.F32.BF16 R80, R16, R28, R24 ;  /* 0x0000001c1050723c */ /* 0x000fe60000041818 */
[----:B------:R1:W-:Y:S05]  /*4870*/  MUFU.EX2 R113, R4 ;  /* 0x0000000400717308 */ /* 0x0003ea0000000800 */
[----:B------:R-:W-:Y:S03]  /*4880*/  HMMA.16816.F32.BF16 R24, R20, R40, RZ ;  /* 0x000000281418723c */ /* 0x000fe600000418ff */
[----:B------:R2:W-:Y:S01]  /*4890*/  MUFU.EX2 R205, R8 ;  /* 0x0000000800cd7308 */ /* 0x0005e20000000800 */
[----:B-1----:R-:W-:-:S07]  /*48a0*/  FFMA.FTZ R4, R58, c[0x0][0x2d0], -R2 ;  /* 0x0000b4003a047a23 */ /* 0x002fce0000010802 */
[----:B------:R1:W-:Y:S01]  /*48b0*/  MUFU.EX2 R125, R4 ;  /* 0x00000004007d7308 */ /* 0x0003e20000000800 */
[----:B--2---:R-:W-:Y:S01]  /*48c0*/  HMMA.16816.F32.BF16 R8, R20, R42, RZ ;  /* 0x0000002a1408723c */ /* 0x004fe200000418ff */
[----:B-1----:R-:W-:-:S06]  /*48d0*/  FFMA.FTZ R4, R59, c[0x0][0x2d0], -R2 ;  /* 0x0000b4003b047a23 */ /* 0x002fcc0000010802 */
[----:B------:R1:W-:Y:S02]  /*48e0*/  MUFU.EX2 R123, R4 ;  /* 0x00000004007b7308 */ /* 0x0003e40000000800 */
[----:B-1----:R-:W-:-:S06]  /*48f0*/  FFMA.FTZ R4, R68, c[0x0][0x2d0], -R2 ;  /* 0x0000b40044047a23 */ /* 0x002fcc0000010802 */
[----:B------:R1:W-:Y:S01]  /*4900*/  MUFU.EX2 R121, R4 ;  /* 0x0000000400797308 */ /* 0x0003e20000000800 */
[----:B------:R-:W-:Y:S01]  /*4910*/  HMMA.16816.F32.BF16 R64, R16, R34, R12 ;  /* 0x000000221040723c */ /* 0x000fe2000004180c */
[----:B------:R-:W2:Y:S01]  /*4920*/  LDSM.16.MT88.4 R32, [R3+0x1000] ;  /* 0x001000000320783b */ /* 0x000ea20000004200 */
[----:B-1----:R-:W-:-:S05]  /*4930*/  FFMA.FTZ R4, R69, c[0x0][0x2d0], -R2 ;  /* 0x0000b40045047a23 */ /* 0x002fca0000010802 */
[----:B------:R1:W-:Y:S01]  /*4940*/  MUFU.EX2 R120, R4 ;  /* 0x0000000400787308 */ /* 0x0003e20000000800 */
[----:B------:R-:W-:Y:S01]  /*4950*/  HMMA.16816.F32.BF16 R56, R16, R48, R24 ;  /* 0x000000301038723c */ /* 0x000fe20000041818 */
[----:B------:R-:W3:Y:S01]  /*4960*/  LDSM.16.MT88.4 R24, [R3+0x4000] ;  /* 0x004000000318783b */ /* 0x000ee20000004200 */
[----:B-1----:R-:W-:-:S05]  /*4970*/  FFMA.FTZ R4, R53, c[0x0][0x2d0], -R0 ;  /* 0x0000b40035047a23 */ /* 0x002fca0000010800 */
[----:B------:R1:W4:Y:S01]  /*4980*/  MUFU.EX2 R115, R4 ;  /* 0x0000000400737308 */ /* 0x0003220000000800 */
[----:B------:R-:W-:Y:S01]  /*4990*/  HMMA.16816.F32.BF16 R68, R16, R50, R8 ;  /* 0x000000321044723c */ /* 0x000fe20000041808 */
[----:B------:R-:W5:Y:S07]  /*49a0*/  LDSM.16.MT88.4 R48, [R3+0x7000] ;  /* 0x007000000330783b */ /* 0x000f6e0000004200 */
[----:B------:R-:W-:Y:S01]  /*49b0*/  HMMA.16816.F32.BF16 R8, R20, R96, RZ ;  /* 0x000000601408723c */ /* 0x000fe200000418ff */
[----:B-1----:R-:W-:-:S04]  /*49c0*/  FFMA.FTZ R4, R52, c[0x0][0x2d0], -R0 ;  /* 0x0000b40034047a23 */ /* 0x002fc80000010800 */
[----:B------:R1:W1:Y:S03]  /*49d0*/  MUFU.EX2 R112, R4 ;  /* 0x0000000400707308 */ /* 0x0002660000000800 */
[----:B------:R-:W-:Y:S01]  /*49e0*/  HMMA.16816.F32.BF16 R12, R20, R44, RZ ;  /* 0x0000002c140c723c */ /* 0x000fe200000418ff */
[----:B-1----:R-:W-:-:S04]  /*49f0*/  FFMA.FTZ R4, R54, c[0x0][0x2d0], -R0 ;  /* 0x0000b40036047a23 */ /* 0x002fc80000010800 */
[----:B------:R1:W-:Y:S03]  /*4a00*/  MUFU.EX2 R124, R4 ;  /* 0x00000004007c7308 */ /* 0x0003e60000000800 */
[----:B------:R-:W-:Y:S01]  /*4a10*/  HMMA.16816.F32.BF16 R28, R20, R46, RZ ;  /* 0x0000002e141c723c */ /* 0x000fe200000418ff */
[----:B-1----:R-:W-:-:S04]  /*4a20*/  FFMA.FTZ R4, R55, c[0x0][0x2d0], -R0 ;  /* 0x0000b40037047a23 */ /* 0x002fc80000010800 */
[----:B------:R1:W1:Y:S03]  /*4a30*/  MUFU.EX2 R122, R4 ;  /* 0x00000004007a7308 */ /* 0x0002660000000800 */
[----:B------:R-:W-:Y:S01]  /*4a40*/  HMMA.16816.F32.BF16 R228, R16, R104, R8 ;  /* 0x0000006810e4723c */ /* 0x000fe20000041808 */
[----:B-1----:R-:W-:-:S04]  /*4a50*/  FFMA.FTZ R4, R87, c[0x0][0x2d0], -R2 ;  /* 0x0000b40057047a23 */ /* 0x002fc80000010802 */
[----:B------:R1:W1:Y:S02]  /*4a60*/  MUFU.EX2 R114, R4 ;  /* 0x0000000400727308 */ /* 0x0002640000000800 */
[----:B----4-:R-:W-:Y:S01]  /*4a70*/  IMAD.MOV.U32 R104, RZ, RZ, R115 ;  /* 0x000000ffff687224 */ /* 0x010fe200078e0073 */
[----:B------:R-:W-:Y:S01]  /*4a80*/  HMMA.16816.F32.BF16 R232, R16, R36, R12 ;  /* 0x0000002410e8723c */ /* 0x000fe2000004180c */
[----:B-1----:R-:W-:-:S04]  /*4a90*/  FFMA.FTZ R4, R86, c[0x0][0x2d0], -R2 ;  /* 0x0000b40056047a23 */ /* 0x002fc80000010802 */
[----:B------:R1:W-:Y:S02]  /*4aa0*/  MUFU.EX2 R86, R4 ;  /* 0x0000000400567308 */ /* 0x0003e40000000800 */
[----:B------:R-:W-:Y:S02]  /*4ab0*/  F2FP.BF16.PACK_AB R12, R113, R205 ;  /* 0x000000cd710c723e */ /* 0x000fe400000010ff */
[----:B------:R-:W-:Y:S02]  /*4ac0*/  F2FP.BF16.PACK_AB R13, R112, R104 ;  /* 0x00000068700d723e */ /* 0x000fe400000010ff */
[----:B------:R-:W-:Y:S01]  /*4ad0*/  F2FP.BF16.PACK_AB R14, R123, R125 ;  /* 0x0000007d7b0e723e */ /* 0x000fe200000010ff */
[----:B-1----:R-:W-:-:S04]  /*4ae0*/  FFMA.FTZ R4, R90, c[0x0][0x2d0], -R2 ;  /* 0x0000b4005a047a23 */ /* 0x002fc80000010802 */
[----:B------:R1:W-:Y:S01]  /*4af0*/  MUFU.EX2 R252, R4 ;  /* 0x0000000400fc7308 */ /* 0x0003e20000000800 */
[----:B------:R-:W-:Y:S01]  /*4b00*/  F2FP.BF16.PACK_AB R15, R122, R124 ;  /* 0x0000007c7a0f723e */ /* 0x000fe200000010ff */
[----:B------:R-:W-:Y:S01]  /*4b10*/  HMMA.16816.F32.BF16 R224, R16, R38, R28 ;  /* 0x0000002610e0723c */ /* 0x000fe2000004181c */
[----:B------:R-:W-:Y:S01]  /*4b20*/  LDSM.16.MT88.4 R36, [R3+0x1800] ;  /* 0x001800000324783b */ /* 0x000fe20000004200 */
[----:B-1----:R-:W-:-:S04]  /*4b30*/  FFMA.FTZ R4, R60, c[0x0][0x2d0], -R0 ;  /* 0x0000b4003c047a23 */ /* 0x002fc80000010800 */
[----:B------:R1:W-:Y:S02]  /*4b40*/  MUFU.EX2 R251, R4 ;  /* 0x0000000400fb7308 */ /* 0x0003e40000000800 */
[C---:B--2---:R-:W-:Y:S01]  /*4b50*/  HMMA.16816.F32.BF16 R44, R12.reuse, R32, R80 ;  /* 0x000000200c2c723c */ /* 0x044fe20000041850 */
[----:B------:R-:W-:Y:S01]  /*4b60*/  IMAD.MOV.U32 R105, RZ, RZ, R114 ;  /* 0x000000ffff697224 */ /* 0x000fe200078e0072 */
[----:B------:R-:W-:Y:S01]  /*4b70*/  F2FP.BF16.PACK_AB R8, R120, R121 ;  /* 0x000000797808723e */ /* 0x000fe200000010ff */
[----:B------:R-:W-:Y:S05]  /*4b80*/  LDSM.16.MT88.4 R80, [R3+0x8800] ;  /* 0x008800000350783b */ /* 0x000fea0000004200 */
[----:B------:R-:W-:Y:S01]  /*4b90*/  HMMA.16816.F32.BF16 R40, R12, R34, R76 ;  /* 0x000000220c28723c */ /* 0x000fe2000004184c */
[----:B-1----:R-:W-:-:S04]  /*4ba0*/  FFMA.FTZ R4, R61, c[0x0][0x2d0], -R0 ;  /* 0x0000b4003d047a23 */ /* 0x002fc80000010800 */
[----:B------:R1:W2:Y:S03]  /*4bb0*/  MUFU.EX2 R250, R4 ;  /* 0x0000000400fa7308 */ /* 0x0002a60000000800 */
[C---:B---3--:R-:W-:Y:S08]  /*4bc0*/  HMMA.16816.F32.BF16 R32, R12.reuse, R24, R72 ;  /* 0x000000180c20723c */ /* 0x048ff00000041848 */
[----:B------:R-:W-:Y:S01]  /*4bd0*/  HMMA.16816.F32.BF16 R28, R12, R26, R64 ;  /* 0x0000001a0c1c723c */ /* 0x000fe20000041840 */
[----:B------:R-:W3:Y:S04]  /*4be0*/  LDSM.16.MT88.4 R24, [R3+0x4800] ;  /* 0x004800000318783b */ /* 0x000ee80000004200 */
[----:B------:R-:W4:Y:S01]  /*4bf0*/  LDSM.16.MT88.4 R64, [R3+0x7800] ;  /* 0x007800000340783b */ /* 0x000f220000004200 */
[----:B-1----:R-:W-:-:S04]  /*4c00*/  FFMA.FTZ R4, R62, c[0x0][0x2d0], -R0 ;  /* 0x0000b4003e047a23 */ /* 0x002fc80000010800 */
[----:B------:R1:W-:Y:S02]  /*4c10*/  MUFU.EX2 R249, R4 ;  /* 0x0000000400f97308 */ /* 0x0003e40000000800 */
[----:B-1----:R-:W-:-:S06]  /*4c20*/  FFMA.FTZ R4, R63, c[0x0][0x2d0], -R0 ;  /* 0x0000b4003f047a23 */ /* 0x002fcc0000010800 */
[----:B------:R1:W1:Y:S02]  /*4c30*/  MUFU.EX2 R248, R4 ;  /* 0x0000000400f87308 */ /* 0x0002640000000800 */
[----:B-1----:R-:W-:-:S06]  /*4c40*/  FFMA.FTZ R4, R103, c[0x0][0x2d0], -R2 ;  /* 0x0000b40067047a23 */ /* 0x002fcc0000010802 */
[----:B------:R1:W-:Y:S01]  /*4c50*/  MUFU.EX2 R247, R4 ;  /* 0x0000000400f77308 */ /* 0x0003e20000000800 */
[----:B-----5:R-:W-:Y:S01]  /*4c60*/  HMMA.16816.F32.BF16 R52, R12, R48, R56 ;  /* 0x000000300c34723c */ /* 0x020fe20000041838 */
[----:B------:R-:W5:Y:S01]  /*4c70*/  LDSM.16.MT88.4 R56, [R3+0x2000] ;  /* 0x002000000338783b */ /* 0x000f620000004200 */
[----:B-1----:R-:W-:-:S05]  /*4c80*/  FFMA.FTZ R4, R91, c[0x0][0x2d0], -R2 ;  /* 0x0000b4005b047a23 */ /* 0x002fca0000010802 */
[----:B------:R1:W-:Y:S02]  /*4c90*/  MUFU.EX2 R245, R4 ;  /* 0x0000000400f57308 */ /* 0x0003e40000000800 */
[----:B-1----:R-:W-:-:S06]  /*4ca0*/  FFMA.FTZ R4, R92, c[0x0][0x2d0], -R2 ;  /* 0x0000b4005c047a23 */ /* 0x002fcc0000010802 */
[----:B------:R1:W-:Y:S01]  /*4cb0*/  MUFU.EX2 R246, R4 ;  /* 0x0000000400f67308 */ /* 0x0003e20000000800 */
[----:B--2---:R-:W-:Y:S02]  /*4cc0*/  F2FP.BF16.PACK_AB R9, R250, R251 ;  /* 0x000000fbfa09723e */ /* 0x004fe400000010ff */
[----:B------:R-:W-:Y:S01]  /*4cd0*/  F2FP.BF16.PACK_AB R10, R86, R105 ;  /* 0x00000069560a723e */ /* 0x000fe200000010ff */
[----:B-1----:R-:W-:-:S04]  /*4ce0*/  FFMA.FTZ R4, R84, c[0x0][0x2d0], -R0 ;  /* 0x0000b40054047a23 */ /* 0x002fc80000010800 */
[----:B------:R1:W-:Y:S01]  /*4cf0*/  MUFU.EX2 R244, R4 ;  /* 0x0000000400f47308 */ /* 0x0003e20000000800 */
[----:B------:R-:W-:Y:S01]  /*4d00*/  F2FP.BF16.PACK_AB R11, R248, R249 ;  /* 0x000000f9f80b723e */ /* 0x000fe200000010ff */
[----:B------:R-:W-:Y:S01]  /*4d10*/  HMMA.16816.F32.BF16 R68, R12, R50, R68 ;  /* 0x000000320c44723c */ /* 0x000fe20000041844 */
[----:B-1----:R-:W-:-:S05]  /*4d20*/  FFMA.FTZ R4, R85, c[0x0][0x2d0], -R0 ;  /* 0x0000b40055047a23 */ /* 0x002fca0000010800 */
[----:B------:R1:W2:Y:S02]  /*4d30*/  MUFU.EX2 R243, R4 ;  /* 0x0000000400f37308 */ /* 0x0002a40000000800 */
[----:B---3--:R-:W-:Y:S01]  /*4d40*/  HMMA.16816.F32.BF16 R48, R8, R24, R32 ;  /* 0x000000180830723c */ /* 0x008fe20000041820 */
[----:B-1----:R-:W-:-:S05]  /*4d50*/  FFMA.FTZ R4, R88, c[0x0][0x2d0], -R0 ;  /* 0x0000b40058047a23 */ /* 0x002fca0000010800 */
[----:B------:R1:W-:Y:S02]  /*4d60*/  MUFU.EX2 R242, R4 ;  /* 0x0000000400f27308 */ /* 0x0003e40000000800 */
[----:B------:R-:W-:Y:S01]  /*4d70*/  HMMA.16816.F32.BF16 R32, R8, R26, R28 ;  /* 0x0000001a0820723c */ /* 0x000fe2000004181c */
[----:B------:R-:W3:Y:S01]  /*4d80*/  LDSM.16.MT88.4 R28, [R3+0x5000] ;  /* 0x00500000031c783b */ /* 0x000ee20000004200 */
[----:B------:R-:W-:-:S06]  /*4d90*/  FFMA.FTZ R24, R108, c[0x0][0x2d0], -R2 ;  /* 0x0000b4006c187a23 */ /* 0x000fcc0000010802 */
[----:B------:R-:W-:Y:S01]  /*4da0*/  HMMA.16816.F32.BF16 R72, R8, R36, R44 ;  /* 0x000000240848723c */ /* 0x000fe2000004182c */
[----:B-1----:R-:W-:-:S07]  /*4db0*/  FFMA.FTZ R4, R89, c[0x0][0x2d0], -R0 ;  /* 0x0000b40059047a23 */ /* 0x002fce0000010800 */
[----:B------:R-:W-:Y:S01]  /*4dc0*/  HMMA.16816.F32.BF16 R60, R8, R38, R40 ;  /* 0x00000026083c723c */ /* 0x000fe20000041828 */
[----:B------:R-:W1:Y:S01]  /*4dd0*/  LDSM.16.MT88.4 R40, [R3+0x8000] ;  /* 0x008000000328783b */ /* 0x000e620000004200 */
[----:B------:R2:W1:Y:S02]  /*4de0*/  MUFU.EX2 R241, R4 ;  /* 0x0000000400f17308 */ /* 0x0004640000000800 */
[----:B--2---:R-:W-:-:S06]  /*4df0*/  FFMA.FTZ R4, R111, c[0x0][0x2d0], -R2 ;  /* 0x0000b4006f047a23 */ /* 0x004fcc0000010802 */
[----:B------:R2:W-:Y:S01]  /*4e00*/  MUFU.EX2 R240, R4 ;  /* 0x0000000400f07308 */ /* 0x0005e20000000800 */
[----:B----4-:R-:W-:Y:S01]  /*4e10*/  HMMA.16816.F32.BF16 R44, R8, R66, R68 ;  /* 0x00000042082c723c */ /* 0x010fe20000041844 */
[----:B------:R-:W-:Y:S01]  /*4e20*/  F2FP.BF16.PACK_AB R5, R243, R244 ;  /* 0x000000f4f305723e */ /* 0x000fe200000010ff */
[--C-:B--2---:R-:W-:Y:S02]  /*4e30*/  FFMA.FTZ R4, R110, c[0x0][0x2d0], -R2.reuse ;  /* 0x0000b4006e047a23 */ /* 0x104fe40000010802 */
[----:B------:R-:W-:-:S04]  /*4e40*/  FFMA.FTZ R2, R109, c[0x0][0x2d0], -R2 ;  /* 0x0000b4006d027a23 */ /* 0x000fc80000010802 */
[----:B------:R2:W-:Y:S01]  /*4e50*/  MUFU.EX2 R237, R2 ;  /* 0x0000000200ed7308 */ /* 0x0005e20000000800 */
[----:B------:R-:W-:Y:S01]  /*4e60*/  F2FP.BF16.PACK_AB R6, R246, R245 ;  /* 0x000000f5f606723e */ /* 0x000fe200000010ff */
[----:B------:R-:W-:Y:S01]  /*4e70*/  IMAD.MOV.U32 R68, RZ, RZ, R223 ;  /* 0x000000ffff447224 */ /* 0x000fe200078e00df */
[----:B-1----:R-:W-:-:S05]  /*4e80*/  F2FP.BF16.PACK_AB R7, R241, R242 ;  /* 0x000000f2f107723e */ /* 0x002fca00000010ff */
[----:B------:R1:W4:Y:S01]  /*4e90*/  MUFU.EX2 R239, R4 ;  /* 0x0000000400ef7308 */ /* 0x0003220000000800 */
[----:B--2---:R-:W-:-:S07]  /*4ea0*/  FFMA.FTZ R2, R93, c[0x0][0x2d0], -R0 ;  /* 0x0000b4005d027a23 */ /* 0x004fce0000010800 */
[----:B------:R2:W-:Y:S01]  /*4eb0*/  MUFU.EX2 R236, R2 ;  /* 0x0000000200ec7308 */ /* 0x0005e20000000800 */
[----:B-1----:R-:W-:Y:S01]  /*4ec0*/  F2FP.BF16.PACK_AB R4, R247, R252 ;  /* 0x000000fcf704723e */ /* 0x002fe200000010ff */
[----:B------:R-:W-:Y:S06]  /*4ed0*/  HMMA.16816.F32.BF16 R36, R8, R64, R52 ;  /* 0x000000400824723c */ /* 0x000fec0000041834 */
[----:B------:R-:W-:Y:S01]  /*4ee0*/  MUFU.EX2 R238, R24 ;  /* 0x0000001800ee7308 */ /* 0x000fe20000000800 */
[----:B----4-:R-:W-:Y:S01]  /*4ef0*/  F2FP.BF16.PACK_AB R96, R239, R240 ;  /* 0x000000f0ef60723e */ /* 0x010fe200000010ff */
[----:B------:R-:W-:Y:S01]  /*4f00*/  IMAD.MOV.U32 R70, RZ, RZ, R113 ;  /* 0x000000ffff467224 */ /* 0x000fe200078e0071 */
[----:B------:R-:W-:Y:S01]  /*4f10*/  LDSM.16.MT88.4 R52, [R214+0x3800] ;  /* 0x00380000d634783b */ /* 0x000fe20000004200 */
[----:B--2---:R-:W-:-:S04]  /*4f20*/  FFMA.FTZ R2, R94, c[0x0][0x2d0], -R0 ;  /* 0x0000b4005e027a23 */ /* 0x004fc80000010800 */
[----:B------:R1:W2:Y:S01]  /*4f30*/  MUFU.EX2 R223, R2 ;  /* 0x0000000200df7308 */ /* 0x0002a20000000800 */
[C---:B-----5:R-:W-:Y:S08]  /*4f40*/  HMMA.16816.F32.BF16 R72, R4.reuse, R56, R72 ;  /* 0x000000380448723c */ /* 0x060ff00000041848 */
[----:B------:R-:W-:Y:S01]  /*4f50*/  HMMA.16816.F32.BF16 R60, R4, R58, R60 ;  /* 0x0000003a043c723c */ /* 0x000fe2000004183c */
[----:B------:R-:W4:Y:S01]  /*4f60*/  LDSM.16.MT88.4 R56, [R214+0x3000] ;  /* 0x00300000d638783b */ /* 0x000f220000004200 */
[----:B-1----:R-:W-:-:S02]  /*4f70*/  FFMA.FTZ R2, R102, c[0x0][0x2d0], -R0 ;  /* 0x0000b40066027a23 */ /* 0x002fc40000010800 */
[----:B------:R-:W-:Y:S02]  /*4f80*/  FFMA.FTZ R0, R95, c[0x0][0x2d0], -R0 ;  /* 0x0000b4005f007a23 */ /* 0x000fe40000010800 */
[----:B------:R1:W-:Y:S08]  /*4f90*/  MUFU.EX2 R103, R2 ;  /* 0x0000000200677308 */ /* 0x0003f00000000800 */
[----:B------:R-:W5:Y:S01]  /*4fa0*/  MUFU.EX2 R102, R0 ;  /* 0x0000000000667308 */ /* 0x000f620000000800 */
[----:B---3--:R-:W-:Y:S01]  /*4fb0*/  HMMA.16816.F32.BF16 R48, R4, R28, R48 ;  /* 0x0000001c0430723c */ /* 0x008fe20000041830 */
[----:B--2---:R-:W-:Y:S01]  /*4fc0*/  F2FP.BF16.PACK_AB R97, R223, R236 ;  /* 0x000000ecdf61723e */ /* 0x004fe200000010ff */
[----:B-1----:R-:W-:-:S06]  /*4fd0*/  IMAD.IADD R2, R212, 0x1, R215 ;  /* 0x00000001d4027824 */ /* 0x002fcc00078e02d7 */
[----:B------:R-:W-:Y:S01]  /*4fe0*/  HMMA.16816.F32.BF16 R32, R4, R30, R32 ;  /* 0x0000001e0420723c */ /* 0x000fe20000041820 */
[----:B------:R-:W1:Y:S07]  /*4ff0*/  LDSM.16.MT88.4 R28, [R2] ;  /* 0x00000000021c783b */ /* 0x000e6e0000004200 */
[----:B------:R-:W-:Y:S01]  /*5000*/  HMMA.16816.F32.BF16 R24, R20, R98, RZ ;  /* 0x000000621418723c */ /* 0x000fe200000418ff */
[----:B------:R-:W-:Y:S01]  /*5010*/  IMAD.MOV.U32 R69, RZ, RZ, R112 ;  /* 0x000000ffff457224 */ /* 0x000fe200078e0070 */
[----:B------:R-:W-:Y:S05]  /*5020*/  LDSM.16.MT88.4 R64, [R2+0x800] ;  /* 0x000800000240783b */ /* 0x000fea0000004200 */
[----:B------:R-:W-:-:S02]  /*5030*/  F2FP.BF16.PACK_AB R98, R237, R238 ;  /* 0x000000eeed62723e */ /* 0x000fc400000010ff */
[----:B-----5:R-:W-:Y:S01]  /*5040*/  F2FP.BF16.PACK_AB R99, R102, R103 ;  /* 0x000000676663723e */ /* 0x020fe200000010ff */
[----:B------:R-:W-:Y:S08]  /*5050*/  HMMA.16816.F32.BF16 R36, R4, R40, R36 ;  /* 0x000000280424723c */ /* 0x000ff00000041824 */
[----:B------:R-:W-:Y:S08]  /*5060*/  HMMA.16816.F32.BF16 R112, R96, R116, R72 ;  /* 0x000000746070723c */ /* 0x000ff00000041848 */
[----:B------:R-:W-:Y:S08]  /*5070*/  HMMA.16816.F32.BF16 R44, R4, R42, R44 ;  /* 0x0000002a042c723c */ /* 0x000ff0000004182c */
[C---:B------:R-:W-:Y:S01]  /*5080*/  HMMA.16816.F32.BF16 R116, R96.reuse, R118, R60 ;  /* 0x000000766074723c */ /* 0x040fe2000004183c */
[----:B------:R-:W2:Y:S07]  /*5090*/  LDSM.16.MT88.4 R60, [R215+0x3000] ;  /* 0x00300000d73c783b */ /* 0x000eae0000004200 */
[C---:B------:R-:W-:Y:S01]  /*50a0*/  HMMA.16816.F32.BF16 R132, R96.reuse, R128, R48 ;  /* 0x000000806084723c */ /* 0x040fe20000041830 */
[----:B------:R-:W-:Y:S07]  /*50b0*/  LDSM.16.MT88.4 R48, [R2+0x3000] ;  /* 0x003000000230783b */ /* 0x000fee0000004200 */
[C---:B------:R-:W-:Y:S08]  /*50c0*/  HMMA.16816.F32.BF16 R76, R96.reuse, R80, R36 ;  /* 0x00000050604c723c */ /* 0x040ff00000041824 */
[C---:B------:R-:W-:Y:S08]  /*50d0*/  HMMA.16816.F32.BF16 R128, R96.reuse, R130, R32 ;  /* 0x000000826080723c */ /* 0x040ff00000041820 */
[----:B------:R-:W-:Y:S01]  /*50e0*/  HMMA.16816.F32.BF16 R80, R96, R82, R44 ;  /* 0x000000526050723c */ /* 0x000fe2000004182c */
[----:B------:R-:W3:Y:S07]  /*50f0*/  LDSM.16.MT88.4 R44, [R215+0x3800] ;  /* 0x00380000d72c783b */ /* 0x000eee0000004200 */
[----:B----4-:R-:W-:Y:S08]  /*5100*/  HMMA.16816.F32.BF16 R32, R20, R58, RZ ;  /* 0x0000003a1420723c */ /* 0x010ff000000418ff */
[----:B------:R-:W-:Y:S08]  /*5110*/  HMMA.16816.F32.BF16 R144, R16, R106, R24 ;  /* 0x0000006a1090723c */ /* 0x000ff00000041818 */
[C---:B-1----:R-:W-:Y:S08]  /*5120*/  HMMA.16816.F32.BF16 R24, R20.reuse, R28, RZ ;  /* 0x0000001c1418723c */ /* 0x042ff000000418ff */
[C---:B------:R-:W-:Y:S08]  /*5130*/  HMMA.16816.F32.BF16 R40, R20.reuse, R30, RZ ;  /* 0x0000001e1428723c */ /* 0x040ff000000418ff */
[C---:B--2---:R-:W-:Y:S08]  /*5140*/  HMMA.16816.F32.BF16 R28, R20.reuse, R60, RZ ;  /* 0x0000003c141c723c */ /* 0x044ff000000418ff */
[----:B------:R-:W-:Y:S08]  /*5150*/  HMMA.16816.F32.BF16 R36, R20, R56, RZ ;  /* 0x000000381424723c */ /* 0x000ff000000418ff */
[C---:B------:R-:W-:Y:S01]  /*5160*/  HMMA.16816.F32.BF16 R56, R16.reuse, R54, R32 ;  /* 0x000000361038723c */ /* 0x040fe20000041820 */
[----:B------:R-:W1:Y:S07]  /*5170*/  LDSM.16.MT88.4 R32, [R2+0x3800] ;  /* 0x003800000220783b */ /* 0x000e6e0000004200 */
[----:B------:R-:W-:Y:S01]  /*5180*/  HMMA.16816.F32.BF16 R140, R16, R64, R24 ;  /* 0x00000040108c723c */ /* 0x000fe20000041818 */
[----:B------:R-:W-:-:S07]  /*5190*/  IMAD.MOV.U32 R75, RZ, RZ, R125 ;  /* 0x000000ffff4b7224 */ /* 0x000fce00078e007d */
[----:B------:R-:W-:Y:S01]  /*51a0*/  HMMA.16816.F32.BF16 R24, R20, R62, RZ ;  /* 0x0000003e1418723c */ /* 0x000fe200000418ff */
[----:B------:R-:W-:-:S07]  /*51b0*/  IMAD.MOV.U32 R74, RZ, RZ, R124 ;  /* 0x000000ffff4a7224 */ /* 0x000fce00078e007c */
[C---:B---3--:R-:W-:Y:S08]  /*51c0*/  HMMA.16816.F32.BF16 R124, R16.reuse, R44, R28 ;  /* 0x0000002c107c723c */ /* 0x048ff0000004181c */
[----:B------:R-:W-:Y:S01]  /*51d0*/  HMMA.16816.F32.BF16 R136, R16, R52, R36 ;  /* 0x000000341088723c */ /* 0x000fe20000041824 */
[----:B------:R-:W2:Y:S07]  /*51e0*/  LDSM.16.MT88.4 R36, [R214+0x6000] ;  /* 0x00600000d624783b */ /* 0x000eae0000004200 */
[----:B------:R-:W-:Y:S08]  /*51f0*/  HMMA.16816.F32.BF16 R28, R20, R48, RZ ;  /* 0x00000030141c723c */ /* 0x000ff000000418ff */
[C---:B------:R-:W-:Y:S08]  /*5200*/  HMMA.16816.F32.BF16 R64, R16.reuse, R66, R40 ;  /* 0x000000421040723c */ /* 0x040ff00000041828 */
[----:B------:R-:W-:Y:S01]  /*5210*/  HMMA.16816.F32.BF16 R40, R16, R46, R24 ;  /* 0x0000002e1028723c */ /* 0x000fe20000041818 */
[----:B------:R-:W-:-:S07]  /*5220*/  IMAD.MOV.U32 R90, RZ, RZ, R123 ;  /* 0x000000ffff5a7224 */ /* 0x000fce00078e007b */
[----:B------:R-:W-:Y:S01]  /*5230*/  HMMA.16816.F32.BF16 R24, R20, R50, RZ ;  /* 0x000000321418723c */ /* 0x000fe200000418ff */
[----:B------:R-:W-:Y:S02]  /*5240*/  IMAD.MOV.U32 R91, RZ, RZ, R122 ;  /* 0x000000ffff5b7224 */ /* 0x000fe400078e007a */
[----:B------:R-:W-:Y:S02]  /*5250*/  IMAD.MOV.U32 R92, RZ, RZ, R121 ;  /* 0x000000ffff5c7224 */ /* 0x000fe400078e0079 */
[----:B------:R-:W-:-:S03]  /*5260*/  IMAD.MOV.U32 R88, RZ, RZ, R120 ;  /* 0x000000ffff587224 */ /* 0x000fc600078e0078 */
[C---:B-1----:R-:W-:Y:S01]  /*5270*/  HMMA.16816.F32.BF16 R120, R16.reuse, R32, R28 ;  /* 0x000000201078723c */ /* 0x042fe2000004181c */
[----:B------:R-:W1:Y:S01]  /*5280*/  LDSM.16.MT88.4 R28, [R214+0x6800] ;  /* 0x00680000d61c783b */ /* 0x000e620000004200 */
[----:B------:R-:W-:Y:S11]  /*5290*/  IMAD.MOV.U32 R89, RZ, RZ, R86 ;  /* 0x000000ffff597224 */ /* 0x000ff600078e0056 */
[----:B------:R-:W-:Y:S03]  /*52a0*/  @!UPT UIADD3 URZ, URZ, URZ, URZ ;  /* 0x0000003f3f3ff290 */ /* 0x000fe6000fffe03f */
[----:B------:R-:W-:Y:S01]  /*52b0*/  HMMA.16816.F32.BF16 R84, R16, R34, R24 ;  /* 0x000000221054723c */ /* 0x000fe20000041818 */
[----:B------:R-:W3:Y:S07]  /*52c0*/  LDSM.16.MT88.4 R32, [R215+0x6000] ;  /* 0x00600000d720783b */ /* 0x000eee0000004200 */
[----:B--2---:R-:W-:Y:S01]  /*52d0*/  HMMA.16816.F32.BF16 R24, R20, R36, RZ ;  /* 0x000000241418723c */ /* 0x004fe200000418ff */
[----:B------:R-:W-:-:S04]  /*52e0*/  FADD.FTZ R0, R161, R151 ;  /* 0x00000097a1007221 */ /* 0x000fc80000010000 */
[----:B------:R-:W-:Y:S11]  /*52f0*/  FADD.FTZ R0, R204, R0 ;  /* 0x00000000cc007221 */ /* 0x000ff60000010000 */
[----:B------:R-:W-:Y:S08]  /*5300*/  @!UPT UIADD3 URZ, URZ, URZ, URZ ;  /* 0x0000003f3f3ff290 */ /* 0x000ff0000fffe03f */
[----:B-1----:R-:W-:Y:S08]  /*5310*/  HMMA.16816.F32.BF16 R108, R16, R28, R24 ;  /* 0x0000001c106c723c */ /* 0x002ff00000041818 */
[----:B------:R-:W-:Y:S01]  /*5320*/  HMMA.16816.F32.BF16 R24, R20, R38, RZ ;  /* 0x000000261418723c */ /* 0x000fe200000418ff */
[----:B------:R-:W-:Y:S02]  /*5330*/  FADD.FTZ R0, R163, R0 ;  /* 0x00000000a3007221 */ /* 0x000fe40000010000 */
[----:B------:R-:W-:-:S02]  /*5340*/  IMAD.MOV.U32 R71, RZ, RZ, R104 ;  /* 0x000000ffff477224 */ /* 0x000fc400078e0068 */
[----:B------:R-:W-:Y:S11]  /*5350*/  IMAD.MOV.U32 R163, RZ, RZ, R105 ;  /* 0x000000ffffa37224 */ /* 0x000ff600078e0069 */
[----:B------:R-:W-:Y:S08]  /*5360*/  @!UPT UIADD3 URZ, URZ, URZ, URZ ;  /* 0x0000003f3f3ff290 */ /* 0x000ff0000fffe03f */
[----:B------:R-:W-:Y:S01]  /*5370*/  HMMA.16816.F32.BF16 R104, R16, R30, R24 ;  /* 0x0000001e1068723c */ /* 0x000fe20000041818 */
[----:B------:R-:W1:Y:S07]  /*5380*/  LDSM.16.MT88.4 R28, [R215+0x6800] ;  /* 0x00680000d71c783b */ /* 0x000e6e0000004200 */
[----:B---3--:R-:W-:Y:S01]  /*5390*/  HMMA.16816.F32.BF16 R24, R20, R32, RZ ;  /* 0x000000201418723c */ /* 0x008fe200000418ff */
[----:B------:R-:W-:Y:S02]  /*53a0*/  FADD.FTZ R0, R206, R0 ;  /* 0x00000000ce007221 */ /* 0x000fe40000010000 */
[----:B------:R-:W-:-:S02]  /*53b0*/  IMAD.MOV.U32 R206, RZ, RZ, R92 ;  /* 0x000000ffffce7224 */ /* 0x000fc400078e005c */
[----:B------:R-:W-:-:S04]  /*53c0*/  FADD.FTZ R3, R150, R149 ;  /* 0x0000009596037221 */ /* 0x000fc80000010000 */
[----:B------:R-:W-:-:S04]  /*53d0*/  FADD.FTZ R3, R148, R3 ;  /* 0x0000000394037221 */ /* 0x000fc80000010000 */
[----:B------:R-:W-:-:S11]  /*53e0*/  FADD.FTZ R3, R160, R3 ;  /* 0x00000003a0037221 */ /* 0x000fd60000010000 */
[----:B-1----:R-:W-:Y:S08]  /*53f0*/  HMMA.16816.F32.BF16 R92, R16, R28, R24 ;  /* 0x0000001c105c723c */ /* 0x002ff00000041818 */
[----:B------:R-:W-:Y:S01]  /*5400*/  HMMA.16816.F32.BF16 R24, R20, R34, RZ ;  /* 0x000000221418723c */ /* 0x000fe200000418ff */
[----:B------:R-:W-:Y:S02]  /*5410*/  FADD.FTZ R3, R162, R3 ;  /* 0x00000003a2037221 */ /* 0x000fe40000010000 */
[----:B------:R-:W-:-:S02]  /*5420*/  FADD.FTZ R0, R209, R0 ;  /* 0x00000000d1007221 */ /* 0x000fc40000010000 */
[----:B------:R-:W-:Y:S02]  /*5430*/  IMAD.MOV.U32 R204, RZ, RZ, R89 ;  /* 0x000000ffffcc7224 */ /* 0x000fe400078e0059 */
[----:B------:R-:W-:Y:S02]  /*5440*/  IMAD.MOV.U32 R160, RZ, RZ, R88 ;  /* 0x000000ffffa07224 */ /* 0x000fe400078e0058 */
[----:B------:R-:W-:Y:S02]  /*5450*/  IMAD.MOV.U32 R162, RZ, RZ, R91 ;  /* 0x000000ffffa27224 */ /* 0x000fe400078e005b */
[----:B------:R-:W-:Y:S11]  /*5460*/  IMAD.MOV.U32 R209, RZ, RZ, R90 ;  /* 0x000000ffffd17224 */ /* 0x000ff600078e005a */
[----:B------:R-:W-:Y:S02]  /*5470*/  @!UPT UIADD3 URZ, URZ, URZ, URZ ;  /* 0x0000003f3f3ff290 */ /* 0x000fe4000fffe03f */
[----:B------:R-:W-:Y:S01]  /*5480*/  HMMA.16816.F32.BF16 R88, R16, R30, R24 ;  /* 0x0000001e1058723c */ /* 0x000fe20000041818 */
[----:B------:R-:W1:Y:S07]  /*5490*/  LDSM.16.MT88.4 R24, [R2+0x6000] ;  /* 0x006000000218783b */ /* 0x000e6e0000004200 */
[C---:B-1----:R-:W-:Y:S08]  /*54a0*/  HMMA.16816.F32.BF16 R28, R20.reuse, R24, RZ ;  /* 0x00000018141c723c */ /* 0x042ff000000418ff */
[----:B------:R-:W-:Y:S01]  /*54b0*/  HMMA.16816.F32.BF16 R20, R20, R26, RZ ;  /* 0x0000001a1414723c */ /* 0x000fe200000418ff */
[----:B------:R-:W1:Y:S01]  /*54c0*/  LDSM.16.MT88.4 R24, [R2+0x6800] ;  /* 0x006800000218783b */ /* 0x000e620000004200 */
[----:B------:R-:W-:-:S02]  /*54d0*/  FADD.FTZ R3, R207, R3 ;  /* 0x00000003cf037221 */ /* 0x000fc40000010000 */
[----:B------:R-:W-:Y:S02]  /*54e0*/  FADD.FTZ R0, R220, R0 ;  /* 0x00000000dc007221 */ /* 0x000fe40000010000 */
[----:B------:R-:W-:Y:S02]  /*54f0*/  IMAD.MOV.U32 R207, RZ, RZ, R74 ;  /* 0x000000ffffcf7224 */ /* 0x000fe400078e004a */
[----:B------:R-:W-:-:S08]  /*5500*/  IMAD.MOV.U32 R220, RZ, RZ, R75 ;  /* 0x000000ffffdc7224 */ /* 0x000fd000078e004b */
[C---:B-1----:R-:W-:Y:S08]  /*5510*/  HMMA.16816.F32.BF16 R72, R16.reuse, R24, R28 ;  /* 0x000000181048723c */ /* 0x042ff0000004181c */
[----:B------:R-:W-:Y:S01]  /*5520*/  HMMA.16816.F32.BF16 R28, R16, R26, R20 ;  /* 0x0000001a101c723c */ /* 0x000fe20000041814 */
[----:B------:R-:W1:Y:S01]  /*5530*/  LDSM.16.MT88.4 R16, [R214+0x1000] ;  /* 0x00100000d610783b */ /* 0x000e620000004200 */
[----:B------:R-:W-:-:S02]  /*5540*/  FADD.FTZ R3, R208, R3 ;  /* 0x00000003d0037221 */ /* 0x000fc40000010000 */
[----:B------:R-:W-:Y:S01]  /*5550*/  FADD.FTZ R0, R221, R0 ;  /* 0x00000000dd007221 */ /* 0x000fe20000010000 */
[----:B------:R-:W2:Y:S01]  /*5560*/  LDSM.16.MT88.4 R20, [R215+0x1000] ;  /* 0x00100000d714783b */ /* 0x000ea20000004200 */
[----:B------:R-:W-:Y:S02]  /*5570*/  FADD.FTZ R3, R219, R3 ;  /* 0x00000003db037221 */ /* 0x000fe40000010000 */
[----:B------:R-:W-:Y:S02]  /*5580*/  IMAD.MOV.U32 R161, RZ, RZ, R68 ;  /* 0x000000ffffa17224 */ /* 0x000fe400078e0044 */
[----:B------:R-:W-:Y:S02]  /*5590*/  IMAD.MOV.U32 R208, RZ, RZ, R69 ;  /* 0x000000ffffd07224 */ /* 0x000fe400078e0045 */
[----:B------:R-:W-:Y:S02]  /*55a0*/  IMAD.MOV.U32 R221, RZ, RZ, R70 ;  /* 0x000000ffffdd7224 */ /* 0x000fe400078e0046 */
[----:B------:R-:W-:-:S02]  /*55b0*/  IMAD.MOV.U32 R219, RZ, RZ, R71 ;  /* 0x000000ffffdb7224 */ /* 0x000fc400078e0047 */
        /* <DEDUP_REMOVED lines=25> */
[----:B------:R-:W-:Y:S01]  /*5750*/  HMMA.16816.F32.BF16 R72, R12, R18, R28 ;  /* 0x000000120c48723c */ /* 0x000fe2000004181c */
[----:B------:R-:W1:Y:S04]  /*5760*/  LDSM.16.MT88.4 R16, [R215+0x1800] ;  /* 0x00180000d710783b */ /* 0x000e680000004200 */
[----:B------:R-:W3:Y:S03]  /*5770*/  LDSM.16.MT88.4 R12, [R2+0x1800] ;  /* 0x00180000020c783b */ /* 0x000ee60000004200 */
        /* <DEDUP_REMOVED lines=18> */
[C---:B--2---:R-:W-:Y:S01]  /*58a0*/  HMMA.16816.F32.BF16 R32, R8.reuse, R20, R144 ;  /* 0x000000140820723c */ /* 0x044fe20000041890 */
[----:B------:R-:W-:Y:S01]  /*58b0*/  FADD.FTZ R205, R205, R0 ;  /* 0x00000000cdcd7221 */ /* 0x000fe20000010000 */
[----:B------:R-:W-:Y:S06]  /*58c0*/  LDSM.16.MT88.4 R144, [R2+0x2800] ;  /* 0x002800000290783b */ /* 0x000fec0000004200 */
[C---:B------:R-:W-:Y:S01]  /*58d0*/  HMMA.16816.F32.BF16 R28, R8.reuse, R22, R140 ;  /* 0x00000016081c723c */ /* 0x040fe2000004188c */
[----:B------:R-:W-:Y:S07]  /*58e0*/  LDSM.16.MT88.4 R20, [R214+0x2000] ;  /* 0x00200000d614783b */ /* 0x000fee0000004200 */
[C---:B-1----:R-:W-:Y:S08]  /*58f0*/  HMMA.16816.F32.BF16 R108, R8.reuse, R16, R108 ;  /* 0x00000010086c723c */ /* 0x042ff0000004186c */
[C---:B------:R-:W-:Y:S01]  /*5900*/  HMMA.16816.F32.BF16 R24, R8.reuse, R18, R104 ;  /* 0x000000120818723c */ /* 0x040fe20000041868 */
[----:B------:R-:W-:Y:S07]  /*5910*/  LDSM.16.MT88.4 R16, [R215+0x2000] ;  /* 0x00200000d710783b */ /* 0x000fee0000004200 */
[C---:B---3--:R-:W-:Y:S08]  /*5920*/  HMMA.16816.F32.BF16 R88, R8.reuse, R12, R88 ;  /* 0x0000000c0858723c */ /* 0x048ff00000041858 */
[----:B------:R-:W-:Y:S01]  /*5930*/  HMMA.16816.F32.BF16 R40, R8, R14, R72 ;  /* 0x0000000e0828723c */ /* 0x000fe20000041848 */
[----:B------:R-:W1:Y:S04]  /*5940*/  LDSM.16.MT88.4 R12, [R2+0x2000] ;  /* 0x00200000020c783b */ /* 0x000e680000004200 */
[----:B------:R-:W2:Y:S03]  /*5950*/  LDSM.16.MT88.4 R8, [R214+0x5000] ;  /* 0x00500000d608783b */ /* 0x000ea60000004200 */
[C---:B-1----:R-:W-:Y:S08]  /*5960*/  HMMA.16816.F32.BF16 R148, R4.reuse, R12, R148 ;  /* 0x0000000c0494723c */ /* 0x042ff00000041894 */
[C---:B------:R-:W-:Y:S01]  /*5970*/  HMMA.16816.F32.BF16 R72, R4.reuse, R14, R68 ;  /* 0x0000000e0448723c */ /* 0x040fe20000041844 */
[----:B------:R-:W1:Y:S07]  /*5980*/  LDSM.16.MT88.4 R12, [R214+0x8000] ;  /* 0x00800000d60c783b */ /* 0x000e6e0000004200 */
[C---:B--2---:R-:W-:Y:S01]  /*5990*/  HMMA.16816.F32.BF16 R140, R4.reuse, R8, R64 ;  /* 0x00000008048c723c */ /* 0x044fe20000041840 */
[----:B------:R-:W-:Y:S01]  /*59a0*/  FADD.FTZ R0, R219, R3 ;  /* 0x00000003db007221 */ /* 0x000fe20000010000 */
[----:B------:R-:W-:Y:S06]  /*59b0*/  LDSM.16.MT88.4 R64, [R2+0x5800] ;  /* 0x005800000240783b */ /* 0x000fec0000004200 */
[C---:B------:R-:W-:Y:S01]  /*59c0*/  HMMA.16816.F32.BF16 R68, R4.reuse, R10, R56 ;  /* 0x0000000a0444723c */ /* 0x040fe20000041838 */
[----:B------:R-:W2:Y:S07]  /*59d0*/  LDSM.16.MT88.4 R8, [R215+0x8000] ;  /* 0x00800000d708783b */ /* 0x000eae0000004200 */
[C---:B------:R-:W-:Y:S08]  /*59e0*/  HMMA.16816.F32.BF16 R104, R4.reuse, R20, R136 ;  /* 0x000000140468723c */ /* 0x040ff00000041888 */
[C---:B------:R-:W-:Y:S01]  /*59f0*/  HMMA.16816.F32.BF16 R36, R4.reuse, R22, R92 ;  /* 0x000000160424723c */ /* 0x040fe2000004185c */
[----:B------:R-:W3:Y:S07]  /*5a00*/  LDSM.16.MT88.4 R20, [R215+0x5000] ;  /* 0x00500000d714783b */ /* 0x000eee0000004200 */
[C---:B------:R-:W-:Y:S08]  /*5a10*/  HMMA.16816.F32.BF16 R120, R4.reuse, R16, R120 ;  /* 0x000000100478723c */ /* 0x040ff00000041878 */
[C---:B-1----:R-:W-:Y:S08]  /*5a20*/  HMMA.16816.F32.BF16 R32, R4.reuse, R12, R32 ;  /* 0x0000000c0420723c */ /* 0x042ff00000041820 */
[C---:B------:R-:W-:Y:S08]  /*5a30*/  HMMA.16816.F32.BF16 R28, R4.reuse, R14, R28 ;  /* 0x0000000e041c723c */ /* 0x040ff0000004181c */
[----:B------:R-:W-:Y:S01]  /*5a40*/  HMMA.16816.F32.BF16 R52, R4, R18, R52 ;  /* 0x000000120434723c */ /* 0x000fe20000041834 */
[----:B------:R-:W1:Y:S01]  /*5a50*/  LDSM.16.MT88.4 R16, [R2+0x5000] ;  /* 0x005000000210783b */ /* 0x000e620000004200 */
[----:B------:R-:W-:-:S03]  /*5a60*/  FADD.FTZ R0, R208, R0 ;  /* 0x00000000d0007221 */ /* 0x000fc60000010000 */
[----:B------:R-:W-:Y:S03]  /*5a70*/  LDSM.16.MT88.4 R136, [R214+0x5800] ;  /* 0x00580000d688783b */ /* 0x000fe60000004200 */
[C---:B--2---:R-:W-:Y:S01]  /*5a80*/  HMMA.16816.F32.BF16 R12, R4.reuse, R8, R108 ;  /* 0x00000008040c723c */ /* 0x044fe2000004186c */
[----:B------:R-:W-:Y:S07]  /*5a90*/  LDSM.16.MT88.4 R56, [R215+0x5800] ;  /* 0x00580000d738783b */ /* 0x000fee0000004200 */
[C---:B------:R-:W-:Y:S01]  /*5aa0*/  HMMA.16816.F32.BF16 R24, R4.reuse, R10, R24 ;  /* 0x0000000a0418723c */ /* 0x040fe20000041818 */
[----:B------:R-:W2:Y:S07]  /*5ab0*/  LDSM.16.MT88.4 R8, [R2+0x8000] ;  /* 0x008000000208783b */ /* 0x000eae0000004200 */
[C---:B---3--:R-:W-:Y:S01]  /*5ac0*/  HMMA.16816.F32.BF16 R84, R4.reuse, R20, R124 ;  /* 0x000000140454723c */ /* 0x048fe2000004187c */
[----:B------:R-:W-:Y:S01]  /*5ad0*/  FADD.FTZ R0, R207, R0 ;  /* 0x00000000cf007221 */ /* 0x000fe20000010000 */
[----:B------:R-:W3:Y:S06]  /*5ae0*/  LDSM.16.MT88.4 R124, [R215+0x2800] ;  /* 0x00280000d77c783b */ /* 0x000eec0000004200 */
[C---:B------:R-:W-:Y:S08]  /*5af0*/  HMMA.16816.F32.BF16 R60, R4.reuse, R22, R60 ;  /* 0x00000016043c723c */ /* 0x040ff0000004183c */
[C---:B-1----:R-:W-:Y:S08]  /*5b00*/  HMMA.16816.F32.BF16 R48, R4.reuse, R16, R48 ;  /* 0x000000100430723c */ /* 0x042ff00000041830 */
[C---:B------:R-:W-:Y:S01]  /*5b10*/  HMMA.16816.F32.BF16 R44, R4.reuse, R18, R44 ;  /* 0x00000012042c723c */ /* 0x040fe2000004182c */
[----:B------:R-:W1:Y:S07]  /*5b20*/  LDSM.16.MT88.4 R108, [R214+0x2800] ;  /* 0x00280000d66c783b */ /* 0x000e6e0000004200 */
[C---:B--2---:R-:W-:Y:S08]  /*5b30*/  HMMA.16816.F32.BF16 R92, R4.reuse, R8, R88 ;  /* 0x00000008045c723c */ /* 0x044ff00000041858 */
[----:B------:R-:W-:Y:S01]  /*5b40*/  HMMA.16816.F32.BF16 R40, R4, R10, R40 ;  /* 0x0000000a0428723c */ /* 0x000fe20000041828 */
[----:B------:R2:W-:Y:S01]  /*5b50*/  LDSM.16.MT88.4 R4, [R2+0x8800] ;  /* 0x008800000204783b */ /* 0x0005e20000004200 */
[----:B------:R-:W-:-:S03]  /*5b60*/  FADD.FTZ R0, R162, R0 ;  /* 0x00000000a2007221 */ /* 0x000fc60000010000 */
[----:B------:R-:W-:Y:S01]  /*5b70*/  LDSM.16.MT88.4 R88, [R215+0x8800] ;  /* 0x00880000d758783b */ /* 0x000fe20000004200 */
[----:B------:R-:W-:Y:S02]  /*5b80*/  FADD.FTZ R0, R251, R0 ;  /* 0x00000000fb007221 */ /* 0x000fe40000010000 */
[----:B--2---:R-:W-:-:S04]  /*5b90*/  FADD.FTZ R2, R221, R205 ;  /* 0x000000cddd027221 */ /* 0x004fc80000010000 */
[----:B------:R-:W-:-:S04]  /*5ba0*/  FADD.FTZ R2, R220, R2 ;  /* 0x00000002dc027221 */ /* 0x000fc80000010000 */
[----:B------:R-:W-:-:S04]  /*5bb0*/  FADD.FTZ R2, R209, R2 ;  /* 0x00000002d1027221 */ /* 0x000fc80000010000 */
[----:B------:R-:W-:Y:S02]  /*5bc0*/  FADD.FTZ R2, R206, R2 ;  /* 0x00000002ce027221 */ /* 0x000fe40000010000 */
[----:B------:R-:W-:Y:S02]  /*5bd0*/  FADD.FTZ R0, R250, R0 ;  /* 0x00000000fa007221 */ /* 0x000fe40000010000 */
[----:B------:R-:W-:Y:S02]  /*5be0*/  FADD.FTZ R2, R160, R2 ;  /* 0x00000002a0027221 */ /* 0x000fe40000010000 */
[----:B------:R-:W-:Y:S02]  /*5bf0*/  FADD.FTZ R0, R249, R0 ;  /* 0x00000000f9007221 */ /* 0x000fe40000010000 */
[----:B------:R-:W-:Y:S02]  /*5c00*/  FADD.FTZ R2, R163, R2 ;  /* 0x00000002a3027221 */ /* 0x000fe40000010000 */
[----:B------:R-:W-:-:S02]  /*5c10*/  FADD.FTZ R0, R248, R0 ;  /* 0x00000000f8007221 */ /* 0x000fc40000010000 */
[----:B------:R-:W-:Y:S02]  /*5c20*/  FADD.FTZ R2, R204, R2 ;  /* 0x00000002cc027221 */ /* 0x000fe40000010000 */
[----:B------:R-:W-:Y:S02]  /*5c30*/  FADD.FTZ R0, R244, R0 ;  /* 0x00000000f4007221 */ /* 0x000fe40000010000 */
[----:B------:R-:W-:Y:S02]  /*5c40*/  FADD.FTZ R2, R252, R2 ;  /* 0x00000002fc027221 */ /* 0x000fe40000010000 */
[----:B------:R-:W-:Y:S02]  /*5c50*/  FADD.FTZ R0, R243, R0 ;  /* 0x00000000f3007221 */ /* 0x000fe40000010000 */
[----:B------:R-:W-:Y:S01]  /*5c60*/  FADD.FTZ R2, R247, R2 ;  /* 0x00000002f7027221 */ /* 0x000fe20000010000 */
[----:B------:R-:W-:Y:S01]  /*5c70*/  HMMA.16816.F32.BF16 R148, R96, R144, R148 ;  /* 0x000000906094723c */ /* 0x000fe20000041894 */
[----:B------:R-:W-:-:S02]  /*5c80*/  FADD.FTZ R0, R242, R0 ;  /* 0x00000000f2007221 */ /* 0x000fc40000010000 */
[----:B------:R-:W-:-:S05]  /*5c90*/  FADD.FTZ R2, R245, R2 ;  /* 0x00000002f5027221 */ /* 0x000fca0000010000 */
[----:B------:R-:W-:Y:S01]  /*5ca0*/  HMMA.16816.F32.BF16 R144, R96, R146, R72 ;  /* 0x000000926090723c */ /* 0x000fe20000041848 */
[----:B------:R-:W2:Y:S01]  /*5cb0*/  LDSM.16.MT88.4 R72, [R214+0x8800] ;  /* 0x00880000d648783b */ /* 0x000ea20000004200 */
        /* <DEDUP_REMOVED lines=10> */
[----:B------:R-:W-:-:S04]  /*5d60*/  IADD3 R0, R222, -0x3, RZ ;  /* 0xfffffffdde007810 */ /* 0x000fc80007ffe0ff */
[----:B------:R4:W-:Y:S04]  /*5d70*/  STL [R1+0x10], R2 ;  /* 0x0000100201007387 */ /* 0x0009e80000100800 */
[----:B------:R4:W-:Y:S01]  /*5d80*/  STL [R1+0x8], R3 ;  /* 0x0000080301007387 */ /* 0x0009e20000100800 */
[----:B------:R-:W-:Y:S01]  /*5d90*/  ISETP.GE.AND P0, PT, R0, R161, PT ;  /* 0x000000a10000720c */ /* 0x000fe20003f06270 */
[C---:B---3--:R-:W-:Y:S01]  /*5da0*/  HMMA.16816.F32.BF16 R120, R96.reuse, R124, R120 ;  /* 0x0000007c6078723c */ /* 0x048fe20000041878 */
[----:B------:R-:W-:Y:S07]  /*5db0*/  BSSY B0, `(.L_x_2087) ;  /* 0x000003c000007945 */ /* 0x000fee0003800000 */
        /* <DEDUP_REMOVED lines=17> */
[----:B----4-:R-:W2:Y:S04]  /*5ed0*/  LDL.LU.64 R220, [R1] ;  /* 0x0000000001dc7983 */ /* 0x010ea80000300a00 */
[----:B------:R-:W3:Y:S04]  /*5ee0*/  LDL.64 R206, [R1+0x28] ;  /* 0x0000280001ce7983 */ /* 0x000ee80000100a00 */
[----:B------:R-:W4:Y:S04]  /*5ef0*/  LDL R160, [R1+0x30] ;  /* 0x0000300001a07983 */ /* 0x000f280000100800 */
[----:B------:R-:W5:Y:S04]  /*5f00*/  LDL R163, [R1+0x20] ;  /* 0x0000200001a37983 */ /* 0x000f680000100800 */
[----:B------:R-:W5:Y:S01]  /*5f10*/  LDL R204, [R1+0x34] ;  /* 0x0000340001cc7983 */ /* 0x000f620000100800 */
[----:B------:R-:W-:Y:S01]  /*5f20*/  SHF.R.S32.HI R2, RZ, 0x1f, R0 ;  /* 0x0000001fff027819 */ /* 0x000fe20000011400 */
[----:B------:R-:W-:-:S04]  /*5f30*/  IMAD.WIDE.U32 R4, R0, c[0x0][0x1e0], RZ ;  /* 0x0000780000047a25 */ /* 0x000fc800078e00ff */
[----:B------:R-:W-:Y:S02]  /*5f40*/  IMAD R2, R2, c[0x0][0x1e0], RZ ;  /* 0x0000780002027a24 */ /* 0x000fe400078e02ff */
[----:B------:R-:W-:Y:S02]  /*5f50*/  IMAD.MOV.U32 R162, RZ, RZ, c[0x0][0x1e0] ;  /* 0x00007800ffa27624 */ /* 0x000fe400078e00ff */
[----:B------:R-:W-:Y:S02]  /*5f60*/  IMAD R0, R0, c[0x0][0x1e4], R2 ;  /* 0x0000790000007a24 */ /* 0x000fe400078e0202 */
[----:B------:R-:W-:Y:S02]  /*5f70*/  IMAD.MOV.U32 R209, RZ, RZ, 0x6 ;  /* 0x00000006ffd17424 */ /* 0x000fe400078e00ff */
[----:B------:R-:W-:Y:S02]  /*5f80*/  IMAD.IADD R0, R5, 0x1, R0 ;  /* 0x0000000105007824 */ /* 0x000fe400078e0200 */
[C---:B------:R-:W-:Y:S01]  /*5f90*/  IMAD.SHL.U32 R6, R162.reuse, 0x40, RZ ;  /* 0x00000040a2067824 */ /* 0x040fe200078e00ff */
[----:B------:R-:W-:Y:S01]  /*5fa0*/  SHF.L.U64.HI R7, R162, R209, c[0x0][0x1e4] ;  /* 0x00007900a2077619 */ /* 0x000fe200000102d1 */
[----:B------:R-:W-:-:S02]  /*5fb0*/  IMAD R0, R0, 0x60, RZ ;  /* 0x0000006000007824 */ /* 0x000fc400078e02ff */
[----:B--2---:R-:W-:-:S04]  /*5fc0*/  IMAD.WIDE.U32 R4, R4, 0x60, R220 ;  /* 0x0000006004047825 */ /* 0x004fc800078e00dc */
[----:B------:R-:W-:Y:S01]  /*5fd0*/  IMAD.IADD R0, R5, 0x1, R0 ;  /* 0x0000000105007824 */ /* 0x000fe200078e0200 */
[----:B------:R-:W-:Y:S02]  /*5fe0*/  LEA R2, P4, R4, c[0x0][0x1c8], 0x1 ;  /* 0x0000720004027a11 */ /* 0x000fe400078808ff */
[----:B---3--:R-:W-:Y:S02]  /*5ff0*/  ISETP.GE.AND P3, PT, R206, c[0x0][0x1d4], PT ;  /* 0x00007500ce007a0c */ /* 0x008fe40003f66270 */
[----:B----4-:R-:W-:Y:S02]  /*6000*/  ISETP.GE.AND P1, PT, R160, c[0x0][0x1d4], PT ;  /* 0x00007500a0007a0c */ /* 0x010fe40003f26270 */
[----:B------:R-:W-:Y:S02]  /*6010*/  LEA.HI.X R3, R4, c[0x0][0x1cc], R0, 0x1, P4 ;  /* 0x0000730004037a11 */ /* 0x000fe400020f0c00 */
[----:B-----5:R-:W-:Y:S02]  /*6020*/  ISETP.GE.AND P0, PT, R163, c[0x0][0x1d4], PT ;  /* 0x00007500a3007a0c */ /* 0x020fe40003f06270 */
[----:B------:R-:W-:-:S02]  /*6030*/  IADD3 R10, P6, P5, R6, 0x80, R2 ;  /* 0x00000080060a7810 */ /* 0x000fc40007dde002 */
[-C--:B------:R-:W-:Y:S02]  /*6040*/  IADD3 R4, P4, R2, R6.reuse, RZ ;  /* 0x0000000602047210 */ /* 0x080fe40007f9e0ff */
        /* <DEDUP_REMOVED lines=18> */
.L_x_2088:
[----:B----4-:R-:W-:Y:S05]  /*6170*/  BSYNC B0 ;  /* 0x0000000000007941 */ /* 0x010fea0003800000 */
.L_x_2087:
[----:B------:R-:W2:Y:S01]  /*6180*/  LDL R0, [R1+0x68] ;  /* 0x0000680001007983 */ /* 0x000ea20000100800 */
[----:B-1----:R-:W-:Y:S01]  /*6190*/  IMAD.MOV.U32 R3, RZ, RZ, c[0x0][0x168] ;  /* 0x00005a00ff037624 */ /* 0x002fe200078e00ff */
[----:B------:R-:W-:Y:S01]  /*61a0*/  IADD3 R232, R222, -0x2, RZ ;  /* 0xfffffffedee87810 */ /* 0x000fe20007ffe0ff */
[----:B------:R-:W-:Y:S01]  /*61b0*/  IMAD.MOV.U32 R209, RZ, RZ, 0x1 ;  /* 0x00000001ffd17424 */ /* 0x000fe200078e00ff */
[----:B------:R-:W0:Y:S01]  /*61c0*/  LDGDEPBAR ;  /* 0x00000000000079af */ /* 0x000e220000000000 */
[----:B--2---:R-:W-:-:S05]  /*61d0*/  @P2 IMAD.HI.U32 R2, R0, c[0x0][0x2c8], RZ ;  /* 0x0000b20000022a27 */ /* 0x004fca00078e00ff */
[----:B------:R-:W-:-:S04]  /*61e0*/  @P2 SHF.R.U32.HI R0, RZ, c[0x0][0x2cc], R2 ;  /* 0x0000b300ff002a19 */ /* 0x000fc80000011602 */
[----:B------:R-:W-:-:S05]  /*61f0*/  IADD3 R0, R0, c[0x0][0x1d0], -R3 ;  /* 0x0000740000007a10 */ /* 0x000fca0007ffe803 */
[----:B------:R-:W-:-:S05]  /*6200*/  IMAD.HI R0, R0, 0x2aaaaaab, RZ ;  /* 0x2aaaaaab00007827 */ /* 0x000fca00078e02ff */
[----:B------:R-:W-:-:S04]  /*6210*/  SHF.R.U32.HI R2, RZ, 0x1f, R0 ;  /* 0x0000001fff027819 */ /* 0x000fc80000011600 */
[----:B------:R-:W-:-:S04]  /*6220*/  LEA.HI.SX32 R0, R0, R2, 0x1c ;  /* 0x0000000200007211 */ /* 0x000fc800078fe2ff */
[----:B------:R-:W-:-:S04]  /*6230*/  IMNMX R3, R161, R0, !PT ;  /* 0x00000000a1037217 */ /* 0x000fc80007800200 */
[----:B------:R-:W-:Y:S01]  /*6240*/  ISETP.GE.AND P0, PT, R232, R3, PT ;  /* 0x00000003e800720c */ /* 0x000fe20003f06270 */
[----:B------:R1:W-:Y:S04]  /*6250*/  STL [R1+0x14], R3 ;  /* 0x0000140301007387 */ /* 0x0003e80000100800 */
[----:B------:R1:W-:Y:S08]  /*6260*/  STL [R1+0x4], RZ ;  /* 0x000004ff01007387 */ /* 0x0003f00000100800 */
[----:B------:R-:W-:Y:S05]  /*6270*/  @!P0 BRA `(.L_x_2089) ;  /* 0x0000495000008947 */ /* 0x000fea0003800000 */
[----:B------:R-:W2:Y:S01]  /*6280*/  LDL R4, [R1+0x1c] ;  /* 0x00001c0001047983 */ /* 0x000ea20000100800 */
[----:B-1----:R-:W-:-:S02]  /*6290*/  MOV R3, R100 ;  /* 0x0000006400037202 */ /* 0x002fc40000000f00 */
[----:B------:R-:W-:Y:S01]  /*62a0*/  MOV R2, R101 ;  /* 0x0000006500027202 */ /* 0x000fe20000000f00 */
[----:B------:R1:W-:Y:S01]  /*62b0*/  STL [R1], R232 ;  /* 0x000000e801007387 */ /* 0x0003e20000100800 */
[----:B------:R-:W-:-:S03]  /*62c0*/  MOV R209, 0x1 ;  /* 0x0000000100d17802 */ /* 0x000fc60000000f00 */
[----:B------:R1:W-:Y:S01]  /*62d0*/  STL [R1+0x4], RZ ;  /* 0x000004ff01007387 */ /* 0x0003e20000100800 */
[----:B--2---:R-:W-:-:S05]  /*62e0*/  @P2 IMAD.HI.U32 R0, R4, c[0x0][0x2c8], RZ ;  /* 0x0000b20004002a27 */ /* 0x004fca00078e00ff */
[----:B------:R-:W-:-:S05]  /*62f0*/  @P2 SHF.R.U32.HI R0, RZ, c[0x0][0x2cc], R0 ;  /* 0x0000b300ff002a19 */ /* 0x000fca0000011600 */
[----:B------:R1:W-:Y:S02]  /*6300*/  @P2 STL [R1+0x18], R0 ;  /* 0x0000180001002387 */ /* 0x0003e40000100800 */
.L_x_2090:
[----:B------:R-:W2:Y:S01]  /*6310*/  LDL.64 R224, [R1+0x48] ;  /* 0x0000480001e07983 */ /* 0x000ea20000100a00 */
[----:B------:R-:W-:Y:S04]  /*6320*/  DEPBAR.LE SB0, 0x2 ;  /* 0x000080800000791a */ /* 0x000fe80000000000 */
[----:B------:R-:W-:Y:S01]  /*6330*/  WARPSYNC 0xffffffff ;  /* 0xffffffff00007948 */ /* 0x000fe20003800000 */
[----:B------:R-:W3:Y:S01]  /*6340*/  LDL.64 R220, [R1+0x28] ;  /* 0x0000280001dc7983 */ /* 0x000ee20000100a00 */
[----:B------:R-:W-:Y:S05]  /*6350*/  IMAD R208, R209, 0x9000, RZ ;  /* 0x00009000d1d07824 */ /* 0x000fea00078e02ff */
[----:B------:R-:W4:Y:S01]  /*6360*/  LDL R206, [R1+0x44] ;  /* 0x0000440001ce7983 */ /* 0x000f220000100800 */
[----:B-1----:R-:W-:Y:S03]  /*6370*/  IADD3 R0, R213, R208, RZ ;  /* 0x000000d0d5007210 */ /* 0x002fe60007ffe0ff */
[----:B------:R-:W5:Y:S01]  /*6380*/  LDL R205, [R1+0x40] ;  /* 0x0000400001cd7983 */ /* 0x000f620000100800 */
[----:B------:R-:W-:Y:S03]  /*6390*/  IADD3 R204, R211, R0, RZ ;  /* 0x00000000d3cc7210 */ /* 0x000fe60007ffe0ff */
[----:B------:R-:W2:Y:S04]  /*63a0*/  LDL R233, [R1+0x20] ;  /* 0x0000200001e97983 */ /* 0x000ea80000100800 */
[----:B------:R-:W2:Y:S04]  /*63b0*/  LDL R231, [R1+0xc] ;  /* 0x00000c0001e77983 */ /* 0x000ea80000100800 */
[----:B------:R-:W2:Y:S04]  /*63c0*/  LDL R222, [R1+0x30] ;  /* 0x0000300001de7983 */ /* 0x000ea80000100800 */
[----:B------:R-:W5:Y:S04]  /*63d0*/  LDL.LU R219, [R1+0x4] ;  /* 0x0000040001db7983 */ /* 0x000f680000300800 */
[----:B------:R-:W2:Y:S04]  /*63e0*/  LDL.LU R207, [R1] ;  /* 0x0000000001cf7983 */ /* 0x000ea80000300800 */
[----:B------:R-:W-:Y:S08]  /*63f0*/  BAR.SYNC.DEFER_BLOCKING 0x0 ;  /* 0x0000000000007b1d */ /* 0x000ff00000010000 */
[----:B------:R-:W1:Y:S08]  /*6400*/  LDSM.16.M88.4 R8, [R0] ;  /* 0x000000000008783b */ /* 0x000e700000000200 */
[----:B------:R-:W1:Y:S08]  /*6410*/  LDSM.16.M88.4 R16, [R0+0x800] ;  /* 0x000800000010783b */ /* 0x000e700000000200 */
[----:B------:R-:W1:Y:S08]  /*6420*/  LDSM.16.M88.4 R24, [R0+0x1000] ;  /* 0x001000000018783b */ /* 0x000e700000000200 */
[----:B------:R-:W1:Y:S08]  /*6430*/  LDSM.16.M88.4 R32, [R0+0x1800] ;  /* 0x001800000020783b */ /* 0x000e700000000200 */
[----:B------:R-:W1:Y:S02]  /*6440*/  LDSM.16.M88.4 R40, [R0+0x2000] ;  /* 0x002000000028783b */ /* 0x000e640000000200 */
[C---:B-1----:R-:W-:Y:S06]  /*6450*/  HMMA.16816.F32.BF16 R4, R152.reuse, R8, RZ ;  /* 0x000000089804723c */ /* 0x042fec00000418ff */
[----:B------:R-:W1:Y:S02]  /*6460*/  LDSM.16.M88.4 R48, [R0+0x2800] ;  /* 0x002800000030783b */ /* 0x000e640000000200 */
[C---:B------:R-:W-:Y:S06]  /*6470*/  HMMA.16816.F32.BF16 R8, R152.reuse, R10, RZ ;  /* 0x0000000a9808723c */ /* 0x040fec00000418ff */
[----:B------:R-:W1:Y:S02]  /*6480*/  LDSM.16.M88.4 R100, [R204] ;  /* 0x00000000cc64783b */ /* 0x000e640000000200 */
[C---:B------:R-:W-:Y:S06]  /*6490*/  HMMA.16816.F32.BF16 R12, R152.reuse, R16, RZ ;  /* 0x00000010980c723c */ /* 0x040fec00000418ff */
[----:B------:R-:W1:Y:S02]  /*64a0*/  LDSM.16.M88.4 R160, [R204+0x800] ;  /* 0x00080000cca0783b */ /* 0x000e640000000200 */
[C---:B------:R-:W-:Y:S06]  /*64b0*/  HMMA.16816.F32.BF16 R16, R152.reuse, R18, RZ ;  /* 0x000000129810723c */ /* 0x040fec00000418ff */
[----:B------:R-:W5:Y:S04]  /*64c0*/  LDL R228, [R1+0x18] ;  /* 0x0000180001e47983 */ /* 0x000f680000100800 */
[----:B------:R-:W5:Y:S01]  /*64d0*/  LDL R223, [R1+0x38] ;  /* 0x0000380001df7983 */ /* 0x000f620000100800 */
[C---:B------:R-:W-:Y:S08]  /*64e0*/  HMMA.16816.F32.BF16 R20, R152.reuse, R24, RZ ;  /* 0x000000189814723c */ /* 0x040ff000000418ff */
[C---:B------:R-:W-:Y:S08]  /*64f0*/  HMMA.16816.F32.BF16 R24, R152.reuse, R26, RZ ;  /* 0x0000001a9818723c */ /* 0x040ff000000418ff */
[C---:B------:R-:W-:Y:S08]  /*6500*/  HMMA.16816.F32.BF16 R28, R152.reuse, R32, RZ ;  /* 0x00000020981c723c */ /* 0x040ff000000418ff */
[C---:B------:R-:W-:Y:S08]  /*6510*/  HMMA.16816.F32.BF16 R32, R152.reuse, R34, RZ ;  /* 0x000000229820723c */ /* 0x040ff000000418ff */
[C---:B------:R-:W-:Y:S08]  /*6520*/  HMMA.16816.F32.BF16 R36, R152.reuse, R40, RZ ;  /* 0x000000289824723c */ /* 0x040ff000000418ff */
[C---:B------:R-:W-:Y:S08]  /*6530*/  HMMA.16816.F32.BF16 R40, R152.reuse, R42, RZ ;  /* 0x0000002a9828723c */ /* 0x040ff000000418ff */
[C---:B-1----:R-:W-:Y:S08]  /*6540*/  HMMA.16816.F32.BF16 R44, R152.reuse, R48, RZ ;  /* 0x00000030982c723c */ /* 0x042ff000000418ff */
[----:B------:R-:W-:Y:S08]  /*6550*/  HMMA.16816.F32.BF16 R48, R152, R50, RZ ;  /* 0x000000329830723c */ /* 0x000ff000000418ff */
[C---:B------:R-:W-:Y:S08]  /*6560*/  HMMA.16816.F32.BF16 R4, R156.reuse, R100, R4 ;  /* 0x000000649c04723c */ /* 0x040ff00000041804 */
[C---:B------:R-:W-:Y:S01]  /*6570*/  HMMA.16816.F32.BF16 R8, R156.reuse, R102, R8 ;  /* 0x000000669c08723c */ /* 0x040fe20000041808 */
[----:B------:R-:W1:Y:S07]  /*6580*/  LDSM.16.M88.4 R100, [R204+0x1000] ;  /* 0x00100000cc64783b */ /* 0x000e6e0000000200 */
[C---:B------:R-:W-:Y:S08]  /*6590*/  HMMA.16816.F32.BF16 R12, R156.reuse, R160, R12 ;  /* 0x000000a09c0c723c */ /* 0x040ff0000004180c */
[C---:B------:R-:W-:Y:S01]  /*65a0*/  HMMA.16816.F32.BF16 R16, R156.reuse, R162, R16 ;  /* 0x000000a29c10723c */ /* 0x040fe20000041810 */
[----:B------:R-:W1:Y:S07]  /*65b0*/  LDSM.16.M88.4 R160, [R204+0x1800] ;  /* 0x00180000cca0783b */ /* 0x000e6e0000000200 */
[C---:B-1----:R-:W-:Y:S08]  /*65c0*/  HMMA.16816.F32.BF16 R20, R156.reuse, R100, R20 ;  /* 0x000000649c14723c */ /* 0x042ff00000041814 */
[C---:B------:R-:W-:Y:S01]  /*65d0*/  HMMA.16816.F32.BF16 R24, R156.reuse, R102, R24 ;  /* 0x000000669c18723c */ /* 0x040fe20000041818 */
[----:B------:R-:W1:Y:S07]  /*65e0*/  LDSM.16.M88.4 R100, [R204+0x2000] ;  /* 0x00200000cc64783b */ /* 0x000e6e0000000200 */
[C---:B------:R-:W-:Y:S08]  /*65f0*/  HMMA.16816.F32.BF16 R28, R156.reuse, R160, R28 ;  /* 0x000000a09c1c723c */ /* 0x040ff0000004181c */
[C---:B------:R-:W-:Y:S01]  /*6600*/  HMMA.16816.F32.BF16 R32, R156.reuse, R162, R32 ;  /* 0x000000a29c20723c */ /* 0x040fe20000041820 */
[----:B------:R-:W3:Y:S07]  /*6610*/  LDSM.16.M88.4 R160, [R204+0x2800] ;  /* 0x00280000cca0783b */ /* 0x000eee0000000200 */
[C---:B-1----:R-:W-:Y:S08]  /*6620*/  HMMA.16816.F32.BF16 R36, R156.reuse, R100, R36 ;  /* 0x000000649c24723c */ /* 0x042ff00000041824 */
[C---:B------:R-:W-:Y:S08]  /*6630*/  HMMA.16816.F32.BF16 R40, R156.reuse, R102, R40 ;  /* 0x000000669c28723c */ /* 0x040ff00000041828 */
[C---:B---3--:R-:W-:Y:S07]  /*6640*/  HMMA.16816.F32.BF16 R44, R156.reuse, R160, R44 ;  /* 0x000000a09c2c723c */ /* 0x048fee000004182c */
[----:B------:R-:W-:Y:S01]  /*6650*/  IMAD.IADD R160, R210, 0x1, R0 ;  /* 0x00000001d2a07824 */ /* 0x000fe200078e0200 */
[----:B------:R-:W-:Y:S03]  /*6660*/  HMMA.16816.F32.BF16 R48, R156, R162, R48 ;  /* 0x000000a29c30723c */ /* 0x000fe60000041830 */
[----:B--2---:R-:W-:Y:S02]  /*6670*/  ISETP.GE.AND P5, PT, R231, R207, PT ;  /* 0x000000cfe700720c */ /* 0x004fe40003fa6270 */
[----:B------:R-:W-:Y:S11]  /*6680*/  IADD3 R232, R207, -0x1, RZ ;  /* 0xffffffffcfe87810 */ /* 0x000ff60007ffe0ff */
[----:B------:R-:W-:Y:S01]  /*6690*/  @!P5 SHF.R.S32.HI R102, RZ, 0x1f, R232 ;  /* 0x0000001fff66d819 */ /* 0x000fe200000114e8 */
[----:B------:R-:W-:Y:S01]  /*66a0*/  @!P5 IMAD.WIDE.U32 R100, R232, c[0x0][0x208], RZ ;  /* 0x00008200e864da25 */ /* 0x000fe200078e00ff */
[----:B----4-:R-:W-:Y:S02]  /*66b0*/  @!P5 MOV R103, R206 ;  /* 0x000000ce0067d202 */ /* 0x010fe40000000f00 */
[----:B------:R-:W-:Y:S01]  /*66c0*/  @!P5 ISETP.GE.AND P3, PT, R220, c[0x0][0x1d4], PT ;  /* 0x00007500dc00da0c */ /* 0x000fe20003f66270 */
[----:B------:R-:W-:Y:S01]  /*66d0*/  @!P5 IMAD R102, R102, c[0x0][0x208], RZ ;  /* 0x000082006666da24 */ /* 0x000fe200078e02ff */
[----:B------:R-:W-:Y:S01]  /*66e0*/  @!P5 ISETP.GE.AND P1, PT, R222, c[0x0][0x1d4], PT ;  /* 0x00007500de00da0c */ /* 0x000fe20003f26270 */
[----:B-----5:R-:W-:Y:S01]  /*66f0*/  @!P5 IMAD R161, R219, 0x9000, R205 ;  /* 0x00009000dba1d824 */ /* 0x020fe200078e02cd */
[----:B------:R-:W-:Y:S01]  /*6700*/  @!P5 ISETP.GE.AND P0, PT, R233, c[0x0][0x1d4], PT ;  /* 0x00007500e900da0c */ /* 0x000fe20003f06270 */
[----:B------:R-:W-:Y:S01]  /*6710*/  @!P5 IMAD R102, R232, c[0x0][0x20c], R102 ;  /* 0x00008300e866da24 */ /* 0x000fe200078e0266 */
[----:B------:R-:W-:Y:S02]  /*6720*/  @!P5 MOV R162, c[0x0][0x208] ;  /* 0x0000820000a2da02 */ /* 0x000fe40000000f00 */
[----:B------:R-:W-:Y:S01]  /*6730*/  IADD3 R205, R211, R0, R210 ;  /* 0x00000000d3cd7210 */ /* 0x000fe20007ffe0d2 */
[----:B------:R-:W-:Y:S01]  /*6740*/  @!P5 IMAD.IADD R101, R101, 0x1, R102 ;  /* 0x000000016565d824 */ /* 0x000fe200078e0266 */
[----:B------:R-:W-:Y:S03]  /*6750*/  @!P5 MOV R102, R224 ;  /* 0x000000e00066d202 */ /* 0x000fe60000000f00 */
[----:B------:R-:W-:Y:S02]  /*6760*/  @!P5 IMAD R101, R101, 0x60, RZ ;  /* 0x000000606565d824 */ /* 0x000fe400078e02ff */
[----:B------:R-:W-:Y:S04]  /*6770*/  @!P5 IMAD.WIDE.U32 R102, R100, 0x60, R102 ;  /* 0x000000606466d825 */ /* 0x000fe800078e0066 */
[----:B------:R-:W-:Y:S01]  /*6780*/  @!P5 IMAD.IADD R101, R103, 0x1, R101 ;  /* 0x000000016765d824 */ /* 0x000fe200078e0265 */
[C---:B------:R-:W-:Y:S04]  /*6790*/  @!P5 LEA R100, P4, R102.reuse, c[0x0][0x1f8], 0x1 ;  /* 0x00007e006664da11 */ /* 0x040fe800078808ff */
[----:B------:R-:W-:Y:S02]  /*67a0*/  @!P5 LEA.HI.X R101, R102, c[0x0][0x1fc], R101, 0x1, P4 ;  /* 0x00007f006665da11 */ /* 0x000fe400020f0c65 */
[----:B------:R-:W-:Y:S03]  /*67b0*/  @!P5 MOV R102, 0x6 ;  /* 0x000000060066d802 */ /* 0x000fe60000000f00 */
[----:B------:R-:W-:Y:S01]  /*67c0*/  @!PT LDS RZ, [RZ] ;  /* 0x00000000fffff984 */ /* 0x000fe20000000800 */
[----:B------:R-:W-:Y:S01]  /*67d0*/  @!PT LDS RZ, [RZ] ;  /* 0x00000000fffff984 */ /* 0x000fe20000000800 */
[----:B------:R-:W-:Y:S01]  /*67e0*/  @!PT LDS RZ, [RZ] ;  /* 0x00000000fffff984 */ /* 0x000fe20000000800 */
[----:B------:R1:W-:Y:S01]  /*67f0*/  @!P5 LDGSTS.E.BYPASS.LTC128B.128 [R161], [R100.64], !P3 ;  /* 0x0000000064a1dfae */ /* 0x0003e2000d901d46 */
[C---:B------:R-:W-:Y:S01]  /*6800*/  @!P5 SHF.L.U64.HI R102, R162.reuse, R102, c[0x0][0x20c] ;  /* 0x00008300a266d619 */ /* 0x040fe20000010266 */
[----:B------:R-:W-:Y:S06]  /*6810*/  @!P5 IMAD.SHL.U32 R162, R162, 0x40, RZ ;  /* 0x00000040a2a2d824 */ /* 0x000fec00078e00ff */
[----:B------:R1:W-:Y:S08]  /*6820*/  @!P5 LDGSTS.E.BYPASS.LTC128B.128 [R161+0x3000], [R100.64+0x80], !P1 ;  /* 0x0300008064a1dfae */ /* 0x0003f0000c901d46 */
[----:B------:R1:W-:Y:S02]  /*6830*/  @!P5 LDGSTS.E.BYPASS.LTC128B.128 [R161+0x6000], [R100.64+0x100], !P0 ;  /* 0x0600010064a1dfae */ /* 0x0003e4000c101d46 */
[----:B-1----:R-:W-:Y:S04]  /*6840*/  @!P5 IADD3 R100, P4, R162, R100, RZ ;  /* 0x00000064a264d210 */ /* 0x002fe80007f9e0ff */
[----:B------:R-:W-:Y:S02]  /*6850*/  @!P5 IADD3.X R101, R102, R101, RZ, P4, !PT ;  /* 0x000000656665d210 */ /* 0x000fe400027fe4ff */
[----:B------:R-:W-:Y:S03]  /*6860*/  @!P5 IADD3 R162, P4, R162, R100, RZ ;  /* 0x00000064a2a2d210 */ /* 0x000fe60007f9e0ff */
[----:B------:R1:W-:Y:S01]  /*6870*/  @!P5 LDGSTS.E.BYPASS.LTC128B.128 [R161+0x1000], [R100.64], !P3 ;  /* 0x0100000064a1dfae */ /* 0x0003e2000d901d46 */
[----:B------:R-:W-:Y:S07]  /*6880*/  @!P5 IADD3.X R163, R102, R101, RZ, P4, !PT ;  /* 0x0000006566a3d210 */ /* 0x000fee00027fe4ff */
[----:B------:R1:W-:Y:S08]  /*6890*/  @!P5 LDGSTS.E.BYPASS.LTC128B.128 [R161+0x4000], [R100.64+0x80], !P1 ;  /* 0x0400008064a1dfae */ /* 0x0003f0000c901d46 */
[----:B------:R1:W-:Y:S08]  /*68a0*/  @!P5 LDGSTS.E.BYPASS.LTC128B.128 [R161+0x7000], [R100.64+0x100], !P0 ;  /* 0x0700010064a1dfae */ /* 0x0003f0000c101d46 */
[----:B------:R2:W-:Y:S08]  /*68b0*/  @!P5 LDGSTS.E.BYPASS.LTC128B.128 [R161+0x2000], [R162.64], !P3 ;  /* 0x02000000a2a1dfae */ /* 0x0005f0000d901d46 */
[----:B------:R2:W-:Y:S08]  /*68c0*/  @!P5 LDGSTS.E.BYPASS.LTC128B.128 [R161+0x5000], [R162.64+0x80], !P1 ;  /* 0x05000080a2a1dfae */ /* 0x0005f0000c901d46 */
[----:B------:R2:W-:Y:S08]  /*68d0*/  @!P5 LDGSTS.E.BYPASS.LTC128B.128 [R161+0x8000], [R162.64+0x100], !P0 ;  /* 0x08000100a2a1dfae */ /* 0x0005f0000c101d46 */
[----:B-1----:R-:W1:Y:S08]  /*68e0*/  LDSM.16.M88.4 R100, [R160] ;  /* 0x00000000a064783b */ /* 0x002e700000000200 */
[----:B------:R-:W0:Y:S01]  /*68f0*/  LDGDEPBAR ;  /* 0x00000000000079af */ /* 0x000e220000000000 */
[----:B--2---:R-:W-:Y:S01]  /*6900*/  IADD3 R161, R210, R204, RZ ;  /* 0x000000ccd2a17210 */ /* 0x004fe20007ffe0ff */
        /* <DEDUP_REMOVED lines=122> */
[----:B------:R1:W2:Y:S08]  /*70b0*/  LDSM.16.M88.4 R100, [R0+0x8800] ;  /* 0x008800000064783b */ /* 0x0002b00000000200 */
[----:B-1----:R1:W3:Y:S01]  /*70c0*/  LDL R0, [R1+0x1c] ;  /* 0x00001c0001007983 */ /* 0x0022e20000100800 */
[C---:B--2---:R-:W-:Y:S08]  /*70d0*/  HMMA.16816.F32.BF16 R44, R188.reuse, R100, R44 ;  /* 0x00000064bc2c723c */ /* 0x044ff0000004182c */
[----:B------:R-:W-:Y:S01]  /*70e0*/  HMMA.16816.F32.BF16 R48, R188, R102, R48 ;  /* 0x00000066bc30723c */ /* 0x000fe20000041830 */
        /* <DEDUP_REMOVED lines=15> */
[----:B------:R-:W2:Y:S03]  /*71e0*/  LDSM.16.M88.4 R100, [R204+0x8800] ;  /* 0x00880000cc64783b */ /* 0x000ea60000000200 */
[----:B---3--:R-:W-:Y:S04]  /*71f0*/  @P2 MOV R0, R228 ;  /* 0x000000e400002202 */ /* 0x008fe80000000f00 */
        /* <DEDUP_REMOVED lines=17> */
[----:B------:R-:W2:Y:S08]  /*7310*/  LDSM.16.M88.4 R100, [R160+0x8800] ;  /* 0x00880000a064783b */ /* 0x000eb00000000200 */
[----:B------:R-:W3:Y:S01]  /*7320*/  LDSM.16.M88.4 R160, [R161+0x6000] ;  /* 0x00600000a1a0783b */ /* 0x000ee20000000200 */
[C---:B--2---:R-:W-:Y:S08]  /*7330*/  HMMA.16816.F32.BF16 R44, R196.reuse, R100, R44 ;  /* 0x00000064c42c723c */ /* 0x044ff0000004182c */
[----:B------:R-:W-:Y:S01]  /*7340*/  HMMA.16816.F32.BF16 R48, R196, R102, R48 ;  /* 0x00000066c430723c */ /* 0x000fe20000041830 */
[----:B------:R-:W2:Y:S07]  /*7350*/  LDSM.16.M88.4 R100, [R205+0x6800] ;  /* 0x00680000cd64783b */ /* 0x000eae0000000200 */
[C---:B---3--:R-:W-:Y:S08]  /*7360*/  HMMA.16816.F32.BF16 R4, R200.reuse, R160, R4 ;  /* 0x000000a0c804723c */ /* 0x048ff00000041804 */
[C---:B------:R-:W-:Y:S11]  /*7370*/  HMMA.16816.F32.BF16 R8, R200.reuse, R162, R8 ;  /* 0x000000a2c808723c */ /* 0x040ff60000041808 */
[----:B------:R-:W-:Y:S05]  /*7380*/  @!UPT UIADD3 URZ, URZ, URZ, URZ ;  /* 0x0000003f3f3ff290 */ /* 0x000fea000fffe03f */
[----:B------:R-:W-:Y:S02]  /*7390*/  FMUL.FTZ R4, R4, c[0x0][0x320] ;  /* 0x0000c80004047a20 */ /* 0x000fe40000410000 */
[----:B------:R-:W-:Y:S02]  /*73a0*/  FMUL.FTZ R5, R5, c[0x0][0x320] ;  /* 0x0000c80005057a20 */ /* 0x000fe40000410000 */
[----:B------:R-:W-:Y:S01]  /*73b0*/  FMUL.FTZ R6, R6, c[0x0][0x320] ;  /* 0x0000c80006067a20 */ /* 0x000fe20000410000 */
[----:B------:R-:W-:Y:S01]  /*73c0*/  MUFU.TANH R206, R4 ;  /* 0x0000000400ce7308 */ /* 0x000fe20000002400 */
[----:B------:R-:W-:Y:S02]  /*73d0*/  FMUL.FTZ R7, R7, c[0x0][0x320] ;  /* 0x0000c80007077a20 */ /* 0x000fe40000410000 */
[----:B------:R-:W-:Y:S01]  /*73e0*/  FMUL.FTZ R8, R8, c[0x0][0x320] ;  /* 0x0000c80008087a20 */ /* 0x000fe20000410000 */
[C---:B--2---:R-:W-:Y:S03]  /*73f0*/  HMMA.16816.F32.BF16 R12, R200.reuse, R100, R12 ;  /* 0x00000064c80c723c */ /* 0x044fe6000004180c */
[----:B------:R-:W-:Y:S02]  /*7400*/  FMUL.FTZ R9, R9, c[0x0][0x320] ;  /* 0x0000c80009097a20 */ /* 0x000fe40000410000 */
[----:B------:R-:W-:Y:S01]  /*7410*/  FMUL.FTZ R10, R10, c[0x0][0x320] ;  /* 0x0000c8000a0a7a20 */ /* 0x000fe20000410000 */
[----:B------:R-:W-:Y:S01]  /*7420*/  MUFU.TANH R204, R5 ;  /* 0x0000000500cc7308 */ /* 0x000fe20000002400 */
[----:B------:R-:W-:Y:S01]  /*7430*/  FMUL.FTZ R11, R11, c[0x0][0x320] ;  /* 0x0000c8000b0b7a20 */ /* 0x000fe20000410000 */
[C---:B------:R-:W-:Y:S08]  /*7440*/  HMMA.16816.F32.BF16 R16, R200.reuse, R102, R16 ;  /* 0x00000066c810723c */ /* 0x040ff00000041810 */
[----:B------:R-:W2:Y:S08]  /*7450*/  MUFU.TANH R163, R6 ;  /* 0x0000000600a37308 */ /* 0x000eb00000002400 */
[----:B------:R-:W-:Y:S02]  /*7460*/  FMUL.FTZ R12, R12, c[0x0][0x320] ;  /* 0x0000c8000c0c7a20 */ /* 0x000fe40000410000 */
[----:B------:R3:W-:Y:S01]  /*7470*/  MUFU.TANH R162, R7 ;  /* 0x0000000700a27308 */ /* 0x0007e20000002400 */
[----:B------:R-:W-:Y:S02]  /*7480*/  FMUL.FTZ R14, R14, c[0x0][0x320] ;  /* 0x0000c8000e0e7a20 */ /* 0x000fe40000410000 */
[----:B------:R-:W-:Y:S02]  /*7490*/  FMUL.FTZ R13, R13, c[0x0][0x320] ;  /* 0x0000c8000d0d7a20 */ /* 0x000fe40000410000 */
[----:B------:R-:W-:Y:S02]  /*74a0*/  FMUL.FTZ R15, R15, c[0x0][0x320] ;  /* 0x0000c8000f0f7a20 */ /* 0x000fe40000410000 */
[----:B------:R-:W-:Y:S02]  /*74b0*/  FMUL.FTZ R17, R17, c[0x0][0x320] ;  /* 0x0000c80011117a20 */ /* 0x000fe40000410000 */
[----:B------:R-:W-:Y:S01]  /*74c0*/  FMUL.FTZ R18, R18, c[0x0][0x320] ;  /* 0x0000c80012127a20 */ /* 0x000fe20000410000 */
[----:B------:R-:W-:Y:S01]  /*74d0*/  MUFU.TANH R161, R8 ;  /* 0x0000000800a17308 */ /* 0x000fe20000002400 */
[----:B------:R-:W-:Y:S02]  /*74e0*/  FMUL.FTZ R19, R19, c[0x0][0x320] ;  /* 0x0000c80013137a20 */ /* 0x000fe40000410000 */
[----:B------:R-:W-:Y:S07]  /*74f0*/  FMUL.FTZ R16, R16, c[0x0][0x320] ;  /* 0x0000c80010107a20 */ /* 0x000fee0000410000 */
[----:B------:R-:W-:Y:S01]  /*7500*/  MUFU.TANH R160, R9 ;  /* 0x0000000900a07308 */ /* 0x000fe20000002400 */
[----:B---3--:R-:W3:Y:S09]  /*7510*/  LDSM.16.M88.4 R4, [R205+0x7000] ;  /* 0x00700000cd04783b */ /* 0x008ef20000000200 */
[----:B------:R-:W-:Y:S10]  /*7520*/  MUFU.TANH R101, R10 ;  /* 0x0000000a00657308 */ /* 0x000ff40000002400 */
[----:B------:R4:W-:Y:S10]  /*7530*/  MUFU.TANH R100, R11 ;  /* 0x0000000b00647308 */ /* 0x0009f40000002400 */
[----:B------:R-:W5:Y:S10]  /*7540*/  MUFU.TANH R12, R12 ;  /* 0x0000000c000c7308 */ /* 0x000f740000002400 */
[----:B------:R-:W1:Y:S01]  /*7550*/  MUFU.TANH R225, R14 ;  /* 0x0000000e00e17308 */ /* 0x000e620000002400 */
[C---:B---3--:R-:W-:Y:S01]  /*7560*/  HMMA.16816.F32.BF16 R20, R200.reuse, R4, R20 ;  /* 0x00000004c814723c */ /* 0x048fe20000041814 */
[----:B----4-:R-:W3:Y:S08]  /*7570*/  LDSM.16.M88.4 R8, [R205+0x7800] ;  /* 0x00780000cd08783b */ /* 0x010ef00000000200 */
[----:B------:R4:W-:Y:S01]  /*7580*/  MUFU.TANH R224, R13 ;  /* 0x0000000d00e07308 */ /* 0x0009e20000002400 */
[C---:B------:R-:W-:Y:S01]  /*7590*/  HMMA.16816.F32.BF16 R24, R200.reuse, R6, R24 ;  /* 0x00000006c818723c */ /* 0x040fe20000041818 */
[----:B------:R-:W1:Y:S08]  /*75a0*/  LDSM.16.M88.4 R4, [R205+0x8000] ;  /* 0x00800000cd04783b */ /* 0x000e700000000200 */
[----:B------:R1:W1:Y:S05]  /*75b0*/  MUFU.TANH R226, R15 ;  /* 0x0000000f00e27308 */ /* 0x00026a0000002400 */
[----:B------:R-:W-:Y:S05]  /*75c0*/  FMUL.FTZ R22, R22, c[0x0][0x320] ;  /* 0x0000c80016167a20 */ /* 0x000fea0000410000 */
[----:B------:R-:W1:Y:S01]  /*75d0*/  MUFU.TANH R17, R17 ;  /* 0x0000001100117308 */ /* 0x000e620000002400 */
[----:B------:R-:W-:Y:S02]  /*75e0*/  FMUL.FTZ R23, R23, c[0x0][0x320] ;  /* 0x0000c80017177a20 */ /* 0x000fe40000410000 */
[----:B------:R-:W-:Y:S02]  /*75f0*/  FMUL.FTZ R20, R20, c[0x0][0x320] ;  /* 0x0000c80014147a20 */ /* 0x000fe40000410000 */
[----:B------:R-:W-:Y:S02]  /*7600*/  FMUL.FTZ R21, R21, c[0x0][0x320] ;  /* 0x0000c80015157a20 */ /* 0x000fe40000410000 */
[----:B------:R-:W-:Y:S02]  /*7610*/  FMUL.FTZ R24, R24, c[0x0][0x320] ;  /* 0x0000c80018187a20 */ /* 0x000fe40000410000 */
[----:B------:R-:W-:Y:S01]  /*7620*/  FMUL.FTZ R25, R25, c[0x0][0x320] ;  /* 0x0000c80019197a20 */ /* 0x000fe20000410000 */
[----:B------:R-:W-:Y:S01]  /*7630*/  MUFU.TANH R22, R22 ;  /* 0x0000001600167308 */ /* 0x000fe20000002400 */
[----:B------:R-:W-:Y:S02]  /*7640*/  FMUL.FTZ R26, R26, c[0x0][0x320] ;  /* 0x0000c8001a1a7a20 */ /* 0x000fe40000410000 */
[----:B------:R-:W-:Y:S01]  /*7650*/  FMUL.FTZ R27, R27, c[0x0][0x320] ;  /* 0x0000c8001b1b7a20 */ /* 0x000fe20000410000 */
[C---:B---3--:R-:W-:Y:S06]  /*7660*/  HMMA.16816.F32.BF16 R28, R200.reuse, R8, R28 ;  /* 0x00000008c81c723c */ /* 0x048fec000004181c */
[----:B------:R-:W-:Y:S02]  /*7670*/  MUFU.TANH R23, R23 ;  /* 0x0000001700177308 */ /* 0x000fe40000002400 */
[C---:B------:R-:W-:Y:S01]  /*7680*/  HMMA.16816.F32.BF16 R32, R200.reuse, R10, R32 ;  /* 0x0000000ac820723c */ /* 0x040fe20000041820 */
[----:B------:R-:W3:Y:S01]  /*7690*/  LDSM.16.M88.4 R8, [R205+0x8800] ;  /* 0x00880000cd08783b */ /* 0x000ee20000000200 */
[----:B------:R-:W-:Y:S06]  /*76a0*/  DEPBAR.LE SB0, 0x2 ;  /* 0x000080800000791a */ /* 0x000fec0000000000 */
[----:B------:R-:W-:Y:S01]  /*76b0*/  MUFU.TANH R20, R20 ;  /* 0x0000001400147308 */ /* 0x000fe20000002400 */
[C---:B-1----:R-:W-:Y:S01]  /*76c0*/  HMMA.16816.F32.BF16 R36, R200.reuse, R4, R36 ;  /* 0x00000004c824723c */ /* 0x042fe20000041824 */
[----:B------:R-:W1:Y:S07]  /*76d0*/  SHFL.IDX PT, R4, R0, RZ, 0x1c1f ;  /* 0x001c1fff00047589 */ /* 0x000e6e00000e0000 */
[C---:B------:R-:W-:Y:S01]  /*76e0*/  HMMA.16816.F32.BF16 R40, R200.reuse, R6, R40 ;  /* 0x00000006c828723c */ /* 0x040fe20000041828 */
[----:B------:R1:W2:Y:S01]  /*76f0*/  SHFL.IDX PT, R5, R0, 0x1, 0x1c1f ;  /* 0x003c1f0000057f89 */ /* 0x0002a200000e0000 */
[----:B------:R-:W-:Y:S02]  /*7700*/  MUFU.TANH R21, R21 ;  /* 0x0000001500157308 */ /* 0x000fe40000002400 */
[----:B------:R-:W-:Y:S02]  /*7710*/  FMUL.FTZ R29, R29, c[0x0][0x320] ;  /* 0x0000c8001d1d7a20 */ /* 0x000fe40000410000 */
[----:B------:R-:W-:Y:S02]  /*7720*/  FMUL.FTZ R30, R30, c[0x0][0x320] ;  /* 0x0000c8001e1e7a20 */ /* 0x000fe40000410000 */
[----:B------:R-:W-:Y:S04]  /*7730*/  FMUL.FTZ R32, R32, c[0x0][0x320] ;  /* 0x0000c80020207a20 */ /* 0x000fe80000410000 */
[----:B------:R-:W-:Y:S01]  /*7740*/  MUFU.TANH R30, R30 ;  /* 0x0000001e001e7308 */ /* 0x000fe20000002400 */
[----:B------:R-:W-:Y:S01]  /*7750*/  BAR.SYNC.DEFER_BLOCKING 0x0 ;  /* 0x0000000000007b1d */ /* 0x000fe20000010000 */
[----:B------:R-:W-:Y:S02]  /*7760*/  FMUL.FTZ R33, R33, c[0x0][0x320] ;  /* 0x0000c80021217a20 */ /* 0x000fe40000410000 */
[----:B------:R-:W-:Y:S02]  /*7770*/  FMUL.FTZ R37, R37, c[0x0][0x320] ;  /* 0x0000c80025257a20 */ /* 0x000fe40000410000 */
[----:B------:R-:W-:Y:S02]  /*7780*/  FMUL.FTZ R28, R28, c[0x0][0x320] ;  /* 0x0000c8001c1c7a20 */ /* 0x000fe40000410000 */
[----:B------:R-:W-:Y:S02]  /*7790*/  FMUL.FTZ R34, R34, c[0x0][0x320] ;  /* 0x0000c80022227a20 */ /* 0x000fe40000410000 */
[----:B------:R-:W-:Y:S02]  /*77a0*/  FMUL.FTZ R36, R36, c[0x0][0x320] ;  /* 0x0000c80024247a20 */ /* 0x000fe40000410000 */
[----:B-1----:R-:W-:Y:S01]  /*77b0*/  IMAD R0, R207, -0x60, RZ ;  /* 0xffffffa0cf007824 */ /* 0x002fe200078e02ff */
[C---:B---3--:R-:W-:Y:S03]  /*77c0*/  HMMA.16816.F32.BF16 R44, R200.reuse, R8, R44 ;  /* 0x00000008c82c723c */ /* 0x048fe6000004182c */
[----:B------:R-:W-:Y:S01]  /*77d0*/  FMUL.FTZ R43, R43, c[0x0][0x320] ;  /* 0x0000c8002b2b7a20 */ /* 0x000fe20000410000 */
[----:B------:R-:W-:Y:S01]  /*77e0*/  IADD3 R0, -R223, 0x1, R0 ;  /* 0x00000001df007810 */ /* 0x000fe20007ffe100 */
[----:B------:R-:W-:Y:S02]  /*77f0*/  FMUL.FTZ R41, R41, c[0x0][0x320] ;  /* 0x0000c80029297a20 */ /* 0x000fe40000410000 */
[----:B----4-:R-:W-:Y:S01]  /*7800*/  FMUL.FTZ R13, R38, c[0x0][0x320] ;  /* 0x0000c800260d7a20 */ /* 0x010fe20000410000 */
[----:B------:R-:W-:Y:S04]  /*7810*/  HMMA.16816.F32.BF16 R48, R200, R10, R48 ;  /* 0x0000000ac830723c */ /* 0x000fe80000041830 */
[----:B------:R-:W-:Y:S01]  /*7820*/  IADD3 R0, R0, c[0x0][0x1d0], RZ ;  /* 0x0000740000007a10 */ /* 0x000fe20007ffe0ff */
[----:B------:R-:W1:Y:S01]  /*7830*/  MUFU.TANH R18, R18 ;  /* 0x0000001200127308 */ /* 0x000e620000002400 */
[----:B------:R-:W-:Y:S01]  /*7840*/  FMUL.FTZ R35, R35, c[0x0][0x320] ;  /* 0x0000c80023237a20 */ /* 0x000fe20000410000 */
[----:B------:R-:W-:Y:S01]  /*7850*/  MOV R38, R232 ;  /* 0x000000e800267202 */ /* 0x000fe20000000f00 */
[----:B------:R-:W-:Y:S01]  /*7860*/  FMUL.FTZ R31, R31, c[0x0][0x320] ;  /* 0x0000c8001f1f7a20 */ /* 0x000fe20000410000 */
[----:B------:R-:W-:Y:S03]  /*7870*/  IADD3 R0, R0, -c[0x0][0x168], RZ ;  /* 0x80005a0000007a10 */ /* 0x000fe60007ffe0ff */
[----:B------:R-:W-:Y:S01]  /*7880*/  FMUL.FTZ R15, R39, c[0x0][0x320] ;  /* 0x0000c800270f7a20 */ /* 0x000fe20000410000 */
[----:B------:R-:W-:Y:S01]  /*7890*/  MOV R39, R231 ;  /* 0x000000e700277202 */ /* 0x000fe20000000f00 */
[C---:B------:R-:W-:Y:S01]  /*78a0*/  IMAD.IADD R4, R0.reuse, 0x1, R4 ;  /* 0x0000000100047824 */ /* 0x040fe200078e0204 */
[----:B--2---:R-:W-:Y:S01]  /*78b0*/  IADD3 R0, R0, R5, RZ ;  /* 0x0000000500007210 */ /* 0x004fe20007ffe0ff */
[----:B------:R2:W3:Y:S01]  /*78c0*/  MUFU.TANH R227, R16 ;  /* 0x0000001000e37308 */ /* 0x0004e20000002400 */
[----:B------:R-:W-:Y:S02]  /*78d0*/  FMUL.FTZ R40, R40, c[0x0][0x320] ;  /* 0x0000c80028287a20 */ /* 0x000fe40000410000 */
[----:B------:R-:W-:Y:S01]  /*78e0*/  ISETP.GT.AND P1, PT, R0, RZ, PT ;  /* 0x000000ff0000720c */ /* 0x000fe20003f24270 */
[----:B------:R-:W-:Y:S01]  /*78f0*/  FMUL.FTZ R42, R42, c[0x0][0x320] ;  /* 0x0000c8002a2a7a20 */ /* 0x000fe20000410000 */
[----:B------:R-:W-:Y:S01]  /*7900*/  ISETP.GT.AND P4, PT, R4, RZ, PT ;  /* 0x000000ff0400720c */ /* 0x000fe20003f84270 */
[----:B------:R-:W-:Y:S01]  /*7910*/  FMUL.FTZ R44, R44, c[0x0][0x320] ;  /* 0x0000c8002c2c7a20 */ /* 0x000fe20000410000 */
[----:B------:R-:W-:Y:S01]  /*7920*/  FSEL R7, R163, -INF , P1 ;  /* 0xff800000a3077808 */ /* 0x000fe20000800000 */
[----:B------:R-:W-:Y:S01]  /*7930*/  FMUL.FTZ R45, R45, c[0x0][0x320] ;  /* 0x0000c8002d2d7a20 */ /* 0x000fe20000410000 */
[----:B------:R-:W-:Y:S01]  /*7940*/  ISETP.GT.AND P1, PT, R4, 0x10, PT ;  /* 0x000000100400780c */ /* 0x000fe20003f24270 */
[----:B------:R-:W4:Y:S01]  /*7950*/  MUFU.TANH R19, R19 ;  /* 0x0000001300137308 */ /* 0x000f220000002400 */
[----:B------:R-:W-:Y:S01]  /*7960*/  ISETP.GT.AND P0, PT, R0, 0x1, PT ;  /* 0x000000010000780c */ /* 0x000fe20003f04270 */
[----:B------:R-:W-:Y:S01]  /*7970*/  FMUL.FTZ R48, R48, c[0x0][0x320] ;  /* 0x0000c80030307a20 */ /* 0x000fe20000410000 */
[----:B------:R-:W-:Y:S01]  /*7980*/  FSEL R6, R206, -INF , P4 ;  /* 0xff800000ce067808 */ /* 0x000fe20002000000 */
[----:B------:R-:W-:Y:S01]  /*7990*/  FMUL.FTZ R46, R46, c[0x0][0x320] ;  /* 0x0000c8002e2e7a20 */ /* 0x000fe20000410000 */
[----:B------:R-:W-:Y:S01]  /*79a0*/  ISETP.GT.AND P3, PT, R4, 0x1, PT ;  /* 0x000000010400780c */ /* 0x000fe20003f64270 */
[----:B------:R-:W-:Y:S01]  /*79b0*/  FMUL.FTZ R49, R49, c[0x0][0x320] ;  /* 0x0000c80031317a20 */ /* 0x000fe20000410000 */
[----:B-----5:R-:W-:Y:S01]  /*79c0*/  FSEL R223, R12, -INF , P1 ;  /* 0xff8000000cdf7808 */ /* 0x020fe20000800000 */
[----:B------:R-:W-:Y:S01]  /*79d0*/  IMAD.MOV.U32 R163, RZ, RZ, R222 ;  /* 0x000000ffffa37224 */ /* 0x000fe200078e00de */
[----:B------:R-:W-:Y:S01]  /*79e0*/  FMNMX.FTZ R12, R7, R3, !PT ;  /* 0x00000003070c7209 */ /* 0x000fe20007810000 */
[----:B------:R-:W5:Y:S01]  /*79f0*/  MUFU.TANH R29, R29 ;  /* 0x0000001d001d7308 */ /* 0x000f620000002400 */
[----:B------:R-:W-:Y:S02]  /*7a00*/  ISETP.GT.AND P4, PT, R0, 0x8, PT ;  /* 0x000000080000780c */ /* 0x000fe40003f84270 */
[----:B------:R-:W-:Y:S01]  /*7a10*/  FSEL R8, R162, -INF , P0 ;  /* 0xff800000a2087808 */ /* 0x000fe20000000000 */
[----:B--2---:R-:W-:Y:S01]  /*7a20*/  FMUL.FTZ R16, R47, c[0x0][0x320] ;  /* 0x0000c8002f107a20 */ /* 0x004fe20000410000 */
[----:B------:R-:W-:Y:S02]  /*7a30*/  FSEL R5, R204, -INF , P3 ;  /* 0xff800000cc057808 */ /* 0x000fe40001800000 */
[----:B------:R-:W-:Y:S01]  /*7a40*/  ISETP.GT.AND P3, PT, R0, 0x9, PT ;  /* 0x000000090000780c */ /* 0x000fe20003f64270 */
[----:B------:R-:W2:Y:S01]  /*7a50*/  LDL.LU R204, [R1+0x8] ;  /* 0x0000080001cc7983 */ /* 0x000ea20000300800 */
[----:B------:R-:W-:Y:S01]  /*7a60*/  FSEL R11, R101, -INF , P4 ;  /* 0xff800000650b7808 */ /* 0x000fe20002000000 */
[----:B------:R-:W-:Y:S01]  /*7a70*/  MUFU.TANH R24, R24 ;  /* 0x0000001800187308 */ /* 0x000fe20000002400 */
[----:B------:R-:W-:Y:S02]  /*7a80*/  ISETP.GT.AND P6, PT, R4, 0x8, PT ;  /* 0x000000080400780c */ /* 0x000fe40003fc4270 */
[----:B------:R-:W-:Y:S02]  /*7a90*/  FMNMX.FTZ R12, R8, R12, !PT ;  /* 0x0000000c080c7209 */ /* 0x000fe40007810000 */
[----:B------:R-:W-:Y:S02]  /*7aa0*/  FSEL R14, R100, -INF , P3 ;  /* 0xff800000640e7808 */ /* 0x000fe40001800000 */
[----:B------:R-:W-:Y:S02]  /*7ab0*/  FSEL R9, R161, -INF , P6 ;  /* 0xff800000a1097808 */ /* 0x000fe40003000000 */
[----:B------:R-:W-:Y:S01]  /*7ac0*/  FMNMX.FTZ R12, R11, R12, !PT ;  /* 0x0000000c0b0c7209 */ /* 0x000fe20007810000 */
[----:B------:R-:W1:Y:S01]  /*7ad0*/  MUFU.TANH R25, R25 ;  /* 0x0000001900197308 */ /* 0x000e620000002400 */
[----:B------:R-:W-:Y:S02]  /*7ae0*/  ISETP.GT.AND P5, PT, R4, 0x9, PT ;  /* 0x000000090400780c */ /* 0x000fe40003fa4270 */
[----:B------:R-:W-:Y:S02]  /*7af0*/  ISETP.GT.AND P6, PT, R0, 0x10, PT ;  /* 0x000000100000780c */ /* 0x000fe40003fc4270 */
[----:B------:R-:W-:Y:S02]  /*7b00*/  FMNMX.FTZ R12, R14, R12, !PT ;  /* 0x0000000c0e0c7209 */ /* 0x000fe40007810000 */
[----:B------:R-:W-:Y:S02]  /*7b10*/  FSEL R10, R160, -INF , P5 ;  /* 0xff800000a00a7808 */ /* 0x000fe40002800000 */
[----:B------:R-:W-:Y:S01]  /*7b20*/  ISETP.GT.AND P5, PT, R0, 0x11, PT ;  /* 0x000000110000780c */ /* 0x000fe20003fa4270 */
[----:B------:R-:W3:Y:S01]  /*7b30*/  MUFU.TANH R26, R26 ;  /* 0x0000001a001a7308 */ /* 0x000ee20000002400 */
[----:B------:R-:W-:Y:S02]  /*7b40*/  FSEL R225, R225, -INF , P6 ;  /* 0xff800000e1e17808 */ /* 0x000fe40003000000 */
[----:B------:R-:W-:Y:S02]  /*7b50*/  FSEL R226, R226, -INF , P5 ;  /* 0xff800000e2e27808 */ /* 0x000fe40002800000 */
[C---:B------:R-:W-:Y:S02]  /*7b60*/  ISETP.GT.AND P0, PT, R4.reuse, 0x11, PT ;  /* 0x000000110400780c */ /* 0x040fe40003f04270 */
[----:B------:R-:W-:Y:S02]  /*7b70*/  ISETP.GT.AND P3, PT, R4, 0x19, PT ;  /* 0x000000190400780c */ /* 0x000fe40003f64270 */
[----:B------:R-:W-:Y:S01]  /*7b80*/  FMNMX.FTZ R12, R225, R12, !PT ;  /* 0x0000000ce10c7209 */ /* 0x000fe20007810000 */
[----:B------:R-:W5:Y:S01]  /*7b90*/  MUFU.TANH R27, R27 ;  /* 0x0000001b001b7308 */ /* 0x000f620000002400 */
[----:B------:R-:W-:Y:S02]  /*7ba0*/  ISETP.GT.AND P1, PT, R0, 0x18, PT ;  /* 0x000000180000780c */ /* 0x000fe40003f24270 */
[----:B------:R-:W-:Y:S02]  /*7bb0*/  FSEL R224, R224, -INF , P0 ;  /* 0xff800000e0e07808 */ /* 0x000fe40000000000 */
[----:B------:R-:W-:Y:S02]  /*7bc0*/  FSEL R228, R17, -INF , P3 ;  /* 0xff80000011e47808 */ /* 0x000fe40001800000 */
[----:B------:R-:W-:Y:S02]  /*7bd0*/  FMNMX.FTZ R12, R226, R12, !PT ;  /* 0x0000000ce20c7209 */ /* 0x000fe40007810000 */
[----:B------:R-:W-:Y:S01]  /*7be0*/  ISETP.GT.AND P3, PT, R0, 0x21, PT ;  /* 0x000000210000780c */ /* 0x000fe20003f64270 */
[----:B------:R-:W5:Y:S01]  /*7bf0*/  MUFU.TANH R35, R35 ;  /* 0x0000002300237308 */ /* 0x000f620000002400 */
[----:B-1----:R-:W-:Y:S02]  /*7c00*/  FSEL R229, R18, -INF , P1 ;  /* 0xff80000012e57808 */ /* 0x002fe40000800000 */
[----:B------:R-:W-:Y:S02]  /*7c10*/  ISETP.GT.AND P4, PT, R4, 0x18, PT ;  /* 0x000000180400780c */ /* 0x000fe40003f84270 */
[C---:B------:R-:W-:Y:S02]  /*7c20*/  ISETP.GT.AND P0, PT, R0.reuse, 0x19, PT ;  /* 0x000000190000780c */ /* 0x040fe40003f04270 */
[----:B------:R-:W-:Y:S02]  /*7c30*/  FSEL R242, R23, -INF , P3 ;  /* 0xff80000017f27808 */ /* 0x000fe40001800000 */
[----:B---3--:R-:W-:Y:S01]  /*7c40*/  FSEL R227, R227, -INF , P4 ;  /* 0xff800000e3e37808 */ /* 0x008fe20002000000 */
[----:B------:R-:W1:Y:S01]  /*7c50*/  MUFU.TANH R32, R32 ;  /* 0x0000002000207308 */ /* 0x000e620000002400 */
[----:B------:R-:W-:Y:S02]  /*7c60*/  ISETP.GT.AND P4, PT, R0, 0x20, PT ;  /* 0x000000200000780c */ /* 0x000fe40003f84270 */
[----:B----4-:R-:W-:Y:S02]  /*7c70*/  FSEL R230, R19, -INF , P0 ;  /* 0xff80000013e67808 */ /* 0x010fe40000000000 */
[C---:B------:R-:W-:Y:S02]  /*7c80*/  ISETP.GT.AND P3, PT, R4.reuse, 0x31, PT ;  /* 0x000000310400780c */ /* 0x040fe40003f64270 */
[----:B------:R-:W-:Y:S02]  /*7c90*/  FMNMX.FTZ R12, R229, R12, !PT ;  /* 0x0000000ce50c7209 */ /* 0x000fe40007810000 */
[C---:B------:R-:W-:Y:S01]  /*7ca0*/  ISETP.GT.AND P6, PT, R4.reuse, 0x20, PT ;  /* 0x000000200400780c */ /* 0x040fe20003fc4270 */
[----:B------:R-:W3:Y:S01]  /*7cb0*/  MUFU.TANH R33, R33 ;  /* 0x0000002100217308 */ /* 0x000ee20000002400 */
[----:B------:R-:W-:Y:S02]  /*7cc0*/  ISETP.GT.AND P5, PT, R4, 0x21, PT ;  /* 0x000000210400780c */ /* 0x000fe40003fa4270 */
[----:B------:R-:W-:Y:S01]  /*7cd0*/  FSEL R243, R22, -INF , P4 ;  /* 0xff80000016f37808 */ /* 0x000fe20002000000 */
[----:B------:R-:W-:Y:S01]  /*7ce0*/  IMAD.MOV.U32 R22, RZ, RZ, R207 ;  /* 0x000000ffff167224 */ /* 0x000fe200078e00cf */
[----:B-----5:R-:W-:Y:S02]  /*7cf0*/  FSEL R251, R29, -INF , P3 ;  /* 0xff8000001dfb7808 */ /* 0x020fe40001800000 */
[----:B------:R-:W-:Y:S02]  /*7d00*/  ISETP.GT.AND P0, PT, R4, 0x29, PT ;  /* 0x000000290400780c */ /* 0x000fe40003f04270 */
[----:B------:R-:W-:Y:S01]  /*7d10*/  FSEL R239, R20, -INF , P6 ;  /* 0xff80000014ef7808 */ /* 0x000fe20003000000 */
[----:B------:R-:W4:Y:S01]  /*7d20*/  MUFU.TANH R28, R28 ;  /* 0x0000001c001c7308 */ /* 0x000f220000002400 */
[C---:B------:R-:W-:Y:S02]  /*7d30*/  ISETP.GT.AND P6, PT, R0.reuse, 0x28, PT ;  /* 0x000000280000780c */ /* 0x040fe40003fc4270 */
[----:B------:R-:W-:Y:S02]  /*7d40*/  FSEL R241, R21, -INF , P5 ;  /* 0xff80000015f17808 */ /* 0x000fe40002800000 */
[----:B------:R-:W-:Y:S02]  /*7d50*/  ISETP.GT.AND P5, PT, R0, 0x29, PT ;  /* 0x000000290000780c */ /* 0x000fe40003fa4270 */
[----:B------:R-:W-:Y:S02]  /*7d60*/  FMNMX.FTZ R12, R230, R12, !PT ;  /* 0x0000000ce60c7209 */ /* 0x000fe40007810000 */
[----:B------:R-:W-:Y:S01]  /*7d70*/  ISETP.GT.AND P3, PT, R0, 0x39, PT ;  /* 0x000000390000780c */ /* 0x000fe20003f64270 */
[----:B------:R-:W5:Y:S01]  /*7d80*/  MUFU.TANH R41, R41 ;  /* 0x0000002900297308 */ /* 0x000f620000002400 */
[----:B------:R-:W-:Y:S02]  /*7d90*/  ISETP.GT.AND P1, PT, R4, 0x28, PT ;  /* 0x000000280400780c */ /* 0x000fe40003f24270 */
[----:B------:R-:W-:Y:S02]  /*7da0*/  FSEL R246, R25, -INF , P0 ;  /* 0xff80000019f67808 */ /* 0x000fe40000000000 */
[----:B------:R-:W-:Y:S02]  /*7db0*/  FSEL R247, R26, -INF , P6 ;  /* 0xff8000001af77808 */ /* 0x000fe40003000000 */
[C---:B------:R-:W-:Y:S02]  /*7dc0*/  ISETP.GT.AND P6, PT, R4.reuse, 0x38, PT ;  /* 0x000000380400780c */ /* 0x040fe40003fc4270 */
[----:B------:R-:W-:Y:S01]  /*7dd0*/  FMNMX.FTZ R12, R243, R12, !PT ;  /* 0x0000000cf30c7209 */ /* 0x000fe20007810000 */
[----:B------:R-:W5:Y:S01]  /*7de0*/  MUFU.TANH R31, R31 ;  /* 0x0000001f001f7308 */ /* 0x000f620000002400 */
[----:B------:R-:W-:Y:S02]  /*7df0*/  FSEL R250, R27, -INF , P5 ;  /* 0xff8000001bfa7808 */ /* 0x000fe40002800000 */
[C---:B------:R-:W-:Y:S02]  /*7e00*/  ISETP.GT.AND P5, PT, R4.reuse, 0x39, PT ;  /* 0x000000390400780c */ /* 0x040fe40003fa4270 */
[----:B------:R-:W-:Y:S02]  /*7e10*/  ISETP.GT.AND P4, PT, R4, 0x30, PT ;  /* 0x000000300400780c */ /* 0x000fe40003f84270 */
[----:B------:R-:W-:Y:S02]  /*7e20*/  FSEL R245, R24, -INF , P1 ;  /* 0xff80000018f57808 */ /* 0x000fe40000800000 */
[C---:B------:R-:W-:Y:S01]  /*7e30*/  ISETP.GT.AND P1, PT, R0.reuse, 0x30, PT ;  /* 0x000000300000780c */ /* 0x040fe20003f24270 */
[----:B------:R-:W-:Y:S01]  /*7e40*/  MUFU.TANH R43, R43 ;  /* 0x0000002b002b7308 */ /* 0x000fe20000002400 */
[----:B------:R-:W-:Y:S02]  /*7e50*/  ISETP.GT.AND P0, PT, R0, 0x31, PT ;  /* 0x000000310000780c */ /* 0x000fe40003f04270 */
[----:B------:R-:W-:Y:S02]  /*7e60*/  FSEL R35, R35, -INF , P3 ;  /* 0xff80000023237808 */ /* 0x000fe40001800000 */
[----:B------:R-:W-:Y:S02]  /*7e70*/  ISETP.GT.AND P3, PT, R4, 0x49, PT ;  /* 0x000000490400780c */ /* 0x000fe40003f64270 */
[----:B-1----:R-:W-:Y:S02]  /*7e80*/  FSEL R249, R32, -INF , P6 ;  /* 0xff80000020f97808 */ /* 0x002fe40003000000 */
[----:B---3--:R-:W-:Y:S01]  /*7e90*/  FSEL R248, R33, -INF , P5 ;  /* 0xff80000021f87808 */ /* 0x008fe20002800000 */
[----:B------:R-:W1:Y:S01]  /*7ea0*/  MUFU.TANH R37, R37 ;  /* 0x0000002500257308 */ /* 0x000e620000002400 */
[----:B------:R-:W-:Y:S02]  /*7eb0*/  FSEL R30, R30, -INF , P1 ;  /* 0xff8000001e1e7808 */ /* 0x000fe40000800000 */
[----:B----4-:R-:W-:Y:S02]  /*7ec0*/  FSEL R252, R28, -INF , P4 ;  /* 0xff8000001cfc7808 */ /* 0x010fe40002000000 */
[----:B------:R-:W-:Y:S02]  /*7ed0*/  FMNMX.FTZ R12, R242, R12, !PT ;  /* 0x0000000cf20c7209 */ /* 0x000fe40007810000 */
[----:B-----5:R-:W-:Y:S02]  /*7ee0*/  FSEL R237, R41, -INF , P3 ;  /* 0xff80000029ed7808 */ /* 0x020fe40001800000 */
[----:B------:R-:W-:Y:S01]  /*7ef0*/  ISETP.GT.AND P3, PT, R0, 0x49, PT ;  /* 0x000000490000780c */ /* 0x000fe20003f64270 */
[----:B------:R-:W3:Y:S01]  /*7f00*/  MUFU.TANH R34, R34 ;  /* 0x0000002200227308 */ /* 0x000ee20000002400 */
[----:B------:R-:W-:Y:S02]  /*7f10*/  FSEL R31, R31, -INF , P0 ;  /* 0xff8000001f1f7808 */ /* 0x000fe40000000000 */
[----:B------:R-:W-:Y:S02]  /*7f20*/  ISETP.GT.AND P0, PT, R4, 0x41, PT ;  /* 0x000000410400780c */ /* 0x000fe40003f04270 */
[C---:B------:R-:W-:Y:S02]  /*7f30*/  ISETP.GT.AND P6, PT, R0.reuse, 0x40, PT ;  /* 0x000000400000780c */ /* 0x040fe40003fc4270 */
[C---:B------:R-:W-:Y:S02]  /*7f40*/  ISETP.GT.AND P5, PT, R0.reuse, 0x41, PT ;  /* 0x000000410000780c */ /* 0x040fe40003fa4270 */
[----:B------:R-:W-:Y:S01]  /*7f50*/  ISETP.GT.AND P4, PT, R0, 0x38, PT ;  /* 0x000000380000780c */ /* 0x000fe20003f84270 */
[----:B------:R-:W4:Y:S01]  /*7f60*/  MUFU.TANH R36, R36 ;  /* 0x0000002400247308 */ /* 0x000f220000002400 */
[----:B------:R-:W-:Y:S02]  /*7f70*/  ISETP.GT.AND P1, PT, R4, 0x40, PT ;  /* 0x000000400400780c */ /* 0x000fe40003f24270 */
[----:B------:R-:W-:Y:S02]  /*7f80*/  FMNMX.FTZ R101, R6, R2, !PT ;  /* 0x0000000206657209 */ /* 0x000fe40007810000 */
[----:B-1----:R-:W-:Y:S02]  /*7f90*/  FSEL R240, R37, -INF , P0 ;  /* 0xff80000025f07808 */ /* 0x002fe40000000000 */
[----:B------:R-:W-:Y:S02]  /*7fa0*/  ISETP.GT.AND P0, PT, R4, 0x51, PT ;  /* 0x000000510400780c */ /* 0x000fe40003f04270 */
[----:B------:R-:W-:Y:S01]  /*7fb0*/  FMNMX.FTZ R101, R5, R101, !PT ;  /* 0x0000006505657209 */ /* 0x000fe20007810000 */
[----:B------:R-:W1:Y:S01]  /*7fc0*/  MUFU.TANH R15, R15 ;  /* 0x0000000f000f7308 */ /* 0x000e620000002400 */
[----:B------:R-:W-:Y:S02]  /*7fd0*/  MOV R162, R219 ;  /* 0x000000db00a27202 */ /* 0x000fe40000000f00 */
[----:B------:R-:W-:Y:S02]  /*7fe0*/  FMNMX.FTZ R101, R9, R101, !PT ;  /* 0x0000006509657209 */ /* 0x000fe40007810000 */
[----:B---3--:R-:W-:Y:S02]  /*7ff0*/  FSEL R47, R34, -INF , P4 ;  /* 0xff800000222f7808 */ /* 0x008fe40002000000 */
[----:B------:R-:W-:Y:S02]  /*8000*/  ISETP.GT.AND P4, PT, R4, 0x48, PT ;  /* 0x000000480400780c */ /* 0x000fe40003f84270 */
[----:B------:R-:W-:Y:S01]  /*8010*/  FMNMX.FTZ R101, R10, R101, !PT ;  /* 0x000000650a657209 */ /* 0x000fe20007810000 */
[----:B------:R-:W3:Y:S01]  /*8020*/  MUFU.TANH R13, R13 ;  /* 0x0000000d000d7308 */ /* 0x000ee20000002400 */
[----:B------:R-:W-:Y:S02]  /*8030*/  MOV R18, R220 ;  /* 0x000000dc00127202 */ /* 0x000fe40000000f00 */
[----:B------:R-:W-:Y:S02]  /*8040*/  FMNMX.FTZ R101, R223, R101, !PT ;  /* 0x00000065df657209 */ /* 0x000fe40007810000 */
[----:B----4-:R-:W-:Y:S02]  /*8050*/  FSEL R244, R36, -INF , P1 ;  /* 0xff80000024f47808 */ /* 0x010fe40000800000 */
[----:B------:R-:W-:Y:S02]  /*8060*/  ISETP.GT.AND P1, PT, R4, 0x50, PT ;  /* 0x000000500400780c */ /* 0x000fe40003f24270 */
[----:B------:R-:W-:Y:S01]  /*8070*/  FMNMX.FTZ R101, R224, R101, !PT ;  /* 0x00000065e0657209 */ /* 0x000fe20007810000 */
[----:B------:R-:W4:Y:S01]  /*8080*/  MUFU.TANH R40, R40 ;  /* 0x0000002800287308 */ /* 0x000f220000002400 */
[----:B------:R-:W-:Y:S02]  /*8090*/  MOV R19, R221 ;  /* 0x000000dd00137202 */ /* 0x000fe40000000f00 */
[----:B------:R-:W-:Y:S02]  /*80a0*/  FMNMX.FTZ R101, R227, R101, !PT ;  /* 0x00000065e3657209 */ /* 0x000fe40007810000 */
[----:B-1----:R-:W-:Y:S02]  /*80b0*/  FSEL R103, R15, -INF , P5 ;  /* 0xff8000000f677808 */ /* 0x002fe40002800000 */
[----:B------:R-:W-:Y:S02]  /*80c0*/  ISETP.GT.AND P5, PT, R4, 0x59, PT ;  /* 0x000000590400780c */ /* 0x000fe40003fa4270 */
[----:B------:R-:W-:Y:S01]  /*80d0*/  FMNMX.FTZ R101, R228, R101, !PT ;  /* 0x00000065e4657209 */ /* 0x000fe20007810000 */
[----:B------:R-:W1:Y:S03]  /*80e0*/  MUFU.TANH R42, R42 ;  /* 0x0000002a002a7308 */ /* 0x000e660000002400 */
[----:B------:R-:W-:Y:S02]  /*80f0*/  FMNMX.FTZ R101, R239, R101, !PT ;  /* 0x00000065ef657209 */ /* 0x000fe40007810000 */
[----:B---3--:R-:W-:Y:S01]  /*8100*/  FSEL R102, R13, -INF , P6 ;  /* 0xff8000000d667808 */ /* 0x008fe20003000000 */
[----:B------:R-:W-:Y:S01]  /*8110*/  FMUL.FTZ R13, R51, c[0x0][0x320] ;  /* 0x0000c800330d7a20 */ /* 0x000fe20000410000 */
[----:B------:R-:W-:Y:S02]  /*8120*/  ISETP.GT.AND P6, PT, R4, 0x58, PT ;  /* 0x000000580400780c */ /* 0x000fe40003fc4270 */
[----:B------:R-:W-:Y:S01]  /*8130*/  FMNMX.FTZ R4, R247, R12, !PT ;  /* 0x0000000cf7047209 */ /* 0x000fe20007810000 */
[----:B------:R-:W-:Y:S01]  /*8140*/  FMUL.FTZ R12, R50, c[0x0][0x320] ;  /* 0x0000c800320c7a20 */ /* 0x000fe20000410000 */
[----:B------:R-:W-:Y:S01]  /*8150*/  MOV R50, R30 ;  /* 0x0000001e00327202 */ /* 0x000fe20000000f00 */
[----:B------:R-:W3:Y:S01]  /*8160*/  MUFU.TANH R44, R44 ;  /* 0x0000002c002c7308 */ /* 0x000ee20000002400 */
[----:B------:R-:W-:Y:S01]  /*8170*/  FSEL R30, R43, -INF , P3 ;  /* 0xff8000002b1e7808 */ /* 0x000fe20001800000 */
[----:B------:R-:W-:Y:S01]  /*8180*/  IMAD.MOV.U32 R51, RZ, RZ, R102 ;  /* 0x000000ffff337224 */ /* 0x000fe200078e0066 */
[----:B------:R-:W5:Y:S01]  /*8190*/  LDL.LU R43, [R1+0x10] ;  /* 0x00001000012b7983 */ /* 0x000f620000300800 */
[----:B------:R-:W-:Y:S02]  /*81a0*/  FMNMX.FTZ R101, R241, R101, !PT ;  /* 0x00000065f1657209 */ /* 0x000fe40007810000 */
[----:B------:R-:W-:Y:S02]  /*81b0*/  FMNMX.FTZ R4, R250, R4, !PT ;  /* 0x00000004fa047209 */ /* 0x000fe40007810000 */
[----:B------:R-:W-:Y:S02]  /*81c0*/  FMNMX.FTZ R101, R245, R101, !PT ;  /* 0x00000065f5657209 */ /* 0x000fe40007810000 */
[----:B------:R-:W-:Y:S01]  /*81d0*/  FMNMX.FTZ R4, R50, R4, !PT ;  /* 0x0000000432047209 */ /* 0x000fe20007810000 */
[----:B------:R-:W3:Y:S01]  /*81e0*/  MUFU.TANH R45, R45 ;  /* 0x0000002d002d7308 */ /* 0x000ee20000002400 */
[----:B------:R-:W-:Y:S02]  /*81f0*/  FMNMX.FTZ R101, R246, R101, !PT ;  /* 0x00000065f6657209 */ /* 0x000fe40007810000 */
[----:B------:R-:W-:Y:S02]  /*8200*/  FMNMX.FTZ R4, R31, R4, !PT ;  /* 0x000000041f047209 */ /* 0x000fe40007810000 */
[----:B------:R-:W-:Y:S02]  /*8210*/  FMNMX.FTZ R101, R252, R101, !PT ;  /* 0x00000065fc657209 */ /* 0x000fe40007810000 */
[----:B------:R-:W-:Y:S02]  /*8220*/  FMNMX.FTZ R4, R47, R4, !PT ;  /* 0x000000042f047209 */ /* 0x000fe40007810000 */
[----:B------:R-:W-:Y:S01]  /*8230*/  FMNMX.FTZ R101, R251, R101, !PT ;  /* 0x00000065fb657209 */ /* 0x000fe20007810000 */
[----:B------:R-:W3:Y:S01]  /*8240*/  MUFU.TANH R48, R48 ;  /* 0x0000003000307308 */ /* 0x000ee20000002400 */
[----:B----4-:R-:W-:Y:S02]  /*8250*/  FSEL R238, R40, -INF , P4 ;  /* 0xff80000028ee7808 */ /* 0x010fe40002000000 */
[----:B------:R-:W-:Y:S02]  /*8260*/  FMNMX.FTZ R101, R249, R101, !PT ;  /* 0x00000065f9657209 */ /* 0x000fe40007810000 */
[----:B------:R-:W-:Y:S02]  /*8270*/  FMNMX.FTZ R4, R35, R4, !PT ;  /* 0x0000000423047209 */ /* 0x000fe40007810000 */
[----:B------:R-:W-:Y:S02]  /*8280*/  FMNMX.FTZ R101, R248, R101, !PT ;  /* 0x00000065f8657209 */ /* 0x000fe40007810000 */
[----:B------:R-:W-:Y:S01]  /*8290*/  ISETP.GT.AND P4, PT, R0, 0x48, PT ;  /* 0x000000480000780c */ /* 0x000fe20003f84270 */
[----:B------:R-:W4:Y:S01]  /*82a0*/  MUFU.TANH R46, R46 ;  /* 0x0000002e002e7308 */ /* 0x000f220000002400 */
[----:B------:R-:W-:Y:S02]  /*82b0*/  FMNMX.FTZ R101, R244, R101, !PT ;  /* 0x00000065f4657209 */ /* 0x000fe40007810000 */
[----:B-1----:R-:W-:Y:S02]  /*82c0*/  FSEL R34, R42, -INF , P4 ;  /* 0xff8000002a227808 */ /* 0x002fe40002000000 */
[----:B------:R-:W-:Y:S02]  /*82d0*/  FMNMX.FTZ R101, R240, R101, !PT ;  /* 0x00000065f0657209 */ /* 0x000fe40007810000 */
[----:B------:R-:W-:Y:S02]  /*82e0*/  FMNMX.FTZ R4, R51, R4, !PT ;  /* 0x0000000433047209 */ /* 0x000fe40007810000 */
[----:B------:R-:W-:Y:S01]  /*82f0*/  FMNMX.FTZ R101, R238, R101, !PT ;  /* 0x00000065ee657209 */ /* 0x000fe20007810000 */
[----:B------:R-:W1:Y:S01]  /*8300*/  MUFU.TANH R49, R49 ;  /* 0x0000003100317308 */ /* 0x000e620000002400 */
[----:B------:R-:W-:Y:S02]  /*8310*/  MOV R42, R103 ;  /* 0x00000067002a7202 */ /* 0x000fe40000000f00 */
[----:B---3--:R-:W-:Y:S02]  /*8320*/  FSEL R236, R44, -INF , P1 ;  /* 0xff8000002cec7808 */ /* 0x008fe40000800000 */
[----:B------:R-:W-:Y:S02]  /*8330*/  FMNMX.FTZ R101, R237, R101, !PT ;  /* 0x00000065ed657209 */ /* 0x000fe40007810000 */
[----:B------:R-:W-:Y:S02]  /*8340*/  FMNMX.FTZ R4, R42, R4, !PT ;  /* 0x000000042a047209 */ /* 0x000fe40007810000 */
[----:B------:R-:W-:Y:S01]  /*8350*/  FMNMX.FTZ R101, R236, R101, !PT ;  /* 0x00000065ec657209 */ /* 0x000fe20007810000 */
[----:B------:R-:W3:Y:S01]  /*8360*/  MUFU.TANH R16, R16 ;  /* 0x0000001000107308 */ /* 0x000ee20000002400 */
[----:B------:R-:W-:Y:S02]  /*8370*/  FSEL R235, R45, -INF , P0 ;  /* 0xff8000002deb7808 */ /* 0x000fe40000000000 */
[----:B------:R-:W-:Y:S02]  /*8380*/  FMNMX.FTZ R4, R34, R4, !PT ;  /* 0x0000000422047209 */ /* 0x000fe40007810000 */
[----:B------:R-:W-:Y:S02]  /*8390*/  ISETP.GT.AND P1, PT, R0, 0x50, PT ;  /* 0x000000500000780c */ /* 0x000fe40003f24270 */
[----:B------:R-:W-:Y:S02]  /*83a0*/  FSEL R234, R48, -INF , P6 ;  /* 0xff80000030ea7808 */ /* 0x000fe40003000000 */
[----:B------:R-:W-:Y:S01]  /*83b0*/  FMNMX.FTZ R101, R235, R101, !PT ;  /* 0x00000065eb657209 */ /* 0x000fe20007810000 */
[----:B------:R-:W3:Y:S01]  /*83c0*/  MUFU.TANH R12, R12 ;  /* 0x0000000c000c7308 */ /* 0x000ee20000002400 */
[----:B----4-:R-:W-:Y:S02]  /*83d0*/  FSEL R27, R46, -INF , P1 ;  /* 0xff8000002e1b7808 */ /* 0x010fe40000800000 */
[----:B------:R-:W-:Y:S02]  /*83e0*/  FMNMX.FTZ R4, R30, R4, !PT ;  /* 0x000000041e047209 */ /* 0x000fe40007810000 */
[----:B------:R-:W-:Y:S02]  /*83f0*/  ISETP.GT.AND P0, PT, R0, 0x51, PT ;  /* 0x000000510000780c */ /* 0x000fe40003f04270 */
[----:B------:R-:W-:Y:S02]  /*8400*/  MOV R102, R233 ;  /* 0x000000e900667202 */ /* 0x000fe40000000f00 */
[----:B-1----:R-:W-:Y:S01]  /*8410*/  FSEL R233, R49, -INF , P5 ;  /* 0xff80000031e97808 */ /* 0x002fe20002800000 */
[----:B------:R-:W1:Y:S01]  /*8420*/  MUFU.TANH R13, R13 ;  /* 0x0000000d000d7308 */ /* 0x000e620000002400 */
[----:B------:R-:W-:Y:S02]  /*8430*/  FMNMX.FTZ R101, R234, R101, !PT ;  /* 0x00000065ea657209 */ /* 0x000fe40007810000 */
[----:B------:R-:W-:Y:S02]  /*8440*/  ISETP.GT.AND P1, PT, R0, 0x58, PT ;  /* 0x000000580000780c */ /* 0x000fe40003f24270 */
[----:B---3--:R-:W-:Y:S02]  /*8450*/  FSEL R26, R16, -INF , P0 ;  /* 0xff800000101a7808 */ /* 0x008fe40000000000 */
[----:B------:R-:W-:Y:S02]  /*8460*/  FMNMX.FTZ R4, R27, R4, !PT ;  /* 0x000000041b047209 */ /* 0x000fe40007810000 */
[----:B------:R-:W-:Y:S02]  /*8470*/  ISETP.GT.AND P0, PT, R0, 0x59, PT ;  /* 0x000000590000780c */ /* 0x000fe40003f04270 */
[----:B------:R-:W-:Y:S02]  /*8480*/  FMNMX.FTZ R0, R26, R4, !PT ;  /* 0x000000041a007209 */ /* 0x000fe40007810000 */
[----:B------:R-:W-:Y:S02]  /*8490*/  FMNMX.FTZ R101, R233, R101, !PT ;  /* 0x00000065e9657209 */ /* 0x000fe40007810000 */
[----:B------:R-:W-:Y:S02]  /*84a0*/  FSEL R23, R12, -INF , P1 ;  /* 0xff8000000c177808 */ /* 0x000fe40000800000 */
[----:B------:R-:W-:Y:S01]  /*84b0*/  MOV R46, R42 ;  /* 0x0000002a002e7202 */ /* 0x000fe20000000f00 */
[----:B------:R-:W3:Y:S01]  /*84c0*/  SHFL.BFLY PT, R12, R101, 0x2, 0x1f ;  /* 0x0c401f00650c7f89 */ /* 0x000ee200000e0000 */
[----:B------:R-:W-:Y:S02]  /*84d0*/  FMNMX.FTZ R0, R23, R0, !PT ;  /* 0x0000000017007209 */ /* 0x000fe40007810000 */
[----:B-1----:R-:W-:Y:S04]  /*84e0*/  FSEL R15, R13, -INF , P0 ;  /* 0xff8000000d0f7808 */ /* 0x002fe80000000000 */
[----:B------:R-:W-:Y:S05]  /*84f0*/  FMNMX.FTZ R0, R15, R0, !PT ;  /* 0x000000000f007209 */ /* 0x000fea0007810000 */
[----:B------:R-:W1:Y:S01]  /*8500*/  SHFL.BFLY PT, R4, R0, 0x2, 0x1f ;  /* 0x0c401f0000047f89 */ /* 0x000e6200000e0000 */
[----:B---3--:R-:W-:Y:S07]  /*8510*/  FMNMX.FTZ R101, R101, R12, !PT ;  /* 0x0000000c65657209 */ /* 0x008fee0007810000 */
[----:B------:R-:W3:Y:S01]  /*8520*/  SHFL.BFLY PT, R12, R101, 0x1, 0x1f ;  /* 0x0c201f00650c7f89 */ /* 0x000ee200000e0000 */
[----:B-1----:R-:W-:Y:S07]  /*8530*/  FMNMX.FTZ R0, R0, R4, !PT ;  /* 0x0000000400007209 */ /* 0x002fee0007810000 */
[----:B------:R-:W1:Y:S01]  /*8540*/  SHFL.BFLY PT, R100, R0, 0x1, 0x1f ;  /* 0x0c201f0000647f89 */ /* 0x000e6200000e0000 */
[----:B---3--:R-:W-:Y:S04]  /*8550*/  FMNMX.FTZ R101, R101, R12, !PT ;  /* 0x0000000c65657209 */ /* 0x008fe80007810000 */
[C---:B------:R-:W-:Y:S01]  /*8560*/  FSETP.NEU.FTZ.AND P1, PT, R101.reuse, -INF , PT ;  /* 0xff8000006500780b */ /* 0x040fe20003f3d000 */
[----:B------:R-:W-:Y:S05]  /*8570*/  FMUL.FTZ R103, R101, c[0x0][0x2d0] ;  /* 0x0000b40065677a20 */ /* 0x000fea0000410000 */
[----:B------:R-:W-:Y:S02]  /*8580*/  FSEL R103, R103, RZ, P1 ;  /* 0x000000ff67677208 */ /* 0x000fe40000800000 */
[----:B-1----:R-:W-:Y:S03]  /*8590*/  FMNMX.FTZ R100, R0, R100, !PT ;  /* 0x0000006400647209 */ /* 0x002fe60007810000 */
[--C-:B------:R-:W-:Y:S01]  /*85a0*/  FFMA.FTZ R160, R6, c[0x0][0x2d0], -R103.reuse ;  /* 0x0000b40006a07a23 */ /* 0x100fe20000010867 */
[----:B------:R-:W-:Y:S01]  /*85b0*/  FSEL R0, R101, RZ, P1 ;  /* 0x000000ff65007208 */ /* 0x000fe20000800000 */
[--C-:B------:R-:W-:Y:S01]  /*85c0*/  FFMA.FTZ R5, R5, c[0x0][0x2d0], -R103.reuse ;  /* 0x0000b40005057a23 */ /* 0x100fe20000010867 */
[C---:B------:R-:W-:Y:S01]  /*85d0*/  FSETP.NEU.FTZ.AND P0, PT, R100.reuse, -INF , PT ;  /* 0xff8000006400780b */ /* 0x040fe20003f1d000 */
[----:B------:R-:W-:Y:S02]  /*85e0*/  FMUL.FTZ R219, R100, c[0x0][0x2d0] ;  /* 0x0000b40064db7a20 */ /* 0x000fe40000410000 */
[----:B------:R-:W-:Y:S01]  /*85f0*/  FADD.FTZ R0, -R0, R2 ;  /* 0x0000000200007221 */ /* 0x000fe20000010100 */
[----:B------:R-:W-:Y:S01]  /*8600*/  MUFU.EX2 R160, R160 ;  /* 0x000000a000a07308 */ /* 0x000fe20000000800 */
[--C-:B------:R-:W-:Y:S01]  /*8610*/  FFMA.FTZ R9, R9, c[0x0][0x2d0], -R103.reuse ;  /* 0x0000b40009097a23 */ /* 0x100fe20000010867 */
[----:B------:R-:W-:Y:S01]  /*8620*/  FSEL R219, R219, RZ, P0 ;  /* 0x000000ffdbdb7208 */ /* 0x000fe20000000000 */
[----:B------:R-:W-:Y:S02]  /*8630*/  FMUL.FTZ R0, R0, c[0x0][0x2d0] ;  /* 0x0000b40000007a20 */ /* 0x000fe40000410000 */
[----:B------:R-:W-:Y:S02]  /*8640*/  FFMA.FTZ R10, R10, c[0x0][0x2d0], -R103 ;  /* 0x0000b4000a0a7a23 */ /* 0x000fe40000010867 */
[--C-:B------:R-:W-:Y:S02]  /*8650*/  FFMA.FTZ R8, R8, c[0x0][0x2d0], -R219.reuse ;  /* 0x0000b40008087a23 */ /* 0x100fe400000108db */
[--C-:B------:R-:W-:Y:S01]  /*8660*/  FFMA.FTZ R161, R7, c[0x0][0x2d0], -R219.reuse ;  /* 0x0000b40007a17a23 */ /* 0x100fe200000108db */
[----:B------:R1:W3:Y:S01]  /*8670*/  MUFU.EX2 R2, R0 ;  /* 0x0000000000027308 */ /* 0x0002e20000000800 */
[----:B------:R-:W-:Y:S09]  /*8680*/  FFMA.FTZ R11, R11, c[0x0][0x2d0], -R219 ;  /* 0x0000b4000b0b7a23 */ /* 0x000ff200000108db */
[----:B------:R4:W2:Y:S10]  /*8690*/  MUFU.EX2 R222, R5 ;  /* 0x0000000500de7308 */ /* 0x0008b40000000800 */
[----:B------:R2:W-:Y:S01]  /*86a0*/  MUFU.EX2 R221, R8 ;  /* 0x0000000800dd7308 */ /* 0x0005e20000000800 */
[----:B-1----:R-:W-:Y:S01]  /*86b0*/  FSEL R0, R100, RZ, P0 ;  /* 0x000000ff64007208 */ /* 0x002fe20000000000 */
[C---:B---3--:R-:W-:Y:S02]  /*86c0*/  FMUL.FTZ R4, R2.reuse, R104 ;  /* 0x0000006802047220 */ /* 0x048fe40000410000 */
[----:B------:R-:W-:Y:S01]  /*86d0*/  FMUL.FTZ R12, R2, R112 ;  /* 0x00000070020c7220 */ /* 0x000fe20000410000 */
[----:B------:R-:W-:Y:S01]  /*86e0*/  MOV R112, R27 ;  /* 0x0000001b00707202 */ /* 0x000fe20000000f00 */
[----:B------:R-:W-:Y:S04]  /*86f0*/  FADD.FTZ R0, -R0, R3 ;  /* 0x0000000300007221 */ /* 0x000fe80000010100 */
[----:B------:R1:W-:Y:S01]  /*8700*/  MUFU.EX2 R220, R9 ;  /* 0x0000000900dc7308 */ /* 0x0003e20000000800 */
[----:B------:R-:W-:Y:S02]  /*8710*/  FMUL.FTZ R13, R2, R113 ;  /* 0x00000071020d7220 */ /* 0x000fe40000410000 */
[----:B------:R-:W-:Y:S02]  /*8720*/  FMUL.FTZ R0, R0, c[0x0][0x2d0] ;  /* 0x0000b40000007a20 */ /* 0x000fe40000410000 */
[C---:B----4-:R-:W-:Y:S01]  /*8730*/  FMUL.FTZ R5, R2.reuse, R105 ;  /* 0x0000006902057220 */ /* 0x050fe20000410000 */
[----:B------:R-:W-:Y:S01]  /*8740*/  MOV R105, R30 ;  /* 0x0000001e00697202 */ /* 0x000fe20000000f00 */
[C---:B------:R-:W-:Y:S02]  /*8750*/  FMUL.FTZ R16, R2.reuse, R116 ;  /* 0x0000007402107220 */ /* 0x040fe40000410000 */
[C---:B--2---:R-:W-:Y:S01]  /*8760*/  FFMA.FTZ R116, R2.reuse, R204, R160 ;  /* 0x000000cc02747223 */ /* 0x044fe200000100a0 */
[----:B------:R-:W-:Y:S01]  /*8770*/  MUFU.EX2 R161, R161 ;  /* 0x000000a100a17308 */ /* 0x000fe20000000800 */
[----:B------:R-:W-:Y:S01]  /*8780*/  FMUL.FTZ R17, R2, R117 ;  /* 0x0000007502117220 */ /* 0x000fe20000410000 */
[----:B------:R-:W-:Y:S01]  /*8790*/  F2FP.BF16.PACK_AB R160, R222, R160 ;  /* 0x000000a0dea0723e */ /* 0x000fe200000010ff */
[C---:B------:R-:W-:Y:S01]  /*87a0*/  FMUL.FTZ R20, R2.reuse, R120 ;  /* 0x0000007802147220 */ /* 0x040fe20000410000 */
[----:B------:R-:W-:Y:S01]  /*87b0*/  MOV R117, R26 ;  /* 0x0000001a00757202 */ /* 0x000fe20000000f00 */
[C---:B------:R-:W-:Y:S02]  /*87c0*/  FMUL.FTZ R8, R2.reuse, R108 ;  /* 0x0000006c02087220 */ /* 0x040fe40000410000 */
[C---:B------:R-:W-:Y:S01]  /*87d0*/  FMUL.FTZ R21, R2.reuse, R121 ;  /* 0x0000007902157220 */ /* 0x040fe20000410000 */
[----:B------:R-:W-:Y:S01]  /*87e0*/  MOV R121, R38 ;  /* 0x0000002600797202 */ /* 0x000fe20000000f00 */
[C---:B------:R-:W-:Y:S01]  /*87f0*/  FMUL.FTZ R24, R2.reuse, R124 ;  /* 0x0000007c02187220 */ /* 0x040fe20000410000 */
[----:B------:R-:W-:Y:S01]  /*8800*/  MUFU.EX2 R0, R0 ;  /* 0x0000000000007308 */ /* 0x000fe20000000800 */
[C---:B------:R-:W-:Y:S01]  /*8810*/  FMUL.FTZ R25, R2.reuse, R125 ;  /* 0x0000007d02197220 */ /* 0x040fe20000410000 */
[----:B------:R-:W-:Y:S01]  /*8820*/  MOV R125, R15 ;  /* 0x0000000f007d7202 */ /* 0x000fe20000000f00 */
[C---:B------:R-:W-:Y:S01]  /*8830*/  FMUL.FTZ R28, R2.reuse, R148 ;  /* 0x00000094021c7220 */ /* 0x040fe20000410000 */
[----:B------:R-:W-:Y:S01]  /*8840*/  MOV R148, R102 ;  /* 0x0000006600947202 */ /* 0x000fe20000000f00 */
[C---:B-1----:R-:W-:Y:S01]  /*8850*/  FMUL.FTZ R9, R2.reuse, R109 ;  /* 0x0000006d02097220 */ /* 0x042fe20000410000 */
[----:B------:R-:W-:Y:S01]  /*8860*/  MOV R109, R39 ;  /* 0x00000027006d7202 */ /* 0x000fe20000000f00 */
[C---:B------:R-:W-:Y:S01]  /*8870*/  FMUL.FTZ R29, R2.reuse, R149 ;  /* 0x00000095021d7220 */ /* 0x040fe20000410000 */
[----:B------:R-:W-:Y:S01]  /*8880*/  MOV R149, R163 ;  /* 0x000000a300957202 */ /* 0x000fe20000000f00 */
[C---:B------:R-:W-:Y:S01]  /*8890*/  FMUL.FTZ R32, R2.reuse, R144 ;  /* 0x0000009002207220 */ /* 0x040fe20000410000 */
[----:B------:R-:W1:Y:S01]  /*88a0*/  MUFU.EX2 R232, R10 ;  /* 0x0000000a00e87308 */ /* 0x000e620000000800 */
        /* <DEDUP_REMOVED lines=9> */
[----:B------:R2:W-:Y:S01]  /*8940*/  MUFU.EX2 R231, R11 ;  /* 0x0000000b00e77308 */ /* 0x0005e20000000800 */
        /* <DEDUP_REMOVED lines=8> */
[C---:B------:R-:W-:Y:S02]  /*89d0*/  FMUL.FTZ R52, R2.reuse, R52 ;  /* 0x0000003402347220 */ /* 0x040fe40000410000 */
[C---:B------:R-:W-:Y:S02]  /*89e0*/  FMUL.FTZ R53, R2.reuse, R53 ;  /* 0x0000003502357220 */ /* 0x040fe40000410000 */
[----:B------:R-:W-:Y:S01]  /*89f0*/  FMUL.FTZ R56, R2, R56 ;  /* 0x0000003802387220 */ /* 0x000fe20000410000 */
[----:B-1----:R-:W-:Y:S01]  /*8a00*/  F2FP.BF16.PACK_AB R162, R232, R220 ;  /* 0x000000dce8a2723e */ /* 0x002fe200000010ff */
        /* <DEDUP_REMOVED lines=21> */
[----:B------:R-:W-:Y:S01]  /*8b60*/  IADD3 R2, R214, R208, RZ ;  /* 0x000000d0d6027210 */ /* 0x000fe20007ffe0ff */
[----:B------:R-:W-:Y:S02]  /*8b70*/  FFMA.FTZ R3, R14, c[0x0][0x2d0], -R219 ;  /* 0x0000b4000e037a23 */ /* 0x000fe400000108db */
[----:B------:R-:W-:Y:S02]  /*8b80*/  IMAD.MOV.U32 R104, RZ, RZ, R34 ;  /* 0x000000ffff687224 */ /* 0x000fe400078e0022 */
[----:B------:R-:W1:Y:S01]  /*8b90*/  LDSM.16.MT88.4 R204, [R2] ;  /* 0x0000000002cc783b */ /* 0x000e620000004200 */
[----:B------:R-:W3:Y:S01]  /*8ba0*/  MUFU.EX2 R124, R3 ;  /* 0x00000003007c7308 */ /* 0x000ee20000000800 */
[----:B------:R-:W-:Y:S01]  /*8bb0*/  IMAD.IADD R102, R212, 0x1, R2 ;  /* 0x00000001d4667824 */ /* 0x000fe200078e0202 */
[----:B------:R-:W-:Y:S01]  /*8bc0*/  MOV R125, R104 ;  /* 0x00000068007d7202 */ /* 0x000fe20000000f00 */
[C---:B-----5:R-:W-:Y:S01]  /*8bd0*/  FFMA.FTZ R113, R0.reuse, R43, R161 ;  /* 0x0000002b00717223 */ /* 0x060fe200000100a1 */
[C---:B------:R-:W-:Y:S01]  /*8be0*/  F2FP.BF16.PACK_AB R161, R221.reuse, R161 ;  /* 0x000000a1dda1723e */ /* 0x040fe200000010ff */
[C---:B------:R-:W-:Y:S02]  /*8bf0*/  FMUL.FTZ R6, R0.reuse, R106 ;  /* 0x0000006a00067220 */ /* 0x040fe40000410000 */
[C---:B------:R-:W-:Y:S02]  /*8c00*/  FMUL.FTZ R7, R0.reuse, R107 ;  /* 0x0000006b00077220 */ /* 0x040fe40000410000 */
[C---:B------:R-:W-:Y:S01]  /*8c10*/  FMUL.FTZ R43, R0.reuse, R139 ;  /* 0x0000008b002b7220 */ /* 0x040fe20000410000 */
[----:B------:R-:W-:Y:S01]  /*8c20*/  MOV R139, R136 ;  /* 0x00000088008b7202 */ /* 0x000fe20000000f00 */
[C---:B------:R-:W-:Y:S01]  /*8c30*/  FMUL.FTZ R10, R0.reuse, R110 ;  /* 0x0000006e000a7220 */ /* 0x040fe20000410000 */
[----:B------:R-:W-:Y:S01]  /*8c40*/  MOV R136, R105 ;  /* 0x0000006900887202 */ /* 0x000fe20000000f00 */
[C---:B--2---:R-:W-:Y:S01]  /*8c50*/  FMUL.FTZ R11, R0.reuse, R111 ;  /* 0x0000006f000b7220 */ /* 0x044fe20000410000 */
[----:B------:R-:W2:Y:S01]  /*8c60*/  LDSM.16.MT88.4 R104, [R102] ;  /* 0x000000006668783b */ /* 0x000ea20000004200 */
[C---:B------:R-:W-:Y:S02]  /*8c70*/  FMUL.FTZ R14, R0.reuse, R114 ;  /* 0x00000072000e7220 */ /* 0x040fe40000410000 */
[C---:B------:R-:W-:Y:S02]  /*8c80*/  FMUL.FTZ R15, R0.reuse, R115 ;  /* 0x00000073000f7220 */ /* 0x040fe40000410000 */
[----:B------:R-:W-:Y:S02]  /*8c90*/  IMAD.MOV.U32 R120, RZ, RZ, R23 ;  /* 0x000000ffff787224 */ /* 0x000fe400078e0017 */
[----:B------:R-:W-:Y:S02]  /*8ca0*/  IMAD.MOV.U32 R144, RZ, RZ, R18 ;  /* 0x000000ffff907224 */ /* 0x000fe400078e0012 */
[----:B------:R-:W-:Y:S01]  /*8cb0*/  FMUL.FTZ R18, R0, R118 ;  /* 0x0000007600127220 */ /* 0x000fe20000410000 */
[----:B---3--:R-:W-:Y:S01]  /*8cc0*/  F2FP.BF16.PACK_AB R163, R124, R231 ;  /* 0x000000e77ca3723e */ /* 0x008fe200000010ff */
[----:B------:R-:W-:Y:S01]  /*8cd0*/  FADD.FTZ R221, R221, R113 ;  /* 0x00000071dddd7221 */ /* 0x000fe20000010000 */
[----:B------:R-:W-:Y:S01]  /*8ce0*/  MOV R133, R120 ;  /* 0x0000007800857202 */ /* 0x000fe20000000f00 */
[--C-:B------:R-:W-:Y:S02]  /*8cf0*/  FFMA.FTZ R118, R249, c[0x0][0x2d0], -R103.reuse ;  /* 0x0000b400f9767a23 */ /* 0x100fe40000010867 */
[----:B------:R-:W-:Y:S02]  /*8d00*/  FMUL.FTZ R19, R0, R119 ;  /* 0x0000007700137220 */ /* 0x000fe40000410000 */
[----:B------:R-:W-:Y:S02]  /*8d10*/  FFMA.FTZ R119, R248, c[0x0][0x2d0], -R103 ;  /* 0x0000b400f8777a23 */ /* 0x000fe40000010867 */
[----:B------:R-:W3:Y:S01]  /*8d20*/  LDL.64 R248, [R1+0x50] ;  /* 0x0000500001f87983 */ /* 0x000ee20000100a00 */
[----:B------:R-:W-:Y:S02]  /*8d30*/  IMAD.MOV.U32 R108, RZ, RZ, R31 ;  /* 0x000000ffff6c7224 */ /* 0x000fe400078e001f */
[C---:B------:R-:W-:Y:S02]  /*8d40*/  FMUL.FTZ R22, R0.reuse, R122 ;  /* 0x0000007a00167220 */ /* 0x040fe40000410000 */
[C---:B------:R-:W-:Y:S01]  /*8d50*/  FMUL.FTZ R23, R0.reuse, R123 ;  /* 0x0000007b00177220 */ /* 0x040fe20000410000 */
[C---:B-1----:R-:W-:Y:S05]  /*8d60*/  HMMA.16816.F32.BF16 R4, R160.reuse, R204, R4 ;  /* 0x000000cca004723c */ /* 0x042fea0000041804 */
[C---:B------:R-:W-:Y:S01]  /*8d70*/  FMUL.FTZ R26, R0.reuse, R126 ;  /* 0x0000007e001a7220 */ /* 0x040fe20000410000 */
[----:B------:R-:W-:Y:S01]  /*8d80*/  MOV R123, R125 ;  /* 0x0000007d007b7202 */ /* 0x000fe20000000f00 */
[----:B------:R-:W-:Y:S01]  /*8d90*/  FMUL.FTZ R27, R0, R127 ;  /* 0x0000007f001b7220 */ /* 0x000fe20000410000 */
[C---:B------:R-:W-:Y:S04]  /*8da0*/  HMMA.16816.F32.BF16 R8, R160.reuse, R206, R8 ;  /* 0x000000cea008723c */ /* 0x040fe80000041808 */
[----:B------:R-:W-:Y:S01]  /*8db0*/  FFMA.FTZ R123, R123, c[0x0][0x2d0], -R219 ;  /* 0x0000b4007b7b7a23 */ /* 0x000fe200000108db */
[----:B------:R-:W-:Y:S01]  /*8dc0*/  MOV R204, R108 ;  /* 0x0000006c00cc7202 */ /* 0x000fe20000000f00 */
[----:B------:R-:W-:Y:S01]  /*8dd0*/  FFMA.FTZ R108, R224, c[0x0][0x2d0], -R103 ;  /* 0x0000b400e06c7a23 */ /* 0x000fe20000010867 */
[----:B------:R-:W-:Y:S01]  /*8de0*/  MOV R206, R137 ;  /* 0x0000008900ce7202 */ /* 0x000fe20000000f00 */
[C---:B--2---:R-:W-:Y:S02]  /*8df0*/  HMMA.16816.F32.BF16 R12, R160.reuse, R104, R12 ;  /* 0x00000068a00c723c */ /* 0x044fe4000004180c */
[----:B------:R-:W-:Y:S02]  /*8e00*/  MUFU.EX2 R126, R108 ;  /* 0x0000006c007e7308 */ /* 0x000fe40000000800 */
[C---:B------:R-:W-:Y:S01]  /*8e10*/  FMUL.FTZ R30, R0.reuse, R150 ;  /* 0x00000096001e7220 */ /* 0x040fe20000410000 */
[----:B------:R-:W-:Y:S01]  /*8e20*/  MOV R205, R140 ;  /* 0x0000008c00cd7202 */ /* 0x000fe20000000f00 */
[C---:B------:R-:W-:Y:S01]  /*8e30*/  FMUL.FTZ R31, R0.reuse, R151 ;  /* 0x00000097001f7220 */ /* 0x040fe20000410000 */
[----:B------:R-:W-:Y:S01]  /*8e40*/  MOV R151, R128 ;  /* 0x0000008000977202 */ /* 0x000fe20000000f00 */
[C---:B------:R-:W-:Y:S04]  /*8e50*/  HMMA.16816.F32.BF16 R16, R160.reuse, R106, R16 ;  /* 0x0000006aa010723c */ /* 0x040fe80000041810 */
[C---:B------:R-:W-:Y:S02]  /*8e60*/  FMUL.FTZ R34, R0.reuse, R146 ;  /* 0x0000009200227220 */ /* 0x040fe40000410000 */
[C---:B------:R-:W-:Y:S01]  /*8e70*/  FMUL.FTZ R35, R0.reuse, R147 ;  /* 0x0000009300237220 */ /* 0x040fe20000410000 */
[----:B------:R-:W-:Y:S01]  /*8e80*/  MOV R147, R136 ;  /* 0x0000008800937202 */ /* 0x000fe20000000f00 */
[C---:B------:R-:W-:Y:S04]  /*8e90*/  FMUL.FTZ R38, R0.reuse, R142 ;  /* 0x0000008e00267220 */ /* 0x040fe80000410000 */
[C---:B------:R-:W-:Y:S02]  /*8ea0*/  FMUL.FTZ R39, R0.reuse, R143 ;  /* 0x0000008f00277220 */ /* 0x040fe40000410000 */
[C---:B------:R-:W-:Y:S02]  /*8eb0*/  FMUL.FTZ R42, R0.reuse, R138 ;  /* 0x0000008a002a7220 */ /* 0x040fe40000410000 */
[----:B------:R-:W-:Y:S01]  /*8ec0*/  IMAD.MOV.U32 R132, RZ, RZ, R117 ;  /* 0x000000ffff847224 */ /* 0x000fe200078e0075 */
[----:B------:R-:W-:Y:S01]  /*8ed0*/  MOV R117, R51 ;  /* 0x0000003300757202 */ /* 0x000fe20000000f00 */
        /* <DEDUP_REMOVED lines=28> */
[----:B------:R-:W-:Y:S02]  /*90a0*/  IMAD.MOV.U32 R120, RZ, RZ, R46 ;  /* 0x000000ffff787224 */ /* 0x000fe400078e002e */
[----:B------:R-:W-:Y:S02]  /*90b0*/  FMUL.FTZ R46, R0, R134 ;  /* 0x00000086002e7220 */ /* 0x000fe40000410000 */
[----:B------:R-:W-:Y:S01]  /*90c0*/  IMAD.IADD R0, R215, 0x1, R208 ;  /* 0x00000001d7007824 */ /* 0x000fe200078e02d0 */
[----:B------:R-:W-:Y:S01]  /*90d0*/  MOV R208, R129 ;  /* 0x0000008100d07202 */ /* 0x000fe20000000f00 */
[----:B------:R-:W-:Y:S01]  /*90e0*/  IMAD.MOV.U32 R140, RZ, RZ, R144 ;  /* 0x000000ffff8c7224 */ /* 0x000fe200078e0090 */
[----:B------:R-:W-:Y:S01]  /*90f0*/  MOV R144, R148 ;  /* 0x0000009400907202 */ /* 0x000fe20000000f00 */
[----:B------:R-:W-:Y:S01]  /*9100*/  IMAD.MOV.U32 R142, RZ, RZ, R120 ;  /* 0x000000ffff8e7224 */ /* 0x000fe200078e0078 */
[----:B------:R-:W1:Y:S01]  /*9110*/  LDSM.16.MT88.4 R104, [R0] ;  /* 0x000000000068783b */ /* 0x000e620000004200 */
[----:B------:R-:W-:Y:S01]  /*9120*/  IADD3 R3, R212, R0, RZ ;  /* 0x00000000d4037210 */ /* 0x000fe20007ffe0ff */
[----:B------:R-:W-:Y:S01]  /*9130*/  IMAD.MOV.U32 R146, RZ, RZ, R132 ;  /* 0x000000ffff927224 */ /* 0x000fe200078e0084 */
[----:B------:R-:W-:Y:S01]  /*9140*/  MOV R148, R109 ;  /* 0x0000006d00947202 */ /* 0x000fe20000000f00 */
[--C-:B------:R-:W-:Y:S01]  /*9150*/  FFMA.FTZ R109, R223, c[0x0][0x2d0], -R103.reuse ;  /* 0x0000b400df6d7a23 */ /* 0x100fe20000010867 */
[----:B------:R-:W-:Y:S01]  /*9160*/  MOV R129, R141 ;  /* 0x0000008d00817202 */ /* 0x000fe20000000f00 */
[----:B------:R-:W-:Y:S01]  /*9170*/  FFMA.FTZ R117, R252, c[0x0][0x2d0], -R103 ;  /* 0x0000b400fc757a23 */ /* 0x000fe20000010867 */
[----:B------:R-:W-:Y:S01]  /*9180*/  MOV R141, R145 ;  /* 0x00000091008d7202 */ /* 0x000fe20000000f00 */
[----:B------:R-:W-:Y:S01]  /*9190*/  IMAD.MOV.U32 R224, RZ, RZ, R204 ;  /* 0x000000ffffe07224 */ /* 0x000fe200078e00cc */
[----:B------:R-:W-:Y:S01]  /*91a0*/  MOV R145, R149 ;  /* 0x0000009500917202 */ /* 0x000fe20000000f00 */
[----:B------:R-:W-:Y:S01]  /*91b0*/  IMAD.MOV.U32 R149, RZ, RZ, R121 ;  /* 0x000000ffff957224 */ /* 0x000fe200078e0079 */
[----:B------:R-:W-:Y:S01]  /*91c0*/  MOV R150, R129 ;  /* 0x0000008100967202 */ /* 0x000fe20000000f00 */
[----:B------:R2:W-:Y:S01]  /*91d0*/  MUFU.EX2 R121, R109 ;  /* 0x0000006d00797308 */ /* 0x0005e20000000800 */
[----:B------:R-:W-:Y:S01]  /*91e0*/  MOV R204, R133 ;  /* 0x0000008500cc7202 */ /* 0x000fe20000000f00 */
[--C-:B------:R-:W-:Y:S02]  /*91f0*/  FFMA.FTZ R207, R235, c[0x0][0x2d0], -R103.reuse ;  /* 0x0000b400ebcf7a23 */ /* 0x100fe40000010867 */
[----:B------:R-:W-:Y:S02]  /*9200*/  FFMA.FTZ R223, R244, c[0x0][0x2d0], -R103 ;  /* 0x0000b400f4df7a23 */ /* 0x000fe40000010867 */
[--C-:B------:R-:W-:Y:S02]  /*9210*/  FFMA.FTZ R206, R206, c[0x0][0x2d0], -R219.reuse ;  /* 0x0000b400cece7a23 */ /* 0x100fe400000108db */
[--C-:B------:R-:W-:Y:S02]  /*9220*/  FFMA.FTZ R204, R204, c[0x0][0x2d0], -R219.reuse ;  /* 0x0000b400cccc7a23 */ /* 0x100fe400000108db */
[----:B------:R-:W-:Y:S10]  /*9230*/  MUFU.EX2 R223, R223 ;  /* 0x000000df00df7308 */ /* 0x000ff40000000800 */
[----:B------:R-:W-:Y:S01]  /*9240*/  MUFU.EX2 R207, R207 ;  /* 0x000000cf00cf7308 */ /* 0x000fe20000000800 */
[----:B--2---:R-:W-:Y:S01]  /*9250*/  LDSM.16.MT88.4 R108, [R2+0x800] ;  /* 0x00080000026c783b */ /* 0x004fe20000004200 */
[C---:B-1----:R-:W-:Y:S08]  /*9260*/  HMMA.16816.F32.BF16 R20, R160.reuse, R104, R20 ;  /* 0x00000068a014723c */ /* 0x042ff00000041814 */
[----:B------:R-:W-:Y:S01]  /*9270*/  MUFU.EX2 R206, R206 ;  /* 0x000000ce00ce7308 */ /* 0x000fe20000000800 */
[C---:B------:R-:W-:Y:S01]  /*9280*/  HMMA.16816.F32.BF16 R24, R160.reuse, R106, R24 ;  /* 0x0000006aa018723c */ /* 0x040fe20000041818 */
[----:B------:R-:W1:Y:S08]  /*9290*/  LDSM.16.MT88.4 R104, [R3] ;  /* 0x000000000368783b */ /* 0x000e700000004200 */
[----:B------:R-:W-:Y:S01]  /*92a0*/  MUFU.EX2 R204, R204 ;  /* 0x000000cc00cc7308 */ /* 0x000fe20000000800 */
        /* <DEDUP_REMOVED lines=28> */
[----:B------:R-:W-:Y:S01]  /*9470*/  MOV R225, R112 ;  /* 0x0000007000e17202 */ /* 0x000fe20000000f00 */
[----:B------:R-:W-:Y:S02]  /*9480*/  FFMA.FTZ R112, R229, c[0x0][0x2d0], -R219 ;  /* 0x0000b400e5707a23 */ /* 0x000fe400000108db */
[----:B------:R-:W-:Y:S06]  /*9490*/  FFMA.FTZ R229, R237, c[0x0][0x2d0], -R103 ;  /* 0x0000b400ede57a23 */ /* 0x000fec0000010867 */
[----:B------:R2:W-:Y:S10]  /*94a0*/  MUFU.EX2 R127, R112 ;  /* 0x00000070007f7308 */ /* 0x0005f40000000800 */
[----:B------:R-:W-:Y:S01]  /*94b0*/  MUFU.EX2 R237, R119 ;  /* 0x0000007700ed7308 */ /* 0x000fe20000000800 */
[----:B-1----:R-:W-:Y:S09]  /*94c0*/  FFMA.FTZ R104, R226, c[0x0][0x2d0], -R219 ;  /* 0x0000b400e2687a23 */ /* 0x002ff200000108db */
[----:B------:R1:W4:Y:S01]  /*94d0*/  MUFU.EX2 R128, R104 ;  /* 0x0000006800807308 */ /* 0x0003220000000800 */
[--C-:B--2---:R-:W-:Y:S01]  /*94e0*/  FFMA.FTZ R112, R239, c[0x0][0x2d0], -R103.reuse ;  /* 0x0000b400ef707a23 */ /* 0x104fe20000010867 */
[----:B------:R-:W-:Y:S08]  /*94f0*/  MOV R239, R149 ;  /* 0x0000009500ef7202 */ /* 0x000ff00000000f00 */
[----:B------:R2:W-:Y:S10]  /*9500*/  MUFU.EX2 R132, R112 ;  /* 0x0000007000847308 */ /* 0x0005f40000000800 */
[----:B------:R-:W-:Y:S01]  /*9510*/  MUFU.EX2 R226, R123 ;  /* 0x0000007b00e27308 */ /* 0x000fe20000000800 */
[--C-:B-1----:R-:W-:Y:S01]  /*9520*/  FFMA.FTZ R104, R227, c[0x0][0x2d0], -R103.reuse ;  /* 0x0000b400e3687a23 */ /* 0x102fe20000010867 */
[----:B----4-:R-:W-:Y:S08]  /*9530*/  F2FP.BF16.PACK_AB R105, R128, R125 ;  /* 0x0000007d8069723e */ /* 0x010ff000000010ff */
[----:B------:R1:W-:Y:S01]  /*9540*/  MUFU.EX2 R134, R104 ;  /* 0x0000006800867308 */ /* 0x0003e20000000800 */
[--C-:B--2---:R-:W-:Y:S01]  /*9550*/  FFMA.FTZ R112, R241, c[0x0][0x2d0], -R103.reuse ;  /* 0x0000b400f1707a23 */ /* 0x104fe20000010867 */
[----:B------:R-:W-:Y:S08]  /*9560*/  MOV R241, R150 ;  /* 0x0000009600f17202 */ /* 0x000ff00000000f00 */
[----:B------:R2:W-:Y:S10]  /*9570*/  MUFU.EX2 R136, R112 ;  /* 0x0000007000887308 */ /* 0x0005f40000000800 */
[----:B------:R-:W-:Y:S01]  /*9580*/  MUFU.EX2 R229, R229 ;  /* 0x000000e500e57308 */ /* 0x000fe20000000800 */
[--C-:B-1----:R-:W-:Y:S02]  /*9590*/  FFMA.FTZ R104, R228, c[0x0][0x2d0], -R103.reuse ;  /* 0x0000b400e4687a23 */ /* 0x102fe40000010867 */
[----:B------:R-:W-:Y:S02]  /*95a0*/  FFMA.FTZ R228, R240, c[0x0][0x2d0], -R103 ;  /* 0x0000b400f0e47a23 */ /* 0x000fe40000010867 */
[----:B------:R-:W2:Y:S05]  /*95b0*/  LDL R240, [R1+0x58] ;  /* 0x0000580001f07983 */ /* 0x000eaa0000100800 */
[----:B------:R1:W5:Y:S01]  /*95c0*/  MUFU.EX2 R137, R104 ;  /* 0x0000006800897308 */ /* 0x0003620000000800 */
[--C-:B--2---:R-:W-:Y:S02]  /*95d0*/  FFMA.FTZ R112, R243, c[0x0][0x2d0], -R219.reuse ;  /* 0x0000b400f3707a23 */ /* 0x104fe400000108db */
[----:B------:R-:W-:Y:S07]  /*95e0*/  IMAD.MOV.U32 R243, RZ, RZ, R144 ;  /* 0x000000fffff37224 */ /* 0x000fee00078e0090 */
[----:B------:R2:W-:Y:S10]  /*95f0*/  MUFU.EX2 R133, R112 ;  /* 0x0000007000857308 */ /* 0x0005f40000000800 */
[----:B------:R-:W-:Y:S01]  /*9600*/  MUFU.EX2 R228, R228 ;  /* 0x000000e400e47308 */ /* 0x000fe20000000800 */
[----:B-1----:R-:W-:Y:S01]  /*9610*/  FFMA.FTZ R104, R230, c[0x0][0x2d0], -R219 ;  /* 0x0000b400e6687a23 */ /* 0x002fe200000108db */
[----:B-----5:R-:W-:Y:S01]  /*9620*/  F2FP.BF16.PACK_AB R106, R137, R134 ;  /* 0x00000086896a723e */ /* 0x020fe200000010ff */
[----:B------:R-:W-:Y:S07]  /*9630*/  FFMA.FTZ R230, R238, c[0x0][0x2d0], -R103 ;  /* 0x0000b400eee67a23 */ /* 0x000fee0000010867 */
[----:B------:R1:W5:Y:S01]  /*9640*/  MUFU.EX2 R130, R104 ;  /* 0x0000006800827308 */ /* 0x0003620000000800 */
[----:B--2---:R-:W-:Y:S01]  /*9650*/  FFMA.FTZ R112, R242, c[0x0][0x2d0], -R219 ;  /* 0x0000b400f2707a23 */ /* 0x004fe200000108db */
[----:B------:R-:W-:Y:S08]  /*9660*/  MOV R242, R145 ;  /* 0x0000009100f27202 */ /* 0x000ff00000000f00 */
[----:B------:R2:W-:Y:S10]  /*9670*/  MUFU.EX2 R135, R112 ;  /* 0x0000007000877308 */ /* 0x0005f40000000800 */
[----:B------:R-:W-:Y:S01]  /*9680*/  MUFU.EX2 R238, R118 ;  /* 0x0000007600ee7308 */ /* 0x000fe20000000800 */
[----:B-1----:R-:W-:Y:S01]  /*9690*/  FADD.FTZ R104, R222, R116 ;  /* 0x00000074de687221 */ /* 0x002fe20000010000 */
[----:B-----5:R-:W-:Y:S01]  /*96a0*/  F2FP.BF16.PACK_AB R107, R130, R127 ;  /* 0x0000007f826b723e */ /* 0x020fe200000010ff */
[--C-:B------:R-:W-:Y:S02]  /*96b0*/  FFMA.FTZ R116, R251, c[0x0][0x2d0], -R103.reuse ;  /* 0x0000b400fb747a23 */ /* 0x100fe40000010867 */
[----:B------:R-:W-:Y:S01]  /*96c0*/  FADD.FTZ R120, R220, R104 ;  /* 0x00000068dc787221 */ /* 0x000fe20000010000 */
[----:B------:R-:W-:Y:S01]  /*96d0*/  F2FP.BF16.PACK_AB R104, R126, R121 ;  /* 0x000000797e68723e */ /* 0x000fe200000010ff */
[--C-:B------:R-:W-:Y:S03]  /*96e0*/  FFMA.FTZ R220, R234, c[0x0][0x2d0], -R103.reuse ;  /* 0x0000b400eadc7a23 */ /* 0x100fe60000010867 */
[----:B------:R-:W-:Y:S01]  /*96f0*/  MUFU.EX2 R230, R230 ;  /* 0x000000e600e67308 */ /* 0x000fe20000000800 */
[----:B------:R-:W-:Y:S02]  /*9700*/  FADD.FTZ R120, R232, R120 ;  /* 0x00000078e8787221 */ /* 0x000fe40000010000 */
[----:B--2---:R-:W-:Y:S01]  /*9710*/  FFMA.FTZ R112, R245, c[0x0][0x2d0], -R103 ;  /* 0x0000b400f5707a23 */ /* 0x004fe20000010867 */
[C---:B------:R-:W-:Y:S06]  /*9720*/  HMMA.16816.F32.BF16 R4, R104.reuse, R108, R4 ;  /* 0x0000006c6804723c */ /* 0x040fec0000041804 */
[----:B------:R1:W-:Y:S01]  /*9730*/  MUFU.EX2 R138, R112 ;  /* 0x00000070008a7308 */ /* 0x0003e20000000800 */
[----:B------:R-:W-:Y:S01]  /*9740*/  IMAD.MOV.U32 R245, RZ, RZ, R205 ;  /* 0x000000fffff57224 */ /* 0x000fe200078e00cd */
[C---:B------:R-:W-:Y:S01]  /*9750*/  HMMA.16816.F32.BF16 R8, R104.reuse, R110, R8 ;  /* 0x0000006e6808723c */ /* 0x040fe20000041808 */
[----:B------:R-:W2:Y:S03]  /*9760*/  LDSM.16.MT88.4 R108, [R102+0x800] ;  /* 0x00080000666c783b */ /* 0x000ea60000004200 */
[----:B------:R-:W-:Y:S04]  /*9770*/  ISETP.GE.AND P4, PT, R245, 0x1, PT ;  /* 0x00000001f500780c */ /* 0x000fe80003f86270 */
[----:B------:R-:W-:Y:S10]  /*9780*/  MUFU.EX2 R232, R117 ;  /* 0x0000007500e87308 */ /* 0x000ff40000000800 */
[----:B------:R-:W-:Y:S01]  /*9790*/  MUFU.EX2 R220, R220 ;  /* 0x000000dc00dc7308 */ /* 0x000fe20000000800 */
[----:B-1----:R-:W-:Y:S01]  /*97a0*/  FFMA.FTZ R112, R246, c[0x0][0x2d0], -R103 ;  /* 0x0000b400f6707a23 */ /* 0x002fe20000010867 */
[----:B------:R-:W-:Y:S08]  /*97b0*/  MOV R246, R140 ;  /* 0x0000008c00f67202 */ /* 0x000ff00000000f00 */
[----:B------:R1:W5:Y:S01]  /*97c0*/  MUFU.EX2 R222, R112 ;  /* 0x0000007000de7308 */ /* 0x0003620000000800 */
[C---:B--2---:R-:W-:Y:S08]  /*97d0*/  HMMA.16816.F32.BF16 R12, R104.reuse, R108, R12 ;  /* 0x0000006c680c723c */ /* 0x044ff0000004180c */
[C---:B------:R-:W-:Y:S01]  /*97e0*/  HMMA.16816.F32.BF16 R16, R104.reuse, R110, R16 ;  /* 0x0000006e6810723c */ /* 0x040fe20000041810 */
[----:B------:R-:W2:Y:S08]  /*97f0*/  LDSM.16.MT88.4 R108, [R0+0x800] ;  /* 0x00080000006c783b */ /* 0x000eb00000004200 */
[----:B-1----:R-:W-:Y:S01]  /*9800*/  LDSM.16.MT88.4 R112, [R102+0x1000] ;  /* 0x001000006670783b */ /* 0x002fe20000004200 */
        /* <DEDUP_REMOVED lines=31> */
[----:B------:R-:W-:Y:S03]  /*9a00*/  MOV R247, R141 ;  /* 0x0000008d00f77202 */ /* 0x000fe60000000f00 */
[----:B------:R-:W-:Y:S01]  /*9a10*/  FFMA.FTZ R105, R250, c[0x0][0x2d0], -R219 ;  /* 0x0000b400fa697a23 */ /* 0x000fe200000108db */
[----:B-----5:R-:W-:Y:S01]  /*9a20*/  F2FP.BF16.PACK_AB R106, R222, R138 ;  /* 0x0000008ade6a723e */ /* 0x020fe200000010ff */
[----:B------:R-:W-:Y:S03]  /*9a30*/  FADD.FTZ R104, R231, R221 ;  /* 0x000000dde7687221 */ /* 0x000fe60000010000 */
[--C-:B------:R-:W-:Y:S01]  /*9a40*/  FFMA.FTZ R221, R236, c[0x0][0x2d0], -R103.reuse ;  /* 0x0000b400ecdd7a23 */ /* 0x100fe20000010867 */
[----:B------:R-:W2:Y:S01]  /*9a50*/  MUFU.EX2 R129, R105 ;  /* 0x0000006900817308 */ /* 0x000ea20000000800 */
[----:B------:R-:W-:Y:S01]  /*9a60*/  FADD.FTZ R122, R124, R104 ;  /* 0x000000687c7a7221 */ /* 0x000fe20000010000 */
[----:B------:R-:W-:Y:S01]  /*9a70*/  F2FP.BF16.PACK_AB R104, R136, R132 ;  /* 0x000000848868723e */ /* 0x000fe200000010ff */
[----:B------:R-:W-:Y:S01]  /*9a80*/  FFMA.FTZ R103, R233, c[0x0][0x2d0], -R103 ;  /* 0x0000b400e9677a23 */ /* 0x000fe20000010867 */
[----:B------:R-:W-:Y:S01]  /*9a90*/  MOV R250, R148 ;  /* 0x0000009400fa7202 */ /* 0x000fe20000000f00 */
[----:B------:R-:W-:Y:S02]  /*9aa0*/  FADD.FTZ R122, R125, R122 ;  /* 0x0000007a7d7a7221 */ /* 0x000fe40000010000 */
[--C-:B------:R-:W-:Y:S03]  /*9ab0*/  FFMA.FTZ R124, R147, c[0x0][0x2d0], -R219.reuse ;  /* 0x0000b400937c7a23 */ /* 0x100fe600000108db */
[----:B------:R5:W-:Y:S01]  /*9ac0*/  MUFU.EX2 R236, R116 ;  /* 0x0000007400ec7308 */ /* 0x000be20000000800 */
[----:B-1----:R-:W1:Y:S09]  /*9ad0*/  LDSM.16.MT88.4 R108, [R2+0x1000] ;  /* 0x00100000026c783b */ /* 0x002e720000004200 */
[----:B------:R-:W3:Y:S01]  /*9ae0*/  MUFU.EX2 R205, R103 ;  /* 0x0000006700cd7308 */ /* 0x000ee20000000800 */
[----:B--2---:R-:W-:Y:S02]  /*9af0*/  F2FP.BF16.PACK_AB R107, R129, R131 ;  /* 0x00000083816b723e */ /* 0x004fe400000010ff */
[----:B------:R-:W-:Y:S07]  /*9b00*/  F2FP.BF16.PACK_AB R105, R135, R133 ;  /* 0x000000858769723e */ /* 0x000fee00000010ff */
[----:B------:R-:W2:Y:S01]  /*9b10*/  MUFU.EX2 R221, R221 ;  /* 0x000000dd00dd7308 */ /* 0x000ea20000000800 */
[----:B-----5:R-:W-:Y:S01]  /*9b20*/  LDSM.16.MT88.4 R116, [R0+0x1800] ;  /* 0x001800000074783b */ /* 0x020fe20000004200 */
[----:B---3--:R-:W-:Y:S01]  /*9b30*/  F2FP.BF16.PACK_AB R162, R205, R220 ;  /* 0x000000dccda2723e */ /* 0x008fe200000010ff */
        /* <DEDUP_REMOVED lines=31> */
[C---:B-1----:R-:W-:Y:S07]  /*9d30*/  HMMA.16816.F32.BF16 R84, R104.reuse, R108, R84 ;  /* 0x0000006c6854723c */ /* 0x042fee0000041854 */
[--C-:B------:R-:W-:Y:S01]  /*9d40*/  FFMA.FTZ R108, R225, c[0x0][0x2d0], -R219.reuse ;  /* 0x0000b400e16c7a23 */ /* 0x100fe200000108db */
[C---:B------:R-:W-:Y:S03]  /*9d50*/  HMMA.16816.F32.BF16 R88, R104.reuse, R110, R88 ;  /* 0x0000006e6858723c */ /* 0x040fe60000041858 */
[----:B------:R1:W-:Y:S05]  /*9d60*/  MUFU.EX2 R231, R108 ;  /* 0x0000006c00e77308 */ /* 0x0003ea0000000800 */
[C---:B--2---:R-:W-:Y:S08]  /*9d70*/  HMMA.16816.F32.BF16 R92, R104.reuse, R112, R92 ;  /* 0x00000070685c723c */ /* 0x044ff0000004185c */
[----:B------:R-:W-:Y:S01]  /*9d80*/  HMMA.16816.F32.BF16 R96, R104, R114, R96 ;  /* 0x000000726860723c */ /* 0x000fe20000041860 */
[----:B------:R-:W-:Y:S06]  /*9d90*/  LDSM.16.MT88.4 R112, [R102+0x1800] ;  /* 0x001800006670783b */ /* 0x000fec0000004200 */
[--C-:B------:R-:W-:Y:S01]  /*9da0*/  FFMA.FTZ R104, R139, c[0x0][0x2d0], -R219.reuse ;  /* 0x0000b4008b687a23 */ /* 0x100fe200000108db */
[----:B------:R-:W-:Y:S03]  /*9db0*/  F2FP.BF16.PACK_AB R106, R237, R238 ;  /* 0x000000eeed6a723e */ /* 0x000fe600000010ff */
[----:B------:R2:W-:Y:S01]  /*9dc0*/  MUFU.EX2 R233, R104 ;  /* 0x0000006800e97308 */ /* 0x0005e20000000800 */
[--C-:B-1----:R-:W-:Y:S09]  /*9dd0*/  FFMA.FTZ R108, R224, c[0x0][0x2d0], -R219.reuse ;  /* 0x0000b400e06c7a23 */ /* 0x102ff200000108db */
[----:B------:R-:W1:Y:S10]  /*9de0*/  MUFU.EX2 R235, R108 ;  /* 0x0000006c00eb7308 */ /* 0x000e740000000800 */
[----:B------:R-:W-:Y:S01]  /*9df0*/  MUFU.EX2 R224, R124 ;  /* 0x0000007c00e07308 */ /* 0x000fe20000000800 */
[----:B--2---:R-:W-:Y:S02]  /*9e00*/  FADD.FTZ R104, R121, R120 ;  /* 0x0000007879687221 */ /* 0x004fe40000010000 */
[--C-:B------:R-:W-:Y:S02]  /*9e10*/  FFMA.FTZ R120, R142, c[0x0][0x2d0], -R219.reuse ;  /* 0x0000b4008e787a23 */ /* 0x100fe400000108db */
[----:B------:R-:W-:Y:S01]  /*9e20*/  FADD.FTZ R125, R126, R104 ;  /* 0x000000687e7d7221 */ /* 0x000fe20000010000 */
[----:B------:R-:W-:Y:S04]  /*9e30*/  F2FP.BF16.PACK_AB R104, R236, R232 ;  /* 0x000000e8ec68723e */ /* 0x000fe800000010ff */
[----:B------:R2:W-:Y:S01]  /*9e40*/  MUFU.EX2 R227, R120 ;  /* 0x0000007800e37308 */ /* 0x0005e20000000800 */
[----:B------:R-:W-:Y:S02]  /*9e50*/  FFMA.FTZ R121, R143, c[0x0][0x2d0], -R219 ;  /* 0x0000b4008f797a23 */ /* 0x000fe400000108db */
[----:B------:R-:W-:Y:S01]  /*9e60*/  FADD.FTZ R125, R134, R125 ;  /* 0x0000007d867d7221 */ /* 0x000fe20000010000 */
[----:B-1----:R-:W-:Y:S01]  /*9e70*/  F2FP.BF16.PACK_AB R105, R235, R231 ;  /* 0x000000e7eb69723e */ /* 0x002fe200000010ff */
[--C-:B------:R-:W-:Y:S02]  /*9e80*/  FFMA.FTZ R108, R208, c[0x0][0x2d0], -R219.reuse ;  /* 0x0000b400d06c7a23 */ /* 0x100fe400000108db */
[----:B------:R-:W-:Y:S02]  /*9e90*/  FFMA.FTZ R208, R146, c[0x0][0x2d0], -R219 ;  /* 0x0000b40092d07a23 */ /* 0x000fe400000108db */
[----:B------:R-:W-:Y:S01]  /*9ea0*/  LDSM.16.MT88.4 R144, [R3+0x2800] ;  /* 0x002800000390783b */ /* 0x000fe20000004200 */
[----:B------:R1:W3:Y:S01]  /*9eb0*/  MUFU.EX2 R234, R108 ;  /* 0x0000006c00ea7308 */ /* 0x0002e20000000800 */
[----:B------:R-:W-:Y:S02]  /*9ec0*/  FADD.FTZ R125, R137, R125 ;  /* 0x0000007d897d7221 */ /* 0x000fe40000010000 */
[----:B------:R-:W-:Y:S07]  /*9ed0*/  FFMA.FTZ R219, R151, c[0x0][0x2d0], -R219 ;  /* 0x0000b40097db7a23 */ /* 0x000fee00000108db */
[----:B------:R5:W-:Y:S01]  /*9ee0*/  MUFU.EX2 R225, R121 ;  /* 0x0000007900e17308 */ /* 0x000be20000000800 */
[----:B--2---:R-:W-:Y:S04]  /*9ef0*/  FADD.FTZ R120, R128, R122 ;  /* 0x0000007a80787221 */ /* 0x004fe80000010000 */
[----:B------:R-:W-:Y:S05]  /*9f00*/  FADD.FTZ R124, R127, R120 ;  /* 0x000000787f7c7221 */ /* 0x000fea0000010000 */
[----:B------:R-:W2:Y:S01]  /*9f10*/  MUFU.EX2 R219, R219 ;  /* 0x000000db00db7308 */ /* 0x000ea20000000800 */
[----:B------:R-:W-:Y:S01]  /*9f20*/  FADD.FTZ R124, R130, R124 ;  /* 0x0000007c827c7221 */ /* 0x000fe20000010000 */
[----:B-1----:R-:W1:Y:S01]  /*9f30*/  LDSM.16.MT88.4 R108, [R2+0x1800] ;  /* 0x00180000026c783b */ /* 0x002e620000004200 */
[----:B---3--:R-:W-:Y:S02]  /*9f40*/  F2FP.BF16.PACK_AB R107, R233, R234 ;  /* 0x000000eae96b723e */ /* 0x008fe400000010ff */
[----:B------:R-:W-:Y:S04]  /*9f50*/  FADD.FTZ R103, R133, R124 ;  /* 0x0000007c85677221 */ /* 0x000fe80000010000 */
[----:B------:R-:W-:Y:S01]  /*9f60*/  FADD.FTZ R103, R135, R103 ;  /* 0x0000006787677221 */ /* 0x000fe20000010000 */
[----:B------:R-:W3:Y:S01]  /*9f70*/  MUFU.EX2 R208, R208 ;  /* 0x000000d000d07308 */ /* 0x000ee20000000800 */
[----:B-----5:R-:W-:Y:S02]  /*9f80*/  LDSM.16.MT88.4 R120, [R0+0x2000] ;  /* 0x002000000078783b */ /* 0x020fe40000004200 */
[----:B------:R-:W-:Y:S04]  /*9f90*/  FADD.FTZ R103, R131, R103 ;  /* 0x0000006783677221 */ /* 0x000fe80000010000 */
[----:B------:R-:W-:Y:S02]  /*9fa0*/  FADD.FTZ R103, R129, R103 ;  /* 0x0000006781677221 */ /* 0x000fe40000010000 */
[----:B------:R-:W-:Y:S01]  /*9fb0*/  LDSM.16.MT88.4 R128, [R102+0x5800] ;  /* 0x005800006680783b */ /* 0x000fe20000004200 */
[----:B--2---:R-:W-:Y:S02]  /*9fc0*/  F2FP.BF16.PACK_AB R163, R219, R204 ;  /* 0x000000ccdba3723e */ /* 0x004fe400000010ff */
[----:B---3--:R-:W-:Y:S01]  /*9fd0*/  F2FP.BF16.PACK_AB R161, R208, R206 ;  /* 0x000000ced0a1723e */ /* 0x008fe200000010ff */
[C---:B-1----:R-:W-:Y:S08]  /*9fe0*/  HMMA.16816.F32.BF16 R4, R104.reuse, R108, R4 ;  /* 0x0000006c6804723c */ /* 0x042ff00000041804 */
        /* <DEDUP_REMOVED lines=33> */
[----:B------:R-:W-:Y:S01]  /*a200*/  HMMA.16816.F32.BF16 R96, R104, R118, R96 ;  /* 0x000000766860723c */ /* 0x000fe20000041860 */
[----:B------:R-:W3:Y:S06]  /*a210*/  LDSM.16.MT88.4 R116, [R3+0x2000] ;  /* 0x002000000374783b */ /* 0x000eec0000004200 */
[----:B------:R-:W-:Y:S02]  /*a220*/  F2FP.BF16.PACK_AB R104, R228, R223 ;  /* 0x000000dfe468723e */ /* 0x000fe400000010ff */
[----:B------:R-:W-:Y:S03]  /*a230*/  F2FP.BF16.PACK_AB R105, R227, R225 ;  /* 0x000000e1e369723e */ /* 0x000fe600000010ff */
[----:B------:R-:W-:Y:S02]  /*a240*/  F2FP.BF16.PACK_AB R106, R229, R230 ;  /* 0x000000e6e56a723e */ /* 0x000fe400000010ff */
[----:B------:R-:W-:Y:S07]  /*a250*/  F2FP.BF16.PACK_AB R107, R224, R226 ;  /* 0x000000e2e06b723e */ /* 0x000fee00000010ff */
        /* <DEDUP_REMOVED lines=8> */
[----:B------:R-:W5:Y:S07]  /*a2e0*/  LDSM.16.MT88.4 R120, [R0+0x5000] ;  /* 0x005000000078783b */ /* 0x000f6e0000004200 */
        /* <DEDUP_REMOVED lines=9> */
[C---:B-----5:R-:W-:Y:S08]  /*a380*/  HMMA.16816.F32.BF16 R52, R104.reuse, R120, R52 ;  /* 0x000000786834723c */ /* 0x060ff00000041834 */
        /* <DEDUP_REMOVED lines=8> */
[C---:B--2---:R-:W-:Y:S07]  /*a410*/  HMMA.16816.F32.BF16 R76, R104.reuse, R112, R76 ;  /* 0x00000070684c723c */ /* 0x044fee000004184c */
[----:B------:R-:W-:Y:S01]  /*a420*/  FADD.FTZ R112, R132, R125 ;  /* 0x0000007d84707221 */ /* 0x000fe20000010000 */
[C---:B------:R-:W-:Y:S01]  /*a430*/  HMMA.16816.F32.BF16 R80, R104.reuse, R114, R80 ;  /* 0x000000726850723c */ /* 0x040fe20000041850 */
[----:B------:R-:W-:Y:S03]  /*a440*/  LDSM.16.MT88.4 R124, [R0+0x2800] ;  /* 0x00280000007c783b */ /* 0x000fe60000004200 */
[----:B------:R-:W-:Y:S04]  /*a450*/  FADD.FTZ R112, R136, R112 ;  /* 0x0000007088707221 */ /* 0x000fe80000010000 */
[C---:B-----5:R-:W-:Y:S04]  /*a460*/  HMMA.16816.F32.BF16 R84, R104.reuse, R120, R84 ;  /* 0x000000786854723c */ /* 0x060fe80000041854 */
[----:B------:R-:W-:Y:S02]  /*a470*/  FADD.FTZ R112, R138, R112 ;  /* 0x000000708a707221 */ /* 0x000fe40000010000 */
[----:B------:R-:W-:Y:S02]  /*a480*/  LDSM.16.MT88.4 R136, [R2+0x5800] ;  /* 0x005800000288783b */ /* 0x000fe40000004200 */
[C---:B------:R-:W-:Y:S04]  /*a490*/  HMMA.16816.F32.BF16 R88, R104.reuse, R122, R88 ;  /* 0x0000007a6858723c */ /* 0x040fe80000041858 */
[----:B------:R-:W-:Y:S02]  /*a4a0*/  FADD.FTZ R222, R222, R112 ;  /* 0x00000070dede7221 */ /* 0x000fe40000010000 */
[----:B------:R-:W2:Y:S02]  /*a4b0*/  LDSM.16.MT88.4 R120, [R102+0x2800] ;  /* 0x002800006678783b */ /* 0x000ea40000004200 */
[C---:B---3--:R-:W-:Y:S08]  /*a4c0*/  HMMA.16816.F32.BF16 R92, R104.reuse, R116, R92 ;  /* 0x00000074685c723c */ /* 0x048ff0000004185c */
[----:B------:R-:W-:Y:S08]  /*a4d0*/  HMMA.16816.F32.BF16 R96, R104, R118, R96 ;  /* 0x000000766860723c */ /* 0x000ff00000041860 */
[C---:B-1----:R-:W-:Y:S01]  /*a4e0*/  HMMA.16816.F32.BF16 R104, R160.reuse, R108, R4 ;  /* 0x0000006ca068723c */ /* 0x042fe20000041804 */
[----:B------:R-:W1:Y:S07]  /*a4f0*/  LDSM.16.MT88.4 R4, [R0+0x5800] ;  /* 0x005800000004783b */ /* 0x000e6e0000004200 */
[C---:B------:R-:W-:Y:S01]  /*a500*/  HMMA.16816.F32.BF16 R108, R160.reuse, R110, R8 ;  /* 0x0000006ea06c723c */ /* 0x040fe20000041808 */
[----:B------:R-:W3:Y:S07]  /*a510*/  LDSM.16.MT88.4 R8, [R3+0x5800] ;  /* 0x005800000308783b */ /* 0x000eee0000004200 */
[C---:B--2---:R-:W-:Y:S01]  /*a520*/  HMMA.16816.F32.BF16 R112, R160.reuse, R120, R12 ;  /* 0x00000078a070723c */ /* 0x044fe2000004180c */
[----:B------:R2:W5:Y:S07]  /*a530*/  LDSM.16.MT88.4 R12, [R2+0x8800] ;  /* 0x00880000020c783b */ /* 0x00056e0000004200 */
[C---:B------:R-:W-:Y:S01]  /*a540*/  HMMA.16816.F32.BF16 R116, R160.reuse, R122, R16 ;  /* 0x0000007aa074723c */ /* 0x040fe20000041810 */
[----:B------:R-:W1:Y:S07]  /*a550*/  LDSM.16.MT88.4 R16, [R102+0x8800] ;  /* 0x008800006610783b */ /* 0x000e6e0000004200 */
[C---:B------:R-:W-:Y:S01]  /*a560*/  HMMA.16816.F32.BF16 R120, R160.reuse, R124, R20 ;  /* 0x0000007ca078723c */ /* 0x040fe20000041814 */
[----:B------:R-:W4:Y:S07]  /*a570*/  LDL R21, [R1+0x3c] ;  /* 0x00003c0001157983 */ /* 0x000f2e0000100800 */
[C---:B------:R-:W-:Y:S04]  /*a580*/  HMMA.16816.F32.BF16 R124, R160.reuse, R126, R24 ;  /* 0x0000007ea07c723c */ /* 0x040fe80000041818 */
[----:B--2---:R-:W-:Y:S04]  /*a590*/  IADD3 R2, R241, -0x2, RZ ;  /* 0xfffffffef1027810 */ /* 0x004fe80007ffe0ff */
[C---:B------:R-:W-:Y:S03]  /*a5a0*/  HMMA.16816.F32.BF16 R148, R160.reuse, R144, R28 ;  /* 0x00000090a094723c */ /* 0x040fe6000004181c */
[----:B------:R-:W-:Y:S05]  /*a5b0*/  ISETP.GE.AND P6, PT, R2, R250, PT ;  /* 0x000000fa0200720c */ /* 0x000fea0003fc6270 */
[C---:B------:R-:W-:Y:S08]  /*a5c0*/  HMMA.16816.F32.BF16 R144, R160.reuse, R146, R32 ;  /* 0x00000092a090723c */ /* 0x040ff00000041820 */
[C---:B------:R-:W-:Y:S03]  /*a5d0*/  HMMA.16816.F32.BF16 R140, R160.reuse, R136, R36 ;  /* 0x00000088a08c723c */ /* 0x040fe60000041824 */
[----:B------:R-:W-:Y:S02]  /*a5e0*/  @P6 ISETP.GE.AND P3, PT, R246, c[0x0][0x1d4], PT ;  /* 0x00007500f6006a0c */ /* 0x000fe40003f66270 */
[----:B------:R-:W-:Y:S03]  /*a5f0*/  @P6 ISETP.GE.AND P1, PT, R242, c[0x0][0x1d4], PT ;  /* 0x00007500f2006a0c */ /* 0x000fe60003f26270 */
[C---:B------:R-:W-:Y:S08]  /*a600*/  HMMA.16816.F32.BF16 R136, R160.reuse, R138, R40 ;  /* 0x0000008aa088723c */ /* 0x040ff00000041828 */
[C---:B------:R-:W-:Y:S08]  /*a610*/  HMMA.16816.F32.BF16 R132, R160.reuse, R128, R44 ;  /* 0x00000080a084723c */ /* 0x040ff0000004182c */
[C---:B------:R-:W-:Y:S08]  /*a620*/  HMMA.16816.F32.BF16 R128, R160.reuse, R130, R48 ;  /* 0x00000082a080723c */ /* 0x040ff00000041830 */
[C---:B-1----:R-:W-:Y:S07]  /*a630*/  HMMA.16816.F32.BF16 R52, R160.reuse, R4, R52 ;  /* 0x00000004a034723c */ /* 0x042fee0000041834 */
[----:B------:R-:W-:Y:S01]  /*a640*/  @P6 SHF.R.S32.HI R4, RZ, 0x1f, R2 ;  /* 0x0000001fff046819 */ /* 0x000fe20000011402 */
[C---:B------:R-:W-:Y:S08]  /*a650*/  HMMA.16816.F32.BF16 R56, R160.reuse, R6, R56 ;  /* 0x00000006a038723c */ /* 0x040ff00000041838 */
[C---:B---3--:R-:W-:Y:S07]  /*a660*/  HMMA.16816.F32.BF16 R60, R160.reuse, R8, R60 ;  /* 0x00000008a03c723c */ /* 0x048fee000004183c */
[----:B------:R-:W-:Y:S01]  /*a670*/  @P6 IMAD R8, R4, c[0x0][0x1e0], RZ ;  /* 0x0000780004086a24 */ /* 0x000fe200078e02ff */
[C---:B------:R-:W-:Y:S01]  /*a680*/  HMMA.16816.F32.BF16 R64, R160.reuse, R10, R64 ;  /* 0x0000000aa040723c */ /* 0x040fe20000041840 */
[----:B------:R1:W2:Y:S07]  /*a690*/  LDSM.16.MT88.4 R4, [R0+0x8800] ;  /* 0x008800000004783b */ /* 0x0002ae0000004200 */
[C---:B-----5:R-:W-:Y:S08]  /*a6a0*/  HMMA.16816.F32.BF16 R68, R160.reuse, R12, R68 ;  /* 0x0000000ca044723c */ /* 0x060ff00000041844 */
[C---:B------:R-:W-:Y:S07]  /*a6b0*/  HMMA.16816.F32.BF16 R72, R160.reuse, R14, R72 ;  /* 0x0000000ea048723c */ /* 0x040fee0000041848 */
[----:B------:R-:W-:Y:S01]  /*a6c0*/  @P6 MOV R15, R240 ;  /* 0x000000f0000f6202 */ /* 0x000fe20000000f00 */
[C---:B-1----:R-:W-:Y:S01]  /*a6d0*/  @P6 IMAD R0, R2.reuse, c[0x0][0x1e4], R8 ;  /* 0x0000790002006a24 */ /* 0x042fe200078e0208 */
[C---:B------:R-:W-:Y:S03]  /*a6e0*/  HMMA.16816.F32.BF16 R76, R160.reuse, R16, R76 ;  /* 0x00000010a04c723c */ /* 0x040fe6000004184c */
[----:B------:R-:W-:Y:S04]  /*a6f0*/  @P6 IMAD.WIDE.U32 R8, R2, c[0x0][0x1e0], RZ ;  /* 0x0000780002086a25 */ /* 0x000fe800078e00ff */
[----:B------:R-:W-:Y:S01]  /*a700*/  @P6 IMAD.MOV.U32 R14, RZ, RZ, R248 ;  /* 0x000000ffff0e6224 */ /* 0x000fe200078e00f8 */
[----:B------:R-:W-:Y:S01]  /*a710*/  @P6 IADD3 R0, R9, R0, RZ ;  /* 0x0000000009006210 */ /* 0x000fe20007ffe0ff */
[----:B------:R-:W-:Y:S01]  /*a720*/  FADD.FTZ R9, R232, R222 ;  /* 0x000000dee8097221 */ /* 0x000fe20000010000 */
[C---:B------:R-:W-:Y:S03]  /*a730*/  HMMA.16816.F32.BF16 R80, R160.reuse, R18, R80 ;  /* 0x00000012a050723c */ /* 0x040fe60000041850 */
[----:B------:R-:W-:Y:S04]  /*a740*/  @P6 IMAD.WIDE.U32 R14, R8, 0x60, R14 ;  /* 0x00000060080e6825 */ /* 0x000fe800078e000e */
[----:B------:R-:W-:Y:S01]  /*a750*/  @P6 IMAD R0, R0, 0x60, RZ ;  /* 0x0000006000006824 */ /* 0x000fe200078e02ff */
[----:B------:R-:W-:Y:S01]  /*a760*/  @P6 LEA R12, P0, R14, c[0x0][0x1c8], 0x1 ;  /* 0x000072000e0c6a11 */ /* 0x000fe200078008ff */
[----:B------:R-:W-:Y:S01]  /*a770*/  FADD.FTZ R13, R236, R9 ;  /* 0x00000009ec0d7221 */ /* 0x000fe20000010000 */
[C---:B--2---:R-:W-:Y:S01]  /*a780*/  HMMA.16816.F32.BF16 R84, R160.reuse, R4, R84 ;  /* 0x00000004a054723c */ /* 0x044fe20000041854 */
[----:B------:R1:W2:Y:S02]  /*a790*/  LDSM.16.MT88.4 R8, [R3+0x8800] ;  /* 0x008800000308783b */ /* 0x0002a40000004200 */
[----:B------:R-:W-:Y:S02]  /*a7a0*/  FADD.FTZ R2, R231, R103 ;  /* 0x00000067e7027221 */ /* 0x000fe40000010000 */
[----:B------:R-:W-:Y:S02]  /*a7b0*/  IMAD.MOV.U32 R232, RZ, RZ, R239 ;  /* 0x000000ffffe87224 */ /* 0x000fe400078e00ef */
[----:B------:R-:W-:Y:S01]  /*a7c0*/  FADD.FTZ R20, R235, R2 ;  /* 0x00000002eb147221 */ /* 0x000fe20000010000 */
[----:B------:R-:W-:Y:S01]  /*a7d0*/  @P6 IADD3 R2, R15, R0, RZ ;  /* 0x000000000f026210 */ /* 0x000fe20007ffe0ff */
[----:B------:R-:W-:Y:S01]  /*a7e0*/  FADD.FTZ R0, R238, R13 ;  /* 0x0000000dee007221 */ /* 0x000fe20000010000 */
[C---:B------:R-:W-:Y:S02]  /*a7f0*/  HMMA.16816.F32.BF16 R88, R160.reuse, R6, R88 ;  /* 0x00000006a058723c */ /* 0x040fe40000041858 */
[----:B------:R-:W-:Y:S01]  /*a800*/  @P6 IMAD.MOV.U32 R15, RZ, RZ, 0x6 ;  /* 0x00000006ff0f6424 */ /* 0x000fe200078e00ff */
[----:B------:R-:W-:Y:S01]  /*a810*/  @P6 LEA.HI.X R13, R14, c[0x0][0x1cc], R2, 0x1, P0 ;  /* 0x000073000e0d6a11 */ /* 0x000fe200000f0c02 */
[----:B------:R-:W-:Y:S01]  /*a820*/  FADD.FTZ R14, R237, R0 ;  /* 0x00000000ed0e7221 */ /* 0x000fe20000010000 */
[----:B------:R-:W-:Y:S01]  /*a830*/  IADD3 R0, R245, 0x1, RZ ;  /* 0x00000001f5007810 */ /* 0x000fe20007ffe0ff */
[----:B------:R-:W-:Y:S01]  /*a840*/  FADD.FTZ R2, R234, R20 ;  /* 0x00000014ea027221 */ /* 0x000fe20000010000 */
[----:B------:R-:W-:Y:S01]  /*a850*/  @P6 ISETP.GE.AND P0, PT, R243, c[0x0][0x1d4], PT ;  /* 0x00007500f3006a0c */ /* 0x000fe20003f06270 */
[----:B------:R-:W-:Y:S01]  /*a860*/  FADD.FTZ R16, R223, R14 ;  /* 0x0000000edf107221 */ /* 0x000fe20000010000 */
[----:B------:R-:W-:Y:S03]  /*a870*/  SEL R0, R0, RZ, !P4 ;  /* 0x000000ff00007207 */ /* 0x000fe60006000000 */
[----:B------:R-:W-:Y:S02]  /*a880*/  FADD.FTZ R2, R233, R2 ;  /* 0x00000002e9027221 */ /* 0x000fe40000010000 */
[----:B------:R4:W-:Y:S01]  /*a890*/  STL [R1+0x4], R0 ;  /* 0x0000040001007387 */ /* 0x0009e20000100800 */
[----:B------:R-:W-:Y:S01]  /*a8a0*/  FADD.FTZ R5, R228, R16 ;  /* 0x00000010e4057221 */ /* 0x000fe20000010000 */
[----:B-1----:R-:W-:Y:S02]  /*a8b0*/  @P6 MOV R3, c[0x0][0x1e0] ;  /* 0x0000780000036a02 */ /* 0x002fe40000000f00 */
[----:B------:R-:W3:Y:S02]  /*a8c0*/  LDL R17, [R1+0x14] ;  /* 0x0000140001117983 */ /* 0x000ee40000100800 */
[----:B------:R-:W-:Y:S01]  /*a8d0*/  @P6 SHF.L.U64.HI R14, R3, R15, c[0x0][0x1e4] ;  /* 0x00007900030e6619 */ /* 0x000fe2000001020f */
[----:B------:R-:W-:Y:S01]  /*a8e0*/  FADD.FTZ R15, R225, R2 ;  /* 0x00000002e10f7221 */ /* 0x000fe20000010000 */
[----:B------:R-:W-:Y:S03]  /*a8f0*/  @P6 SHF.L.U32 R3, R3, 0x6, RZ ;  /* 0x0000000603036819 */ /* 0x000fe600000006ff */
[----:B------:R-:W-:Y:S01]  /*a900*/  FADD.FTZ R15, R227, R15 ;  /* 0x0000000fe30f7221 */ /* 0x000fe20000010000 */
[C---:B------:R-:W-:Y:S03]  /*a910*/  @P6 IADD3 R2, P5, R3.reuse, R12, RZ ;  /* 0x0000000c03026210 */ /* 0x040fe60007fbe0ff */
[----:B------:R-:W-:Y:S01]  /*a920*/  FADD.FTZ R6, R226, R15 ;  /* 0x0000000fe2067221 */ /* 0x000fe20000010000 */
[----:B------:R-:W-:Y:S01]  /*a930*/  @P6 IADD3 R4, P4, R3, R2, RZ ;  /* 0x0000000203046210 */ /* 0x000fe20007f9e0ff */
[C---:B--2---:R-:W-:Y:S03]  /*a940*/  HMMA.16816.F32.BF16 R92, R160.reuse, R8, R92 ;  /* 0x00000008a05c723c */ /* 0x044fe6000004185c */
[----:B------:R-:W-:Y:S05]  /*a950*/  @P6 IADD3.X R3, R14, R13, RZ, P5, !PT ;  /* 0x0000000d0e036210 */ /* 0x000fea0002ffe4ff */
[----:B------:R-:W-:Y:S04]  /*a960*/  HMMA.16816.F32.BF16 R96, R160, R10, R96 ;  /* 0x0000000aa060723c */ /* 0x000fe80000041860 */
[----:B----4-:R-:W-:Y:S05]  /*a970*/  @P6 IMAD R0, R0, 0x9000, R21 ;  /* 0x0000900000006824 */ /* 0x010fea00078e0215 */
[----:B------:R-:W-:Y:S01]  /*a980*/  @!PT LDS RZ, [RZ] ;  /* 0x00000000fffff984 */ /* 0x000fe20000000800 */
[----:B------:R-:W-:Y:S01]  /*a990*/  @!PT LDS RZ, [RZ] ;  /* 0x00000000fffff984 */ /* 0x000fe20000000800 */
[----:B------:R-:W-:Y:S01]  /*a9a0*/  @!PT LDS RZ, [RZ] ;  /* 0x00000000fffff984 */ /* 0x000fe20000000800 */
[----:B------:R1:W-:Y:S08]  /*a9b0*/  @P6 LDGSTS.E.BYPASS.LTC128B.128 [R0], [R12.64], !P3 ;  /* 0x000000000c006fae */ /* 0x0003f0000d901d46 */
[----:B------:R1:W-:Y:S08]  /*a9c0*/  @P6 LDGSTS.E.BYPASS.LTC128B.128 [R0+0x3000], [R12.64+0x80], !P1 ;  /* 0x030000800c006fae */ /* 0x0003f0000c901d46 */
[----:B------:R1:W-:Y:S08]  /*a9d0*/  @P6 LDGSTS.E.BYPASS.LTC128B.128 [R0+0x6000], [R12.64+0x100], !P0 ;  /* 0x060001000c006fae */ /* 0x0003f0000c101d46 */
[----:B------:R2:W-:Y:S08]  /*a9e0*/  @P6 LDGSTS.E.BYPASS.LTC128B.128 [R0+0x1000], [R2.64], !P3 ;  /* 0x0100000002006fae */ /* 0x0005f0000d901d46 */
[----:B------:R2:W-:Y:S08]  /*a9f0*/  @P6 LDGSTS.E.BYPASS.LTC128B.128 [R0+0x4000], [R2.64+0x80], !P1 ;  /* 0x0400008002006fae */ /* 0x0005f0000c901d46 */
[----:B------:R2:W-:Y:S01]  /*aa00*/  @P6 LDGSTS.E.BYPASS.LTC128B.128 [R0+0x7000], [R2.64+0x100], !P0 ;  /* 0x0700010002006fae */ /* 0x0005e2000c101d46 */
[----:B-1----:R-:W-:Y:S01]  /*aa10*/  FADD.FTZ R12, R230, R5 ;  /* 0x00000005e60c7221 */ /* 0x002fe20000010000 */
[----:B------:R-:W-:Y:S06]  /*aa20*/  @P6 IADD3.X R5, R14, R3, RZ, P4, !PT ;  /* 0x000000030e056210 */ /* 0x000fec00027fe4ff */
[----:B------:R1:W-:Y:S08]  /*aa30*/  @P6 LDGSTS.E.BYPASS.LTC128B.128 [R0+0x2000], [R4.64], !P3 ;  /* 0x0200000004006fae */ /* 0x0003f0000d901d46 */
[----:B------:R1:W-:Y:S01]  /*aa40*/  @P6 LDGSTS.E.BYPASS.LTC128B.128 [R0+0x5000], [R4.64+0x80], !P1 ;  /* 0x0500008004006fae */ /* 0x0003e2000c901d46 */
[C---:B------:R-:W-:Y:S02]  /*aa50*/  ISETP.GE.AND P1, PT, R209.reuse, 0x1, PT ;  /* 0x00000001d100780c */ /* 0x040fe40003f26270 */
[----:B------:R-:W-:Y:S04]  /*aa60*/  IADD3 R209, R209, 0x1, RZ ;  /* 0x00000001d1d17810 */ /* 0x000fe80007ffe0ff */
[----:B------:R-:W-:Y:S01]  /*aa70*/  SEL R209, R209, RZ, !P1 ;  /* 0x000000ffd1d17207 */ /* 0x000fe20004800000 */
[----:B------:R1:W-:Y:S01]  /*aa80*/  @P6 LDGSTS.E.BYPASS.LTC128B.128 [R0+0x8000], [R4.64+0x100], !P0 ;  /* 0x0800010004006fae */ /* 0x0003e2000c101d46 */
[----:B--2---:R-:W-:Y:S02]  /*aa90*/  FADD.FTZ R3, R229, R12 ;  /* 0x0000000ce5037221 */ /* 0x004fe40000010000 */
[----:B------:R-:W-:Y:S02]  /*aaa0*/  FADD.FTZ R2, R224, R6 ;  /* 0x00000006e0027221 */ /* 0x000fe40000010000 */
[----:B------:R-:W-:Y:S03]  /*aab0*/  FADD.FTZ R3, R221, R3 ;  /* 0x00000003dd037221 */ /* 0x000fe60000010000 */
        /* <DEDUP_REMOVED lines=8> */
[----:B------:R-:W-:Y:S03]  /*ab40*/  FADD.FTZ R0, R219, R0 ;  /* 0x00000000db007221 */ /* 0x000fe60000010000 */
[----:B------:R1:W-:Y:S04]  /*ab50*/  STL [R1+0x8], R2 ;  /* 0x0000080201007387 */ /* 0x0003e80000100800 */
[----:B------:R2:W-:Y:S01]  /*ab60*/  STL [R1+0x10], R0 ;  /* 0x0000100001007387 */ /* 0x0005e20000100800 */
[----:B-1----:R-:W-:Y:S02]  /*ab70*/  MOV R2, R101 ;  /* 0x0000006500027202 */ /* 0x002fe40000000f00 */
[----:B--2---:R-:W-:Y:S05]  /*ab80*/  MOV R0, R239 ;  /* 0x000000ef00007202 */ /* 0x004fea0000000f00 */
[----:B------:R1:W-:Y:S01]  /*ab90*/  STL [R1], R0 ;  /* 0x0000000001007387 */ /* 0x0003e20000100800 */
[----:B---3--:R-:W-:Y:S11]  /*aba0*/  ISETP.GT.AND P0, PT, R241, R17, PT ;  /* 0x00000011f100720c */ /* 0x008ff60003f04270 */
[----:B------:R-:W-:Y:S02]  /*abb0*/  @!UPT UIADD3 URZ, URZ, URZ, URZ ;  /* 0x0000003f3f3ff290 */ /* 0x000fe4000fffe03f */
[----:B-1----:R-:W-:-:S05]  /*abc0*/  @P0 BRA `(.L_x_2090) ;  /* 0xffffb74000000947 */ /* 0x002fca000383ffff */
.L_x_2089:
[----:B------:R-:W2:Y:S02]  /*abd0*/  LDL R0, [R1+0xc] ;  /* 0x00000c0001007983 */ /* 0x000ea40000100800 */
[----:B--2---:R-:W-:-:S13]  /*abe0*/  ISETP.GE.AND P0, PT, R232, R0, PT ;  /* 0x00000000e800720c */ /* 0x004fda0003f06270 */
[----:B------:R-:W-:Y:S05]  /*abf0*/  @!P0 BRA `(.L_x_2091) ;  /* 0x0000408000008947 */ /* 0x000fea0003800000 */
[----:B-1----:R-:W-:Y:S02]  /*ac00*/  MOV R3, R100 ;  /* 0x0000006400037202 */ /* 0x002fe40000000f00 */
[----:B------:R-:W-:Y:S02]  /*ac10*/  MOV R0, R101 ;  /* 0x0000006500007202 */ /* 0x000fe40000000f00 */
.L_x_2092:
[----:B------:R-:W2:Y:S01]  /*ac20*/  LDL.64 R220, [R1+0x48] ;  /* 0x0000480001dc7983 */ /* 0x000ea20000100a00 */
[----:B------:R-:W-:Y:S04]  /*ac30*/  DEPBAR.LE SB0, 0x2 ;  /* 0x000080800000791a */ /* 0x000fe80000000000 */
[----:B------:R-:W-:Y:S01]  /*ac40*/  WARPSYNC 0xffffffff ;  /* 0xffffffff00007948 */ /* 0x000fe20003800000 */
[----:B------:R-:W3:Y:S01]  /*ac50*/  LDL R219, [R1+0x44] ;  /* 0x0000440001db7983 */ /* 0x000ee20000100800 */
[----:B------:R-:W-:Y:S01]  /*ac60*/  IMAD R208, R209, 0x9000, RZ ;  /* 0x00009000d1d07824 */ /* 0x000fe200078e02ff */
[----:B------:R-:W-:Y:S02]  /*ac70*/  IADD3 R223, R232, -0x1, RZ ;  /* 0xffffffffe8df7810 */ /* 0x000fe40007ffe0ff */
[----:B------:R-:W4:Y:S02]  /*ac80*/  LDL R206, [R1+0x40] ;  /* 0x0000400001ce7983 */ /* 0x000f240000100800 */
[----:B------:R-:W-:Y:S02]  /*ac90*/  IADD3 R2, R213, R208, RZ ;  /* 0x000000d0d5027210 */ /* 0x000fe40007ffe0ff */
[----:B------:R-:W4:Y:S02]  /*aca0*/  LDL.LU R236, [R1+0x4] ;  /* 0x0000040001ec7983 */ /* 0x000f240000300800 */
[----:B------:R-:W-:Y:S02]  /*acb0*/  IADD3 R204, R211, R2, RZ ;  /* 0x00000002d3cc7210 */ /* 0x000fe40007ffe0ff */
[----:B------:R-:W5:Y:S04]  /*acc0*/  LDL R222, [R1+0xc] ;  /* 0x00000c0001de7983 */ /* 0x000f680000100800 */
[----:B------:R-:W2:Y:S06]  /*acd0*/  LDL.64 R234, [R1+0x28] ;  /* 0x0000280001ea7983 */ /* 0x000eac0000100a00 */
[----:B------:R-:W2:Y:S04]  /*ace0*/  LDL R233, [R1+0x30] ;  /* 0x0000300001e97983 */ /* 0x000ea80000100800 */
[----:B------:R-:W2:Y:S04]  /*acf0*/  LDL R225, [R1+0x20] ;  /* 0x0000200001e17983 */ /* 0x000ea80000100800 */
        /* <DEDUP_REMOVED lines=12> */
[C---:B------:R-:W-:Y:S08]  /*adc0*/  HMMA.16816.F32.BF16 R16, R152.reuse, R18, RZ ;  /* 0x000000129810723c */ /* 0x040ff000000418ff */
        /* <DEDUP_REMOVED lines=22> */
[C---:B---3--:R-:W-:Y:S08]  /*af30*/  HMMA.16816.F32.BF16 R44, R156.reuse, R160, R44 ;  /* 0x000000a09c2c723c */ /* 0x048ff0000004182c */
[----:B------:R-:W-:Y:S03]  /*af40*/  HMMA.16816.F32.BF16 R48, R156, R162, R48 ;  /* 0x000000a29c30723c */ /* 0x000fe60000041830 */
[----:B-----5:R-:W-:Y:S11]  /*af50*/  ISETP.GE.AND P5, PT, R222, R232, PT ;  /* 0x000000e8de00720c */ /* 0x020ff60003fa6270 */
[----:B------:R-:W-:Y:S02]  /*af60*/  @!UPT UIADD3 URZ, URZ, URZ, URZ ;  /* 0x0000003f3f3ff290 */ /* 0x000fe4000fffe03f */
[----:B------:R-:W-:Y:S01]  /*af70*/  @!P5 SHF.R.S32.HI R205, RZ, 0x1f, R223 ;  /* 0x0000001fffcdd819 */ /* 0x000fe200000114df */
[----:B------:R-:W-:Y:S01]  /*af80*/  @!P5 IMAD.WIDE.U32 R100, R223, c[0x0][0x208], RZ ;  /* 0x00008200df64da25 */ /* 0x000fe200078e00ff */
[----:B------:R-:W-:Y:S02]  /*af90*/  @!P5 MOV R103, R219 ;  /* 0x000000db0067d202 */ /* 0x000fe40000000f00 */
[----:B--2---:R-:W-:Y:S01]  /*afa0*/  @!P5 ISETP.GE.AND P2, PT, R234, c[0x0][0x1d4], PT ;  /* 0x00007500ea00da0c */ /* 0x004fe20003f46270 */
[----:B------:R-:W-:Y:S01]  /*afb0*/  @!P5 IMAD R205, R205, c[0x0][0x208], RZ ;  /* 0x00008200cdcdda24 */ /* 0x000fe200078e02ff */
[----:B------:R-:W-:Y:S01]  /*afc0*/  @!P5 ISETP.GE.AND P1, PT, R233, c[0x0][0x1d4], PT ;  /* 0x00007500e900da0c */ /* 0x000fe20003f26270 */
[----:B----4-:R-:W-:Y:S01]  /*afd0*/  @!P5 IMAD R219, R236, 0x9000, R206 ;  /* 0x00009000ecdbd824 */ /* 0x010fe200078e02ce */
[----:B------:R-:W-:Y:S01]  /*afe0*/  @!P5 ISETP.GE.AND P0, PT, R225, c[0x0][0x1d4], PT ;  /* 0x00007500e100da0c */ /* 0x000fe20003f06270 */
[----:B------:R-:W-:Y:S01]  /*aff0*/  @!P5 IMAD R102, R223, c[0x0][0x20c], R205 ;  /* 0x00008300df66da24 */ /* 0x000fe200078e02cd */
[----:B------:R-:W-:Y:S04]  /*b000*/  IADD3 R205, R210, R2, RZ ;  /* 0x00000002d2cd7210 */ /* 0x000fe80007ffe0ff */
[----:B------:R-:W-:Y:S02]  /*b010*/  @!P5 IADD3 R101, R101, R102, RZ ;  /* 0x000000666565d210 */ /* 0x000fe40007ffe0ff */
[----:B------:R-:W-:Y:S03]  /*b020*/  @!P5 MOV R102, R220 ;  /* 0x000000dc0066d202 */ /* 0x000fe60000000f00 */
[----:B------:R-:W-:Y:S02]  /*b030*/  @!P5 IMAD R101, R101, 0x60, RZ ;  /* 0x000000606565d824 */ /* 0x000fe400078e02ff */
[----:B------:R-:W-:Y:S05]  /*b040*/  @!P5 IMAD.WIDE.U32 R102, R100, 0x60, R102 ;  /* 0x000000606466d825 */ /* 0x000fea00078e0066 */
[C---:B------:R-:W-:Y:S02]  /*b050*/  @!P5 LEA R100, P3, R102.reuse, c[0x0][0x1f8], 0x1 ;  /* 0x00007e006664da11 */ /* 0x040fe400078608ff */
[----:B------:R-:W-:Y:S02]  /*b060*/  @!P5 IADD3 R101, R103, R101, RZ ;  /* 0x000000656765d210 */ /* 0x000fe40007ffe0ff */
[----:B------:R-:W-:Y:S02]  /*b070*/  @!P5 MOV R103, 0x6 ;  /* 0x000000060067d802 */ /* 0x000fe40000000f00 */
[----:B------:R-:W-:Y:S02]  /*b080*/  @!P5 LEA.HI.X R101, R102, c[0x0][0x1fc], R101, 0x1, P3 ;  /* 0x00007f006665da11 */ /* 0x000fe400018f0c65 */
[----:B------:R-:W-:Y:S03]  /*b090*/  @!P5 MOV R102, c[0x0][0x208] ;  /* 0x000082000066da02 */ /* 0x000fe60000000f00 */
[----:B------:R-:W-:Y:S01]  /*b0a0*/  @!PT LDS RZ, [RZ] ;  /* 0x00000000fffff984 */ /* 0x000fe20000000800 */
[----:B------:R-:W-:Y:S01]  /*b0b0*/  @!PT LDS RZ, [RZ] ;  /* 0x00000000fffff984 */ /* 0x000fe20000000800 */
[----:B------:R-:W-:Y:S01]  /*b0c0*/  @!PT LDS RZ, [RZ] ;  /* 0x00000000fffff984 */ /* 0x000fe20000000800 */
[----:B------:R1:W-:Y:S01]  /*b0d0*/  @!P5 LDGSTS.E.BYPASS.LTC128B.128 [R219], [R100.64], !P2 ;  /* 0x0000000064dbdfae */ /* 0x0003e2000d101d46 */
[----:B------:R-:W-:Y:S04]  /*b0e0*/  @!P5 SHF.L.U32 R220, R102, 0x6, RZ ;  /* 0x0000000666dcd819 */ /* 0x000fe800000006ff */
[C---:B------:R-:W-:Y:S03]  /*b0f0*/  @!P5 IADD3 R206, P4, R220.reuse, R100, RZ ;  /* 0x00000064dcced210 */ /* 0x040fe60007f9e0ff */
[----:B------:R1:W-:Y:S01]  /*b100*/  @!P5 LDGSTS.E.BYPASS.LTC128B.128 [R219+0x3000], [R100.64+0x80], !P1 ;  /* 0x0300008064dbdfae */ /* 0x0003e2000c901d46 */
[----:B------:R-:W-:Y:S07]  /*b110*/  @!P5 IADD3 R220, P3, R220, R206, RZ ;  /* 0x000000cedcdcd210 */ /* 0x000fee0007f7e0ff */
[----:B------:R1:W-:Y:S02]  /*b120*/  @!P5 LDGSTS.E.BYPASS.LTC128B.128 [R219+0x6000], [R100.64+0x100], !P0 ;  /* 0x0600010064dbdfae */ /* 0x0003e4000c101d46 */
[----:B-1----:R-:W-:Y:S04]  /*b130*/  @!P5 SHF.L.U64.HI R100, R102, R103, c[0x0][0x20c] ;  /* 0x000083006664d619 */ /* 0x002fe80000010267 */
[C---:B------:R-:W-:Y:S04]  /*b140*/  @!P5 IADD3.X R207, R100.reuse, R101, RZ, P4, !PT ;  /* 0x0000006564cfd210 */ /* 0x040fe800027fe4ff */
[----:B------:R-:W-:Y:S01]  /*b150*/  @!P5 IADD3.X R221, R100, R207, RZ, P3, !PT ;  /* 0x000000cf64ddd210 */ /* 0x000fe20001ffe4ff */
[----:B------:R1:W-:Y:S08]  /*b160*/  @!P5 LDGSTS.E.BYPASS.LTC128B.128 [R219+0x1000], [R206.64], !P2 ;  /* 0x01000000cedbdfae */ /* 0x0003f0000d101d46 */
[----:B------:R1:W-:Y:S08]  /*b170*/  @!P5 LDGSTS.E.BYPASS.LTC128B.128 [R219+0x4000], [R206.64+0x80], !P1 ;  /* 0x04000080cedbdfae */ /* 0x0003f0000c901d46 */
[----:B------:R1:W-:Y:S08]  /*b180*/  @!P5 LDGSTS.E.BYPASS.LTC128B.128 [R219+0x7000], [R206.64+0x100], !P0 ;  /* 0x07000100cedbdfae */ /* 0x0003f0000c101d46 */
[----:B------:R2:W-:Y:S08]  /*b190*/  @!P5 LDGSTS.E.BYPASS.LTC128B.128 [R219+0x2000], [R220.64], !P2 ;  /* 0x02000000dcdbdfae */ /* 0x0005f0000d101d46 */
[----:B------:R2:W-:Y:S08]  /*b1a0*/  @!P5 LDGSTS.E.BYPASS.LTC128B.128 [R219+0x5000], [R220.64+0x80], !P1 ;  /* 0x05000080dcdbdfae */ /* 0x0005f0000c901d46 */
[----:B------:R2:W-:Y:S01]  /*b1b0*/  @!P5 LDGSTS.E.BYPASS.LTC128B.128 [R219+0x8000], [R220.64+0x100], !P0 ;  /* 0x08000100dcdbdfae */ /* 0x0005e2000c101d46 */
[----:B-1----:R-:W-:Y:S02]  /*b1c0*/  IADD3 R207, R210, R204, RZ ;  /* 0x000000ccd2cf7210 */ /* 0x002fe40007ffe0ff */
[----:B------:R-:W-:Y:S05]  /*b1d0*/  IADD3 R206, R211, R2, R210 ;  /* 0x00000002d3ce7210 */ /* 0x000fea0007ffe0d2 */
[----:B------:R-:W1:Y:S08]  /*b1e0*/  LDSM.16.M88.4 R100, [R205] ;  /* 0x00000000cd64783b */ /* 0x000e700000000200 */
[----:B------:R-:W3:Y:S08]  /*b1f0*/  LDSM.16.M88.4 R160, [R205+0x800] ;  /* 0x00080000cda0783b */ /* 0x000ef00000000200 */
[----:B------:R-:W0:Y:S01]  /*b200*/  LDGDEPBAR ;  /* 0x00000000000079af */ /* 0x000e220000000000 */
[C---:B-1----:R-:W-:Y:S08]  /*b210*/  HMMA.16816.F32.BF16 R4, R164.reuse, R100, R4 ;  /* 0x00000064a404723c */ /* 0x042ff00000041804 */
[C---:B------:R-:W-:Y:S01]  /*b220*/  HMMA.16816.F32.BF16 R8, R164.reuse, R102, R8 ;  /* 0x00000066a408723c */ /* 0x040fe20000041808 */
[----:B------:R-:W1:Y:S07]  /*b230*/  LDSM.16.M88.4 R100, [R205+0x1000] ;  /* 0x00100000cd64783b */ /* 0x000e6e0000000200 */
[C---:B---3--:R-:W-:Y:S08]  /*b240*/  HMMA.16816.F32.BF16 R12, R164.reuse, R160, R12 ;  /* 0x000000a0a40c723c */ /* 0x048ff0000004180c */
[C---:B------:R-:W-:Y:S01]  /*b250*/  HMMA.16816.F32.BF16 R16, R164.reuse, R162, R16 ;  /* 0x000000a2a410723c */ /* 0x040fe20000041810 */
[----:B------:R-:W3:Y:S07]  /*b260*/  LDSM.16.M88.4 R160, [R205+0x1800] ;  /* 0x00180000cda0783b */ /* 0x000eee0000000200 */
        /* <DEDUP_REMOVED lines=8> */
[----:B------:R-:W1:Y:S07]  /*b2f0*/  LDSM.16.M88.4 R100, [R207] ;  /* 0x00000000cf64783b */ /* 0x000e6e0000000200 */
[C---:B---3--:R-:W-:Y:S08]  /*b300*/  HMMA.16816.F32.BF16 R44, R164.reuse, R160, R44 ;  /* 0x000000a0a42c723c */ /* 0x048ff0000004182c */
[----:B------:R-:W-:Y:S01]  /*b310*/  HMMA.16816.F32.BF16 R48, R164, R162, R48 ;  /* 0x000000a2a430723c */ /* 0x000fe20000041830 */
        /* <DEDUP_REMOVED lines=72> */
[----:B------:R-:W-:Y:S07]  /*b7a0*/  LDSM.16.M88.4 R160, [R2+0x8800] ;  /* 0x0088000002a0783b */ /* 0x000fee0000000200 */
        /* <DEDUP_REMOVED lines=33> */
[C---:B------:R-:W-:Y:S08]  /*b9c0*/  HMMA.16816.F32.BF16 R44, R188.reuse, R160, R44 ;  /* 0x000000a0bc2c723c */ /* 0x040ff0000004182c */
        /* <DEDUP_REMOVED lines=39> */
[C---:B------:R-:W-:Y:S08]  /*bc40*/  HMMA.16816.F32.BF16 R8, R200.reuse, R102, R8 ;  /* 0x00000066c808723c */ /* 0x040ff00000041808 */
[C---:B---3--:R-:W-:Y:S08]  /*bc50*/  HMMA.16816.F32.BF16 R12, R200.reuse, R160, R12 ;  /* 0x000000a0c80c723c */ /* 0x048ff0000004180c */
[C---:B------:R-:W-:Y:S01]  /*bc60*/  HMMA.16816.F32.BF16 R16, R200.reuse, R162, R16 ;  /* 0x000000a2c810723c */ /* 0x040fe20000041810 */
[----:B------:R-:W3:Y:S03]  /*bc70*/  LDL.LU R163, [R1+0x8] ;  /* 0x0000080001a37983 */ /* 0x000ee60000300800 */
[----:B------:R-:W-:Y:S02]  /*bc80*/  FMUL.FTZ R4, R4, c[0x0][0x320] ;  /* 0x0000c80004047a20 */ /* 0x000fe40000410000 */
[----:B------:R-:W-:Y:S02]  /*bc90*/  FMUL.FTZ R5, R5, c[0x0][0x320] ;  /* 0x0000c80005057a20 */ /* 0x000fe40000410000 */
[----:B------:R-:W-:Y:S01]  /*bca0*/  FMUL.FTZ R6, R6, c[0x0][0x320] ;  /* 0x0000c80006067a20 */ /* 0x000fe20000410000 */
[----:B--2---:R-:W1:Y:S03]  /*bcb0*/  MUFU.TANH R219, R4 ;  /* 0x0000000400db7308 */ /* 0x004e660000002400 */
        /* <DEDUP_REMOVED lines=13> */
[----:B-1----:R-:W-:Y:S01]  /*bd90*/  FMNMX.FTZ R2, R219, R0, !PT ;  /* 0x00000000db027209 */ /* 0x002fe20007810000 */
[----:B------:R-:W-:Y:S02]  /*bda0*/  FMUL.FTZ R14, R14, c[0x0][0x320] ;  /* 0x0000c8000e0e7a20 */ /* 0x000fe40000410000 */
[----:B------:R-:W-:Y:S03]  /*bdb0*/  FMUL.FTZ R15, R15, c[0x0][0x320] ;  /* 0x0000c8000f0f7a20 */ /* 0x000fe60000410000 */
[----:B------:R1:W-:Y:S01]  /*bdc0*/  MUFU.TANH R220, R7 ;  /* 0x0000000700dc7308 */ /* 0x0003e20000002400 */
[----:B--2---:R-:W-:Y:S09]  /*bdd0*/  FMNMX.FTZ R2, R207, R2, !PT ;  /* 0x00000002cf027209 */ /* 0x004ff20007810000 */
[----:B------:R-:W2:Y:S10]  /*bde0*/  MUFU.TANH R205, R8 ;  /* 0x0000000800cd7308 */ /* 0x000eb40000002400 */
[----:B------:R-:W4:Y:S01]  /*bdf0*/  MUFU.TANH R102, R9 ;  /* 0x0000000900667308 */ /* 0x000f220000002400 */
[----:B-1----:R-:W1:Y:S09]  /*be00*/  LDSM.16.M88.4 R4, [R206+0x7000] ;  /* 0x00700000ce04783b */ /* 0x002e720000000200 */
[----:B------:R-:W-:Y:S01]  /*be10*/  MUFU.TANH R103, R10 ;  /* 0x0000000a00677308 */ /* 0x000fe20000002400 */
[----:B--2---:R-:W-:Y:S09]  /*be20*/  FMNMX.FTZ R2, R205, R2, !PT ;  /* 0x00000002cd027209 */ /* 0x004ff20007810000 */
[----:B------:R2:W-:Y:S01]  /*be30*/  MUFU.TANH R204, R11 ;  /* 0x0000000b00cc7308 */ /* 0x0005e20000002400 */
[----:B----4-:R-:W-:Y:S09]  /*be40*/  FMNMX.FTZ R101, R102, R2, !PT ;  /* 0x0000000266657209 */ /* 0x010ff20007810000 */
[----:B------:R-:W4:Y:S10]  /*be50*/  MUFU.TANH R227, R12 ;  /* 0x0000000c00e37308 */ /* 0x000f340000002400 */
[----:B------:R-:W5:Y:S01]  /*be60*/  MUFU.TANH R226, R13 ;  /* 0x0000000d00e27308 */ /* 0x000f620000002400 */
[C---:B-1----:R-:W-:Y:S01]  /*be70*/  HMMA.16816.F32.BF16 R20, R200.reuse, R4, R20 ;  /* 0x00000004c814723c */ /* 0x042fe20000041814 */
[----:B--2---:R-:W1:Y:S08]  /*be80*/  LDSM.16.M88.4 R8, [R206+0x7800] ;  /* 0x00780000ce08783b */ /* 0x004e700000000200 */
[----:B------:R-:W-:Y:S01]  /*be90*/  MUFU.TANH R229, R14 ;  /* 0x0000000e00e57308 */ /* 0x000fe20000002400 */
[C---:B------:R-:W-:Y:S01]  /*bea0*/  HMMA.16816.F32.BF16 R24, R200.reuse, R6, R24 ;  /* 0x00000006c818723c */ /* 0x040fe20000041818 */
[----:B------:R-:W2:Y:S02]  /*beb0*/  LDSM.16.M88.4 R4, [R206+0x8000] ;  /* 0x00800000ce04783b */ /* 0x000ea40000000200 */
[----:B----4-:R-:W-:Y:S06]  /*bec0*/  FMNMX.FTZ R101, R227, R101, !PT ;  /* 0x00000065e3657209 */ /* 0x010fec0007810000 */
[----:B------:R-:W-:Y:S03]  /*bed0*/  MUFU.TANH R230, R15 ;  /* 0x0000000f00e67308 */ /* 0x000fe60000002400 */
[----:B-----5:R-:W-:Y:S02]  /*bee0*/  FMNMX.FTZ R101, R226, R101, !PT ;  /* 0x00000065e2657209 */ /* 0x020fe40007810000 */
        /* <DEDUP_REMOVED lines=8> */
[----:B------:R4:W-:Y:S01]  /*bf70*/  MUFU.TANH R237, R20 ;  /* 0x0000001400ed7308 */ /* 0x0009e20000002400 */
[----:B------:R-:W-:Y:S01]  /*bf80*/  FMUL.FTZ R27, R27, c[0x0][0x320] ;  /* 0x0000c8001b1b7a20 */ /* 0x000fe20000410000 */
[C---:B-1----:R-:W-:Y:S08]  /*bf90*/  HMMA.16816.F32.BF16 R28, R200.reuse, R8, R28 ;  /* 0x00000008c81c723c */ /* 0x042ff0000004181c */
[----:B------:R1:W-:Y:S01]  /*bfa0*/  MUFU.TANH R239, R22 ;  /* 0x0000001600ef7308 */ /* 0x0003e20000002400 */
[C---:B------:R-:W-:Y:S01]  /*bfb0*/  HMMA.16816.F32.BF16 R32, R200.reuse, R10, R32 ;  /* 0x0000000ac820723c */ /* 0x040fe20000041820 */
[----:B------:R-:W5:Y:S01]  /*bfc0*/  LDSM.16.M88.4 R8, [R206+0x8800] ;  /* 0x00880000ce08783b */ /* 0x000f620000000200 */
[----:B------:R-:W-:Y:S06]  /*bfd0*/  DEPBAR.LE SB0, 0x2 ;  /* 0x000080800000791a */ /* 0x000fec0000000000 */
[C---:B--2---:R-:W-:Y:S01]  /*bfe0*/  HMMA.16816.F32.BF16 R36, R200.reuse, R4, R36 ;  /* 0x00000004c824723c */ /* 0x044fe20000041824 */
[----:B------:R-:W2:Y:S01]  /*bff0*/  MUFU.TANH R224, R16 ;  /* 0x0000001000e07308 */ /* 0x000ea20000002400 */
[----:B------:R-:W-:Y:S03]  /*c000*/  BAR.SYNC.DEFER_BLOCKING 0x0 ;  /* 0x0000000000007b1d */ /* 0x000fe60000010000 */
[----:B----4-:R-:W-:Y:S02]  /*c010*/  MOV R20, R236 ;  /* 0x000000ec00147202 */ /* 0x010fe40000000f00 */
[----:B------:R-:W-:Y:S01]  /*c020*/  FMNMX.FTZ R4, R221, R3, !PT ;  /* 0x00000003dd047209 */ /* 0x000fe20007810000 */
[C---:B------:R-:W-:Y:S04]  /*c030*/  HMMA.16816.F32.BF16 R40, R200.reuse, R6, R40 ;  /* 0x00000006c828723c */ /* 0x040fe80000041828 */
[----:B------:R-:W-:Y:S01]  /*c040*/  FMUL.FTZ R28, R28, c[0x0][0x320] ;  /* 0x0000c8001c1c7a20 */ /* 0x000fe20000410000 */
[----:B------:R-:W-:Y:S01]  /*c050*/  FMNMX.FTZ R4, R220, R4, !PT ;  /* 0x00000004dc047209 */ /* 0x000fe20007810000 */
[----:B------:R-:W-:Y:S01]  /*c060*/  FMUL.FTZ R29, R29, c[0x0][0x320] ;  /* 0x0000c8001d1d7a20 */ /* 0x000fe20000410000 */
[----:B-1----:R-:W-:Y:S01]  /*c070*/  MOV R22, R234 ;  /* 0x000000ea00167202 */ /* 0x002fe20000000f00 */
[----:B------:R-:W-:Y:S01]  /*c080*/  FMUL.FTZ R30, R30, c[0x0][0x320] ;  /* 0x0000c8001e1e7a20 */ /* 0x000fe20000410000 */
[----:B------:R-:W-:Y:S03]  /*c090*/  FMNMX.FTZ R2, R103, R4, !PT ;  /* 0x0000000467027209 */ /* 0x000fe60007810000 */
[----:B------:R-:W-:Y:S01]  /*c0a0*/  FMUL.FTZ R31, R31, c[0x0][0x320] ;  /* 0x0000c8001f1f7a20 */ /* 0x000fe20000410000 */
[----:B------:R-:W-:Y:S01]  /*c0b0*/  FMNMX.FTZ R2, R204, R2, !PT ;  /* 0x00000002cc027209 */ /* 0x000fe20007810000 */
[----:B------:R-:W-:Y:S02]  /*c0c0*/  FMUL.FTZ R32, R32, c[0x0][0x320] ;  /* 0x0000c80020207a20 */ /* 0x000fe40000410000 */
[----:B------:R-:W-:Y:S01]  /*c0d0*/  FMUL.FTZ R33, R33, c[0x0][0x320] ;  /* 0x0000c80021217a20 */ /* 0x000fe20000410000 */
[----:B--2---:R-:W-:Y:S01]  /*c0e0*/  FMNMX.FTZ R101, R224, R101, !PT ;  /* 0x00000065e0657209 */ /* 0x004fe20007810000 */
[----:B------:R1:W-:Y:S01]  /*c0f0*/  MUFU.TANH R236, R21 ;  /* 0x0000001500ec7308 */ /* 0x0003e20000002400 */
[----:B------:R-:W-:Y:S01]  /*c100*/  FMNMX.FTZ R2, R229, R2, !PT ;  /* 0x00000002e5027209 */ /* 0x000fe20007810000 */
[----:B------:R-:W-:Y:S02]  /*c110*/  FMUL.FTZ R36, R36, c[0x0][0x320] ;  /* 0x0000c80024247a20 */ /* 0x000fe40000410000 */
[----:B------:R-:W-:Y:S01]  /*c120*/  FMUL.FTZ R37, R37, c[0x0][0x320] ;  /* 0x0000c80025257a20 */ /* 0x000fe20000410000 */
[----:B------:R-:W-:Y:S01]  /*c130*/  FMNMX.FTZ R2, R230, R2, !PT ;  /* 0x00000002e6027209 */ /* 0x000fe20007810000 */
[----:B------:R-:W-:Y:S01]  /*c140*/  FMUL.FTZ R43, R43, c[0x0][0x320] ;  /* 0x0000c8002b2b7a20 */ /* 0x000fe20000410000 */
[C---:B-----5:R-:W-:Y:S03]  /*c150*/  HMMA.16816.F32.BF16 R44, R200.reuse, R8, R44 ;  /* 0x00000008c82c723c */ /* 0x060fe6000004182c */
[----:B------:R-:W2:Y:S01]  /*c160*/  MUFU.TANH R223, R17 ;  /* 0x0000001100df7308 */ /* 0x000ea20000002400 */
[----:B------:R-:W-:Y:S02]  /*c170*/  FMUL.FTZ R40, R40, c[0x0][0x320] ;  /* 0x0000c80028287a20 */ /* 0x000fe40000410000 */
[----:B------:R-:W-:Y:S02]  /*c180*/  FMUL.FTZ R41, R41, c[0x0][0x320] ;  /* 0x0000c80029297a20 */ /* 0x000fe40000410000 */
[----:B------:R-:W-:Y:S04]  /*c190*/  HMMA.16816.F32.BF16 R48, R200, R10, R48 ;  /* 0x0000000ac830723c */ /* 0x000fe80000041830 */
[----:B------:R-:W-:Y:S01]  /*c1a0*/  FMUL.FTZ R34, R34, c[0x0][0x320] ;  /* 0x0000c80022227a20 */ /* 0x000fe20000410000 */
[----:B------:R4:W-:Y:S01]  /*c1b0*/  MUFU.TANH R238, R23 ;  /* 0x0000001700ee7308 */ /* 0x0009e20000002400 */
[----:B------:R-:W-:Y:S02]  /*c1c0*/  FMUL.FTZ R35, R35, c[0x0][0x320] ;  /* 0x0000c80023237a20 */ /* 0x000fe40000410000 */
[----:B------:R-:W-:Y:S01]  /*c1d0*/  FMUL.FTZ R38, R38, c[0x0][0x320] ;  /* 0x0000c80026267a20 */ /* 0x000fe20000410000 */
[----:B-1----:R-:W-:Y:S03]  /*c1e0*/  MOV R21, R233 ;  /* 0x000000e900157202 */ /* 0x002fe60000000f00 */
[----:B------:R-:W-:Y:S02]  /*c1f0*/  FMUL.FTZ R39, R39, c[0x0][0x320] ;  /* 0x0000c80027277a20 */ /* 0x000fe40000410000 */
[----:B------:R-:W-:Y:S01]  /*c200*/  FMUL.FTZ R42, R42, c[0x0][0x320] ;  /* 0x0000c8002a2a7a20 */ /* 0x000fe20000410000 */
[----:B------:R-:W1:Y:S01]  /*c210*/  MUFU.TANH R234, R24 ;  /* 0x0000001800ea7308 */ /* 0x000e620000002400 */
[----:B------:R-:W-:Y:S02]  /*c220*/  FMUL.FTZ R44, R44, c[0x0][0x320] ;  /* 0x0000c8002c2c7a20 */ /* 0x000fe40000410000 */
[----:B------:R-:W-:Y:S01]  /*c230*/  FMUL.FTZ R45, R45, c[0x0][0x320] ;  /* 0x0000c8002d2d7a20 */ /* 0x000fe20000410000 */
[----:B--2---:R-:W-:Y:S01]  /*c240*/  FMNMX.FTZ R101, R223, R101, !PT ;  /* 0x00000065df657209 */ /* 0x004fe20007810000 */
[----:B------:R-:W-:Y:S02]  /*c250*/  FMUL.FTZ R46, R46, c[0x0][0x320] ;  /* 0x0000c8002e2e7a20 */ /* 0x000fe40000410000 */
[----:B------:R-:W-:Y:S01]  /*c260*/  FMUL.FTZ R47, R47, c[0x0][0x320] ;  /* 0x0000c8002f2f7a20 */ /* 0x000fe20000410000 */
[----:B------:R-:W-:Y:S01]  /*c270*/  FMNMX.FTZ R101, R237, R101, !PT ;  /* 0x00000065ed657209 */ /* 0x000fe20007810000 */
[----:B------:R-:W-:Y:S01]  /*c280*/  FMUL.FTZ R48, R48, c[0x0][0x320] ;  /* 0x0000c80030307a20 */ /* 0x000fe20000410000 */
[----:B------:R-:W2:Y:S01]  /*c290*/  MUFU.TANH R233, R25 ;  /* 0x0000001900e97308 */ /* 0x000ea20000002400 */
[----:B------:R-:W-:Y:S01]  /*c2a0*/  FMUL.FTZ R49, R49, c[0x0][0x320] ;  /* 0x0000c80031317a20 */ /* 0x000fe20000410000 */
[----:B------:R-:W-:Y:S01]  /*c2b0*/  FMNMX.FTZ R101, R236, R101, !PT ;  /* 0x00000065ec657209 */ /* 0x000fe20007810000 */
[----:B------:R-:W-:Y:S01]  /*c2c0*/  FMUL.FTZ R50, R50, c[0x0][0x320] ;  /* 0x0000c80032327a20 */ /* 0x000fe20000410000 */
[----:B----4-:R-:W-:Y:S01]  /*c2d0*/  MOV R23, R235 ;  /* 0x000000eb00177202 */ /* 0x010fe20000000f00 */
[----:B------:R-:W-:Y:S05]  /*c2e0*/  FMUL.FTZ R51, R51, c[0x0][0x320] ;  /* 0x0000c80033337a20 */ /* 0x000fea0000410000 */
[----:B------:R-:W4:Y:S01]  /*c2f0*/  MUFU.TANH R19, R28 ;  /* 0x0000001c00137308 */ /* 0x000f220000002400 */
[----:B-1----:R-:W-:Y:S09]  /*c300*/  FMNMX.FTZ R101, R234, R101, !PT ;  /* 0x00000065ea657209 */ /* 0x002ff20007810000 */
[----:B------:R-:W1:Y:S01]  /*c310*/  MUFU.TANH R228, R18 ;  /* 0x0000001200e47308 */ /* 0x000e620000002400 */
[----:B--2---:R-:W-:Y:S09]  /*c320*/  FMNMX.FTZ R101, R233, R101, !PT ;  /* 0x00000065e9657209 */ /* 0x004ff20007810000 */
[----:B------:R-:W2:Y:S01]  /*c330*/  MUFU.TANH R18, R29 ;  /* 0x0000001d00127308 */ /* 0x000ea20000002400 */
[----:B----4-:R-:W-:Y:S02]  /*c340*/  FMNMX.FTZ R101, R19, R101, !PT ;  /* 0x0000006513657209 */ /* 0x010fe40007810000 */
[----:B------:R-:W-:Y:S07]  /*c350*/  MOV R28, R225 ;  /* 0x000000e1001c7202 */ /* 0x000fee0000000f00 */
[----:B------:R-:W4:Y:S01]  /*c360*/  MUFU.TANH R250, R32 ;  /* 0x0000002000fa7308 */ /* 0x000f220000002400 */
[----:B-1----:R-:W-:Y:S04]  /*c370*/  FMNMX.FTZ R2, R228, R2, !PT ;  /* 0x00000002e4027209 */ /* 0x002fe80007810000 */
[----:B------:R-:W-:Y:S05]  /*c380*/  FMNMX.FTZ R2, R231, R2, !PT ;  /* 0x00000002e7027209 */ /* 0x000fea0007810000 */
[----:B------:R-:W1:Y:S01]  /*c390*/  MUFU.TANH R241, R33 ;  /* 0x0000002100f17308 */ /* 0x000e620000002400 */
[----:B------:R-:W-:Y:S02]  /*c3a0*/  FMNMX.FTZ R2, R239, R2, !PT ;  /* 0x00000002ef027209 */ /* 0x000fe40007810000 */
[----:B--2---:R-:W-:Y:S02]  /*c3b0*/  FMNMX.FTZ R101, R18, R101, !PT ;  /* 0x0000006512657209 */ /* 0x004fe40007810000 */
[----:B------:R-:W-:Y:S02]  /*c3c0*/  FMNMX.FTZ R2, R238, R2, !PT ;  /* 0x00000002ee027209 */ /* 0x000fe40007810000 */
[----:B------:R-:W-:Y:S03]  /*c3d0*/  MOV R29, R222 ;  /* 0x000000de001d7202 */ /* 0x000fe60000000f00 */
        /* <DEDUP_REMOVED lines=27> */
[----:B-1----:R-:W-:Y:S05]  /*c590*/  FMNMX.FTZ R101, R246, R101, !PT ;  /* 0x00000065f6657209 */ /* 0x002fea0007810000 */
[----:B------:R-:W1:Y:S04]  /*c5a0*/  SHFL.BFLY PT, R5, R101, 0x2, 0x1f ;  /* 0x0c401f0065057f89 */ /* 0x000e6800000e0000 */
[----:B------:R-:W5:Y:S01]  /*c5b0*/  MUFU.TANH R16, R38 ;  /* 0x0000002600107308 */ /* 0x000f620000002400 */
[----:B--2---:R-:W-:Y:S09]  /*c5c0*/  FMNMX.FTZ R2, R242, R2, !PT ;  /* 0x00000002f2027209 */ /* 0x004ff20007810000 */
[----:B------:R-:W2:Y:S01]  /*c5d0*/  MUFU.TANH R24, R39 ;  /* 0x0000002700187308 */ /* 0x000ea20000002400 */
[----:B----4-:R-:W-:Y:S09]  /*c5e0*/  FMNMX.FTZ R2, R17, R2, !PT ;  /* 0x0000000211027209 */ /* 0x010ff20007810000 */
[----:B------:R-:W4:Y:S01]  /*c5f0*/  MUFU.TANH R25, R42 ;  /* 0x0000002a00197308 */ /* 0x000f220000002400 */
[----:B-1----:R-:W-:Y:S02]  /*c600*/  FMNMX.FTZ R101, R101, R5, !PT ;  /* 0x0000000565657209 */ /* 0x002fe40007810000 */
[----:B-----5:R-:W-:Y:S03]  /*c610*/  FMNMX.FTZ R2, R16, R2, !PT ;  /* 0x0000000210027209 */ /* 0x020fe60007810000 */
[----:B------:R-:W1:Y:S04]  /*c620*/  SHFL.BFLY PT, R5, R101, 0x1, 0x1f ;  /* 0x0c201f0065057f89 */ /* 0x000e6800000e0000 */
[----:B------:R-:W5:Y:S01]  /*c630*/  MUFU.TANH R206, R43 ;  /* 0x0000002b00ce7308 */ /* 0x000f620000002400 */
[----:B--2---:R-:W-:Y:S09]  /*c640*/  FMNMX.FTZ R2, R24, R2, !PT ;  /* 0x0000000218027209 */ /* 0x004ff20007810000 */
[----:B------:R-:W2:Y:S01]  /*c650*/  MUFU.TANH R35, R46 ;  /* 0x0000002e00237308 */ /* 0x000ea20000002400 */
[----:B----4-:R-:W-:Y:S09]  /*c660*/  FMNMX.FTZ R2, R25, R2, !PT ;  /* 0x0000000219027209 */ /* 0x010ff20007810000 */
[----:B------:R-:W4:Y:S01]  /*c670*/  MUFU.TANH R38, R47 ;  /* 0x0000002f00267308 */ /* 0x000f220000002400 */
[----:B-1----:R-:W-:Y:S02]  /*c680*/  FMNMX.FTZ R101, R101, R5, !PT ;  /* 0x0000000565657209 */ /* 0x002fe40007810000 */
[----:B-----5:R-:W-:Y:S02]  /*c690*/  FMNMX.FTZ R2, R206, R2, !PT ;  /* 0x00000002ce027209 */ /* 0x020fe40007810000 */
[----:B------:R-:W-:Y:S01]  /*c6a0*/  MOV R43, R29 ;  /* 0x0000001d002b7202 */ /* 0x000fe20000000f00 */
[C---:B------:R-:W-:Y:S02]  /*c6b0*/  FMUL.FTZ R160, R101.reuse, c[0x0][0x2d0] ;  /* 0x0000b40065a07a20 */ /* 0x040fe40000410000 */
[----:B------:R-:W-:Y:S02]  /*c6c0*/  FADD.FTZ R0, -R101, R0 ;  /* 0x0000000065007221 */ /* 0x000fe40000010100 */
[----:B------:R-:W1:Y:S02]  /*c6d0*/  MUFU.TANH R39, R50 ;  /* 0x0000003200277308 */ /* 0x000e640000002400 */
[----:B------:R-:W-:Y:S01]  /*c6e0*/  FMUL.FTZ R0, R0, c[0x0][0x2d0] ;  /* 0x0000b40000007a20 */ /* 0x000fe20000410000 */
[----:B--2---:R-:W-:Y:S02]  /*c6f0*/  FMNMX.FTZ R2, R35, R2, !PT ;  /* 0x0000000223027209 */ /* 0x004fe40007810000 */
[----:B------:R-:W-:Y:S05]  /*c700*/  MOV R46, R28 ;  /* 0x0000001c002e7202 */ /* 0x000fea0000000f00 */
[----:B------:R-:W2:Y:S01]  /*c710*/  MUFU.TANH R42, R51 ;  /* 0x00000033002a7308 */ /* 0x000ea20000002400 */
[----:B----4-:R-:W-:Y:S02]  /*c720*/  FMNMX.FTZ R2, R38, R2, !PT ;  /* 0x0000000226027209 */ /* 0x010fe40007810000 */
[----:B------:R-:W-:Y:S02]  /*c730*/  MOV R47, R21 ;  /* 0x00000015002f7202 */ /* 0x000fe40000000f00 */
[----:B-1----:R-:W-:Y:S02]  /*c740*/  FMNMX.FTZ R2, R39, R2, !PT ;  /* 0x0000000227027209 */ /* 0x002fe40007810000 */
[----:B------:R-:W-:Y:S02]  /*c750*/  MOV R50, R22 ;  /* 0x0000001600327202 */ /* 0x000fe40000000f00 */
[----:B--2---:R-:W-:Y:S02]  /*c760*/  FMNMX.FTZ R2, R42, R2, !PT ;  /* 0x000000022a027209 */ /* 0x004fe40007810000 */
[----:B------:R-:W-:Y:S03]  /*c770*/  MOV R51, R23 ;  /* 0x0000001700337202 */ /* 0x000fe60000000f00 */
[----:B------:R-:W1:Y:S02]  /*c780*/  SHFL.BFLY PT, R4, R2, 0x2, 0x1f ;  /* 0x0c401f0002047f89 */ /* 0x000e6400000e0000 */
[----:B-1----:R-:W-:Y:S01]  /*c790*/  FMNMX.FTZ R2, R2, R4, !PT ;  /* 0x0000000402027209 */ /* 0x002fe20007810000 */
[--C-:B------:R-:W-:Y:S04]  /*c7a0*/  FFMA.FTZ R4, R207, c[0x0][0x2d0], -R160.reuse ;  /* 0x0000b400cf047a23 */ /* 0x100fe800000108a0 */
[----:B------:R1:W-:Y:S01]  /*c7b0*/  MUFU.EX2 R207, R4 ;  /* 0x0000000400cf7308 */ /* 0x0003e20000000800 */
[----:B------:R-:W2:Y:S01]  /*c7c0*/  SHFL.BFLY PT, R100, R2, 0x1, 0x1f ;  /* 0x0c201f0002647f89 */ /* 0x000ea200000e0000 */
[--C-:B-1----:R-:W-:Y:S01]  /*c7d0*/  FFMA.FTZ R4, R205, c[0x0][0x2d0], -R160.reuse ;  /* 0x0000b400cd047a23 */ /* 0x102fe200000108a0 */
[----:B--2---:R-:W-:Y:S07]  /*c7e0*/  FMNMX.FTZ R100, R2, R100, !PT ;  /* 0x0000006402647209 */ /* 0x004fee0007810000 */
[----:B------:R1:W2:Y:S01]  /*c7f0*/  MUFU.EX2 R2, R0 ;  /* 0x0000000000027308 */ /* 0x0002a20000000800 */
[----:B------:R-:W-:Y:S01]  /*c800*/  MOV R205, R20 ;  /* 0x0000001400cd7202 */ /* 0x000fe20000000f00 */
[C---:B------:R-:W-:Y:S08]  /*c810*/  FMUL.FTZ R161, R100.reuse, c[0x0][0x2d0] ;  /* 0x0000b40064a17a20 */ /* 0x040ff00000410000 */
[----:B------:R4:W-:Y:S01]  /*c820*/  MUFU.EX2 R222, R4 ;  /* 0x0000000400de7308 */ /* 0x0009e20000000800 */
[----:B-1----:R-:W-:Y:S02]  /*c830*/  FADD.FTZ R0, -R100, R3 ;  /* 0x0000000364007221 */ /* 0x002fe40000010100 */
[--C-:B------:R-:W-:Y:S02]  /*c840*/  FFMA.FTZ R3, R219, c[0x0][0x2d0], -R160.reuse ;  /* 0x0000b400db037a23 */ /* 0x100fe400000108a0 */
[----:B------:R-:W-:Y:S02]  /*c850*/  FMUL.FTZ R0, R0, c[0x0][0x2d0] ;  /* 0x0000b40000007a20 */ /* 0x000fe40000410000 */
[C---:B--2---:R-:W-:Y:S03]  /*c860*/  FMUL.FTZ R5, R2.reuse, R105 ;  /* 0x0000006902057220 */ /* 0x044fe60000410000 */
[----:B------:R-:W3:Y:S01]  /*c870*/  MUFU.EX2 R3, R3 ;  /* 0x0000000300037308 */ /* 0x000ee20000000800 */
[----:B------:R-:W-:Y:S02]  /*c880*/  FMUL.FTZ R8, R2, R108 ;  /* 0x0000006c02087220 */ /* 0x000fe40000410000 */
[--C-:B----4-:R-:W-:Y:S01]  /*c890*/  FFMA.FTZ R4, R102, c[0x0][0x2d0], -R160.reuse ;  /* 0x0000b40066047a23 */ /* 0x110fe200000108a0 */
[----:B------:R-:W-:Y:S01]  /*c8a0*/  IADD3 R102, R214, R208, RZ ;  /* 0x000000d0d6667210 */ /* 0x000fe20007ffe0ff */
[C---:B------:R-:W-:Y:S02]  /*c8b0*/  FMUL.FTZ R9, R2.reuse, R109 ;  /* 0x0000006d02097220 */ /* 0x040fe40000410000 */
[C---:B------:R-:W-:Y:S01]  /*c8c0*/  FMUL.FTZ R32, R2.reuse, R144 ;  /* 0x0000009002207220 */ /* 0x040fe20000410000 */
[----:B------:R-:W-:Y:S01]  /*c8d0*/  MOV R144, R50 ;  /* 0x0000003200907202 */ /* 0x000fe20000000f00 */
[----:B------:R-:W1:Y:S01]  /*c8e0*/  LDSM.16.MT88.4 R12, [R102] ;  /* 0x00000000660c783b */ /* 0x000e620000004200 */
        /* <DEDUP_REMOVED lines=10> */
[----:B------:R-:W4:Y:S01]  /*c990*/  MUFU.EX2 R0, R0 ;  /* 0x0000000000007308 */ /* 0x000f220000000800 */
[----:B------:R-:W-:Y:S01]  /*c9a0*/  MOV R137, R38 ;  /* 0x0000002600897202 */ /* 0x000fe20000000f00 */
[C---:B------:R-:W-:Y:S01]  /*c9b0*/  FMUL.FTZ R40, R2.reuse, R136 ;  /* 0x0000008802287220 */ /* 0x040fe20000410000 */
[----:B------:R-:W-:Y:S01]  /*c9c0*/  MOV R136, R42 ;  /* 0x0000002a00887202 */ /* 0x000fe20000000f00 */
[C---:B---3--:R-:W-:Y:S02]  /*c9d0*/  FFMA.FTZ R163, R2.reuse, R163, R3 ;  /* 0x000000a302a37223 */ /* 0x048fe40000010003 */
[C---:B------:R-:W-:Y:S02]  /*c9e0*/  FMUL.FTZ R45, R2.reuse, R133 ;  /* 0x00000085022d7220 */ /* 0x040fe40000410000 */
[C---:B------:R-:W-:Y:S02]  /*c9f0*/  FMUL.FTZ R48, R2.reuse, R128 ;  /* 0x0000008002307220 */ /* 0x040fe40000410000 */
[C---:B------:R-:W-:Y:S02]  /*ca00*/  FMUL.FTZ R49, R2.reuse, R129 ;  /* 0x0000008102317220 */ /* 0x040fe40000410000 */
[C---:B------:R-:W-:Y:S02]  /*ca10*/  FMUL.FTZ R52, R2.reuse, R52 ;  /* 0x0000003402347220 */ /* 0x040fe40000410000 */
[--C-:B--2---:R-:W-:Y:S01]  /*ca20*/  FFMA.FTZ R4, R221, c[0x0][0x2d0], -R161.reuse ;  /* 0x0000b400dd047a23 */ /* 0x104fe200000108a1 */
[----:B------:R-:W-:Y:S01]  /*ca30*/  MOV R221, R16 ;  /* 0x0000001000dd7202 */ /* 0x000fe20000000f00 */
[C---:B------:R-:W-:Y:S01]  /*ca40*/  FMUL.FTZ R16, R2.reuse, R116 ;  /* 0x0000007402107220 */ /* 0x040fe20000410000 */
[----:B------:R-:W-:Y:S01]  /*ca50*/  MOV R116, R17 ;  /* 0x0000001100747202 */ /* 0x000fe20000000f00 */
[----:B------:R2:W-:Y:S01]  /*ca60*/  MUFU.EX2 R162, R4 ;  /* 0x0000000400a27308 */ /* 0x0005e20000000800 */
[C---:B------:R-:W-:Y:S01]  /*ca70*/  FMUL.FTZ R17, R2.reuse, R117 ;  /* 0x0000007502117220 */ /* 0x040fe20000410000 */
[----:B------:R-:W-:Y:S01]  /*ca80*/  MOV R117, R18 ;  /* 0x0000001200757202 */ /* 0x000fe20000000f00 */
[C---:B------:R-:W-:Y:S01]  /*ca90*/  FMUL.FTZ R53, R2.reuse, R53 ;  /* 0x0000003502357220 */ /* 0x040fe20000410000 */
[----:B------:R-:W-:Y:S01]  /*caa0*/  MOV R133, R116 ;  /* 0x0000007400857202 */ /* 0x000fe20000000f00 */
[----:B------:R-:W-:Y:S02]  /*cab0*/  FMUL.FTZ R56, R2, R56 ;  /* 0x0000003802387220 */ /* 0x000fe40000410000 */
[C---:B----4-:R-:W-:Y:S02]  /*cac0*/  FMUL.FTZ R7, R0.reuse, R107 ;  /* 0x0000006b00077220 */ /* 0x050fe40000410000 */
[C---:B------:R-:W-:Y:S01]  /*cad0*/  FMUL.FTZ R6, R0.reuse, R106 ;  /* 0x0000006a00067220 */ /* 0x040fe20000410000 */
[----:B------:R-:W-:Y:S01]  /*cae0*/  F2FP.BF16.PACK_AB R106, R225, R222 ;  /* 0x000000dee16a723e */ /* 0x000fe200000010ff */
[C---:B------:R-:W-:Y:S02]  /*caf0*/  FMUL.FTZ R10, R0.reuse, R110 ;  /* 0x0000006e000a7220 */ /* 0x040fe40000410000 */
[C---:B------:R-:W-:Y:S02]  /*cb00*/  FMUL.FTZ R11, R0.reuse, R111 ;  /* 0x0000006f000b7220 */ /* 0x040fe40000410000 */
[C---:B------:R-:W-:Y:S01]  /*cb10*/  FMUL.FTZ R18, R0.reuse, R118 ;  /* 0x0000007600127220 */ /* 0x040fe20000410000 */
[----:B------:R-:W-:Y:S01]  /*cb20*/  MOV R118, R19 ;  /* 0x0000001300767202 */ /* 0x000fe20000000f00 */
[C---:B------:R-:W-:Y:S02]  /*cb30*/  FMUL.FTZ R19, R0.reuse, R119 ;  /* 0x0000007700137220 */ /* 0x040fe40000410000 */
[C---:B------:R-:W-:Y:S02]  /*cb40*/  FMUL.FTZ R35, R0.reuse, R147 ;  /* 0x0000009300237220 */ /* 0x040fe40000410000 */
[C---:B------:R-:W-:Y:S01]  /*cb50*/  FMUL.FTZ R34, R0.reuse, R146 ;  /* 0x0000009200227220 */ /* 0x040fe20000410000 */
[----:B------:R-:W-:Y:S01]  /*cb60*/  MOV R146, R118 ;  /* 0x0000007600927202 */ /* 0x000fe20000000f00 */
[----:B------:R-:W-:Y:S02]  /*cb70*/  FMUL.FTZ R38, R0, R142 ;  /* 0x0000008e00267220 */ /* 0x000fe40000410000 */
[--C-:B--2---:R-:W-:Y:S02]  /*cb80*/  FFMA.FTZ R4, R220, c[0x0][0x2d0], -R161.reuse ;  /* 0x0000b400dc047a23 */ /* 0x104fe400000108a1 */
[C---:B------:R-:W-:Y:S02]  /*cb90*/  FMUL.FTZ R42, R0.reuse, R138 ;  /* 0x0000008a002a7220 */ /* 0x040fe40000410000 */
[----:B------:R-:W2:Y:S01]  /*cba0*/  MUFU.EX2 R219, R4 ;  /* 0x0000000400db7308 */ /* 0x000ea20000000800 */
[C---:B------:R-:W-:Y:S02]  /*cbb0*/  FMUL.FTZ R43, R0.reuse, R139 ;  /* 0x0000008b002b7220 */ /* 0x040fe40000410000 */
        /* <DEDUP_REMOVED lines=10> */
[C---:B------:R-:W-:Y:S01]  /*cc60*/  FMUL.FTZ R62, R0.reuse, R62 ;  /* 0x0000003e003e7220 */ /* 0x040fe20000410000 */
[----:B--2---:R-:W-:Y:S01]  /*cc70*/  F2FP.BF16.PACK_AB R105, R219, R162 ;  /* 0x000000a2db69723e */ /* 0x004fe200000010ff */
[--C-:B------:R-:W-:Y:S02]  /*cc80*/  FFMA.FTZ R4, R103, c[0x0][0x2d0], -R161.reuse ;  /* 0x0000b40067047a23 */ /* 0x100fe400000108a1 */
[----:B------:R-:W-:Y:S02]  /*cc90*/  FMUL.FTZ R63, R0, R63 ;  /* 0x0000003f003f7220 */ /* 0x000fe40000410000 */
[----:B------:R2:W-:Y:S01]  /*cca0*/  MUFU.EX2 R220, R4 ;  /* 0x0000000400dc7308 */ /* 0x0005e20000000800 */
[C---:B------:R-:W-:Y:S02]  /*ccb0*/  FMUL.FTZ R64, R2.reuse, R64 ;  /* 0x0000004002407220 */ /* 0x040fe40000410000 */
[----:B------:R-:W-:Y:S02]  /*ccc0*/  FMUL.FTZ R65, R2, R65 ;  /* 0x0000004102417220 */ /* 0x000fe40000410000 */
        /* <DEDUP_REMOVED lines=10> */
[--C-:B--2---:R-:W-:Y:S01]  /*cd70*/  FFMA.FTZ R4, R204, c[0x0][0x2d0], -R161.reuse ;  /* 0x0000b400cc047a23 */ /* 0x104fe200000108a1 */
[----:B------:R-:W-:Y:S01]  /*cd80*/  IADD3 R204, R212, R102, RZ ;  /* 0x00000066d4cc7210 */ /* 0x000fe20007ffe0ff */
[C---:B------:R-:W-:Y:S02]  /*cd90*/  FMUL.FTZ R84, R2.reuse, R84 ;  /* 0x0000005402547220 */ /* 0x040fe40000410000 */
[----:B------:R-:W2:Y:S01]  /*cda0*/  MUFU.EX2 R245, R4 ;  /* 0x0000000400f57308 */ /* 0x000ea20000000800 */
[C---:B------:R-:W-:Y:S01]  /*cdb0*/  FMUL.FTZ R85, R2.reuse, R85 ;  /* 0x0000005502557220 */ /* 0x040fe20000410000 */
[----:B------:R-:W3:Y:S01]  /*cdc0*/  LDSM.16.MT88.4 R20, [R204] ;  /* 0x00000000cc14783b */ /* 0x000ee20000004200 */
[C---:B------:R-:W-:Y:S02]  /*cdd0*/  FMUL.FTZ R88, R2.reuse, R88 ;  /* 0x0000005802587220 */ /* 0x040fe40000410000 */
        /* <DEDUP_REMOVED lines=8> */
[C---:B------:R-:W-:Y:S02]  /*ce60*/  FMUL.FTZ R75, R0.reuse, R75 ;  /* 0x0000004b004b7220 */ /* 0x040fe40000410000 */
[----:B------:R-:W-:Y:S01]  /*ce70*/  FMUL.FTZ R78, R0, R78 ;  /* 0x0000004e004e7220 */ /* 0x000fe20000410000 */
[----:B--2---:R-:W-:Y:S01]  /*ce80*/  F2FP.BF16.PACK_AB R107, R245, R220 ;  /* 0x000000dcf56b723e */ /* 0x004fe200000010ff */
[----:B------:R-:W-:Y:S01]  /*ce90*/  FMUL.FTZ R4, R2, R104 ;  /* 0x0000006802047220 */ /* 0x000fe20000410000 */
[----:B------:R-:W-:Y:S01]  /*cea0*/  F2FP.BF16.PACK_AB R104, R207, R3 ;  /* 0x00000003cf68723e */ /* 0x000fe200000010ff */
[C---:B------:R-:W-:Y:S01]  /*ceb0*/  FMUL.FTZ R79, R0.reuse, R79 ;  /* 0x0000004f004f7220 */ /* 0x040fe20000410000 */
[----:B------:R-:W-:Y:S01]  /*cec0*/  IADD3 R3, R215, R208, RZ ;  /* 0x000000d0d7037210 */ /* 0x000fe20007ffe0ff */
[C---:B------:R-:W-:Y:S01]  /*ced0*/  FMUL.FTZ R82, R0.reuse, R82 ;  /* 0x0000005200527220 */ /* 0x040fe20000410000 */
[----:B------:R-:W-:Y:S01]  /*cee0*/  MOV R208, R39 ;  /* 0x0000002700d07202 */ /* 0x000fe20000000f00 */
[----:B------:R-:W-:Y:S01]  /*cef0*/  FMUL.FTZ R39, R0, R143 ;  /* 0x0000008f00277220 */ /* 0x000fe20000410000 */
[----:B------:R-:W-:Y:S01]  /*cf00*/  IADD3 R103, R212, R3, RZ ;  /* 0x00000003d4677210 */ /* 0x000fe20007ffe0ff */
[C---:B-1----:R-:W-:Y:S01]  /*cf10*/  HMMA.16816.F32.BF16 R4, R104.reuse, R12, R4 ;  /* 0x0000000c6804723c */ /* 0x042fe20000041804 */
[----:B------:R-:W1:Y:S04]  /*cf20*/  LDSM.16.MT88.4 R28, [R3] ;  /* 0x00000000031c783b */ /* 0x000e680000004200 */
[----:B------:R-:W-:Y:S02]  /*cf30*/  FMUL.FTZ R83, R0, R83 ;  /* 0x0000005300537220 */ /* 0x000fe40000410000 */
[C---:B------:R-:W-:Y:S01]  /*cf40*/  FMUL.FTZ R13, R2.reuse, R113 ;  /* 0x00000071020d7220 */ /* 0x040fe20000410000 */
[C---:B------:R-:W-:Y:S01]  /*cf50*/  HMMA.16816.F32.BF16 R8, R104.reuse, R14, R8 ;  /* 0x0000000e6808723c */ /* 0x040fe20000041808 */
[----:B------:R-:W2:Y:S03]  /*cf60*/  LDSM.16.MT88.4 R108, [R103] ;  /* 0x00000000676c783b */ /* 0x000ea60000004200 */
[----:B------:R-:W-:Y:S01]  /*cf70*/  FMUL.FTZ R12, R2, R112 ;  /* 0x00000070020c7220 */ /* 0x000fe20000410000 */
[----:B------:R-:W-:Y:S01]  /*cf80*/  MOV R113, R26 ;  /* 0x0000001a00717202 */ /* 0x000fe20000000f00 */
[C---:B------:R-:W-:Y:S01]  /*cf90*/  FMUL.FTZ R26, R0.reuse, R126 ;  /* 0x0000007e001a7220 */ /* 0x040fe20000410000 */
[----:B------:R-:W-:Y:S01]  /*cfa0*/  MOV R112, R27 ;  /* 0x0000001b00707202 */ /* 0x000fe20000000f00 */
[C---:B------:R-:W-:Y:S01]  /*cfb0*/  FMUL.FTZ R14, R0.reuse, R114 ;  /* 0x00000072000e7220 */ /* 0x040fe20000410000 */
[----:B------:R-:W-:Y:S03]  /*cfc0*/  MOV R114, R25 ;  /* 0x0000001900727202 */ /* 0x000fe60000000f00 */
[----:B------:R-:W-:Y:S01]  /*cfd0*/  FMUL.FTZ R15, R0, R115 ;  /* 0x00000073000f7220 */ /* 0x000fe20000410000 */
[----:B------:R-:W-:Y:S01]  /*cfe0*/  MOV R119, R113 ;  /* 0x0000007100777202 */ /* 0x000fe20000000f00 */
[C---:B------:R-:W-:Y:S01]  /*cff0*/  FMUL.FTZ R25, R2.reuse, R125 ;  /* 0x0000007d02197220 */ /* 0x040fe20000410000 */
[----:B------:R-:W4:Y:S01]  /*d000*/  LDL.LU R113, [R1+0x10] ;  /* 0x0000100001717983 */ /* 0x000f220000300800 */
[----:B------:R-:W-:Y:S01]  /*d010*/  MOV R115, R24 ;  /* 0x0000001800737202 */ /* 0x000fe20000000f00 */
[----:B------:R-:W-:Y:S01]  /*d020*/  FMUL.FTZ R24, R2, R124 ;  /* 0x0000007c02187220 */ /* 0x000fe20000410000 */
[----:B------:R-:W-:Y:S01]  /*d030*/  MOV R118, R112 ;  /* 0x0000007000767202 */ /* 0x000fe20000000f00 */
[C---:B---3--:R-:W-:Y:S03]  /*d040*/  HMMA.16816.F32.BF16 R12, R104.reuse, R20, R12 ;  /* 0x00000014680c723c */ /* 0x048fe6000004180c */
[--C-:B------:R-:W-:Y:S01]  /*d050*/  FFMA.FTZ R119, R119, c[0x0][0x2d0], -R160.reuse ;  /* 0x0000b40077777a23 */ /* 0x100fe200000108a0 */
[----:B------:R-:W-:Y:S01]  /*d060*/  MOV R116, R115 ;  /* 0x0000007300747202 */ /* 0x000fe20000000f00 */
[--C-:B------:R-:W-:Y:S01]  /*d070*/  FFMA.FTZ R118, R118, c[0x0][0x2d0], -R160.reuse ;  /* 0x0000b40076767a23 */ /* 0x100fe200000108a0 */
[----:B------:R-:W-:Y:S01]  /*d080*/  MOV R115, R243 ;  /* 0x000000f300737202 */ /* 0x000fe20000000f00 */
[C---:B------:R-:W-:Y:S01]  /*d090*/  FMUL.FTZ R21, R2.reuse, R121 ;  /* 0x0000007902157220 */ /* 0x040fe20000410000 */
[C---:B------:R-:W-:Y:S04]  /*d0a0*/  HMMA.16816.F32.BF16 R16, R104.reuse, R22, R16 ;  /* 0x000000166810723c */ /* 0x040fe80000041810 */
[----:B------:R-:W-:Y:S01]  /*d0b0*/  FMUL.FTZ R20, R2, R120 ;  /* 0x0000007802147220 */ /* 0x000fe20000410000 */
[----:B------:R-:W-:Y:S01]  /*d0c0*/  MOV R120, R206 ;  /* 0x000000ce00787202 */ /* 0x000fe20000000f00 */
[C---:B------:R-:W-:Y:S02]  /*d0d0*/  FMUL.FTZ R27, R0.reuse, R127 ;  /* 0x0000007f001b7220 */ /* 0x040fe40000410000 */
[C---:B------:R-:W-:Y:S04]  /*d0e0*/  FMUL.FTZ R22, R0.reuse, R122 ;  /* 0x0000007a00167220 */ /* 0x040fe80000410000 */
[C---:B------:R-:W-:Y:S02]  /*d0f0*/  FMUL.FTZ R23, R0.reuse, R123 ;  /* 0x0000007b00177220 */ /* 0x040fe40000410000 */
[C---:B------:R-:W-:Y:S02]  /*d100*/  FMUL.FTZ R86, R0.reuse, R86 ;  /* 0x0000005600567220 */ /* 0x040fe40000410000 */
[C---:B------:R-:W-:Y:S02]  /*d110*/  FMUL.FTZ R87, R0.reuse, R87 ;  /* 0x0000005700577220 */ /* 0x040fe40000410000 */
[C---:B------:R-:W-:Y:S01]  /*d120*/  FMUL.FTZ R90, R0.reuse, R90 ;  /* 0x0000005a005a7220 */ /* 0x040fe20000410000 */
[C---:B-1----:R-:W-:Y:S03]  /*d130*/  HMMA.16816.F32.BF16 R20, R104.reuse, R28, R20 ;  /* 0x0000001c6814723c */ /* 0x042fe60000041814 */
[C---:B------:R-:W-:Y:S02]  /*d140*/  FMUL.FTZ R91, R0.reuse, R91 ;  /* 0x0000005b005b7220 */ /* 0x040fe40000410000 */
[----:B------:R-:W-:Y:S02]  /*d150*/  FMUL.FTZ R94, R0, R94 ;  /* 0x0000005e005e7220 */ /* 0x000fe40000410000 */
[C---:B------:R-:W-:Y:S01]  /*d160*/  FMUL.FTZ R28, R2.reuse, R148 ;  /* 0x00000094021c7220 */ /* 0x040fe20000410000 */
[C---:B------:R-:W-:Y:S04]  /*d170*/  HMMA.16816.F32.BF16 R24, R104.reuse, R30, R24 ;  /* 0x0000001e6818723c */ /* 0x040fe80000041818 */
[----:B------:R-:W-:Y:S01]  /*d180*/  FMUL.FTZ R29, R2, R149 ;  /* 0x00000095021d7220 */ /* 0x000fe20000410000 */
[----:B------:R-:W-:Y:S01]  /*d190*/  MOV R149, R47 ;  /* 0x0000002f00957202 */ /* 0x000fe20000000f00 */
[C---:B------:R-:W-:Y:S01]  /*d1a0*/  FMUL.FTZ R47, R0.reuse, R135 ;  /* 0x00000087002f7220 */ /* 0x040fe20000410000 */
[----:B------:R-:W-:Y:S01]  /*d1b0*/  MOV R148, R205 ;  /* 0x000000cd00947202 */ /* 0x000fe20000000f00 */
[C---:B------:R-:W-:Y:S01]  /*d1c0*/  FMUL.FTZ R30, R0.reuse, R150 ;  /* 0x00000096001e7220 */ /* 0x040fe20000410000 */
[----:B------:R-:W-:Y:S03]  /*d1d0*/  MOV R150, R244 ;  /* 0x000000f400967202 */ /* 0x000fe60000000f00 */
[C---:B------:R-:W-:Y:S01]  /*d1e0*/  FMUL.FTZ R31, R0.reuse, R151 ;  /* 0x00000097001f7220 */ /* 0x040fe20000410000 */
[----:B------:R-:W-:Y:S01]  /*d1f0*/  MOV R151, R117 ;  /* 0x0000007500977202 */ /* 0x000fe20000000f00 */
[--C-:B------:R-:W-:Y:S01]  /*d200*/  FFMA.FTZ R2, R227, c[0x0][0x2d0], -R160.reuse ;  /* 0x0000b400e3027a23 */ /* 0x100fe200000108a0 */
[----:B------:R-:W-:Y:S01]  /*d210*/  MOV R117, R114 ;  /* 0x0000007200757202 */ /* 0x000fe20000000f00 */
[C---:B------:R-:W-:Y:S01]  /*d220*/  FMUL.FTZ R95, R0.reuse, R95 ;  /* 0x0000005f005f7220 */ /* 0x040fe20000410000 */
[----:B------:R-:W-:Y:S01]  /*d230*/  MOV R114, R242 ;  /* 0x000000f200727202 */ /* 0x000fe20000000f00 */
[----:B------:R1:W-:Y:S01]  /*d240*/  MUFU.EX2 R121, R2 ;  /* 0x0000000200797308 */ /* 0x0003e20000000800 */
[C---:B--2---:R-:W-:Y:S03]  /*d250*/  HMMA.16816.F32.BF16 R28, R104.reuse, R108, R28 ;  /* 0x0000006c681c723c */ /* 0x044fe6000004181c */
[C---:B------:R-:W-:Y:S02]  /*d260*/  FMUL.FTZ R98, R0.reuse, R98 ;  /* 0x0000006200627220 */ /* 0x040fe40000410000 */
[----:B------:R-:W-:Y:S02]  /*d270*/  FMUL.FTZ R99, R0, R99 ;  /* 0x0000006300637220 */ /* 0x000fe40000410000 */
[--C-:B------:R-:W-:Y:S01]  /*d280*/  FFMA.FTZ R112, R230, c[0x0][0x2d0], -R161.reuse ;  /* 0x0000b400e6707a23 */ /* 0x100fe200000108a1 */
[C---:B------:R-:W-:Y:S01]  /*d290*/  HMMA.16816.F32.BF16 R32, R104.reuse, R110, R32 ;  /* 0x0000006e6820723c */ /* 0x040fe20000041820 */
[----:B------:R-:W2:Y:S02]  /*d2a0*/  LDSM.16.MT88.4 R108, [R102+0x3000] ;  /* 0x00300000666c783b */ /* 0x000ea40000004200 */
[----:B------:R3:W-:Y:S01]  /*d2b0*/  MUFU.EX2 R124, R112 ;  /* 0x00000070007c7308 */ /* 0x0007e20000000800 */
[--C-:B------:R-:W-:Y:S09]  /*d2c0*/  FFMA.FTZ R208, R208, c[0x0][0x2d0], -R161.reuse ;  /* 0x0000b400d0d07a23 */ /* 0x100ff200000108a1 */
[----:B------:R-:W-:Y:S01]  /*d2d0*/  MUFU.EX2 R208, R208 ;  /* 0x000000d000d07308 */ /* 0x000fe20000000800 */
[--C-:B-1----:R-:W-:Y:S09]  /*d2e0*/  FFMA.FTZ R2, R226, c[0x0][0x2d0], -R160.reuse ;  /* 0x0000b400e2027a23 */ /* 0x102ff200000108a0 */
[----:B------:R1:W5:Y:S01]  /*d2f0*/  MUFU.EX2 R123, R2 ;  /* 0x00000002007b7308 */ /* 0x0003620000000800 */
[--C-:B---3--:R-:W-:Y:S09]  /*d300*/  FFMA.FTZ R112, R235, c[0x0][0x2d0], -R161.reuse ;  /* 0x0000b400eb707a23 */ /* 0x108ff200000108a1 */
[----:B------:R3:W-:Y:S01]  /*d310*/  MUFU.EX2 R242, R112 ;  /* 0x0000007000f27308 */ /* 0x0007e20000000800 */
[C---:B--2---:R-:W-:Y:S03]  /*d320*/  HMMA.16816.F32.BF16 R36, R104.reuse, R108, R36 ;  /* 0x0000006c6824723c */ /* 0x044fe60000041824 */
[--C-:B-1----:R-:W-:Y:S05]  /*d330*/  FFMA.FTZ R2, R224, c[0x0][0x2d0], -R160.reuse ;  /* 0x0000b400e0027a23 */ /* 0x102fea00000108a0 */
[C---:B------:R-:W-:Y:S01]  /*d340*/  HMMA.16816.F32.BF16 R40, R104.reuse, R110, R40 ;  /* 0x0000006e6828723c */ /* 0x040fe20000041828 */
[----:B------:R-:W1:Y:S01]  /*d350*/  LDSM.16.MT88.4 R108, [R204+0x3000] ;  /* 0x00300000cc6c783b */ /* 0x000e620000004200 */
[----:B------:R2:W-:Y:S02]  /*d360*/  MUFU.EX2 R126, R2 ;  /* 0x00000002007e7308 */ /* 0x0005e40000000800 */
[--C-:B------:R-:W-:Y:S01]  /*d370*/  FFMA.FTZ R224, R249, c[0x0][0x2d0], -R160.reuse ;  /* 0x0000b400f9e07a23 */ /* 0x100fe200000108a0 */
[----:B------:R-:W-:Y:S01]  /*d380*/  MOV R249, R145 ;  /* 0x0000009100f97202 */ /* 0x000fe20000000f00 */
[--C-:B---3--:R-:W-:Y:S06]  /*d390*/  FFMA.FTZ R112, R114, c[0x0][0x2d0], -R161.reuse ;  /* 0x0000b40072707a23 */ /* 0x108fec00000108a1 */
[----:B------:R-:W-:Y:S01]  /*d3a0*/  MUFU.EX2 R224, R224 ;  /* 0x000000e000e07308 */ /* 0x000fe20000000800 */
[--C-:B--2---:R-:W-:Y:S02]  /*d3b0*/  FFMA.FTZ R2, R223, c[0x0][0x2d0], -R160.reuse ;  /* 0x0000b400df027a23 */ /* 0x104fe400000108a0 */
[--C-:B------:R-:W-:Y:S01]  /*d3c0*/  FFMA.FTZ R223, R247, c[0x0][0x2d0], -R160.reuse ;  /* 0x0000b400f7df7a23 */ /* 0x100fe200000108a0 */
[----:B------:R-:W-:Y:S06]  /*d3d0*/  MOV R247, R148 ;  /* 0x0000009400f77202 */ /* 0x000fec0000000f00 */
[----:B------:R2:W3:Y:S01]  /*d3e0*/  MUFU.EX2 R131, R2 ;  /* 0x0000000200837308 */ /* 0x0004e20000000800 */
[----:B------:R-:W-:Y:S09]  /*d3f0*/  ISETP.GE.AND P3, PT, R247, 0x1, PT ;  /* 0x00000001f700780c */ /* 0x000ff20003f66270 */
[----:B------:R-:W-:Y:S01]  /*d400*/  MUFU.EX2 R223, R223 ;  /* 0x000000df00df7308 */ /* 0x000fe20000000800 */
[C---:B-1----:R-:W-:Y:S08]  /*d410*/  HMMA.16816.F32.BF16 R44, R104.reuse, R108, R44 ;  /* 0x0000006c682c723c */ /* 0x042ff0000004182c */
[C---:B------:R-:W-:Y:S01]  /*d420*/  HMMA.16816.F32.BF16 R48, R104.reuse, R110, R48 ;  /* 0x0000006e6830723c */ /* 0x040fe20000041830 */
[----:B------:R-:W1:Y:S03]  /*d430*/  LDSM.16.MT88.4 R108, [R3+0x3000] ;  /* 0x00300000036c783b */ /* 0x000e660000004200 */
[--C-:B--2---:R-:W-:Y:S02]  /*d440*/  FFMA.FTZ R2, R229, c[0x0][0x2d0], -R161.reuse ;  /* 0x0000b400e5027a23 */ /* 0x104fe400000108a1 */
[----:B------:R-:W-:Y:S10]  /*d450*/  MUFU.EX2 R229, R119 ;  /* 0x0000007700e57308 */ /* 0x000ff40000000800 */
[----:B------:R2:W1:Y:S02]  /*d460*/  MUFU.EX2 R122, R2 ;  /* 0x00000002007a7308 */ /* 0x0004640000000800 */
[C---:B-1----:R-:W-:Y:S03]  /*d470*/  HMMA.16816.F32.BF16 R52, R104.reuse, R108, R52 ;  /* 0x0000006c6834723c */ /* 0x042fe60000041834 */
[--C-:B--2---:R-:W-:Y:S05]  /*d480*/  FFMA.FTZ R2, R228, c[0x0][0x2d0], -R161.reuse ;  /* 0x0000b400e4027a23 */ /* 0x104fea00000108a1 */
[----:B------:R1:W-:Y:S01]  /*d490*/  MUFU.EX2 R127, R2 ;  /* 0x00000002007f7308 */ /* 0x0003e20000000800 */
[C---:B------:R-:W-:Y:S01]  /*d4a0*/  HMMA.16816.F32.BF16 R56, R104.reuse, R110, R56 ;  /* 0x0000006e6838723c */ /* 0x040fe20000041838 */
[----:B------:R-:W2:Y:S02]  /*d4b0*/  LDSM.16.MT88.4 R108, [R103+0x3000] ;  /* 0x00300000676c783b */ /* 0x000ea40000004200 */
[----:B-1----:R-:W-:Y:S06]  /*d4c0*/  FFMA.FTZ R2, R231, c[0x0][0x2d0], -R161 ;  /* 0x0000b400e7027a23 */ /* 0x002fec00000108a1 */
[----:B------:R-:W-:Y:S10]  /*d4d0*/  MUFU.EX2 R231, R118 ;  /* 0x0000007600e77308 */ /* 0x000ff40000000800 */
[----:B------:R1:W1:Y:S01]  /*d4e0*/  MUFU.EX2 R130, R2 ;  /* 0x0000000200827308 */ /* 0x0002620000000800 */
[C---:B--2---:R-:W-:Y:S08]  /*d4f0*/  HMMA.16816.F32.BF16 R60, R104.reuse, R108, R60 ;  /* 0x0000006c683c723c */ /* 0x044ff0000004183c */
[C---:B------:R-:W-:Y:S01]  /*d500*/  HMMA.16816.F32.BF16 R64, R104.reuse, R110, R64 ;  /* 0x0000006e6840723c */ /* 0x040fe20000041840 */
[----:B------:R-:W2:Y:S03]  /*d510*/  LDSM.16.MT88.4 R108, [R102+0x6000] ;  /* 0x00600000666c783b */ /* 0x000ea60000004200 */
[----:B-1----:R-:W-:Y:S02]  /*d520*/  FFMA.FTZ R2, R237, c[0x0][0x2d0], -R160 ;  /* 0x0000b400ed027a23 */ /* 0x002fe400000108a0 */
[----:B------:R-:W-:Y:S10]  /*d530*/  MUFU.EX2 R237, R112 ;  /* 0x0000007000ed7308 */ /* 0x000ff40000000800 */
[----:B------:R1:W1:Y:S01]  /*d540*/  MUFU.EX2 R125, R2 ;  /* 0x00000002007d7308 */ /* 0x0002620000000800 */
[----:B----4-:R-:W-:Y:S02]  /*d550*/  FFMA.FTZ R113, R0, R113, R162 ;  /* 0x0000007100717223 */ /* 0x010fe400000100a2 */
[----:B------:R-:W-:Y:S01]  /*d560*/  FADD.FTZ R0, R207, R163 ;  /* 0x000000a3cf007221 */ /* 0x000fe20000010000 */
[C---:B--2---:R-:W-:Y:S03]  /*d570*/  HMMA.16816.F32.BF16 R68, R104.reuse, R108, R68 ;  /* 0x0000006c6844723c */ /* 0x044fe60000041844 */
[----:B------:R-:W-:Y:S02]  /*d580*/  FADD.FTZ R0, R222, R0 ;  /* 0x00000000de007221 */ /* 0x000fe40000010000 */
[--C-:B------:R-:W-:Y:S02]  /*d590*/  FFMA.FTZ R222, R137, c[0x0][0x2d0], -R161.reuse ;  /* 0x0000b40089de7a23 */ /* 0x100fe400000108a1 */
[--C-:B-1----:R-:W-:Y:S01]  /*d5a0*/  FFMA.FTZ R2, R236, c[0x0][0x2d0], -R160.reuse ;  /* 0x0000b400ec027a23 */ /* 0x102fe200000108a0 */
[C---:B------:R-:W-:Y:S01]  /*d5b0*/  HMMA.16816.F32.BF16 R72, R104.reuse, R110, R72 ;  /* 0x0000006e6848723c */ /* 0x040fe20000041848 */
[----:B------:R-:W1:Y:S02]  /*d5c0*/  LDSM.16.MT88.4 R108, [R204+0x6000] ;  /* 0x00600000cc6c783b */ /* 0x000e640000004200 */
[----:B------:R2:W4:Y:S10]  /*d5d0*/  MUFU.EX2 R129, R2 ;  /* 0x0000000200817308 */ /* 0x0005340000000800 */
[----:B------:R-:W-:Y:S01]  /*d5e0*/  MUFU.EX2 R222, R222 ;  /* 0x000000de00de7308 */ /* 0x000fe20000000800 */
[--C-:B--2---:R-:W-:Y:S09]  /*d5f0*/  FFMA.FTZ R2, R234, c[0x0][0x2d0], -R160.reuse ;  /* 0x0000b400ea027a23 */ /* 0x104ff200000108a0 */
[----:B------:R2:W-:Y:S01]  /*d600*/  MUFU.EX2 R205, R2 ;  /* 0x0000000200cd7308 */ /* 0x0005e20000000800 */
[C---:B-1----:R-:W-:Y:S08]  /*d610*/  HMMA.16816.F32.BF16 R76, R104.reuse, R108, R76 ;  /* 0x0000006c684c723c */ /* 0x042ff0000004184c */
[C---:B------:R-:W-:Y:S01]  /*d620*/  HMMA.16816.F32.BF16 R80, R104.reuse, R110, R80 ;  /* 0x0000006e6850723c */ /* 0x040fe20000041850 */
[----:B------:R-:W1:Y:S03]  /*d630*/  LDSM.16.MT88.4 R108, [R3+0x6000] ;  /* 0x00600000036c783b */ /* 0x000e660000004200 */
[--C-:B--2---:R-:W-:Y:S04]  /*d640*/  FFMA.FTZ R2, R233, c[0x0][0x2d0], -R160.reuse ;  /* 0x0000b400e9027a23 */ /* 0x104fe800000108a0 */
[----:B------:R2:W-:Y:S04]  /*d650*/  MUFU.EX2 R244, R2 ;  /* 0x0000000200f47308 */ /* 0x0005e80000000800 */
[--C-:B--2---:R-:W-:Y:S06]  /*d660*/  FFMA.FTZ R2, R239, c[0x0][0x2d0], -R161.reuse ;  /* 0x0000b400ef027a23 */ /* 0x104fec00000108a1 */
[----:B------:R2:W2:Y:S01]  /*d670*/  MUFU.EX2 R128, R2 ;  /* 0x0000000200807308 */ /* 0x0004a20000000800 */
[C---:B-1----:R-:W-:Y:S08]  /*d680*/  HMMA.16816.F32.BF16 R84, R104.reuse, R108, R84 ;  /* 0x0000006c6854723c */ /* 0x042ff00000041854 */
[C---:B------:R-:W-:Y:S01]  /*d690*/  HMMA.16816.F32.BF16 R88, R104.reuse, R110, R88 ;  /* 0x0000006e6858723c */ /* 0x040fe20000041858 */
[----:B------:R-:W1:Y:S03]  /*d6a0*/  LDSM.16.MT88.4 R108, [R103+0x6000] ;  /* 0x00600000676c783b */ /* 0x000e660000004200 */
[--C-:B--2---:R-:W-:Y:S04]  /*d6b0*/  FFMA.FTZ R2, R238, c[0x0][0x2d0], -R161.reuse ;  /* 0x0000b400ee027a23 */ /* 0x104fe800000108a1 */
[----:B------:R2:W1:Y:S02]  /*d6c0*/  MUFU.EX2 R206, R2 ;  /* 0x0000000200ce7308 */ /* 0x0004640000000800 */
[C---:B-1----:R-:W-:Y:S03]  /*d6d0*/  HMMA.16816.F32.BF16 R92, R104.reuse, R108, R92 ;  /* 0x0000006c685c723c */ /* 0x042fe6000004185c */
[--C-:B--2---:R-:W-:Y:S05]  /*d6e0*/  FFMA.FTZ R2, R240, c[0x0][0x2d0], -R161.reuse ;  /* 0x0000b400f0027a23 */ /* 0x104fea00000108a1 */
[----:B------:R1:W2:Y:S01]  /*d6f0*/  MUFU.EX2 R243, R2 ;  /* 0x0000000200f37308 */ /* 0x0002a20000000800 */
[----:B------:R-:W-:Y:S01]  /*d700*/  HMMA.16816.F32.BF16 R96, R104, R110, R96 ;  /* 0x0000006e6860723c */ /* 0x000fe20000041860 */
[----:B------:R-:W2:Y:S06]  /*d710*/  LDSM.16.MT88.4 R108, [R102+0x800] ;  /* 0x00080000666c783b */ /* 0x000eac0000004200 */
[----:B-----5:R-:W-:Y:S02]  /*d720*/  F2FP.BF16.PACK_AB R104, R123, R121 ;  /* 0x000000797b68723e */ /* 0x020fe400000010ff */
[----:B---3--:R-:W-:Y:S03]  /*d730*/  F2FP.BF16.PACK_AB R106, R131, R126 ;  /* 0x0000007e836a723e */ /* 0x008fe600000010ff */
[----:B------:R-:W-:Y:S02]  /*d740*/  F2FP.BF16.PACK_AB R105, R124, R122 ;  /* 0x0000007a7c69723e */ /* 0x000fe400000010ff */
[----:B------:R-:W-:Y:S01]  /*d750*/  F2FP.BF16.PACK_AB R107, R130, R127 ;  /* 0x0000007f826b723e */ /* 0x000fe200000010ff */
[--C-:B-1----:R-:W-:Y:S01]  /*d760*/  FFMA.FTZ R2, R146, c[0x0][0x2d0], -R160.reuse ;  /* 0x0000b40092027a23 */ /* 0x102fe200000108a0 */
[----:B------:R-:W-:Y:S01]  /*d770*/  MOV R146, R221 ;  /* 0x000000dd00927202 */ /* 0x000fe20000000f00 */
[--C-:B------:R-:W-:Y:S01]  /*d780*/  FFMA.FTZ R221, R248, c[0x0][0x2d0], -R160.reuse ;  /* 0x0000b400f8dd7a23 */ /* 0x100fe200000108a0 */
[----:B------:R-:W-:Y:S01]  /*d790*/  MOV R248, R144 ;  /* 0x0000009000f87202 */ /* 0x000fe20000000f00 */
[----:B------:R1:W-:Y:S10]  /*d7a0*/  MUFU.EX2 R234, R2 ;  /* 0x0000000200ea7308 */ /* 0x0003f40000000800 */
[----:B------:R-:W-:Y:S01]  /*d7b0*/  MUFU.EX2 R221, R221 ;  /* 0x000000dd00dd7308 */ /* 0x000fe20000000800 */
[C---:B--2---:R-:W-:Y:S08]  /*d7c0*/  HMMA.16816.F32.BF16 R4, R104.reuse, R108, R4 ;  /* 0x0000006c6804723c */ /* 0x044ff00000041804 */
[C---:B------:R-:W-:Y:S01]  /*d7d0*/  HMMA.16816.F32.BF16 R8, R104.reuse, R110, R8 ;  /* 0x0000006e6808723c */ /* 0x040fe20000041808 */
[----:B------:R-:W2:Y:S03]  /*d7e0*/  LDSM.16.MT88.4 R108, [R204+0x800] ;  /* 0x00080000cc6c783b */ /* 0x000ea60000004200 */
[----:B-1----:R-:W-:Y:S01]  /*d7f0*/  FFMA.FTZ R2, R151, c[0x0][0x2d0], -R160 ;  /* 0x0000b40097027a23 */ /* 0x002fe200000108a0 */
[----:B------:R-:W-:Y:S01]  /*d800*/  MOV R151, R116 ;  /* 0x0000007400977202 */ /* 0x000fe20000000f00 */
[----:B------:R-:W-:Y:S02]  /*d810*/  FADD.FTZ R116, R225, R0 ;  /* 0x00000000e1747221 */ /* 0x000fe40000010000 */
[--C-:B------:R-:W-:Y:S01]  /*d820*/  FFMA.FTZ R0, R146, c[0x0][0x2d0], -R161.reuse ;  /* 0x0000b40092007a23 */ /* 0x100fe200000108a1 */
[----:B------:R1:W3:Y:S01]  /*d830*/  MUFU.EX2 R236, R2 ;  /* 0x0000000200ec7308 */ /* 0x0002e20000000800 */
[----:B------:R-:W-:Y:S09]  /*d840*/  LDSM.16.MT88.4 R144, [R103+0x2800] ;  /* 0x002800006790783b */ /* 0x000ff20000004200 */
[----:B------:R5:W-:Y:S01]  /*d850*/  MUFU.EX2 R227, R0 ;  /* 0x0000000000e37308 */ /* 0x000be20000000800 */
[--C-:B-1----:R-:W-:Y:S01]  /*d860*/  FFMA.FTZ R2, R250, c[0x0][0x2d0], -R160.reuse ;  /* 0x0000b400fa027a23 */ /* 0x102fe200000108a0 */
[----:B------:R-:W-:Y:S08]  /*d870*/  MOV R250, R140 ;  /* 0x0000008c00fa7202 */ /* 0x000ff00000000f00 */
[----:B------:R1:W-:Y:S01]  /*d880*/  MUFU.EX2 R240, R2 ;  /* 0x0000000200f07308 */ /* 0x0003e20000000800 */
[C---:B--2---:R-:W-:Y:S03]  /*d890*/  HMMA.16816.F32.BF16 R12, R104.reuse, R108, R12 ;  /* 0x0000006c680c723c */ /* 0x044fe6000004180c */
[--C-:B-----5:R-:W-:Y:S06]  /*d8a0*/  FFMA.FTZ R0, R151, c[0x0][0x2d0], -R161.reuse ;  /* 0x0000b40097007a23 */ /* 0x120fec00000108a1 */
[----:B------:R2:W-:Y:S01]  /*d8b0*/  MUFU.EX2 R228, R0 ;  /* 0x0000000000e47308 */ /* 0x0005e20000000800 */
[C---:B------:R-:W-:Y:S01]  /*d8c0*/  HMMA.16816.F32.BF16 R16, R104.reuse, R110, R16 ;  /* 0x0000006e6810723c */ /* 0x040fe20000041810 */
[----:B------:R-:W5:Y:S02]  /*d8d0*/  LDSM.16.MT88.4 R108, [R3+0x800] ;  /* 0x00080000036c783b */ /* 0x000f640000004200 */
[----:B-1----:R-:W-:Y:S06]  /*d8e0*/  FFMA.FTZ R2, R241, c[0x0][0x2d0], -R160 ;  /* 0x0000b400f1027a23 */ /* 0x002fec00000108a0 */
[----:B------:R1:W1:Y:S03]  /*d8f0*/  MUFU.EX2 R241, R2 ;  /* 0x0000000200f17308 */ /* 0x0002660000000800 */
[----:B--2---:R-:W-:Y:S04]  /*d900*/  FADD.FTZ R0, R121, R116 ;  /* 0x0000007479007221 */ /* 0x004fe80000010000 */
[----:B------:R-:W-:Y:S04]  /*d910*/  FADD.FTZ R0, R123, R0 ;  /* 0x000000007b007221 */ /* 0x000fe80000010000 */
[----:B------:R-:W-:Y:S04]  /*d920*/  FADD.FTZ R0, R126, R0 ;  /* 0x000000007e007221 */ /* 0x000fe80000010000 */
[----:B------:R-:W-:Y:S04]  /*d930*/  FADD.FTZ R0, R131, R0 ;  /* 0x0000000083007221 */ /* 0x000fe80000010000 */
[----:B------:R-:W-:Y:S01]  /*d940*/  FADD.FTZ R0, R125, R0 ;  /* 0x000000007d007221 */ /* 0x000fe20000010000 */
[C---:B-----5:R-:W-:Y:S03]  /*d950*/  HMMA.16816.F32.BF16 R20, R104.reuse, R108, R20 ;  /* 0x0000006c6814723c */ /* 0x060fe60000041814 */
[----:B----4-:R-:W-:Y:S02]  /*d960*/  FADD.FTZ R0, R129, R0 ;  /* 0x0000000081007221 */ /* 0x010fe40000010000 */
[--C-:B-1----:R-:W-:Y:S01]  /*d970*/  FFMA.FTZ R2, R150, c[0x0][0x2d0], -R161.reuse ;  /* 0x0000b40096027a23 */ /* 0x102fe200000108a1 */
[----:B------:R-:W-:Y:S01]  /*d980*/  MOV R150, R117 ;  /* 0x0000007500967202 */ /* 0x000fe20000000f00 */
[----:B------:R-:W-:Y:S01]  /*d990*/  FFMA.FTZ R117, R252, c[0x0][0x2d0], -R160 ;  /* 0x0000b400fc757a23 */ /* 0x000fe200000108a0 */
[C---:B------:R-:W-:Y:S01]  /*d9a0*/  HMMA.16816.F32.BF16 R24, R104.reuse, R110, R24 ;  /* 0x0000006e6818723c */ /* 0x040fe20000041818 */
[----:B------:R-:W1:Y:S01]  /*d9b0*/  LDSM.16.MT88.4 R108, [R103+0x800] ;  /* 0x00080000676c783b */ /* 0x000e620000004200 */
[----:B------:R2:W-:Y:S02]  /*d9c0*/  MUFU.EX2 R235, R2 ;  /* 0x0000000200eb7308 */ /* 0x0005e40000000800 */
[----:B------:R-:W-:Y:S08]  /*d9d0*/  MOV R252, R141 ;  /* 0x0000008d00fc7202 */ /* 0x000ff00000000f00 */
[----:B------:R4:W-:Y:S01]  /*d9e0*/  MUFU.EX2 R233, R117 ;  /* 0x0000007500e97308 */ /* 0x0009e20000000800 */
[----:B--2---:R-:W-:Y:S09]  /*d9f0*/  FFMA.FTZ R2, R115, c[0x0][0x2d0], -R161 ;  /* 0x0000b40073027a23 */ /* 0x004ff200000108a1 */
[----:B------:R2:W5:Y:S01]  /*da00*/  MUFU.EX2 R238, R2 ;  /* 0x0000000200ee7308 */ /* 0x0005620000000800 */
[----:B----4-:R-:W-:Y:S01]  /*da10*/  LDSM.16.MT88.4 R116, [R102+0x2000] ;  /* 0x002000006674783b */ /* 0x010fe20000004200 */
[C---:B-1----:R-:W-:Y:S08]  /*da20*/  HMMA.16816.F32.BF16 R28, R104.reuse, R108, R28 ;  /* 0x0000006c681c723c */ /* 0x042ff0000004181c */
[C---:B------:R-:W-:Y:S01]  /*da30*/  HMMA.16816.F32.BF16 R32, R104.reuse, R110, R32 ;  /* 0x0000006e6820723c */ /* 0x040fe20000041820 */
[----:B------:R-:W1:Y:S03]  /*da40*/  LDSM.16.MT88.4 R108, [R102+0x3800] ;  /* 0x00380000666c783b */ /* 0x000e660000004200 */
[----:B--2---:R-:W-:Y:S05]  /*da50*/  FADD.FTZ R2, R219, R113 ;  /* 0x00000071db027221 */ /* 0x004fea0000010000 */
[----:B------:R-:W-:Y:S03]  /*da60*/  LDSM.16.MT88.4 R112, [R102+0x1800] ;  /* 0x001800006670783b */ /* 0x000fe60000004200 */
[----:B------:R-:W-:Y:S02]  /*da70*/  FADD.FTZ R2, R220, R2 ;  /* 0x00000002dc027221 */ /* 0x000fe40000010000 */
[--C-:B------:R-:W-:Y:S02]  /*da80*/  FFMA.FTZ R220, R132, c[0x0][0x2d0], -R161.reuse ;  /* 0x0000b40084dc7a23 */ /* 0x100fe400000108a1 */
[----:B------:R-:W-:Y:S02]  /*da90*/  FADD.FTZ R2, R245, R2 ;  /* 0x00000002f5027221 */ /* 0x000fe40000010000 */
[----:B------:R-:W2:Y:S02]  /*daa0*/  LDL R245, [R1+0x58] ;  /* 0x0000580001f57983 */ /* 0x000ea40000100800 */
[----:B------:R-:W-:Y:S01]  /*dab0*/  FADD.FTZ R2, R122, R2 ;  /* 0x000000027a027221 */ /* 0x000fe20000010000 */
[----:B------:R-:W-:Y:S03]  /*dac0*/  MUFU.EX2 R220, R220 ;  /* 0x000000dc00dc7308 */ /* 0x000fe60000000800 */
[----:B------:R-:W-:Y:S04]  /*dad0*/  FADD.FTZ R2, R124, R2 ;  /* 0x000000027c027221 */ /* 0x000fe80000010000 */
[----:B------:R-:W-:Y:S04]  /*dae0*/  FADD.FTZ R2, R127, R2 ;  /* 0x000000027f027221 */ /* 0x000fe80000010000 */
[----:B------:R-:W-:Y:S04]  /*daf0*/  FADD.FTZ R2, R130, R2 ;  /* 0x0000000282027221 */ /* 0x000fe80000010000 */
[----:B------:R-:W-:Y:S01]  /*db00*/  FADD.FTZ R2, R128, R2 ;  /* 0x0000000280027221 */ /* 0x000fe20000010000 */
        /* <DEDUP_REMOVED lines=25> */
[----:B------:R-:W-:Y:S01]  /*dca0*/  F2FP.BF16.PACK_AB R105, R206, R128 ;  /* 0x00000080ce69723e */ /* 0x000fe200000010ff */
[----:B------:R-:W-:Y:S02]  /*dcb0*/  LDSM.16.MT88.4 R124, [R3+0x2800] ;  /* 0x00280000037c783b */ /* 0x000fe40000004200 */
[----:B------:R-:W-:Y:S01]  /*dcc0*/  F2FP.BF16.PACK_AB R106, R244, R205 ;  /* 0x000000cdf46a723e */ /* 0x000fe200000010ff */
[----:B------:R-:W-:Y:S01]  /*dcd0*/  FADD.FTZ R205, R205, R0 ;  /* 0x00000000cdcd7221 */ /* 0x000fe20000010000 */
[----:B------:R-:W-:Y:S01]  /*dce0*/  F2FP.BF16.PACK_AB R107, R243, R242 ;  /* 0x000000f2f36b723e */ /* 0x000fe200000010ff */
[----:B------:R-:W-:Y:S01]  /*dcf0*/  FADD.FTZ R206, R206, R2 ;  /* 0x00000002cece7221 */ /* 0x000fe20000010000 */
[----:B------:R-:W-:Y:S02]  /*dd00*/  IADD3 R0, R232, -0x2, RZ ;  /* 0xfffffffee8007810 */ /* 0x000fe40007ffe0ff */
[----:B------:R-:W-:Y:S02]  /*dd10*/  LDSM.16.MT88.4 R128, [R204+0x5800] ;  /* 0x00580000cc80783b */ /* 0x000fe40000004200 */
[----:B------:R-:W-:Y:S11]  /*dd20*/  ISETP.GE.AND P5, PT, R0, R252, PT ;  /* 0x000000fc0000720c */ /* 0x000ff60003fa6270 */
[----:B------:R-:W-:Y:S02]  /*dd30*/  @!UPT UIADD3 URZ, URZ, URZ, URZ ;  /* 0x0000003f3f3ff290 */ /* 0x000fe4000fffe03f */
[----:B------:R-:W-:Y:S02]  /*dd40*/  @P5 ISETP.GE.AND P2, PT, R248, c[0x0][0x1d4], PT ;  /* 0x00007500f8005a0c */ /* 0x000fe40003f46270 */
[----:B------:R-:W-:Y:S05]  /*dd50*/  @P5 SHF.R.S32.HI R2, RZ, 0x1f, R0 ;  /* 0x0000001fff025819 */ /* 0x000fea0000011400 */
[----:B------:R-:W-:Y:S01]  /*dd60*/  @P5 IMAD R2, R2, c[0x0][0x1e0], RZ ;  /* 0x0000780002025a24 */ /* 0x000fe200078e02ff */
[C---:B-1----:R-:W-:Y:S03]  /*dd70*/  HMMA.16816.F32.BF16 R4, R104.reuse, R108, R4 ;  /* 0x0000006c6804723c */ /* 0x042fe60000041804 */
        /* <DEDUP_REMOVED lines=36> */
[----:B------:R1:W4:Y:S01]  /*dfc0*/  MUFU.EX2 R239, R108 ;  /* 0x0000006c00ef7308 */ /* 0x0003220000000800 */
[----:B------:R-:W-:Y:S01]  /*dfd0*/  MOV R133, R120 ;  /* 0x0000007800857202 */ /* 0x000fe20000000f00 */
[--C-:B------:R-:W-:Y:S01]  /*dfe0*/  FFMA.FTZ R120, R251, c[0x0][0x2d0], -R160.reuse ;  /* 0x0000b400fb787a23 */ /* 0x100fe200000108a0 */
[----:B------:R-:W-:Y:S01]  /*dff0*/  MOV R251, R149 ;  /* 0x0000009500fb7202 */ /* 0x000fe20000000f00 */
[----:B------:R-:W-:Y:S01]  /*e000*/  FFMA.FTZ R160, R246, c[0x0][0x2d0], -R160 ;  /* 0x0000b400f6a07a23 */ /* 0x000fe200000108a0 */
[----:B---3--:R-:W-:Y:S01]  /*e010*/  F2FP.BF16.PACK_AB R104, R236, R234 ;  /* 0x000000eaec68723e */ /* 0x008fe200000010ff */
[----:B------:R-:W3:Y:S01]  /*e020*/  LDL R246, [R1+0x3c] ;  /* 0x00003c0001f67983 */ /* 0x000ee20000100800 */
[----:B------:R-:W-:Y:S02]  /*e030*/  @P5 ISETP.GE.AND P1, PT, R251, c[0x0][0x1d4], PT ;  /* 0x00007500fb005a0c */ /* 0x000fe40003f26270 */
[----:B------:R-:W-:Y:S01]  /*e040*/  F2FP.BF16.PACK_AB R106, R241, R240 ;  /* 0x000000f0f16a723e */ /* 0x000fe200000010ff */
[----:B------:R2:W-:Y:S01]  /*e050*/  MUFU.EX2 R230, R120 ;  /* 0x0000007800e67308 */ /* 0x0005e20000000800 */
[----:B-----5:R-:W-:Y:S09]  /*e060*/  F2FP.BF16.PACK_AB R105, R238, R235 ;  /* 0x000000ebee69723e */ /* 0x020ff200000010ff */
[----:B------:R5:W5:Y:S01]  /*e070*/  MUFU.EX2 R219, R160 ;  /* 0x000000a000db7308 */ /* 0x000b620000000800 */
[----:B-1----:R-:W1:Y:S01]  /*e080*/  LDSM.16.MT88.4 R108, [R204+0x1800] ;  /* 0x00180000cc6c783b */ /* 0x002e620000004200 */
[----:B----4-:R-:W-:Y:S07]  /*e090*/  F2FP.BF16.PACK_AB R107, R239, R237 ;  /* 0x000000edef6b723e */ /* 0x010fee00000010ff */
[C---:B------:R-:W-:Y:S03]  /*e0a0*/  HMMA.16816.F32.BF16 R4, R104.reuse, R112, R4 ;  /* 0x000000706804723c */ /* 0x040fe60000041804 */
[--C-:B--2---:R-:W-:Y:S04]  /*e0b0*/  FFMA.FTZ R120, R133, c[0x0][0x2d0], -R161.reuse ;  /* 0x0000b40085787a23 */ /* 0x104fe800000108a1 */
[----:B------:R2:W-:Y:S01]  /*e0c0*/  MUFU.EX2 R225, R120 ;  /* 0x0000007800e17308 */ /* 0x0005e20000000800 */
[C---:B------:R-:W-:Y:S01]  /*e0d0*/  HMMA.16816.F32.BF16 R8, R104.reuse, R114, R8 ;  /* 0x000000726808723c */ /* 0x040fe20000041808 */
[----:B------:R-:W4:Y:S03]  /*e0e0*/  LDSM.16.MT88.4 R112, [R3+0x1800] ;  /* 0x001800000370783b */ /* 0x000f260000004200 */
[----:B-----5:R-:W-:Y:S02]  /*e0f0*/  F2FP.BF16.PACK_AB R160, R221, R224 ;  /* 0x000000e0dda0723e */ /* 0x020fe400000010ff */
[----:B------:R-:W-:Y:S03]  /*e100*/  F2FP.BF16.PACK_AB R162, R219, R223 ;  /* 0x000000dfdba2723e */ /* 0x000fe600000010ff */
[----:B--2---:R-:W-:Y:S01]  /*e110*/  LDSM.16.MT88.4 R120, [R3+0x2000] ;  /* 0x002000000378783b */ /* 0x004fe20000004200 */
[C---:B-1----:R-:W-:Y:S08]  /*e120*/  HMMA.16816.F32.BF16 R12, R104.reuse, R108, R12 ;  /* 0x0000006c680c723c */ /* 0x042ff0000004180c */
[C---:B------:R-:W-:Y:S01]  /*e130*/  HMMA.16816.F32.BF16 R16, R104.reuse, R110, R16 ;  /* 0x0000006e6810723c */ /* 0x040fe20000041810 */
[----:B------:R-:W1:Y:S07]  /*e140*/  LDSM.16.MT88.4 R108, [R103+0x1800] ;  /* 0x00180000676c783b */ /* 0x000e6e0000004200 */
[C---:B----4-:R-:W-:Y:S08]  /*e150*/  HMMA.16816.F32.BF16 R20, R104.reuse, R112, R20 ;  /* 0x000000706814723c */ /* 0x050ff00000041814 */
        /* <DEDUP_REMOVED lines=24> */
[--C-:B------:R-:W-:Y:S01]  /*e2e0*/  FFMA.FTZ R112, R150, c[0x0][0x2d0], -R161.reuse ;  /* 0x0000b40096707a23 */ /* 0x100fe200000108a1 */
[C---:B------:R-:W-:Y:S03]  /*e2f0*/  HMMA.16816.F32.BF16 R88, R104.reuse, R114, R88 ;  /* 0x000000726858723c */ /* 0x040fe60000041858 */
[----:B------:R2:W4:Y:S01]  /*e300*/  MUFU.EX2 R226, R112 ;  /* 0x0000007000e27308 */ /* 0x0005220000000800 */
[----:B------:R-:W-:Y:S02]  /*e310*/  FFMA.FTZ R161, R136, c[0x0][0x2d0], -R161 ;  /* 0x0000b40088a17a23 */ /* 0x000fe400000108a1 */
[----:B------:R-:W-:Y:S07]  /*e320*/  LDSM.16.MT88.4 R136, [R102+0x5800] ;  /* 0x005800006688783b */ /* 0x000fee0000004200 */
[----:B------:R5:W3:Y:S01]  /*e330*/  MUFU.EX2 R207, R161 ;  /* 0x000000a100cf7308 */ /* 0x000ae20000000800 */
[C---:B-1----:R-:W-:Y:S01]  /*e340*/  HMMA.16816.F32.BF16 R92, R104.reuse, R108, R92 ;  /* 0x0000006c685c723c */ /* 0x042fe2000004185c */
[----:B--2---:R-:W1:Y:S07]  /*e350*/  LDSM.16.MT88.4 R112, [R204+0x2000] ;  /* 0x00200000cc70783b */ /* 0x004e6e0000004200 */
[----:B------:R-:W-:Y:S01]  /*e360*/  HMMA.16816.F32.BF16 R96, R104, R110, R96 ;  /* 0x0000006e6860723c */ /* 0x000fe20000041860 */
[----:B------:R-:W2:Y:S03]  /*e370*/  LDSM.16.MT88.4 R108, [R103+0x2000] ;  /* 0x00200000676c783b */ /* 0x000ea60000004200 */
[----:B-----5:R-:W-:Y:S03]  /*e380*/  F2FP.BF16.PACK_AB R161, R222, R220 ;  /* 0x000000dcdea1723e */ /* 0x020fe600000010ff */
[----:B------:R-:W-:Y:S02]  /*e390*/  F2FP.BF16.PACK_AB R104, R231, R229 ;  /* 0x000000e5e768723e */ /* 0x000fe400000010ff */
[----:B------:R-:W-:Y:S03]  /*e3a0*/  F2FP.BF16.PACK_AB R106, R230, R233 ;  /* 0x000000e9e66a723e */ /* 0x000fe600000010ff */
[----:B------:R-:W-:Y:S02]  /*e3b0*/  F2FP.BF16.PACK_AB R105, R228, R227 ;  /* 0x000000e3e469723e */ /* 0x000fe400000010ff */
[----:B----4-:R-:W-:Y:S02]  /*e3c0*/  F2FP.BF16.PACK_AB R107, R225, R226 ;  /* 0x000000e2e16b723e */ /* 0x010fe400000010ff */
[----:B---3--:R-:W-:Y:S05]  /*e3d0*/  F2FP.BF16.PACK_AB R163, R207, R208 ;  /* 0x000000d0cfa3723e */ /* 0x008fea00000010ff */
[C---:B------:R-:W-:Y:S08]  /*e3e0*/  HMMA.16816.F32.BF16 R4, R104.reuse, R116, R4 ;  /* 0x000000746804723c */ /* 0x040ff00000041804 */
[C---:B------:R-:W-:Y:S01]  /*e3f0*/  HMMA.16816.F32.BF16 R8, R104.reuse, R118, R8 ;  /* 0x000000766808723c */ /* 0x040fe20000041808 */
[----:B------:R-:W3:Y:S07]  /*e400*/  LDSM.16.MT88.4 R116, [R102+0x5000] ;  /* 0x005000006674783b */ /* 0x000eee0000004200 */
[C---:B-1----:R-:W-:Y:S08]  /*e410*/  HMMA.16816.F32.BF16 R12, R104.reuse, R112, R12 ;  /* 0x00000070680c723c */ /* 0x042ff0000004180c */
[C---:B------:R-:W-:Y:S01]  /*e420*/  HMMA.16816.F32.BF16 R16, R104.reuse, R114, R16 ;  /* 0x000000726810723c */ /* 0x040fe20000041810 */
[----:B------:R-:W1:Y:S07]  /*e430*/  LDSM.16.MT88.4 R112, [R204+0x5000] ;  /* 0x00500000cc70783b */ /* 0x000e6e0000004200 */
[C---:B------:R-:W-:Y:S08]  /*e440*/  HMMA.16816.F32.BF16 R20, R104.reuse, R120, R20 ;  /* 0x000000786814723c */ /* 0x040ff00000041814 */
[C---:B------:R-:W-:Y:S01]  /*e450*/  HMMA.16816.F32.BF16 R24, R104.reuse, R122, R24 ;  /* 0x0000007a6818723c */ /* 0x040fe20000041818 */
[----:B------:R-:W4:Y:S07]  /*e460*/  LDSM.16.MT88.4 R120, [R3+0x5000] ;  /* 0x005000000378783b */ /* 0x000f2e0000004200 */
        /* <DEDUP_REMOVED lines=9> */
[C---:B----4-:R-:W-:Y:S08]  /*e500*/  HMMA.16816.F32.BF16 R52, R104.reuse, R120, R52 ;  /* 0x000000786834723c */ /* 0x050ff00000041834 */
[C---:B------:R-:W-:Y:S01]  /*e510*/  HMMA.16816.F32.BF16 R56, R104.reuse, R122, R56 ;  /* 0x0000007a6838723c */ /* 0x040fe20000041838 */
[----:B------:R-:W4:Y:S07]  /*e520*/  LDSM.16.MT88.4 R120, [R3+0x8000] ;  /* 0x008000000378783b */ /* 0x000f2e0000004200 */
[C---:B--2---:R-:W-:Y:S08]  /*e530*/  HMMA.16816.F32.BF16 R60, R104.reuse, R108, R60 ;  /* 0x0000006c683c723c */ /* 0x044ff0000004183c */
[C---:B------:R-:W-:Y:S01]  /*e540*/  HMMA.16816.F32.BF16 R64, R104.reuse, R110, R64 ;  /* 0x0000006e6840723c */ /* 0x040fe20000041840 */
[----:B------:R-:W2:Y:S07]  /*e550*/  LDSM.16.MT88.4 R108, [R103+0x8000] ;  /* 0x00800000676c783b */ /* 0x000eae0000004200 */
[C---:B---3--:R-:W-:Y:S08]  /*e560*/  HMMA.16816.F32.BF16 R68, R104.reuse, R116, R68 ;  /* 0x000000746844723c */ /* 0x048ff00000041844 */
[C---:B------:R-:W-:Y:S01]  /*e570*/  HMMA.16816.F32.BF16 R72, R104.reuse, R118, R72 ;  /* 0x000000766848723c */ /* 0x040fe20000041848 */
[----:B------:R-:W-:Y:S07]  /*e580*/  LDSM.16.MT88.4 R116, [R204+0x2800] ;  /* 0x00280000cc74783b */ /* 0x000fee0000004200 */
[C---:B-1----:R-:W-:Y:S08]  /*e590*/  HMMA.16816.F32.BF16 R76, R104.reuse, R112, R76 ;  /* 0x00000070684c723c */ /* 0x042ff0000004184c */
[C---:B------:R-:W-:Y:S01]  /*e5a0*/  HMMA.16816.F32.BF16 R80, R104.reuse, R114, R80 ;  /* 0x000000726850723c */ /* 0x040fe20000041850 */
[----:B------:R-:W1:Y:S07]  /*e5b0*/  LDSM.16.MT88.4 R112, [R102+0x2800] ;  /* 0x002800006670783b */ /* 0x000e6e0000004200 */
[C---:B----4-:R-:W-:Y:S08]  /*e5c0*/  HMMA.16816.F32.BF16 R84, R104.reuse, R120, R84 ;  /* 0x000000786854723c */ /* 0x050ff00000041854 */
[C---:B------:R-:W-:Y:S08]  /*e5d0*/  HMMA.16816.F32.BF16 R88, R104.reuse, R122, R88 ;  /* 0x0000007a6858723c */ /* 0x040ff00000041858 */
        /* <DEDUP_REMOVED lines=11> */
[----:B------:R-:W5:Y:S07]  /*e690*/  LDL.64 R22, [R1+0x50] ;  /* 0x0000500001167983 */ /* 0x000f6e0000100a00 */
        /* <DEDUP_REMOVED lines=9> */
[----:B------:R1:W4:Y:S07]  /*e730*/  LDSM.16.MT88.4 R4, [R3+0x8800] ;  /* 0x008800000304783b */ /* 0x00032e0000004200 */
[C---:B--2---:R-:W-:Y:S07]  /*e740*/  HMMA.16816.F32.BF16 R60, R160.reuse, R8, R60 ;  /* 0x00000008a03c723c */ /* 0x044fee000004183c */
[----:B------:R-:W-:Y:S01]  /*e750*/  @P5 IMAD.WIDE.U32 R8, R0, c[0x0][0x1e0], RZ ;  /* 0x0000780000085a25 */ /* 0x000fe200078e00ff */
[C---:B------:R-:W-:Y:S04]  /*e760*/  HMMA.16816.F32.BF16 R64, R160.reuse, R10, R64 ;  /* 0x0000000aa040723c */ /* 0x040fe80000041840 */
[----:B------:R-:W-:Y:S03]  /*e770*/  @P5 IADD3 R0, R9, R2, RZ ;  /* 0x0000000209005210 */ /* 0x000fe60007ffe0ff */
[----:B------:R-:W-:Y:S01]  /*e780*/  FADD.FTZ R10, R242, R206 ;  /* 0x000000cef20a7221 */ /* 0x000fe20000010000 */
[C---:B---3--:R-:W-:Y:S04]  /*e790*/  HMMA.16816.F32.BF16 R68, R160.reuse, R12, R68 ;  /* 0x0000000ca044723c */ /* 0x048fe80000041844 */
[----:B-1----:R-:W-:Y:S02]  /*e7a0*/  FADD.FTZ R3, R244, R205 ;  /* 0x000000cdf4037221 */ /* 0x002fe40000010000 */
[----:B------:R-:W-:Y:S02]  /*e7b0*/  FADD.FTZ R10, R243, R10 ;  /* 0x0000000af30a7221 */ /* 0x000fe40000010000 */
[----:B------:R-:W-:Y:S01]  /*e7c0*/  FADD.FTZ R9, R234, R3 ;  /* 0x00000003ea097221 */ /* 0x000fe20000010000 */
[----:B------:R-:W-:Y:S01]  /*e7d0*/  @P5 MOV R3, R245 ;  /* 0x000000f500035202 */ /* 0x000fe20000000f00 */
[C---:B------:R-:W-:Y:S03]  /*e7e0*/  HMMA.16816.F32.BF16 R72, R160.reuse, R14, R72 ;  /* 0x0000000ea048723c */ /* 0x040fe60000041848 */
[----:B------:R-:W-:Y:S02]  /*e7f0*/  @P5 IMAD R0, R0, 0x60, RZ ;  /* 0x0000006000005824 */ /* 0x000fe400078e02ff */
[----:B------:R-:W-:Y:S02]  /*e800*/  FADD.FTZ R13, R235, R10 ;  /* 0x0000000aeb0d7221 */ /* 0x000fe40000010000 */
[----:B------:R-:W-:Y:S01]  /*e810*/  FADD.FTZ R14, R236, R9 ;  /* 0x00000009ec0e7221 */ /* 0x000fe20000010000 */
[C---:B----4-:R-:W-:Y:S01]  /*e820*/  HMMA.16816.F32.BF16 R76, R160.reuse, R16, R76 ;  /* 0x00000010a04c723c */ /* 0x050fe2000004184c */
[----:B------:R-:W-:Y:S07]  /*e830*/  @P5 MOV R15, 0x6 ;  /* 0x00000006000f5802 */ /* 0x000fee0000000f00 */
[C---:B------:R-:W-:Y:S08]  /*e840*/  HMMA.16816.F32.BF16 R80, R160.reuse, R18, R80 ;  /* 0x00000012a050723c */ /* 0x040ff00000041850 */
[C---:B------:R-:W-:Y:S08]  /*e850*/  HMMA.16816.F32.BF16 R84, R160.reuse, R4, R84 ;  /* 0x00000004a054723c */ /* 0x040ff00000041854 */
[C---:B------:R-:W-:Y:S04]  /*e860*/  HMMA.16816.F32.BF16 R88, R160.reuse, R6, R88 ;  /* 0x00000006a058723c */ /* 0x040fe80000041858 */
[----:B-----5:R-:W-:Y:S05]  /*e870*/  @P5 MOV R2, R22 ;  /* 0x0000001600025202 */ /* 0x020fea0000000f00 */
[----:B------:R-:W-:Y:S02]  /*e880*/  @P5 IMAD.WIDE.U32 R2, R8, 0x60, R2 ;  /* 0x0000006008025825 */ /* 0x000fe400078e0002 */
[----:B------:R-:W1:Y:S03]  /*e890*/  LDSM.16.MT88.4 R8, [R103+0x8800] ;  /* 0x008800006708783b */ /* 0x000e660000004200 */
[----:B------:R-:W-:Y:S02]  /*e8a0*/  @P5 LEA R12, P0, R2, c[0x0][0x1c8], 0x1 ;  /* 0x00007200020c5a11 */ /* 0x000fe400078008ff */
[----:B------:R-:W-:Y:S01]  /*e8b0*/  @P5 IADD3 R3, R3, R0, RZ ;  /* 0x0000000003035210 */ /* 0x000fe20007ffe0ff */
[----:B------:R-:W-:Y:S03]  /*e8c0*/  FADD.FTZ R0, R238, R13 ;  /* 0x0000000dee007221 */ /* 0x000fe60000010000 */
[----:B------:R-:W-:Y:S01]  /*e8d0*/  @P5 LEA.HI.X R13, R2, c[0x0][0x1cc], R3, 0x1, P0 ;  /* 0x00007300020d5a11 */ /* 0x000fe200000f0c03 */
[----:B------:R-:W-:Y:S01]  /*e8e0*/  FADD.FTZ R2, R240, R14 ;  /* 0x0000000ef0027221 */ /* 0x000fe20000010000 */
[----:B------:R-:W-:Y:S01]  /*e8f0*/  @P5 ISETP.GE.AND P0, PT, R250, c[0x0][0x1d4], PT ;  /* 0x00007500fa005a0c */ /* 0x000fe20003f06270 */
[----:B------:R-:W-:Y:S01]  /*e900*/  FADD.FTZ R14, R237, R0 ;  /* 0x00000000ed0e7221 */ /* 0x000fe20000010000 */
[----:B------:R-:W-:Y:S01]  /*e910*/  IADD3 R0, R247, 0x1, RZ ;  /* 0x00000001f7007810 */ /* 0x000fe20007ffe0ff */
[----:B------:R-:W-:Y:S01]  /*e920*/  FADD.FTZ R2, R241, R2 ;  /* 0x00000002f1027221 */ /* 0x000fe20000010000 */
[----:B------:R-:W-:Y:S01]  /*e930*/  @P5 MOV R3, c[0x0][0x1e0] ;  /* 0x0000780000035a02 */ /* 0x000fe20000000f00 */
[----:B------:R-:W-:Y:S01]  /*e940*/  FADD.FTZ R16, R239, R14 ;  /* 0x0000000eef107221 */ /* 0x000fe20000010000 */
[----:B------:R-:W-:Y:S02]  /*e950*/  SEL R0, R0, RZ, !P3 ;  /* 0x000000ff00007207 */ /* 0x000fe40005800000 */
[----:B------:R-:W-:Y:S01]  /*e960*/  @P5 SHF.L.U64.HI R14, R3, R15, c[0x0][0x1e4] ;  /* 0x00007900030e5619 */ /* 0x000fe2000001020f */
[----:B------:R-:W-:Y:S01]  /*e970*/  FADD.FTZ R15, R229, R2 ;  /* 0x00000002e50f7221 */ /* 0x000fe20000010000 */
[----:B------:R-:W-:Y:S01]  /*e980*/  @P5 SHF.L.U32 R3, R3, 0x6, RZ ;  /* 0x0000000603035819 */ /* 0x000fe200000006ff */
[----:B------:R2:W-:Y:S01]  /*e990*/  STL [R1+0x4], R0 ;  /* 0x0000040001007387 */ /* 0x0005e20000100800 */
[----:B------:R-:W-:Y:S01]  /*e9a0*/  FADD.FTZ R5, R227, R16 ;  /* 0x00000010e3057221 */ /* 0x000fe20000010000 */
[----:B------:R-:W-:Y:S01]  /*e9b0*/  IADD3 R250, R232, -0x1, RZ ;  /* 0xffffffffe8fa7810 */ /* 0x000fe20007ffe0ff */
[----:B------:R-:W-:Y:S01]  /*e9c0*/  FADD.FTZ R15, R231, R15 ;  /* 0x0000000fe70f7221 */ /* 0x000fe20000010000 */
[----:B------:R-:W-:Y:S03]  /*e9d0*/  @P5 IADD3 R2, P4, R3, R12, RZ ;  /* 0x0000000c03025210 */ /* 0x000fe60007f9e0ff */
[----:B------:R-:W-:Y:S01]  /*e9e0*/  FADD.FTZ R6, R233, R15 ;  /* 0x0000000fe9067221 */ /* 0x000fe20000010000 */
[----:B------:R-:W-:Y:S02]  /*e9f0*/  @P5 IADD3 R4, P3, R3, R2, RZ ;  /* 0x0000000203045210 */ /* 0x000fe40007f7e0ff */
[----:B------:R-:W-:Y:S01]  /*ea00*/  @P5 IADD3.X R3, R14, R13, RZ, P4, !PT ;  /* 0x0000000d0e035210 */ /* 0x000fe200027fe4ff */
[C---:B-1----:R-:W-:Y:S03]  /*ea10*/  HMMA.16816.F32.BF16 R92, R160.reuse, R8, R92 ;  /* 0x00000008a05c723c */ /* 0x042fe6000004185c */
[----:B--2---:R-:W-:Y:S05]  /*ea20*/  @P5 IMAD R0, R0, 0x9000, R246 ;  /* 0x0000900000005824 */ /* 0x004fea00078e02f6 */
[----:B------:R-:W-:Y:S01]  /*ea30*/  HMMA.16816.F32.BF16 R96, R160, R10, R96 ;  /* 0x0000000aa060723c */ /* 0x000fe20000041860 */
        /* <DEDUP_REMOVED lines=17> */
[----:B------:R-:W-:Y:S01]  /*eb50*/  ISETP.GE.AND P0, PT, R252, R232, PT ;  /* 0x000000e8fc00720c */ /* 0x000fe20003f06270 */
[----:B--2---:R-:W-:Y:S01]  /*eb60*/  FADD.FTZ R3, R226, R12 ;  /* 0x0000000ce2037221 */ /* 0x004fe20000010000 */
[----:B------:R-:W-:Y:S01]  /*eb70*/  MOV R232, R250 ;  /* 0x000000fa00e87202 */ /* 0x000fe20000000f00 */
[----:B------:R-:W-:Y:S04]  /*eb80*/  FADD.FTZ R2, R230, R6 ;  /* 0x00000006e6027221 */ /* 0x000fe80000010000 */
[----:B------:R-:W-:Y:S01]  /*eb90*/  FADD.FTZ R2, R224, R2 ;  /* 0x00000002e0027221 */ /* 0x000fe20000010000 */
[----:B------:R-:W0:Y:S03]  /*eba0*/  LDGDEPBAR ;  /* 0x00000000000079af */ /* 0x000e260000000000 */
[----:B------:R-:W-:Y:S04]  /*ebb0*/  FADD.FTZ R2, R221, R2 ;  /* 0x00000002dd027221 */ /* 0x000fe80000010000 */
[----:B------:R-:W-:Y:S04]  /*ebc0*/  FADD.FTZ R2, R223, R2 ;  /* 0x00000002df027221 */ /* 0x000fe80000010000 */
[----:B------:R-:W-:Y:S05]  /*ebd0*/  FADD.FTZ R2, R219, R2 ;  /* 0x00000002db027221 */ /* 0x000fea0000010000 */
[----:B------:R-:W-:Y:S01]  /*ebe0*/  STL [R1+0x8], R2 ;  /* 0x0000080201007387 */ /* 0x000fe20000100800 */
[----:B-1----:R-:W-:Y:S01]  /*ebf0*/  FADD.FTZ R0, R225, R3 ;  /* 0x00000003e1007221 */ /* 0x002fe20000010000 */
[----:B------:R-:W-:Y:S03]  /*ec00*/  MOV R3, R100 ;  /* 0x0000006400037202 */ /* 0x000fe60000000f00 */
[----:B------:R-:W-:Y:S04]  /*ec10*/  FADD.FTZ R0, R220, R0 ;  /* 0x00000000dc007221 */ /* 0x000fe80000010000 */
[----:B------:R-:W-:Y:S04]  /*ec20*/  FADD.FTZ R0, R222, R0 ;  /* 0x00000000de007221 */ /* 0x000fe80000010000 */
[----:B------:R-:W-:Y:S04]  /*ec30*/  FADD.FTZ R0, R208, R0 ;  /* 0x00000000d0007221 */ /* 0x000fe80000010000 */
[----:B------:R-:W-:Y:S05]  /*ec40*/  FADD.FTZ R0, R207, R0 ;  /* 0x00000000cf007221 */ /* 0x000fea0000010000 */
[----:B------:R1:W-:Y:S02]  /*ec50*/  STL [R1+0x10], R0 ;  /* 0x0000100001007387 */ /* 0x0003e40000100800 */
[----:B-1----:R-:W-:Y:S01]  /*ec60*/  MOV R0, R101 ;  /* 0x0000006500007202 */ /* 0x002fe20000000f00 */
[----:B------:R-:W-:-:S05]  /*ec70*/  @!P0 BRA `(.L_x_2092) ;  /* 0xffffbfa000008947 */ /* 0x000fca000383ffff */
.L_x_2091:
[----:B------:R-:W-:Y:S02]  /*ec80*/  MOV R7, 0x1f ;  /* 0x0000001f00077802 */ /* 0x000fe40000000f00 */
[----:B------:R-:W-:Y:S01]  /*ec90*/  MOV R6, 0xffffffff ;  /* 0xffffffff00067802 */ /* 0x000fe20000000f00 */
[----:B------:R-:W-:Y:S05]  /*eca0*/  BRA.DIV ~URZ, `(.L_x_2093) ;  /* 0x000023527f007947 */ /* 0x000fea000b800000 */
[----:B------:R-:W2:Y:S04]  /*ecb0*/  LDL R2, [R1+0x8] ;  /* 0x0000080001027983 */ /* 0x000ea80000100800 */
[----:B--2---:R2:W3:Y:S02]  /*ecc0*/  SHFL.BFLY PT, R0, R2, 0x2, 0x1f ;  /* 0x0c401f0002007f89 */ /* 0x0044e400000e0000 */
.L_x_2107:
[----:B--2---:R-:W2:Y:S02]  /*ecd0*/  LDL.LU R2, [R1+0x8] ;  /* 0x0000080001027983 */ /* 0x004ea40000300800 */
[----:B--23--:R-:W-:Y:S01]  /*ece0*/  FADD.FTZ R0, R0, R2 ;  /* 0x0000000200007221 */ /* 0x00cfe20000010000 */
[----:B------:R-:W-:Y:S05]  /*ecf0*/  BRA.DIV ~URZ, `(.L_x_2094) ;  /* 0x000023627f007947 */ /* 0x000fea000b800000 */
[----:B------:R-:W2:Y:S04]  /*ed00*/  LDL.LU R5, [R1+0x10] ;  /* 0x0000100001057983 */ /* 0x000ea80000300800 */
[----:B------:R-:W3:Y:S02]  /*ed10*/  SHFL.BFLY PT, R2, R0, 0x1, 0x1f ;  /* 0x0c201f0000027f89 */ /* 0x000ee400000e0000 */
[----:B---3--:R-:W-:-:S02]  /*ed20*/  FADD.FTZ R0, R0, R2 ;  /* 0x0000000200007221 */ /* 0x008fc40000010000 */
[----:B--2---:R-:W2:Y:S02]  /*ed30*/  SHFL.BFLY PT, R4, R5, 0x2, 0x1f ;  /* 0x0c401f0005047f89 */ /* 0x004ea400000e0000 */
[----:B--2---:R-:W-:-:S05]  /*ed40*/  FADD.FTZ R4, R4, R5 ;  /* 0x0000000504047221 */ /* 0x004fca0000010000 */
[----:B-1----:R1:W2:Y:S02]  /*ed50*/  SHFL.BFLY PT, R3, R4, 0x1, 0x1f ;  /* 0x0c201f0004037f89 */ /* 0x0022a400000e0000 */
.L_x_2108:
        /* <DEDUP_REMOVED lines=117> */
.L_x_2082:
        /* <DEDUP_REMOVED lines=19> */
.L_x_2096:
[----:B--2---:R-:W-:Y:S05]  /*f5e0*/  BSYNC B0 ;  /* 0x0000000000007941 */ /* 0x004fea0003800000 */
.L_x_2095:
        /* <DEDUP_REMOVED lines=15> */
[----:B-1----:R-:W-:Y:S05]  /*f6e0*/  CALL.REL.NOINC `($__internal_43_$__cuda_sm70_shflsync_idx_p) ;  /* 0x00001b1000007944 */ /* 0x002fea0003c00000 */
.L_x_2099:
[----:B------:R-:W3:Y:S04]  /*f6f0*/  LDL R7, [R1+0x7c] ;  /* 0x00007c0001077983 */ /* 0x000ee80000100800 */
[----:B------:R-:W4:Y:S04]  /*f700*/  LDL.LU R6, [R1+0x5c] ;  /* 0x00005c0001067983 */ /* 0x000f280000300800 */
[----:B-12---:R-:W2:Y:S04]  /*f710*/  LDL.LU R12, [R1+0x60] ;  /* 0x00006000010c7983 */ /* 0x006ea80000300800 */
[----:B------:R-:W2:Y:S04]  /*f720*/  LDL.LU R18, [R1+0x64] ;  /* 0x0000640001127983 */ /* 0x000ea80000300800 */
[----:B------:R-:W3:Y:S01]  /*f730*/  LDL.LU R20, [R1+0x68] ;  /* 0x0000680001147983 */ /* 0x000ee20000300800 */
[----:B------:R-:W-:-:S03]  /*f740*/  IMAD.MOV.U32 R5, RZ, RZ, 0x1 ;  /* 0x00000001ff057424 */ /* 0x000fc600078e00ff */
[----:B------:R-:W3:Y:S02]  /*f750*/  LDL R19, [R1+0x84] ;  /* 0x0000840001137983 */ /* 0x000ee40000100800 */
[----:B------:R-:W-:Y:S02]  /*f760*/  ISETP.NE.AND P1, PT, R5, c[0x0][0x4e8], PT ;  /* 0x00013a0005007a0c */ /* 0x000fe40003f25270 */
[----:B------:R-:W3:Y:S04]  /*f770*/  LDL R157, [R1+0x38] ;  /* 0x00003800019d7983 */ /* 0x000ee80000100800 */
[----:B------:R-:W3:Y:S04]  /*f780*/  LDL R156, [R1+0x70] ;  /* 0x00007000019c7983 */ /* 0x000ee80000100800 */
[----:B------:R1:W5:Y:S04]  /*f790*/  LDL R155, [R1+0x78] ;  /* 0x00007800019b7983 */ /* 0x0003680000100800 */
[----:B------:R1:W5:Y:S04]  /*f7a0*/  LDL R154, [R1+0x74] ;  /* 0x00007400019a7983 */ /* 0x0003680000100800 */
[----:B------:R-:W1:Y:S01]  /*f7b0*/  S2R R21, SR_TID.X ;  /* 0x0000000000157919 */ /* 0x000e620000002100 */
[----:B------:R-:W-:-:S02]  /*f7c0*/  ULDC UR5, c[0x0][0x4e8] ;  /* 0x00013a0000057ab9 */ /* 0x000fc40000000800 */
[----:B------:R-:W-:Y:S02]  /*f7d0*/  ULDC UR4, c[0x0][0x388] ;  /* 0x0000e20000047ab9 */ /* 0x000fe40000000800 */
[----:B------:R-:W-:Y:S01]  /*f7e0*/  UIMAD UR4, UR5, UR4, URZ ;  /* 0x00000004050472a4 */ /* 0x000fe2000f8e023f */
[----:B------:R-:W-:Y:S01]  /*f7f0*/  BSSY B0, `(.L_x_2100) ;  /* 0x00000db000007945 */ /* 0x000fe20003800000 */
[----:B----4-:R-:W-:Y:S01]  /*f800*/  SHF.R.S32.HI R0, RZ, 0x1f, R6 ;  /* 0x0000001fff007819 */ /* 0x010fe20000011406 */
[----:B------:R-:W-:-:S04]  /*f810*/  IMAD.WIDE.U32 R2, R6, c[0x0][0x4d0], RZ ;  /* 0x0001340006027a25 */ /* 0x000fc800078e00ff */
[C---:B------:R-:W-:Y:S02]  /*f820*/  IMAD R4, R0.reuse, c[0x0][0x4d0], RZ ;  /* 0x0001340000047a24 */ /* 0x040fe400078e02ff */
[----:B------:R-:W-:Y:S01]  /*f830*/  IMAD R5, R0, c[0x0][0x438], RZ ;  /* 0x00010e0000057a24 */ /* 0x000fe200078e02ff */
[----:B--2---:R-:W-:Y:S01]  /*f840*/  SHF.R.S32.HI R0, RZ, 0x1f, R12 ;  /* 0x0000001fff007819 */ /* 0x004fe2000001140c */
[C---:B------:R-:W-:Y:S01]  /*f850*/  IMAD R4, R6.reuse, c[0x0][0x4d4], R4 ;  /* 0x0001350006047a24 */ /* 0x040fe200078e0204 */
[----:B------:R-:W-:Y:S01]  /*f860*/  SHF.R.S32.HI R11, RZ, 0x1f, R18 ;  /* 0x0000001fff0b7819 */ /* 0x000fe20000011412 */
[----:B------:R-:W-:Y:S02]  /*f870*/  IMAD R8, R6, c[0x0][0x43c], R5 ;  /* 0x00010f0006087a24 */ /* 0x000fe400078e0205 */
[----:B---3--:R-:W-:Y:S02]  /*f880*/  IMAD.IADD R7, R7, 0x1, R20 ;  /* 0x0000000107077824 */ /* 0x008fe400078e0214 */
[----:B------:R-:W-:-:S02]  /*f890*/  IMAD.IADD R3, R3, 0x1, R4 ;  /* 0x0000000103037824 */ /* 0x000fc400078e0204 */
[----:B------:R-:W-:-:S04]  /*f8a0*/  @P1 IMAD.HI.U32 R10, R7, c[0x0][0x4ec], RZ ;  /* 0x00013b00070a1a27 */ /* 0x000fc800078e00ff */
[----:B------:R-:W-:Y:S02]  /*f8b0*/  IMAD R9, R0, c[0x0][0x4d8], RZ ;  /* 0x0001360000097a24 */ /* 0x000fe400078e02ff */
[----:B------:R-:W-:-:S04]  /*f8c0*/  IMAD.WIDE.U32 R4, R6, c[0x0][0x438], RZ ;  /* 0x00010e0006047a25 */ /* 0x000fc800078e00ff */
[----:B------:R-:W-:Y:S01]  /*f8d0*/  IMAD.MOV.U32 R6, RZ, RZ, R7 ;  /* 0x000000ffff067224 */ /* 0x000fe200078e0007 */
[----:B------:R-:W-:Y:S01]  /*f8e0*/  @P1 SHF.R.U32.HI R6, RZ, c[0x0][0x4f0], R10 ;  /* 0x00013c00ff061a19 */ /* 0x000fe2000001160a */
[C---:B------:R-:W-:Y:S02]  /*f8f0*/  IMAD R9, R12.reuse, c[0x0][0x4dc], R9 ;  /* 0x000137000c097a24 */ /* 0x040fe400078e0209 */
[----:B------:R-:W-:-:S04]  /*f900*/  IMAD.WIDE.U32 R2, R12, c[0x0][0x4d8], R2 ;  /* 0x000136000c027a25 */ /* 0x000fc800078e0002 */
[----:B------:R-:W-:Y:S02]  /*f910*/  IMAD.IADD R5, R5, 0x1, R8 ;  /* 0x0000000105057824 */ /* 0x000fe400078e0208 */
[----:B------:R-:W-:Y:S02]  /*f920*/  IMAD R0, R0, c[0x0][0x440], RZ ;  /* 0x0001100000007a24 */ /* 0x000fe400078e02ff */
[----:B------:R-:W-:Y:S02]  /*f930*/  IMAD.IADD R3, R3, 0x1, R9 ;  /* 0x0000000103037824 */ /* 0x000fe400078e0209 */
[----:B------:R-:W-:Y:S02]  /*f940*/  IMAD.MOV R10, RZ, RZ, -R6 ;  /* 0x000000ffff0a7224 */ /* 0x000fe400078e0a06 */
[C---:B------:R-:W-:Y:S02]  /*f950*/  IMAD R15, R12.reuse, c[0x0][0x444], R0 ;  /* 0x000111000c0f7a24 */ /* 0x040fe400078e0200 */
[----:B------:R-:W-:-:S04]  /*f960*/  IMAD.WIDE.U32 R8, R12, c[0x0][0x440], R4 ;  /* 0x000110000c087a25 */ /* 0x000fc800078e0004 */
[----:B------:R-:W-:Y:S02]  /*f970*/  IMAD R12, R11, c[0x0][0x4e0], RZ ;  /* 0x000138000b0c7a24 */ /* 0x000fe400078e02ff */
[----:B------:R-:W-:Y:S02]  /*f980*/  IMAD R10, R10, c[0x0][0x4e8], R7 ;  /* 0x00013a000a0a7a24 */ /* 0x000fe400078e0207 */
[C---:B------:R-:W-:Y:S01]  /*f990*/  IMAD.WIDE.U32 R4, R18.reuse, c[0x0][0x4e0], R2 ;  /* 0x0001380012047a25 */ /* 0x040fe200078e0002 */
[----:B------:R-:W-:Y:S02]  /*f9a0*/  SHF.R.S32.HI R13, RZ, 0x1f, R6 ;  /* 0x0000001fff0d7819 */ /* 0x000fe40000011406 */
[----:B------:R-:W-:Y:S01]  /*f9b0*/  SHF.R.S32.HI R14, RZ, 0x1f, R10 ;  /* 0x0000001fff0e7819 */ /* 0x000fe2000001140a */
[----:B------:R-:W-:Y:S01]  /*f9c0*/  IMAD R12, R18, c[0x0][0x4e4], R12 ;  /* 0x00013900120c7a24 */ /* 0x000fe200078e020c */
[----:B------:R-:W-:Y:S01]  /*f9d0*/  IADD3 R4, P0, R6, R4, RZ ;  /* 0x0000000406047210 */ /* 0x000fe20007f1e0ff */
[----:B------:R-:W-:-:S03]  /*f9e0*/  @P1 IMAD.HI.U32 R2, R7, c[0x0][0x4ec], RZ ;  /* 0x00013b0007021a27 */ /* 0x000fc600078e00ff */
[----:B------:R-:W-:Y:S01]  /*f9f0*/  IADD3.X R5, R13, R5, R12, P0, !PT ;  /* 0x000000050d057210 */ /* 0x000fe200007fe40c */
[----:B------:R-:W-:Y:S01]  /*fa00*/  IMAD.MOV.U32 R0, RZ, RZ, R7 ;  /* 0x000000ffff007224 */ /* 0x000fe200078e0007 */
[----:B------:R-:W-:Y:S01]  /*fa10*/  @P1 SHF.R.U32.HI R0, RZ, c[0x0][0x4f0], R2 ;  /* 0x00013c00ff001a19 */ /* 0x000fe20000011602 */
[----:B------:R-:W-:Y:S02]  /*fa20*/  IMAD R6, R14, c[0x0][0x4c8], RZ ;  /* 0x000132000e067a24 */ /* 0x000fe400078e02ff */
[----:B------:R-:W-:Y:S02]  /*fa30*/  IMAD.IADD R3, R9, 0x1, R15 ;  /* 0x0000000109037824 */ /* 0x000fe400078e020f */
[----:B------:R-:W-:Y:S02]  /*fa40*/  IMAD R11, R11, c[0x0][0x448], RZ ;  /* 0x000112000b0b7a24 */ /* 0x000fe400078e02ff */
[----:B------:R-:W-:Y:S02]  /*fa50*/  IMAD.MOV.U32 R2, RZ, RZ, R8 ;  /* 0x000000ffff027224 */ /* 0x000fe400078e0008 */
[----:B------:R-:W-:-:S02]  /*fa60*/  IMAD R6, R10, c[0x0][0x4cc], R6 ;  /* 0x000133000a067a24 */ /* 0x000fc400078e0206 */
[----:B------:R-:W-:Y:S01]  /*fa70*/  IMAD.WIDE.U32 R4, R10, c[0x0][0x4c8], R4 ;  /* 0x000132000a047a25 */ /* 0x000fe200078e0004 */
[----:B------:R-:W-:-:S03]  /*fa80*/  SHF.R.S32.HI R10, RZ, 0x1f, R0 ;  /* 0x0000001fff0a7819 */ /* 0x000fc60000011400 */
[C---:B------:R-:W-:Y:S02]  /*fa90*/  IMAD R11, R18.reuse, c[0x0][0x44c], R11 ;  /* 0x00011300120b7a24 */ /* 0x040fe400078e020b */
[----:B------:R-:W-:Y:S01]  /*faa0*/  IMAD.WIDE.U32 R2, R18, c[0x0][0x448], R2 ;  /* 0x0001120012027a25 */ /* 0x000fe200078e0002 */
[----:B-1----:R-:W-:Y:S02]  /*fab0*/  SHF.R.S32.HI R18, RZ, 0x1f, R21 ;  /* 0x0000001fff127819 */ /* 0x002fe40000011415 */
[----:B------:R-:W-:Y:S01]  /*fac0*/  LEA R8, P0, R4, c[0x0][0x4a8], 0x2 ;  /* 0x00012a0004087a11 */ /* 0x000fe200078010ff */
[----:B------:R-:W-:Y:S01]  /*fad0*/  IMAD.IADD R5, R5, 0x1, R6 ;  /* 0x0000000105057824 */ /* 0x000fe200078e0206 */
[----:B------:R-:W-:Y:S01]  /*fae0*/  LEA.HI R18, R18, R21, RZ, 0x5 ;  /* 0x0000001512127211 */ /* 0x000fe200078f28ff */
[----:B------:R-:W-:Y:S02]  /*faf0*/  IMAD.MOV R9, RZ, RZ, -R0 ;  /* 0x000000ffff097224 */ /* 0x000fe400078e0a00 */
[----:B------:R-:W-:Y:S01]  /*fb00*/  IMAD R6, R10, c[0x0][0x430], RZ ;  /* 0x00010c000a067a24 */ /* 0x000fe200078e02ff */
[----:B------:R-:W-:Y:S01]  /*fb10*/  LEA.HI.X R5, R4, c[0x0][0x4ac], R5, 0x2, P0 ;  /* 0x00012b0004057a11 */ /* 0x000fe200000f1405 */
[----:B------:R-:W-:Y:S01]  /*fb20*/  IMAD R9, R9, c[0x0][0x4e8], R7 ;  /* 0x00013a0009097a24 */ /* 0x000fe200078e0207 */
[----:B------:R-:W-:Y:S01]  /*fb30*/  LOP3.LUT R18, R18, 0xffffffe0, RZ, 0xc0, !PT ;  /* 0xffffffe012127812 */ /* 0x000fe200078ec0ff */
[----:B------:R-:W-:-:S02]  /*fb40*/  IMAD.IADD R3, R3, 0x1, R11 ;  /* 0x0000000103037824 */ /* 0x000fc400078e020b */
[C---:B------:R-:W-:Y:S01]  /*fb50*/  IMAD R10, R0.reuse, c[0x0][0x434], R6 ;  /* 0x00010d00000a7a24 */ /* 0x040fe200078e0206 */
[----:B------:R-:W-:Y:S01]  /*fb60*/  SHFL.IDX PT, R7, R5, RZ, 0x1c1f ;  /* 0x001c1fff05077589 */ /* 0x000fe200000e0000 */
[----:B------:R-:W-:-:S03]  /*fb70*/  IMAD.WIDE.U32 R2, R0, c[0x0][0x430], R2 ;  /* 0x00010c0000027a25 */ /* 0x000fc600078e0002 */
[----:B------:R-:W1:Y:S01]  /*fb80*/  SHFL.IDX PT, R6, R8, RZ, 0x1c1f ;  /* 0x001c1fff08067589 */ /* 0x000e6200000e0000 */
[----:B------:R-:W-:-:S03]  /*fb90*/  IMAD.IADD R18, R21, 0x1, -R18 ;  /* 0x0000000115127824 */ /* 0x000fc600078e0a12 */
[----:B------:R2:W-:Y:S01]  /*fba0*/  SHFL.IDX PT, R4, R8, 0x1, 0x1c1f ;  /* 0x003c1f0008047f89 */ /* 0x0005e200000e0000 */
[----:B------:R-:W-:-:S03]  /*fbb0*/  IMAD.IADD R0, R19, 0x1, R20 ;  /* 0x0000000113007824 */ /* 0x000fc600078e0214 */
[----:B------:R-:W3:Y:S01]  /*fbc0*/  SHFL.IDX PT, R5, R5, 0x1, 0x1c1f ;  /* 0x003c1f0005057f89 */ /* 0x000ee200000e0000 */
[----:B------:R-:W-:Y:S01]  /*fbd0*/  IMAD.IADD R3, R3, 0x1, R10 ;  /* 0x0000000103037824 */ /* 0x000fe200078e020a */
[----:B------:R-:W-:-:S04]  /*fbe0*/  LOP3.LUT P3, RZ, R18, 0x3, RZ, 0xc0, !PT ;  /* 0x0000000312ff7812 */ /* 0x000fc8000786c0ff */
[----:B------:R-:W-:Y:S01]  /*fbf0*/  ISETP.GE.OR P4, PT, R0, UR4, P3 ;  /* 0x0000000400007c0c */ /* 0x000fe20009f86670 */
[----:B------:R-:W-:Y:S01]  /*fc00*/  IMAD.WIDE.U32 R2, R9, c[0x0][0x428], R2 ;  /* 0x00010a0009027a25 */ /* 0x000fe200078e0002 */
[----:B--2---:R-:W-:-:S05]  /*fc10*/  SHF.R.S32.HI R8, RZ, 0x1f, R9 ;  /* 0x0000001fff087819 */ /* 0x004fca0000011409 */
[----:B------:R-:W-:Y:S01]  /*fc20*/  IMAD R10, R8, c[0x0][0x428], RZ ;  /* 0x00010a00080a7a24 */ /* 0x000fe200078e02ff */
[----:B------:R-:W-:-:S03]  /*fc30*/  IADD3 R8, R0, 0x8, RZ ;  /* 0x0000000800087810 */ /* 0x000fc60007ffe0ff */
[----:B------:R-:W-:Y:S01]  /*fc40*/  IMAD R10, R9, c[0x0][0x42c], R10 ;  /* 0x00010b00090a7a24 */ /* 0x000fe200078e020a */
[----:B------:R-:W-:Y:S02]  /*fc50*/  ISETP.GE.OR P3, PT, R8, UR4, P3 ;  /* 0x0000000408007c0c */ /* 0x000fe40009f66670 */
[----:B------:R-:W-:Y:S01]  /*fc60*/  ISETP.GE.AND P1, PT, R0, UR4, PT ;  /* 0x0000000400007c0c */ /* 0x000fe2000bf26270 */
[----:B------:R-:W-:Y:S01]  /*fc70*/  IMAD.IADD R3, R3, 0x1, R10 ;  /* 0x0000000103037824 */ /* 0x000fe200078e020a */
[C---:B------:R-:W-:Y:S01]  /*fc80*/  LEA R35, P2, R2.reuse, c[0x0][0x400], 0x2 ;  /* 0x0001000002237a11 */ /* 0x040fe200078410ff */
[----:B-1----:R1:W-:Y:S03]  /*fc90*/  @!P4 ST.E [R6.64], R17 ;  /* 0x000000110600c985 */ /* 0x0023e6000c101906 */
[----:B------:R-:W-:Y:S02]  /*fca0*/  LEA.HI.X R30, R2, c[0x0][0x404], R3, 0x2, P2 ;  /* 0x00010100021e7a11 */ /* 0x000fe400010f1403 */
[C---:B------:R-:W-:Y:S01]  /*fcb0*/  IADD3 R10, R157.reuse, 0x8, RZ ;  /* 0x000000089d0a7810 */ /* 0x040fe20007ffe0ff */
[----:B------:R-:W2:Y:S01]  /*fcc0*/  SHFL.IDX PT, R2, R35, RZ, 0x1c1f ;  /* 0x001c1fff23027589 */ /* 0x000ea200000e0000 */
[----:B------:R-:W-:-:S02]  /*fcd0*/  IADD3 R0, R157, 0x10, RZ ;  /* 0x000000109d007810 */ /* 0x000fc40007ffe0ff */
[C---:B------:R-:W-:Y:S01]  /*fce0*/  IADD3 R11, R157.reuse, 0x18, RZ ;  /* 0x000000189d0b7810 */ /* 0x040fe20007ffe0ff */
[----:B---3--:R3:W-:Y:S01]  /*fcf0*/  @!P3 ST.E [R4.64], R16 ;  /* 0x000000100400b985 */ /* 0x0087e2000c101906 */
[C---:B------:R-:W-:Y:S02]  /*fd00*/  IADD3 R12, R157.reuse, 0x20, RZ ;  /* 0x000000209d0c7810 */ /* 0x040fe40007ffe0ff */
[C---:B------:R-:W-:Y:S01]  /*fd10*/  IADD3 R13, R157.reuse, 0x28, RZ ;  /* 0x000000289d0d7810 */ /* 0x040fe20007ffe0ff */
[----:B------:R4:W2:Y:S01]  /*fd20*/  SHFL.IDX PT, R3, R30, RZ, 0x1c1f ;  /* 0x001c1fff1e037589 */ /* 0x0008a200000e0000 */
[C---:B------:R-:W-:Y:S02]  /*fd30*/  IADD3 R14, R157.reuse, 0x30, RZ ;  /* 0x000000309d0e7810 */ /* 0x040fe40007ffe0ff */
[C---:B------:R-:W-:Y:S02]  /*fd40*/  IADD3 R15, R157.reuse, 0x38, RZ ;  /* 0x000000389d0f7810 */ /* 0x040fe40007ffe0ff */
[----:B------:R-:W-:-:S02]  /*fd50*/  IADD3 R18, R157, 0x48, RZ ;  /* 0x000000489d127810 */ /* 0x000fc40007ffe0ff */
[C---:B------:R-:W-:Y:S02]  /*fd60*/  IADD3 R19, R157.reuse, 0x58, RZ ;  /* 0x000000589d137810 */ /* 0x040fe40007ffe0ff */
[C---:B------:R-:W-:Y:S02]  /*fd70*/  IADD3 R20, R157.reuse, 0x60, RZ ;  /* 0x000000609d147810 */ /* 0x040fe40007ffe0ff */
[C---:B------:R-:W-:Y:S02]  /*fd80*/  IADD3 R21, R157.reuse, 0x68, RZ ;  /* 0x000000689d157810 */ /* 0x040fe40007ffe0ff */
[C---:B-1----:R-:W-:Y:S02]  /*fd90*/  IADD3 R17, R157.reuse, 0x50, RZ ;  /* 0x000000509d117810 */ /* 0x042fe40007ffe0ff */
[C---:B------:R-:W-:Y:S02]  /*fda0*/  IADD3 R22, R157.reuse, 0x70, RZ ;  /* 0x000000709d167810 */ /* 0x040fe40007ffe0ff */
[----:B------:R-:W-:-:S02]  /*fdb0*/  IADD3 R23, R157, 0x78, RZ ;  /* 0x000000789d177810 */ /* 0x000fc40007ffe0ff */
[C---:B------:R-:W-:Y:S02]  /*fdc0*/  IADD3 R24, R157.reuse, 0x80, RZ ;  /* 0x000000809d187810 */ /* 0x040fe40007ffe0ff */
[C---:B------:R-:W-:Y:S02]  /*fdd0*/  IADD3 R26, R157.reuse, 0x88, RZ ;  /* 0x000000889d1a7810 */ /* 0x040fe40007ffe0ff */
[C---:B---3--:R-:W-:Y:S02]  /*fde0*/  IADD3 R16, R157.reuse, 0x40, RZ ;  /* 0x000000409d107810 */ /* 0x048fe40007ffe0ff */
[C---:B------:R-:W-:Y:S02]  /*fdf0*/  IADD3 R25, R157.reuse, 0x90, RZ ;  /* 0x000000909d197810 */ /* 0x040fe40007ffe0ff */
[C---:B------:R-:W-:Y:S02]  /*fe00*/  IADD3 R27, R157.reuse, 0x98, RZ ;  /* 0x000000989d1b7810 */ /* 0x040fe40007ffe0ff */
[----:B------:R-:W-:-:S02]  /*fe10*/  IADD3 R28, R157, 0xa0, RZ ;  /* 0x000000a09d1c7810 */ /* 0x000fc40007ffe0ff */
[----:B------:R-:W-:Y:S02]  /*fe20*/  IADD3 R29, R157, 0xa8, RZ ;  /* 0x000000a89d1d7810 */ /* 0x000fe40007ffe0ff */
[----:B------:R-:W-:Y:S02]  /*fe30*/  ISETP.GE.AND P0, PT, R8, UR4, PT ;  /* 0x0000000408007c0c */ /* 0x000fe4000bf06270 */
        /* <DEDUP_REMOVED lines=23> */
[----:B--2-4-:R-:W-:Y:S02]  /*ffb0*/  ISETP.GE.AND P5, PT, R157, c[0x0][0x3c8], PT ;  /* 0x0000f2009d007a0c */ /* 0x014fe40003fa6270 */
[----:B------:R-:W-:-:S02]  /*ffc0*/  ISETP.GE.AND P1, PT, R10, c[0x0][0x3c8], PT ;  /* 0x0000f2000a007a0c */ /* 0x000fc40003f26270 */
[----:B------:R-:W-:Y:S02]  /*ffd0*/  ISETP.GE.AND P4, PT, R0, c[0x0][0x3c8], PT ;  /* 0x0000f20000007a0c */ /* 0x000fe40003f86270 */
        /* <DEDUP_REMOVED lines=80> */
[----:B-----5:R-:W-:-:S02]  /*104e0*/  ISETP.GE.AND P2, PT, R154, c[0x0][0x3c8], PT ;  /* 0x0000f2009a007a0c */ /* 0x020fc40003f46270 */
        /* <DEDUP_REMOVED lines=11> */
.L_x_2101:
[----:B--2-4-:R-:W-:Y:S05]  /*105a0*/  BSYNC B0 ;  /* 0x0000000000007941 */ /* 0x014fea0003800000 */
.L_x_2100:
[----:B---3--:R1:W2:Y:S04]  /*105b0*/  SHFL.IDX PT, R3, R30, 0x1, 0x1c1f ;  /* 0x003c1f001e037f89 */ /* 0x0082a800000e0000 */
[----:B------:R1:W3:Y:S01]  /*105c0*/  SHFL.IDX PT, R2, R35, 0x1, 0x1c1f ;  /* 0x003c1f0023027f89 */ /* 0x0002e200000e0000 */
[----:B------:R-:W-:Y:S05]  /*105d0*/  @P0 BRA `(.L_x_2102) ;  /* 0x000008d000000947 */ /* 0x000fea0003800000 */
[----:B------:R-:W-:Y:S02]  /*105e0*/  ISETP.GE.AND P4, PT, R10, c[0x0][0x3c8], PT ;  /* 0x0000f2000a007a0c */ /* 0x000fe40003f86270 */
[----:B------:R-:W-:Y:S02]  /*105f0*/  ISETP.GE.AND P0, PT, R157, c[0x0][0x3c8], PT ;  /* 0x0000f2009d007a0c */ /* 0x000fe40003f06270 */
[----:B------:R-:W-:Y:S02]  /*10600*/  ISETP.GE.AND P3, PT, R0, c[0x0][0x3c8], PT ;  /* 0x0000f20000007a0c */ /* 0x000fe40003f66270 */
[----:B------:R-:W-:-:S07]  /*10610*/  ISETP.GE.AND P2, PT, R11, c[0x0][0x3c8], PT ;  /* 0x0000f2000b007a0c */ /* 0x000fce0003f46270 */
[CC--:B---3--:R-:W-:Y:S02]  /*10620*/  @!P4 LEA R4, P1, R10.reuse, R2.reuse, 0x2 ;  /* 0x000000020a04c211 */ /* 0x0c8fe400078210ff */
[----:B--2---:R-:W-:Y:S02]  /*10630*/  @!P0 IMAD.WIDE R6, R157, 0x4, R2 ;  /* 0x000000049d068825 */ /* 0x004fe400078e0202 */
[-C--:B------:R-:W-:Y:S02]  /*10640*/  @!P4 LEA.HI.X R5, R10, R3.reuse, R32, 0x2, P1 ;  /* 0x000000030a05c211 */ /* 0x080fe400008f1420 */
[----:B------:R-:W-:Y:S01]  /*10650*/  ISETP.GE.AND P1, PT, R12, c[0x0][0x3c8], PT ;  /* 0x0000f2000c007a0c */ /* 0x000fe20003f26270 */
[----:B------:R2:W-:Y:S01]  /*10660*/  @!P0 ST.E.64 [R6.64], R106 ;  /* 0x0000006a06008985 */ /* 0x0005e2000c101b06 */
[C---:B------:R-:W-:Y:S02]  /*10670*/  @!P3 LEA R8, P5, R0.reuse, R2, 0x2 ;  /* 0x000000020008b211 */ /* 0x040fe400078a10ff */
[----:B------:R-:W-:Y:S01]  /*10680*/  ISETP.GE.AND P0, PT, R13, c[0x0][0x3c8], PT ;  /* 0x0000f2000d007a0c */ /* 0x000fe20003f06270 */
[----:B------:R3:W-:Y:S01]  /*10690*/  @!P4 ST.E.64 [R4.64], R110 ;  /* 0x0000006e0400c985 */ /* 0x0007e2000c101b06 */
[----:B------:R-:W-:-:S02]  /*106a0*/  @!P3 LEA.HI.X R9, R0, R3, R31, 0x2, P5 ;  /* 0x000000030009b211 */ /* 0x000fc400028f141f */
[C---:B------:R-:W-:Y:S02]  /*106b0*/  @!P2 LEA R10, P5, R11.reuse, R2, 0x2 ;  /* 0x000000020b0aa211 */ /* 0x040fe400078a10ff */
[----:B------:R-:W-:Y:S01]  /*106c0*/  ISETP.GE.AND P4, PT, R14, c[0x0][0x3c8], PT ;  /* 0x0000f2000e007a0c */ /* 0x000fe20003f86270 */
[----:B------:R4:W-:Y:S01]  /*106d0*/  @!P3 ST.E.64 [R8.64], R114 ;  /* 0x000000720800b985 */ /* 0x0009e2000c101b06 */
[----:B------:R-:W-:Y:S02]  /*106e0*/  @!P2 LEA.HI.X R11, R11, R3, R33, 0x2, P5 ;  /* 0x000000030b0ba211 */ /* 0x000fe400028f1421 */
[----:B------:R-:W-:-:S03]  /*106f0*/  ISETP.GE.AND P3, PT, R15, c[0x0][0x3c8], PT ;  /* 0x0000f2000f007a0c */ /* 0x000fc60003f66270 */
[----:B------:R-:W-:Y:S01]  /*10700*/  @!P2 ST.E.64 [R10.64], R118 ;  /* 0x000000760a00a985 */ /* 0x000fe2000c101b06 */
[----:B------:R-:W-:Y:S02]  /*10710*/  ISETP.GE.AND P2, PT, R16, c[0x0][0x3c8], PT ;  /* 0x0000f20010007a0c */ /* 0x000fe40003f46270 */
[----:B--2---:R-:W-:-:S04]  /*10720*/  @!P1 LEA R6, P5, R12, R2, 0x2 ;  /* 0x000000020c069211 */ /* 0x004fc800078a10ff */
[----:B------:R-:W-:Y:S02]  /*10730*/  @!P1 LEA.HI.X R7, R12, R3, R34, 0x2, P5 ;  /* 0x000000030c079211 */ /* 0x000fe400028f1422 */
[----:B---3--:R-:W-:-:S03]  /*10740*/  @!P0 LEA R4, P5, R13, R2, 0x2 ;  /* 0x000000020d048211 */ /* 0x008fc600078a10ff */
[----:B------:R-:W-:Y:S01]  /*10750*/  @!P1 ST.E.64 [R6.64], R122 ;  /* 0x0000007a06009985 */ /* 0x000fe2000c101b06 */
[-C--:B------:R-:W-:Y:S02]  /*10760*/  @!P0 LEA.HI.X R5, R13, R3.reuse, R36, 0x2, P5 ;  /* 0x000000030d058211 */ /* 0x080fe400028f1424 */
[----:B----4-:R-:W-:Y:S02]  /*10770*/  @!P4 LEA R8, P5, R14, R2, 0x2 ;  /* 0x000000020e08c211 */ /* 0x010fe400078a10ff */
[----:B------:R-:W-:Y:S01]  /*10780*/  ISETP.GE.AND P1, PT, R18, c[0x0][0x3c8], PT ;  /* 0x0000f20012007a0c */ /* 0x000fe20003f26270 */
[----:B------:R2:W-:Y:S01]  /*10790*/  @!P0 ST.E.64 [R4.64], R126 ;  /* 0x0000007e04008985 */ /* 0x0005e2000c101b06 */
[----:B------:R-:W-:Y:S02]  /*107a0*/  @!P4 LEA.HI.X R9, R14, R3, R37, 0x2, P5 ;  /* 0x000000030e09c211 */ /* 0x000fe400028f1425 */
[----:B------:R-:W-:-:S03]  /*107b0*/  ISETP.GE.AND P0, PT, R17, c[0x0][0x3c8], PT ;  /* 0x0000f20011007a0c */ /* 0x000fc60003f06270 */
        /* <DEDUP_REMOVED lines=11> */
[----:B------:R-:W-:-:S04]  /*10870*/  @!P4 LEA R10, P5, R19, R2, 0x2 ;  /* 0x00000002130ac211 */ /* 0x000fc800078a10ff */
[----:B------:R-:W-:Y:S02]  /*10880*/  @!P4 LEA.HI.X R11, R19, R3, R42, 0x2, P5 ;  /* 0x00000003130bc211 */ /* 0x000fe400028f142a */
[----:B--2---:R-:W-:-:S04]  /*10890*/  @!P1 LEA R4, P3, R18, R2, 0x2 ;  /* 0x0000000212049211 */ /* 0x004fc800078610ff */
[----:B------:R-:W-:Y:S02]  /*108a0*/  @!P1 LEA.HI.X R5, R18, R3, R41, 0x2, P3 ;  /* 0x0000000312059211 */ /* 0x000fe400018f1429 */
[----:B------:R-:W-:-:S03]  /*108b0*/  ISETP.GE.AND P3, PT, R20, c[0x0][0x3c8], PT ;  /* 0x0000f20014007a0c */ /* 0x000fc60003f66270 */
[----:B------:R2:W-:Y:S01]  /*108c0*/  @!P1 ST.E.64 [R4.64], R138 ;  /* 0x0000008a04009985 */ /* 0x0005e2000c101b06 */
[----:B------:R-:W-:-:S03]  /*108d0*/  ISETP.GE.AND P1, PT, R22, c[0x0][0x3c8], PT ;  /* 0x0000f20016007a0c */ /* 0x000fc60003f26270 */
[----:B------:R4:W-:Y:S01]  /*108e0*/  @!P0 ST.E.64 [R8.64], R134 ;  /* 0x0000008608008985 */ /* 0x0009e2000c101b06 */
[----:B------:R-:W-:-:S03]  /*108f0*/  ISETP.GE.AND P0, PT, R23, c[0x0][0x3c8], PT ;  /* 0x0000f20017007a0c */ /* 0x000fc60003f06270 */
[----:B------:R-:W-:Y:S01]  /*10900*/  @!P4 ST.E.64 [R10.64], R130 ;  /* 0x000000820a00c985 */ /* 0x000fe2000c101b06 */
[----:B------:R-:W-:Y:S02]  /*10910*/  ISETP.GE.AND P4, PT, R24, c[0x0][0x3c8], PT ;  /* 0x0000f20018007a0c */ /* 0x000fe40003f86270 */
[----:B---3--:R-:W-:-:S04]  /*10920*/  @!P3 LEA R6, P5, R20, R2, 0x2 ;  /* 0x000000021406b211 */ /* 0x008fc800078a10ff */
[----:B------:R-:W-:-:S05]  /*10930*/  @!P3 LEA.HI.X R7, R20, R3, R43, 0x2, P5 ;  /* 0x000000031407b211 */ /* 0x000fca00028f142b */
[----:B------:R-:W-:Y:S01]  /*10940*/  @!P3 ST.E.64 [R6.64], R54 ;  /* 0x000000360600b985 */ /* 0x000fe2000c101b06 */
[----:B------:R-:W-:Y:S02]  /*10950*/  ISETP.GE.AND P3, PT, R26, c[0x0][0x3c8], PT ;  /* 0x0000f2001a007a0c */ /* 0x000fe40003f66270 */
[----:B--2---:R-:W-:-:S04]  /*10960*/  @!P2 LEA R4, P5, R21, R2, 0x2 ;  /* 0x000000021504a211 */ /* 0x004fc800078a10ff */
[----:B------:R-:W-:Y:S02]  /*10970*/  @!P2 LEA.HI.X R5, R21, R3, R44, 0x2, P5 ;  /* 0x000000031505a211 */ /* 0x000fe400028f142c */
[----:B----4-:R-:W-:-:S03]  /*10980*/  @!P1 LEA R8, P5, R22, R2, 0x2 ;  /* 0x0000000216089211 */ /* 0x010fc600078a10ff */
[----:B------:R2:W-:Y:S01]  /*10990*/  @!P2 ST.E.64 [R4.64], R58 ;  /* 0x0000003a0400a985 */ /* 0x0005e2000c101b06 */
[----:B------:R-:W-:Y:S02]  /*109a0*/  @!P1 LEA.HI.X R9, R22, R3, R45, 0x2, P5 ;  /* 0x0000000316099211 */ /* 0x000fe400028f142d */
[----:B------:R-:W-:-:S03]  /*109b0*/  ISETP.GE.AND P2, PT, R25, c[0x0][0x3c8], PT ;  /* 0x0000f20019007a0c */ /* 0x000fc60003f46270 */
[----:B------:R-:W-:Y:S01]  /*109c0*/  @!P1 ST.E.64 [R8.64], R62 ;  /* 0x0000003e08009985 */ /* 0x000fe2000c101b06 */
[----:B------:R-:W-:Y:S02]  /*109d0*/  ISETP.GE.AND P1, PT, R27, c[0x0][0x3c8], PT ;  /* 0x0000f2001b007a0c */ /* 0x000fe40003f26270 */
[----:B--2---:R-:W-:-:S04]  /*109e0*/  @!P0 LEA R4, P5, R23, R2, 0x2 ;  /* 0x0000000217048211 */ /* 0x004fc800078a10ff */
[----:B------:R-:W-:Y:S02]  /*109f0*/  @!P0 LEA.HI.X R5, R23, R3, R46, 0x2, P5 ;  /* 0x0000000317058211 */ /* 0x000fe400028f142e */
[----:B------:R-:W-:-:S03]  /*10a00*/  @!P4 LEA R6, P5, R24, R2, 0x2 ;  /* 0x000000021806c211 */ /* 0x000fc600078a10ff */
[----:B------:R2:W-:Y:S01]  /*10a10*/  @!P0 ST.E.64 [R4.64], R66 ;  /* 0x0000004204008985 */ /* 0x0005e2000c101b06 */
[----:B------:R-:W-:Y:S02]  /*10a20*/  @!P4 LEA.HI.X R7, R24, R3, R47, 0x2, P5 ;  /* 0x000000031807c211 */ /* 0x000fe400028f142f */
[----:B------:R-:W-:-:S03]  /*10a30*/  @!P2 LEA R12, P5, R25, R2, 0x2 ;  /* 0x00000002190ca211 */ /* 0x000fc600078a10ff */
        /* <DEDUP_REMOVED lines=10> */
[----:B------:R4:W-:Y:S04]  /*10ae0*/  @!P2 ST.E.64 [R12.64], R78 ;  /* 0x0000004e0c00a985 */ /* 0x0009e8000c101b06 */
[----:B------:R4:W-:Y:S02]  /*10af0*/  @!P1 ST.E.64 [R10.64], R82 ;  /* 0x000000520a009985 */ /* 0x0009e4000c101b06 */
[----:B------:R-:W-:-:S04]  /*10b00*/  @!P0 LEA R8, P5, R28, R2, 0x2 ;  /* 0x000000021c088211 */ /* 0x000fc800078a10ff */
[----:B------:R-:W-:Y:S02]  /*10b10*/  @!P0 LEA.HI.X R9, R28, R3, R51, 0x2, P5 ;  /* 0x000000031c098211 */ /* 0x000fe400028f1433 */
[----:B---3--:R-:W-:-:S03]  /*10b20*/  @!P4 LEA R6, P5, R29, R2, 0x2 ;  /* 0x000000021d06c211 */ /* 0x008fc600078a10ff */
[----:B------:R4:W-:Y:S01]  /*10b30*/  @!P0 ST.E.64 [R8.64], R86 ;  /* 0x0000005608008985 */ /* 0x0009e2000c101b06 */
[----:B------:R-:W-:Y:S02]  /*10b40*/  @!P4 LEA.HI.X R7, R29, R3, R53, 0x2, P5 ;  /* 0x000000031d07c211 */ /* 0x000fe400028f1435 */
[----:B-----5:R-:W-:-:S03]  /*10b50*/  ISETP.GE.AND P0, PT, R154, c[0x0][0x3c8], PT ;  /* 0x0000f2009a007a0c */ /* 0x020fc60003f06270 */
[----:B------:R4:W-:Y:S01]  /*10b60*/  @!P4 ST.E.64 [R6.64], R90 ;  /* 0x0000005a0600c985 */ /* 0x0009e2000c101b06 */
[----:B--2---:R-:W-:-:S04]  /*10b70*/  @!P3 LEA R4, P2, R156, R2, 0x2 ;  /* 0x000000029c04b211 */ /* 0x004fc800078410ff */
[----:B------:R-:W-:-:S05]  /*10b80*/  @!P3 LEA.HI.X R5, R156, R3, R52, 0x2, P2 ;  /* 0x000000039c05b211 */ /* 0x000fca00010f1434 */
[----:B------:R4:W-:Y:S01]  /*10b90*/  @!P3 ST.E.64 [R4.64], R94 ;  /* 0x0000005e0400b985 */ /* 0x0009e2000c101b06 */
[----:B------:R-:W-:Y:S05]  /*10ba0*/  @P0 BRA `(.L_x_2102) ;  /* 0x0000030000000947 */ /* 0x000fea0003800000 */
[----:B------:R-:W-:-:S04]  /*10bb0*/  LEA R2, P0, R154, R2, 0x2 ;  /* 0x000000029a027211 */ /* 0x000fc800078010ff */
[----:B------:R-:W-:-:S05]  /*10bc0*/  LEA.HI.X R3, R154, R3, R155, 0x2, P0 ;  /* 0x000000039a037211 */ /* 0x000fca00000f149b */
[----:B------:R2:W-:Y:S01]  /*10bd0*/  ST.E.64 [R2.64], R98 ;  /* 0x0000006202007985 */ /* 0x0005e2000c101b06 */
[----:B------:R-:W-:Y:S05]  /*10be0*/  BRA `(.L_x_2102) ;  /* 0x000002c000007947 */ /* 0x000fea0003800000 */
.L_x_2098:
        /* <DEDUP_REMOVED lines=26> */
[----:B------:R-:W-:-:S05]  /*10d90*/  IMAD.WIDE.U32 R2, R9, c[0x0][0x4d8], R2 ;  /* 0x0001360009027a25 */ /* 0x000fca00078e0002 */
[----:B------:R-:W-:Y:S01]  /*10da0*/  IADD3 R3, R3, R6, RZ ;  /* 0x0000000603037210 */ /* 0x000fe20007ffe0ff */
[----:B------:R-:W-:Y:S02]  /*10db0*/  IMAD R6, R4, c[0x0][0x4e0], RZ ;  /* 0x0001380004067a24 */ /* 0x000fe400078e02ff */
[----:B------:R-:W-:Y:S01]  /*10dc0*/  IMAD R4, R5, c[0x0][0x4e8], R7 ;  /* 0x00013a0005047a24 */ /* 0x000fe200078e0207 */
[----:B------:R-:W-:Y:S01]  /*10dd0*/  SHF.R.S32.HI R7, RZ, 0x1f, R0 ;  /* 0x0000001fff077819 */ /* 0x000fe20000011400 */
[----:B------:R-:W-:-:S03]  /*10de0*/  IMAD.WIDE.U32 R2, R8, c[0x0][0x4e0], R2 ;  /* 0x0001380008027a25 */ /* 0x000fc600078e0002 */
[----:B------:R-:W-:Y:S01]  /*10df0*/  SHF.R.S32.HI R5, RZ, 0x1f, R4 ;  /* 0x0000001fff057819 */ /* 0x000fe20000011404 */
[----:B------:R-:W-:Y:S01]  /*10e00*/  IMAD R6, R8, c[0x0][0x4e4], R6 ;  /* 0x0001390008067a24 */ /* 0x000fe200078e0206 */
        /* <DEDUP_REMOVED lines=9> */
[----:B------:R2:W-:Y:S02]  /*10ea0*/  STG.E [R4.64], R0 ;  /* 0x0000000004007986 */ /* 0x0005e4000c101906 */
.L_x_2102:
[----:B------:R-:W-:Y:S05]  /*10eb0*/  BSYNC B1 ;  /* 0x0000000000017941 */ /* 0x000fea0003800000 */
.L_x_2097:
[----:B--2---:R-:W2:Y:S02]  /*10ec0*/  LDL R0, [R1+0x80] ;  /* 0x0000800001007983 */ /* 0x004ea40000100800 */
[----:B--2---:R-:W-:-:S13]  /*10ed0*/  ISETP.NE.AND P0, PT, R0, RZ, PT ;  /* 0x000000ff0000720c */ /* 0x004fda0003f05270 */
[----:B------:R-:W-:Y:S01]  /*10ee0*/  @P0 WARPSYNC 0xffffffff ;  /* 0xffffffff00000948 */ /* 0x000fe20003800000 */
[----:B------:R-:W-:Y:S06]  /*10ef0*/  @P0 BAR.SYNC.DEFER_BLOCKING 0x5, 0x100 ;  /* 0x0144000000000b1d */ /* 0x000fec0000010000 */
[----:B------:R-:W2:Y:S04]  /*10f00*/  @P0 LDS R0, [0x24100] ;  /* 0x02410000ff000984 */ /* 0x000ea80000000800 */
[----:B--2---:R2:W-:Y:S04]  /*10f10*/  @P0 STL [R1+0x6c], R0 ;  /* 0x00006c0001000387 */ /* 0x0045e80000100800 */
[----:B------:R-:W-:Y:S06]  /*10f20*/  @P0 BAR.ARV 0x4, 0x100 ;  /* 0x0104000000000b1d */ /* 0x000fec0000002000 */
[----:B------:R-:W-:Y:S05]  /*10f30*/  @P0 BRA `(.L_x_2103) ;  /* 0x0000007000000947 */ /* 0x000fea0003800000 */
[----:B------:R-:W-:Y:S05]  /*10f40*/  BRA.DIV ~URZ, `(.L_x_2104) ;  /* 0x000002227f007947 */ /* 0x000fea000b800000 */
[----:B--2---:R2:W1:Y:S02]  /*10f50*/  SHFL.IDX PT, R0, R100, RZ, 0x1f ;  /* 0x00001fff64007589 */ /* 0x00446400000e0000 */
.L_x_2109:
[----:B------:R-:W-:Y:S01]  /*10f60*/  WARPSYNC 0xffffffff ;  /* 0xffffffff00007948 */ /* 0x000fe20003800000 */
[----:B------:R-:W-:Y:S06]  /*10f70*/  BAR.SYNC.DEFER_BLOCKING 0x4, 0x100 ;  /* 0x0104000000007b1d */ /* 0x000fec0000010000 */
[----:B-1----:R1:W-:Y:S04]  /*10f80*/  STL [R1+0x6c], R0 ;  /* 0x00006c0001007387 */ /* 0x0023e80000100800 */
[----:B------:R1:W-:Y:S04]  /*10f90*/  @!P6 STS [0x24100], R100 ;  /* 0x02410064ff00e388 */ /* 0x0003e80000000800 */
[----:B------:R-:W-:Y:S06]  /*10fa0*/  BAR.ARV 0x5, 0x100 ;  /* 0x0144000000007b1d */ /* 0x000fec0000002000 */
.L_x_2103:
[----:B-12---:R-:W2:Y:S02]  /*10fb0*/  LDL R0, [R1+0x6c] ;  /* 0x00006c0001007983 */ /* 0x006ea40000100800 */
[----:B--2---:R-:W-:-:S13]  /*10fc0*/  ISETP.GE.AND P0, PT, R0, c[0x0][0x538], PT ;  /* 0x00014e0000007a0c */ /* 0x004fda0003f06270 */
[----:B---345:R-:W-:Y:S01]  /*10fd0*/  @P0 CALL.REL.NOINC `(.L_x_2105) ;  /* 0x0000001000000944 */ /* 0x038fe20003c00000 */
[----:B------:R-:W-:Y:S05]  /*10fe0*/  BRA `(.L_x_2106) ;  /* 0xfffef6b000007947 */ /* 0x000fea000383ffff */
.L_x_2105:
[----:B------:R-:W-:Y:S05]  /*10ff0*/  EXIT ;  /* 0x000000000000794d */ /* 0x000fea0003800000 */
.L_x_2093:
[----:B------:R2:W5:Y:S01]  /*11000*/  LDL R2, [R1+0x8] ;  /* 0x0000080001027983 */ /* 0x0005620000100800 */
[----:B------:R-:W-:Y:S02]  /*11010*/  MOV R5, 0x2 ;  /* 0x0000000200057802 */ /* 0x000fe40000000f00 */
[----:B-1----:R-:W-:Y:S02]  /*11020*/  MOV R3, 0x11040 ;  /* 0x0001104000037802 */ /* 0x002fe40000000f00 */
[----:B--2--5:R-:W-:Y:S05]  /*11030*/  CALL.REL.NOINC `($__internal_42_$__cuda_sm70_shflsync_bfly_p) ;  /* 0x0000017000007944 */ /* 0x024fea0003c00000 */
[----:B------:R-:W-:Y:S01]  /*11040*/  MOV R0, R5 ;  /* 0x0000000500007202 */ /* 0x000fe20000000f00 */
[----:B------:R-:W-:Y:S05]  /*11050*/  BRA `(.L_x_2107) ;  /* 0xffffdc7000007947 */ /* 0x000fea000383ffff */
.L_x_2094:
[----:B------:R-:W-:Y:S01]  /*11060*/  IMAD.MOV.U32 R2, RZ, RZ, R0 ;  /* 0x000000ffff027224 */ /* 0x000fe200078e0000 */
[----:B------:R-:W-:Y:S02]  /*11070*/  MOV R5, 0x1 ;  /* 0x0000000100057802 */ /* 0x000fe40000000f00 */
[----:B-1----:R-:W-:Y:S02]  /*11080*/  MOV R3, 0x110a0 ;  /* 0x000110a000037802 */ /* 0x002fe40000000f00 */
[----:B------:R-:W-:Y:S05]  /*11090*/  CALL.REL.NOINC `($__internal_42_$__cuda_sm70_shflsync_bfly_p) ;  /* 0x0000011000007944 */ /* 0x000fea0003c00000 */
[----:B------:R1:W5:Y:S01]  /*110a0*/  LDL R2, [R1+0x10] ;  /* 0x0000100001027983 */ /* 0x0003620000100800 */
[----:B------:R-:W-:Y:S01]  /*110b0*/  FADD.FTZ R0, R0, R5 ;  /* 0x0000000500007221 */ /* 0x000fe20000010000 */
[----:B------:R-:W-:Y:S02]  /*110c0*/  MOV R5, 0x2 ;  /* 0x0000000200057802 */ /* 0x000fe40000000f00 */
[----:B------:R-:W-:-:S02]  /*110d0*/  MOV R3, 0x110f0 ;  /* 0x000110f000037802 */ /* 0x000fc40000000f00 */
[----:B-1---5:R-:W-:Y:S05]  /*110e0*/  CALL.REL.NOINC `($__internal_42_$__cuda_sm70_shflsync_bfly_p) ;  /* 0x000000c000007944 */ /* 0x022fea0003c00000 */
[----:B------:R-:W2:Y:S01]  /*110f0*/  LDL.LU R2, [R1+0x10] ;  /* 0x0000100001027983 */ /* 0x000ea20000300800 */
[----:B------:R-:W-:Y:S01]  /*11100*/  MOV R3, 0x11150 ;  /* 0x0001115000037802 */ /* 0x000fe20000000f00 */
[----:B--2---:R-:W-:Y:S01]  /*11110*/  FADD.FTZ R4, R2, R5 ;  /* 0x0000000502047221 */ /* 0x004fe20000010000 */
[----:B------:R-:W-:-:S04]  /*11120*/  MOV R5, 0x1 ;  /* 0x0000000100057802 */ /* 0x000fc80000000f00 */
[----:B------:R-:W-:Y:S02]  /*11130*/  MOV R2, R4 ;  /* 0x0000000400027202 */ /* 0x000fe40000000f00 */
[----:B------:R-:W-:Y:S05]  /*11140*/  CALL.REL.NOINC `($__internal_42_$__cuda_sm70_shflsync_bfly_p) ;  /* 0x0000006000007944 */ /* 0x000fea0003c00000 */
[----:B------:R-:W-:Y:S01]  /*11150*/  MOV R3, R5 ;  /* 0x0000000500037202 */ /* 0x000fe20000000f00 */
[----:B------:R-:W-:Y:S05]  /*11160*/  BRA `(.L_x_2108) ;  /* 0xffffdbf000007947 */ /* 0x000fea000383ffff */
.L_x_2104:
[----:B--2---:R-:W-:Y:S02]  /*11170*/  MOV R0, R100 ;  /* 0x0000006400007202 */ /* 0x004fe40000000f00 */
[----:B---3--:R-:W-:Y:S02]  /*11180*/  MOV R2, 0x111a0 ;  /* 0x000111a000027802 */ /* 0x008fe40000000f00 */
[----:B-1--45:R-:W-:Y:S05]  /*11190*/  CALL.REL.NOINC `($__internal_43_$__cuda_sm70_shflsync_idx_p) ;  /* 0x0000006000007944 */ /* 0x032fea0003c00000 */
[----:B-12---:R-:W-:Y:S05]  /*111a0*/  BRA `(.L_x_2109) ;  /* 0xfffffdb000007947 */ /* 0x006fea000383ffff */
        .weak           $__internal_42_$__cuda_sm70_shflsync_bfly_p
        .type           $__internal_42_$__cuda_sm70_shflsync_bfly_p,@function
        .size           $__internal_42_$__cuda_sm70_shflsync_bfly_p,($__internal_43_$__cuda_sm70_shflsync_idx_p - $__internal_42_$__cuda_sm70_shflsync_bfly_p)
$__internal_42_$__cuda_sm70_shflsync_bfly_p:
[----:B------:R-:W-:Y:S04]  /*111b0*/  WARPSYNC R6 ;  /* 0x0000000600007348 */ /* 0x000fe80003800000 */
[----:B------:R1:W2:Y:S02]  /*111c0*/  SHFL.BFLY PT, R5, R2, R5, R7 ;  /* 0x0c00000502057389 */ /* 0x0002a400000e0007 */
[----:B-1----:R-:W-:Y:S02]  /*111d0*/  MOV R2, R3 ;  /* 0x0000000300027202 */ /* 0x002fe40000000f00 */
[----:B------:R-:W-:-:S04]  /*111e0*/  MOV R3, 0x0 ;  /* 0x0000000000037802 */ /* 0x000fc80000000f00 */
[----:B--2---:R-:W-:Y:S05]  /*111f0*/  RET.REL.NODEC R2 `(_ZN7cutlass13device_kernelIN5flash19enable_sm80_to_sm89INS1_16FlashAttnFwdSm80INS1_25CollectiveMainloopFwdSm80ILi8ELi2ELb1EN4cute5tupleIJNS5_1CILi128EEENS7_ILi96EEENS7_ILi192EEEEEELi192ENS_10bfloat16_tEfNS_4arch4Sm80ELb1ELb0ELb1ELb0ELb0ELb0ELb1ELb1EEENS1_21CollectiveEpilogueFwdINS6_IJS8_SA_S9_EEENS6_IJNS7_ILi1EEESI_SI_EEESC_SE_Li256ELb0ELb1ELb1ELb0EEENS1_30DynamicPersistentTileSchedulerILi256ELi256ELb1ELb1ELb0EEEEEEEEEvNT_6ParamsE) ;  /* 0xfffeee0002007950 */ /* 0x004fea0003c3ffff */
        .weak           $__internal_43_$__cuda_sm70_shflsync_idx_p
        .type           $__internal_43_$__cuda_sm70_shflsync_idx_p,@function
        .size           $__internal_43_$__cuda_sm70_shflsync_idx_p,(.L_x_2525 - $__internal_43_$__cuda_sm70_shflsync_idx_p)
$__internal_43_$__cuda_sm70_shflsync_idx_p:
[----:B------:R-:W-:Y:S01]  /*11200*/  MOV R3, 0x0 ;  /* 0x0000000000037802 */ /* 0x000fe20000000f00 */
[----:B------:R-:W-:Y:S04]  /*11210*/  WARPSYNC R101 ;  /* 0x0000006500007348 */ /* 0x000fe80003800000 */
[----:B------:R1:W2:Y:S01]  /*11220*/  SHFL.IDX PT, R0, R0, R153, R152 ;  /* 0x0000009900007389 */ /* 0x0002a200000e0098 */
[----:B------:R-:W-:Y:S05]  /*11230*/  RET.REL.NODEC R2 `(_ZN7cutlass13device_kernelIN5flash19enable_sm80_to_sm89INS1_16FlashAttnFwdSm80INS1_25CollectiveMainloopFwdSm80ILi8ELi2ELb1EN4cute5tupleIJNS5_1CILi128EEENS7_ILi96EEENS7_ILi192EEEEEELi192ENS_10bfloat16_tEfNS_4arch4Sm80ELb1ELb0ELb1ELb0ELb0ELb0ELb1ELb1EEENS1_21CollectiveEpilogueFwdINS6_IJS8_SA_S9_EEENS6_IJNS7_ILi1EEESI_SI_EEESC_SE_Li256ELb0ELb1ELb1ELb0EEENS1_30DynamicPersistentTileSchedulerILi256ELi256ELb1ELb1ELb0EEEEEEEEEvNT_6ParamsE) ;  /* 0xfffeedc002007950 */ /* 0x000fea0003c3ffff */
.L_x_2110:
        /* <DEDUP_REMOVED lines=12> */
.L_x_2525:


//--------------------- .text._ZN7cutlass13device_kernelIN5flash19enable_sm80_to_sm89INS1_16FlashAttnFwdSm80INS1_25CollectiveMainloopFwdSm80ILi8ELi2ELb0EN4cute5tupleIJNS5_1CILi128EEENS7_ILi64EEENS7_ILi192EEEEEELi192ENS_10bfloat16_tEfNS_4arch4Sm80ELb1ELb0ELb1ELb1ELb0ELb0ELb1ELb1EEENS1_21CollectiveEpilogueFwdINS6_IJS8_SA_S9_EEENS6_IJNS7_ILi1EEESI_SI_EEESC_SE_Li256ELb1ELb1ELb1ELb0EEENS1_36VarlenDynamicPersistentTileSchedulerILi128ELi64ELi256ELi256ELb1ELb1ELb0ELb1ELb1ELb1EEEEEEEEEvNT_6ParamsE --------------------------
	.section	.text._ZN7cutlass13device_kernelIN5flash19enable_sm80_to_sm89INS1_16FlashAttnFwdSm80INS1_25CollectiveMainloopFwdSm80ILi8ELi2ELb0EN4cute5tupleIJNS5_1CILi128EEENS7_ILi64EEENS7_ILi192EEEEEELi192ENS_10bfloat16_tEfNS_4arch4Sm80ELb1ELb0ELb1ELb1ELb0ELb0ELb1ELb1EEENS1_21CollectiveEpilogueFwdINS6_IJS8_SA_S9_EEENS6_IJNS7_ILi1EEESI_SI_EEESC_SE_Li256ELb1ELb1ELb1ELb0EEENS1_36VarlenDynamicPersistentTileSchedulerILi128ELi64ELi256ELi256ELb1ELb1ELb0ELb1ELb1ELb1EEEEEEEEEvNT_6ParamsE,"ax",@progbits
	.sectioninfo	@"SHI_REGISTERS=255"
	.align	128
.text._ZN7cutlass13device_kernelIN5flash19enable_sm80_to_sm89INS1_16FlashAttnFwdSm80INS1_25CollectiveMainloopFwdSm80ILi8ELi2ELb0EN4cute5tupleIJNS5_1CILi128EEENS7_ILi64EEENS7_ILi192EEEEEELi192ENS_10bfloat16_tEfNS_4arch4Sm80ELb1ELb0ELb1ELb1ELb0ELb0ELb1ELb1EEENS1_21CollectiveEpilogueFwdINS6_IJS8_SA_S9_EEENS6_IJNS7_ILi1EEESI_SI_EEESC_SE_Li256ELb1ELb1ELb1ELb0EEENS1_36VarlenDynamicPersistentTileSchedulerILi128ELi64ELi256ELi256ELb1ELb1ELb0ELb1ELb1ELb1EEEEEEEEEvNT_6ParamsE:
        .type           _ZN7cutlass13device_kernelIN5flash19enable_sm80_to_sm89INS1_16FlashAttnFwdSm80INS1_25CollectiveMainloopFwdSm80ILi8ELi2ELb0EN4cute5tupleIJNS5_1CILi128EEENS7_ILi64EEENS7_ILi192EEEEEELi192ENS_10bfloat16_tEfNS_4arch4Sm80ELb1ELb0ELb1ELb1ELb0ELb0ELb1ELb1EEENS1_21CollectiveEpilogueFwdINS6_IJS8_SA_S9_EEENS6_IJNS7_ILi1EEESI_SI_EEESC_SE_Li256ELb1ELb1ELb1ELb0EEENS1_36VarlenDynamicPersistentTileSchedulerILi128ELi64ELi256ELi256ELb1ELb1ELb0ELb1ELb1ELb1EEEEEEEEEvNT_6ParamsE,@function
        .size           _ZN7cutlass13device_kernelIN5flash19enable_sm80_to_sm89INS1_16FlashAttnFwdSm80INS1_25CollectiveMainloopFwdSm80ILi8ELi2ELb0EN4cute5tupleIJNS5_1CILi128EEENS7_ILi64EEENS7_ILi192EEEEEELi192ENS_10bfloat16_tEfNS_4arch4Sm80ELb1ELb0ELb1ELb1ELb0ELb0ELb1ELb1EEENS1_21CollectiveEpilogueFwdINS6_IJS8_SA_S9_EEENS6_IJNS7_ILi1EEESI_SI_EEESC_SE_Li256ELb1ELb1ELb1ELb0EEENS1_36VarlenDynamicPersistentTileSchedulerILi128ELi64ELi256ELi256ELb1ELb1ELb0ELb1ELb1ELb1EEEEEEEEEvNT_6ParamsE,(.L_x_2528 - _ZN7cutlass13device_kernelIN5flash19enable_sm80_to_sm89INS1_16FlashAttnFwdSm80INS1_25CollectiveMainloopFwdSm80ILi8ELi2ELb0EN4cute5tupleIJNS5_1CILi128EEENS7_ILi64EEENS7_ILi192EEEEEELi192ENS_10bfloat16_tEfNS_4arch4Sm80ELb1ELb0ELb1ELb1ELb0ELb0ELb1ELb1EEENS1_21CollectiveEpilogueFwdINS6_IJS8_SA_S9_EEENS6_IJNS7_ILi1EEESI_SI_EEESC_SE_Li256ELb1ELb1ELb1ELb0EEENS1_36VarlenDynamicPersistentTileSchedulerILi128ELi64ELi256ELi256ELb1ELb1ELb0ELb1ELb1ELb1EEEEEEEEEvNT_6ParamsE)
        .other          _ZN7cutlass13device_kernelIN5flash19enable_sm80_to_sm89INS1_16FlashAttnFwdSm80INS1_25CollectiveMainloopFwdSm80ILi8ELi2ELb0EN4cute5tupleIJNS5_1CILi128EEENS7_ILi64EEENS7_ILi192EEEEEELi192ENS_10bfloat16_tEfNS_4arch4Sm80ELb1ELb0ELb1ELb1ELb0ELb0ELb1ELb1EEENS1_21CollectiveEpilogueFwdINS6_IJS8_SA_S9_EEENS6_IJNS7_ILi1EEESI_SI_EEESC_SE_Li256ELb1ELb1ELb1ELb0EEENS1_36VarlenDynamicPersistentTileSchedulerILi128ELi64ELi256ELi256ELb1ELb1ELb0ELb1ELb1ELb1EEEEEEEEEvNT_6ParamsE,@"STO_CUDA_ENTRY STV_DEFAULT"
_ZN7cutlass13device_kernelIN5flash19enable_sm80_to_sm89INS1_16FlashAttnFwdSm80INS1_25CollectiveMainloopFwdSm80ILi8ELi2ELb0EN4cute5tupleIJNS5_1CILi128EEENS7_ILi64EEENS7_ILi192EEEEEELi192ENS_10bfloat16_tEfNS_4arch4Sm80ELb1ELb0ELb1ELb1ELb0ELb0ELb1ELb1EEENS1_21CollectiveEpilogueFwdINS6_IJS8_SA_S9_EEENS6_IJNS7_ILi1EEESI_SI_EEESC_SE_Li256ELb1ELb1ELb1ELb0EEENS1_36VarlenDynamicPersistentTileSchedulerILi128ELi64ELi256ELi256ELb1ELb1ELb0ELb1ELb1ELb1EEEEEEEEEvNT_6ParamsE:
        /* <DEDUP_REMOVED lines=55> */
.L_x_2116:
        /* <DEDUP_REMOVED lines=16> */
.L_x_2217:
        /* <DEDUP_REMOVED lines=16> */
.L_x_2218:
[----:B--2---:R-:W-:-:S05]  /*0570*/  IMAD R2, R2, c[0x0][0x538], RZ ;  /* 0x00014e0002027a24 */ /* 0x004fca00078e02ff */
[----:B------:R-:W-:-:S04]  /*0580*/  IADD3 R3, R2, R3, RZ ;  /* 0x0000000302037210 */ /* 0x000fc80007ffe0ff */
[----:B------:R-:W-:-:S13]  /*0590*/  ISETP.GT.AND P0, PT, R3, UR4, PT ;  /* 0x0000000403007c0c */ /* 0x000fda000bf04270 */
[----:B-1----:R-:W-:Y:S05]  /*05a0*/  @!P0 BRA `(.L_x_2116) ;  /* 0xfffffdc000008947 */ /* 0x002fea000383ffff */
.L_x_2112:
[----:B------:R-:W-:-:S05]  /*05b0*/  IADD3 R196, -R2, R3, RZ ;  /* 0x0000000302c47210 */ /* 0x000fca0007ffe1ff */
[----:B------:R-:W-:-:S05]  /*05c0*/  IMAD R0, R9, c[0x0][0x538], R196 ;  /* 0x00014e0009007a24 */ /* 0x000fca00078e02c4 */
[----:B------:R-:W-:Y:S01]  /*05d0*/  ISETP.GT.AND P0, PT, R0, UR4, PT ;  /* 0x0000000400007c0c */ /* 0x000fe2000bf04270 */
[----:B------:R-:W-:-:S12]  /*05e0*/  BRA.DIV ~URZ, `(.L_x_2117) ;  /* 0x0000ff127f007947 */ /* 0x000fd8000b800000 */
[----:B------:R-:W-:-:S04]  /*05f0*/  VOTE.ANY R8, PT, !P0 ;  /* 0x0000000000087806 */ /* 0x000fc800040e0100 */
.L_x_2219:
[----:B------:R-:W1:Y:S02]  /*0600*/  POPC R3, R8 ;  /* 0x0000000800037309 */ /* 0x000e640000000000 */
[----:B-1----:R-:W-:Y:S01]  /*0610*/  IADD3 R199, R3, R199, RZ ;  /* 0x000000c703c77210 */ /* 0x002fe20007ffe0ff */
[----:B------:R-:W-:Y:S05]  /*0620*/  BRA.DIV ~URZ, `(.L_x_2118) ;  /* 0x0000ff127f007947 */ /* 0x000fea000b800000 */
[----:B------:R1:W2:Y:S01]  /*0630*/  SHFL.IDX PT, R10, R10, R3, 0x1f ;  /* 0x00001f030a0a7589 */ /* 0x0002a200000e0000 */
[----:B------:R-:W-:-:S03]  /*0640*/  MOV R11, RZ ;  /* 0x000000ff000b7202 */ /* 0x000fc60000000f00 */
[----:B------:R1:W3:Y:S04]  /*0650*/  SHFL.IDX PT, R7, R7, R3, 0x1f ;  /* 0x00001f0307077589 */ /* 0x0002e800000e0000 */
.L_x_2220:
[----:B------:R-:W-:Y:S01]  /*0660*/  ISETP.NE.AND P0, PT, R8, RZ, PT ;  /* 0x000000ff0800720c */ /* 0x000fe20003f05270 */
[----:B------:R-:W-:-:S12]  /*0670*/  BSSY B0, `(.L_x_2119) ;  /* 0x0000005000007945 */ /* 0x000fd80003800000 */
[----:B------:R-:W-:Y:S05]  /*0680*/  @!P0 BRA `(.L_x_2120) ;  /* 0x0000003000008947 */ /* 0x000fea0003800000 */
[----:B-1----:R-:W-:Y:S01]  /*0690*/  IADD3 R3, R3, -0x1, RZ ;  /* 0xffffffff03037810 */ /* 0x002fe20007ffe0ff */
[----:B------:R-:W-:Y:S05]  /*06a0*/  BRA.DIV ~URZ, `(.L_x_2121) ;  /* 0x0000ff727f007947 */ /* 0x000fea000b800000 */
[----:B------:R1:W4:Y:S02]  /*06b0*/  SHFL.IDX PT, R11, R9, R3, 0x1f ;  /* 0x00001f03090b7589 */ /* 0x00032400000e0000 */
.L_x_2120:
[----:B------:R-:W-:Y:S05]  /*06c0*/  BSYNC B0 ;  /* 0x0000000000007941 */ /* 0x000fea0003800000 */
.L_x_2119:
[----:B---3--:R-:W-:Y:S01]  /*06d0*/  ISETP.NE.AND P0, PT, R7, 0x1, PT ;  /* 0x000000010700780c */ /* 0x008fe20003f05270 */
[----:B----4-:R-:W-:Y:S01]  /*06e0*/  IMAD R196, R11, c[0x0][0x538], R196 ;  /* 0x00014e000bc47a24 */ /* 0x010fe200078e02c4 */
[----:B------:R-:W-:Y:S04]  /*06f0*/  BSSY B0, `(.L_x_2122) ;  /* 0x0000078000007945 */ /* 0x000fe80003800000 */
[----:B------:R-:W-:-:S07]  /*0700*/  IADD3 R4, -R196, UR4, RZ ;  /* 0x00000004c4047c10 */ /* 0x000fce000fffe1ff */
[----:B------:R-:W-:Y:S05]  /*0710*/  @!P0 BRA `(.L_x_2123) ;  /* 0x0000037000008947 */ /* 0x000fea0003800000 */
[----:B--2---:R-:W-:Y:S02]  /*0720*/  IABS R5, R10 ;  /* 0x0000000a00057213 */ /* 0x004fe40000000000 */
[----:B------:R-:W-:Y:S02]  /*0730*/  IABS R8, R7 ;  /* 0x0000000700087213 */ /* 0x000fe40000000000 */
[----:B------:R-:W2:Y:S01]  /*0740*/  I2F.RP R12, R5 ;  /* 0x00000005000c7306 */ /* 0x000ea20000209400 */
[----:B------:R-:W-:Y:S02]  /*0750*/  IABS R2, R4 ;  /* 0x0000000400027213 */ /* 0x000fe40000000000 */
[----:B------:R-:W-:-:S05]  /*0760*/  IABS R0, R10 ;  /* 0x0000000a00007213 */ /* 0x000fca0000000000 */
[----:B-1----:R-:W1:Y:S01]  /*0770*/  I2F.RP R9, R8 ;  /* 0x0000000800097306 */ /* 0x002e620000209400 */
[----:B------:R-:W-:-:S07]  /*0780*/  IMAD.MOV R0, RZ, RZ, -R0 ;  /* 0x000000ffff007224 */ /* 0x000fce00078e0a00 */
[----:B--2---:R-:W2:Y:S08]  /*0790*/  MUFU.RCP R12, R12 ;  /* 0x0000000c000c7308 */ /* 0x004eb00000001000 */
[----:B-1----:R-:W-:Y:S01]  /*07a0*/  MUFU.RCP R9, R9 ;  /* 0x0000000900097308 */ /* 0x002fe20000001000 */
[----:B--2---:R-:W-:-:S07]  /*07b0*/  IADD3 R12, R12, 0xffffffe, RZ ;  /* 0x0ffffffe0c0c7810 */ /* 0x004fce0007ffe0ff */
[----:B------:R-:W1:Y:S02]  /*07c0*/  F2I.FTZ.U32.TRUNC.NTZ R13, R12 ;  /* 0x0000000c000d7305 */ /* 0x000e64000021f000 */
[----:B-1----:R-:W-:Y:S02]  /*07d0*/  IMAD.MOV R3, RZ, RZ, -R13 ;  /* 0x000000ffff037224 */ /* 0x002fe400078e0a0d */
[----:B------:R-:W-:Y:S02]  /*07e0*/  IMAD.MOV.U32 R12, RZ, RZ, RZ ;  /* 0x000000ffff0c7224 */ /* 0x000fe400078e00ff */
[----:B------:R-:W-:-:S04]  /*07f0*/  IMAD R3, R3, R5, RZ ;  /* 0x0000000503037224 */ /* 0x000fc800078e02ff */
[----:B------:R-:W-:Y:S01]  /*0800*/  IMAD.HI.U32 R3, R13, R3, R12 ;  /* 0x000000030d037227 */ /* 0x000fe200078e000c */
[----:B------:R-:W-:-:S04]  /*0810*/  IADD3 R12, R9, 0xffffffe, RZ ;  /* 0x0ffffffe090c7810 */ /* 0x000fc80007ffe0ff */
[----:B------:R1:W2:Y:S01]  /*0820*/  F2I.FTZ.U32.TRUNC.NTZ R13, R12 ;  /* 0x0000000c000d7305 */ /* 0x0002a2000021f000 */
[----:B------:R-:W-:-:S04]  /*0830*/  IMAD.HI.U32 R3, R3, R2, RZ ;  /* 0x0000000203037227 */ /* 0x000fc800078e00ff */
[----:B------:R-:W-:-:S05]  /*0840*/  IMAD R0, R3, R0, R2 ;  /* 0x0000000003007224 */ /* 0x000fca00078e0202 */
[----:B------:R-:W-:Y:S01]  /*0850*/  ISETP.GT.U32.AND P1, PT, R5, R0, PT ;  /* 0x000000000500720c */ /* 0x000fe20003f24070 */
[----:B-1----:R-:W-:-:S12]  /*0860*/  IMAD.MOV.U32 R12, RZ, RZ, RZ ;  /* 0x000000ffff0c7224 */ /* 0x002fd800078e00ff */
[----:B------:R-:W-:Y:S01]  /*0870*/  @!P1 IMAD.IADD R0, R0, 0x1, -R5 ;  /* 0x0000000100009824 */ /* 0x000fe200078e0a05 */
[----:B------:R-:W-:Y:S02]  /*0880*/  @!P1 IADD3 R3, R3, 0x1, RZ ;  /* 0x0000000103039810 */ /* 0x000fe40007ffe0ff */
[----:B------:R-:W-:Y:S02]  /*0890*/  ISETP.NE.AND P1, PT, R10, RZ, PT ;  /* 0x000000ff0a00720c */ /* 0x000fe40003f25270 */
[----:B------:R-:W-:Y:S01]  /*08a0*/  ISETP.GE.U32.AND P2, PT, R0, R5, PT ;  /* 0x000000050000720c */ /* 0x000fe20003f46070 */
[----:B--2---:R-:W-:Y:S01]  /*08b0*/  IMAD.MOV R5, RZ, RZ, -R13 ;  /* 0x000000ffff057224 */ /* 0x004fe200078e0a0d */
[----:B------:R-:W-:-:S03]  /*08c0*/  LOP3.LUT R0, R4, R10, RZ, 0x3c, !PT ;  /* 0x0000000a04007212 */ /* 0x000fc600078e3cff */
[----:B------:R-:W-:Y:S01]  /*08d0*/  IMAD R5, R5, R8, RZ ;  /* 0x0000000805057224 */ /* 0x000fe200078e02ff */
[----:B------:R-:W-:Y:S02]  /*08e0*/  ISETP.GE.AND P0, PT, R0, RZ, PT ;  /* 0x000000ff0000720c */ /* 0x000fe40003f06270 */
[----:B------:R-:W-:Y:S01]  /*08f0*/  IABS R0, R7 ;  /* 0x0000000700007213 */ /* 0x000fe20000000000 */
[----:B------:R-:W-:-:S04]  /*0900*/  IMAD.HI.U32 R5, R13, R5, R12 ;  /* 0x000000050d057227 */ /* 0x000fc800078e000c */
[----:B------:R-:W-:Y:S01]  /*0910*/  @P2 IADD3 R3, R3, 0x1, RZ ;  /* 0x0000000103032810 */ /* 0x000fe20007ffe0ff */
[----:B------:R-:W-:-:S05]  /*0920*/  IMAD.MOV R0, RZ, RZ, -R0 ;  /* 0x000000ffff007224 */ /* 0x000fca00078e0a00 */
[----:B------:R-:W-:Y:S01]  /*0930*/  @!P0 IMAD.MOV R3, RZ, RZ, -R3 ;  /* 0x000000ffff038224 */ /* 0x000fe200078e0a03 */
[----:B------:R-:W-:-:S04]  /*0940*/  @!P1 LOP3.LUT R3, RZ, R10, RZ, 0x33, !PT ;  /* 0x0000000aff039212 */ /* 0x000fc800078e33ff */
[----:B------:R-:W-:-:S05]  /*0950*/  IABS R2, R3 ;  /* 0x0000000300027213 */ /* 0x000fca0000000000 */
[----:B------:R-:W-:-:S04]  /*0960*/  IMAD.HI.U32 R5, R5, R2, RZ ;  /* 0x0000000205057227 */ /* 0x000fc800078e00ff */
[----:B------:R-:W-:Y:S02]  /*0970*/  IMAD R0, R5, R0, R2 ;  /* 0x0000000005007224 */ /* 0x000fe400078e0202 */
[----:B------:R-:W-:-:S03]  /*0980*/  IMAD.MOV R2, RZ, RZ, -R3 ;  /* 0x000000ffff027224 */ /* 0x000fc600078e0a03 */
[----:B------:R-:W-:Y:S01]  /*0990*/  ISETP.GT.U32.AND P1, PT, R8, R0, PT ;  /* 0x000000000800720c */ /* 0x000fe20003f24070 */
[----:B------:R-:W-:-:S12]  /*09a0*/  IMAD R2, R10, R2, R4 ;  /* 0x000000020a027224 */ /* 0x000fd800078e0204 */
        /* <DEDUP_REMOVED lines=14> */
.L_x_2123:
[----:B------:R-:W-:-:S04]  /*0a90*/  IMAD.MOV.U32 R0, RZ, RZ, 0x4 ;  /* 0x00000004ff007424 */ /* 0x000fc800078e00ff */
[----:B-1----:R-:W-:-:S05]  /*0aa0*/  IMAD.WIDE R2, R199, R0, c[0x0][0x590] ;  /* 0x00016400c7027625 */ /* 0x002fca00078e0200 */
[----:B------:R1:W3:Y:S02]  /*0ab0*/  LDG.E R5, [R2.64] ;  /* 0x0000000802057981 */ /* 0x0002e4000c1e1900 */
[----:B-1----:R-:W-:Y:S01]  /*0ac0*/  IABS R2, R4 ;  /* 0x0000000400027213 */ /* 0x002fe20000000000 */
[----:B--23--:R-:W-:-:S05]  /*0ad0*/  IMAD R3, R5, R10, RZ ;  /* 0x0000000a05037224 */ /* 0x00cfca00078e02ff */
[-C--:B------:R-:W-:Y:S02]  /*0ae0*/  IABS R8, R3.reuse ;  /* 0x0000000300087213 */ /* 0x080fe40000000000 */
[----:B------:R-:W-:Y:S02]  /*0af0*/  IABS R0, R3 ;  /* 0x0000000300007213 */ /* 0x000fe40000000000 */
[----:B------:R-:W1:Y:S03]  /*0b00*/  I2F.RP R12, R8 ;  /* 0x00000008000c7306 */ /* 0x000e660000209400 */
[----:B------:R-:W-:-:S05]  /*0b10*/  IMAD.MOV R0, RZ, RZ, -R0 ;  /* 0x000000ffff007224 */ /* 0x000fca00078e0a00 */
        /* <DEDUP_REMOVED lines=19> */
[----:B------:R-:W-:-:S05]  /*0c50*/  @!P1 LOP3.LUT R8, RZ, R3, RZ, 0x33, !PT ;  /* 0x00000003ff089212 */ /* 0x000fca00078e33ff */
[----:B------:R-:W-:Y:S01]  /*0c60*/  IMAD R0, R5, R8, RZ ;  /* 0x0000000805007224 */ /* 0x000fe200078e02ff */
[----:B------:R-:W-:-:S04]  /*0c70*/  IADD3 R8, -R8, RZ, RZ ;  /* 0x000000ff08087210 */ /* 0x000fc80007ffe1ff */
[C---:B------:R-:W-:Y:S01]  /*0c80*/  IADD3 R2, -R0.reuse, c[0x0][0x538], RZ ;  /* 0x00014e0000027a10 */ /* 0x040fe20007ffe1ff */
[----:B------:R-:W-:Y:S02]  /*0c90*/  IMAD R3, R3, R8, R4 ;  /* 0x0000000803037224 */ /* 0x000fe400078e0204 */
[----:B------:R-:W-:Y:S01]  /*0ca0*/  IMAD.MOV.U32 R8, RZ, RZ, RZ ;  /* 0x000000ffff087224 */ /* 0x000fe200078e00ff */
[----:B------:R-:W-:Y:S02]  /*0cb0*/  IMNMX R5, R5, R2, PT ;  /* 0x0000000205057217 */ /* 0x000fe40003800200 */
[----:B------:R-:W-:Y:S02]  /*0cc0*/  IABS R4, R3 ;  /* 0x0000000300047213 */ /* 0x000fe40000000000 */
[----:B------:R-:W-:Y:S01]  /*0cd0*/  IABS R7, R5 ;  /* 0x0000000500077213 */ /* 0x000fe20000000000 */
[----:B------:R-:W-:Y:S01]  /*0ce0*/  IMAD.MOV R198, RZ, RZ, -R5 ;  /* 0x000000ffffc67224 */ /* 0x000fe200078e0a05 */
[----:B------:R-:W-:-:S02]  /*0cf0*/  IADD3 R0, R0, 0x1000000, R3 ;  /* 0x0100000000007810 */ /* 0x000fc40007ffe003 */
[----:B------:R-:W1:Y:S08]  /*0d00*/  I2F.RP R9, R7 ;  /* 0x0000000700097306 */ /* 0x000e700000209400 */
[----:B-1----:R-:W1:Y:S02]  /*0d10*/  MUFU.RCP R9, R9 ;  /* 0x0000000900097308 */ /* 0x002e640000001000 */
[----:B-1----:R-:W-:-:S06]  /*0d20*/  IADD3 R9, R9, 0xffffffe, RZ ;  /* 0x0ffffffe09097810 */ /* 0x002fcc0007ffe0ff */
[----:B------:R-:W1:Y:S02]  /*0d30*/  F2I.FTZ.U32.TRUNC.NTZ R9, R9 ;  /* 0x0000000900097305 */ /* 0x000e64000021f000 */
[----:B-1----:R-:W-:-:S04]  /*0d40*/  IMAD.MOV R2, RZ, RZ, -R9 ;  /* 0x000000ffff027224 */ /* 0x002fc800078e0a09 */
[----:B------:R-:W-:Y:S01]  /*0d50*/  IMAD R11, R2, R7, RZ ;  /* 0x00000007020b7224 */ /* 0x000fe200078e02ff */
[----:B------:R-:W-:-:S03]  /*0d60*/  IABS R2, R5 ;  /* 0x0000000500027213 */ /* 0x000fc60000000000 */
        /* <DEDUP_REMOVED lines=14> */
[----:B------:R-:W-:Y:S02]  /*0e50*/  IMAD R198, R11, R198, R0 ;  /* 0x000000c60bc67224 */ /* 0x000fe400078e0200 */
[----:B------:R-:W-:Y:S02]  /*0e60*/  IMAD.MOV.U32 R2, RZ, RZ, R11 ;  /* 0x000000ffff027224 */ /* 0x000fe400078e000b */
.L_x_2124:
[----:B------:R-:W-:Y:S05]  /*0e70*/  BSYNC B0 ;  /* 0x0000000000007941 */ /* 0x000fea0003800000 */
.L_x_2122:
[----:B------:R-:W-:-:S04]  /*0e80*/  LOP3.LUT R2, RZ, R2, RZ, 0x33, !PT ;  /* 0x00000002ff027212 */ /* 0x000fc800078e33ff */
[----:B------:R-:W-:Y:S01]  /*0e90*/  IADD3 R197, R2, R10, RZ ;  /* 0x0000000a02c57210 */ /* 0x000fe20007ffe0ff */
[----:B------:R-:W-:Y:S05]  /*0ea0*/  BRA `(.L_x_2125) ;  /* 0x0000004000007947 */ /* 0x000fea0003800000 */
.L_x_2113:
[----:B------:R-:W-:Y:S01]  /*0eb0*/  IMAD.MOV.U32 R197, RZ, RZ, RZ ;  /* 0x000000ffffc57224 */ /* 0x000fe200078e00ff */
[----:B------:R-:W-:Y:S01]  /*0ec0*/  MOV R198, RZ ;  /* 0x000000ff00c67202 */ /* 0x000fe20000000f00 */
[----:B------:R-:W-:Y:S01]  /*0ed0*/  IMAD.U32 R196, RZ, RZ, UR4 ;  /* 0x00000004ffc47e24 */ /* 0x000fe2000f8e00ff */
[----:B------:R-:W-:Y:S02]  /*0ee0*/  MOV R199, c[0x0][0x53c] ;  /* 0x00014f0000c77a02 */ /* 0x000fe40000000f00 */
.L_x_2125:
[----:B------:R-:W-:Y:S01]  /*0ef0*/  ISETP.NE.AND P0, PT, R6, RZ, PT ;  /* 0x000000ff0600720c */ /* 0x000fe20003f05270 */
[----:B------:R-:W-:-:S12]  /*0f00*/  WARPSYNC 0xffffffff ;  /* 0xffffffff00007948 */ /* 0x000fd80003800000 */
[----:B------:R1:W-:Y:S04]  /*0f10*/  @!P0 STS.128 [0x24100], R196 ;  /* 0x024100c4ff008388 */ /* 0x0003e80000000c00 */
[----:B------:R-:W-:Y:S06]  /*0f20*/  BAR.ARV 0x5, 0x100 ;  /* 0x0144000000007b1d */ /* 0x000fec0000002000 */
.L_x_2111:
[----:B-1----:R-:W-:-:S13]  /*0f30*/  ISETP.GE.AND P0, PT, R199, c[0x0][0x53c], PT ;  /* 0x00014f00c7007a0c */ /* 0x002fda0003f06270 */
[----:B------:R-:W-:Y:S05]  /*0f40*/  @P0 EXIT ;  /* 0x000000000000094d */ /* 0x000fea0003800000 */
[----:B------:R-:W-:-:S04]  /*0f50*/  SHF.R.S32.HI R6, RZ, 0x1f, R206 ;  /* 0x0000001fff067819 */ /* 0x000fc800000114ce */
[CC--:B------:R-:W-:Y:S02]  /*0f60*/  LEA.HI R8, R6.reuse, R206.reuse, RZ, 0x4 ;  /* 0x000000ce06087211 */ /* 0x0c0fe400078f20ff */
[CC--:B------:R-:W-:Y:S02]  /*0f70*/  LEA.HI R0, R6.reuse, R206.reuse, RZ, 0x2 ;  /* 0x000000ce06007211 */ /* 0x0c0fe400078f10ff */
[----:B------:R-:W-:Y:S02]  /*0f80*/  SHF.R.S32.HI R5, RZ, 0x4, R8 ;  /* 0x00000004ff057819 */ /* 0x000fe40000011408 */
[----:B------:R-:W-:Y:S02]  /*0f90*/  LEA.HI R3, R6, R206, RZ, 0x3 ;  /* 0x000000ce06037211 */ /* 0x000fe400078f18ff */
[C---:B------:R-:W-:Y:S02]  /*0fa0*/  LEA.HI R2, R8.reuse, R5, RZ, 0x1 ;  /* 0x0000000508027211 */ /* 0x040fe400078f08ff */
[----:B------:R-:W-:-:S02]  /*0fb0*/  LOP3.LUT R8, R8, 0xfffffff0, RZ, 0xc0, !PT ;  /* 0xfffffff008087812 */ /* 0x000fc400078ec0ff */
[--C-:B------:R-:W-:Y:S02]  /*0fc0*/  SHF.R.S32.HI R4, RZ, 0x2, R0.reuse ;  /* 0x00000002ff047819 */ /* 0x100fe40000011400 */
[----:B------:R-:W-:Y:S01]  /*0fd0*/  SHF.R.S32.HI R7, RZ, 0x1f, R0 ;  /* 0x0000001fff077819 */ /* 0x000fe20000011400 */
[----:B------:R-:W-:Y:S01]  /*0fe0*/  IMAD.IADD R8, R206, 0x1, -R8 ;  /* 0x00000001ce087824 */ /* 0x000fe200078e0a08 */
[----:B------:R-:W-:Y:S02]  /*0ff0*/  LOP3.LUT R2, R2, 0xfffffffe, RZ, 0xc0, !PT ;  /* 0xfffffffe02027812 */ /* 0x000fe400078ec0ff */
[----:B------:R-:W-:Y:S02]  /*1000*/  SHF.R.S32.HI R219, RZ, 0x3, R3 ;  /* 0x00000003ffdb7819 */ /* 0x000fe40000011403 */
[----:B------:R-:W-:Y:S01]  /*1010*/  SHF.R.S32.HI R9, RZ, 0x1f, R8 ;  /* 0x0000001fff097819 */ /* 0x000fe20000011408 */
[----:B------:R-:W-:Y:S01]  /*1020*/  IMAD.IADD R2, R5, 0x1, -R2 ;  /* 0x0000000105027824 */ /* 0x000fe200078e0a02 */
[----:B------:R-:W-:Y:S01]  /*1030*/  LOP3.LUT R218, R3, 0xfffffff8, RZ, 0xc0, !PT ;  /* 0xfffffff803da7812 */ /* 0x000fe200078ec0ff */
[----:B------:R-:W-:Y:S01]  /*1040*/  IMAD.SHL.U32 R11, R219, 0x40, RZ ;  /* 0x00000040db0b7824 */ /* 0x000fe200078e00ff */
[----:B------:R-:W-:-:S02]  /*1050*/  LEA.HI R7, R7, R4, RZ, 0x3 ;  /* 0x0000000407077211 */ /* 0x000fc400078f18ff */
[----:B------:R-:W-:Y:S01]  /*1060*/  LEA.HI R10, R6, R206, RZ, 0x6 ;  /* 0x000000ce060a7211 */ /* 0x000fe200078f30ff */
[----:B------:R-:W-:Y:S01]  /*1070*/  IMAD.IADD R218, R206, 0x1, -R218 ;  /* 0x00000001ceda7824 */ /* 0x000fe200078e0ada */
[----:B------:R-:W-:Y:S02]  /*1080*/  LEA.HI R9, R9, R8, RZ, 0x3 ;  /* 0x0000000809097211 */ /* 0x000fe400078f18ff */
[----:B------:R-:W-:Y:S01]  /*1090*/  LEA.HI R6, R6, R206, RZ, 0x5 ;  /* 0x000000ce06067211 */ /* 0x000fe200078f28ff */
[----:B------:R-:W-:Y:S01]  /*10a0*/  IMAD.SHL.U32 R10, R10, 0x8, RZ ;  /* 0x000000080a0a7824 */ /* 0x000fe200078e00ff */
[----:B------:R-:W-:Y:S01]  /*10b0*/  LOP3.LUT R7, R7, 0xfffffff8, RZ, 0xc0, !PT ;  /* 0xfffffff807077812 */ /* 0x000fe200078ec0ff */
[----:B------:R-:W-:Y:S01]  /*10c0*/  IMAD.SHL.U32 R222, R218, 0x8, RZ ;  /* 0x00000008dade7824 */ /* 0x000fe200078e00ff */
[C---:B------:R-:W-:Y:S01]  /*10d0*/  LOP3.LUT R5, R9.reuse, 0xfffffff8, RZ, 0xc0, !PT ;  /* 0xfffffff809057812 */ /* 0x040fe200078ec0ff */
[----:B------:R-:W-:Y:S01]  /*10e0*/  IMAD.SHL.U32 R9, R9, 0x40, RZ ;  /* 0x0000004009097824 */ /* 0x000fe200078e00ff */
[----:B------:R-:W-:Y:S01]  /*10f0*/  LOP3.LUT R216, R6, 0xffffffe0, RZ, 0xc0, !PT ;  /* 0xffffffe006d87812 */ /* 0x000fe200078ec0ff */
[----:B------:R-:W-:Y:S01]  /*1100*/  IMAD.IADD R7, R4, 0x1, -R7 ;  /* 0x0000000104077824 */ /* 0x000fe200078e0a07 */
[----:B------:R-:W-:Y:S01]  /*1110*/  LOP3.LUT R11, R11, 0x1c0, RZ, 0xc0, !PT ;  /* 0x000001c00b0b7812 */ /* 0x000fe200078ec0ff */
[----:B------:R-:W-:Y:S01]  /*1120*/  IMAD.IADD R5, R8, 0x1, -R5 ;  /* 0x0000000108057824 */ /* 0x000fe200078e0a05 */
[--C-:B------:R-:W-:Y:S01]  /*1130*/  SHF.R.S32.HI R8, RZ, 0x5, R6.reuse ;  /* 0x00000005ff087819 */ /* 0x100fe20000011406 */
[----:B------:R-:W-:Y:S01]  /*1140*/  IMAD.SHL.U32 R4, R218, 0x40, RZ ;  /* 0x00000040da047824 */ /* 0x000fe200078e00ff */
[----:B------:R-:W-:Y:S01]  /*1150*/  SHF.R.S32.HI R6, RZ, 0x1f, R6 ;  /* 0x0000001fff067819 */ /* 0x000fe20000011406 */
[----:B------:R-:W-:Y:S01]  /*1160*/  IMAD.IADD R216, R206, 0x1, -R216 ;  /* 0x00000001ced87824 */ /* 0x000fe200078e0ad8 */
[----:B------:R-:W-:-:S02]  /*1170*/  SHF.R.U32.HI R212, RZ, 0x3, R11 ;  /* 0x00000003ffd47819 */ /* 0x000fc4000001160b */
[----:B------:R-:W-:Y:S02]  /*1180*/  LOP3.LUT R10, R10, 0x7ffffe00, RZ, 0xc0, !PT ;  /* 0x7ffffe000a0a7812 */ /* 0x000fe400078ec0ff */
[----:B------:R-:W-:Y:S02]  /*1190*/  LOP3.LUT R11, R11, 0x38, R222, 0xf8, !PT ;  /* 0x000000380b0b7812 */ /* 0x000fe400078ef8de */
[----:B------:R-:W-:Y:S02]  /*11a0*/  LOP3.LUT R4, R4, 0x1c0, RZ, 0xc0, !PT ;  /* 0x000001c004047812 */ /* 0x000fe400078ec0ff */
[----:B------:R-:W-:Y:S02]  /*11b0*/  LEA.HI R6, R6, R8, RZ, 0x3 ;  /* 0x0000000806067211 */ /* 0x000fe400078f18ff */
[----:B------:R-:W-:Y:S02]  /*11c0*/  SHF.R.S32.HI R213, RZ, 0x1f, R216 ;  /* 0x0000001fffd57819 */ /* 0x000fe400000114d8 */
[----:B------:R-:W-:Y:S01]  /*11d0*/  LOP3.LUT R212, R10, R11, R212, 0xf6, !PT ;  /* 0x0000000b0ad47212 */ /* 0x000fe200078ef6d4 */
[----:B------:R-:W-:Y:S01]  /*11e0*/  IMAD.SHL.U32 R10, R2, 0x8, RZ ;  /* 0x00000008020a7824 */ /* 0x000fe200078e00ff */
[----:B------:R-:W-:-:S02]  /*11f0*/  LOP3.LUT R11, R7, 0x1, RZ, 0xc0, !PT ;  /* 0x00000001070b7812 */ /* 0x000fc400078ec0ff */
[----:B------:R-:W-:Y:S01]  /*1200*/  LOP3.LUT R3, R4, 0x8, R3, 0xf8, !PT ;  /* 0x0000000804037812 */ /* 0x000fe200078ef803 */
[----:B------:R-:W-:Y:S01]  /*1210*/  IMAD.SHL.U32 R212, R212, 0x2, RZ ;  /* 0x00000002d4d47824 */ /* 0x000fe200078e00ff */
[----:B------:R-:W-:Y:S02]  /*1220*/  LOP3.LUT R0, R0, 0xfffffffc, RZ, 0xc0, !PT ;  /* 0xfffffffc00007812 */ /* 0x000fe400078ec0ff */
[----:B------:R-:W-:Y:S02]  /*1230*/  LOP3.LUT R6, R6, 0xffffff8, RZ, 0xc0, !PT ;  /* 0x0ffffff806067812 */ /* 0x000fe400078ec0ff */
[----:B------:R-:W-:Y:S01]  /*1240*/  LEA.HI R213, R213, R216, RZ, 0x2 ;  /* 0x000000d8d5d57211 */ /* 0x000fe200078f10ff */
[----:B------:R-:W-:Y:S01]  /*1250*/  IMAD.IADD R0, R206, 0x1, -R0 ;  /* 0x00000001ce007824 */ /* 0x000fe200078e0a00 */
[----:B------:R-:W-:Y:S01]  /*1260*/  SHF.R.U32.HI R4, RZ, 0x3, R4 ;  /* 0x00000003ff047819 */ /* 0x000fe20000011604 */
[C---:B------:R-:W-:Y:S01]  /*1270*/  IMAD.IADD R6, R8.reuse, 0x1, -R6 ;  /* 0x0000000108067824 */ /* 0x040fe200078e0a06 */
[----:B------:R-:W-:Y:S01]  /*1280*/  ISETP.NE.U32.AND P3, PT, R11, 0x1, PT ;  /* 0x000000010b00780c */ /* 0x000fe20003f65070 */
[----:B------:R-:W-:Y:S01]  /*1290*/  IMAD.SHL.U32 R8, R8, 0x400, RZ ;  /* 0x0000040008087824 */ /* 0x000fe200078e00ff */
[----:B------:R-:W-:-:S02]  /*12a0*/  SHF.R.S32.HI R215, RZ, 0x2, R213 ;  /* 0x00000002ffd77819 */ /* 0x000fc400000114d5 */
[----:B------:R-:W-:Y:S01]  /*12b0*/  LOP3.LUT R4, R3, R4, RZ, 0x3c, !PT ;  /* 0x0000000403047212 */ /* 0x000fe200078e3cff */
[----:B------:R-:W-:Y:S01]  /*12c0*/  IMAD.SHL.U32 R3, R5, 0x40, RZ ;  /* 0x0000004005037824 */ /* 0x000fe200078e00ff */
[C---:B------:R-:W-:Y:S01]  /*12d0*/  R2P PR, R7.reuse, 0x6 ;  /* 0x0000000607007804 */ /* 0x040fe20000000000 */
[----:B------:R-:W-:Y:S01]  /*12e0*/  IMAD.SHL.U32 R7, R7, 0x40, RZ ;  /* 0x0000004007077824 */ /* 0x000fe200078e00ff */
[----:B------:R-:W-:Y:S01]  /*12f0*/  LOP3.LUT P0, RZ, R5, 0x2, RZ, 0xc0, !PT ;  /* 0x0000000205ff7812 */ /* 0x000fe2000780c0ff */
[----:B------:R-:W-:Y:S01]  /*1300*/  IMAD R215, R6, 0x10, R215 ;  /* 0x0000001006d77824 */ /* 0x000fe200078e02d7 */
[C---:B------:R-:W-:Y:S01]  /*1310*/  LEA.HI R6, R0.reuse, R0, RZ, 0x1 ;  /* 0x0000000000067211 */ /* 0x040fe200078f08ff */
[----:B------:R-:W-:Y:S01]  /*1320*/  IMAD R217, R0, 0x2, R8 ;  /* 0x0000000200d97824 */ /* 0x000fe200078e0208 */
[----:B------:R-:W-:Y:S01]  /*1330*/  LOP3.LUT R3, R3, 0x1c0, RZ, 0xc0, !PT ;  /* 0x000001c003037812 */ /* 0x000fe200078ec0ff */
[----:B------:R-:W-:Y:S01]  /*1340*/  IMAD R4, R2, 0x200, R4 ;  /* 0x0000020002047824 */ /* 0x000fe200078e0204 */
[----:B------:R-:W-:-:S02]  /*1350*/  LOP3.LUT R7, R7, 0x1c0, RZ, 0xc0, !PT ;  /* 0x000001c007077812 */ /* 0x000fc400078ec0ff */
[----:B------:R-:W-:Y:S02]  /*1360*/  LOP3.LUT R6, R6, 0x1ffffffe, RZ, 0xc0, !PT ;  /* 0x1ffffffe06067812 */ /* 0x000fe400078ec0ff */
[----:B------:R-:W-:Y:S02]  /*1370*/  LOP3.LUT R10, R3, 0x8, R10, 0xf8, !PT ;  /* 0x00000008030a7812 */ /* 0x000fe400078ef80a */
[----:B------:R-:W-:Y:S01]  /*1380*/  SHF.R.U32.HI R3, RZ, 0x3, R3 ;  /* 0x00000003ff037819 */ /* 0x000fe20000011603 */
[----:B------:R-:W-:Y:S01]  /*1390*/  IMAD.IADD R214, R0, 0x1, -R6 ;  /* 0x0000000100d67824 */ /* 0x000fe200078e0a06 */
[----:B------:R-:W-:Y:S02]  /*13a0*/  LEA.HI R7, R7, R7, RZ, 0x1d ;  /* 0x0000000707077211 */ /* 0x000fe400078fe8ff */
[----:B------:R-:W-:Y:S01]  /*13b0*/  LOP3.LUT R3, R10, R3, RZ, 0x3c, !PT ;  /* 0x000000030a037212 */ /* 0x000fe200078e3cff */
[----:B------:R-:W-:Y:S01]  /*13c0*/  IMAD R214, R214, 0x8, R215 ;  /* 0x00000008d6d67824 */ /* 0x000fe200078e02d7 */
[----:B------:R-:W-:Y:S01]  /*13d0*/  LOP3.LUT R0, R9, 0xfffffe00, RZ, 0xc0, !PT ;  /* 0xfffffe0009007812 */ /* 0x000fe200078ec0ff */
[----:B------:R-:W-:Y:S01]  /*13e0*/  IMAD.IADD R217, R217, 0x1, R7 ;  /* 0x00000001d9d97824 */ /* 0x000fe200078e0207 */
[----:B------:R-:W-:Y:S01]  /*13f0*/  LOP3.LUT P4, RZ, R5, 0x4, RZ, 0xc0, !PT ;  /* 0x0000000405ff7812 */ /* 0x000fe2000788c0ff */
[----:B------:R-:W-:Y:S01]  /*1400*/  IMAD.MOV.U32 R5, RZ, RZ, 0x40 ;  /* 0x00000040ff057424 */ /* 0x000fe200078e00ff */
[----:B------:R-:W-:-:S02]  /*1410*/  IADD3 R2, R3, R0, R8 ;  /* 0x0000000003027210 */ /* 0x000fc40007ffe008 */
[----:B------:R-:W-:Y:S01]  /*1420*/  LOP3.LUT R3, R3, R0, RZ, 0xfc, !PT ;  /* 0x0000000003037212 */ /* 0x000fe200078efcff */
[----:B------:R-:W-:Y:S01]  /*1430*/  IMAD.MOV.U32 R0, RZ, RZ, 0x20 ;  /* 0x00000020ff007424 */ /* 0x000fe200078e00ff */
[----:B------:R-:W-:Y:S02]  /*1440*/  LEA R217, R217, 0x80, 0x1 ;  /* 0x00000080d9d97811 */ /* 0x000fe400078e08ff */
[----:B------:R-:W-:Y:S02]  /*1450*/  LOP3.LUT R213, R213, 0x7ffffffc, RZ, 0xc0, !PT ;  /* 0x7ffffffcd5d57812 */ /* 0x000fe400078ec0ff */
[----:B------:R-:W-:Y:S02]  /*1460*/  SEL R221, R0, 0xffffffe0, !P1 ;  /* 0xffffffe000dd7807 */ /* 0x000fe40004800000 */
[C---:B------:R-:W-:Y:S01]  /*1470*/  IADD3 R209, R217.reuse, -0x10, RZ ;  /* 0xfffffff0d9d17810 */ /* 0x040fe20007ffe0ff */
[----:B------:R-:W-:Y:S01]  /*1480*/  IMAD.IADD R213, R216, 0x1, -R213 ;  /* 0x00000001d8d57824 */ /* 0x000fe200078e0ad5 */
[----:B------:R-:W-:Y:S01]  /*1490*/  SEL R189, R0, 0xffffffe0, !P0 ;  /* 0xffffffe000bd7807 */ /* 0x000fe20004000000 */
[C---:B------:R-:W-:Y:S01]  /*14a0*/  IMAD.IADD R226, R217.reuse, 0x1, R221 ;  /* 0x00000001d9e27824 */ /* 0x040fe200078e02dd */
[----:B------:R-:W-:Y:S01]  /*14b0*/  @P3 IADD3 R209, R217, 0x10, RZ ;  /* 0x00000010d9d13810 */ /* 0x000fe20007ffe0ff */
[----:B------:R-:W-:Y:S01]  /*14c0*/  IMAD.SHL.U32 R213, R213, 0x2, RZ ;  /* 0x00000002d5d57824 */ /* 0x000fe200078e00ff */
[----:B------:R-:W-:-:S02]  /*14d0*/  LEA R185, R3, 0x100, 0x1 ;  /* 0x0000010003b97811 */ /* 0x000fc400078e08ff */
[----:B------:R-:W-:Y:S01]  /*14e0*/  LEA R191, R2, 0x18100, 0x1 ;  /* 0x0001810002bf7811 */ /* 0x000fe200078e08ff */
[----:B------:R-:W-:Y:S01]  /*14f0*/  IMAD.IADD R221, R221, 0x1, R209 ;  /* 0x00000001dddd7824 */ /* 0x000fe200078e02d1 */
[----:B------:R-:W-:Y:S01]  /*1500*/  SEL R227, R5, 0xffffffc0, !P2 ;  /* 0xffffffc005e37807 */ /* 0x000fe20005000000 */
[----:B------:R-:W-:Y:S01]  /*1510*/  IMAD.IADD R229, R189, 0x1, R185 ;  /* 0x00000001bde57824 */ /* 0x000fe200078e02b9 */
[----:B------:R-:W-:Y:S01]  /*1520*/  SEL R0, R5, 0xffffffc0, !P4 ;  /* 0xffffffc005007807 */ /* 0x000fe20006000000 */
[----:B------:R-:W-:Y:S01]  /*1530*/  IMAD.IADD R188, R191, 0x1, R189 ;  /* 0x00000001bfbc7824 */ /* 0x000fe200078e02bd */
[C---:B------:R-:W-:Y:S01]  /*1540*/  IADD3 R208, R222.reuse, 0x40, RZ ;  /* 0x00000040ded07810 */ /* 0x040fe20007ffe0ff */
[--C-:B------:R-:W-:Y:S01]  /*1550*/  IMAD.IADD R225, R217, 0x1, R227.reuse ;  /* 0x00000001d9e17824 */ /* 0x100fe200078e02e3 */
[----:B------:R-:W-:Y:S01]  /*1560*/  IADD3 R207, R222, 0x80, RZ ;  /* 0x00000080decf7810 */ /* 0x000fe20007ffe0ff */
[----:B------:R-:W-:Y:S01]  /*1570*/  IMAD.IADD R224, R226, 0x1, R227 ;  /* 0x00000001e2e07824 */ /* 0x000fe200078e02e3 */
[----:B------:R-:W-:Y:S01]  /*1580*/  SHF.R.S32.HI R223, RZ, 0x1f, R222 ;  /* 0x0000001fffdf7819 */ /* 0x000fe200000114de */
[----:B------:R-:W-:Y:S01]  /*1590*/  IMAD.IADD R228, R227, 0x1, R209 ;  /* 0x00000001e3e47824 */ /* 0x000fe200078e02d1 */
[----:B------:R-:W-:Y:S01]  /*15a0*/  SHF.R.S32.HI R203, RZ, 0x1f, R208 ;  /* 0x0000001fffcb7819 */ /* 0x000fe200000114d0 */
[----:B------:R-:W-:Y:S01]  /*15b0*/  IMAD.IADD R227, R221, 0x1, R227 ;  /* 0x00000001dde37824 */ /* 0x000fe200078e02e3 */
[----:B------:R-:W-:Y:S01]  /*15c0*/  SHF.R.S32.HI R202, RZ, 0x1f, R207 ;  /* 0x0000001fffca7819 */ /* 0x000fe200000114cf */
[--C-:B------:R-:W-:Y:S01]  /*15d0*/  IMAD.IADD R187, R191, 0x1, R0.reuse ;  /* 0x00000001bfbb7824 */ /* 0x100fe200078e0200 */
[----:B------:R-:W-:Y:S01]  /*15e0*/  IADD3 R211, R212, 0x100, RZ ;  /* 0x00000100d4d37810 */ /* 0x000fe20007ffe0ff */
[----:B------:R-:W-:Y:S01]  /*15f0*/  IMAD.IADD R184, R0, 0x1, R185 ;  /* 0x0000000100b87824 */ /* 0x000fe200078e02b9 */
[----:B------:R-:W-:Y:S01]  /*1600*/  IADD3 R210, R212, 0xc100, RZ ;  /* 0x0000c100d4d27810 */ /* 0x000fe20007ffe0ff */
[----:B------:R-:W-:Y:S01]  /*1610*/  IMAD.IADD R229, R0, 0x1, R229 ;  /* 0x0000000100e57824 */ /* 0x000fe200078e02e5 */
[----:B------:R-:W-:Y:S01]  /*1620*/  LEA R190, R4, 0xc100, 0x1 ;  /* 0x0000c10004be7811 */ /* 0x000fe200078e08ff */
[----:B------:R-:W-:-:S02]  /*1630*/  IMAD.IADD R186, R188, 0x1, R0 ;  /* 0x00000001bcba7824 */ /* 0x000fc400078e0200 */
.L_x_2216:
        /* <DEDUP_REMOVED lines=8> */
[----:B------:R-:W-:-:S04]  /*16c0*/  ISETP.NE.U32.AND P1, PT, RZ, c[0x0][0x348], PT ;  /* 0x0000d200ff007a0c */ /* 0x000fc80003f25070 */
[----:B------:R-:W-:Y:S02]  /*16d0*/  ISETP.NE.AND.EX P1, PT, RZ, c[0x0][0x34c], PT, P1 ;  /* 0x0000d300ff007a0c */ /* 0x000fe40003f25310 */
[----:B--2---:R-:W-:-:S03]  /*16e0*/  SHF.R.S32.HI R5, RZ, 0x1f, R230 ;  /* 0x0000001fff057819 */ /* 0x004fc600000114e6 */
[----:B------:R-:W-:-:S04]  /*16f0*/  @P2 LEA R6, P0, R230, c[0x0][0x370], 0x2 ;  /* 0x0000dc00e6062a11 */ /* 0x000fc800078010ff */
[C---:B------:R-:W-:Y:S02]  /*1700*/  @P2 LEA.HI.X R7, R230.reuse, c[0x0][0x374], R5, 0x2, P0 ;  /* 0x0000dd00e6072a11 */ /* 0x040fe400000f1405 */
[----:B------:R-:W-:Y:S02]  /*1710*/  ISETP.NE.U32.AND P0, PT, RZ, c[0x0][0x350], PT ;  /* 0x0000d400ff007a0c */ /* 0x000fe40003f05070 */
[C---:B------:R-:W-:Y:S01]  /*1720*/  LEA R10, P4, R230.reuse, c[0x0][0x348], 0x2 ;  /* 0x0000d200e60a7a11 */ /* 0x040fe200078810ff */
[----:B------:R1:W5:Y:S01]  /*1730*/  @P2 LDG.E R2, [R6.64] ;  /* 0x0000000806022981 */ /* 0x000362000c1e1900 */
[----:B------:R-:W-:Y:S02]  /*1740*/  ISETP.NE.AND.EX P0, PT, RZ, c[0x0][0x354], PT, P0 ;  /* 0x0000d500ff007a0c */ /* 0x000fe40003f05300 */
[C---:B------:R-:W-:Y:S02]  /*1750*/  @P5 LEA R12, P2, R230.reuse, c[0x0][0x360], 0x2 ;  /* 0x0000d800e60c5a11 */ /* 0x040fe400078410ff */
[----:B------:R-:W-:-:S02]  /*1760*/  LEA R8, P3, R230, c[0x0][0x350], 0x2 ;  /* 0x0000d400e6087a11 */ /* 0x000fc400078610ff */
[C-C-:B------:R-:W-:Y:S02]  /*1770*/  @P5 LEA.HI.X R13, R230.reuse, c[0x0][0x364], R5.reuse, 0x2, P2 ;  /* 0x0000d900e60d5a11 */ /* 0x140fe400010f1405 */
[C-C-:B------:R-:W-:Y:S02]  /*1780*/  LEA.HI.X R11, R230.reuse, c[0x0][0x34c], R5.reuse, 0x2, P4 ;  /* 0x0000d300e60b7a11 */ /* 0x140fe400020f1405 */
[----:B------:R-:W-:Y:S01]  /*1790*/  LEA.HI.X R9, R230, c[0x0][0x354], R5, 0x2, P3 ;  /* 0x0000d500e6097a11 */ /* 0x000fe200018f1405 */
[----:B------:R2:W5:Y:S01]  /*17a0*/  @P5 LDG.E R243, [R12.64] ;  /* 0x000000080cf35981 */ /* 0x000562000c1e1900 */
[----:B-1----:R-:W-:-:S06]  /*17b0*/  CS2R R6, SRZ ;  /* 0x0000000000067805 */ /* 0x002fcc000001ff00 */
[----:B------:R2:W5:Y:S04]  /*17c0*/  @P1 LDG.E R6, [R10.64] ;  /* 0x000000080a061981 */ /* 0x000568000c1e1900 */
[----:B------:R2:W5:Y:S01]  /*17d0*/  @P0 LDG.E R7, [R8.64] ;  /* 0x0000000808070981 */ /* 0x000562000c1e1900 */
[----:B------:R-:W-:Y:S01]  /*17e0*/  YIELD ;  /* 0x0000000000007946 */ /* 0x000fe20003800000 */
[----:B------:R-:W-:Y:S01]  /*17f0*/  LOP3.LUT R231, R198, 0xffff, RZ, 0xc0, !PT ;  /* 0x0000ffffc6e77812 */ /* 0x000fe200078ec0ff */
[----:B------:R-:W-:Y:S05]  /*1800*/  @P5 BRA `(.L_x_2126) ;  /* 0x0000005000005947 */ /* 0x000fea0003800000 */
[----:B-----5:R-:W-:Y:S01]  /*1810*/  MOV R243, c[0x0][0x168] ;  /* 0x00005a0000f37a02 */ /* 0x020fe20000000f00 */
[----:B------:R-:W-:Y:S05]  /*1820*/  @!P1 BRA `(.L_x_2126) ;  /* 0x0000003000009947 */ /* 0x000fea0003800000 */
[----:B------:R-:W3:Y:S04]  /*1830*/  LDG.E R243, [R10.64] ;  /* 0x000000080af37981 */ /* 0x000ee8000c1e1900 */
[----:B------:R-:W3:Y:S02]  /*1840*/  LDG.E R3, [R10.64+0x4] ;  /* 0x000004080a037981 */ /* 0x000ee4000c1e1900 */
[----:B---3--:R-:W-:-:S02]  /*1850*/  IADD3 R243, -R243, R3, RZ ;  /* 0x00000003f3f37210 */ /* 0x008fc40007ffe1ff */
.L_x_2126:
[----:B------:R-:W-:-:S04]  /*1860*/  ISETP.NE.U32.AND P2, PT, RZ, c[0x0][0x368], PT ;  /* 0x0000da00ff007a0c */ /* 0x000fc80003f45070 */
[----:B------:R-:W-:-:S13]  /*1870*/  ISETP.NE.AND.EX P2, PT, RZ, c[0x0][0x36c], PT, P2 ;  /* 0x0000db00ff007a0c */ /* 0x000fda0003f45320 */
[----:B------:R-:W-:Y:S05]  /*1880*/  @!P2 BRA `(.L_x_2127) ;  /* 0x000000400000a947 */ /* 0x000fea0003800000 */
[----:B------:R-:W-:-:S04]  /*1890*/  LEA R244, P2, R230, c[0x0][0x368], 0x2 ;  /* 0x0000da00e6f47a11 */ /* 0x000fc800078410ff */
[----:B------:R-:W-:-:S05]  /*18a0*/  LEA.HI.X R245, R230, c[0x0][0x36c], R5, 0x2, P2 ;  /* 0x0000db00e6f57a11 */ /* 0x000fca00010f1405 */
[----:B------:R1:W5:Y:S01]  /*18b0*/  LDG.E R244, [R244.64] ;  /* 0x00000008f4f47981 */ /* 0x000362000c1e1900 */
[----:B------:R-:W-:Y:S05]  /*18c0*/  BRA `(.L_x_2128) ;  /* 0x0000005000007947 */ /* 0x000fea0003800000 */
.L_x_2127:
[----:B------:R-:W-:Y:S01]  /*18d0*/  MOV R244, c[0x0][0x1d0] ;  /* 0x0000740000f47a02 */ /* 0x000fe20000000f00 */
[----:B------:R-:W-:Y:S05]  /*18e0*/  @!P0 BRA `(.L_x_2128) ;  /* 0x0000003000008947 */ /* 0x000fea0003800000 */
[----:B------:R1:W3:Y:S04]  /*18f0*/  LDG.E R244, [R8.64] ;  /* 0x0000000808f47981 */ /* 0x0002e8000c1e1900 */
[----:B-12---:R-:W3:Y:S02]  /*1900*/  LDG.E R8, [R8.64+0x4] ;  /* 0x0000040808087981 */ /* 0x006ee4000c1e1900 */
[----:B---3--:R-:W-:Y:S02]  /*1910*/  IADD3 R244, -R244, R8, RZ ;  /* 0x00000008f4f47210 */ /* 0x008fe40007ffe1ff */
.L_x_2128:
[----:B------:R-:W-:Y:S01]  /*1920*/  IMAD.MOV.U32 R3, RZ, RZ, c[0x0][0x2c4] ;  /* 0x0000b100ff037624 */ /* 0x000fe200078e00ff */
[----:B------:R-:W-:Y:S01]  /*1930*/  LOP3.LUT R234, R198, 0xff0000, RZ, 0xc0, !PT ;  /* 0x00ff0000c6ea7812 */ /* 0x000fe200078ec0ff */
[----:B------:R-:W-:Y:S01]  /*1940*/  IMAD.SHL.U32 R197, R197, 0x80, RZ ;  /* 0x00000080c5c57824 */ /* 0x000fe200078e00ff */
[----:B------:R-:W-:Y:S01]  /*1950*/  BSSY B0, `(.L_x_2129) ;  /* 0x0000035000007945 */ /* 0x000fe20003800000 */
[--C-:B-----5:R-:W-:Y:S01]  /*1960*/  IMAD.IADD R244, R244, 0x1, -R2.reuse ;  /* 0x00000001f4f47824 */ /* 0x120fe200078e0a02 */
[----:B------:R-:W-:Y:S01]  /*1970*/  ISETP.NE.AND P2, PT, R3, 0x1, PT ;  /* 0x000000010300780c */ /* 0x000fe20003f45270 */
[----:B------:R-:W-:Y:S01]  /*1980*/  IMAD.IADD R7, R7, 0x1, R2 ;  /* 0x0000000107077824 */ /* 0x000fe200078e0202 */
[----:B------:R-:W-:-:S02]  /*1990*/  IADD3 R3, R197, 0x7f, RZ ;  /* 0x0000007fc5037810 */ /* 0x000fc40007ffe0ff */
[C---:B------:R-:W-:Y:S02]  /*19a0*/  IADD3 R4, R244.reuse, 0x40, -R243 ;  /* 0x00000040f4047810 */ /* 0x040fe40007ffe8f3 */
[----:B--2---:R-:W-:-:S07]  /*19b0*/  IADD3 R9, R244, 0x3f, RZ ;  /* 0x0000003ff4097810 */ /* 0x004fce0007ffe0ff */
[----:B------:R-:W-:-:S05]  /*19c0*/  @P2 IMAD.HI.U32 R8, R3, c[0x0][0x2c8], RZ ;  /* 0x0000b20003082a27 */ /* 0x000fca00078e00ff */
[----:B------:R-:W-:Y:S02]  /*19d0*/  @P2 SHF.R.U32.HI R3, RZ, c[0x0][0x2cc], R8 ;  /* 0x0000b300ff032a19 */ /* 0x000fe40000011608 */
[----:B------:R-:W-:-:S03]  /*19e0*/  SHF.R.S32.HI R8, RZ, 0x1f, R9 ;  /* 0x0000001fff087819 */ /* 0x000fc60000011409 */
[----:B------:R-:W-:Y:S01]  /*19f0*/  IMAD.IADD R4, R4, 0x1, R3 ;  /* 0x0000000104047824 */ /* 0x000fe200078e0203 */
[----:B------:R-:W-:-:S04]  /*1a00*/  LEA.HI R8, R8, R9, RZ, 0x6 ;  /* 0x0000000908087211 */ /* 0x000fc800078f30ff */
[----:B------:R-:W-:Y:S02]  /*1a10*/  SHF.R.S32.HI R3, RZ, 0x1f, R4 ;  /* 0x0000001fff037819 */ /* 0x000fe40000011404 */
[----:B------:R-:W-:Y:S02]  /*1a20*/  SHF.R.S32.HI R8, RZ, 0x6, R8 ;  /* 0x00000006ff087819 */ /* 0x000fe40000011408 */
[----:B------:R-:W-:Y:S02]  /*1a30*/  LEA.HI R3, R3, R4, RZ, 0x6 ;  /* 0x0000000403037211 */ /* 0x000fe400078f30ff */
[----:B------:R-:W-:Y:S02]  /*1a40*/  LOP3.LUT R4, R198, 0xff000000, RZ, 0xc0, !PT ;  /* 0xff000000c6047812 */ /* 0x000fe400078ec0ff */
[----:B------:R-:W-:Y:S02]  /*1a50*/  SHF.R.S32.HI R3, RZ, 0x6, R3 ;  /* 0x00000006ff037819 */ /* 0x000fe40000011403 */
[----:B------:R-:W-:-:S02]  /*1a60*/  SHF.R.U32.HI R4, RZ, 0x8, R4 ;  /* 0x00000008ff047819 */ /* 0x000fc40000011604 */
[----:B------:R-:W-:Y:S02]  /*1a70*/  IMNMX R3, R8, R3, PT ;  /* 0x0000000308037217 */ /* 0x000fe40003800200 */
[----:B------:R-:W-:Y:S01]  /*1a80*/  LEA.HI R234, R234, R4, RZ, 0x10 ;  /* 0x00000004eaea7211 */ /* 0x000fe200078f80ff */
[----:B------:R-:W-:Y:S01]  /*1a90*/  IMAD.MOV.U32 R4, RZ, RZ, RZ ;  /* 0x000000ffff047224 */ /* 0x000fe200078e00ff */
[----:B------:R-:W-:Y:S02]  /*1aa0*/  ISETP.GE.AND P3, PT, R3, 0x1, PT ;  /* 0x000000010300780c */ /* 0x000fe40003f66270 */
[----:B------:R-:W-:Y:S02]  /*1ab0*/  LOP3.LUT R235, R234, 0xff, RZ, 0xc0, !PT ;  /* 0x000000ffeaeb7812 */ /* 0x000fe400078ec0ff */
[----:B------:R-:W-:-:S09]  /*1ac0*/  SHF.R.U32.HI R234, RZ, 0x10, R234 ;  /* 0x00000010ffea7819 */ /* 0x000fd200000116ea */
[----:B------:R-:W-:Y:S05]  /*1ad0*/  @!P3 BRA `(.L_x_2130) ;  /* 0x000001c00000b947 */ /* 0x000fea0003800000 */
[----:B------:R-:W-:-:S04]  /*1ae0*/  ISETP.NE.AND P3, PT, R234, RZ, PT ;  /* 0x000000ffea00720c */ /* 0x000fc80003f65270 */
[----:B------:R-:W-:-:S04]  /*1af0*/  SEL R8, R234, c[0x0][0x338], P3 ;  /* 0x0000ce00ea087a07 */ /* 0x000fc80001800000 */
[-C--:B------:R-:W-:Y:S02]  /*1b00*/  IABS R10, R8.reuse ;  /* 0x00000008000a7213 */ /* 0x080fe40000000000 */
[----:B------:R-:W-:Y:S02]  /*1b10*/  IADD3 R11, R8, -0x1, R3 ;  /* 0xffffffff080b7810 */ /* 0x000fe40007ffe003 */
[----:B------:R-:W2:Y:S01]  /*1b20*/  I2F.RP R12, R10 ;  /* 0x0000000a000c7306 */ /* 0x000ea20000209400 */
[-C--:B------:R-:W-:Y:S02]  /*1b30*/  IABS R2, R8.reuse ;  /* 0x0000000800027213 */ /* 0x080fe40000000000 */
[----:B------:R-:W-:Y:S02]  /*1b40*/  IABS R4, R11 ;  /* 0x0000000b00047213 */ /* 0x000fe40000000000 */
[----:B------:R-:W-:Y:S01]  /*1b50*/  LOP3.LUT R11, R11, R8, RZ, 0x3c, !PT ;  /* 0x000000080b0b7212 */ /* 0x000fe200078e3cff */
[----:B------:R-:W-:-:S03]  /*1b60*/  IMAD.MOV R2, RZ, RZ, -R2 ;  /* 0x000000ffff027224 */ /* 0x000fc600078e0a02 */
[----:B------:R-:W-:Y:S01]  /*1b70*/  ISETP.GE.AND P3, PT, R11, RZ, PT ;  /* 0x000000ff0b00720c */ /* 0x000fe20003f66270 */
[----:B--2---:R-:W2:Y:S02]  /*1b80*/  MUFU.RCP R12, R12 ;  /* 0x0000000c000c7308 */ /* 0x004ea40000001000 */
[----:B--2---:R-:W-:-:S06]  /*1b90*/  IADD3 R12, R12, 0xffffffe, RZ ;  /* 0x0ffffffe0c0c7810 */ /* 0x004fcc0007ffe0ff */
[----:B------:R-:W2:Y:S02]  /*1ba0*/  F2I.FTZ.U32.TRUNC.NTZ R13, R12 ;  /* 0x0000000c000d7305 */ /* 0x000ea4000021f000 */
[----:B--2---:R-:W-:Y:S02]  /*1bb0*/  IMAD.MOV R9, RZ, RZ, -R13 ;  /* 0x000000ffff097224 */ /* 0x004fe400078e0a0d */
        /* <DEDUP_REMOVED lines=14> */
.L_x_2130:
[----:B------:R-:W-:Y:S05]  /*1ca0*/  BSYNC B0 ;  /* 0x0000000000007941 */ /* 0x000fea0003800000 */
.L_x_2129:
        /* <DEDUP_REMOVED lines=59> */
[----:B------:R2:W3:Y:S01]  /*2060*/  @P4 LDG.E R2, [R8.64] ;  /* 0x0000000808024981 */ /* 0x0004e2000c1e1900 */
[----:B------:R-:W-:Y:S01]  /*2070*/  SHF.R.S32.HI R16, RZ, 0x1f, R6 ;  /* 0x0000001fff107819 */ /* 0x000fe20000011406 */
[----:B------:R-:W-:Y:S01]  /*2080*/  IMAD.WIDE.U32 R12, R6, c[0x0][0x178], RZ ;  /* 0x00005e00060c7a25 */ /* 0x000fe200078e00ff */
[----:B------:R-:W-:Y:S02]  /*2090*/  LEA R0, R218, R219, 0x5 ;  /* 0x000000dbda007211 */ /* 0x000fe400078e28ff */
[----:B------:R-:W-:Y:S01]  /*20a0*/  IADD3 R10, P3, R219, R7, RZ ;  /* 0x00000007db0a7210 */ /* 0x000fe20007f7e0ff */
[----:B------:R-:W-:Y:S01]  /*20b0*/  IMAD R16, R16, c[0x0][0x178], RZ ;  /* 0x00005e0010107a24 */ /* 0x000fe200078e02ff */
[----:B------:R-:W-:Y:S02]  /*20c0*/  IADD3 R0, R197, R0, RZ ;  /* 0x00000000c5007210 */ /* 0x000fe40007ffe0ff */
[----:B------:R-:W-:Y:S01]  /*20d0*/  ISETP.GE.AND P6, PT, R222, c[0x0][0x198], PT ;  /* 0x00006600de007a0c */ /* 0x000fe20003fc6270 */
[----:B------:R-:W-:Y:S01]  /*20e0*/  IMAD R16, R6, c[0x0][0x17c], R16 ;  /* 0x00005f0006107a24 */ /* 0x000fe200078e0210 */
[----:B------:R-:W-:Y:S01]  /*20f0*/  MOV R4, R0 ;  /* 0x0000000000047202 */ /* 0x000fe20000000f00 */
[----:B------:R-:W-:Y:S01]  /*2100*/  @P2 IMAD.HI.U32 R6, R0, c[0x0][0x2c8], RZ ;  /* 0x0000b20000062a27 */ /* 0x000fe200078e00ff */
[----:B------:R-:W-:-:S02]  /*2110*/  ISETP.GE.AND P5, PT, R208, c[0x0][0x198], PT ;  /* 0x00006600d0007a0c */ /* 0x000fc40003fa6270 */
[----:B------:R-:W-:Y:S01]  /*2120*/  IADD3 R17, R13, R16, RZ ;  /* 0x000000100d117210 */ /* 0x000fe20007ffe0ff */
[C---:B------:R-:W-:Y:S01]  /*2130*/  IMAD.WIDE.U32 R14, R10.reuse, c[0x0][0x1e0], R222 ;  /* 0x000078000a0e7a25 */ /* 0x040fe200078e00de */
[----:B------:R-:W-:Y:S02]  /*2140*/  MOV R16, R12 ;  /* 0x0000000c00107202 */ /* 0x000fe40000000f00 */
[----:B------:R-:W-:Y:S01]  /*2150*/  @P2 SHF.R.U32.HI R4, RZ, c[0x0][0x2cc], R6 ;  /* 0x0000b300ff042a19 */ /* 0x000fe20000011606 */
[----:B------:R-:W-:Y:S01]  /*2160*/  IMAD.WIDE.U32 R12, R10, c[0x0][0x208], R222 ;  /* 0x000082000a0c7a25 */ /* 0x000fe200078e00de */
[----:B------:R-:W-:Y:S02]  /*2170*/  SEL R6, R230, RZ, !P1 ;  /* 0x000000ffe6067207 */ /* 0x000fe40004800000 */
[----:B------:R-:W-:Y:S01]  /*2180*/  IADD3 R80, R3, -0x1, RZ ;  /* 0xffffffff03507810 */ /* 0x000fe20007ffe0ff */
[----:B------:R-:W-:Y:S01]  /*2190*/  IMAD.WIDE.U32 R16, R231, c[0x0][0x1b8], R16 ;  /* 0x00006e00e7107a25 */ /* 0x000fe200078e0010 */
[----:B--2---:R-:W-:-:S02]  /*21a0*/  SHF.R.S32.HI R8, RZ, 0x1f, R7 ;  /* 0x0000001fff087819 */ /* 0x004fc40000011407 */
[----:B------:R-:W-:Y:S01]  /*21b0*/  SEL R7, R5, RZ, !P1 ;  /* 0x000000ff05077207 */ /* 0x000fe20004800000 */
[----:B------:R-:W-:Y:S01]  /*21c0*/  IMAD R11, R231, c[0x0][0x1bc], R17 ;  /* 0x00006f00e70b7a24 */ /* 0x000fe200078e0211 */
[----:B------:R-:W-:-:S03]  /*21d0*/  LEA.HI.X.SX32 R8, R219, R8, 0x1, P3 ;  /* 0x00000008db087211 */ /* 0x000fc600018f0eff */
[----:B------:R-:W-:Y:S02]  /*21e0*/  IMAD R7, R7, c[0x0][0x1c0], RZ ;  /* 0x0000700007077a24 */ /* 0x000fe400078e02ff */
[C---:B------:R-:W-:Y:S02]  /*21f0*/  IMAD R9, R8.reuse, c[0x0][0x1e0], RZ ;  /* 0x0000780008097a24 */ /* 0x040fe400078e02ff */
[----:B------:R-:W-:Y:S02]  /*2200*/  IMAD R8, R8, c[0x0][0x208], RZ ;  /* 0x0000820008087a24 */ /* 0x000fe400078e02ff */
[C---:B------:R-:W-:Y:S02]  /*2210*/  IMAD R9, R10.reuse, c[0x0][0x1e4], R9 ;  /* 0x000079000a097a24 */ /* 0x040fe400078e0209 */
[----:B------:R-:W-:Y:S02]  /*2220*/  IMAD R8, R10, c[0x0][0x20c], R8 ;  /* 0x000083000a087a24 */ /* 0x000fe400078e0208 */
[----:B------:R-:W-:Y:S01]  /*2230*/  IMAD.MOV.U32 R10, RZ, RZ, R16 ;  /* 0x000000ffff0a7224 */ /* 0x000fe200078e0010 */
[----:B------:R-:W-:Y:S01]  /*2240*/  IADD3 R15, R15, R9, RZ ;  /* 0x000000090f0f7210 */ /* 0x000fe20007ffe0ff */
[C---:B------:R-:W-:Y:S01]  /*2250*/  IMAD R7, R6.reuse, c[0x0][0x1c4], R7 ;  /* 0x0000710006077a24 */ /* 0x040fe200078e0207 */
[----:B------:R-:W-:Y:S01]  /*2260*/  IADD3 R13, R13, R8, RZ ;  /* 0x000000080d0d7210 */ /* 0x000fe20007ffe0ff */
[----:B------:R-:W-:Y:S01]  /*2270*/  IMAD.WIDE.U32 R10, R6, c[0x0][0x1c0], R10 ;  /* 0x00007000060a7a25 */ /* 0x000fe200078e000a */
[----:B------:R-:W-:-:S02]  /*2280*/  IADD3 R6, -R4, RZ, RZ ;  /* 0x000000ff04067210 */ /* 0x000fc40007ffe1ff */
[----:B------:R-:W-:Y:S01]  /*2290*/  SHF.R.S32.HI R8, RZ, 0x1f, R4 ;  /* 0x0000001fff087819 */ /* 0x000fe20000011404 */
[----:B------:R-:W-:Y:S02]  /*22a0*/  IMAD.IADD R11, R11, 0x1, R7 ;  /* 0x000000010b0b7824 */ /* 0x000fe400078e0207 */
[----:B------:R-:W-:Y:S02]  /*22b0*/  IMAD R6, R6, c[0x0][0x2c4], R0 ;  /* 0x0000b10006067a24 */ /* 0x000fe400078e0200 */
[----:B------:R-:W-:Y:S02]  /*22c0*/  IMAD R8, R8, c[0x0][0x1b0], RZ ;  /* 0x00006c0008087a24 */ /* 0x000fe400078e02ff */
[----:B------:R-:W-:-:S04]  /*22d0*/  IMAD.WIDE.U32 R10, R4, c[0x0][0x1b0], R10 ;  /* 0x00006c00040a7a25 */ /* 0x000fc800078e000a */
[----:B------:R-:W-:Y:S01]  /*22e0*/  IMAD R8, R4, c[0x0][0x1b4], R8 ;  /* 0x00006d0004087a24 */ /* 0x000fe200078e0208 */
[----:B------:R-:W-:Y:S01]  /*22f0*/  SHF.R.S32.HI R4, RZ, 0x1f, R6 ;  /* 0x0000001fff047819 */ /* 0x000fe20000011406 */
[----:B------:R-:W-:-:S03]  /*2300*/  IMAD.WIDE.U32 R14, R231, c[0x0][0x1e8], R14 ;  /* 0x00007a00e70e7a25 */ /* 0x000fc600078e000e */
[----:B------:R-:W-:Y:S01]  /*2310*/  IADD3 R11, R11, R8, RZ ;  /* 0x000000080b0b7210 */ /* 0x000fe20007ffe0ff */
[----:B------:R-:W-:Y:S01]  /*2320*/  IMAD.WIDE.U32 R12, R231, c[0x0][0x210], R12 ;  /* 0x00008400e70c7a25 */ /* 0x000fe200078e000c */
[----:B------:R-:W-:-:S03]  /*2330*/  MOV R240, R14 ;  /* 0x0000000e00f07202 */ /* 0x000fc60000000f00 */
[----:B------:R-:W-:Y:S01]  /*2340*/  IMAD R4, R4, c[0x0][0x1a8], RZ ;  /* 0x00006a0004047a24 */ /* 0x000fe200078e02ff */
[----:B------:R-:W-:Y:S01]  /*2350*/  MOV R236, R12 ;  /* 0x0000000c00ec7202 */ /* 0x000fe20000000f00 */
[C---:B------:R-:W-:Y:S02]  /*2360*/  IMAD R241, R231.reuse, c[0x0][0x1ec], R15 ;  /* 0x00007b00e7f17a24 */ /* 0x040fe400078e020f */
[C---:B------:R-:W-:Y:S02]  /*2370*/  IMAD R8, R6.reuse, c[0x0][0x1ac], R4 ;  /* 0x00006b0006087a24 */ /* 0x040fe400078e0204 */
[----:B------:R-:W-:Y:S02]  /*2380*/  IMAD R237, R231, c[0x0][0x214], R13 ;  /* 0x00008500e7ed7a24 */ /* 0x000fe400078e020d */
[----:B------:R-:W-:-:S05]  /*2390*/  IMAD.WIDE.U32 R6, R6, c[0x0][0x1a8], R10 ;  /* 0x00006a0006067a25 */ /* 0x000fca00078e000a */
[----:B------:R-:W-:Y:S02]  /*23a0*/  IADD3 R8, R7, R8, RZ ;  /* 0x0000000807087210 */ /* 0x000fe40007ffe0ff */
[----:B------:R-:W-:Y:S02]  /*23b0*/  IADD3 R7, R219, R197, RZ ;  /* 0x000000c5db077210 */ /* 0x000fe40007ffe0ff */
[----:B---3--:R-:W-:Y:S01]  /*23c0*/  @P4 SHF.R.S32.HI R0, RZ, 0x1f, R2 ;  /* 0x0000001fff004819 */ /* 0x008fe20000011402 */
[----:B------:R-:W-:Y:S01]  /*23d0*/  @!P4 IMAD.MOV.U32 R2, RZ, RZ, R230 ;  /* 0x000000ffff02c224 */ /* 0x000fe200078e00e6 */
[----:B------:R-:W-:Y:S02]  /*23e0*/  @!P4 MOV R0, R5 ;  /* 0x000000050000c202 */ /* 0x000fe40000000f00 */
[----:B------:R-:W-:Y:S02]  /*23f0*/  ISETP.GE.AND P4, PT, R207, c[0x0][0x198], PT ;  /* 0x00006600cf007a0c */ /* 0x000fe40003f86270 */
[----:B------:R-:W-:-:S02]  /*2400*/  SEL R0, R0, RZ, !P0 ;  /* 0x000000ff00007207 */ /* 0x000fc40004000000 */
[----:B------:R-:W-:Y:S02]  /*2410*/  SEL R2, R2, RZ, !P0 ;  /* 0x000000ff02027207 */ /* 0x000fe40004000000 */
[----:B------:R-:W-:Y:S01]  /*2420*/  LEA R9, P0, R6, c[0x0][0x160], 0x1 ;  /* 0x0000580006097a11 */ /* 0x000fe200078008ff */
[C---:B------:R-:W-:Y:S02]  /*2430*/  IMAD R232, R0.reuse, c[0x0][0x1f0], RZ ;  /* 0x00007c0000e87a24 */ /* 0x040fe400078e02ff */
        /* <DEDUP_REMOVED lines=9> */
[----:B------:R2:W3:Y:S02]  /*24d0*/  SHFL.IDX PT, R10, R8, RZ, 0x181f ;  /* 0x00181fff080a7589 */ /* 0x0004e400000e0000 */
.L_x_2221:
[----:B------:R-:W-:Y:S05]  /*24e0*/  BRA.DIV ~URZ, `(.L_x_2133) ;  /* 0x0000e2127f007947 */ /* 0x000fea000b800000 */
[----:B------:R4:W1:Y:S02]  /*24f0*/  SHFL.IDX PT, R0, R9, RZ, 0x181f ;  /* 0x00181fff09007589 */ /* 0x00086400000e0000 */
.L_x_2222:
[----:B------:R-:W-:Y:S01]  /*2500*/  IMAD R6, R243, c[0x0][0x2c4], RZ ;  /* 0x0000b100f3067a24 */ /* 0x000fe200078e02ff */
[----:B------:R-:W-:Y:S04]  /*2510*/  BSSY B0, `(.L_x_2134) ;  /* 0x000000f000007945 */ /* 0x000fe80003800000 */
[----:B------:R-:W-:-:S13]  /*2520*/  ISETP.GE.AND P0, PT, R7, R6, PT ;  /* 0x000000060700720c */ /* 0x000fda0003f06270 */
[----:B------:R-:W-:Y:S05]  /*2530*/  @P0 BRA `(.L_x_2135) ;  /* 0x000000c000000947 */ /* 0x000fea0003800000 */
[-C--:B-1----:R-:W-:Y:S02]  /*2540*/  LEA R12, P3, R222, R0.reuse, 0x1 ;  /* 0x00000000de0c7211 */ /* 0x082fe400078608ff */
[-C--:B------:R-:W-:Y:S02]  /*2550*/  LEA R4, P1, R208, R0.reuse, 0x1 ;  /* 0x00000000d0047211 */ /* 0x080fe400078208ff */
[C---:B------:R-:W-:Y:S02]  /*2560*/  LEA R14, P0, R207.reuse, R0, 0x1 ;  /* 0x00000000cf0e7211 */ /* 0x040fe400078008ff */
[-C--:B---3--:R-:W-:Y:S02]  /*2570*/  LEA.HI.X R13, R222, R10.reuse, R223, 0x1, P3 ;  /* 0x0000000ade0d7211 */ /* 0x088fe400018f0cdf */
        /* <DEDUP_REMOVED lines=8> */
.L_x_2135:
[----:B------:R-:W-:Y:S05]  /*2600*/  BSYNC B0 ;  /* 0x0000000000007941 */ /* 0x000fea0003800000 */
.L_x_2134:
[----:B------:R-:W-:Y:S05]  /*2610*/  BRA.DIV ~URZ, `(.L_x_2136) ;  /* 0x0000e1527f007947 */ /* 0x000fea000b800000 */
[----:B---3--:R3:W2:Y:S04]  /*2620*/  SHFL.IDX PT, R10, R8, 0x1, 0x181f ;  /* 0x00381f00080a7f89 */ /* 0x0086a800000e0000 */
[----:B------:R3:W4:Y:S02]  /*2630*/  SHFL.IDX PT, R2, R9, 0x1, 0x181f ;  /* 0x00381f0009027f89 */ /* 0x00072400000e0000 */
.L_x_2223:
[----:B-1----:R-:W-:Y:S01]  /*2640*/  IADD3 R0, R7, 0x20, RZ ;  /* 0x0000002007007810 */ /* 0x002fe20007ffe0ff */
[----:B------:R-:W-:Y:S03]  /*2650*/  BSSY B0, `(.L_x_2137) ;  /* 0x000000f000007945 */ /* 0x000fe60003800000 */
[----:B------:R-:W-:-:S13]  /*2660*/  ISETP.GE.AND P0, PT, R0, R6, PT ;  /* 0x000000060000720c */ /* 0x000fda0003f06270 */
[----:B------:R-:W-:Y:S05]  /*2670*/  @P0 BRA `(.L_x_2138) ;  /* 0x000000c000000947 */ /* 0x000fea0003800000 */
[-C--:B----4-:R-:W-:Y:S02]  /*2680*/  LEA R12, P3, R222, R2.reuse, 0x1 ;  /* 0x00000002de0c7211 */ /* 0x090fe400078608ff */
[-C--:B------:R-:W-:Y:S02]  /*2690*/  LEA R4, P1, R208, R2.reuse, 0x1 ;  /* 0x00000002d0047211 */ /* 0x080fe400078208ff */
[C---:B------:R-:W-:Y:S02]  /*26a0*/  LEA R14, P0, R207.reuse, R2, 0x1 ;  /* 0x00000002cf0e7211 */ /* 0x040fe400078008ff */
        /* <DEDUP_REMOVED lines=9> */
.L_x_2138:
[----:B------:R-:W-:Y:S05]  /*2740*/  BSYNC B0 ;  /* 0x0000000000007941 */ /* 0x000fea0003800000 */
.L_x_2137:
[----:B------:R-:W-:Y:S05]  /*2750*/  BRA.DIV ~URZ, `(.L_x_2139) ;  /* 0x0000e0d27f007947 */ /* 0x000fea000b800000 */
[----:B--2---:R2:W1:Y:S02]  /*2760*/  SHFL.IDX PT, R10, R8, 0x2, 0x181f ;  /* 0x00581f00080a7f89 */ /* 0x00446400000e0000 */
.L_x_2224:
[----:B------:R-:W-:Y:S05]  /*2770*/  BRA.DIV ~URZ, `(.L_x_2140) ;  /* 0x0000e1227f007947 */ /* 0x000fea000b800000 */
[----:B----4-:R4:W2:Y:S02]  /*2780*/  SHFL.IDX PT, R2, R9, 0x2, 0x181f ;  /* 0x00581f0009027f89 */ /* 0x0108a400000e0000 */
.L_x_2225:
[----:B------:R-:W-:Y:S01]  /*2790*/  IADD3 R0, R7, 0x40, RZ ;  /* 0x0000004007007810 */ /* 0x000fe20007ffe0ff */
[----:B------:R-:W-:Y:S03]  /*27a0*/  BSSY B0, `(.L_x_2141) ;  /* 0x000000f000007945 */ /* 0x000fe60003800000 */
[----:B------:R-:W-:-:S13]  /*27b0*/  ISETP.GE.AND P0, PT, R0, R6, PT ;  /* 0x000000060000720c */ /* 0x000fda0003f06270 */
[----:B------:R-:W-:Y:S05]  /*27c0*/  @P0 BRA `(.L_x_2142) ;  /* 0x000000c000000947 */ /* 0x000fea0003800000 */
[-C--:B-12---:R-:W-:Y:S02]  /*27d0*/  LEA R12, P3, R222, R2.reuse, 0x1 ;  /* 0x00000002de0c7211 */ /* 0x086fe400078608ff */
[-C--:B------:R-:W-:Y:S02]  /*27e0*/  LEA R4, P1, R208, R2.reuse, 0x1 ;  /* 0x00000002d0047211 */ /* 0x080fe400078208ff */
[C---:B------:R-:W-:Y:S02]  /*27f0*/  LEA R14, P0, R207.reuse, R2, 0x1 ;  /* 0x00000002cf0e7211 */ /* 0x040fe400078008ff */
[-C--:B------:R-:W-:Y:S02]  /*2800*/  LEA.HI.X R13, R222, R10.reuse, R223, 0x1, P3 ;  /* 0x0000000ade0d7211 */ /* 0x080fe400018f0cdf */
        /* <DEDUP_REMOVED lines=8> */
.L_x_2142:
[----:B------:R-:W-:Y:S05]  /*2890*/  BSYNC B0 ;  /* 0x0000000000007941 */ /* 0x000fea0003800000 */
.L_x_2141:
[----:B------:R-:W-:Y:S05]  /*28a0*/  BRA.DIV ~URZ, `(.L_x_2143) ;  /* 0x0000e0527f007947 */ /* 0x000fea000b800000 */
[----:B--23--:R-:W2:Y:S04]  /*28b0*/  SHFL.IDX PT, R8, R8, 0x3, 0x181f ;  /* 0x00781f0008087f89 */ /* 0x00cea800000e0000 */
[----:B----4-:R-:W3:Y:S02]  /*28c0*/  SHFL.IDX PT, R9, R9, 0x3, 0x181f ;  /* 0x00781f0009097f89 */ /* 0x010ee400000e0000 */
.L_x_2226:
[----:B------:R-:W-:-:S04]  /*28d0*/  IADD3 R7, R7, 0x60, RZ ;  /* 0x0000006007077810 */ /* 0x000fc80007ffe0ff */
[----:B------:R-:W-:-:S13]  /*28e0*/  ISETP.GE.AND P3, PT, R7, R6, PT ;  /* 0x000000060700720c */ /* 0x000fda0003f66270 */
[-C--:B---3--:R-:W-:Y:S02]  /*28f0*/  @!P3 LEA R6, P0, R222, R9.reuse, 0x1 ;  /* 0x00000009de06b211 */ /* 0x088fe400078008ff */
[-C--:B-1----:R-:W-:Y:S02]  /*2900*/  @!P3 LEA R4, P1, R208, R9.reuse, 0x1 ;  /* 0x00000009d004b211 */ /* 0x082fe400078208ff */
[-C--:B--2---:R-:W-:Y:S02]  /*2910*/  @!P3 LEA.HI.X R7, R222, R8.reuse, R223, 0x1, P0 ;  /* 0x00000008de07b211 */ /* 0x084fe400000f0cdf */
[C---:B------:R-:W-:Y:S02]  /*2920*/  @!P3 LEA R10, P0, R207.reuse, R9, 0x1 ;  /* 0x00000009cf0ab211 */ /* 0x040fe400078008ff */
[-C--:B------:R-:W-:Y:S01]  /*2930*/  @!P3 LEA.HI.X R5, R208, R8.reuse, R203, 0x1, P1 ;  /* 0x00000008d005b211 */ /* 0x080fe200008f0ccb */
[----:B------:R-:W-:Y:S01]  /*2940*/  @!PT LDS RZ, [RZ] ;  /* 0x00000000fffff984 */ /* 0x000fe20000000800 */
[----:B------:R-:W-:Y:S01]  /*2950*/  @!PT LDS RZ, [RZ] ;  /* 0x00000000fffff984 */ /* 0x000fe20000000800 */
[----:B------:R-:W-:Y:S01]  /*2960*/  @!PT LDS RZ, [RZ] ;  /* 0x00000000fffff984 */ /* 0x000fe20000000800 */
[----:B------:R1:W-:Y:S01]  /*2970*/  @!P3 LDGSTS.E.BYPASS.LTC128B.128 [R212+0x1b100], [R6.64], !P6 ;  /* 0x1b10000006d4bfae */ /* 0x0003e2000f101d48 */
[----:B------:R-:W-:-:S03]  /*2980*/  @!P3 LEA.HI.X R11, R207, R8, R202, 0x1, P0 ;  /* 0x00000008cf0bb211 */ /* 0x000fc600000f0cca */
[----:B------:R1:W-:Y:S04]  /*2990*/  @!P3 LDGSTS.E.BYPASS.LTC128B.128 [R212+0x1f100], [R4.64], !P5 ;  /* 0x1f10000004d4bfae */ /* 0x0003e8000e901d48 */
[----:B------:R1:W-:Y:S04]  /*29a0*/  @!P3 LDGSTS.E.BYPASS.LTC128B.128 [R212+0x23100], [R10.64], !P4 ;  /* 0x231000000ad4bfae */ /* 0x0003e8000e101d48 */
[----:B------:R-:W0:Y:S01]  /*29b0*/  LDGDEPBAR ;  /* 0x00000000000079af */ /* 0x000e220000000000 */
[----:B------:R-:W-:Y:S02]  /*29c0*/  WARPSYNC 0xffffffff ;  /* 0xffffffff00007948 */ /* 0x000fe40003800000 */
[----:B-1----:R-:W-:Y:S01]  /*29d0*/  IMAD.IADD R5, R244, 0x1, -R219 ;  /* 0x00000001f4057824 */ /* 0x002fe200078e0adb */
[----:B------:R-:W-:Y:S01]  /*29e0*/  SHF.R.S32.HI R6, RZ, 0x1f, R80 ;  /* 0x0000001fff067819 */ /* 0x000fe20000011450 */
[----:B------:R-:W-:Y:S01]  /*29f0*/  IMAD.MOV.U32 R2, RZ, RZ, 0x20 ;  /* 0x00000020ff027424 */ /* 0x000fe200078e00ff */
[----:B------:R-:W-:Y:S01]  /*2a00*/  BAR.SYNC.DEFER_BLOCKING 0x0 ;  /* 0x0000000000007b1d */ /* 0x000fe20000010000 */
[----:B------:R-:W-:-:S02]  /*2a10*/  IMAD R5, R80, -0x40, R5 ;  /* 0xffffffc050057824 */ /* 0x000fc400078e0205 */
[----:B------:R-:W-:Y:S02]  /*2a20*/  IMAD R0, R6, c[0x0][0x1e0], RZ ;  /* 0x0000780006007a24 */ /* 0x000fe400078e02ff */
[C---:B------:R-:W-:Y:S01]  /*2a30*/  IMAD.WIDE.U32 R10, R80.reuse, c[0x0][0x1e0], RZ ;  /* 0x00007800500a7a25 */ /* 0x040fe200078e00ff */
[C---:B------:R-:W-:Y:S01]  /*2a40*/  ISETP.GE.AND P6, PT, R5.reuse, 0x21, PT ;  /* 0x000000210500780c */ /* 0x040fe20003fc6270 */
[----:B------:R-:W-:Y:S01]  /*2a50*/  ULDC.64 UR4, c[0x0][0x208] ;  /* 0x0000820000047ab9 */ /* 0x000fe20000000a00 */
[----:B------:R-:W-:Y:S01]  /*2a60*/  ISETP.GE.AND P4, PT, R5, 0x1, PT ;  /* 0x000000010500780c */ /* 0x000fe20003f86270 */
[----:B------:R-:W-:Y:S01]  /*2a70*/  IMAD R0, R80, c[0x0][0x1e4], R0 ;  /* 0x0000790050007a24 */ /* 0x000fe200078e0200 */
[----:B------:R-:W-:Y:S01]  /*2a80*/  LEA R4, P0, R10, R240, 0x6 ;  /* 0x000000f00a047211 */ /* 0x000fe200078030ff */
[C---:B------:R-:W-:Y:S01]  /*2a90*/  IMAD.WIDE.U32 R8, R2.reuse, c[0x0][0x1e0], RZ ;  /* 0x0000780002087a25 */ /* 0x040fe200078e00ff */
[----:B------:R-:W-:Y:S01]  /*2aa0*/  USHF.L.U32 UR7, UR4, 0x6, URZ ;  /* 0x0000000604077899 */ /* 0x000fe2000800063f */
[----:B------:R-:W-:Y:S01]  /*2ab0*/  BSSY B0, `(.L_x_2144) ;  /* 0x0000050000007945 */ /* 0x000fe20003800000 */
[----:B------:R-:W-:Y:S01]  /*2ac0*/  UMOV UR6, 0x6 ;  /* 0x0000000600067882 */ /* 0x000fe20000000000 */
[----:B------:R-:W-:Y:S01]  /*2ad0*/  IMAD.IADD R0, R11, 0x1, R0 ;  /* 0x000000010b007824 */ /* 0x000fe200078e0200 */
[----:B------:R-:W-:Y:S01]  /*2ae0*/  USHF.L.U64.HI UR5, UR4, UR6, UR5 ;  /* 0x0000000604057299 */ /* 0x000fe20008010205 */
[----:B------:R-:W-:-:S02]  /*2af0*/  IMAD R7, R2, c[0x0][0x1e4], RZ ;  /* 0x0000790002077a24 */ /* 0x000fc400078e02ff */
[----:B------:R-:W-:Y:S01]  /*2b00*/  @P6 IADD3 R8, P1, R4, R8, RZ ;  /* 0x0000000804086210 */ /* 0x000fe20007f3e0ff */
[----:B------:R-:W-:Y:S01]  /*2b10*/  IMAD R6, R6, c[0x0][0x208], RZ ;  /* 0x0000820006067a24 */ /* 0x000fe200078e02ff */
[----:B------:R-:W-:Y:S01]  /*2b20*/  LEA.HI.X R0, R10, R232, R0, 0x6, P0 ;  /* 0x000000e80a007211 */ /* 0x000fe200000f3400 */
[----:B------:R-:W-:Y:S01]  /*2b30*/  IMAD.WIDE.U32 R10, R80, c[0x0][0x208], RZ ;  /* 0x00008200500a7a25 */ /* 0x000fe200078e00ff */
[----:B------:R-:W-:Y:S02]  /*2b40*/  @P4 LEA R12, P0, R4, c[0x0][0x1c8], 0x1 ;  /* 0x00007200040c4a11 */ /* 0x000fe400078008ff */
[----:B------:R-:W-:Y:S01]  /*2b50*/  @P6 IADD3.X R7, R0, R9, R7, P1, !PT ;  /* 0x0000000900076210 */ /* 0x000fe20000ffe407 */
[----:B------:R-:W-:Y:S01]  /*2b60*/  IMAD R6, R80, c[0x0][0x20c], R6 ;  /* 0x0000830050067a24 */ /* 0x000fe200078e0206 */
[----:B------:R-:W-:Y:S02]  /*2b70*/  @P4 ISETP.GE.AND P1, PT, R222, c[0x0][0x1d4], PT ;  /* 0x00007500de004a0c */ /* 0x000fe40003f26270 */
[----:B------:R-:W-:Y:S01]  /*2b80*/  @P4 LEA.HI.X R13, R4, c[0x0][0x1cc], R0, 0x1, P0 ;  /* 0x00007300040d4a11 */ /* 0x000fe200000f0c00 */
[----:B------:R-:W-:Y:S01]  /*2b90*/  IMAD.IADD R6, R11, 0x1, R6 ;  /* 0x000000010b067824 */ /* 0x000fe200078e0206 */
[----:B------:R-:W-:-:S02]  /*2ba0*/  @P4 ISETP.GE.AND P0, PT, R208, c[0x0][0x1d4], PT ;  /* 0x00007500d0004a0c */ /* 0x000fc40003f06270 */
[----:B------:R-:W-:Y:S02]  /*2bb0*/  LEA R0, P3, R10, R236, 0x6 ;  /* 0x000000ec0a007211 */ /* 0x000fe400078630ff */
[----:B------:R-:W-:Y:S02]  /*2bc0*/  @P6 LEA R14, P5, R8, c[0x0][0x1c8], 0x1 ;  /* 0x00007200080e6a11 */ /* 0x000fe400078a08ff */
[----:B------:R-:W-:Y:S02]  /*2bd0*/  LEA.HI.X R6, R10, R198, R6, 0x6, P3 ;  /* 0x000000c60a067211 */ /* 0x000fe400018f3406 */
[----:B------:R-:W-:Y:S01]  /*2be0*/  @P4 ISETP.GE.AND P3, PT, R207, c[0x0][0x1d4], PT ;  /* 0x00007500cf004a0c */ /* 0x000fe20003f66270 */
[----:B------:R-:W-:Y:S01]  /*2bf0*/  @!PT LDS RZ, [RZ] ;  /* 0x00000000fffff984 */ /* 0x000fe20000000800 */
[----:B------:R-:W-:Y:S01]  /*2c00*/  @!PT LDS RZ, [RZ] ;  /* 0x00000000fffff984 */ /* 0x000fe20000000800 */
[----:B------:R-:W-:Y:S01]  /*2c10*/  @!PT LDS RZ, [RZ] ;  /* 0x00000000fffff984 */ /* 0x000fe20000000800 */
[----:B------:R1:W-:Y:S01]  /*2c20*/  @P4 LDGSTS.E.BYPASS.LTC128B.128 [R212+0xc100], [R12.64], !P1 ;  /* 0x0c1000000cd44fae */ /* 0x0003e2000c901d48 */
[----:B------:R-:W-:Y:S02]  /*2c30*/  @P6 ISETP.GE.AND P1, PT, R222, c[0x0][0x1d4], PT ;  /* 0x00007500de006a0c */ /* 0x000fe40003f26270 */
[----:B------:R-:W-:Y:S01]  /*2c40*/  @P6 LEA.HI.X R15, R8, c[0x0][0x1cc], R7, 0x1, P5 ;  /* 0x00007300080f6a11 */ /* 0x000fe200028f0c07 */
[----:B------:R1:W-:Y:S01]  /*2c50*/  @P4 LDGSTS.E.BYPASS.LTC128B.128 [R212+0xe100], [R12.64+0x80], !P0 ;  /* 0x0e1000800cd44fae */ /* 0x0003e2000c101d48 */
[----:B------:R-:W-:-:S02]  /*2c60*/  @P6 ISETP.GE.AND P0, PT, R208, c[0x0][0x1d4], PT ;  /* 0x00007500d0006a0c */ /* 0x000fc40003f06270 */
[----:B------:R-:W-:-:S04]  /*2c70*/  LEA R8, P5, R0, c[0x0][0x1f8], 0x1 ;  /* 0x00007e0000087a11 */ /* 0x000fc800078a08ff */
[----:B------:R-:W-:Y:S01]  /*2c80*/  LEA.HI.X R9, R0, c[0x0][0x1fc], R6, 0x1, P5 ;  /* 0x00007f0000097a11 */ /* 0x000fe200028f0c06 */
[----:B------:R1:W-:Y:S01]  /*2c90*/  @P4 LDGSTS.E.BYPASS.LTC128B.128 [R212+0x10100], [R12.64+0x100], !P3 ;  /* 0x101001000cd44fae */ /* 0x0003e2000d901d48 */
[C---:B------:R-:W-:Y:S01]  /*2ca0*/  @P6 ISETP.GE.AND P5, PT, R207.reuse, c[0x0][0x1d4], PT ;  /* 0x00007500cf006a0c */ /* 0x040fe20003fa6270 */
[----:B------:R-:W-:Y:S01]  /*2cb0*/  IMAD.MOV.U32 R0, RZ, RZ, 0x40 ;  /* 0x00000040ff007424 */ /* 0x000fe200078e00ff */
[----:B------:R-:W-:Y:S01]  /*2cc0*/  ISETP.GE.AND P4, PT, R222, c[0x0][0x1d4], PT ;  /* 0x00007500de007a0c */ /* 0x000fe20003f86270 */
[----:B------:R1:W-:Y:S01]  /*2cd0*/  @P6 LDGSTS.E.BYPASS.LTC128B.128 [R212+0xd100], [R14.64], !P1 ;  /* 0x0d1000000ed46fae */ /* 0x0003e2000c901d48 */
[----:B------:R-:W-:Y:S02]  /*2ce0*/  ISETP.GE.AND P3, PT, R208, c[0x0][0x1d4], PT ;  /* 0x00007500d0007a0c */ /* 0x000fe40003f66270 */
[----:B------:R-:W-:Y:S01]  /*2cf0*/  ISETP.GE.AND P1, PT, R207, c[0x0][0x1d4], PT ;  /* 0x00007500cf007a0c */ /* 0x000fe20003f26270 */
[----:B------:R1:W-:Y:S01]  /*2d00*/  @P6 LDGSTS.E.BYPASS.LTC128B.128 [R212+0xf100], [R14.64+0x80], !P0 ;  /* 0x0f1000800ed46fae */ /* 0x0003e2000c101d48 */
[----:B------:R-:W-:-:S02]  /*2d10*/  ISETP.LT.OR P0, PT, R5, 0x1, P4 ;  /* 0x000000010500780c */ /* 0x000fc40002701670 */
[----:B------:R-:W-:-:S03]  /*2d20*/  ISETP.LT.OR P4, PT, R5, 0x21, P4 ;  /* 0x000000210500780c */ /* 0x000fc60002781670 */
[----:B------:R1:W-:Y:S01]  /*2d30*/  @P6 LDGSTS.E.BYPASS.LTC128B.128 [R212+0x11100], [R14.64+0x100], !P5 ;  /* 0x111001000ed46fae */ /* 0x0003e2000e901d48 */
[C---:B------:R-:W-:Y:S02]  /*2d40*/  ISETP.LT.OR P6, PT, R5.reuse, 0x1, P3 ;  /* 0x000000010500780c */ /* 0x040fe40001fc1670 */
[C---:B------:R-:W-:Y:S01]  /*2d50*/  ISETP.LT.OR P5, PT, R5.reuse, 0x1, P1 ;  /* 0x000000010500780c */ /* 0x040fe20000fa1670 */
[----:B------:R-:W0:Y:S01]  /*2d60*/  LDGDEPBAR ;  /* 0x00000000000079af */ /* 0x000e220000000000 */
[C---:B------:R-:W-:Y:S02]  /*2d70*/  ISETP.LT.OR P3, PT, R5.reuse, 0x21, P3 ;  /* 0x000000210500780c */ /* 0x040fe40001f61670 */
[----:B------:R-:W-:Y:S01]  /*2d80*/  ISETP.LT.OR P1, PT, R5, 0x21, P1 ;  /* 0x000000210500780c */ /* 0x000fe20000f21670 */
[----:B------:R1:W-:Y:S01]  /*2d90*/  LDGSTS.E.BYPASS.LTC128B.128 [R212+0x100], [R8.64], !P0 ;  /* 0x0010000008d47fae */ /* 0x0003e2000c101d48 */
[----:B------:R-:W-:-:S04]  /*2da0*/  IADD3 R4, P0, R8, UR7, RZ ;  /* 0x0000000708047c10 */ /* 0x000fc8000ff1e0ff */
[----:B------:R-:W-:Y:S01]  /*2db0*/  IADD3.X R5, R9, UR5, RZ, P0, !PT ;  /* 0x0000000509057c10 */ /* 0x000fe200087fe4ff */
[----:B------:R1:W-:Y:S04]  /*2dc0*/  LDGSTS.E.BYPASS.LTC128B.128 [R212+0x2100], [R8.64+0x80], !P6 ;  /* 0x0210008008d47fae */ /* 0x0003e8000f101d48 */
[----:B------:R1:W-:Y:S04]  /*2dd0*/  LDGSTS.E.BYPASS.LTC128B.128 [R212+0x4100], [R8.64+0x100], !P5 ;  /* 0x0410010008d47fae */ /* 0x0003e8000e901d48 */
[----:B------:R1:W-:Y:S04]  /*2de0*/  LDGSTS.E.BYPASS.LTC128B.128 [R212+0x1100], [R4.64], !P4 ;  /* 0x0110000004d47fae */ /* 0x0003e8000e101d48 */
[----:B------:R1:W-:Y:S04]  /*2df0*/  LDGSTS.E.BYPASS.LTC128B.128 [R212+0x3100], [R4.64+0x80], !P3 ;  /* 0x0310008004d47fae */ /* 0x0003e8000d901d48 */
[----:B------:R1:W-:Y:S01]  /*2e00*/  LDGSTS.E.BYPASS.LTC128B.128 [R212+0x5100], [R4.64+0x100], !P1 ;  /* 0x0510010004d47fae */ /* 0x0003e2000c901d48 */
[----:B------:R-:W-:-:S03]  /*2e10*/  ISETP.GT.AND P1, PT, R80, R233, PT ;  /* 0x000000e95000720c */ /* 0x000fc60003f24270 */
[----:B------:R-:W0:Y:S10]  /*2e20*/  LDGDEPBAR ;  /* 0x00000000000079af */ /* 0x000e340000000000 */
[----:B------:R-:W-:Y:S05]  /*2e30*/  @!P1 BRA `(.L_x_2145) ;  /* 0x0000017000009947 */ /* 0x000fea0003800000 */
[----:B-1----:R-:W-:Y:S02]  /*2e40*/  IADD3 R5, R3, -0x2, RZ ;  /* 0xfffffffe03057810 */ /* 0x002fe40007ffe0ff */
[----:B------:R-:W-:-:S02]  /*2e50*/  ISETP.GE.AND P4, PT, R222, c[0x0][0x1d4], PT ;  /* 0x00007500de007a0c */ /* 0x000fc40003f86270 */
        /* <DEDUP_REMOVED lines=8> */
[----:B------:R-:W-:Y:S01]  /*2ee0*/  IMAD.WIDE.U32 R6, R0, c[0x0][0x1e0], RZ ;  /* 0x0000780000067a25 */ /* 0x000fe200078e00ff */
[----:B------:R-:W-:Y:S02]  /*2ef0*/  ISETP.GE.AND P3, PT, R208, c[0x0][0x1d4], PT ;  /* 0x00007500d0007a0c */ /* 0x000fe40003f66270 */
[----:B------:R-:W-:Y:S01]  /*2f00*/  LEA.HI.X R9, R5, c[0x0][0x1cc], R4, 0x1, P0 ;  /* 0x0000730005097a11 */ /* 0x000fe200000f0c04 */
[----:B------:R-:W-:Y:S01]  /*2f10*/  IMAD R4, R0, c[0x0][0x1e4], RZ ;  /* 0x0000790000047a24 */ /* 0x000fe200078e02ff */
[----:B------:R-:W-:Y:S02]  /*2f20*/  ISETP.GE.AND P0, PT, R207, c[0x0][0x1d4], PT ;  /* 0x00007500cf007a0c */ /* 0x000fe40003f06270 */
[----:B------:R-:W-:Y:S01]  /*2f30*/  IADD3 R6, P5, R6, R8, RZ ;  /* 0x0000000806067210 */ /* 0x000fe20007fbe0ff */
[----:B------:R1:W-:Y:S03]  /*2f40*/  LDGSTS.E.BYPASS.LTC128B.128 [R212+0x12100], [R8.64], !P4 ;  /* 0x1210000008d47fae */ /* 0x0003e6000e101d48 */
[----:B------:R-:W-:-:S03]  /*2f50*/  IADD3.X R7, R9, R7, R4, P5, !PT ;  /* 0x0000000709077210 */ /* 0x000fc60002ffe404 */
[----:B------:R1:W-:Y:S04]  /*2f60*/  LDGSTS.E.BYPASS.LTC128B.128 [R212+0x14100], [R8.64+0x80], !P3 ;  /* 0x1410008008d47fae */ /* 0x0003e8000d901d48 */
[----:B------:R1:W-:Y:S04]  /*2f70*/  LDGSTS.E.BYPASS.LTC128B.128 [R212+0x16100], [R8.64+0x100], !P0 ;  /* 0x1610010008d47fae */ /* 0x0003e8000c101d48 */
[----:B------:R1:W-:Y:S04]  /*2f80*/  LDGSTS.E.BYPASS.LTC128B.128 [R212+0x13100], [R6.64], !P4 ;  /* 0x1310000006d47fae */ /* 0x0003e8000e101d48 */
[----:B------:R1:W-:Y:S04]  /*2f90*/  LDGSTS.E.BYPASS.LTC128B.128 [R212+0x15100], [R6.64+0x80], !P3 ;  /* 0x1510008006d47fae */ /* 0x0003e8000d901d48 */
[----:B------:R1:W-:Y:S02]  /*2fa0*/  LDGSTS.E.BYPASS.LTC128B.128 [R212+0x17100], [R6.64+0x100], !P0 ;  /* 0x1710010006d47fae */ /* 0x0003e4000c101d48 */
.L_x_2145:
[----:B------:R-:W-:Y:S05]  /*2fb0*/  BSYNC B0 ;  /* 0x0000000000007941 */ /* 0x000fea0003800000 */
.L_x_2144:
        /* <DEDUP_REMOVED lines=8> */
[----:B------:R2:W3:Y:S04]  /*3040*/  LDSM.16.M88.4 R24, [R191] ;  /* 0x00000000bf18783b */ /* 0x0004e80000000200 */
[----:B-1----:R2:W1:Y:S04]  /*3050*/  LDSM.16.M88.4 R12, [R190] ;  /* 0x00000000be0c783b */ /* 0x0024680000000200 */
        /* <DEDUP_REMOVED lines=13> */
[----:B------:R-:W-:-:S03]  /*3130*/  ISETP.GE.AND P1, PT, R208, c[0x0][0x1d4], PT ;  /* 0x00007500d0007a0c */ /* 0x000fc60003f26270 */
        /* <DEDUP_REMOVED lines=13> */
[----:B------:R-:W-:-:S03]  /*3210*/  IADD3.X R5, R17, UR5, RZ, P4, !PT ;  /* 0x0000000511057c10 */ /* 0x000fc6000a7fe4ff */
[----:B------:R2:W-:Y:S04]  /*3220*/  LDGSTS.E.BYPASS.LTC128B.128 [R212+0x8100], [R16.64+0x80], !P1 ;  /* 0x0810008010d47fae */ /* 0x0005e8000c901d48 */
[----:B------:R2:W-:Y:S04]  /*3230*/  LDGSTS.E.BYPASS.LTC128B.128 [R212+0xa100], [R16.64+0x100], !P0 ;  /* 0x0a10010010d47fae */ /* 0x0005e8000c101d48 */
[----:B------:R2:W-:Y:S04]  /*3240*/  LDGSTS.E.BYPASS.LTC128B.128 [R212+0x7100], [R4.64], !P3 ;  /* 0x0710000004d47fae */ /* 0x0005e8000d901d48 */
[----:B------:R2:W-:Y:S04]  /*3250*/  LDGSTS.E.BYPASS.LTC128B.128 [R212+0x9100], [R4.64+0x80], !P1 ;  /* 0x0910008004d47fae */ /* 0x0005e8000c901d48 */
[----:B------:R2:W-:Y:S02]  /*3260*/  LDGSTS.E.BYPASS.LTC128B.128 [R212+0xb100], [R4.64+0x100], !P0 ;  /* 0x0b10010004d47fae */ /* 0x0005e4000c101d48 */
.L_x_2147:
[----:B------:R-:W-:Y:S05]  /*3270*/  BSYNC B0 ;  /* 0x0000000000007941 */ /* 0x000fea0003800000 */
.L_x_2146:
[----:B------:R-:W-:Y:S01]  /*3280*/  LOP3.LUT P0, RZ, R218, 0x4, RZ, 0xc0, !PT ;  /* 0x00000004daff7812 */ /* 0x000fe2000780c0ff */
[C---:B-123--:R-:W-:Y:S01]  /*3290*/  HMMA.16816.F32.BF16 R16, R24.reuse, R12, RZ ;  /* 0x0000000c1810723c */ /* 0x04efe200000418ff */
[----:B------:R-:W-:Y:S01]  /*32a0*/  LDSM.16.M88.4 R32, [R187] ;  /* 0x00000000bb20783b */ /* 0x000fe20000000200 */
[----:B------:R-:W-:Y:S01]  /*32b0*/  IMAD.IADD R246, R214, 0x1, R197 ;  /* 0x00000001d6f67824 */ /* 0x000fe200078e02c5 */
[----:B------:R-:W-:Y:S01]  /*32c0*/  SEL R134, R0, 0xffffffc0, !P0 ;  /* 0xffffffc000867807 */ /* 0x000fe20004000000 */
[C---:B------:R-:W-:Y:S01]  /*32d0*/  IMAD.IADD R165, R189.reuse, 0x1, R185 ;  /* 0x00000001bda57824 */ /* 0x040fe200078e02b9 */
[----:B------:R-:W0:Y:S01]  /*32e0*/  LDGDEPBAR ;  /* 0x00000000000079af */ /* 0x000e220000000000 */
[----:B------:R-:W-:Y:S01]  /*32f0*/  IMAD.IADD R158, R189, 0x1, R184 ;  /* 0x00000001bd9e7824 */ /* 0x000fe200078e02b8 */
[----:B------:R-:W-:Y:S01]  /*3300*/  IADD3 R0, R134, R190, R135 ;  /* 0x000000be86007210 */ /* 0x000fe20007ffe087 */
[----:B------:R-:W-:Y:S01]  /*3310*/  IMAD.IADD R81, R190, 0x1, R134 ;  /* 0x00000001be517824 */ /* 0x000fe200078e0286 */
[C---:B------:R-:W-:Y:S01]  /*3320*/  HMMA.16816.F32.BF16 R12, R24.reuse, R14, RZ ;  /* 0x0000000e180c723c */ /* 0x040fe200000418ff */
[----:B------:R-:W-:Y:S03]  /*3330*/  BSSY B0, `(.L_x_2148) ;  /* 0x0000267000007945 */ /* 0x000fe60003800000 */
[----:B------:R-:W1:Y:S04]  /*3340*/  LDSM.16.M88.4 R4, [R81] ;  /* 0x000000005104783b */ /* 0x000e680000000200 */
[----:B------:R-:W-:Y:S01]  /*3350*/  HMMA.16816.F32.BF16 R52, R24, R48, RZ ;  /* 0x000000301834723c */ /* 0x000fe200000418ff */
[----:B------:R-:W-:Y:S04]  /*3360*/  LDSM.16.M88.4 R72, [R81+0x800] ;  /* 0x000800005148783b */ /* 0x000fe80000000200 */
[----:B------:R-:W-:Y:S03]  /*3370*/  LDSM.16.M88.4 R68, [R81+0x1000] ;  /* 0x001000005144783b */ /* 0x000fe60000000200 */
[----:B------:R-:W-:Y:S01]  /*3380*/  HMMA.16816.F32.BF16 R16, R40, R8, R16 ;  /* 0x000000082810723c */ /* 0x000fe20000041810 */
[----:B------:R-:W-:Y:S07]  /*3390*/  LDSM.16.M88.4 R64, [R81+0x1800] ;  /* 0x001800005140783b */ /* 0x000fee0000000200 */
[C---:B----4-:R-:W-:Y:S08]  /*33a0*/  HMMA.16816.F32.BF16 R60, R24.reuse, R56, RZ ;  /* 0x00000038183c723c */ /* 0x050ff000000418ff */
[C---:B------:R-:W-:Y:S08]  /*33b0*/  HMMA.16816.F32.BF16 R48, R24.reuse, R50, RZ ;  /* 0x000000321830723c */ /* 0x040ff000000418ff */
[----:B------:R-:W-:Y:S08]  /*33c0*/  HMMA.16816.F32.BF16 R56, R24, R58, RZ ;  /* 0x0000003a1838723c */ /* 0x000ff000000418ff */
[----:B------:R-:W-:Y:S01]  /*33d0*/  HMMA.16816.F32.BF16 R12, R40, R10, R12 ;  /* 0x0000000a280c723c */ /* 0x000fe2000004180c */
[----:B------:R-:W-:Y:S07]  /*33e0*/  LDSM.16.M88.4 R8, [R0] ;  /* 0x000000000008783b */ /* 0x000fee0000000200 */
[C---:B------:R-:W-:Y:S08]  /*33f0*/  HMMA.16816.F32.BF16 R44, R24.reuse, R20, RZ ;  /* 0x00000014182c723c */ /* 0x040ff000000418ff */
[----:B------:R-:W-:Y:S01]  /*3400*/  HMMA.16816.F32.BF16 R24, R24, R22, RZ ;  /* 0x000000161818723c */ /* 0x000fe200000418ff */
[----:B------:R-:W2:Y:S07]  /*3410*/  LDSM.16.M88.4 R20, [R186] ;  /* 0x00000000ba14783b */ /* 0x000eae0000000200 */
[----:B-1----:R-:W-:Y:S08]  /*3420*/  HMMA.16816.F32.BF16 R16, R32, R4, R16 ;  /* 0x000000042010723c */ /* 0x002ff00000041810 */
[C---:B------:R-:W-:Y:S08]  /*3430*/  HMMA.16816.F32.BF16 R60, R40.reuse, R76, R60 ;  /* 0x0000004c283c723c */ /* 0x040ff0000004183c */
[C---:B------:R-:W-:Y:S08]  /*3440*/  HMMA.16816.F32.BF16 R52, R40.reuse, R36, R52 ;  /* 0x000000242834723c */ /* 0x040ff00000041834 */
[C---:B------:R-:W-:Y:S01]  /*3450*/  HMMA.16816.F32.BF16 R48, R40.reuse, R38, R48 ;  /* 0x000000262830723c */ /* 0x040fe20000041830 */
[----:B------:R-:W-:Y:S07]  /*3460*/  LDSM.16.M88.4 R36, [R191+0x4000] ;  /* 0x00400000bf24783b */ /* 0x000fee0000000200 */
[----:B------:R-:W-:Y:S01]  /*3470*/  HMMA.16816.F32.BF16 R56, R40, R78, R56 ;  /* 0x0000004e2838723c */ /* 0x000fe20000041838 */
[----:B------:R-:W-:Y:S07]  /*3480*/  LDSM.16.M88.4 R76, [R0+0x800] ;  /* 0x00080000004c783b */ /* 0x000fee0000000200 */
[----:B------:R-:W-:Y:S01]  /*3490*/  HMMA.16816.F32.BF16 R12, R32, R6, R12 ;  /* 0x00000006200c723c */ /* 0x000fe2000004180c */
[----:B------:R-:W1:Y:S07]  /*34a0*/  LDSM.16.M88.4 R4, [R190+0x2000] ;  /* 0x00200000be04783b */ /* 0x000e6e0000000200 */
[C---:B------:R-:W-:Y:S08]  /*34b0*/  HMMA.16816.F32.BF16 R44, R40.reuse, R28, R44 ;  /* 0x0000001c282c723c */ /* 0x040ff0000004182c */
[----:B------:R-:W-:Y:S01]  /*34c0*/  HMMA.16816.F32.BF16 R40, R40, R30, R24 ;  /* 0x0000001e2828723c */ /* 0x000fe20000041818 */
[----:B------:R-:W3:Y:S04]  /*34d0*/  LDSM.16.M88.4 R28, [R0+0x1000] ;  /* 0x00100000001c783b */ /* 0x000ee80000000200 */
[----:B------:R-:W4:Y:S03]  /*34e0*/  LDSM.16.M88.4 R24, [R0+0x1800] ;  /* 0x001800000018783b */ /* 0x000f260000000200 */
[----:B--2---:R-:W-:Y:S08]  /*34f0*/  HMMA.16816.F32.BF16 R16, R20, R8, R16 ;  /* 0x000000081410723c */ /* 0x004ff00000041810 */
[C---:B------:R-:W-:Y:S08]  /*3500*/  HMMA.16816.F32.BF16 R60, R32.reuse, R72, R60 ;  /* 0x00000048203c723c */ /* 0x040ff0000004183c */
[C---:B------:R-:W-:Y:S08]  /*3510*/  HMMA.16816.F32.BF16 R52, R32.reuse, R68, R52 ;  /* 0x000000442034723c */ /* 0x040ff00000041834 */
[C---:B------:R-:W-:Y:S01]  /*3520*/  HMMA.16816.F32.BF16 R48, R32.reuse, R70, R48 ;  /* 0x000000462030723c */ /* 0x040fe20000041830 */
[----:B------:R-:W-:Y:S07]  /*3530*/  LDSM.16.M88.4 R68, [R190+0x3000] ;  /* 0x00300000be44783b */ /* 0x000fee0000000200 */
[----:B------:R-:W-:Y:S01]  /*3540*/  HMMA.16816.F32.BF16 R56, R32, R74, R56 ;  /* 0x0000004a2038723c */ /* 0x000fe20000041838 */
[----:B------:R-:W-:Y:S07]  /*3550*/  LDSM.16.M88.4 R72, [R190+0x2800] ;  /* 0x00280000be48783b */ /* 0x000fee0000000200 */
[----:B------:R-:W-:Y:S01]  /*3560*/  HMMA.16816.F32.BF16 R12, R20, R10, R12 ;  /* 0x0000000a140c723c */ /* 0x000fe2000004180c */
[----:B------:R-:W-:Y:S07]  /*3570*/  LDSM.16.M88.4 R8, [R188+0x4000] ;  /* 0x00400000bc08783b */ /* 0x000fee0000000200 */
[C---:B------:R-:W-:Y:S08]  /*3580*/  HMMA.16816.F32.BF16 R44, R32.reuse, R64, R44 ;  /* 0x00000040202c723c */ /* 0x040ff0000004182c */
[----:B------:R-:W-:Y:S01]  /*3590*/  HMMA.16816.F32.BF16 R40, R32, R66, R40 ;  /* 0x000000422028723c */ /* 0x000fe20000041828 */
[----:B------:R-:W2:Y:S04]  /*35a0*/  LDSM.16.M88.4 R32, [R2+0x2000] ;  /* 0x002000000220783b */ /* 0x000ea80000000200 */
[----:B------:R-:W5:Y:S03]  /*35b0*/  LDSM.16.M88.4 R64, [R190+0x3800] ;  /* 0x00380000be40783b */ /* 0x000f660000000200 */
[----:B-1----:R-:W-:Y:S08]  /*35c0*/  HMMA.16816.F32.BF16 R16, R36, R4, R16 ;  /* 0x000000042410723c */ /* 0x002ff00000041810 */
[C---:B------:R-:W-:Y:S08]  /*35d0*/  HMMA.16816.F32.BF16 R60, R20.reuse, R76, R60 ;  /* 0x0000004c143c723c */ /* 0x040ff0000004183c */
[C---:B---3--:R-:W-:Y:S08]  /*35e0*/  HMMA.16816.F32.BF16 R52, R20.reuse, R28, R52 ;  /* 0x0000001c1434723c */ /* 0x048ff00000041834 */
[C---:B------:R-:W-:Y:S01]  /*35f0*/  HMMA.16816.F32.BF16 R48, R20.reuse, R30, R48 ;  /* 0x0000001e1430723c */ /* 0x040fe20000041830 */
[----:B------:R-:W-:Y:S07]  /*3600*/  LDSM.16.M88.4 R28, [R2+0x2800] ;  /* 0x00280000021c783b */ /* 0x000fee0000000200 */
[----:B------:R-:W-:Y:S01]  /*3610*/  HMMA.16816.F32.BF16 R56, R20, R78, R56 ;  /* 0x0000004e1438723c */ /* 0x000fe20000041838 */
[----:B------:R-:W-:Y:S07]  /*3620*/  LDSM.16.M88.4 R76, [R187+0x4000] ;  /* 0x00400000bb4c783b */ /* 0x000fee0000000200 */
[----:B------:R-:W-:Y:S01]  /*3630*/  HMMA.16816.F32.BF16 R12, R36, R6, R12 ;  /* 0x00000006240c723c */ /* 0x000fe2000004180c */
[----:B------:R-:W1:Y:S07]  /*3640*/  LDSM.16.M88.4 R4, [R81+0x2000] ;  /* 0x002000005104783b */ /* 0x000e6e0000000200 */
[C---:B----4-:R-:W-:Y:S08]  /*3650*/  HMMA.16816.F32.BF16 R44, R20.reuse, R24, R44 ;  /* 0x00000018142c723c */ /* 0x050ff0000004182c */
        /* <DEDUP_REMOVED lines=12> */
[C---:B-----5:R-:W-:Y:S08]  /*3720*/  HMMA.16816.F32.BF16 R44, R36.reuse, R64, R44 ;  /* 0x00000040242c723c */ /* 0x060ff0000004182c */
        /* <DEDUP_REMOVED lines=11> */
[----:B------:R-:W-:Y:S07]  /*37e0*/  LDSM.16.M88.4 R4, [R190+0x4000] ;  /* 0x00400000be04783b */ /* 0x000fee0000000200 */
[C---:B----4-:R-:W-:Y:S08]  /*37f0*/  HMMA.16816.F32.BF16 R44, R8.reuse, R20, R44 ;  /* 0x00000014082c723c */ /* 0x050ff0000004182c */
[----:B------:R-:W-:Y:S01]  /*3800*/  HMMA.16816.F32.BF16 R40, R8, R22, R40 ;  /* 0x000000160828723c */ /* 0x000fe20000041828 */
[----:B------:R-:W1:Y:S04]  /*3810*/  LDSM.16.M88.4 R8, [R191+0x8000] ;  /* 0x00800000bf08783b */ /* 0x000e680000000200 */
[----:B------:R-:W3:Y:S03]  /*3820*/  LDSM.16.M88.4 R20, [R0+0x3800] ;  /* 0x003800000014783b */ /* 0x000ee60000000200 */
[----:B--2---:R-:W-:Y:S08]  /*3830*/  HMMA.16816.F32.BF16 R16, R36, R32, R16 ;  /* 0x000000202410723c */ /* 0x004ff00000041810 */
[C---:B------:R-:W-:Y:S08]  /*3840*/  HMMA.16816.F32.BF16 R60, R76.reuse, R72, R60 ;  /* 0x000000484c3c723c */ /* 0x040ff0000004183c */
[C---:B------:R-:W-:Y:S08]  /*3850*/  HMMA.16816.F32.BF16 R52, R76.reuse, R68, R52 ;  /* 0x000000444c34723c */ /* 0x040ff00000041834 */
[C---:B------:R-:W-:Y:S08]  /*3860*/  HMMA.16816.F32.BF16 R48, R76.reuse, R70, R48 ;  /* 0x000000464c30723c */ /* 0x040ff00000041830 */
[----:B------:R-:W-:Y:S08]  /*3870*/  HMMA.16816.F32.BF16 R56, R76, R74, R56 ;  /* 0x0000004a4c38723c */ /* 0x000ff00000041838 */
[----:B------:R-:W-:Y:S01]  /*3880*/  HMMA.16816.F32.BF16 R68, R36, R34, R12 ;  /* 0x000000222444723c */ /* 0x000fe2000004180c */
[----:B------:R-:W-:Y:S04]  /*3890*/  LDSM.16.M88.4 R32, [R188+0x8000] ;  /* 0x00800000bc20783b */ /* 0x000fe80000000200 */
[----:B------:R-:W2:Y:S03]  /*38a0*/  LDSM.16.M88.4 R12, [R2+0x4000] ;  /* 0x00400000020c783b */ /* 0x000ea60000000200 */
[C---:B-----5:R-:W-:Y:S08]  /*38b0*/  HMMA.16816.F32.BF16 R44, R76.reuse, R64, R44 ;  /* 0x000000404c2c723c */ /* 0x060ff0000004182c */
[----:B------:R-:W-:Y:S01]  /*38c0*/  HMMA.16816.F32.BF16 R40, R76, R66, R40 ;  /* 0x000000424c28723c */ /* 0x000fe20000041828 */
[----:B------:R-:W4:Y:S04]  /*38d0*/  LDSM.16.M88.4 R64, [R190+0x4800] ;  /* 0x00480000be40783b */ /* 0x000f280000000200 */
[----:B------:R-:W-:Y:S03]  /*38e0*/  LDSM.16.M88.4 R76, [R2+0x5000] ;  /* 0x00500000024c783b */ /* 0x000fe60000000200 */
[----:B-1----:R-:W-:Y:S08]  /*38f0*/  HMMA.16816.F32.BF16 R16, R8, R4, R16 ;  /* 0x000000040810723c */ /* 0x002ff00000041810 */
[C---:B------:R-:W-:Y:S08]  /*3900*/  HMMA.16816.F32.BF16 R60, R36.reuse, R28, R60 ;  /* 0x0000001c243c723c */ /* 0x040ff0000004183c */
[----:B------:R-:W-:Y:S01]  /*3910*/  HMMA.16816.F32.BF16 R56, R36, R30, R56 ;  /* 0x0000001e2438723c */ /* 0x000fe20000041838 */
[----:B------:R-:W-:Y:S07]  /*3920*/  LDSM.16.M88.4 R28, [R2+0x4800] ;  /* 0x00480000021c783b */ /* 0x000fee0000000200 */
[----:B------:R-:W-:Y:S01]  /*3930*/  HMMA.16816.F32.BF16 R68, R8, R6, R68 ;  /* 0x000000060844723c */ /* 0x000fe20000041844 */
[----:B------:R-:W-:Y:S07]  /*3940*/  LDSM.16.M88.4 R4, [R187+0x8000] ;  /* 0x00800000bb04783b */ /* 0x000fee0000000200 */
[C---:B---3--:R-:W-:Y:S08]  /*3950*/  HMMA.16816.F32.BF16 R44, R36.reuse, R20, R44 ;  /* 0x00000014242c723c */ /* 0x048ff0000004182c */
[C---:B------:R-:W-:Y:S01]  /*3960*/  HMMA.16816.F32.BF16 R40, R36.reuse, R22, R40 ;  /* 0x000000162428723c */ /* 0x040fe20000041828 */
[----:B------:R-:W1:Y:S07]  /*3970*/  LDSM.16.M88.4 R20, [R81+0x4000] ;  /* 0x004000005114783b */ /* 0x000e6e0000000200 */
[C---:B------:R-:W-:Y:S08]  /*3980*/  HMMA.16816.F32.BF16 R52, R36.reuse, R24, R52 ;  /* 0x000000182434723c */ /* 0x040ff00000041834 */
[----:B------:R-:W-:Y:S01]  /*3990*/  HMMA.16816.F32.BF16 R48, R36, R26, R48 ;  /* 0x0000001a2430723c */ /* 0x000fe20000041830 */
[----:B------:R-:W3:Y:S04]  /*39a0*/  LDSM.16.M88.4 R24, [R190+0x5000] ;  /* 0x00500000be18783b */ /* 0x000ee80000000200 */
[----:B------:R-:W-:Y:S03]  /*39b0*/  LDSM.16.M88.4 R36, [R186+0x8000] ;  /* 0x00800000ba24783b */ /* 0x000fe60000000200 */
[----:B--2---:R-:W-:Y:S08]  /*39c0*/  HMMA.16816.F32.BF16 R16, R32, R12, R16 ;  /* 0x0000000c2010723c */ /* 0x004ff00000041810 */
[C---:B----4-:R-:W-:Y:S08]  /*39d0*/  HMMA.16816.F32.BF16 R60, R8.reuse, R64, R60 ;  /* 0x00000040083c723c */ /* 0x050ff0000004183c */
[----:B------:R-:W-:Y:S01]  /*39e0*/  HMMA.16816.F32.BF16 R64, R8, R66, R56 ;  /* 0x000000420840723c */ /* 0x000fe20000041838 */
[----:B------:R-:W-:Y:S07]  /*39f0*/  LDSM.16.M88.4 R56, [R0+0x4000] ;  /* 0x004000000038783b */ /* 0x000fee0000000200 */
[----:B------:R-:W-:Y:S01]  /*3a00*/  HMMA.16816.F32.BF16 R68, R32, R14, R68 ;  /* 0x0000000e2044723c */ /* 0x000fe20000041844 */
[----:B------:R-:W2:Y:S07]  /*3a10*/  LDSM.16.M88.4 R12, [R190+0x5800] ;  /* 0x00580000be0c783b */ /* 0x000eae0000000200 */
[----:B-1----:R-:W-:Y:S08]  /*3a20*/  HMMA.16816.F32.BF16 R16, R4, R20, R16 ;  /* 0x000000140410723c */ /* 0x002ff00000041810 */
[----:B---3--:R-:W-:Y:S01]  /*3a30*/  HMMA.16816.F32.BF16 R72, R8, R24, R52 ;  /* 0x000000180848723c */ /* 0x008fe20000041834 */
[----:B------:R-:W-:Y:S07]  /*3a40*/  LDSM.16.M88.4 R52, [R81+0x4800] ;  /* 0x004800005134783b */ /* 0x000fee0000000200 */
[C---:B------:R-:W-:Y:S08]  /*3a50*/  HMMA.16816.F32.BF16 R60, R32.reuse, R28, R60 ;  /* 0x0000001c203c723c */ /* 0x040ff0000004183c */
[----:B------:R-:W-:Y:S01]  /*3a60*/  HMMA.16816.F32.BF16 R64, R32, R30, R64 ;  /* 0x0000001e2040723c */ /* 0x000fe20000041840 */
[----:B------:R1:W3:Y:S07]  /*3a70*/  LDSM.16.M88.4 R28, [R2+0x5800] ;  /* 0x00580000021c783b */ /* 0x0002ee0000000200 */
[C---:B------:R-:W-:Y:S01]  /*3a80*/  HMMA.16816.F32.BF16 R48, R8.reuse, R26, R48 ;  /* 0x0000001a0830723c */ /* 0x040fe20000041830 */
[----:B------:R-:W4:Y:S07]  /*3a90*/  LDSM.16.M88.4 R24, [R81+0x5000] ;  /* 0x005000005118783b */ /* 0x000f2e0000000200 */
[----:B--2---:R-:W-:Y:S08]  /*3aa0*/  HMMA.16816.F32.BF16 R44, R8, R12, R44 ;  /* 0x0000000c082c723c */ /* 0x004ff0000004182c */
[----:B------:R-:W-:Y:S08]  /*3ab0*/  HMMA.16816.F32.BF16 R16, R36, R56, R16 ;  /* 0x000000382410723c */ /* 0x000ff00000041810 */
[----:B------:R-:W-:Y:S08]  /*3ac0*/  HMMA.16816.F32.BF16 R72, R32, R76, R72 ;  /* 0x0000004c2048723c */ /* 0x000ff00000041848 */
[----:B------:R-:W-:Y:S01]  /*3ad0*/  HMMA.16816.F32.BF16 R40, R8, R14, R40 ;  /* 0x0000000e0828723c */ /* 0x000fe20000041828 */
[----:B------:R-:W2:Y:S04]  /*3ae0*/  LDSM.16.M88.4 R12, [R81+0x5800] ;  /* 0x00580000510c783b */ /* 0x000ea80000000200 */
[----:B------:R-:W5:Y:S03]  /*3af0*/  LDSM.16.M88.4 R8, [R0+0x5000] ;  /* 0x005000000008783b */ /* 0x000f660000000200 */
[----:B------:R-:W-:Y:S01]  /*3b00*/  HMMA.16816.F32.BF16 R48, R32, R78, R48 ;  /* 0x0000004e2030723c */ /* 0x000fe20000041830 */
[----:B------:R-:W-:-:S02]  /*3b10*/  FMUL.FTZ R16, R16, c[0x0][0x320] ;  /* 0x0000c80010107a20 */ /* 0x000fc40000410000 */
[----:B------:R-:W-:Y:S02]  /*3b20*/  FMUL.FTZ R17, R17, c[0x0][0x320] ;  /* 0x0000c80011117a20 */ /* 0x000fe40000410000 */
[----:B------:R-:W-:Y:S02]  /*3b30*/  FMUL.FTZ R18, R18, c[0x0][0x320] ;  /* 0x0000c80012127a20 */ /* 0x000fe40000410000 */
[----:B------:R-:W-:Y:S01]  /*3b40*/  MUFU.TANH R56, R17 ;  /* 0x0000001100387308 */ /* 0x000fe20000002400 */
[----:B------:R-:W-:Y:S01]  /*3b50*/  HMMA.16816.F32.BF16 R68, R4, R22, R68 ;  /* 0x000000160444723c */ /* 0x000fe20000041844 */
[----:B------:R-:W2:Y:S01]  /*3b60*/  LDSM.16.M88.4 R20, [R0+0x4800] ;  /* 0x004800000014783b */ /* 0x000ea20000000200 */
[----:B-1----:R-:W-:-:S06]  /*3b70*/  FMUL.FTZ R2, R19, c[0x0][0x320] ;  /* 0x0000c80013027a20 */ /* 0x002fcc0000410000 */
[----:B---3--:R-:W-:Y:S01]  /*3b80*/  HMMA.16816.F32.BF16 R44, R32, R28, R44 ;  /* 0x0000001c202c723c */ /* 0x008fe2000004182c */
[----:B------:R-:W-:Y:S07]  /*3b90*/  MUFU.TANH R2, R2 ;  /* 0x0000000200027308 */ /* 0x000fee0000002400 */
[C---:B------:R-:W-:Y:S01]  /*3ba0*/  HMMA.16816.F32.BF16 R60, R4.reuse, R52, R60 ;  /* 0x00000034043c723c */ /* 0x040fe2000004183c */
[----:B------:R-:W1:Y:S07]  /*3bb0*/  MUFU.TANH R52, R16 ;  /* 0x0000001000347308 */ /* 0x000e6e0000002400 */
[----:B----4-:R-:W-:Y:S01]  /*3bc0*/  HMMA.16816.F32.BF16 R72, R4, R24, R72 ;  /* 0x000000180448723c */ /* 0x010fe20000041848 */
[----:B------:R3:W-:Y:S07]  /*3bd0*/  MUFU.TANH R53, R18 ;  /* 0x0000001200357308 */ /* 0x0007ee0000002400 */
[----:B------:R-:W-:Y:S08]  /*3be0*/  HMMA.16816.F32.BF16 R40, R32, R30, R40 ;  /* 0x0000001e2028723c */ /* 0x000ff00000041828 */
[----:B------:R-:W-:Y:S01]  /*3bf0*/  HMMA.16816.F32.BF16 R64, R4, R54, R64 ;  /* 0x000000360440723c */ /* 0x000fe20000041840 */
[----:B---3--:R-:W3:Y:S01]  /*3c00*/  LDSM.16.M88.4 R16, [R0+0x5800] ;  /* 0x005800000010783b */ /* 0x008ee20000000200 */
[----:B------:R-:W-:-:S04]  /*3c10*/  DEPBAR.LE SB0, 0x2 ;  /* 0x000080800000791a */ /* 0x000fc80000000000 */
[----:B------:R-:W-:Y:S02]  /*3c20*/  BAR.SYNC.DEFER_BLOCKING 0x0 ;  /* 0x0000000000007b1d */ /* 0x000fe40000010000 */
[C---:B------:R-:W-:Y:S08]  /*3c30*/  HMMA.16816.F32.BF16 R48, R4.reuse, R26, R48 ;  /* 0x0000001a0430723c */ /* 0x040ff00000041830 */
[----:B--2---:R-:W-:Y:S07]  /*3c40*/  HMMA.16816.F32.BF16 R44, R4, R12, R44 ;  /* 0x0000000c042c723c */ /* 0x004fee000004182c */
[----:B------:R-:W-:Y:S01]  /*3c50*/  IMAD.MOV.U32 R13, RZ, RZ, -0x40 ;  /* 0xffffffc0ff0d7424 */ /* 0x000fe200078e00ff */
[----:B-----5:R-:W-:Y:S01]  /*3c60*/  HMMA.16816.F32.BF16 R72, R36, R8, R72 ;  /* 0x000000082448723c */ /* 0x020fe20000041848 */
[----:B------:R-:W-:Y:S06]  /*3c70*/  LDSM.16.MT88.4 R124, [R185] ;  /* 0x00000000b97c783b */ /* 0x000fec0000004200 */
[----:B------:R-:W-:Y:S01]  /*3c80*/  @P2 IMAD.HI.U32 R9, R246, c[0x0][0x2c8], RZ ;  /* 0x0000b200f6092a27 */ /* 0x000fe200078e00ff */
[----:B------:R-:W-:Y:S01]  /*3c90*/  HMMA.16816.F32.BF16 R40, R4, R14, R40 ;  /* 0x0000000e0428723c */ /* 0x000fe20000041828 */
[----:B------:R-:W-:Y:S02]  /*3ca0*/  LDSM.16.MT88.4 R116, [R165] ;  /* 0x00000000a574783b */ /* 0x000fe40000004200 */
[----:B------:R-:W-:Y:S01]  /*3cb0*/  IMAD.MOV.U32 R8, RZ, RZ, R246 ;  /* 0x000000ffff087224 */ /* 0x000fe200078e00f6 */
[----:B------:R-:W-:Y:S01]  /*3cc0*/  @P2 SHF.R.U32.HI R8, RZ, c[0x0][0x2cc], R9 ;  /* 0x0000b300ff082a19 */ /* 0x000fe20000011609 */
[----:B------:R-:W-:Y:S02]  /*3cd0*/  LDSM.16.MT88.4 R108, [R184] ;  /* 0x00000000b86c783b */ /* 0x000fe40000004200 */
[C---:B------:R-:W-:Y:S01]  /*3ce0*/  IMAD R4, R80.reuse, R13, 0x1 ;  /* 0x0000000150047424 */ /* 0x040fe200078e020d */
[C---:B------:R-:W-:Y:S01]  /*3cf0*/  HMMA.16816.F32.BF16 R60, R36.reuse, R20, R60 ;  /* 0x00000014243c723c */ /* 0x040fe2000004183c */
[--C-:B------:R-:W-:Y:S01]  /*3d00*/  IMAD R80, R80, -0x40, R244.reuse ;  /* 0xffffffc050507824 */ /* 0x100fe200078e02f4 */
[----:B------:R-:W-:Y:S02]  /*3d10*/  LDSM.16.MT88.4 R100, [R229] ;  /* 0x00000000e564783b */ /* 0x000fe40000004200 */
[----:B------:R-:W-:Y:S01]  /*3d20*/  IADD3 R4, -R213, R4, R244 ;  /* 0x00000004d5047210 */ /* 0x000fe20007ffe1f4 */
[----:B------:R-:W-:Y:S01]  /*3d30*/  IMAD.IADD R80, R80, 0x1, -R213 ;  /* 0x0000000150507824 */ /* 0x000fe200078e0ad5 */
[----:B------:R-:W-:Y:S02]  /*3d40*/  LDSM.16.MT88.4 R88, [R184+0x4000] ;  /* 0x00400000b858783b */ /* 0x000fe40000004200 */
[----:B------:R-:W-:Y:S01]  /*3d50*/  HMMA.16816.F32.BF16 R64, R36, R22, R64 ;  /* 0x000000162440723c */ /* 0x000fe20000041840 */
[----:B------:R-:W-:Y:S01]  /*3d60*/  IMAD.IADD R4, R4, 0x1, -R243 ;  /* 0x0000000104047824 */ /* 0x000fe200078e0af3 */
[----:B------:R-:W-:Y:S01]  /*3d70*/  LDSM.16.MT88.4 R136, [R165+0x800] ;  /* 0x00080000a588783b */ /* 0x000fe20000004200 */
[----:B------:R-:W-:-:S02]  /*3d80*/  FMUL.FTZ R72, R72, c[0x0][0x320] ;  /* 0x0000c80048487a20 */ /* 0x000fc40000410000 */
[----:B------:R-:W-:Y:S01]  /*3d90*/  FMUL.FTZ R73, R73, c[0x0][0x320] ;  /* 0x0000c80049497a20 */ /* 0x000fe20000410000 */
[----:B------:R-:W-:Y:S01]  /*3da0*/  LDSM.16.MT88.4 R32, [R184+0x800] ;  /* 0x00080000b820783b */ /* 0x000fe20000004200 */
[----:B------:R-:W-:Y:S01]  /*3db0*/  MUFU.TANH R159, R72 ;  /* 0x00000048009f7308 */ /* 0x000fe20000002400 */
[----:B------:R-:W-:Y:S01]  /*3dc0*/  HMMA.16816.F32.BF16 R68, R36, R58, R68 ;  /* 0x0000003a2444723c */ /* 0x000fe20000041844 */
[----:B------:R-:W-:Y:S01]  /*3dd0*/  FMUL.FTZ R74, R74, c[0x0][0x320] ;  /* 0x0000c8004a4a7a20 */ /* 0x000fe20000410000 */
[----:B------:R-:W-:Y:S01]  /*3de0*/  LDSM.16.MT88.4 R28, [R158+0x800] ;  /* 0x000800009e1c783b */ /* 0x000fe20000004200 */
[----:B------:R-:W-:-:S04]  /*3df0*/  FMUL.FTZ R75, R75, c[0x0][0x320] ;  /* 0x0000c8004b4b7a20 */ /* 0x000fc80000410000 */
[----:B------:R-:W-:Y:S01]  /*3e00*/  MUFU.TANH R161, R73 ;  /* 0x0000004900a17308 */ /* 0x000fe20000002400 */
[C---:B------:R-:W-:Y:S01]  /*3e10*/  HMMA.16816.F32.BF16 R48, R36.reuse, R10, R48 ;  /* 0x0000000a2430723c */ /* 0x040fe20000041830 */
[----:B------:R-:W2:Y:S01]  /*3e20*/  SHFL.IDX PT, R11, R8, RZ, 0x1c1f ;  /* 0x001c1fff080b7589 */ /* 0x000ea200000e0000 */
[----:B------:R-:W-:Y:S02]  /*3e30*/  FMUL.FTZ R22, R60, c[0x0][0x320] ;  /* 0x0000c8003c167a20 */ /* 0x000fe40000410000 */
[----:B------:R-:W-:Y:S01]  /*3e40*/  FMUL.FTZ R23, R61, c[0x0][0x320] ;  /* 0x0000c8003d177a20 */ /* 0x000fe20000410000 */
[----:B------:R-:W4:Y:S01]  /*3e50*/  SHFL.IDX PT, R10, R8, 0x1, 0x1c1f ;  /* 0x003c1f00080a7f89 */ /* 0x000f2200000e0000 */
[----:B------:R-:W-:Y:S01]  /*3e60*/  FMUL.FTZ R25, R62, c[0x0][0x320] ;  /* 0x0000c8003e197a20 */ /* 0x000fe20000410000 */
[----:B------:R-:W-:Y:S01]  /*3e70*/  MUFU.TANH R166, R74 ;  /* 0x0000004a00a67308 */ /* 0x000fe20000002400 */
[----:B---3--:R-:W-:Y:S01]  /*3e80*/  HMMA.16816.F32.BF16 R44, R36, R16, R44 ;  /* 0x00000010242c723c */ /* 0x008fe2000004182c */
[----:B------:R-:W-:-:S02]  /*3e90*/  FMUL.FTZ R0, R64, c[0x0][0x320] ;  /* 0x0000c80040007a20 */ /* 0x000fc40000410000 */
[----:B------:R-:W-:Y:S02]  /*3ea0*/  FMUL.FTZ R65, R65, c[0x0][0x320] ;  /* 0x0000c80041417a20 */ /* 0x000fe40000410000 */
[----:B------:R-:W-:Y:S02]  /*3eb0*/  FMUL.FTZ R26, R63, c[0x0][0x320] ;  /* 0x0000c8003f1a7a20 */ /* 0x000fe40000410000 */
[----:B------:R-:W3:Y:S01]  /*3ec0*/  MUFU.TANH R22, R22 ;  /* 0x0000001600167308 */ /* 0x000ee20000002400 */
[----:B------:R-:W-:Y:S01]  /*3ed0*/  HMMA.16816.F32.BF16 R40, R36, R18, R40 ;  /* 0x000000122428723c */ /* 0x000fe20000041828 */
[----:B------:R-:W-:Y:S01]  /*3ee0*/  FMUL.FTZ R20, R68, c[0x0][0x320] ;  /* 0x0000c80044147a20 */ /* 0x000fe20000410000 */
[----:B------:R-:W-:Y:S01]  /*3ef0*/  LDSM.16.MT88.4 R16, [R184+0x2800] ;  /* 0x00280000b810783b */ /* 0x000fe20000004200 */
[----:B------:R-:W-:Y:S02]  /*3f00*/  FMUL.FTZ R54, R69, c[0x0][0x320] ;  /* 0x0000c80045367a20 */ /* 0x000fe40000410000 */
[----:B------:R-:W-:-:S02]  /*3f10*/  FMUL.FTZ R21, R70, c[0x0][0x320] ;  /* 0x0000c80046157a20 */ /* 0x000fc40000410000 */
[----:B------:R-:W5:Y:S01]  /*3f20*/  MUFU.TANH R23, R23 ;  /* 0x0000001700177308 */ /* 0x000f620000002400 */
[----:B------:R-:W-:Y:S02]  /*3f30*/  FMUL.FTZ R48, R48, c[0x0][0x320] ;  /* 0x0000c80030307a20 */ /* 0x000fe40000410000 */
[C---:B--2---:R-:W-:Y:S02]  /*3f40*/  IMAD.IADD R11, R4.reuse, 0x1, R11 ;  /* 0x00000001040b7824 */ /* 0x044fe400078e020b */
[----:B------:R-:W-:Y:S02]  /*3f50*/  FMUL.FTZ R49, R49, c[0x0][0x320] ;  /* 0x0000c80031317a20 */ /* 0x000fe40000410000 */
[----:B----4-:R-:W-:Y:S01]  /*3f60*/  IMAD.IADD R13, R4, 0x1, R10 ;  /* 0x00000001040d7824 */ /* 0x010fe200078e020a */
[----:B------:R-:W2:Y:S01]  /*3f70*/  MUFU.TANH R0, R0 ;  /* 0x0000000000007308 */ /* 0x000ea20000002400 */
[----:B------:R-:W-:Y:S01]  /*3f80*/  IMNMX R10, R80, R11, PT ;  /* 0x0000000b500a7217 */ /* 0x000fe20003800200 */
[----:B------:R-:W-:-:S02]  /*3f90*/  FMUL.FTZ R44, R44, c[0x0][0x320] ;  /* 0x0000c8002c2c7a20 */ /* 0x000fc40000410000 */
[----:B------:R-:W-:Y:S01]  /*3fa0*/  FMUL.FTZ R45, R45, c[0x0][0x320] ;  /* 0x0000c8002d2d7a20 */ /* 0x000fe20000410000 */
[C---:B------:R-:W-:Y:S01]  /*3fb0*/  ISETP.GT.AND P0, PT, R10.reuse, RZ, PT ;  /* 0x000000ff0a00720c */ /* 0x040fe20003f04270 */
[----:B------:R-:W-:Y:S01]  /*3fc0*/  FMUL.FTZ R24, R71, c[0x0][0x320] ;  /* 0x0000c80047187a20 */ /* 0x000fe20000410000 */
[C---:B------:R-:W-:Y:S01]  /*3fd0*/  ISETP.GT.AND P5, PT, R10.reuse, 0x1, PT ;  /* 0x000000010a00780c */ /* 0x040fe20003fa4270 */
[----:B------:R-:W4:Y:S01]  /*3fe0*/  MUFU.TANH R20, R20 ;  /* 0x0000001400147308 */ /* 0x000f220000002400 */
[----:B------:R-:W-:Y:S01]  /*3ff0*/  ISETP.GT.AND P3, PT, R10, 0x10, PT ;  /* 0x000000100a00780c */ /* 0x000fe20003f64270 */
[----:B------:R-:W-:Y:S01]  /*4000*/  FMUL.FTZ R40, R40, c[0x0][0x320] ;  /* 0x0000c80028287a20 */ /* 0x000fe20000410000 */
[----:B------:R-:W-:Y:S01]  /*4010*/  ISETP.GT.AND P1, PT, R10, 0x11, PT ;  /* 0x000000110a00780c */ /* 0x000fe20003f24270 */
[----:B------:R-:W-:Y:S01]  /*4020*/  FMUL.FTZ R66, R66, c[0x0][0x320] ;  /* 0x0000c80042427a20 */ /* 0x000fe20000410000 */
[----:B-1----:R-:W-:Y:S01]  /*4030*/  FSEL R52, R52, -INF , P0 ;  /* 0xff80000034347808 */ /* 0x002fe20000000000 */
[----:B------:R-:W-:Y:S01]  /*4040*/  FMUL.FTZ R67, R67, c[0x0][0x320] ;  /* 0x0000c80043437a20 */ /* 0x000fe20000410000 */
[C---:B------:R-:W-:Y:S01]  /*4050*/  ISETP.GT.AND P0, PT, R10.reuse, 0x18, PT ;  /* 0x000000180a00780c */ /* 0x040fe20003f04270 */
[----:B------:R-:W1:Y:S01]  /*4060*/  MUFU.TANH R160, R48 ;  /* 0x0000003000a07308 */ /* 0x000e620000002400 */
[----:B------:R-:W-:Y:S01]  /*4070*/  ISETP.GT.AND P4, PT, R10, 0x8, PT ;  /* 0x000000080a00780c */ /* 0x000fe20003f84270 */
[----:B------:R-:W-:Y:S01]  /*4080*/  FMUL.FTZ R50, R50, c[0x0][0x320] ;  /* 0x0000c80032327a20 */ /* 0x000fe20000410000 */
[----:B------:R-:W-:Y:S01]  /*4090*/  FSEL R56, R56, -INF , P5 ;  /* 0xff80000038387808 */ /* 0x000fe20002800000 */
[----:B------:R-:W-:Y:S01]  /*40a0*/  FMUL.FTZ R51, R51, c[0x0][0x320] ;  /* 0x0000c80033337a20 */ /* 0x000fe20000410000 */
[----:B---3--:R-:W-:Y:S01]  /*40b0*/  FSEL R7, R22, -INF , P3 ;  /* 0xff80000016077808 */ /* 0x008fe20001800000 */
[----:B------:R-:W-:Y:S01]  /*40c0*/  FMUL.FTZ R46, R46, c[0x0][0x320] ;  /* 0x0000c8002e2e7a20 */ /* 0x000fe20000410000 */
[----:B-----5:R-:W-:Y:S01]  /*40d0*/  FSEL R6, R23, -INF , P1 ;  /* 0xff80000017067808 */ /* 0x020fe20000800000 */
[----:B------:R-:W3:Y:S01]  /*40e0*/  MUFU.TANH R162, R49 ;  /* 0x0000003100a27308 */ /* 0x000ee20000002400 */
[C---:B------:R-:W-:Y:S01]  /*40f0*/  ISETP.GT.AND P3, PT, R10.reuse, 0x28, PT ;  /* 0x000000280a00780c */ /* 0x040fe20003f64270 */
[----:B------:R-:W-:Y:S01]  /*4100*/  FMUL.FTZ R41, R41, c[0x0][0x320] ;  /* 0x0000c80029297a20 */ /* 0x000fe20000410000 */
[----:B------:R-:W-:Y:S01]  /*4110*/  ISETP.GT.AND P1, PT, R10, 0x29, PT ;  /* 0x000000290a00780c */ /* 0x000fe20003f24270 */
[----:B------:R-:W-:Y:S01]  /*4120*/  FMUL.FTZ R47, R47, c[0x0][0x320] ;  /* 0x0000c8002f2f7a20 */ /* 0x000fe20000410000 */
[----:B--2---:R-:W-:Y:S01]  /*4130*/  FSEL R5, R0, -INF , P0 ;  /* 0xff80000000057808 */ /* 0x004fe20000000000 */
[----:B------:R-:W-:Y:S01]  /*4140*/  FMUL.FTZ R42, R42, c[0x0][0x320] ;  /* 0x0000c8002a2a7a20 */ /* 0x000fe20000410000 */
[----:B------:R-:W-:Y:S01]  /*4150*/  IMNMX R13, R80, R13, PT ;  /* 0x0000000d500d7217 */ /* 0x000fe20003800200 */
[----:B------:R-:W2:Y:S01]  /*4160*/  MUFU.TANH R54, R54 ;  /* 0x0000003600367308 */ /* 0x000ea20000002400 */
[----:B------:R-:W-:Y:S01]  /*4170*/  ISETP.GT.AND P6, PT, R10, 0x9, PT ;  /* 0x000000090a00780c */ /* 0x000fe20003fc4270 */
[----:B------:R-:W-:Y:S01]  /*4180*/  FMUL.FTZ R43, R43, c[0x0][0x320] ;  /* 0x0000c8002b2b7a20 */ /* 0x000fe20000410000 */
[----:B----4-:R-:W-:Y:S01]  /*4190*/  FSEL R20, R20, -INF , P4 ;  /* 0xff80000014147808 */ /* 0x010fe20002000000 */
[----:B------:R-:W-:Y:S01]  /*41a0*/  LDSM.16.MT88.4 R80, [R165+0x4000] ;  /* 0x00400000a550783b */ /* 0x000fe20000004200 */
[----:B------:R-:W-:-:S02]  /*41b0*/  FMNMX.FTZ R0, R52, R56, !PT ;  /* 0x0000003834007209 */ /* 0x000fc40007810000 */
[C---:B------:R-:W-:Y:S01]  /*41c0*/  ISETP.GT.AND P5, PT, R10.reuse, 0x19, PT ;  /* 0x000000190a00780c */ /* 0x040fe20003fa4270 */
[----:B------:R-:W4:Y:S01]  /*41d0*/  MUFU.TANH R12, R65 ;  /* 0x00000041000c7308 */ /* 0x000f220000002400 */
[----:B------:R-:W-:Y:S02]  /*41e0*/  ISETP.GT.AND P0, PT, R10, 0x30, PT ;  /* 0x000000300a00780c */ /* 0x000fe40003f04270 */
[----:B-1----:R-:W-:Y:S02]  /*41f0*/  FSEL R160, R160, -INF , P3 ;  /* 0xff800000a0a07808 */ /* 0x002fe40001800000 */
[----:B---3--:R-:W-:Y:S02]  /*4200*/  FSEL R162, R162, -INF , P1 ;  /* 0xff800000a2a27808 */ /* 0x008fe40000800000 */
[----:B------:R-:W-:Y:S01]  /*4210*/  ISETP.GT.AND P3, PT, R13, RZ, PT ;  /* 0x000000ff0d00720c */ /* 0x000fe20003f64270 */
[----:B------:R-:W1:Y:S01]  /*4220*/  MUFU.TANH R173, R44 ;  /* 0x0000002c00ad7308 */ /* 0x000e620000002400 */
[----:B--2---:R-:W-:-:S02]  /*4230*/  FSEL R54, R54, -INF , P6 ;  /* 0xff80000036367808 */ /* 0x004fc40003000000 */
[----:B------:R-:W-:Y:S02]  /*4240*/  ISETP.GT.AND P1, PT, R13, 0x1, PT ;  /* 0x000000010d00780c */ /* 0x000fe40003f24270 */
[----:B------:R-:W-:Y:S02]  /*4250*/  FMNMX.FTZ R0, R20, R0, !PT ;  /* 0x0000000014007209 */ /* 0x000fe40007810000 */
[----:B------:R-:W-:Y:S01]  /*4260*/  ISETP.GT.AND P4, PT, R10, 0x20, PT ;  /* 0x000000200a00780c */ /* 0x000fe20003f84270 */
[----:B------:R-:W2:Y:S01]  /*4270*/  MUFU.TANH R172, R45 ;  /* 0x0000002d00ac7308 */ /* 0x000ea20000002400 */
[----:B----4-:R-:W-:Y:S02]  /*4280*/  FSEL R4, R12, -INF , P5 ;  /* 0xff8000000c047808 */ /* 0x010fe40002800000 */
[----:B------:R-:W-:Y:S02]  /*4290*/  ISETP.GT.AND P5, PT, R10, 0x31, PT ;  /* 0x000000310a00780c */ /* 0x000fe40003fa4270 */
[----:B------:R-:W-:-:S02]  /*42a0*/  FMNMX.FTZ R0, R54, R0, !PT ;  /* 0x0000000036007209 */ /* 0x000fc40007810000 */
[----:B------:R-:W-:Y:S01]  /*42b0*/  FSEL R53, R53, -INF , P3 ;  /* 0xff80000035357808 */ /* 0x000fe20001800000 */
[----:B------:R-:W3:Y:S01]  /*42c0*/  MUFU.TANH R21, R21 ;  /* 0x0000001500157308 */ /* 0x000ee20000002400 */
[----:B-1----:R-:W-:Y:S02]  /*42d0*/  FSEL R173, R173, -INF , P0 ;  /* 0xff800000adad7808 */ /* 0x002fe40000000000 */
[----:B------:R-:W-:Y:S02]  /*42e0*/  ISETP.GT.AND P0, PT, R13, 0x8, PT ;  /* 0x000000080d00780c */ /* 0x000fe40003f04270 */
[----:B------:R-:W-:Y:S02]  /*42f0*/  FSEL R12, R2, -INF , P1 ;  /* 0xff800000020c7808 */ /* 0x000fe40000800000 */
[----:B------:R-:W-:Y:S01]  /*4300*/  FSEL R159, R159, -INF , P4 ;  /* 0xff8000009f9f7808 */ /* 0x000fe20002000000 */
[----:B------:R-:W1:Y:S01]  /*4310*/  MUFU.TANH R171, R40 ;  /* 0x0000002800ab7308 */ /* 0x000e620000002400 */
[----:B------:R-:W-:-:S02]  /*4320*/  ISETP.GT.AND P4, PT, R10, 0x38, PT ;  /* 0x000000380a00780c */ /* 0x000fc40003f84270 */
[----:B--2---:R-:W-:Y:S02]  /*4330*/  FSEL R172, R172, -INF , P5 ;  /* 0xff800000acac7808 */ /* 0x004fe40002800000 */
[----:B------:R-:W-:Y:S02]  /*4340*/  ISETP.GT.AND P5, PT, R13, 0x9, PT ;  /* 0x000000090d00780c */ /* 0x000fe40003fa4270 */
[----:B------:R-:W-:Y:S01]  /*4350*/  FMNMX.FTZ R0, R7, R0, !PT ;  /* 0x0000000007007209 */ /* 0x000fe20007810000 */
[----:B------:R-:W2:Y:S01]  /*4360*/  MUFU.TANH R24, R24 ;  /* 0x0000001800187308 */ /* 0x000ea20000002400 */
[----:B---3--:R-:W-:Y:S02]  /*4370*/  FSEL R21, R21, -INF , P0 ;  /* 0xff80000015157808 */ /* 0x008fe40000000000 */
[----:B------:R-:W-:Y:S02]  /*4380*/  FMNMX.FTZ R2, R53, R12, !PT ;  /* 0x0000000c35027209 */ /* 0x000fe40007810000 */
[----:B------:R-:W-:-:S02]  /*4390*/  FMNMX.FTZ R0, R6, R0, !PT ;  /* 0x0000000006007209 */ /* 0x000fc40007810000 */
[----:B------:R-:W-:Y:S01]  /*43a0*/  FMNMX.FTZ R2, R21, R2, !PT ;  /* 0x0000000215027209 */ /* 0x000fe20007810000 */
[----:B------:R-:W3:Y:S01]  /*43b0*/  MUFU.TANH R25, R25 ;  /* 0x0000001900197308 */ /* 0x000ee20000002400 */
[----:B-1----:R-:W-:Y:S02]  /*43c0*/  FSEL R171, R171, -INF , P4 ;  /* 0xff800000abab7808 */ /* 0x002fe40002000000 */
[C---:B------:R-:W-:Y:S02]  /*43d0*/  ISETP.GT.AND P4, PT, R13.reuse, 0x10, PT ;  /* 0x000000100d00780c */ /* 0x040fe40003f84270 */
[----:B------:R-:W-:Y:S02]  /*43e0*/  ISETP.GT.AND P6, PT, R10, 0x21, PT ;  /* 0x000000210a00780c */ /* 0x000fe40003fc4270 */
[----:B------:R-:W-:Y:S01]  /*43f0*/  ISETP.GT.AND P3, PT, R13, 0x11, PT ;  /* 0x000000110d00780c */ /* 0x000fe20003f64270 */
[----:B------:R-:W1:Y:S01]  /*4400*/  MUFU.TANH R26, R26 ;  /* 0x0000001a001a7308 */ /* 0x000e620000002400 */
[----:B--2---:R-:W-:-:S02]  /*4410*/  FSEL R24, R24, -INF , P5 ;  /* 0xff80000018187808 */ /* 0x004fc40002800000 */
[----:B------:R-:W-:Y:S02]  /*4420*/  FMNMX.FTZ R0, R5, R0, !PT ;  /* 0x0000000005007209 */ /* 0x000fe40007810000 */
[----:B------:R-:W-:Y:S02]  /*4430*/  FMNMX.FTZ R2, R24, R2, !PT ;  /* 0x0000000218027209 */ /* 0x000fe40007810000 */
[----:B------:R-:W-:Y:S01]  /*4440*/  FSEL R161, R161, -INF , P6 ;  /* 0xff800000a1a17808 */ /* 0x000fe20003000000 */
[----:B------:R-:W2:Y:S01]  /*4450*/  MUFU.TANH R9, R66 ;  /* 0x0000004200097308 */ /* 0x000ea20000002400 */
[----:B---3--:R-:W-:Y:S02]  /*4460*/  FSEL R11, R25, -INF , P4 ;  /* 0xff800000190b7808 */ /* 0x008fe40002000000 */
[----:B------:R-:W-:Y:S02]  /*4470*/  ISETP.GT.AND P6, PT, R10, 0x39, PT ;  /* 0x000000390a00780c */ /* 0x000fe40003fc4270 */
[----:B------:R-:W-:-:S02]  /*4480*/  ISETP.GT.AND P1, PT, R13, 0x18, PT ;  /* 0x000000180d00780c */ /* 0x000fc40003f24270 */
[----:B------:R-:W-:Y:S01]  /*4490*/  FMNMX.FTZ R0, R4, R0, !PT ;  /* 0x0000000004007209 */ /* 0x000fe20007810000 */
[----:B------:R-:W3:Y:S01]  /*44a0*/  MUFU.TANH R8, R67 ;  /* 0x0000004300087308 */ /* 0x000ee20000002400 */
[----:B-1----:R-:W-:Y:S02]  /*44b0*/  FSEL R10, R26, -INF , P3 ;  /* 0xff8000001a0a7808 */ /* 0x002fe40001800000 */
[----:B------:R-:W-:Y:S02]  /*44c0*/  FMNMX.FTZ R2, R11, R2, !PT ;  /* 0x000000020b027209 */ /* 0x000fe40007810000 */
[----:B------:R-:W-:Y:S02]  /*44d0*/  ISETP.GT.AND P0, PT, R13, 0x19, PT ;  /* 0x000000190d00780c */ /* 0x000fe40003f04270 */
[----:B------:R-:W-:Y:S01]  /*44e0*/  FMNMX.FTZ R0, R159, R0, !PT ;  /* 0x000000009f007209 */ /* 0x000fe20007810000 */
[----:B------:R1:W4:Y:S01]  /*44f0*/  MUFU.TANH R167, R75 ;  /* 0x0000004b00a77308 */ /* 0x0003220000002400 */
[----:B--2---:R-:W-:-:S02]  /*4500*/  FSEL R9, R9, -INF , P1 ;  /* 0xff80000009097808 */ /* 0x004fc40000800000 */
[----:B------:R-:W-:Y:S02]  /*4510*/  FMNMX.FTZ R2, R10, R2, !PT ;  /* 0x000000020a027209 */ /* 0x000fe40007810000 */
[----:B------:R-:W-:Y:S02]  /*4520*/  ISETP.GT.AND P5, PT, R13, 0x20, PT ;  /* 0x000000200d00780c */ /* 0x000fe40003fa4270 */
[----:B------:R-:W-:Y:S01]  /*4530*/  FMNMX.FTZ R0, R161, R0, !PT ;  /* 0x00000000a1007209 */ /* 0x000fe20007810000 */
[----:B------:R-:W2:Y:S01]  /*4540*/  MUFU.TANH R169, R50 ;  /* 0x0000003200a97308 */ /* 0x000ea20000002400 */
[----:B---3--:R-:W-:Y:S01]  /*4550*/  FSEL R8, R8, -INF , P0 ;  /* 0xff80000008087808 */ /* 0x008fe20000000000 */
[----:B------:R-:W-:Y:S01]  /*4560*/  LDSM.16.MT88.4 R64, [R158+0x2000] ;  /* 0x002000009e40783b */ /* 0x000fe20000004200 */
[----:B------:R-:W-:Y:S02]  /*4570*/  FMNMX.FTZ R2, R9, R2, !PT ;  /* 0x0000000209027209 */ /* 0x000fe40007810000 */
[----:B------:R-:W-:-:S02]  /*4580*/  ISETP.GT.AND P4, PT, R13, 0x21, PT ;  /* 0x000000210d00780c */ /* 0x000fc40003f84270 */
[----:B------:R-:W-:Y:S01]  /*4590*/  FMNMX.FTZ R0, R160, R0, !PT ;  /* 0x00000000a0007209 */ /* 0x000fe20007810000 */
[----:B------:R3:W5:Y:S01]  /*45a0*/  MUFU.TANH R170, R51 ;  /* 0x0000003300aa7308 */ /* 0x0007620000002400 */
[----:B------:R-:W-:Y:S01]  /*45b0*/  FSEL R166, R166, -INF , P5 ;  /* 0xff800000a6a67808 */ /* 0x000fe20002800000 */
[----:B-1----:R-:W-:Y:S01]  /*45c0*/  LDSM.16.MT88.4 R72, [R185+0x4000] ;  /* 0x00400000b948783b */ /* 0x002fe20000004200 */
[----:B------:R-:W-:Y:S02]  /*45d0*/  FMNMX.FTZ R2, R8, R2, !PT ;  /* 0x0000000208027209 */ /* 0x000fe40007810000 */
[----:B------:R-:W-:Y:S02]  /*45e0*/  ISETP.GT.AND P3, PT, R13, 0x28, PT ;  /* 0x000000280d00780c */ /* 0x000fe40003f64270 */
[----:B------:R-:W-:Y:S01]  /*45f0*/  FMNMX.FTZ R0, R162, R0, !PT ;  /* 0x00000000a2007209 */ /* 0x000fe20007810000 */
[----:B------:R-:W-:Y:S01]  /*4600*/  MUFU.TANH R46, R46 ;  /* 0x0000002e002e7308 */ /* 0x000fe20000002400 */
[----:B----4-:R-:W-:-:S02]  /*4610*/  FSEL R167, R167, -INF , P4 ;  /* 0xff800000a7a77808 */ /* 0x010fc40002000000 */
[----:B------:R-:W-:Y:S02]  /*4620*/  FMNMX.FTZ R2, R166, R2, !PT ;  /* 0x00000002a6027209 */ /* 0x000fe40007810000 */
[----:B------:R-:W-:Y:S02]  /*4630*/  ISETP.GT.AND P1, PT, R13, 0x29, PT ;  /* 0x000000290d00780c */ /* 0x000fe40003f24270 */
[----:B------:R-:W-:Y:S01]  /*4640*/  FMNMX.FTZ R0, R173, R0, !PT ;  /* 0x00000000ad007209 */ /* 0x000fe20007810000 */
[----:B------:R-:W1:Y:S01]  /*4650*/  MUFU.TANH R41, R41 ;  /* 0x0000002900297308 */ /* 0x000e620000002400 */
[----:B--2---:R-:W-:Y:S01]  /*4660*/  FSEL R169, R169, -INF , P3 ;  /* 0xff800000a9a97808 */ /* 0x004fe20001800000 */
[----:B---3--:R-:W-:Y:S01]  /*4670*/  LDSM.16.MT88.4 R48, [R165+0x2000] ;  /* 0x00200000a530783b */ /* 0x008fe20000004200 */
[----:B------:R-:W-:Y:S02]  /*4680*/  FMNMX.FTZ R2, R167, R2, !PT ;  /* 0x00000002a7027209 */ /* 0x000fe40007810000 */
[----:B------:R-:W-:-:S02]  /*4690*/  ISETP.GT.AND P0, PT, R13, 0x30, PT ;  /* 0x000000300d00780c */ /* 0x000fc40003f04270 */
[----:B------:R-:W-:Y:S01]  /*46a0*/  FMNMX.FTZ R0, R172, R0, !PT ;  /* 0x00000000ac007209 */ /* 0x000fe20007810000 */
[----:B------:R-:W2:Y:S01]  /*46b0*/  MUFU.TANH R47, R47 ;  /* 0x0000002f002f7308 */ /* 0x000ea20000002400 */
[----:B-----5:R-:W-:Y:S02]  /*46c0*/  FSEL R170, R170, -INF , P1 ;  /* 0xff800000aaaa7808 */ /* 0x020fe40000800000 */
[----:B------:R-:W-:Y:S02]  /*46d0*/  FMNMX.FTZ R2, R169, R2, !PT ;  /* 0x00000002a9027209 */ /* 0x000fe40007810000 */
[----:B------:R-:W-:Y:S02]  /*46e0*/  FMNMX.FTZ R0, R171, R0, !PT ;  /* 0x00000000ab007209 */ /* 0x000fe40007810000 */
[----:B------:R-:W-:Y:S01]  /*46f0*/  ISETP.GT.AND P1, PT, R13, 0x31, PT ;  /* 0x000000310d00780c */ /* 0x000fe20003f24270 */
[----:B------:R-:W3:Y:S01]  /*4700*/  MUFU.TANH R42, R42 ;  /* 0x0000002a002a7308 */ /* 0x000ee20000002400 */
[----:B-1----:R-:W-:-:S02]  /*4710*/  FSEL R168, R41, -INF , P6 ;  /* 0xff80000029a87808 */ /* 0x002fc40003000000 */
[----:B------:R-:W-:Y:S02]  /*4720*/  FSEL R142, R46, -INF , P0 ;  /* 0xff8000002e8e7808 */ /* 0x000fe40000000000 */
[----:B------:R-:W-:Y:S02]  /*4730*/  FMNMX.FTZ R14, R170, R2, !PT ;  /* 0x00000002aa0e7209 */ /* 0x000fe40007810000 */
[----:B------:R-:W-:Y:S01]  /*4740*/  FMNMX.FTZ R0, R168, R0, !PT ;  /* 0x00000000a8007209 */ /* 0x000fe20007810000 */
[----:B------:R-:W1:Y:S01]  /*4750*/  MUFU.TANH R43, R43 ;  /* 0x0000002b002b7308 */ /* 0x000e620000002400 */
[----:B------:R-:W-:Y:S02]  /*4760*/  ISETP.GT.AND P0, PT, R13, 0x38, PT ;  /* 0x000000380d00780c */ /* 0x000fe40003f04270 */
[----:B--2---:R-:W-:Y:S01]  /*4770*/  FSEL R141, R47, -INF , P1 ;  /* 0xff8000002f8d7808 */ /* 0x004fe20000800000 */
[----:B------:R-:W2:Y:S01]  /*4780*/  SHFL.BFLY PT, R2, R0, 0x2, 0x1f ;  /* 0x0c401f0000027f89 */ /* 0x000ea200000e0000 */
[----:B------:R-:W-:-:S02]  /*4790*/  FMNMX.FTZ R14, R142, R14, !PT ;  /* 0x0000000e8e0e7209 */ /* 0x000fc40007810000 */
[----:B------:R-:W-:Y:S02]  /*47a0*/  ISETP.GT.AND P1, PT, R13, 0x39, PT ;  /* 0x000000390d00780c */ /* 0x000fe40003f24270 */
[----:B---3--:R-:W-:Y:S02]  /*47b0*/  FSEL R140, R42, -INF , P0 ;  /* 0xff8000002a8c7808 */ /* 0x008fe40000000000 */
[----:B------:R-:W-:-:S04]  /*47c0*/  FMNMX.FTZ R14, R141, R14, !PT ;  /* 0x0000000e8d0e7209 */ /* 0x000fc80007810000 */
[----:B------:R-:W-:Y:S02]  /*47d0*/  FMNMX.FTZ R14, R140, R14, !PT ;  /* 0x0000000e8c0e7209 */ /* 0x000fe40007810000 */
[----:B-1----:R-:W-:Y:S02]  /*47e0*/  FSEL R164, R43, -INF , P1 ;  /* 0xff8000002ba47808 */ /* 0x002fe40000800000 */
[----:B------:R-:W-:Y:S02]  /*47f0*/  LDSM.16.MT88.4 R40, [R185+0x2000] ;  /* 0x00200000b928783b */ /* 0x000fe40000004200 */
        /* <DEDUP_REMOVED lines=11> */
[----:B------:R-:W2:Y:S01]  /*48b0*/  LDSM.16.MT88.4 R56, [R184+0x2000] ;  /* 0x00200000b838783b */ /* 0x000ea20000004200 */
[--C-:B------:R-:W-:Y:S02]  /*48c0*/  FFMA.FTZ R157, R52, c[0x0][0x2d0], -R143.reuse ;  /* 0x0000b400349d7a23 */ /* 0x100fe4000001088f */
[--C-:B------:R-:W-:Y:S01]  /*48d0*/  FFMA.FTZ R155, R20, c[0x0][0x2d0], -R143.reuse ;  /* 0x0000b400149b7a23 */ /* 0x100fe2000001088f */
[----:B------:R-:W-:Y:S01]  /*48e0*/  MUFU.EX2 R156, R156 ;  /* 0x0000009c009c7308 */ /* 0x000fe20000000800 */
[----:B-1----:R-:W-:Y:S01]  /*48f0*/  FMNMX.FTZ R0, R13, R0, !PT ;  /* 0x000000000d007209 */ /* 0x002fe20007810000 */
[--C-:B------:R-:W-:Y:S02]  /*4900*/  FFMA.FTZ R151, R54, c[0x0][0x2d0], -R143.reuse ;  /* 0x0000b40036977a23 */ /* 0x100fe4000001088f */
[----:B------:R-:W-:Y:S01]  /*4910*/  FFMA.FTZ R150, R7, c[0x0][0x2d0], -R143 ;  /* 0x0000b40007967a23 */ /* 0x000fe2000001088f */
[C---:B------:R-:W-:Y:S01]  /*4920*/  FSETP.NEU.FTZ.AND P0, PT, R0.reuse, -INF , PT ;  /* 0xff8000000000780b */ /* 0x040fe20003f1d000 */
[----:B------:R-:W-:-:S02]  /*4930*/  FMUL.FTZ R163, R0, c[0x0][0x2d0] ;  /* 0x0000b40000a37a20 */ /* 0x000fc40000410000 */
[--C-:B------:R-:W-:Y:S01]  /*4940*/  FFMA.FTZ R146, R6, c[0x0][0x2d0], -R143.reuse ;  /* 0x0000b40006927a23 */ /* 0x100fe2000001088f */
[----:B------:R-:W1:Y:S01]  /*4950*/  MUFU.EX2 R157, R157 ;  /* 0x0000009d009d7308 */ /* 0x000e620000000800 */
[--C-:B------:R-:W-:Y:S01]  /*4960*/  FFMA.FTZ R145, R5, c[0x0][0x2d0], -R143.reuse ;  /* 0x0000b40005917a23 */ /* 0x100fe2000001088f */
[----:B------:R-:W-:Y:S01]  /*4970*/  FSEL R163, R163, RZ, P0 ;  /* 0x000000ffa3a37208 */ /* 0x000fe20000000000 */
[--C-:B------:R-:W-:Y:S02]  /*4980*/  FFMA.FTZ R132, R4, c[0x0][0x2d0], -R143.reuse ;  /* 0x0000b40004847a23 */ /* 0x100fe4000001088f */
[----:B------:R-:W3:Y:S01]  /*4990*/  LDSM.16.MT88.4 R4, [R229+0x4000] ;  /* 0x00400000e504783b */ /* 0x000ee20000004200 */
[----:B------:R-:W-:Y:S02]  /*49a0*/  FFMA.FTZ R159, R159, c[0x0][0x2d0], -R143 ;  /* 0x0000b4009f9f7a23 */ /* 0x000fe4000001088f */
[--C-:B------:R-:W-:Y:S01]  /*49b0*/  FFMA.FTZ R154, R53, c[0x0][0x2d0], -R163.reuse ;  /* 0x0000b400359a7a23 */ /* 0x100fe200000108a3 */
[----:B------:R-:W-:Y:S01]  /*49c0*/  MUFU.EX2 R155, R155 ;  /* 0x0000009b009b7308 */ /* 0x000fe20000000800 */
[----:B------:R-:W-:-:S02]  /*49d0*/  FFMA.FTZ R153, R12, c[0x0][0x2d0], -R163 ;  /* 0x0000b4000c997a23 */ /* 0x000fc400000108a3 */
[--C-:B------:R-:W-:Y:S01]  /*49e0*/  FFMA.FTZ R152, R21, c[0x0][0x2d0], -R163.reuse ;  /* 0x0000b40015987a23 */ /* 0x100fe200000108a3 */
[----:B------:R-:W-:Y:S01]  /*49f0*/  LDSM.16.MT88.4 R12, [R158+0x2800] ;  /* 0x002800009e0c783b */ /* 0x000fe20000004200 */
[--C-:B------:R-:W-:Y:S02]  /*4a00*/  FFMA.FTZ R149, R24, c[0x0][0x2d0], -R163.reuse ;  /* 0x0000b40018957a23 */ /* 0x100fe400000108a3 */
[--C-:B------:R-:W-:Y:S01]  /*4a10*/  FFMA.FTZ R148, R11, c[0x0][0x2d0], -R163.reuse ;  /* 0x0000b4000b947a23 */ /* 0x100fe200000108a3 */
[----:B------:R-:W4:Y:S01]  /*4a20*/  MUFU.EX2 R151, R151 ;  /* 0x0000009700977308 */ /* 0x000f220000000800 */
[--C-:B------:R-:W-:Y:S01]  /*4a30*/  FFMA.FTZ R144, R10, c[0x0][0x2d0], -R163.reuse ;  /* 0x0000b4000a907a23 */ /* 0x100fe200000108a3 */
[----:B-1----:R-:W-:Y:S01]  /*4a40*/  F2FP.BF16.PACK_AB R96, R156, R157 ;  /* 0x0000009d9c60723e */ /* 0x002fe200000010ff */
[--C-:B------:R-:W-:Y:S01]  /*4a50*/  FFMA.FTZ R147, R9, c[0x0][0x2d0], -R163.reuse ;  /* 0x0000b40009937a23 */ /* 0x100fe200000108a3 */
[----:B------:R-:W-:Y:S01]  /*4a60*/  LDSM.16.MT88.4 R20, [R185+0x800] ;  /* 0x00080000b914783b */ /* 0x000fe20000004200 */
[----:B------:R-:W-:-:S02]  /*4a70*/  FFMA.FTZ R133, R8, c[0x0][0x2d0], -R163 ;  /* 0x0000b40008857a23 */ /* 0x000fc400000108a3 */
[--C-:B------:R-:W-:Y:S01]  /*4a80*/  FFMA.FTZ R161, R161, c[0x0][0x2d0], -R143.reuse ;  /* 0x0000b400a1a17a23 */ /* 0x100fe2000001088f */
[----:B------:R-:W-:Y:S01]  /*4a90*/  MUFU.EX2 R154, R154 ;  /* 0x0000009a009a7308 */ /* 0x000fe20000000800 */
[----:B------:R-:W1:Y:S01]  /*4aa0*/  LDSM.16.MT88.4 R8, [R185+0x2800] ;  /* 0x00280000b908783b */ /* 0x000e620000004200 */
[--C-:B------:R-:W-:Y:S02]  /*4ab0*/  FFMA.FTZ R160, R160, c[0x0][0x2d0], -R143.reuse ;  /* 0x0000b400a0a07a23 */ /* 0x100fe4000001088f */
[----:B------:R-:W-:Y:S01]  /*4ac0*/  FFMA.FTZ R162, R162, c[0x0][0x2d0], -R143 ;  /* 0x0000b400a2a27a23 */ /* 0x000fe2000001088f */
[----:B------:R-:W-:Y:S01]  /*4ad0*/  LDSM.16.MT88.4 R24, [R165+0x2800] ;  /* 0x00280000a518783b */ /* 0x000fe20000004200 */
[--C-:B------:R-:W-:Y:S02]  /*4ae0*/  FFMA.FTZ R166, R166, c[0x0][0x2d0], -R163.reuse ;  /* 0x0000b400a6a67a23 */ /* 0x100fe400000108a3 */
[----:B------:R-:W5:Y:S01]  /*4af0*/  MUFU.EX2 R153, R153 ;  /* 0x0000009900997308 */ /* 0x000f620000000800 */
[----:B----4-:R-:W-:Y:S01]  /*4b00*/  F2FP.BF16.PACK_AB R98, R151, R155 ;  /* 0x0000009b9762723e */ /* 0x010fe200000010ff */
[----:B------:R-:W-:-:S02]  /*4b10*/  FFMA.FTZ R167, R167, c[0x0][0x2d0], -R163 ;  /* 0x0000b400a7a77a23 */ /* 0x000fc400000108a3 */
[--C-:B------:R-:W-:Y:S02]  /*4b20*/  FFMA.FTZ R169, R169, c[0x0][0x2d0], -R163.reuse ;  /* 0x0000b400a9a97a23 */ /* 0x100fe400000108a3 */
[----:B------:R-:W-:Y:S02]  /*4b30*/  FFMA.FTZ R170, R170, c[0x0][0x2d0], -R163 ;  /* 0x0000b400aaaa7a23 */ /* 0x000fe400000108a3 */
[----:B------:R-:W-:Y:S01]  /*4b40*/  MUFU.EX2 R152, R152 ;  /* 0x0000009800987308 */ /* 0x000fe20000000800 */
[--C-:B------:R-:W-:Y:S02]  /*4b50*/  FFMA.FTZ R242, R168, c[0x0][0x2d0], -R143.reuse ;  /* 0x0000b400a8f27a23 */ /* 0x100fe4000001088f */
[--C-:B------:R-:W-:Y:S02]  /*4b60*/  FFMA.FTZ R173, R173, c[0x0][0x2d0], -R143.reuse ;  /* 0x0000b400adad7a23 */ /* 0x100fe4000001088f */
[--C-:B------:R-:W-:Y:S02]  /*4b70*/  FFMA.FTZ R172, R172, c[0x0][0x2d0], -R143.reuse ;  /* 0x0000b400acac7a23 */ /* 0x100fe4000001088f */
[----:B------:R-:W-:Y:S01]  /*4b80*/  FFMA.FTZ R171, R171, c[0x0][0x2d0], -R143 ;  /* 0x0000b400abab7a23 */ /* 0x000fe2000001088f */
[----:B------:R-:W4:Y:S01]  /*4b90*/  MUFU.EX2 R149, R149 ;  /* 0x0000009500957308 */ /* 0x000f220000000800 */
[----:B-----5:R-:W-:Y:S01]  /*4ba0*/  F2FP.BF16.PACK_AB R97, R153, R154 ;  /* 0x0000009a9961723e */ /* 0x020fe200000010ff */
[----:B------:R-:W-:-:S02]  /*4bb0*/  FFMA.FTZ R168, R142, c[0x0][0x2d0], -R163 ;  /* 0x0000b4008ea87a23 */ /* 0x000fc400000108a3 */
[--C-:B------:R-:W-:Y:S02]  /*4bc0*/  FFMA.FTZ R174, R141, c[0x0][0x2d0], -R163.reuse ;  /* 0x0000b4008dae7a23 */ /* 0x100fe400000108a3 */
[--C-:B------:R-:W-:Y:S02]  /*4bd0*/  FFMA.FTZ R175, R140, c[0x0][0x2d0], -R163.reuse ;  /* 0x0000b4008caf7a23 */ /* 0x100fe400000108a3 */
[----:B------:R-:W-:Y:S01]  /*4be0*/  MUFU.EX2 R150, R150 ;  /* 0x0000009600967308 */ /* 0x000fe20000000800 */
[----:B------:R-:W-:Y:S01]  /*4bf0*/  FFMA.FTZ R239, R164, c[0x0][0x2d0], -R163 ;  /* 0x0000b400a4ef7a23 */ /* 0x000fe200000108a3 */
[----:B------:R-:W-:Y:S01]  /*4c00*/  LDSM.16.MT88.4 R140, [R165+0x3800] ;  /* 0x00380000a58c783b */ /* 0x000fe20000004200 */
[----:B------:R-:W-:Y:S02]  /*4c10*/  FADD.FTZ R156, R157, R156 ;  /* 0x0000009c9d9c7221 */ /* 0x000fe40000010000 */
[----:B------:R-:W-:Y:S02]  /*4c20*/  FADD.FTZ R153, R154, R153 ;  /* 0x000000999a997221 */ /* 0x000fe40000010000 */
[----:B------:R-:W-:Y:S01]  /*4c30*/  FADD.FTZ R155, R155, R156 ;  /* 0x0000009c9b9b7221 */ /* 0x000fe20000010000 */
[----:B----4-:R-:W-:Y:S01]  /*4c40*/  F2FP.BF16.PACK_AB R99, R149, R152 ;  /* 0x000000989563723e */ /* 0x010fe200000010ff */
[----:B------:R-:W4:Y:S01]  /*4c50*/  MUFU.EX2 R146, R146 ;  /* 0x0000009200927308 */ /* 0x000f220000000800 */
[----:B------:R-:W-:-:S02]  /*4c60*/  FADD.FTZ R152, R152, R153 ;  /* 0x0000009998987221 */ /* 0x000fc40000010000 */
[----:B------:R-:W-:Y:S02]  /*4c70*/  FADD.FTZ R155, R151, R155 ;  /* 0x0000009b979b7221 */ /* 0x000fe40000010000 */
[----:B------:R-:W-:Y:S01]  /*4c80*/  FADD.FTZ R152, R149, R152 ;  /* 0x0000009895987221 */ /* 0x000fe20000010000 */
[C---:B------:R-:W-:Y:S02]  /*4c90*/  HMMA.16816.F32.BF16 R36, R96.reuse, R40, RZ ;  /* 0x000000286024723c */ /* 0x040fe400000418ff */
[----:B------:R-:W-:Y:S06]  /*4ca0*/  MUFU.EX2 R145, R145 ;  /* 0x0000009100917308 */ /* 0x000fec0000000800 */
[C---:B--2---:R-:W-:Y:S02]  /*4cb0*/  HMMA.16816.F32.BF16 R52, R96.reuse, R56, RZ ;  /* 0x000000386034723c */ /* 0x044fe400000418ff */
[----:B------:R-:W-:Y:S06]  /*4cc0*/  MUFU.EX2 R132, R132 ;  /* 0x0000008400847308 */ /* 0x000fec0000000800 */
[C---:B------:R-:W-:Y:S02]  /*4cd0*/  HMMA.16816.F32.BF16 R40, R96.reuse, R42, RZ ;  /* 0x0000002a6028723c */ /* 0x040fe400000418ff */
[----:B------:R-:W-:Y:S06]  /*4ce0*/  MUFU.EX2 R148, R148 ;  /* 0x0000009400947308 */ /* 0x000fec0000000800 */
[C---:B------:R-:W-:Y:S02]  /*4cf0*/  HMMA.16816.F32.BF16 R56, R96.reuse, R58, RZ ;  /* 0x0000003a6038723c */ /* 0x040fe400000418ff */
[----:B------:R-:W2:Y:S06]  /*4d00*/  MUFU.EX2 R144, R144 ;  /* 0x0000009000907308 */ /* 0x000eac0000000800 */
        /* <DEDUP_REMOVED lines=31> */
[----:B------:R-:W1:Y:S06]  /*4f00*/  MUFU.EX2 R174, R174 ;  /* 0x000000ae00ae7308 */ /* 0x000e6c0000000800 */
[C---:B------:R-:W-:Y:S02]  /*4f10*/  HMMA.16816.F32.BF16 R80, R96.reuse, R82, RZ ;  /* 0x000000526050723c */ /* 0x040fe400000418ff */
[----:B------:R-:W1:Y:S06]  /*4f20*/  MUFU.EX2 R175, R175 ;  /* 0x000000af00af7308 */ /* 0x000e6c0000000800 */
[C---:B------:R-:W-:Y:S02]  /*4f30*/  HMMA.16816.F32.BF16 R88, R96.reuse, R90, RZ ;  /* 0x0000005a6058723c */ /* 0x040fe400000418ff */
[----:B------:R-:W1:Y:S06]  /*4f40*/  MUFU.EX2 R239, R239 ;  /* 0x000000ef00ef7308 */ /* 0x000e6c0000000800 */
[C---:B---3--:R-:W-:Y:S07]  /*4f50*/  HMMA.16816.F32.BF16 R92, R96.reuse, R4, RZ ;  /* 0x00000004605c723c */ /* 0x048fee00000418ff */
[----:B----4-:R-:W-:Y:S01]  /*4f60*/  F2FP.BF16.PACK_AB R4, R146, R150 ;  /* 0x000000969204723e */ /* 0x010fe200000010ff */
[----:B------:R-:W-:Y:S01]  /*4f70*/  HMMA.16816.F32.BF16 R96, R96, R6, RZ ;  /* 0x000000066060723c */ /* 0x000fe200000418ff */
[----:B--2---:R-:W-:Y:S01]  /*4f80*/  F2FP.BF16.PACK_AB R5, R144, R148 ;  /* 0x000000949005723e */ /* 0x004fe200000010ff */
[----:B------:R-:W-:-:S02]  /*4f90*/  FADD.FTZ R150, R150, R155 ;  /* 0x0000009b96967221 */ /* 0x000fc40000010000 */
[----:B------:R-:W-:Y:S02]  /*4fa0*/  FADD.FTZ R148, R148, R152 ;  /* 0x0000009894947221 */ /* 0x000fe40000010000 */
[----:B------:R-:W-:Y:S01]  /*4fb0*/  FADD.FTZ R150, R146, R150 ;  /* 0x0000009692967221 */ /* 0x000fe20000010000 */
[----:B------:R-:W-:Y:S01]  /*4fc0*/  F2FP.BF16.PACK_AB R6, R132, R145 ;  /* 0x000000918406723e */ /* 0x000fe200000010ff */
[----:B------:R-:W-:Y:S01]  /*4fd0*/  FADD.FTZ R148, R144, R148 ;  /* 0x0000009490947221 */ /* 0x000fe20000010000 */
[----:B-----5:R-:W-:Y:S01]  /*4fe0*/  F2FP.BF16.PACK_AB R7, R133, R147 ;  /* 0x000000938507723e */ /* 0x020fe200000010ff */
[----:B------:R-:W-:Y:S02]  /*4ff0*/  FADD.FTZ R145, R145, R150 ;  /* 0x0000009691917221 */ /* 0x000fe40000010000 */
[----:B------:R-:W-:Y:S02]  /*5000*/  FADD.FTZ R147, R147, R148 ;  /* 0x0000009493937221 */ /* 0x000fe40000010000 */
[----:B------:R-:W-:-:S02]  /*5010*/  FADD.FTZ R145, R132, R145 ;  /* 0x0000009184917221 */ /* 0x000fc40000010000 */
[----:B-1----:R-:W-:Y:S01]  /*5020*/  HMMA.16816.F32.BF16 R36, R4, R8, R36 ;  /* 0x000000080424723c */ /* 0x002fe20000041824 */
        /* <DEDUP_REMOVED lines=46> */
[C---:B-1----:R-:W-:Y:S01]  /*5310*/  HMMA.16816.F32.BF16 R128, R4.reuse, R8, R128 ;  /* 0x000000080480723c */ /* 0x042fe20000041880 */
        /* <DEDUP_REMOVED lines=9> */
[----:B--2---:R-:W-:Y:S01]  /*53b0*/  HMMA.16816.F32.BF16 R120, R4, R16, R120 ;  /* 0x000000100478723c */ /* 0x004fe20000041878 */
[----:B------:R-:W-:-:S07]  /*53c0*/  FADD.FTZ R169, R175, R169 ;  /* 0x000000a9afa97221 */ /* 0x000fce0000010000 */
        /* <DEDUP_REMOVED lines=32> */
[----:B------:R-:W-:-:S02]  /*55d0*/  F2FP.BF16.PACK_AB R4, R172, R173 ;  /* 0x000000adac04723e */ /* 0x000fc400000010ff */
[----:B------:R-:W-:Y:S02]  /*55e0*/  F2FP.BF16.PACK_AB R5, R174, R168 ;  /* 0x000000a8ae05723e */ /* 0x000fe400000010ff */
[C---:B------:R-:W-:Y:S01]  /*55f0*/  F2FP.BF16.PACK_AB R6, R242.reuse, R171 ;  /* 0x000000abf206723e */ /* 0x040fe200000010ff */
[----:B------:R-:W-:Y:S01]  /*5600*/  FADD.FTZ R242, R242, R160 ;  /* 0x000000a0f2f27221 */ /* 0x000fe20000010000 */
[C---:B------:R-:W-:Y:S01]  /*5610*/  F2FP.BF16.PACK_AB R7, R239.reuse, R175 ;  /* 0x000000afef07723e */ /* 0x040fe200000010ff */
[----:B------:R-:W-:-:S06]  /*5620*/  FADD.FTZ R239, R239, R169 ;  /* 0x000000a9efef7221 */ /* 0x000fcc0000010000 */
        /* <DEDUP_REMOVED lines=43> */
[----:B------:R-:W-:Y:S02]  /*58e0*/  ISETP.GE.AND P0, PT, R207, c[0x0][0x1d4], PT ;  /* 0x00007500cf007a0c */ /* 0x000fe40003f06270 */
[C---:B------:R-:W-:Y:S01]  /*58f0*/  LEA R6, P4, R5.reuse, R8, 0x6 ;  /* 0x0000000805067211 */ /* 0x040fe200078830ff */
[----:B------:R-:W-:Y:S01]  /*5900*/  @!PT LDS RZ, [RZ] ;  /* 0x00000000fffff984 */ /* 0x000fe20000000800 */
[----:B------:R-:W-:Y:S01]  /*5910*/  @!PT LDS RZ, [RZ] ;  /* 0x00000000fffff984 */ /* 0x000fe20000000800 */
[----:B------:R-:W-:Y:S01]  /*5920*/  @!PT LDS RZ, [RZ] ;  /* 0x00000000fffff984 */ /* 0x000fe20000000800 */
[----:B------:R1:W-:Y:S03]  /*5930*/  LDGSTS.E.BYPASS.LTC128B.128 [R212+0xc100], [R8.64], !P3 ;  /* 0x0c10000008d47fae */ /* 0x0003e6000d901d48 */
[----:B------:R-:W-:-:S03]  /*5940*/  LEA.HI.X R7, R5, R9, R4, 0x6, P4 ;  /* 0x0000000905077211 */ /* 0x000fc600020f3404 */
[----:B------:R1:W-:Y:S04]  /*5950*/  LDGSTS.E.BYPASS.LTC128B.128 [R212+0xe100], [R8.64+0x80], !P1 ;  /* 0x0e10008008d47fae */ /* 0x0003e8000c901d48 */
[----:B------:R1:W-:Y:S04]  /*5960*/  LDGSTS.E.BYPASS.LTC128B.128 [R212+0x10100], [R8.64+0x100], !P0 ;  /* 0x1010010008d47fae */ /* 0x0003e8000c101d48 */
[----:B------:R1:W-:Y:S04]  /*5970*/  LDGSTS.E.BYPASS.LTC128B.128 [R212+0xd100], [R6.64], !P3 ;  /* 0x0d10000006d47fae */ /* 0x0003e8000d901d48 */
[----:B------:R1:W-:Y:S04]  /*5980*/  LDGSTS.E.BYPASS.LTC128B.128 [R212+0xf100], [R6.64+0x80], !P1 ;  /* 0x0f10008006d47fae */ /* 0x0003e8000c901d48 */
[----:B------:R1:W-:Y:S02]  /*5990*/  LDGSTS.E.BYPASS.LTC128B.128 [R212+0x11100], [R6.64+0x100], !P0 ;  /* 0x1110010006d47fae */ /* 0x0003e4000c101d48 */
.L_x_2149:
[----:B------:R-:W-:Y:S05]  /*59a0*/  BSYNC B0 ;  /* 0x0000000000007941 */ /* 0x000fea0003800000 */
.L_x_2148:
[----:B------:R-:W-:Y:S01]  /*59b0*/  @P2 IMAD.HI.U32 R4, R197, c[0x0][0x2c8], RZ ;  /* 0x0000b200c5042a27 */ /* 0x000fe200078e00ff */
[----:B------:R-:W-:Y:S01]  /*59c0*/  IADD3 R248, R3, -0x2, RZ ;  /* 0xfffffffe03f87810 */ /* 0x000fe20007ffe0ff */
[----:B------:R-:W0:Y:S02]  /*59d0*/  LDGDEPBAR ;  /* 0x00000000000079af */ /* 0x000e240000000000 */
[----:B------:R-:W-:Y:S01]  /*59e0*/  IMAD.MOV.U32 R5, RZ, RZ, R197 ;  /* 0x000000ffff057224 */ /* 0x000fe200078e00c5 */
[----:B------:R-:W-:Y:S01]  /*59f0*/  @P2 SHF.R.U32.HI R5, RZ, c[0x0][0x2cc], R4 ;  /* 0x0000b300ff052a19 */ /* 0x000fe20000011604 */
[----:B------:R-:W-:-:S02]  /*5a00*/  IMAD.MOV.U32 R133, RZ, RZ, 0x1 ;  /* 0x00000001ff857424 */ /* 0x000fc400078e00ff */
[----:B------:R-:W-:Y:S01]  /*5a10*/  IMAD.MOV.U32 R238, RZ, RZ, RZ ;  /* 0x000000ffffee7224 */ /* 0x000fe200078e00ff */
[----:B------:R-:W-:-:S04]  /*5a20*/  IADD3 R5, R5, R244, -R243 ;  /* 0x000000f405057210 */ /* 0x000fc80007ffe8f3 */
[----:B------:R-:W-:-:S04]  /*5a30*/  SHF.R.S32.HI R4, RZ, 0x1f, R5 ;  /* 0x0000001fff047819 */ /* 0x000fc80000011405 */
[----:B------:R-:W-:-:S04]  /*5a40*/  LEA.HI R4, R4, R5, RZ, 0x6 ;  /* 0x0000000504047211 */ /* 0x000fc800078f30ff */
[----:B------:R-:W-:-:S04]  /*5a50*/  SHF.R.S32.HI R245, RZ, 0x6, R4 ;  /* 0x00000006fff57819 */ /* 0x000fc80000011404 */
[----:B------:R-:W-:-:S04]  /*5a60*/  IMNMX R245, R233, R245, !PT ;  /* 0x000000f5e9f57217 */ /* 0x000fc80007800200 */
[----:B------:R-:W-:-:S13]  /*5a70*/  ISETP.GE.AND P0, PT, R248, R245, PT ;  /* 0x000000f5f800720c */ /* 0x000fda0003f06270 */
[----:B------:R-:W-:Y:S05]  /*5a80*/  @!P0 BRA `(.L_x_2150) ;  /* 0x0000322000008947 */ /* 0x000fea0003800000 */
[----:B------:R-:W-:Y:S01]  /*5a90*/  MOV R132, R0 ;  /* 0x0000000000847202 */ /* 0x000fe20000000f00 */
[----:B------:R-:W-:Y:S01]  /*5aa0*/  IMAD.MOV.U32 R247, RZ, RZ, R248 ;  /* 0x000000fffff77224 */ /* 0x000fe200078e00f8 */
[----:B------:R-:W-:Y:S01]  /*5ab0*/  MOV R3, R2 ;  /* 0x0000000200037202 */ /* 0x000fe20000000f00 */
[----:B------:R-:W-:Y:S01]  /*5ac0*/  IMAD.MOV.U32 R133, RZ, RZ, 0x1 ;  /* 0x00000001ff857424 */ /* 0x000fe200078e00ff */
[----:B------:R-:W-:Y:S02]  /*5ad0*/  MOV R238, RZ ;  /* 0x000000ff00ee7202 */ /* 0x000fe40000000f00 */
.L_x_2151:
        /* <DEDUP_REMOVED lines=8> */
[----:B------:R-:W-:Y:S03]  /*5b60*/  IADD3 R195, R135, R194, R134 ;  /* 0x000000c287c37210 */ /* 0x000fe60007ffe086 */
        /* <DEDUP_REMOVED lines=10> */
[----:B-1----:R-:W1:Y:S02]  /*5c10*/  LDSM.16.M88.4 R8, [R194] ;  /* 0x00000000c208783b */ /* 0x002e640000000200 */
[----:B------:R-:W-:Y:S02]  /*5c20*/  @!P6 SHF.L.U64.HI R2, R20, 0x6, R0 ;  /* 0x000000061402e819 */ /* 0x000fe40000010200 */
[----:B------:R-:W-:Y:S02]  /*5c30*/  @!P6 LEA R0, P0, R156, R157, 0x5 ;  /* 0x0000009d9c00e211 */ /* 0x000fe400078028ff */
[-C--:B------:R-:W-:Y:S02]  /*5c40*/  @!P6 IADD3 R157, P5, R157, R236.reuse, RZ ;  /* 0x000000ec9d9de210 */ /* 0x080fe40007fbe0ff */
[----:B------:R-:W2:Y:S01]  /*5c50*/  LDSM.16.M88.4 R16, [R194+0x800] ;  /* 0x00080000c210783b */ /* 0x000ea20000000200 */
[----:B------:R-:W-:Y:S07]  /*5c60*/  @!P6 IADD3 R0, P4, R0, R236, RZ ;  /* 0x000000ec0000e210 */ /* 0x000fee0007f9e0ff */
        /* <DEDUP_REMOVED lines=14> */
[----:B------:R-:W-:Y:S02]  /*5d50*/  @!P6 ISETP.GE.AND P0, PT, R207, c[0x0][0x1d4], PT ;  /* 0x00007500cf00ea0c */ /* 0x000fe40003f06270 */
[-C--:B------:R-:W-:Y:S02]  /*5d60*/  @!P6 IADD3.X R2, R2, R198.reuse, RZ, P5, !PT ;  /* 0x000000c60202e210 */ /* 0x080fe40002ffe4ff */
[C---:B------:R-:W-:Y:S03]  /*5d70*/  @!P6 LEA R158, P5, R157.reuse, c[0x0][0x1f8], 0x1 ;  /* 0x00007e009d9eea11 */ /* 0x040fe600078a08ff */
[C---:B----4-:R-:W-:Y:S01]  /*5d80*/  HMMA.16816.F32.BF16 R28, R32.reuse, R136, RZ ;  /* 0x00000088201c723c */ /* 0x050fe200000418ff */
[----:B------:R-:W-:Y:S03]  /*5d90*/  @!P6 LEA.HI.X R159, R157, c[0x0][0x1fc], R2, 0x1, P5 ;  /* 0x00007f009d9fea11 */ /* 0x000fe600028f0c02 */
[----:B------:R-:W-:Y:S03]  /*5da0*/  @!P6 IMAD R2, R238, 0x6000, R211 ;  /* 0x00006000ee02e824 */ /* 0x000fe600078e02d3 */
[----:B------:R-:W-:Y:S01]  /*5db0*/  @!P6 IADD3.X R136, R156, R198, RZ, P4, !PT ;  /* 0x000000c69c88e210 */ /* 0x000fe200027fe4ff */
[----:B------:R-:W-:Y:S01]  /*5dc0*/  HMMA.16816.F32.BF16 R32, R32, R138, RZ ;  /* 0x0000008a2020723c */ /* 0x000fe200000418ff */
[C---:B------:R-:W-:Y:S04]  /*5dd0*/  @!P6 LEA R156, P4, R0.reuse, c[0x0][0x1f8], 0x1 ;  /* 0x00007e00009cea11 */ /* 0x040fe800078808ff */
[----:B------:R-:W-:Y:S02]  /*5de0*/  @!P6 LEA.HI.X R157, R0, c[0x0][0x1fc], R136, 0x1, P4 ;  /* 0x00007f00009dea11 */ /* 0x000fe400020f0c88 */
[----:B------:R-:W3:Y:S01]  /*5df0*/  LDSM.16.M88.4 R136, [R193+0x1800] ;  /* 0x00180000c188783b */ /* 0x000ee20000000200 */
[C---:B-1----:R-:W-:Y:S05]  /*5e00*/  HMMA.16816.F32.BF16 R4, R140.reuse, R144, R4 ;  /* 0x000000908c04723c */ /* 0x042fea0000041804 */
[C---:B------:R-:W-:Y:S02]  /*5e10*/  IADD3 R0, R134.reuse, R194, RZ ;  /* 0x000000c286007210 */ /* 0x040fe40007ffe0ff */
[----:B------:R-:W-:Y:S01]  /*5e20*/  @!PT LDS RZ, [RZ] ;  /* 0x00000000fffff984 */ /* 0x000fe20000000800 */
[----:B------:R-:W-:Y:S01]  /*5e30*/  @!PT LDS RZ, [RZ] ;  /* 0x00000000fffff984 */ /* 0x000fe20000000800 */
[----:B------:R-:W-:Y:S01]  /*5e40*/  @!PT LDS RZ, [RZ] ;  /* 0x00000000fffff984 */ /* 0x000fe20000000800 */
[----:B------:R1:W-:Y:S01]  /*5e50*/  @!P6 LDGSTS.E.BYPASS.LTC128B.128 [R2], [R158.64], !P3 ;  /* 0x000000009e02efae */ /* 0x0003e2000d901d48 */
[C---:B------:R-:W-:Y:S07]  /*5e60*/  HMMA.16816.F32.BF16 R8, R140.reuse, R146, R8 ;  /* 0x000000928c08723c */ /* 0x040fee0000041808 */
[----:B------:R1:W-:Y:S01]  /*5e70*/  @!P6 LDGSTS.E.BYPASS.LTC128B.128 [R2+0x2000], [R158.64+0x80], !P1 ;  /* 0x020000809e02efae */ /* 0x0003e2000c901d48 */
[C---:B-----5:R-:W-:Y:S07]  /*5e80*/  HMMA.16816.F32.BF16 R12, R140.reuse, R148, R12 ;  /* 0x000000948c0c723c */ /* 0x060fee000004180c */
[----:B------:R1:W-:Y:S01]  /*5e90*/  @!P6 LDGSTS.E.BYPASS.LTC128B.128 [R2+0x4000], [R158.64+0x100], !P0 ;  /* 0x040001009e02efae */ /* 0x0003e2000c101d48 */
[C---:B------:R-:W-:Y:S07]  /*5ea0*/  HMMA.16816.F32.BF16 R16, R140.reuse, R150, R16 ;  /* 0x000000968c10723c */ /* 0x040fee0000041810 */
[----:B------:R1:W-:Y:S01]  /*5eb0*/  @!P6 LDGSTS.E.BYPASS.LTC128B.128 [R2+0x1000], [R156.64], !P3 ;  /* 0x010000009c02efae */ /* 0x0003e2000d901d48 */
[C---:B--2---:R-:W-:Y:S07]  /*5ec0*/  HMMA.16816.F32.BF16 R20, R140.reuse, R152, R20 ;  /* 0x000000988c14723c */ /* 0x044fee0000041814 */
[----:B------:R1:W-:Y:S01]  /*5ed0*/  @!P6 LDGSTS.E.BYPASS.LTC128B.128 [R2+0x3000], [R156.64+0x80], !P1 ;  /* 0x030000809c02efae */ /* 0x0003e2000c901d48 */
[C---:B------:R-:W-:Y:S07]  /*5ee0*/  HMMA.16816.F32.BF16 R24, R140.reuse, R154, R24 ;  /* 0x0000009a8c18723c */ /* 0x040fee0000041818 */
[----:B------:R1:W-:Y:S01]  /*5ef0*/  @!P6 LDGSTS.E.BYPASS.LTC128B.128 [R2+0x5000], [R156.64+0x100], !P0 ;  /* 0x050001009c02efae */ /* 0x0003e2000c101d48 */
[C---:B---3--:R-:W-:Y:S07]  /*5f00*/  HMMA.16816.F32.BF16 R28, R140.reuse, R136, R28 ;  /* 0x000000888c1c723c */ /* 0x048fee000004181c */
[----:B------:R-:W-:Y:S01]  /*5f10*/  LDSM.16.M88.4 R160, [R0] ;  /* 0x0000000000a0783b */ /* 0x000fe20000000200 */
[----:B------:R-:W-:Y:S07]  /*5f20*/  HMMA.16816.F32.BF16 R32, R140, R138, R32 ;  /* 0x0000008a8c20723c */ /* 0x000fee0000041820 */
[----:B------:R-:W-:Y:S08]  /*5f30*/  LDSM.16.M88.4 R144, [R0+0x800] ;  /* 0x000800000090783b */ /* 0x000ff00000000200 */
[----:B------:R-:W-:Y:S01]  /*5f40*/  LDSM.16.M88.4 R148, [R0+0x1000] ;  /* 0x001000000094783b */ /* 0x000fe20000000200 */
[----:B-1----:R-:W-:Y:S07]  /*5f50*/  IADD3 R2, R134, R193, RZ ;  /* 0x000000c186027210 */ /* 0x002fee0007ffe0ff */
[----:B------:R-:W1:Y:S08]  /*5f60*/  LDSM.16.M88.4 R156, [R187] ;  /* 0x00000000bb9c783b */ /* 0x000e700000000200 */
        /* <DEDUP_REMOVED lines=106> */
[C---:B-----5:R-:W-:Y:S07]  /*6610*/  HMMA.16816.F32.BF16 R28, R164.reuse, R152, R28 ;  /* 0x00000098a41c723c */ /* 0x060fee000004181c */
[-C--:B------:R-:W-:Y:S01]  /*6620*/  IADD3 R152, R184, R192.reuse, RZ ;  /* 0x000000c0b8987210 */ /* 0x080fe20007ffe0ff */
[----:B------:R-:W-:Y:S07]  /*6630*/  HMMA.16816.F32.BF16 R32, R164, R154, R32 ;  /* 0x0000009aa420723c */ /* 0x000fee0000041820 */
[----:B------:R-:W-:Y:S01]  /*6640*/  IADD3 R154, R185, R192, RZ ;  /* 0x000000c0b99a7210 */ /* 0x000fe20007ffe0ff */
[C---:B------:R-:W-:Y:S05]  /*6650*/  HMMA.16816.F32.BF16 R4, R160.reuse, R168, R4 ;  /* 0x000000a8a004723c */ /* 0x040fea0000041804 */
[C---:B------:R-:W-:Y:S02]  /*6660*/  IADD3 R153, R189.reuse, R154, RZ ;  /* 0x0000009abd997210 */ /* 0x040fe40007ffe0ff */
[----:B------:R-:W-:Y:S01]  /*6670*/  IADD3 R155, R189, R152, RZ ;  /* 0x00000098bd9b7210 */ /* 0x000fe20007ffe0ff */
        /* <DEDUP_REMOVED lines=12> */
[----:B------:R-:W-:Y:S02]  /*6740*/  FMUL.FTZ R6, R6, c[0x0][0x320] ;  /* 0x0000c80006067a20 */ /* 0x000fe40000410000 */
[----:B------:R-:W-:Y:S02]  /*6750*/  FMUL.FTZ R7, R7, c[0x0][0x320] ;  /* 0x0000c80007077a20 */ /* 0x000fe40000410000 */
[----:B------:R-:W-:Y:S01]  /*6760*/  MUFU.TANH R140, R6 ;  /* 0x00000006008c7308 */ /* 0x000fe20000002400 */
[----:B------:R-:W-:Y:S03]  /*6770*/  FMUL.FTZ R0, R4, c[0x0][0x320] ;  /* 0x0000c80004007a20 */ /* 0x000fe60000410000 */
[----:B------:R-:W-:Y:S02]  /*6780*/  FMUL.FTZ R2, R5, c[0x0][0x320] ;  /* 0x0000c80005027a20 */ /* 0x000fe40000410000 */
[----:B------:R-:W-:Y:S02]  /*6790*/  FMUL.FTZ R8, R8, c[0x0][0x320] ;  /* 0x0000c80008087a20 */ /* 0x000fe40000410000 */
        /* <DEDUP_REMOVED lines=14> */
[----:B-1----:R-:W1:Y:S09]  /*6880*/  LDSM.16.M88.4 R4, [R195+0x5000] ;  /* 0x00500000c304783b */ /* 0x002e720000000200 */
[----:B------:R-:W-:Y:S10]  /*6890*/  MUFU.TANH R142, R10 ;  /* 0x0000000a008e7308 */ /* 0x000ff40000002400 */
[----:B------:R2:W-:Y:S10]  /*68a0*/  MUFU.TANH R143, R11 ;  /* 0x0000000b008f7308 */ /* 0x0005f40000002400 */
[----:B------:R-:W-:Y:S10]  /*68b0*/  MUFU.TANH R169, R15 ;  /* 0x0000000f00a97308 */ /* 0x000ff40000002400 */
[----:B------:R-:W3:Y:S01]  /*68c0*/  MUFU.TANH R0, R0 ;  /* 0x0000000000007308 */ /* 0x000ee20000002400 */
[C---:B-1----:R-:W-:Y:S01]  /*68d0*/  HMMA.16816.F32.BF16 R20, R172.reuse, R4, R20 ;  /* 0x00000004ac14723c */ /* 0x042fe20000041814 */
[----:B--2---:R-:W1:Y:S01]  /*68e0*/  LDSM.16.M88.4 R8, [R195+0x5800] ;  /* 0x00580000c308783b */ /* 0x004e620000000200 */
[----:B------:R-:W-:Y:S07]  /*68f0*/  DEPBAR.LE SB0, 0x2 ;  /* 0x000080800000791a */ /* 0x000fee0000000000 */
[----:B------:R2:W-:Y:S03]  /*6900*/  MUFU.TANH R168, R14 ;  /* 0x0000000e00a87308 */ /* 0x0005e60000002400 */
[----:B------:R-:W-:Y:S01]  /*6910*/  MOV R5, R246 ;  /* 0x000000f600057202 */ /* 0x000fe20000000f00 */
[C---:B------:R-:W-:Y:S01]  /*6920*/  HMMA.16816.F32.BF16 R24, R172.reuse, R6, R24 ;  /* 0x00000006ac18723c */ /* 0x040fe20000041818 */
[----:B------:R-:W-:Y:S06]  /*6930*/  BAR.SYNC.DEFER_BLOCKING 0x0 ;  /* 0x0000000000007b1d */ /* 0x000fec0000010000 */
[----:B------:R-:W-:Y:S05]  /*6940*/  @P2 IMAD.HI.U32 R6, R246, c[0x0][0x2c8], RZ ;  /* 0x0000b200f6062a27 */ /* 0x000fea00078e00ff */
[----:B------:R-:W-:Y:S01]  /*6950*/  @P2 SHF.R.U32.HI R5, RZ, c[0x0][0x2cc], R6 ;  /* 0x0000b300ff052a19 */ /* 0x000fe20000011606 */
[----:B------:R-:W-:Y:S02]  /*6960*/  FMUL.FTZ R4, R20, c[0x0][0x320] ;  /* 0x0000c80014047a20 */ /* 0x000fe40000410000 */
[----:B------:R-:W-:Y:S02]  /*6970*/  FMUL.FTZ R21, R21, c[0x0][0x320] ;  /* 0x0000c80015157a20 */ /* 0x000fe40000410000 */
[----:B------:R-:W-:Y:S07]  /*6980*/  FMUL.FTZ R6, R22, c[0x0][0x320] ;  /* 0x0000c80016067a20 */ /* 0x000fee0000410000 */
[----:B------:R-:W-:Y:S01]  /*6990*/  FMUL.FTZ R24, R24, c[0x0][0x320] ;  /* 0x0000c80018187a20 */ /* 0x000fe20000410000 */
[----:B------:R4:W-:Y:S01]  /*69a0*/  MUFU.TANH R164, R12 ;  /* 0x0000000c00a47308 */ /* 0x0009e20000002400 */
[----:B--2---:R-:W2:Y:S01]  /*69b0*/  SHFL.IDX PT, R14, R5, RZ, 0x1c1f ;  /* 0x001c1fff050e7589 */ /* 0x004ea200000e0000 */
[----:B------:R-:W-:Y:S02]  /*69c0*/  FMUL.FTZ R26, R26, c[0x0][0x320] ;  /* 0x0000c8001a1a7a20 */ /* 0x000fe40000410000 */
[----:B------:R-:W-:Y:S01]  /*69d0*/  FMUL.FTZ R27, R27, c[0x0][0x320] ;  /* 0x0000c8001b1b7a20 */ /* 0x000fe20000410000 */
[C---:B-1----:R-:W-:Y:S04]  /*69e0*/  HMMA.16816.F32.BF16 R28, R172.reuse, R8, R28 ;  /* 0x00000008ac1c723c */ /* 0x042fe8000004181c */
[----:B------:R1:W5:Y:S01]  /*69f0*/  SHFL.IDX PT, R7, R5, 0x1, 0x1c1f ;  /* 0x003c1f0005077f89 */ /* 0x00036200000e0000 */
[----:B------:R-:W1:Y:S03]  /*6a00*/  MUFU.TANH R2, R2 ;  /* 0x0000000200027308 */ /* 0x000e660000002400 */
[----:B------:R-:W-:Y:S07]  /*6a10*/  HMMA.16816.F32.BF16 R32, R172, R10, R32 ;  /* 0x0000000aac20723c */ /* 0x000fee0000041820 */
[----:B------:R3:W3:Y:S01]  /*6a20*/  MUFU.TANH R165, R13 ;  /* 0x0000000d00a57308 */ /* 0x0006e20000002400 */
[----:B----4-:R-:W-:Y:S05]  /*6a30*/  MOV R12, 0x1 ;  /* 0x00000001000c7802 */ /* 0x010fea0000000f00 */
[----:B------:R-:W-:Y:S04]  /*6a40*/  IMAD R12, R247, -0x40, R12 ;  /* 0xffffffc0f70c7824 */ /* 0x000fe800078e020c */
[----:B------:R-:W4:Y:S01]  /*6a50*/  MUFU.TANH R166, R16 ;  /* 0x0000001000a67308 */ /* 0x000f220000002400 */
[----:B------:R-:W-:Y:S01]  /*6a60*/  FMUL.FTZ R28, R28, c[0x0][0x320] ;  /* 0x0000c8001c1c7a20 */ /* 0x000fe20000410000 */
[----:B------:R-:W-:Y:S01]  /*6a70*/  IADD3 R12, R244, R12, -R213 ;  /* 0x0000000cf40c7210 */ /* 0x000fe20007ffe8d5 */
[----:B------:R-:W-:Y:S02]  /*6a80*/  FMUL.FTZ R29, R29, c[0x0][0x320] ;  /* 0x0000c8001d1d7a20 */ /* 0x000fe40000410000 */
[----:B-1----:R-:W-:Y:S01]  /*6a90*/  FMUL.FTZ R5, R23, c[0x0][0x320] ;  /* 0x0000c80017057a20 */ /* 0x002fe20000410000 */
[----:B------:R-:W-:Y:S01]  /*6aa0*/  IADD3 R12, R12, -R243, RZ ;  /* 0x800000f30c0c7210 */ /* 0x000fe20007ffe0ff */
[----:B------:R-:W-:Y:S03]  /*6ab0*/  FMUL.FTZ R30, R30, c[0x0][0x320] ;  /* 0x0000c8001e1e7a20 */ /* 0x000fe60000410000 */
[----:B------:R-:W-:Y:S01]  /*6ac0*/  MUFU.TANH R167, R17 ;  /* 0x0000001100a77308 */ /* 0x000fe20000002400 */
[----:B------:R-:W-:Y:S01]  /*6ad0*/  FMUL.FTZ R32, R32, c[0x0][0x320] ;  /* 0x0000c80020207a20 */ /* 0x000fe20000410000 */
[C---:B--2---:R-:W-:Y:S01]  /*6ae0*/  IADD3 R14, R12.reuse, R14, RZ ;  /* 0x0000000e0c0e7210 */ /* 0x044fe20007ffe0ff */
[----:B------:R-:W-:Y:S01]  /*6af0*/  FMUL.FTZ R33, R33, c[0x0][0x320] ;  /* 0x0000c80021217a20 */ /* 0x000fe20000410000 */
[----:B-----5:R-:W-:Y:S01]  /*6b00*/  IADD3 R7, R12, R7, RZ ;  /* 0x000000070c077210 */ /* 0x020fe20007ffe0ff */
[----:B---3--:R-:W-:Y:S01]  /*6b10*/  FMUL.FTZ R13, R25, c[0x0][0x320] ;  /* 0x0000c800190d7a20 */ /* 0x008fe20000410000 */
[C---:B------:R-:W-:Y:S01]  /*6b20*/  ISETP.GT.AND P3, PT, R14.reuse, RZ, PT ;  /* 0x000000ff0e00720c */ /* 0x040fe20003f64270 */
[----:B------:R-:W-:Y:S01]  /*6b30*/  FMUL.FTZ R31, R31, c[0x0][0x320] ;  /* 0x0000c8001f1f7a20 */ /* 0x000fe20000410000 */
[----:B------:R-:W-:Y:S01]  /*6b40*/  ISETP.GT.AND P1, PT, R14, 0x1, PT ;  /* 0x000000010e00780c */ /* 0x000fe20003f24270 */
[----:B------:R-:W-:Y:S01]  /*6b50*/  FMUL.FTZ R34, R34, c[0x0][0x320] ;  /* 0x0000c80022227a20 */ /* 0x000fe20000410000 */
[----:B------:R-:W-:Y:S01]  /*6b60*/  FSEL R12, R0, -INF , P3 ;  /* 0xff800000000c7808 */ /* 0x000fe20001800000 */
[----:B------:R-:W1:Y:S01]  /*6b70*/  MUFU.TANH R4, R4 ;  /* 0x0000000400047308 */ /* 0x000e620000002400 */
[----:B------:R-:W-:Y:S01]  /*6b80*/  ISETP.GT.AND P5, PT, R14, 0x8, PT ;  /* 0x000000080e00780c */ /* 0x000fe20003fa4270 */
[----:B------:R-:W-:Y:S01]  /*6b90*/  FMUL.FTZ R35, R35, c[0x0][0x320] ;  /* 0x0000c80023237a20 */ /* 0x000fe20000410000 */
[----:B------:R-:W-:Y:S02]  /*6ba0*/  FSEL R0, R2, -INF , P1 ;  /* 0xff80000002007808 */ /* 0x000fe40000800000 */
[----:B------:R-:W-:Y:S02]  /*6bb0*/  FMNMX.FTZ R2, R12, R3, !PT ;  /* 0x000000030c027209 */ /* 0x000fe40007810000 */
[C---:B------:R-:W-:Y:S02]  /*6bc0*/  ISETP.GT.AND P0, PT, R7.reuse, RZ, PT ;  /* 0x000000ff0700720c */ /* 0x040fe40003f04270 */
[----:B------:R-:W-:Y:S01]  /*6bd0*/  ISETP.GT.AND P4, PT, R14, 0x9, PT ;  /* 0x000000090e00780c */ /* 0x000fe20003f84270 */
[----:B------:R2:W3:Y:S01]  /*6be0*/  MUFU.TANH R176, R21 ;  /* 0x0000001500b07308 */ /* 0x0004e20000002400 */
[----:B------:R-:W-:Y:S02]  /*6bf0*/  FSEL R136, R136, -INF , P5 ;  /* 0xff80000088887808 */ /* 0x000fe40002800000 */
[----:B------:R-:W-:Y:S02]  /*6c00*/  FMNMX.FTZ R2, R0, R2, !PT ;  /* 0x0000000200027209 */ /* 0x000fe40007810000 */
[----:B------:R-:W-:Y:S02]  /*6c10*/  ISETP.GT.AND P6, PT, R7, 0x1, PT ;  /* 0x000000010700780c */ /* 0x000fe40003fc4270 */
[----:B------:R-:W-:Y:S02]  /*6c20*/  FSEL R9, R140, -INF , P0 ;  /* 0xff8000008c097808 */ /* 0x000fe40000000000 */
[----:B------:R-:W-:Y:S01]  /*6c30*/  ISETP.GT.AND P0, PT, R14, 0x10, PT ;  /* 0x000000100e00780c */ /* 0x000fe20003f04270 */
[----:B------:R-:W-:Y:S01]  /*6c40*/  MUFU.TANH R170, R18 ;  /* 0x0000001200aa7308 */ /* 0x000fe20000002400 */
[----:B------:R-:W-:Y:S02]  /*6c50*/  FSEL R137, R137, -INF , P4 ;  /* 0xff80000089897808 */ /* 0x000fe40002000000 */
[----:B------:R-:W-:Y:S02]  /*6c60*/  FMNMX.FTZ R2, R136, R2, !PT ;  /* 0x0000000288027209 */ /* 0x000fe40007810000 */
[----:B------:R-:W-:Y:S02]  /*6c70*/  ISETP.GT.AND P3, PT, R7, 0x8, PT ;  /* 0x000000080700780c */ /* 0x000fe40003f64270 */
[----:B------:R-:W-:Y:S02]  /*6c80*/  FSEL R8, R141, -INF , P6 ;  /* 0xff8000008d087808 */ /* 0x000fe40003000000 */
[----:B------:R-:W-:Y:S01]  /*6c90*/  ISETP.GT.AND P6, PT, R14, 0x11, PT ;  /* 0x000000110e00780c */ /* 0x000fe20003fc4270 */
[----:B------:R-:W5:Y:S01]  /*6ca0*/  MUFU.TANH R171, R19 ;  /* 0x0000001300ab7308 */ /* 0x000f620000002400 */
[----:B------:R-:W-:Y:S02]  /*6cb0*/  FMNMX.FTZ R2, R137, R2, !PT ;  /* 0x0000000289027209 */ /* 0x000fe40007810000 */
[----:B------:R-:W-:Y:S01]  /*6cc0*/  FSEL R164, R164, -INF , P0 ;  /* 0xff800000a4a47808 */ /* 0x000fe20000000000 */
[----:B--2---:R-:W-:Y:S01]  /*6cd0*/  LDSM.16.MT88.4 R20, [R153] ;  /* 0x000000009914783b */ /* 0x004fe20000004200 */
[C---:B------:R-:W-:Y:S02]  /*6ce0*/  ISETP.GT.AND P1, PT, R7.reuse, 0x9, PT ;  /* 0x000000090700780c */ /* 0x040fe40003f24270 */
[----:B------:R-:W-:Y:S02]  /*6cf0*/  ISETP.GT.AND P5, PT, R7, 0x10, PT ;  /* 0x000000100700780c */ /* 0x000fe40003fa4270 */
[----:B------:R-:W-:Y:S01]  /*6d00*/  FSEL R11, R142, -INF , P3 ;  /* 0xff8000008e0b7808 */ /* 0x000fe20001800000 */
[----:B------:R-:W2:Y:S01]  /*6d10*/  MUFU.TANH R177, R24 ;  /* 0x0000001800b17308 */ /* 0x000ea20000002400 */
[----:B------:R-:W-:Y:S02]  /*6d20*/  ISETP.GT.AND P3, PT, R14, 0x18, PT ;  /* 0x000000180e00780c */ /* 0x000fe40003f64270 */
[----:B------:R-:W-:Y:S02]  /*6d30*/  FSEL R165, R165, -INF , P6 ;  /* 0xff800000a5a57808 */ /* 0x000fe40003000000 */
[----:B------:R-:W-:Y:S02]  /*6d40*/  FMNMX.FTZ R2, R164, R2, !PT ;  /* 0x00000002a4027209 */ /* 0x000fe40007810000 */
[----:B------:R-:W-:Y:S02]  /*6d50*/  FSEL R10, R143, -INF , P1 ;  /* 0xff8000008f0a7808 */ /* 0x000fe40000800000 */
[----:B------:R-:W-:Y:S01]  /*6d60*/  ISETP.GT.AND P1, PT, R14, 0x19, PT ;  /* 0x000000190e00780c */ /* 0x000fe20003f24270 */
[----:B------:R-:W2:Y:S01]  /*6d70*/  MUFU.TANH R13, R13 ;  /* 0x0000000d000d7308 */ /* 0x000ea20000002400 */
[----:B------:R-:W-:Y:S02]  /*6d80*/  FSEL R168, R168, -INF , P5 ;  /* 0xff800000a8a87808 */ /* 0x000fe40002800000 */
[----:B------:R-:W-:Y:S02]  /*6d90*/  ISETP.GT.AND P5, PT, R14, 0x20, PT ;  /* 0x000000200e00780c */ /* 0x000fe40003fa4270 */
[----:B----4-:R-:W-:Y:S02]  /*6da0*/  FSEL R166, R166, -INF , P3 ;  /* 0xff800000a6a67808 */ /* 0x010fe40001800000 */
[----:B------:R-:W-:Y:S02]  /*6db0*/  FMNMX.FTZ R2, R165, R2, !PT ;  /* 0x00000002a5027209 */ /* 0x000fe40007810000 */
[----:B------:R-:W-:Y:S01]  /*6dc0*/  ISETP.GT.AND P4, PT, R7, 0x11, PT ;  /* 0x000000110700780c */ /* 0x000fe20003f84270 */
[----:B------:R-:W4:Y:S01]  /*6dd0*/  MUFU.TANH R149, R28 ;  /* 0x0000001c00957308 */ /* 0x000f220000002400 */
[----:B-1----:R-:W-:Y:S02]  /*6de0*/  FSEL R175, R4, -INF , P5 ;  /* 0xff80000004af7808 */ /* 0x002fe40002800000 */
[----:B------:R-:W-:Y:S02]  /*6df0*/  FMNMX.FTZ R4, R9, R132, !PT ;  /* 0x0000008409047209 */ /* 0x000fe40007810000 */
[----:B------:R-:W-:Y:S02]  /*6e00*/  FSEL R167, R167, -INF , P1 ;  /* 0xff800000a7a77808 */ /* 0x000fe40000800000 */
[----:B------:R-:W-:Y:S02]  /*6e10*/  FMNMX.FTZ R2, R166, R2, !PT ;  /* 0x00000002a6027209 */ /* 0x000fe40007810000 */
[----:B------:R-:W-:Y:S01]  /*6e20*/  FMNMX.FTZ R4, R8, R4, !PT ;  /* 0x0000000408047209 */ /* 0x000fe20007810000 */
[----:B------:R-:W1:Y:S01]  /*6e30*/  MUFU.TANH R148, R29 ;  /* 0x0000001d00947308 */ /* 0x000e620000002400 */
[----:B------:R-:W-:Y:S02]  /*6e40*/  FSEL R169, R169, -INF , P4 ;  /* 0xff800000a9a97808 */ /* 0x000fe40002000000 */
[C---:B------:R-:W-:Y:S02]  /*6e50*/  ISETP.GT.AND P4, PT, R14.reuse, 0x21, PT ;  /* 0x000000210e00780c */ /* 0x040fe40003f84270 */
[----:B------:R-:W-:Y:S02]  /*6e60*/  FMNMX.FTZ R2, R167, R2, !PT ;  /* 0x00000002a7027209 */ /* 0x000fe40007810000 */
[C---:B------:R-:W-:Y:S02]  /*6e70*/  ISETP.GT.AND P0, PT, R7.reuse, 0x18, PT ;  /* 0x000000180700780c */ /* 0x040fe40003f04270 */
[----:B------:R-:W-:Y:S01]  /*6e80*/  ISETP.GT.AND P6, PT, R7, 0x19, PT ;  /* 0x000000190700780c */ /* 0x000fe20003fc4270 */
[----:B------:R-:W1:Y:S01]  /*6e90*/  MUFU.TANH R147, R32 ;  /* 0x0000002000937308 */ /* 0x000e620000002400 */
[----:B------:R-:W-:Y:S02]  /*6ea0*/  ISETP.GT.AND P3, PT, R14, 0x28, PT ;  /* 0x000000280e00780c */ /* 0x000fe40003f64270 */
[----:B------:R-:W-:Y:S02]  /*6eb0*/  FMNMX.FTZ R4, R11, R4, !PT ;  /* 0x000000040b047209 */ /* 0x000fe40007810000 */
[----:B------:R-:W-:Y:S02]  /*6ec0*/  FMNMX.FTZ R2, R175, R2, !PT ;  /* 0x00000002af027209 */ /* 0x000fe40007810000 */
[----:B---3--:R-:W-:Y:S02]  /*6ed0*/  FSEL R176, R176, -INF , P4 ;  /* 0xff800000b0b07808 */ /* 0x008fe40002000000 */
[C---:B------:R-:W-:Y:S01]  /*6ee0*/  ISETP.GT.AND P5, PT, R14.reuse, 0x38, PT ;  /* 0x000000380e00780c */ /* 0x040fe20003fa4270 */
[----:B------:R-:W3:Y:S01]  /*6ef0*/  MUFU.TANH R6, R6 ;  /* 0x0000000600067308 */ /* 0x000ee20000002400 */
[C---:B------:R-:W-:Y:S02]  /*6f00*/  ISETP.GT.AND P1, PT, R14.reuse, 0x29, PT ;  /* 0x000000290e00780c */ /* 0x040fe40003f24270 */
[C---:B------:R-:W-:Y:S02]  /*6f10*/  ISETP.GT.AND P4, PT, R14.reuse, 0x39, PT ;  /* 0x000000390e00780c */ /* 0x040fe40003f84270 */
[----:B-----5:R-:W-:Y:S02]  /*6f20*/  FSEL R171, R171, -INF , P6 ;  /* 0xff800000abab7808 */ /* 0x020fe40003000000 */
[----:B------:R-:W-:Y:S02]  /*6f30*/  ISETP.GT.AND P6, PT, R14, 0x31, PT ;  /* 0x000000310e00780c */ /* 0x000fe40003fc4270 */
[----:B------:R-:W-:Y:S01]  /*6f40*/  FSEL R170, R170, -INF , P0 ;  /* 0xff800000aaaa7808 */ /* 0x000fe20000000000 */
[----:B------:R-:W5:Y:S01]  /*6f50*/  MUFU.TANH R146, R33 ;  /* 0x0000002100927308 */ /* 0x000f620000002400 */
[----:B------:R-:W-:Y:S02]  /*6f60*/  ISETP.GT.AND P0, PT, R14, 0x30, PT ;  /* 0x000000300e00780c */ /* 0x000fe40003f04270 */
[----:B------:R-:W-:Y:S02]  /*6f70*/  FMNMX.FTZ R14, R10, R4, !PT ;  /* 0x000000040a0e7209 */ /* 0x000fe40007810000 */
[----:B------:R-:W-:Y:S02]  /*6f80*/  FMNMX.FTZ R4, R176, R2, !PT ;  /* 0x00000002b0047209 */ /* 0x000fe40007810000 */
[----:B--2---:R-:W-:Y:S02]  /*6f90*/  FSEL R177, R177, -INF , P3 ;  /* 0xff800000b1b17808 */ /* 0x004fe40001800000 */
[----:B------:R-:W-:Y:S01]  /*6fa0*/  FSEL R174, R13, -INF , P1 ;  /* 0xff8000000dae7808 */ /* 0x000fe20000800000 */
[----:B------:R-:W2:Y:S01]  /*6fb0*/  MUFU.TANH R5, R5 ;  /* 0x0000000500057308 */ /* 0x000ea20000002400 */
[----:B------:R-:W-:Y:S02]  /*6fc0*/  FMNMX.FTZ R2, R168, R14, !PT ;  /* 0x0000000ea8027209 */ /* 0x000fe40007810000 */
[----:B------:R-:W-:Y:S02]  /*6fd0*/  FMNMX.FTZ R4, R177, R4, !PT ;  /* 0x00000004b1047209 */ /* 0x000fe40007810000 */
[----:B----4-:R-:W-:Y:S02]  /*6fe0*/  FSEL R149, R149, -INF , P0 ;  /* 0xff80000095957808 */ /* 0x010fe40000000000 */
[----:B------:R-:W-:Y:S02]  /*6ff0*/  FMNMX.FTZ R4, R174, R4, !PT ;  /* 0x00000004ae047209 */ /* 0x000fe40007810000 */
[----:B------:R-:W-:Y:S01]  /*7000*/  FMNMX.FTZ R2, R169, R2, !PT ;  /* 0x00000002a9027209 */ /* 0x000fe20007810000 */
[----:B------:R-:W4:Y:S01]  /*7010*/  MUFU.TANH R151, R26 ;  /* 0x0000001a00977308 */ /* 0x000f220000002400 */
[----:B-1----:R-:W-:Y:S02]  /*7020*/  FSEL R148, R148, -INF , P6 ;  /* 0xff80000094947808 */ /* 0x002fe40003000000 */
[----:B------:R-:W-:Y:S02]  /*7030*/  FMNMX.FTZ R4, R149, R4, !PT ;  /* 0x0000000495047209 */ /* 0x000fe40007810000 */
[----:B------:R-:W-:Y:S02]  /*7040*/  ISETP.GT.AND P3, PT, R7, 0x20, PT ;  /* 0x000000200700780c */ /* 0x000fe40003f64270 */
[----:B------:R-:W-:Y:S02]  /*7050*/  FMNMX.FTZ R2, R170, R2, !PT ;  /* 0x00000002aa027209 */ /* 0x000fe40007810000 */
[----:B------:R-:W-:Y:S01]  /*7060*/  FSEL R147, R147, -INF , P5 ;  /* 0xff80000093937808 */ /* 0x000fe20002800000 */
[----:B------:R-:W1:Y:S01]  /*7070*/  MUFU.TANH R150, R27 ;  /* 0x0000001b00967308 */ /* 0x000e620000002400 */
[----:B------:R-:W-:Y:S02]  /*7080*/  FMNMX.FTZ R4, R148, R4, !PT ;  /* 0x0000000494047209 */ /* 0x000fe40007810000 */
[----:B---3--:R-:W-:Y:S02]  /*7090*/  FSEL R173, R6, -INF , P3 ;  /* 0xff80000006ad7808 */ /* 0x008fe40001800000 */
[----:B------:R-:W-:Y:S02]  /*70a0*/  ISETP.GT.AND P1, PT, R7, 0x21, PT ;  /* 0x000000210700780c */ /* 0x000fe40003f24270 */
[----:B------:R-:W-:Y:S02]  /*70b0*/  FMNMX.FTZ R2, R171, R2, !PT ;  /* 0x00000002ab027209 */ /* 0x000fe40007810000 */
[----:B-----5:R-:W-:Y:S01]  /*70c0*/  FSEL R146, R146, -INF , P4 ;  /* 0xff80000092927808 */ /* 0x020fe20002000000 */
[----:B------:R-:W3:Y:S01]  /*70d0*/  MUFU.TANH R144, R30 ;  /* 0x0000001e00907308 */ /* 0x000ee20000002400 */
[----:B--2---:R-:W-:Y:S02]  /*70e0*/  FSEL R172, R5, -INF , P1 ;  /* 0xff80000005ac7808 */ /* 0x004fe40000800000 */
[----:B------:R-:W-:Y:S02]  /*70f0*/  FMNMX.FTZ R5, R173, R2, !PT ;  /* 0x00000002ad057209 */ /* 0x000fe40007810000 */
[----:B------:R-:W-:Y:S02]  /*7100*/  FMNMX.FTZ R2, R147, R4, !PT ;  /* 0x0000000493027209 */ /* 0x000fe40007810000 */
[----:B------:R-:W-:Y:S02]  /*7110*/  ISETP.GT.AND P0, PT, R7, 0x28, PT ;  /* 0x000000280700780c */ /* 0x000fe40003f04270 */
[----:B------:R-:W-:Y:S01]  /*7120*/  FMNMX.FTZ R2, R146, R2, !PT ;  /* 0x0000000292027209 */ /* 0x000fe20007810000 */
[----:B------:R-:W2:Y:S01]  /*7130*/  MUFU.TANH R143, R31 ;  /* 0x0000001f008f7308 */ /* 0x000ea20000002400 */
[----:B----4-:R-:W-:Y:S02]  /*7140*/  FSEL R151, R151, -INF , P0 ;  /* 0xff80000097977808 */ /* 0x010fe40000000000 */
[----:B------:R-:W-:Y:S01]  /*7150*/  ISETP.GT.AND P1, PT, R7, 0x29, PT ;  /* 0x000000290700780c */ /* 0x000fe20003f24270 */
[----:B------:R-:W4:Y:S01]  /*7160*/  SHFL.BFLY PT, R4, R2, 0x2, 0x1f ;  /* 0x0c401f0002047f89 */ /* 0x000f2200000e0000 */
[----:B------:R-:W-:Y:S02]  /*7170*/  FMNMX.FTZ R5, R172, R5, !PT ;  /* 0x00000005ac057209 */ /* 0x000fe40007810000 */
[----:B-1----:R-:W-:Y:S02]  /*7180*/  FSEL R150, R150, -INF , P1 ;  /* 0xff80000096967808 */ /* 0x002fe40000800000 */
[----:B------:R-:W-:Y:S01]  /*7190*/  FMNMX.FTZ R5, R151, R5, !PT ;  /* 0x0000000597057209 */ /* 0x000fe20007810000 */
[----:B------:R-:W1:Y:S01]  /*71a0*/  MUFU.TANH R142, R34 ;  /* 0x00000022008e7308 */ /* 0x000e620000002400 */
[C---:B------:R-:W-:Y:S02]  /*71b0*/  ISETP.GT.AND P0, PT, R7.reuse, 0x30, PT ;  /* 0x000000300700780c */ /* 0x040fe40003f04270 */
[----:B------:R-:W-:Y:S02]  /*71c0*/  FMNMX.FTZ R5, R150, R5, !PT ;  /* 0x0000000596057209 */ /* 0x000fe40007810000 */
[----:B---3--:R-:W-:Y:S02]  /*71d0*/  FSEL R144, R144, -INF , P0 ;  /* 0xff80000090907808 */ /* 0x008fe40000000000 */
[C---:B------:R-:W-:Y:S02]  /*71e0*/  ISETP.GT.AND P1, PT, R7.reuse, 0x31, PT ;  /* 0x000000310700780c */ /* 0x040fe40003f24270 */
[----:B------:R-:W-:Y:S01]  /*71f0*/  FMNMX.FTZ R5, R144, R5, !PT ;  /* 0x0000000590057209 */ /* 0x000fe20007810000 */
[----:B------:R-:W3:Y:S01]  /*7200*/  MUFU.TANH R35, R35 ;  /* 0x0000002300237308 */ /* 0x000ee20000002400 */
[----:B------:R-:W-:Y:S02]  /*7210*/  ISETP.GT.AND P0, PT, R7, 0x38, PT ;  /* 0x000000380700780c */ /* 0x000fe40003f04270 */
[----:B--2---:R-:W-:Y:S01]  /*7220*/  FSEL R143, R143, -INF , P1 ;  /* 0xff8000008f8f7808 */ /* 0x004fe20000800000 */
[----:B------:R-:W-:Y:S01]  /*7230*/  LDSM.16.MT88.4 R28, [R152] ;  /* 0x00000000981c783b */ /* 0x000fe20000004200 */
[----:B------:R-:W-:Y:S02]  /*7240*/  ISETP.GT.AND P1, PT, R7, 0x39, PT ;  /* 0x000000390700780c */ /* 0x000fe40003f24270 */
[----:B------:R-:W-:Y:S02]  /*7250*/  FMNMX.FTZ R5, R143, R5, !PT ;  /* 0x000000058f057209 */ /* 0x000fe40007810000 */
[----:B----4-:R-:W-:Y:S02]  /*7260*/  FMNMX.FTZ R4, R2, R4, !PT ;  /* 0x0000000402047209 */ /* 0x010fe40007810000 */
[----:B-1----:R-:W-:Y:S03]  /*7270*/  FSEL R142, R142, -INF , P0 ;  /* 0xff8000008e8e7808 */ /* 0x002fe60000000000 */
[----:B------:R-:W1:Y:S01]  /*7280*/  SHFL.BFLY PT, R2, R4, 0x1, 0x1f ;  /* 0x0c201f0004027f89 */ /* 0x000e6200000e0000 */
[----:B------:R-:W-:Y:S02]  /*7290*/  FMNMX.FTZ R5, R142, R5, !PT ;  /* 0x000000058e057209 */ /* 0x000fe40007810000 */
[----:B---3--:R-:W-:Y:S04]  /*72a0*/  FSEL R141, R35, -INF , P1 ;  /* 0xff800000238d7808 */ /* 0x008fe80000800000 */
[----:B------:R-:W-:Y:S05]  /*72b0*/  FMNMX.FTZ R5, R141, R5, !PT ;  /* 0x000000058d057209 */ /* 0x000fea0007810000 */
[----:B------:R-:W2:Y:S01]  /*72c0*/  SHFL.BFLY PT, R6, R5, 0x2, 0x1f ;  /* 0x0c401f0005067f89 */ /* 0x000ea200000e0000 */
[----:B-1----:R-:W-:Y:S04]  /*72d0*/  FMNMX.FTZ R2, R4, R2, !PT ;  /* 0x0000000204027209 */ /* 0x002fe80007810000 */
[C---:B------:R-:W-:Y:S01]  /*72e0*/  FSETP.NEU.FTZ.AND P1, PT, R2.reuse, -INF , PT ;  /* 0xff8000000200780b */ /* 0x040fe20003f3d000 */
[----:B------:R-:W-:Y:S05]  /*72f0*/  FMUL.FTZ R145, R2, c[0x0][0x2d0] ;  /* 0x0000b40002917a20 */ /* 0x000fea0000410000 */
[----:B------:R-:W-:Y:S05]  /*7300*/  FSEL R145, R145, RZ, P1 ;  /* 0x000000ff91917208 */ /* 0x000fea0000800000 */
[--C-:B------:R-:W-:Y:S02]  /*7310*/  FFMA.FTZ R162, R0, c[0x0][0x2d0], -R145.reuse ;  /* 0x0000b40000a27a23 */ /* 0x100fe40000010891 */
[--C-:B------:R-:W-:Y:S01]  /*7320*/  FFMA.FTZ R163, R12, c[0x0][0x2d0], -R145.reuse ;  /* 0x0000b4000ca37a23 */ /* 0x100fe20000010891 */
[----:B--2---:R-:W-:Y:S01]  /*7330*/  FMNMX.FTZ R5, R5, R6, !PT ;  /* 0x0000000605057209 */ /* 0x004fe20007810000 */
[----:B------:R-:W-:Y:S01]  /*7340*/  LDSM.16.MT88.4 R12, [R154] ;  /* 0x000000009a0c783b */ /* 0x000fe20000004200 */
[--C-:B------:R-:W-:Y:S01]  /*7350*/  FFMA.FTZ R161, R136, c[0x0][0x2d0], -R145.reuse ;  /* 0x0000b40088a17a23 */ /* 0x100fe20000010891 */
[----:B------:R-:W-:Y:S01]  /*7360*/  MUFU.EX2 R162, R162 ;  /* 0x000000a200a27308 */ /* 0x000fe20000000800 */
[--C-:B------:R-:W-:Y:S02]  /*7370*/  FFMA.FTZ R160, R137, c[0x0][0x2d0], -R145.reuse ;  /* 0x0000b40089a07a23 */ /* 0x100fe40000010891 */
[--C-:B------:R-:W-:Y:S02]  /*7380*/  FFMA.FTZ R180, R149, c[0x0][0x2d0], -R145.reuse ;  /* 0x0000b40095b47a23 */ /* 0x100fe40000010891 */
[--C-:B------:R-:W-:Y:S01]  /*7390*/  FFMA.FTZ R181, R148, c[0x0][0x2d0], -R145.reuse ;  /* 0x0000b40094b57a23 */ /* 0x100fe20000010891 */
[----:B------:R-:W1:Y:S01]  /*73a0*/  SHFL.BFLY PT, R4, R5, 0x1, 0x1f ;  /* 0x0c201f0005047f89 */ /* 0x000e6200000e0000 */
        /* <DEDUP_REMOVED lines=10> */
[--C-:B------:R-:W-:Y:S02]  /*7450*/  FFMA.FTZ R174, R174, c[0x0][0x2d0], -R145.reuse ;  /* 0x0000b400aeae7a23 */ /* 0x100fe40000010891 */
[----:B------:R-:W-:Y:S01]  /*7460*/  FFMA.FTZ R145, R146, c[0x0][0x2d0], -R145 ;  /* 0x0000b40092917a23 */ /* 0x000fe20000010891 */
[----:B-1----:R-:W-:Y:S04]  /*7470*/  FMNMX.FTZ R0, R5, R4, !PT ;  /* 0x0000000405007209 */ /* 0x002fe80007810000 */
[----:B------:R-:W1:Y:S01]  /*7480*/  MUFU.EX2 R160, R160 ;  /* 0x000000a000a07308 */ /* 0x000e620000000800 */
[----:B------:R-:W-:Y:S02]  /*7490*/  FSEL R5, R2, RZ, P1 ;  /* 0x000000ff02057208 */ /* 0x000fe40000800000 */
[C---:B------:R-:W-:Y:S01]  /*74a0*/  FSETP.NEU.FTZ.AND P0, PT, R0.reuse, -INF , PT ;  /* 0xff8000000000780b */ /* 0x040fe20003f1d000 */
[----:B------:R-:W-:Y:S01]  /*74b0*/  FMUL.FTZ R140, R0, c[0x0][0x2d0] ;  /* 0x0000b400008c7a20 */ /* 0x000fe20000410000 */
[----:B--2---:R-:W-:Y:S01]  /*74c0*/  F2FP.BF16.PACK_AB R136, R162, R163 ;  /* 0x000000a3a288723e */ /* 0x004fe200000010ff */
[----:B------:R-:W-:Y:S01]  /*74d0*/  FADD.FTZ R3, -R5, R3 ;  /* 0x0000000305037221 */ /* 0x000fe20000010100 */
[----:B------:R-:W-:Y:S02]  /*74e0*/  FSEL R4, R0, RZ, P0 ;  /* 0x000000ff00047208 */ /* 0x000fe40000000000 */
[----:B------:R-:W-:Y:S01]  /*74f0*/  FSEL R140, R140, RZ, P0 ;  /* 0x000000ff8c8c7208 */ /* 0x000fe20000000000 */
[----:B------:R-:W-:Y:S01]  /*7500*/  FMUL.FTZ R3, R3, c[0x0][0x2d0] ;  /* 0x0000b40003037a20 */ /* 0x000fe20000410000 */
[----:B------:R2:W-:Y:S01]  /*7510*/  MUFU.EX2 R183, R145 ;  /* 0x0000009100b77308 */ /* 0x0005e20000000800 */
[----:B------:R-:W-:Y:S02]  /*7520*/  FADD.FTZ R4, -R4, R132 ;  /* 0x0000008404047221 */ /* 0x000fe40000010100 */
[--C-:B------:R-:W-:Y:S02]  /*7530*/  FFMA.FTZ R159, R9, c[0x0][0x2d0], -R140.reuse ;  /* 0x0000b400099f7a23 */ /* 0x100fe4000001088c */
[--C-:B------:R-:W-:Y:S02]  /*7540*/  FFMA.FTZ R158, R8, c[0x0][0x2d0], -R140.reuse ;  /* 0x0000b400089e7a23 */ /* 0x100fe4000001088c */
[--C-:B------:R-:W-:Y:S02]  /*7550*/  FFMA.FTZ R157, R11, c[0x0][0x2d0], -R140.reuse ;  /* 0x0000b4000b9d7a23 */ /* 0x100fe4000001088c */
[--C-:B------:R-:W-:Y:S01]  /*7560*/  FFMA.FTZ R156, R10, c[0x0][0x2d0], -R140.reuse ;  /* 0x0000b4000a9c7a23 */ /* 0x100fe2000001088c */
[----:B------:R3:W4:Y:S01]  /*7570*/  MUFU.EX2 R132, R3 ;  /* 0x0000000300847308 */ /* 0x0007220000000800 */
[--C-:B------:R-:W-:Y:S01]  /*7580*/  FFMA.FTZ R178, R151, c[0x0][0x2d0], -R140.reuse ;  /* 0x0000b40097b27a23 */ /* 0x100fe2000001088c */
[----:B-1----:R-:W-:Y:S01]  /*7590*/  F2FP.BF16.PACK_AB R138, R160, R161 ;  /* 0x000000a1a08a723e */ /* 0x002fe200000010ff */
[--C-:B------:R-:W-:Y:S02]  /*75a0*/  FFMA.FTZ R179, R150, c[0x0][0x2d0], -R140.reuse ;  /* 0x0000b40096b37a23 */ /* 0x100fe4000001088c */
[----:B------:R-:W-:Y:S01]  /*75b0*/  LDSM.16.MT88.4 R148, [R153+0x3800] ;  /* 0x003800009994783b */ /* 0x000fe20000004200 */
[--C-:B------:R-:W-:Y:S02]  /*75c0*/  FFMA.FTZ R192, R144, c[0x0][0x2d0], -R140.reuse ;  /* 0x0000b40090c07a23 */ /* 0x100fe4000001088c */
[--C-:B------:R-:W-:Y:S02]  /*75d0*/  FFMA.FTZ R193, R143, c[0x0][0x2d0], -R140.reuse ;  /* 0x0000b4008fc17a23 */ /* 0x100fe4000001088c */
[----:B------:R-:W-:Y:S01]  /*75e0*/  MUFU.EX2 R159, R159 ;  /* 0x0000009f009f7308 */ /* 0x000fe20000000800 */
[--C-:B------:R-:W-:Y:S02]  /*75f0*/  FFMA.FTZ R194, R142, c[0x0][0x2d0], -R140.reuse ;  /* 0x0000b4008ec27a23 */ /* 0x100fe4000001088c */
[--C-:B------:R-:W-:Y:S01]  /*7600*/  FFMA.FTZ R168, R168, c[0x0][0x2d0], -R140.reuse ;  /* 0x0000b400a8a87a23 */ /* 0x100fe2000001088c */
[----:B--2---:R-:W-:Y:S01]  /*7610*/  LDSM.16.MT88.4 R144, [R154+0x3800] ;  /* 0x003800009a90783b */ /* 0x004fe20000004200 */
[--C-:B------:R-:W-:Y:S02]  /*7620*/  FFMA.FTZ R169, R169, c[0x0][0x2d0], -R140.reuse ;  /* 0x0000b400a9a97a23 */ /* 0x100fe4000001088c */
[--C-:B------:R-:W-:Y:S02]  /*7630*/  FFMA.FTZ R170, R170, c[0x0][0x2d0], -R140.reuse ;  /* 0x0000b400aaaa7a23 */ /* 0x100fe4000001088c */
[--C-:B------:R-:W-:Y:S01]  /*7640*/  FFMA.FTZ R171, R171, c[0x0][0x2d0], -R140.reuse ;  /* 0x0000b400abab7a23 */ /* 0x100fe2000001088c */
[----:B------:R-:W1:Y:S01]  /*7650*/  MUFU.EX2 R158, R158 ;  /* 0x0000009e009e7308 */ /* 0x000e620000000800 */
[--C-:B------:R-:W-:Y:S02]  /*7660*/  FFMA.FTZ R173, R173, c[0x0][0x2d0], -R140.reuse ;  /* 0x0000b400adad7a23 */ /* 0x100fe4000001088c */
[--C-:B------:R-:W-:Y:S02]  /*7670*/  FFMA.FTZ R172, R172, c[0x0][0x2d0], -R140.reuse ;  /* 0x0000b400acac7a23 */ /* 0x100fe4000001088c */
[----:B---3--:R-:W-:Y:S02]  /*7680*/  FMUL.FTZ R3, R4, c[0x0][0x2d0] ;  /* 0x0000b40004037a20 */ /* 0x008fe40000410000 */
[C---:B----4-:R-:W-:Y:S02]  /*7690*/  FMUL.FTZ R4, R132.reuse, R128 ;  /* 0x0000008084047220 */ /* 0x050fe40000410000 */
        /* <DEDUP_REMOVED lines=10> */
[----:B-1----:R-:W-:Y:S01]  /*7740*/  F2FP.BF16.PACK_AB R137, R158, R159 ;  /* 0x0000009f9e89723e */ /* 0x002fe200000010ff */
[C---:B------:R-:W-:Y:S02]  /*7750*/  FMUL.FTZ R33, R132.reuse, R101 ;  /* 0x0000006584217220 */ /* 0x040fe40000410000 */
[----:B------:R-:W-:Y:S02]  /*7760*/  FFMA.FTZ R140, R141, c[0x0][0x2d0], -R140 ;  /* 0x0000b4008d8c7a23 */ /* 0x000fe4000001088c */
[C---:B------:R-:W-:Y:S01]  /*7770*/  FMUL.FTZ R36, R132.reuse, R36 ;  /* 0x0000002484247220 */ /* 0x040fe20000410000 */
[----:B------:R-:W1:Y:S01]  /*7780*/  MUFU.EX2 R3, R3 ;  /* 0x0000000300037308 */ /* 0x000e620000000800 */
        /* <DEDUP_REMOVED lines=8> */
[----:B--2---:R-:W-:Y:S01]  /*7810*/  F2FP.BF16.PACK_AB R139, R156, R157 ;  /* 0x0000009d9c8b723e */ /* 0x004fe200000010ff */
[C---:B------:R-:W-:Y:S02]  /*7820*/  FMUL.FTZ R52, R132.reuse, R52 ;  /* 0x0000003484347220 */ /* 0x040fe40000410000 */
[C---:B------:R-:W-:Y:S02]  /*7830*/  FMUL.FTZ R53, R132.reuse, R53 ;  /* 0x0000003584357220 */ /* 0x040fe40000410000 */
[C---:B------:R-:W-:Y:S01]  /*7840*/  FMUL.FTZ R56, R132.reuse, R56 ;  /* 0x0000003884387220 */ /* 0x040fe20000410000 */
[----:B------:R-:W-:Y:S01]  /*7850*/  MUFU.EX2 R164, R164 ;  /* 0x000000a400a47308 */ /* 0x000fe20000000800 */
[C---:B------:R-:W-:Y:S02]  /*7860*/  FMUL.FTZ R57, R132.reuse, R57 ;  /* 0x0000003984397220 */ /* 0x040fe40000410000 */
[C---:B------:R-:W-:Y:S02]  /*7870*/  FMUL.FTZ R60, R132.reuse, R60 ;  /* 0x0000003c843c7220 */ /* 0x040fe40000410000 */
[C---:B-1----:R-:W-:Y:S02]  /*7880*/  FMUL.FTZ R6, R3.reuse, R130 ;  /* 0x0000008203067220 */ /* 0x042fe40000410000 */
[C---:B------:R-:W-:Y:S02]  /*7890*/  FMUL.FTZ R7, R3.reuse, R131 ;  /* 0x0000008303077220 */ /* 0x040fe40000410000 */
[----:B------:R-:W-:Y:S01]  /*78a0*/  LDSM.16.MT88.4 R128, [R153+0x2800] ;  /* 0x002800009980783b */ /* 0x000fe20000004200 */
[C---:B------:R-:W-:Y:S01]  /*78b0*/  FMUL.FTZ R10, R3.reuse, R126 ;  /* 0x0000007e030a7220 */ /* 0x040fe20000410000 */
[----:B------:R-:W1:Y:S01]  /*78c0*/  MUFU.EX2 R165, R165 ;  /* 0x000000a500a57308 */ /* 0x000e620000000800 */
[C---:B------:R-:W-:Y:S02]  /*78d0*/  FMUL.FTZ R11, R3.reuse, R127 ;  /* 0x0000007f030b7220 */ /* 0x040fe40000410000 */
[C---:B------:R-:W-:Y:S03]  /*78e0*/  HMMA.16816.F32.BF16 R4, R136.reuse, R12, R4 ;  /* 0x0000000c8804723c */ /* 0x040fe60000041804 */
[----:B------:R-:W-:Y:S02]  /*78f0*/  LDSM.16.MT88.4 R124, [R154+0x2800] ;  /* 0x002800009a7c783b */ /* 0x000fe40000004200 */
[C---:B------:R-:W-:Y:S02]  /*7900*/  FMUL.FTZ R18, R3.reuse, R118 ;  /* 0x0000007603127220 */ /* 0x040fe40000410000 */
[C---:B------:R-:W-:Y:S01]  /*7910*/  FMUL.FTZ R12, R132.reuse, R120 ;  /* 0x00000078840c7220 */ /* 0x040fe20000410000 */
[C---:B------:R-:W-:Y:S01]  /*7920*/  HMMA.16816.F32.BF16 R8, R136.reuse, R14, R8 ;  /* 0x0000000e8808723c */ /* 0x040fe20000041808 */
[----:B------:R-:W-:Y:S02]  /*7930*/  MUFU.EX2 R166, R166 ;  /* 0x000000a600a67308 */ /* 0x000fe40000000800 */
        /* <DEDUP_REMOVED lines=11> */
[----:B------:R-:W2:Y:S02]  /*79f0*/  LDSM.16.MT88.4 R120, [R155] ;  /* 0x000000009b78783b */ /* 0x000ea40000004200 */
        /* <DEDUP_REMOVED lines=14> */
[----:B------:R-:W4:Y:S01]  /*7ae0*/  LDSM.16.MT88.4 R112, [R154+0x2000] ;  /* 0x002000009a70783b */ /* 0x000f220000004200 */
        /* <DEDUP_REMOVED lines=41> */
[----:B------:R-:W2:Y:S03]  /*7d80*/  LDSM.16.MT88.4 R104, [R154+0x4000] ;  /* 0x004000009a68783b */ /* 0x000ea60000004200 */
[----:B------:R-:W4:Y:S01]  /*7d90*/  MUFU.EX2 R172, R172 ;  /* 0x000000ac00ac7308 */ /* 0x000f220000000800 */
        /* <DEDUP_REMOVED lines=10> */
[----:B------:R-:W1:Y:S01]  /*7e40*/  MUFU.EX2 R179, R179 ;  /* 0x000000b300b37308 */ /* 0x000e620000000800 */
[C---:B------:R-:W-:Y:S03]  /*7e50*/  HMMA.16816.F32.BF16 R60, R136.reuse, R108, R60 ;  /* 0x0000006c883c723c */ /* 0x040fe6000004183c */
[C---:B------:R-:W-:Y:S02]  /*7e60*/  FMUL.FTZ R78, R3.reuse, R78 ;  /* 0x0000004e034e7220 */ /* 0x040fe40000410000 */
[C---:B------:R-:W-:Y:S03]  /*7e70*/  FMUL.FTZ R79, R3.reuse, R79 ;  /* 0x0000004f034f7220 */ /* 0x040fe60000410000 */
[C---:B------:R-:W-:Y:S01]  /*7e80*/  HMMA.16816.F32.BF16 R64, R136.reuse, R110, R64 ;  /* 0x0000006e8840723c */ /* 0x040fe20000041840 */
[----:B------:R-:W4:Y:S01]  /*7e90*/  LDSM.16.MT88.4 R108, [R152+0x4000] ;  /* 0x00400000986c783b */ /* 0x000f220000004200 */
        /* <DEDUP_REMOVED lines=12> */
[----:B------:R-:W-:Y:S01]  /*7f60*/  FMUL.FTZ R87, R3, R87 ;  /* 0x0000005703577220 */ /* 0x000fe20000410000 */
[----:B------:R-:W-:Y:S01]  /*7f70*/  MUFU.EX2 R182, R182 ;  /* 0x000000b600b67308 */ /* 0x000fe20000000800 */
[C---:B-1----:R-:W-:Y:S04]  /*7f80*/  HMMA.16816.F32.BF16 R76, R136.reuse, R100, R76 ;  /* 0x00000064884c723c */ /* 0x042fe8000004184c */
[C---:B------:R-:W-:Y:S02]  /*7f90*/  FMUL.FTZ R88, R132.reuse, R88 ;  /* 0x0000005884587220 */ /* 0x040fe40000410000 */
[C---:B------:R-:W-:Y:S01]  /*7fa0*/  FMUL.FTZ R89, R132.reuse, R89 ;  /* 0x0000005984597220 */ /* 0x040fe20000410000 */
[----:B------:R-:W-:Y:S01]  /*7fb0*/  F2FP.BF16.PACK_AB R100, R165, R164 ;  /* 0x000000a4a564723e */ /* 0x000fe200000010ff */
[C---:B------:R-:W-:Y:S01]  /*7fc0*/  HMMA.16816.F32.BF16 R80, R136.reuse, R102, R80 ;  /* 0x000000668850723c */ /* 0x040fe20000041850 */
[----:B------:R-:W1:Y:S03]  /*7fd0*/  MUFU.EX2 R192, R192 ;  /* 0x000000c000c07308 */ /* 0x000e660000000800 */
[----:B------:R-:W-:Y:S01]  /*7fe0*/  FMUL.FTZ R90, R3, R90 ;  /* 0x0000005a035a7220 */ /* 0x000fe20000410000 */
[----:B---3--:R-:W-:Y:S01]  /*7ff0*/  F2FP.BF16.PACK_AB R101, R169, R168 ;  /* 0x000000a8a965723e */ /* 0x008fe200000010ff */
[----:B------:R-:W-:Y:S01]  /*8000*/  FMUL.FTZ R91, R3, R91 ;  /* 0x0000005b035b7220 */ /* 0x000fe20000410000 */
[----:B------:R-:W-:Y:S01]  /*8010*/  F2FP.BF16.PACK_AB R102, R167, R166 ;  /* 0x000000a6a766723e */ /* 0x000fe200000010ff */
[C---:B----4-:R-:W-:Y:S03]  /*8020*/  HMMA.16816.F32.BF16 R84, R136.reuse, R108, R84 ;  /* 0x0000006c8854723c */ /* 0x050fe60000041854 */
[----:B------:R-:W3:Y:S01]  /*8030*/  MUFU.EX2 R193, R193 ;  /* 0x000000c100c17308 */ /* 0x000ee20000000800 */
[C---:B------:R-:W-:Y:S01]  /*8040*/  FMUL.FTZ R92, R132.reuse, R92 ;  /* 0x0000005c845c7220 */ /* 0x040fe20000410000 */
[----:B-----5:R-:W-:Y:S01]  /*8050*/  F2FP.BF16.PACK_AB R103, R171, R170 ;  /* 0x000000aaab67723e */ /* 0x020fe200000010ff */
[C---:B------:R-:W-:Y:S02]  /*8060*/  FMUL.FTZ R93, R132.reuse, R93 ;  /* 0x0000005d845d7220 */ /* 0x040fe40000410000 */
[C---:B------:R-:W-:Y:S01]  /*8070*/  HMMA.16816.F32.BF16 R88, R136.reuse, R110, R88 ;  /* 0x0000006e8858723c */ /* 0x040fe20000041858 */
[----:B------:R-:W4:Y:S03]  /*8080*/  LDSM.16.MT88.4 R108, [R152+0x800] ;  /* 0x00080000986c783b */ /* 0x000f260000004200 */
[C---:B------:R-:W-:Y:S01]  /*8090*/  FMUL.FTZ R94, R3.reuse, R94 ;  /* 0x0000005e035e7220 */ /* 0x040fe20000410000 */
[----:B------:R-:W5:Y:S01]  /*80a0*/  MUFU.EX2 R194, R194 ;  /* 0x000000c200c27308 */ /* 0x000f620000000800 */
[C---:B------:R-:W-:Y:S02]  /*80b0*/  FMUL.FTZ R95, R3.reuse, R95 ;  /* 0x0000005f035f7220 */ /* 0x040fe40000410000 */
[C---:B------:R-:W-:Y:S04]  /*80c0*/  FMUL.FTZ R96, R132.reuse, R96 ;  /* 0x0000006084607220 */ /* 0x040fe80000410000 */
[C---:B------:R-:W-:Y:S01]  /*80d0*/  FMUL.FTZ R97, R132.reuse, R97 ;  /* 0x0000006184617220 */ /* 0x040fe20000410000 */
[C---:B--2---:R-:W-:Y:S03]  /*80e0*/  HMMA.16816.F32.BF16 R92, R136.reuse, R104, R92 ;  /* 0x00000068885c723c */ /* 0x044fe6000004185c */
[C---:B------:R-:W-:Y:S02]  /*80f0*/  FMUL.FTZ R98, R3.reuse, R98 ;  /* 0x0000006203627220 */ /* 0x040fe40000410000 */
[C---:B------:R-:W-:Y:S02]  /*8100*/  FMUL.FTZ R99, R3.reuse, R99 ;  /* 0x0000006303637220 */ /* 0x040fe40000410000 */
[----:B------:R-:W-:Y:S02]  /*8110*/  FFMA.FTZ R159, R3, R239, R159 ;  /* 0x000000ef039f7223 */ /* 0x000fe4000001009f */
[----:B------:R-:W-:Y:S03]  /*8120*/  FFMA.FTZ R163, R132, R242, R163 ;  /* 0x000000f284a37223 */ /* 0x000fe600000100a3 */
[----:B------:R-:W-:Y:S01]  /*8130*/  HMMA.16816.F32.BF16 R96, R136, R106, R96 ;  /* 0x0000006a8860723c */ /* 0x000fe20000041860 */
[----:B------:R-:W2:Y:S02]  /*8140*/  LDSM.16.MT88.4 R104, [R152+0x2800] ;  /* 0x002800009868783b */ /* 0x000ea40000004200 */
        /* <DEDUP_REMOVED lines=8> */
[----:B------:R-:W1:Y:S03]  /*81d0*/  LDSM.16.MT88.4 R112, [R155+0x2800] ;  /* 0x002800009b70783b */ /* 0x000e660000004200 */
        /* <DEDUP_REMOVED lines=16> */
[C---:B------:R-:W-:Y:S04]  /*82e0*/  HMMA.16816.F32.BF16 R28, R100.reuse, R120, R28 ;  /* 0x00000078641c723c */ /* 0x040fe8000004181c */
[----:B------:R-:W-:Y:S04]  /*82f0*/  FADD.FTZ R171, R173, R171 ;  /* 0x000000abadab7221 */ /* 0x000fe80000010000 */
        /* <DEDUP_REMOVED lines=8> */
[C---:B------:R-:W-:Y:S04]  /*8380*/  HMMA.16816.F32.BF16 R44, R100.reuse, R128, R44 ;  /* 0x00000080642c723c */ /* 0x040fe8000004182c */
[----:B-1----:R-:W-:Y:S04]  /*8390*/  FADD.FTZ R171, R192, R171 ;  /* 0x000000abc0ab7221 */ /* 0x002fe80000010000 */
[C---:B------:R-:W-:Y:S01]  /*83a0*/  HMMA.16816.F32.BF16 R48, R100.reuse, R130, R48 ;  /* 0x000000826430723c */ /* 0x040fe20000041830 */
[----:B------:R-:W-:Y:S03]  /*83b0*/  LDSM.16.MT88.4 R128, [R154+0x3000] ;  /* 0x003000009a80783b */ /* 0x000fe60000004200 */
[----:B---3--:R-:W-:Y:S04]  /*83c0*/  FADD.FTZ R171, R193, R171 ;  /* 0x000000abc1ab7221 */ /* 0x008fe80000010000 */
[C---:B--2---:R-:W-:Y:S04]  /*83d0*/  HMMA.16816.F32.BF16 R52, R100.reuse, R104, R52 ;  /* 0x000000686434723c */ /* 0x044fe80000041834 */
[----:B-----5:R-:W-:Y:S04]  /*83e0*/  FADD.FTZ R171, R194, R171 ;  /* 0x000000abc2ab7221 */ /* 0x020fe80000010000 */
[C---:B------:R-:W-:Y:S01]  /*83f0*/  HMMA.16816.F32.BF16 R56, R100.reuse, R106, R56 ;  /* 0x0000006a6438723c */ /* 0x040fe20000041838 */
[----:B------:R-:W1:Y:S03]  /*8400*/  LDSM.16.MT88.4 R104, [R152+0x4800] ;  /* 0x004800009868783b */ /* 0x000e660000004200 */
[----:B------:R-:W-:Y:S04]  /*8410*/  FADD.FTZ R239, R195, R171 ;  /* 0x000000abc3ef7221 */ /* 0x000fe80000010000 */
[C---:B------:R-:W-:Y:S08]  /*8420*/  HMMA.16816.F32.BF16 R60, R100.reuse, R112, R60 ;  /* 0x00000070643c723c */ /* 0x040ff0000004183c */
[C---:B------:R-:W-:Y:S01]  /*8430*/  HMMA.16816.F32.BF16 R64, R100.reuse, R114, R64 ;  /* 0x000000726440723c */ /* 0x040fe20000041840 */
[----:B------:R-:W2:Y:S07]  /*8440*/  LDSM.16.MT88.4 R112, [R155+0x4800] ;  /* 0x004800009b70783b */ /* 0x000eae0000004200 */
[C---:B----4-:R-:W-:Y:S08]  /*8450*/  HMMA.16816.F32.BF16 R68, R100.reuse, R108, R68 ;  /* 0x0000006c6444723c */ /* 0x050ff00000041844 */
        /* <DEDUP_REMOVED lines=9> */
[----:B------:R-:W-:Y:S01]  /*84f0*/  HMMA.16816.F32.BF16 R96, R100, R114, R96 ;  /* 0x000000726460723c */ /* 0x000fe20000041860 */
[----:B------:R-:W-:Y:S06]  /*8500*/  LDSM.16.MT88.4 R112, [R154+0x5000] ;  /* 0x005000009a70783b */ /* 0x000fec0000004200 */
[----:B------:R-:W-:Y:S01]  /*8510*/  F2FP.BF16.PACK_AB R100, R176, R175 ;  /* 0x000000afb064723e */ /* 0x000fe200000010ff */
[----:B------:R-:W-:Y:S01]  /*8520*/  FADD.FTZ R175, R175, R166 ;  /* 0x000000a6afaf7221 */ /* 0x000fe20000010000 */
[----:B------:R-:W-:Y:S03]  /*8530*/  F2FP.BF16.PACK_AB R102, R174, R177 ;  /* 0x000000b1ae66723e */ /* 0x000fe600000010ff */
[----:B------:R-:W-:Y:S01]  /*8540*/  F2FP.BF16.PACK_AB R101, R172, R173 ;  /* 0x000000adac65723e */ /* 0x000fe200000010ff */
[----:B------:R-:W-:Y:S01]  /*8550*/  FADD.FTZ R175, R176, R175 ;  /* 0x000000afb0af7221 */ /* 0x000fe20000010000 */
[----:B------:R-:W-:Y:S03]  /*8560*/  F2FP.BF16.PACK_AB R103, R179, R178 ;  /* 0x000000b2b367723e */ /* 0x000fe600000010ff */
[----:B------:R-:W-:Y:S04]  /*8570*/  FADD.FTZ R175, R177, R175 ;  /* 0x000000afb1af7221 */ /* 0x000fe80000010000 */
[C---:B---3--:R-:W-:Y:S03]  /*8580*/  HMMA.16816.F32.BF16 R4, R100.reuse, R108, R4 ;  /* 0x0000006c6404723c */ /* 0x048fe60000041804 */
[----:B------:R-:W-:Y:S04]  /*8590*/  FADD.FTZ R175, R174, R175 ;  /* 0x000000afaeaf7221 */ /* 0x000fe80000010000 */
[----:B------:R-:W-:Y:S01]  /*85a0*/  FADD.FTZ R175, R180, R175 ;  /* 0x000000afb4af7221 */ /* 0x000fe20000010000 */
[C---:B------:R-:W-:Y:S01]  /*85b0*/  HMMA.16816.F32.BF16 R8, R100.reuse, R110, R8 ;  /* 0x0000006e6408723c */ /* 0x040fe20000041808 */
[----:B------:R-:W2:Y:S03]  /*85c0*/  LDSM.16.MT88.4 R108, [R155+0x3000] ;  /* 0x003000009b6c783b */ /* 0x000ea60000004200 */
[----:B------:R-:W-:Y:S04]  /*85d0*/  FADD.FTZ R175, R181, R175 ;  /* 0x000000afb5af7221 */ /* 0x000fe80000010000 */
[C---:B------:R-:W-:Y:S04]  /*85e0*/  HMMA.16816.F32.BF16 R12, R100.reuse, R120, R12 ;  /* 0x00000078640c723c */ /* 0x040fe8000004180c */
[----:B------:R-:W-:Y:S04]  /*85f0*/  FADD.FTZ R175, R182, R175 ;  /* 0x000000afb6af7221 */ /* 0x000fe80000010000 */
[C---:B------:R-:W-:Y:S04]  /*8600*/  HMMA.16816.F32.BF16 R16, R100.reuse, R122, R16 ;  /* 0x0000007a6410723c */ /* 0x040fe80000041810 */
[----:B------:R-:W-:Y:S04]  /*8610*/  FADD.FTZ R242, R183, R175 ;  /* 0x000000afb7f27221 */ /* 0x000fe80000010000 */
[C---:B----4-:R-:W-:Y:S08]  /*8620*/  HMMA.16816.F32.BF16 R20, R100.reuse, R116, R20 ;  /* 0x000000746414723c */ /* 0x050ff00000041814 */
[C---:B------:R-:W-:Y:S01]  /*8630*/  HMMA.16816.F32.BF16 R24, R100.reuse, R118, R24 ;  /* 0x000000766418723c */ /* 0x040fe20000041818 */
[----:B------:R-:W3:Y:S07]  /*8640*/  LDSM.16.MT88.4 R116, [R153+0x5000] ;  /* 0x005000009974783b */ /* 0x000eee0000004200 */
[C---:B------:R-:W-:Y:S08]  /*8650*/  HMMA.16816.F32.BF16 R28, R100.reuse, R124, R28 ;  /* 0x0000007c641c723c */ /* 0x040ff0000004181c */
[C---:B------:R-:W-:Y:S01]  /*8660*/  HMMA.16816.F32.BF16 R32, R100.reuse, R126, R32 ;  /* 0x0000007e6420723c */ /* 0x040fe20000041820 */
[----:B------:R-:W-:Y:S07]  /*8670*/  LDSM.16.MT88.4 R124, [R154+0x1800] ;  /* 0x001800009a7c783b */ /* 0x000fee0000004200 */
[C---:B------:R-:W-:Y:S08]  /*8680*/  HMMA.16816.F32.BF16 R36, R100.reuse, R128, R36 ;  /* 0x000000806424723c */ /* 0x040ff00000041824 */
[C---:B------:R-:W-:Y:S08]  /*8690*/  HMMA.16816.F32.BF16 R40, R100.reuse, R130, R40 ;  /* 0x000000826428723c */ /* 0x040ff00000041828 */
[C---:B------:R-:W-:Y:S07]  /*86a0*/  HMMA.16816.F32.BF16 R44, R100.reuse, R136, R44 ;  /* 0x00000088642c723c */ /* 0x040fee000004182c */
[----:B------:R-:W-:Y:S01]  /*86b0*/  F2FP.BF16.PACK_AB R136, R181, R180 ;  /* 0x000000b4b588723e */ /* 0x000fe200000010ff */
[C---:B------:R-:W-:Y:S04]  /*86c0*/  HMMA.16816.F32.BF16 R48, R100.reuse, R138, R48 ;  /* 0x0000008a6430723c */ /* 0x040fe80000041830 */
[----:B------:R-:W-:Y:S03]  /*86d0*/  F2FP.BF16.PACK_AB R137, R193, R192 ;  /* 0x000000c0c189723e */ /* 0x000fe600000010ff */
[----:B------:R-:W-:Y:S01]  /*86e0*/  F2FP.BF16.PACK_AB R138, R183, R182 ;  /* 0x000000b6b78a723e */ /* 0x000fe200000010ff */
[C---:B-1----:R-:W-:Y:S04]  /*86f0*/  HMMA.16816.F32.BF16 R52, R100.reuse, R104, R52 ;  /* 0x000000686434723c */ /* 0x042fe80000041834 */
[----:B------:R-:W-:Y:S04]  /*8700*/  F2FP.BF16.PACK_AB R139, R195, R194 ;  /* 0x000000c2c38b723e */ /* 0x000fe800000010ff */
[C---:B------:R-:W-:Y:S01]  /*8710*/  HMMA.16816.F32.BF16 R56, R100.reuse, R106, R56 ;  /* 0x0000006a6438723c */ /* 0x040fe20000041838 */
[----:B------:R-:W1:Y:S07]  /*8720*/  LDSM.16.MT88.4 R104, [R152+0x5000] ;  /* 0x005000009868783b */ /* 0x000e6e0000004200 */
[C---:B--2---:R-:W-:Y:S08]  /*8730*/  HMMA.16816.F32.BF16 R60, R100.reuse, R108, R60 ;  /* 0x0000006c643c723c */ /* 0x044ff0000004183c */
[C---:B------:R-:W-:Y:S01]  /*8740*/  HMMA.16816.F32.BF16 R64, R100.reuse, R110, R64 ;  /* 0x0000006e6440723c */ /* 0x040fe20000041840 */
[----:B------:R-:W2:Y:S07]  /*8750*/  LDSM.16.MT88.4 R108, [R155+0x5000] ;  /* 0x005000009b6c783b */ /* 0x000eae0000004200 */
[C---:B------:R-:W-:Y:S08]  /*8760*/  HMMA.16816.F32.BF16 R68, R100.reuse, R112, R68 ;  /* 0x000000706444723c */ /* 0x040ff00000041844 */
[C---:B------:R-:W-:Y:S08]  /*8770*/  HMMA.16816.F32.BF16 R72, R100.reuse, R114, R72 ;  /* 0x000000726448723c */ /* 0x040ff00000041848 */
[C---:B---3--:R-:W-:Y:S08]  /*8780*/  HMMA.16816.F32.BF16 R76, R100.reuse, R116, R76 ;  /* 0x00000074644c723c */ /* 0x048ff0000004184c */
[C---:B------:R-:W-:Y:S01]  /*8790*/  HMMA.16816.F32.BF16 R80, R100.reuse, R118, R80 ;  /* 0x000000766450723c */ /* 0x040fe20000041850 */
[----:B------:R-:W3:Y:S07]  /*87a0*/  LDSM.16.MT88.4 R116, [R153+0x1800] ;  /* 0x001800009974783b */ /* 0x000eee0000004200 */
[C---:B-1----:R-:W-:Y:S08]  /*87b0*/  HMMA.16816.F32.BF16 R84, R100.reuse, R104, R84 ;  /* 0x000000686454723c */ /* 0x042ff00000041854 */
[C---:B------:R-:W-:Y:S01]  /*87c0*/  HMMA.16816.F32.BF16 R88, R100.reuse, R106, R88 ;  /* 0x0000006a6458723c */ /* 0x040fe20000041858 */
[----:B------:R-:W1:Y:S07]  /*87d0*/  LDSM.16.MT88.4 R104, [R152+0x1800] ;  /* 0x001800009868783b */ /* 0x000e6e0000004200 */
[C---:B--2---:R-:W-:Y:S08]  /*87e0*/  HMMA.16816.F32.BF16 R92, R100.reuse, R108, R92 ;  /* 0x0000006c645c723c */ /* 0x044ff0000004185c */
[----:B------:R-:W-:Y:S08]  /*87f0*/  HMMA.16816.F32.BF16 R96, R100, R110, R96 ;  /* 0x0000006e6460723c */ /* 0x000ff00000041860 */
[C---:B------:R-:W-:Y:S01]  /*8800*/  HMMA.16816.F32.BF16 R128, R136.reuse, R124, R4 ;  /* 0x0000007c8880723c */ /* 0x040fe20000041804 */
[----:B------:R-:W2:Y:S07]  /*8810*/  LDSM.16.MT88.4 R4, [R152+0x3800] ;  /* 0x003800009804783b */ /* 0x000eae0000004200 */
[C---:B------:R-:W-:Y:S01]  /*8820*/  HMMA.16816.F32.BF16 R124, R136.reuse, R126, R8 ;  /* 0x0000007e887c723c */ /* 0x040fe20000041808 */
[----:B------:R-:W4:Y:S07]  /*8830*/  LDSM.16.MT88.4 R8, [R155+0x3800] ;  /* 0x003800009b08783b */ /* 0x000f2e0000004200 */
[C---:B---3--:R-:W-:Y:S01]  /*8840*/  HMMA.16816.F32.BF16 R120, R136.reuse, R116, R12 ;  /* 0x000000748878723c */ /* 0x048fe2000004180c */
[----:B------:R-:W3:Y:S07]  /*8850*/  LDSM.16.MT88.4 R12, [R154+0x5800] ;  /* 0x005800009a0c783b */ /* 0x000eee0000004200 */
[C---:B------:R-:W-:Y:S01]  /*8860*/  HMMA.16816.F32.BF16 R116, R136.reuse, R118, R16 ;  /* 0x000000768874723c */ /* 0x040fe20000041810 */
[----:B------:R-:W5:Y:S07]  /*8870*/  LDSM.16.MT88.4 R16, [R153+0x5800] ;  /* 0x005800009910783b */ /* 0x000f6e0000004200 */
[C---:B-1----:R-:W-:Y:S07]  /*8880*/  HMMA.16816.F32.BF16 R112, R136.reuse, R104, R20 ;  /* 0x000000688870723c */ /* 0x042fee0000041814 */
[----:B------:R-:W-:Y:S01]  /*8890*/  IADD3 R20, R247, -0x2, RZ ;  /* 0xfffffffef7147810 */ /* 0x000fe20007ffe0ff */
        /* <DEDUP_REMOVED lines=14> */
[----:B------:R-:W-:Y:S01]  /*8980*/  @P6 SHF.R.S32.HI R8, RZ, 0x1f, R20 ;  /* 0x0000001fff086819 */ /* 0x000fe20000011414 */
[C---:B------:R-:W-:Y:S04]  /*8990*/  HMMA.16816.F32.BF16 R64, R136.reuse, R10, R64 ;  /* 0x0000000a8840723c */ /* 0x040fe80000041840 */
[----:B------:R-:W-:Y:S04]  /*89a0*/  @P6 IMAD R8, R8, c[0x0][0x1e0], RZ ;  /* 0x0000780008086a24 */ /* 0x000fe800078e02ff */
[C---:B---3--:R-:W-:Y:S04]  /*89b0*/  HMMA.16816.F32.BF16 R68, R136.reuse, R12, R68 ;  /* 0x0000000c8844723c */ /* 0x048fe80000041844 */
[C---:B------:R-:W-:Y:S02]  /*89c0*/  @P6 IMAD R8, R20.reuse, c[0x0][0x1e4], R8 ;  /* 0x0000790014086a24 */ /* 0x040fe400078e0208 */
[----:B------:R-:W-:Y:S01]  /*89d0*/  @P6 IMAD.WIDE.U32 R20, R20, c[0x0][0x1e0], RZ ;  /* 0x0000780014146a25 */ /* 0x000fe200078e00ff */
[----:B------:R-:W-:Y:S01]  /*89e0*/  @P6 MOV R13, c[0x0][0x1e0] ;  /* 0x00007800000d6a02 */ /* 0x000fe20000000f00 */
[C---:B------:R-:W-:Y:S04]  /*89f0*/  HMMA.16816.F32.BF16 R72, R136.reuse, R14, R72 ;  /* 0x0000000e8848723c */ /* 0x040fe80000041848 */
[----:B------:R-:W-:Y:S02]  /*8a00*/  @P6 IADD3 R3, R21, R8, RZ ;  /* 0x0000000815036210 */ /* 0x000fe40007ffe0ff */
[----:B------:R-:W2:Y:S01]  /*8a10*/  LDSM.16.MT88.4 R8, [R155+0x5800] ;  /* 0x005800009b08783b */ /* 0x000ea20000004200 */
[C---:B------:R-:W-:Y:S01]  /*8a20*/  @P6 SHF.L.U32 R12, R20.reuse, 0x6, RZ ;  /* 0x00000006140c6819 */ /* 0x040fe200000006ff */
[C---:B-----5:R-:W-:Y:S01]  /*8a30*/  HMMA.16816.F32.BF16 R76, R136.reuse, R16, R76 ;  /* 0x00000010884c723c */ /* 0x060fe2000004184c */
[----:B------:R-:W-:Y:S03]  /*8a40*/  @P6 MOV R15, c[0x0][0x1e4] ;  /* 0x00007900000f6a02 */ /* 0x000fe60000000f00 */
[----:B------:R-:W-:Y:S02]  /*8a50*/  @P6 SHF.L.U64.HI R3, R20, 0x6, R3 ;  /* 0x0000000614036819 */ /* 0x000fe40000010203 */
[C---:B------:R-:W-:Y:S02]  /*8a60*/  @P6 LEA R14, P0, R13.reuse, R12, 0x5 ;  /* 0x0000000c0d0e6211 */ /* 0x040fe400078028ff */
[----:B------:R-:W-:Y:S01]  /*8a70*/  @P6 IADD3 R12, P4, R12, R240, RZ ;  /* 0x000000f00c0c6210 */ /* 0x000fe20007f9e0ff */
[C---:B------:R-:W-:Y:S03]  /*8a80*/  HMMA.16816.F32.BF16 R80, R136.reuse, R18, R80 ;  /* 0x000000128850723c */ /* 0x040fe60000041850 */
[----:B------:R-:W-:Y:S02]  /*8a90*/  @P6 LEA.HI.X R15, R13, R3, R15, 0x5, P0 ;  /* 0x000000030d0f6211 */ /* 0x000fe400000f2c0f */
[C---:B------:R-:W-:Y:S02]  /*8aa0*/  ISETP.GE.AND P0, PT, R238.reuse, 0x1, PT ;  /* 0x00000001ee00780c */ /* 0x040fe40003f06270 */
[----:B------:R-:W-:Y:S01]  /*8ab0*/  IADD3 R238, R238, 0x1, RZ ;  /* 0x00000001eeee7810 */ /* 0x000fe20007ffe0ff */
[C---:B-1----:R-:W-:Y:S04]  /*8ac0*/  HMMA.16816.F32.BF16 R84, R136.reuse, R4, R84 ;  /* 0x000000048854723c */ /* 0x042fe80000041854 */
[----:B------:R-:W-:Y:S02]  /*8ad0*/  SEL R238, R238, RZ, !P0 ;  /* 0x000000ffeeee7207 */ /* 0x000fe40004000000 */
[C---:B------:R-:W-:Y:S02]  /*8ae0*/  @P6 LEA R16, P5, R12.reuse, c[0x0][0x1c8], 0x1 ;  /* 0x000072000c106a11 */ /* 0x040fe400078a08ff */
[----:B------:R-:W-:Y:S01]  /*8af0*/  @P6 IADD3.X R3, R3, R232, RZ, P4, !PT ;  /* 0x000000e803036210 */ /* 0x000fe200027fe4ff */
[C---:B------:R-:W-:Y:S03]  /*8b00*/  HMMA.16816.F32.BF16 R88, R136.reuse, R6, R88 ;  /* 0x000000068858723c */ /* 0x040fe60000041858 */
[----:B------:R-:W-:Y:S01]  /*8b10*/  @P6 LEA.HI.X R17, R12, c[0x0][0x1cc], R3, 0x1, P5 ;  /* 0x000073000c116a11 */ /* 0x000fe200028f0c03 */
[----:B------:R-:W-:Y:S01]  /*8b20*/  @P6 IMAD R3, R238, 0x6000, R210 ;  /* 0x00006000ee036824 */ /* 0x000fe200078e02d2 */
[----:B------:R-:W-:Y:S04]  /*8b30*/  @P6 IADD3 R14, P0, R14, R240, RZ ;  /* 0x000000f00e0e6210 */ /* 0x000fe80007f1e0ff */
[----:B------:R-:W-:Y:S01]  /*8b40*/  @!PT LDS RZ, [RZ] ;  /* 0x00000000fffff984 */ /* 0x000fe20000000800 */
[----:B------:R-:W-:Y:S01]  /*8b50*/  @!PT LDS RZ, [RZ] ;  /* 0x00000000fffff984 */ /* 0x000fe20000000800 */
[----:B------:R-:W-:Y:S01]  /*8b60*/  @!PT LDS RZ, [RZ] ;  /* 0x00000000fffff984 */ /* 0x000fe20000000800 */
[----:B------:R1:W-:Y:S03]  /*8b70*/  @P6 LDGSTS.E.BYPASS.LTC128B.128 [R3], [R16.64], !P3 ;  /* 0x0000000010036fae */ /* 0x0003e6000d901d48 */
[----:B------:R-:W-:Y:S01]  /*8b80*/  @P6 IADD3.X R15, R15, R232, RZ, P0, !PT ;  /* 0x000000e80f0f6210 */ /* 0x000fe200007fe4ff */
[C---:B--2---:R-:W-:Y:S03]  /*8b90*/  HMMA.16816.F32.BF16 R92, R136.reuse, R8, R92 ;  /* 0x00000008885c723c */ /* 0x044fe6000004185c */
[----:B------:R-:W-:Y:S01]  /*8ba0*/  @P6 ISETP.GE.AND P0, PT, R207, c[0x0][0x1d4], PT ;  /* 0x00007500cf006a0c */ /* 0x000fe20003f06270 */
[----:B------:R1:W-:Y:S01]  /*8bb0*/  @P6 LDGSTS.E.BYPASS.LTC128B.128 [R3+0x2000], [R16.64+0x80], !P1 ;  /* 0x0200008010036fae */ /* 0x0003e2000c901d48 */
[C---:B------:R-:W-:Y:S03]  /*8bc0*/  @P6 LEA R4, P4, R14.reuse, c[0x0][0x1c8], 0x1 ;  /* 0x000072000e046a11 */ /* 0x040fe600078808ff */
[----:B------:R-:W-:Y:S04]  /*8bd0*/  HMMA.16816.F32.BF16 R96, R136, R10, R96 ;  /* 0x0000000a8860723c */ /* 0x000fe80000041860 */
[----:B------:R-:W-:Y:S04]  /*8be0*/  @P6 LEA.HI.X R5, R14, c[0x0][0x1cc], R15, 0x1, P4 ;  /* 0x000073000e056a11 */ /* 0x000fe800020f0c0f */
[----:B------:R1:W-:Y:S08]  /*8bf0*/  @P6 LDGSTS.E.BYPASS.LTC128B.128 [R3+0x4000], [R16.64+0x100], !P0 ;  /* 0x0400010010036fae */ /* 0x0003f0000c101d48 */
[----:B------:R1:W-:Y:S08]  /*8c00*/  @P6 LDGSTS.E.BYPASS.LTC128B.128 [R3+0x1000], [R4.64], !P3 ;  /* 0x0100000004036fae */ /* 0x0003f0000d901d48 */
[----:B------:R1:W-:Y:S01]  /*8c10*/  @P6 LDGSTS.E.BYPASS.LTC128B.128 [R3+0x3000], [R4.64+0x80], !P1 ;  /* 0x0300008004036fae */ /* 0x0003e2000c901d48 */
[C---:B------:R-:W-:Y:S02]  /*8c20*/  ISETP.GE.AND P1, PT, R133.reuse, 0x1, PT ;  /* 0x000000018500780c */ /* 0x040fe40003f26270 */
[----:B------:R-:W-:Y:S04]  /*8c30*/  IADD3 R133, R133, 0x1, RZ ;  /* 0x0000000185857810 */ /* 0x000fe80007ffe0ff */
[----:B------:R-:W-:Y:S01]  /*8c40*/  SEL R133, R133, RZ, !P1 ;  /* 0x000000ff85857207 */ /* 0x000fe20004800000 */
[----:B------:R1:W-:Y:S01]  /*8c50*/  @P6 LDGSTS.E.BYPASS.LTC128B.128 [R3+0x5000], [R4.64+0x100], !P0 ;  /* 0x0500010004036fae */ /* 0x0003e2000c101d48 */
[----:B------:R-:W-:Y:S02]  /*8c60*/  ISETP.GT.AND P0, PT, R247, R245, PT ;  /* 0x000000f5f700720c */ /* 0x000fe40003f04270 */
[----:B------:R-:W-:Y:S05]  /*8c70*/  MOV R247, R248 ;  /* 0x000000f800f77202 */ /* 0x000fea0000000f00 */
[----:B------:R-:W0:Y:S01]  /*8c80*/  LDGDEPBAR ;  /* 0x00000000000079af */ /* 0x000e220000000000 */
[----:B-1----:R-:W-:Y:S05]  /*8c90*/  MOV R3, R2 ;  /* 0x0000000200037202 */ /* 0x002fea0000000f00 */
[----:B------:R-:W-:-:S05]  /*8ca0*/  @P0 BRA `(.L_x_2151) ;  /* 0xffffce3000000947 */ /* 0x000fca000383ffff */
.L_x_2150:
[----:B------:R-:W-:-:S13]  /*8cb0*/  ISETP.GE.AND P0, PT, R248, R233, PT ;  /* 0x000000e9f800720c */ /* 0x000fda0003f06270 */
[----:B------:R-:W-:Y:S05]  /*8cc0*/  @!P0 BRA `(.L_x_2152) ;  /* 0x00002ce000008947 */ /* 0x000fea0003800000 */
[----:B------:R-:W-:Y:S02]  /*8cd0*/  MOV R3, R0 ;  /* 0x0000000000037202 */ /* 0x000fe40000000f00 */
[----:B------:R-:W-:Y:S02]  /*8ce0*/  MOV R132, R2 ;  /* 0x0000000200847202 */ /* 0x000fe40000000f00 */
.L_x_2153:
        /* <DEDUP_REMOVED lines=10> */
[C---:B------:R-:W-:Y:S01]  /*8d90*/  @!P6 IMAD.WIDE.U32 R20, R243.reuse, c[0x0][0x208], RZ ;  /* 0x00008200f314ea25 */ /* 0x040fe200078e00ff */
        /* <DEDUP_REMOVED lines=10> */
[----:B-1----:R-:W1:Y:S01]  /*8e40*/  LDSM.16.M88.4 R8, [R194] ;  /* 0x00000000c208783b */ /* 0x002e620000000200 */
[----:B------:R-:W-:Y:S02]  /*8e50*/  @!P6 LEA R156, P5, R157, c[0x0][0x1f8], 0x1 ;  /* 0x00007e009d9cea11 */ /* 0x000fe400078a08ff */
[----:B------:R-:W-:Y:S02]  /*8e60*/  @!P6 IADD3 R159, P4, R159, R236, RZ ;  /* 0x000000ec9f9fe210 */ /* 0x000fe40007f9e0ff */
[----:B------:R-:W-:Y:S03]  /*8e70*/  @!P6 SHF.L.U64.HI R0, R20, 0x6, R0 ;  /* 0x000000061400e819 */ /* 0x000fe60000010200 */
        /* <DEDUP_REMOVED lines=16> */
[----:B------:R-:W-:Y:S02]  /*8f80*/  @!P6 IADD3.X R0, R0, R198, RZ, P3, !PT ;  /* 0x000000c60000e210 */ /* 0x000fe40001ffe4ff */
[----:B------:R-:W-:Y:S02]  /*8f90*/  @!P6 LEA R158, P3, R159, c[0x0][0x1f8], 0x1 ;  /* 0x00007e009f9eea11 */ /* 0x000fe400078608ff */
[----:B------:R-:W-:Y:S01]  /*8fa0*/  @!P6 LEA.HI.X R157, R157, c[0x0][0x1fc], R0, 0x1, P5 ;  /* 0x00007f009d9dea11 */ /* 0x000fe200028f0c00 */
[C---:B----4-:R-:W-:Y:S01]  /*8fb0*/  HMMA.16816.F32.BF16 R28, R32.reuse, R136, RZ ;  /* 0x00000088201c723c */ /* 0x050fe200000418ff */
[----:B------:R-:W-:Y:S06]  /*8fc0*/  IADD3 R0, R134, R194, RZ ;  /* 0x000000c286007210 */ /* 0x000fec0007ffe0ff */
[----:B------:R-:W-:Y:S01]  /*8fd0*/  @!P6 IADD3.X R136, R2, R198, RZ, P4, !PT ;  /* 0x000000c60288e210 */ /* 0x000fe200027fe4ff */
[----:B------:R-:W-:Y:S01]  /*8fe0*/  HMMA.16816.F32.BF16 R32, R32, R138, RZ ;  /* 0x0000008a2020723c */ /* 0x000fe200000418ff */
[C---:B------:R-:W-:Y:S03]  /*8ff0*/  @!P6 IMAD R2, R238.reuse, 0x6000, R211 ;  /* 0x00006000ee02e824 */ /* 0x040fe600078e02d3 */
[----:B------:R-:W-:Y:S02]  /*9000*/  @!P6 LEA.HI.X R159, R159, c[0x0][0x1fc], R136, 0x1, P3 ;  /* 0x00007f009f9fea11 */ /* 0x000fe400018f0c88 */
[----:B------:R-:W3:Y:S02]  /*9010*/  LDSM.16.M88.4 R136, [R193+0x1800] ;  /* 0x00180000c188783b */ /* 0x000ee40000000200 */
[C---:B-1----:R-:W-:Y:S06]  /*9020*/  HMMA.16816.F32.BF16 R4, R140.reuse, R144, R4 ;  /* 0x000000908c04723c */ /* 0x042fec0000041804 */
[----:B------:R-:W-:Y:S01]  /*9030*/  @!PT LDS RZ, [RZ] ;  /* 0x00000000fffff984 */ /* 0x000fe20000000800 */
[----:B------:R-:W-:Y:S01]  /*9040*/  @!PT LDS RZ, [RZ] ;  /* 0x00000000fffff984 */ /* 0x000fe20000000800 */
[----:B------:R-:W-:Y:S01]  /*9050*/  @!PT LDS RZ, [RZ] ;  /* 0x00000000fffff984 */ /* 0x000fe20000000800 */
[----:B------:R1:W-:Y:S02]  /*9060*/  @!P6 LDGSTS.E.BYPASS.LTC128B.128 [R2], [R156.64], !P2 ;  /* 0x000000009c02efae */ /* 0x0003e4000d101d48 */
[C---:B------:R-:W-:Y:S06]  /*9070*/  HMMA.16816.F32.BF16 R8, R140.reuse, R146, R8 ;  /* 0x000000928c08723c */ /* 0x040fec0000041808 */
[----:B------:R1:W-:Y:S02]  /*9080*/  @!P6 LDGSTS.E.BYPASS.LTC128B.128 [R2+0x2000], [R156.64+0x80], !P1 ;  /* 0x020000809c02efae */ /* 0x0003e4000c901d48 */
[C---:B-----5:R-:W-:Y:S06]  /*9090*/  HMMA.16816.F32.BF16 R12, R140.reuse, R148, R12 ;  /* 0x000000948c0c723c */ /* 0x060fec000004180c */
[----:B------:R1:W-:Y:S02]  /*90a0*/  @!P6 LDGSTS.E.BYPASS.LTC128B.128 [R2+0x4000], [R156.64+0x100], !P0 ;  /* 0x040001009c02efae */ /* 0x0003e4000c101d48 */
[C---:B------:R-:W-:Y:S06]  /*90b0*/  HMMA.16816.F32.BF16 R16, R140.reuse, R150, R16 ;  /* 0x000000968c10723c */ /* 0x040fec0000041810 */
[----:B------:R1:W-:Y:S02]  /*90c0*/  @!P6 LDGSTS.E.BYPASS.LTC128B.128 [R2+0x1000], [R158.64], !P2 ;  /* 0x010000009e02efae */ /* 0x0003e4000d101d48 */
[C---:B--2---:R-:W-:Y:S06]  /*90d0*/  HMMA.16816.F32.BF16 R20, R140.reuse, R152, R20 ;  /* 0x000000988c14723c */ /* 0x044fec0000041814 */
[----:B------:R1:W-:Y:S02]  /*90e0*/  @!P6 LDGSTS.E.BYPASS.LTC128B.128 [R2+0x3000], [R158.64+0x80], !P1 ;  /* 0x030000809e02efae */ /* 0x0003e4000c901d48 */
[C---:B------:R-:W-:Y:S06]  /*90f0*/  HMMA.16816.F32.BF16 R24, R140.reuse, R154, R24 ;  /* 0x0000009a8c18723c */ /* 0x040fec0000041818 */
[----:B------:R1:W-:Y:S01]  /*9100*/  @!P6 LDGSTS.E.BYPASS.LTC128B.128 [R2+0x5000], [R158.64+0x100], !P0 ;  /* 0x050001009e02efae */ /* 0x0003e2000c101d48 */
[C---:B------:R-:W-:Y:S01]  /*9110*/  ISETP.GE.AND P6, PT, R238.reuse, 0x1, PT ;  /* 0x00000001ee00780c */ /* 0x040fe20003fc6270 */
[C---:B---3--:R-:W-:Y:S04]  /*9120*/  HMMA.16816.F32.BF16 R28, R140.reuse, R136, R28 ;  /* 0x000000888c1c723c */ /* 0x048fe8000004181c */
[----:B------:R-:W-:Y:S02]  /*9130*/  IADD3 R238, R238, 0x1, RZ ;  /* 0x00000001eeee7810 */ /* 0x000fe40007ffe0ff */
[----:B------:R-:W-:Y:S02]  /*9140*/  LDSM.16.M88.4 R160, [R0] ;  /* 0x0000000000a0783b */ /* 0x000fe40000000200 */
[----:B------:R-:W-:Y:S04]  /*9150*/  HMMA.16816.F32.BF16 R32, R140, R138, R32 ;  /* 0x0000008a8c20723c */ /* 0x000fe80000041820 */
[----:B------:R-:W-:Y:S02]  /*9160*/  SEL R238, R238, RZ, !P6 ;  /* 0x000000ffeeee7207 */ /* 0x000fe40007000000 */
        /* <DEDUP_REMOVED lines=154> */
[----:B------:R2:W5:Y:S01]  /*9b10*/  MUFU.TANH R163, R11 ;  /* 0x0000000b00a37308 */ /* 0x0005620000002400 */
[----:B---3--:R-:W-:Y:S09]  /*9b20*/  FMNMX.FTZ R2, R166, R2, !PT ;  /* 0x00000002a6027209 */ /* 0x008ff20007810000 */
[----:B------:R-:W3:Y:S01]  /*9b30*/  MUFU.TANH R143, R12 ;  /* 0x0000000c008f7308 */ /* 0x000ee20000002400 */
[----:B----4-:R-:W-:Y:S09]  /*9b40*/  FMNMX.FTZ R0, R165, R0, !PT ;  /* 0x00000000a5007209 */ /* 0x010ff20007810000 */
[----:B------:R-:W4:Y:S01]  /*9b50*/  MUFU.TANH R142, R13 ;  /* 0x0000000d008e7308 */ /* 0x000f220000002400 */
[C---:B-1----:R-:W-:Y:S01]  /*9b60*/  HMMA.16816.F32.BF16 R20, R172.reuse, R4, R20 ;  /* 0x00000004ac14723c */ /* 0x042fe20000041814 */
[----:B--2---:R-:W1:Y:S01]  /*9b70*/  LDSM.16.M88.4 R8, [R195+0x5800] ;  /* 0x00580000c308783b */ /* 0x004e620000000200 */
[----:B------:R-:W-:Y:S07]  /*9b80*/  DEPBAR.LE SB0, 0x2 ;  /* 0x000080800000791a */ /* 0x000fee0000000000 */
[----:B------:R-:W2:Y:S03]  /*9b90*/  MUFU.TANH R139, R14 ;  /* 0x0000000e008b7308 */ /* 0x000ea60000002400 */
[----:B-----5:R-:W-:Y:S01]  /*9ba0*/  FMNMX.FTZ R0, R163, R0, !PT ;  /* 0x00000000a3007209 */ /* 0x020fe20007810000 */
[C---:B------:R-:W-:Y:S01]  /*9bb0*/  HMMA.16816.F32.BF16 R24, R172.reuse, R6, R24 ;  /* 0x00000006ac18723c */ /* 0x040fe20000041818 */
[----:B------:R-:W-:Y:S04]  /*9bc0*/  BAR.SYNC.DEFER_BLOCKING 0x0 ;  /* 0x0000000000007b1d */ /* 0x000fe80000010000 */
[----:B---3--:R-:W-:Y:S04]  /*9bd0*/  FMNMX.FTZ R2, R143, R2, !PT ;  /* 0x000000028f027209 */ /* 0x008fe80007810000 */
[----:B----4-:R-:W-:Y:S03]  /*9be0*/  FMNMX.FTZ R2, R142, R2, !PT ;  /* 0x000000028e027209 */ /* 0x010fe60007810000 */
[----:B------:R-:W-:Y:S02]  /*9bf0*/  FMUL.FTZ R20, R20, c[0x0][0x320] ;  /* 0x0000c80014147a20 */ /* 0x000fe40000410000 */
[----:B------:R-:W-:Y:S02]  /*9c00*/  FMUL.FTZ R21, R21, c[0x0][0x320] ;  /* 0x0000c80015157a20 */ /* 0x000fe40000410000 */
[----:B------:R-:W-:Y:S02]  /*9c10*/  FMUL.FTZ R22, R22, c[0x0][0x320] ;  /* 0x0000c80016167a20 */ /* 0x000fe40000410000 */
[----:B------:R-:W-:Y:S01]  /*9c20*/  FMUL.FTZ R23, R23, c[0x0][0x320] ;  /* 0x0000c80017177a20 */ /* 0x000fe20000410000 */
[----:B--2---:R-:W-:Y:S05]  /*9c30*/  FMNMX.FTZ R0, R139, R0, !PT ;  /* 0x000000008b007209 */ /* 0x004fea0007810000 */
[----:B------:R-:W-:Y:S01]  /*9c40*/  FMUL.FTZ R24, R24, c[0x0][0x320] ;  /* 0x0000c80018187a20 */ /* 0x000fe20000410000 */
[----:B------:R-:W2:Y:S01]  /*9c50*/  MUFU.TANH R141, R16 ;  /* 0x00000010008d7308 */ /* 0x000ea20000002400 */
[----:B------:R-:W-:Y:S02]  /*9c60*/  FMUL.FTZ R25, R25, c[0x0][0x320] ;  /* 0x0000c80019197a20 */ /* 0x000fe40000410000 */
[----:B------:R-:W-:Y:S02]  /*9c70*/  FMUL.FTZ R26, R26, c[0x0][0x320] ;  /* 0x0000c8001a1a7a20 */ /* 0x000fe40000410000 */
[----:B------:R-:W-:Y:S01]  /*9c80*/  FMUL.FTZ R27, R27, c[0x0][0x320] ;  /* 0x0000c8001b1b7a20 */ /* 0x000fe20000410000 */
[C---:B-1----:R-:W-:Y:S04]  /*9c90*/  HMMA.16816.F32.BF16 R28, R172.reuse, R8, R28 ;  /* 0x00000008ac1c723c */ /* 0x042fe8000004181c */
[----:B------:R-:W1:Y:S04]  /*9ca0*/  MUFU.TANH R137, R15 ;  /* 0x0000000f00897308 */ /* 0x000e680000002400 */
[----:B------:R-:W-:Y:S06]  /*9cb0*/  HMMA.16816.F32.BF16 R32, R172, R10, R32 ;  /* 0x0000000aac20723c */ /* 0x000fec0000041820 */
[----:B------:R-:W3:Y:S01]  /*9cc0*/  MUFU.TANH R140, R17 ;  /* 0x00000011008c7308 */ /* 0x000ee20000002400 */
[----:B--2---:R-:W-:Y:S09]  /*9cd0*/  FMNMX.FTZ R2, R141, R2, !PT ;  /* 0x000000028d027209 */ /* 0x004ff20007810000 */
[----:B------:R-:W2:Y:S01]  /*9ce0*/  MUFU.TANH R138, R18 ;  /* 0x00000012008a7308 */ /* 0x000ea20000002400 */
[----:B------:R-:W-:Y:S02]  /*9cf0*/  FMUL.FTZ R28, R28, c[0x0][0x320] ;  /* 0x0000c8001c1c7a20 */ /* 0x000fe40000410000 */
[----:B------:R-:W-:Y:S01]  /*9d00*/  FMUL.FTZ R29, R29, c[0x0][0x320] ;  /* 0x0000c8001d1d7a20 */ /* 0x000fe20000410000 */
[----:B-1----:R-:W-:Y:S01]  /*9d10*/  FMNMX.FTZ R0, R137, R0, !PT ;  /* 0x0000000089007209 */ /* 0x002fe20007810000 */
[----:B------:R-:W-:Y:S02]  /*9d20*/  FMUL.FTZ R30, R30, c[0x0][0x320] ;  /* 0x0000c8001e1e7a20 */ /* 0x000fe40000410000 */
[----:B------:R-:W-:Y:S03]  /*9d30*/  FMUL.FTZ R31, R31, c[0x0][0x320] ;  /* 0x0000c8001f1f7a20 */ /* 0x000fe60000410000 */
[----:B------:R-:W1:Y:S01]  /*9d40*/  MUFU.TANH R181, R20 ;  /* 0x0000001400b57308 */ /* 0x000e620000002400 */
[----:B------:R-:W-:Y:S02]  /*9d50*/  FMUL.FTZ R32, R32, c[0x0][0x320] ;  /* 0x0000c80020207a20 */ /* 0x000fe40000410000 */
[----:B------:R-:W-:Y:S01]  /*9d60*/  FMUL.FTZ R33, R33, c[0x0][0x320] ;  /* 0x0000c80021217a20 */ /* 0x000fe20000410000 */
[----:B---3--:R-:W-:Y:S01]  /*9d70*/  FMNMX.FTZ R2, R140, R2, !PT ;  /* 0x000000028c027209 */ /* 0x008fe20007810000 */
[----:B------:R-:W-:Y:S02]  /*9d80*/  FMUL.FTZ R34, R34, c[0x0][0x320] ;  /* 0x0000c80022227a20 */ /* 0x000fe40000410000 */
[----:B------:R-:W-:Y:S03]  /*9d90*/  FMUL.FTZ R35, R35, c[0x0][0x320] ;  /* 0x0000c80023237a20 */ /* 0x000fe60000410000 */
        /* <DEDUP_REMOVED lines=31> */
[----:B--2---:R-:W-:Y:S05]  /*9f90*/  FMNMX.FTZ R2, R149, R2, !PT ;  /* 0x0000000295027209 */ /* 0x004fea0007810000 */
[----:B------:R-:W2:Y:S01]  /*9fa0*/  SHFL.BFLY PT, R4, R2, 0x2, 0x1f ;  /* 0x0c401f0002047f89 */ /* 0x000ea200000e0000 */
[----:B-1----:R-:W-:Y:S04]  /*9fb0*/  FMNMX.FTZ R0, R146, R0, !PT ;  /* 0x0000000092007209 */ /* 0x002fe80007810000 */
[----:B---3--:R-:W-:Y:S05]  /*9fc0*/  FMNMX.FTZ R0, R144, R0, !PT ;  /* 0x0000000090007209 */ /* 0x008fea0007810000 */
[----:B------:R-:W1:Y:S01]  /*9fd0*/  SHFL.BFLY PT, R5, R0, 0x2, 0x1f ;  /* 0x0c401f0000057f89 */ /* 0x000e6200000e0000 */
[----:B--2---:R-:W-:Y:S07]  /*9fe0*/  FMNMX.FTZ R4, R2, R4, !PT ;  /* 0x0000000402047209 */ /* 0x004fee0007810000 */
[----:B------:R-:W2:Y:S01]  /*9ff0*/  SHFL.BFLY PT, R2, R4, 0x1, 0x1f ;  /* 0x0c201f0004027f89 */ /* 0x000ea200000e0000 */
[----:B-1----:R-:W-:Y:S07]  /*a000*/  FMNMX.FTZ R5, R0, R5, !PT ;  /* 0x0000000500057209 */ /* 0x002fee0007810000 */
[----:B------:R-:W1:Y:S01]  /*a010*/  SHFL.BFLY PT, R0, R5, 0x1, 0x1f ;  /* 0x0c201f0005007f89 */ /* 0x000e6200000e0000 */
[----:B--2---:R-:W-:Y:S05]  /*a020*/  FMNMX.FTZ R2, R4, R2, !PT ;  /* 0x0000000204027209 */ /* 0x004fea0007810000 */
[C---:B------:R-:W-:Y:S02]  /*a030*/  FMUL.FTZ R151, R2.reuse, c[0x0][0x2d0] ;  /* 0x0000b40002977a20 */ /* 0x040fe40000410000 */
[----:B------:R-:W-:Y:S02]  /*a040*/  FADD.FTZ R4, -R2, R132 ;  /* 0x0000008402047221 */ /* 0x000fe40000010100 */
[--C-:B------:R-:W-:Y:S01]  /*a050*/  FFMA.FTZ R171, R162, c[0x0][0x2d0], -R151.reuse ;  /* 0x0000b400a2ab7a23 */ /* 0x100fe20000010897 */
[----:B------:R-:W-:Y:S01]  /*a060*/  IADD3 R162, R185, R192, RZ ;  /* 0x000000c0b9a27210 */ /* 0x000fe20007ffe0ff */
[--C-:B------:R-:W-:Y:S02]  /*a070*/  FFMA.FTZ R170, R145, c[0x0][0x2d0], -R151.reuse ;  /* 0x0000b40091aa7a23 */ /* 0x100fe40000010897 */
[--C-:B------:R-:W-:Y:S02]  /*a080*/  FFMA.FTZ R169, R164, c[0x0][0x2d0], -R151.reuse ;  /* 0x0000b400a4a97a23 */ /* 0x100fe40000010897 */
[----:B------:R-:W2:Y:S01]  /*a090*/  LDSM.16.MT88.4 R12, [R162] ;  /* 0x00000000a20c783b */ /* 0x000ea20000004200 */
[--C-:B------:R-:W-:Y:S01]  /*a0a0*/  FFMA.FTZ R168, R166, c[0x0][0x2d0], -R151.reuse ;  /* 0x0000b400a6a87a23 */ /* 0x100fe20000010897 */
[----:B------:R-:W-:Y:S01]  /*a0b0*/  MUFU.EX2 R171, R171 ;  /* 0x000000ab00ab7308 */ /* 0x000fe20000000800 */
[----:B------:R-:W-:Y:S01]  /*a0c0*/  FMUL.FTZ R4, R4, c[0x0][0x2d0] ;  /* 0x0000b40004047a20 */ /* 0x000fe20000410000 */
[----:B-1----:R-:W-:Y:S01]  /*a0d0*/  FMNMX.FTZ R0, R5, R0, !PT ;  /* 0x0000000005007209 */ /* 0x002fe20007810000 */
[--C-:B------:R-:W-:Y:S02]  /*a0e0*/  FFMA.FTZ R172, R143, c[0x0][0x2d0], -R151.reuse ;  /* 0x0000b4008fac7a23 */ /* 0x100fe40000010897 */
[----:B------:R-:W-:Y:S02]  /*a0f0*/  FFMA.FTZ R173, R142, c[0x0][0x2d0], -R151 ;  /* 0x0000b4008ead7a23 */ /* 0x000fe40000010897 */
[C---:B------:R-:W-:Y:S02]  /*a100*/  FMUL.FTZ R145, R0.reuse, c[0x0][0x2d0] ;  /* 0x0000b40000917a20 */ /* 0x040fe40000410000 */
[----:B------:R-:W-:Y:S01]  /*a110*/  FADD.FTZ R3, -R0, R3 ;  /* 0x0000000300037221 */ /* 0x000fe20000010100 */
[----:B------:R-:W1:Y:S01]  /*a120*/  MUFU.EX2 R132, R4 ;  /* 0x0000000400847308 */ /* 0x000e620000000800 */
[--C-:B------:R-:W-:Y:S01]  /*a130*/  FFMA.FTZ R167, R161, c[0x0][0x2d0], -R145.reuse ;  /* 0x0000b400a1a77a23 */ /* 0x100fe20000010891 */
[----:B------:R-:W-:Y:S01]  /*a140*/  IADD3 R161, R189, R162, RZ ;  /* 0x000000a2bda17210 */ /* 0x000fe20007ffe0ff */
[--C-:B------:R-:W-:Y:S01]  /*a150*/  FFMA.FTZ R166, R160, c[0x0][0x2d0], -R145.reuse ;  /* 0x0000b400a0a67a23 */ /* 0x100fe20000010891 */
[----:B------:R-:W-:Y:S01]  /*a160*/  IADD3 R160, R184, R192, RZ ;  /* 0x000000c0b8a07210 */ /* 0x000fe20007ffe0ff */
[--C-:B------:R-:W-:Y:S02]  /*a170*/  FFMA.FTZ R165, R165, c[0x0][0x2d0], -R145.reuse ;  /* 0x0000b400a5a57a23 */ /* 0x100fe40000010891 */
[----:B------:R-:W-:Y:S01]  /*a180*/  FFMA.FTZ R164, R163, c[0x0][0x2d0], -R145 ;  /* 0x0000b400a3a47a23 */ /* 0x000fe20000010891 */
[----:B------:R-:W3:Y:S01]  /*a190*/  LDSM.16.MT88.4 R20, [R161] ;  /* 0x00000000a114783b */ /* 0x000ee20000004200 */
[----:B------:R-:W-:Y:S01]  /*a1a0*/  FMUL.FTZ R3, R3, c[0x0][0x2d0] ;  /* 0x0000b40003037a20 */ /* 0x000fe20000410000 */
[----:B------:R-:W4:Y:S01]  /*a1b0*/  MUFU.EX2 R170, R170 ;  /* 0x000000aa00aa7308 */ /* 0x000f220000000800 */
[----:B------:R-:W-:Y:S01]  /*a1c0*/  IADD3 R163, R189, R160, RZ ;  /* 0x000000a0bda37210 */ /* 0x000fe20007ffe0ff */
[--C-:B------:R-:W-:Y:S02]  /*a1d0*/  FFMA.FTZ R174, R141, c[0x0][0x2d0], -R151.reuse ;  /* 0x0000b4008dae7a23 */ /* 0x100fe40000010897 */
[----:B------:R-:W-:Y:S02]  /*a1e0*/  FFMA.FTZ R175, R140, c[0x0][0x2d0], -R151 ;  /* 0x0000b4008caf7a23 */ /* 0x000fe40000010897 */
[----:B------:R-:W5:Y:S01]  /*a1f0*/  LDSM.16.MT88.4 R28, [R160] ;  /* 0x00000000a01c783b */ /* 0x000f620000004200 */
[--C-:B------:R-:W-:Y:S02]  /*a200*/  FFMA.FTZ R176, R139, c[0x0][0x2d0], -R145.reuse ;  /* 0x0000b4008bb07a23 */ /* 0x100fe40000010891 */
[--C-:B------:R-:W-:Y:S01]  /*a210*/  FFMA.FTZ R177, R137, c[0x0][0x2d0], -R145.reuse ;  /* 0x0000b40089b17a23 */ /* 0x100fe20000010891 */
[----:B------:R-:W2:Y:S01]  /*a220*/  MUFU.EX2 R3, R3 ;  /* 0x0000000300037308 */ /* 0x000ea20000000800 */
[--C-:B------:R-:W-:Y:S02]  /*a230*/  FFMA.FTZ R178, R138, c[0x0][0x2d0], -R145.reuse ;  /* 0x0000b4008ab27a23 */ /* 0x100fe40000010891 */
[----:B------:R-:W-:Y:S01]  /*a240*/  FFMA.FTZ R179, R136, c[0x0][0x2d0], -R145 ;  /* 0x0000b40088b37a23 */ /* 0x000fe20000010891 */
[----:B------:R-:W-:Y:S01]  /*a250*/  LDSM.16.MT88.4 R140, [R160+0x2800] ;  /* 0x00280000a08c783b */ /* 0x000fe20000004200 */
[C---:B-1----:R-:W-:Y:S02]  /*a260*/  FMUL.FTZ R4, R132.reuse, R128 ;  /* 0x0000008084047220 */ /* 0x042fe40000410000 */
[C---:B------:R-:W-:Y:S02]  /*a270*/  FMUL.FTZ R5, R132.reuse, R129 ;  /* 0x0000008184057220 */ /* 0x040fe40000410000 */
[C---:B------:R-:W-:Y:S01]  /*a280*/  FMUL.FTZ R8, R132.reuse, R124 ;  /* 0x0000007c84087220 */ /* 0x040fe20000410000 */
[----:B------:R-:W-:Y:S01]  /*a290*/  MUFU.EX2 R169, R169 ;  /* 0x000000a900a97308 */ /* 0x000fe20000000800 */
[C---:B------:R-:W-:Y:S01]  /*a2a0*/  FMUL.FTZ R9, R132.reuse, R125 ;  /* 0x0000007d84097220 */ /* 0x040fe20000410000 */
[----:B------:R-:W-:Y:S01]  /*a2b0*/  LDSM.16.MT88.4 R136, [R161+0x2800] ;  /* 0x00280000a188783b */ /* 0x000fe20000004200 */
[----:B------:R-:W-:Y:S01]  /*a2c0*/  FMUL.FTZ R16, R132, R116 ;  /* 0x0000007484107220 */ /* 0x000fe20000410000 */
[----:B----4-:R-:W-:Y:S01]  /*a2d0*/  F2FP.BF16.PACK_AB R128, R170, R171 ;  /* 0x000000abaa80723e */ /* 0x010fe200000010ff */
[C---:B------:R-:W-:Y:S02]  /*a2e0*/  FMUL.FTZ R17, R132.reuse, R117 ;  /* 0x0000007584117220 */ /* 0x040fe40000410000 */
[C---:B------:R-:W-:Y:S02]  /*a2f0*/  FMUL.FTZ R24, R132.reuse, R108 ;  /* 0x0000006c84187220 */ /* 0x040fe40000410000 */
[C---:B------:R-:W-:Y:S01]  /*a300*/  FMUL.FTZ R25, R132.reuse, R109 ;  /* 0x0000006d84197220 */ /* 0x040fe20000410000 */
[----:B------:R-:W1:Y:S01]  /*a310*/  MUFU.EX2 R168, R168 ;  /* 0x000000a800a87308 */ /* 0x000e620000000800 */
[C---:B------:R-:W-:Y:S02]  /*a320*/  FMUL.FTZ R32, R132.reuse, R100 ;  /* 0x0000006484207220 */ /* 0x040fe40000410000 */
[----:B------:R-:W-:Y:S02]  /*a330*/  FMUL.FTZ R33, R132, R101 ;  /* 0x0000006584217220 */ /* 0x000fe40000410000 */
[C---:B--2---:R-:W-:Y:S02]  /*a340*/  FMUL.FTZ R6, R3.reuse, R130 ;  /* 0x0000008203067220 */ /* 0x044fe40000410000 */
        /* <DEDUP_REMOVED lines=16> */
[C---:B------:R-:W-:Y:S01]  /*a450*/  FMUL.FTZ R38, R3.reuse, R38 ;  /* 0x0000002603267220 */ /* 0x040fe20000410000 */
[----:B------:R-:W-:Y:S01]  /*a460*/  MUFU.EX2 R165, R165 ;  /* 0x000000a500a57308 */ /* 0x000fe20000000800 */
[----:B------:R-:W-:Y:S01]  /*a470*/  LDSM.16.MT88.4 R100, [R160+0x2000] ;  /* 0x00200000a064783b */ /* 0x000fe20000004200 */
[----:B------:R-:W-:Y:S02]  /*a480*/  FMUL.FTZ R39, R3, R39 ;  /* 0x0000002703277220 */ /* 0x000fe40000410000 */
[--C-:B------:R-:W-:Y:S02]  /*a490*/  FFMA.FTZ R182, R159, c[0x0][0x2d0], -R151.reuse ;  /* 0x0000b4009fb67a23 */ /* 0x100fe40000010897 */
[----:B------:R-:W-:Y:S02]  /*a4a0*/  FFMA.FTZ R183, R158, c[0x0][0x2d0], -R151 ;  /* 0x0000b4009eb77a23 */ /* 0x000fe40000010897 */
[--C-:B------:R-:W-:Y:S01]  /*a4b0*/  FFMA.FTZ R192, R156, c[0x0][0x2d0], -R145.reuse ;  /* 0x0000b4009cc07a23 */ /* 0x100fe20000010891 */
[----:B------:R-:W-:Y:S01]  /*a4c0*/  LDSM.16.MT88.4 R116, [R160+0x800] ;  /* 0x00080000a074783b */ /* 0x000fe20000004200 */
[----:B------:R-:W1:Y:S01]  /*a4d0*/  MUFU.EX2 R164, R164 ;  /* 0x000000a400a47308 */ /* 0x000e620000000800 */
[--C-:B------:R-:W-:Y:S02]  /*a4e0*/  FFMA.FTZ R193, R155, c[0x0][0x2d0], -R145.reuse ;  /* 0x0000b4009bc17a23 */ /* 0x100fe40000010891 */
[--C-:B------:R-:W-:Y:S01]  /*a4f0*/  FFMA.FTZ R194, R157, c[0x0][0x2d0], -R145.reuse ;  /* 0x0000b4009dc27a23 */ /* 0x100fe20000010891 */
[----:B--2---:R-:W-:Y:S01]  /*a500*/  F2FP.BF16.PACK_AB R129, R166, R167 ;  /* 0x000000a7a681723e */ /* 0x004fe200000010ff */
[----:B------:R-:W-:Y:S02]  /*a510*/  FFMA.FTZ R195, R154, c[0x0][0x2d0], -R145 ;  /* 0x0000b4009ac37a23 */ /* 0x000fe40000010891 */
[----:B------:R-:W-:Y:S01]  /*a520*/  LDSM.16.MT88.4 R156, [R163+0x3800] ;  /* 0x00380000a39c783b */ /* 0x000fe20000004200 */
[--C-:B------:R-:W-:Y:S02]  /*a530*/  FFMA.FTZ R244, R153, c[0x0][0x2d0], -R151.reuse ;  /* 0x0000b40099f47a23 */ /* 0x100fe40000010897 */
[--C-:B------:R-:W-:Y:S01]  /*a540*/  FFMA.FTZ R245, R152, c[0x0][0x2d0], -R151.reuse ;  /* 0x0000b40098f57a23 */ /* 0x100fe20000010897 */
[----:B------:R-:W-:Y:S01]  /*a550*/  MUFU.EX2 R172, R172 ;  /* 0x000000ac00ac7308 */ /* 0x000fe20000000800 */
[----:B------:R-:W-:Y:S02]  /*a560*/  FFMA.FTZ R246, R150, c[0x0][0x2d0], -R151 ;  /* 0x0000b40096f67a23 */ /* 0x000fe40000010897 */
[--C-:B------:R-:W-:Y:S01]  /*a570*/  FFMA.FTZ R249, R148, c[0x0][0x2d0], -R145.reuse ;  /* 0x0000b40094f97a23 */ /* 0x100fe20000010891 */
[----:B------:R-:W-:Y:S01]  /*a580*/  LDSM.16.MT88.4 R152, [R160+0x3800] ;  /* 0x00380000a098783b */ /* 0x000fe20000004200 */
[--C-:B------:R-:W-:Y:S02]  /*a590*/  FFMA.FTZ R250, R147, c[0x0][0x2d0], -R145.reuse ;  /* 0x0000b40093fa7a23 */ /* 0x100fe40000010891 */
[--C-:B------:R-:W-:Y:S02]  /*a5a0*/  FFMA.FTZ R251, R146, c[0x0][0x2d0], -R145.reuse ;  /* 0x0000b40092fb7a23 */ /* 0x100fe40000010891 */
[----:B------:R-:W-:Y:S01]  /*a5b0*/  FFMA.FTZ R145, R144, c[0x0][0x2d0], -R145 ;  /* 0x0000b40090917a23 */ /* 0x000fe20000010891 */
[----:B------:R-:W2:Y:S01]  /*a5c0*/  MUFU.EX2 R173, R173 ;  /* 0x000000ad00ad7308 */ /* 0x000ea20000000800 */
[----:B------:R-:W-:Y:S01]  /*a5d0*/  FMUL.FTZ R40, R132, R40 ;  /* 0x0000002884287220 */ /* 0x000fe20000410000 */
[----:B-1----:R-:W-:Y:S01]  /*a5e0*/  F2FP.BF16.PACK_AB R131, R164, R165 ;  /* 0x000000a5a483723e */ /* 0x002fe200000010ff */
[C---:B------:R-:W-:Y:S02]  /*a5f0*/  FMUL.FTZ R41, R132.reuse, R41 ;  /* 0x0000002984297220 */ /* 0x040fe40000410000 */
[C---:B------:R-:W-:Y:S02]  /*a600*/  FMUL.FTZ R42, R3.reuse, R42 ;  /* 0x0000002a032a7220 */ /* 0x040fe40000410000 */
[C---:B------:R-:W-:Y:S02]  /*a610*/  FMUL.FTZ R43, R3.reuse, R43 ;  /* 0x0000002b032b7220 */ /* 0x040fe40000410000 */
[C---:B------:R-:W-:Y:S01]  /*a620*/  HMMA.16816.F32.BF16 R4, R128.reuse, R12, R4 ;  /* 0x0000000c8004723c */ /* 0x040fe20000041804 */
[----:B------:R1:W-:Y:S04]  /*a630*/  MUFU.EX2 R252, R145 ;  /* 0x0000009100fc7308 */ /* 0x0003e80000000800 */
        /* <DEDUP_REMOVED lines=9> */
[----:B------:R-:W4:Y:S01]  /*a6d0*/  LDSM.16.MT88.4 R120, [R163] ;  /* 0x00000000a378783b */ /* 0x000f220000004200 */
[C---:B------:R-:W-:Y:S02]  /*a6e0*/  FMUL.FTZ R46, R3.reuse, R46 ;  /* 0x0000002e032e7220 */ /* 0x040fe40000410000 */
[C---:B------:R-:W-:Y:S02]  /*a6f0*/  FMUL.FTZ R47, R3.reuse, R47 ;  /* 0x0000002f032f7220 */ /* 0x040fe40000410000 */
[C---:B---3--:R-:W-:Y:S03]  /*a700*/  HMMA.16816.F32.BF16 R12, R128.reuse, R20, R12 ;  /* 0x00000014800c723c */ /* 0x048fe6000004180c */
[----:B-1----:R-:W-:Y:S01]  /*a710*/  LDSM.16.MT88.4 R144, [R162+0x3800] ;  /* 0x00380000a290783b */ /* 0x002fe20000004200 */
[C---:B------:R-:W-:Y:S01]  /*a720*/  FMUL.FTZ R48, R132.reuse, R48 ;  /* 0x0000003084307220 */ /* 0x040fe20000410000 */
[----:B------:R-:W-:Y:S01]  /*a730*/  MUFU.EX2 R176, R176 ;  /* 0x000000b000b07308 */ /* 0x000fe20000000800 */
[C---:B------:R-:W-:Y:S02]  /*a740*/  FMUL.FTZ R49, R132.reuse, R49 ;  /* 0x0000003184317220 */ /* 0x040fe40000410000 */
[C---:B------:R-:W-:Y:S04]  /*a750*/  HMMA.16816.F32.BF16 R16, R128.reuse, R22, R16 ;  /* 0x000000168010723c */ /* 0x040fe80000041810 */
[C---:B------:R-:W-:Y:S02]  /*a760*/  FMUL.FTZ R20, R132.reuse, R112 ;  /* 0x0000007084147220 */ /* 0x040fe40000410000 */
[C---:B------:R-:W-:Y:S01]  /*a770*/  FMUL.FTZ R21, R132.reuse, R113 ;  /* 0x0000007184157220 */ /* 0x040fe20000410000 */
[----:B------:R-:W1:Y:S01]  /*a780*/  MUFU.EX2 R177, R177 ;  /* 0x000000b100b17308 */ /* 0x000e620000000800 */
[C---:B------:R-:W-:Y:S04]  /*a790*/  FMUL.FTZ R22, R3.reuse, R114 ;  /* 0x0000007203167220 */ /* 0x040fe80000410000 */
[C---:B------:R-:W-:Y:S02]  /*a7a0*/  FMUL.FTZ R23, R3.reuse, R115 ;  /* 0x0000007303177220 */ /* 0x040fe40000410000 */
[----:B------:R-:W3:Y:S01]  /*a7b0*/  LDSM.16.MT88.4 R112, [R162+0x2000] ;  /* 0x00200000a270783b */ /* 0x000ee20000004200 */
[C---:B------:R-:W-:Y:S02]  /*a7c0*/  FMUL.FTZ R50, R3.reuse, R50 ;  /* 0x0000003203327220 */ /* 0x040fe40000410000 */
[C---:B------:R-:W-:Y:S01]  /*a7d0*/  FMUL.FTZ R51, R3.reuse, R51 ;  /* 0x0000003303337220 */ /* 0x040fe20000410000 */
[----:B------:R-:W-:Y:S01]  /*a7e0*/  MUFU.EX2 R178, R178 ;  /* 0x000000b200b27308 */ /* 0x000fe20000000800 */
[C---:B-----5:R-:W-:Y:S03]  /*a7f0*/  HMMA.16816.F32.BF16 R20, R128.reuse, R28, R20 ;  /* 0x0000001c8014723c */ /* 0x060fe60000041814 */
[C---:B------:R-:W-:Y:S02]  /*a800*/  FMUL.FTZ R52, R132.reuse, R52 ;  /* 0x0000003484347220 */ /* 0x040fe40000410000 */
[C---:B------:R-:W-:Y:S02]  /*a810*/  FMUL.FTZ R53, R132.reuse, R53 ;  /* 0x0000003584357220 */ /* 0x040fe40000410000 */
[C---:B------:R-:W-:Y:S01]  /*a820*/  FMUL.FTZ R28, R132.reuse, R104 ;  /* 0x00000068841c7220 */ /* 0x040fe20000410000 */
[C---:B------:R-:W-:Y:S01]  /*a830*/  HMMA.16816.F32.BF16 R24, R128.reuse, R30, R24 ;  /* 0x0000001e8018723c */ /* 0x040fe20000041818 */
[----:B------:R-:W5:Y:S03]  /*a840*/  MUFU.EX2 R179, R179 ;  /* 0x000000b300b37308 */ /* 0x000f660000000800 */
[C---:B------:R-:W-:Y:S02]  /*a850*/  FMUL.FTZ R29, R132.reuse, R105 ;  /* 0x00000069841d7220 */ /* 0x040fe40000410000 */
[C---:B------:R-:W-:Y:S02]  /*a860*/  FMUL.FTZ R54, R3.reuse, R54 ;  /* 0x0000003603367220 */ /* 0x040fe40000410000 */
[C---:B------:R-:W-:Y:S03]  /*a870*/  FMUL.FTZ R30, R3.reuse, R106 ;  /* 0x0000006a031e7220 */ /* 0x040fe60000410000 */
[----:B------:R-:W-:Y:S01]  /*a880*/  MUFU.EX2 R182, R182 ;  /* 0x000000b600b67308 */ /* 0x000fe20000000800 */
[C---:B------:R-:W-:Y:S02]  /*a890*/  FMUL.FTZ R31, R3.reuse, R107 ;  /* 0x0000006b031f7220 */ /* 0x040fe40000410000 */
[----:B------:R-:W1:Y:S01]  /*a8a0*/  LDSM.16.MT88.4 R104, [R161+0x2000] ;  /* 0x00200000a168783b */ /* 0x000e620000004200 */
[C---:B------:R-:W-:Y:S02]  /*a8b0*/  FMUL.FTZ R55, R3.reuse, R55 ;  /* 0x0000003703377220 */ /* 0x040fe40000410000 */
[C---:B------:R-:W-:Y:S02]  /*a8c0*/  FMUL.FTZ R56, R132.reuse, R56 ;  /* 0x0000003884387220 */ /* 0x040fe40000410000 */
[C---:B----4-:R-:W-:Y:S02]  /*a8d0*/  HMMA.16816.F32.BF16 R28, R128.reuse, R120, R28 ;  /* 0x00000078801c723c */ /* 0x050fe4000004181c */
        /* <DEDUP_REMOVED lines=19> */
[C---:B-1----:R-:W-:Y:S03]  /*aa10*/  HMMA.16816.F32.BF16 R44, R128.reuse, R104, R44 ;  /* 0x00000068802c723c */ /* 0x042fe6000004182c */
        /* <DEDUP_REMOVED lines=13> */
[----:B------:R-:W3:Y:S03]  /*aaf0*/  LDSM.16.MT88.4 R100, [R161+0x4000] ;  /* 0x00400000a164783b */ /* 0x000ee60000004200 */
[C---:B------:R-:W-:Y:S02]  /*ab00*/  FMUL.FTZ R74, R3.reuse, R74 ;  /* 0x0000004a034a7220 */ /* 0x040fe40000410000 */
[C---:B------:R-:W-:Y:S01]  /*ab10*/  FMUL.FTZ R75, R3.reuse, R75 ;  /* 0x0000004b034b7220 */ /* 0x040fe20000410000 */
[----:B------:R-:W-:Y:S01]  /*ab20*/  MUFU.EX2 R245, R245 ;  /* 0x000000f500f57308 */ /* 0x000fe20000000800 */
[C---:B------:R-:W-:Y:S04]  /*ab30*/  HMMA.16816.F32.BF16 R60, R128.reuse, R108, R60 ;  /* 0x0000006c803c723c */ /* 0x040fe8000004183c */
[C---:B------:R-:W-:Y:S02]  /*ab40*/  FMUL.FTZ R84, R132.reuse, R84 ;  /* 0x0000005484547220 */ /* 0x040fe40000410000 */
[C---:B------:R-:W-:Y:S02]  /*ab50*/  FMUL.FTZ R85, R132.reuse, R85 ;  /* 0x0000005584557220 */ /* 0x040fe40000410000 */
[C---:B------:R-:W-:Y:S01]  /*ab60*/  HMMA.16816.F32.BF16 R64, R128.reuse, R110, R64 ;  /* 0x0000006e8040723c */ /* 0x040fe20000041840 */
[----:B------:R-:W4:Y:S01]  /*ab70*/  LDSM.16.MT88.4 R108, [R160+0x4000] ;  /* 0x00400000a06c783b */ /* 0x000f220000004200 */
[----:B------:R-:W-:Y:S02]  /*ab80*/  MUFU.EX2 R246, R246 ;  /* 0x000000f600f67308 */ /* 0x000fe40000000800 */
[C---:B------:R-:W-:Y:S02]  /*ab90*/  FMUL.FTZ R86, R3.reuse, R86 ;  /* 0x0000005603567220 */ /* 0x040fe40000410000 */
[C---:B------:R-:W-:Y:S02]  /*aba0*/  FMUL.FTZ R87, R3.reuse, R87 ;  /* 0x0000005703577220 */ /* 0x040fe40000410000 */
[C---:B------:R-:W-:Y:S01]  /*abb0*/  FMUL.FTZ R88, R132.reuse, R88 ;  /* 0x0000005884587220 */ /* 0x040fe20000410000 */
[C---:B-1----:R-:W-:Y:S03]  /*abc0*/  HMMA.16816.F32.BF16 R68, R128.reuse, R104, R68 ;  /* 0x000000688044723c */ /* 0x042fe60000041844 */
[C---:B------:R-:W-:Y:S01]  /*abd0*/  FMUL.FTZ R89, R132.reuse, R89 ;  /* 0x0000005984597220 */ /* 0x040fe20000410000 */
[----:B------:R-:W-:Y:S01]  /*abe0*/  MUFU.EX2 R249, R249 ;  /* 0x000000f900f97308 */ /* 0x000fe20000000800 */
[C---:B------:R-:W-:Y:S02]  /*abf0*/  FMUL.FTZ R90, R3.reuse, R90 ;  /* 0x0000005a035a7220 */ /* 0x040fe40000410000 */
[C---:B------:R-:W-:Y:S01]  /*ac00*/  FMUL.FTZ R91, R3.reuse, R91 ;  /* 0x0000005b035b7220 */ /* 0x040fe20000410000 */
[C---:B------:R-:W-:Y:S01]  /*ac10*/  HMMA.16816.F32.BF16 R72, R128.reuse, R106, R72 ;  /* 0x0000006a8048723c */ /* 0x040fe20000041848 */
[----:B------:R-:W1:Y:S03]  /*ac20*/  LDSM.16.MT88.4 R104, [R163+0x4000] ;  /* 0x00400000a368783b */ /* 0x000e660000004200 */
[C---:B------:R-:W-:Y:S02]  /*ac30*/  FMUL.FTZ R76, R132.reuse, R76 ;  /* 0x0000004c844c7220 */ /* 0x040fe40000410000 */
[C---:B------:R-:W-:Y:S01]  /*ac40*/  FMUL.FTZ R77, R132.reuse, R77 ;  /* 0x0000004d844d7220 */ /* 0x040fe20000410000 */
[----:B------:R-:W-:Y:S01]  /*ac50*/  MUFU.EX2 R250, R250 ;  /* 0x000000fa00fa7308 */ /* 0x000fe20000000800 */
[C---:B------:R-:W-:Y:S04]  /*ac60*/  FMUL.FTZ R78, R3.reuse, R78 ;  /* 0x0000004e034e7220 */ /* 0x040fe80000410000 */
[C---:B------:R-:W-:Y:S02]  /*ac70*/  FMUL.FTZ R79, R3.reuse, R79 ;  /* 0x0000004f034f7220 */ /* 0x040fe40000410000 */
[C---:B------:R-:W-:Y:S02]  /*ac80*/  FMUL.FTZ R92, R132.reuse, R92 ;  /* 0x0000005c845c7220 */ /* 0x040fe40000410000 */
[C---:B------:R-:W-:Y:S01]  /*ac90*/  FMUL.FTZ R93, R132.reuse, R93 ;  /* 0x0000005d845d7220 */ /* 0x040fe20000410000 */
[----:B------:R-:W-:Y:S01]  /*aca0*/  MUFU.EX2 R251, R251 ;  /* 0x000000fb00fb7308 */ /* 0x000fe20000000800 */
[C---:B------:R-:W-:Y:S01]  /*acb0*/  FMUL.FTZ R94, R3.reuse, R94 ;  /* 0x0000005e035e7220 */ /* 0x040fe20000410000 */
[C---:B---3--:R-:W-:Y:S03]  /*acc0*/  HMMA.16816.F32.BF16 R76, R128.reuse, R100, R76 ;  /* 0x00000064804c723c */ /* 0x048fe6000004184c */
[C---:B------:R-:W-:Y:S02]  /*acd0*/  FMUL.FTZ R80, R132.reuse, R80 ;  /* 0x0000005084507220 */ /* 0x040fe40000410000 */
[C---:B------:R-:W-:Y:S02]  /*ace0*/  FMUL.FTZ R81, R132.reuse, R81 ;  /* 0x0000005184517220 */ /* 0x040fe40000410000 */
[----:B------:R-:W-:Y:S01]  /*acf0*/  FMUL.FTZ R82, R3, R82 ;  /* 0x0000005203527220 */ /* 0x000fe20000410000 */
[----:B--2---:R-:W-:Y:S01]  /*ad00*/  F2FP.BF16.PACK_AB R100, R173, R172 ;  /* 0x000000acad64723e */ /* 0x004fe200000010ff */
[C---:B------:R-:W-:Y:S03]  /*ad10*/  FMUL.FTZ R83, R3.reuse, R83 ;  /* 0x0000005303537220 */ /* 0x040fe60000410000 */
[----:B------:R-:W-:Y:S01]  /*ad20*/  FMUL.FTZ R95, R3, R95 ;  /* 0x0000005f035f7220 */ /* 0x000fe20000410000 */
[----:B------:R-:W-:Y:S01]  /*ad30*/  F2FP.BF16.PACK_AB R101, R177, R176 ;  /* 0x000000b0b165723e */ /* 0x000fe200000010ff */
[C---:B------:R-:W-:Y:S02]  /*ad40*/  FMUL.FTZ R96, R132.reuse, R96 ;  /* 0x0000006084607220 */ /* 0x040fe40000410000 */
[C---:B------:R-:W-:Y:S03]  /*ad50*/  HMMA.16816.F32.BF16 R80, R128.reuse, R102, R80 ;  /* 0x000000668050723c */ /* 0x040fe60000041850 */
[----:B------:R-:W-:Y:S02]  /*ad60*/  FMUL.FTZ R97, R132, R97 ;  /* 0x0000006184617220 */ /* 0x000fe40000410000 */
[C---:B------:R-:W-:Y:S02]  /*ad70*/  FMUL.FTZ R98, R3.reuse, R98 ;  /* 0x0000006203627220 */ /* 0x040fe40000410000 */
[----:B------:R-:W-:Y:S01]  /*ad80*/  FMUL.FTZ R99, R3, R99 ;  /* 0x0000006303637220 */ /* 0x000fe20000410000 */
[C---:B----4-:R-:W-:Y:S04]  /*ad90*/  HMMA.16816.F32.BF16 R84, R128.reuse, R108, R84 ;  /* 0x0000006c8054723c */ /* 0x050fe80000041854 */
[----:B------:R-:W-:Y:S01]  /*ada0*/  F2FP.BF16.PACK_AB R102, R175, R174 ;  /* 0x000000aeaf66723e */ /* 0x000fe200000010ff */
[--C-:B------:R-:W-:Y:S01]  /*adb0*/  FFMA.FTZ R181, R181, c[0x0][0x2d0], -R151.reuse ;  /* 0x0000b400b5b57a23 */ /* 0x100fe20000010897 */
[----:B-----5:R-:W-:Y:S01]  /*adc0*/  F2FP.BF16.PACK_AB R103, R179, R178 ;  /* 0x000000b2b367723e */ /* 0x020fe200000010ff */
[--C-:B------:R-:W-:Y:S01]  /*add0*/  FFMA.FTZ R180, R180, c[0x0][0x2d0], -R151.reuse ;  /* 0x0000b400b4b47a23 */ /* 0x100fe20000010897 */
[C---:B------:R-:W-:Y:S01]  /*ade0*/  HMMA.16816.F32.BF16 R88, R128.reuse, R110, R88 ;  /* 0x0000006e8058723c */ /* 0x040fe20000041858 */
[----:B------:R-:W2:Y:S02]  /*adf0*/  LDSM.16.MT88.4 R108, [R161+0x800] ;  /* 0x00080000a16c783b */ /* 0x000ea40000004200 */
[----:B------:R-:W3:Y:S01]  /*ae00*/  MUFU.EX2 R181, R181 ;  /* 0x000000b500b57308 */ /* 0x000ee20000000800 */
[----:B------:R-:W-:Y:S02]  /*ae10*/  FFMA.FTZ R151, R149, c[0x0][0x2d0], -R151 ;  /* 0x0000b40095977a23 */ /* 0x000fe40000010897 */
[----:B------:R-:W-:Y:S02]  /*ae20*/  FFMA.FTZ R167, R3, R239, R167 ;  /* 0x000000ef03a77223 */ /* 0x000fe400000100a7 */
[C---:B-1----:R-:W-:Y:S04]  /*ae30*/  HMMA.16816.F32.BF16 R92, R128.reuse, R104, R92 ;  /* 0x00000068805c723c */ /* 0x042fe8000004185c */
[----:B------:R-:W-:Y:S01]  /*ae40*/  FFMA.FTZ R171, R132, R242, R171 ;  /* 0x000000f284ab7223 */ /* 0x000fe200000100ab */
[----:B------:R1:W-:Y:S01]  /*ae50*/  MUFU.EX2 R247, R151 ;  /* 0x0000009700f77308 */ /* 0x0003e20000000800 */
[----:B------:R-:W-:Y:S01]  /*ae60*/  MOV R132, R2 ;  /* 0x0000000200847202 */ /* 0x000fe20000000f00 */
[----:B------:R-:W-:Y:S01]  /*ae70*/  FADD.FTZ R167, R166, R167 ;  /* 0x000000a7a6a77221 */ /* 0x000fe20000010000 */
[----:B------:R-:W-:Y:S01]  /*ae80*/  HMMA.16816.F32.BF16 R96, R128, R106, R96 ;  /* 0x0000006a8060723c */ /* 0x000fe20000041860 */
[----:B------:R-:W4:Y:S03]  /*ae90*/  LDSM.16.MT88.4 R104, [R163+0x2800] ;  /* 0x00280000a368783b */ /* 0x000f260000004200 */
[----:B------:R-:W-:Y:S02]  /*aea0*/  FADD.FTZ R171, R170, R171 ;  /* 0x000000abaaab7221 */ /* 0x000fe40000010000 */
[----:B------:R-:W-:Y:S01]  /*aeb0*/  FADD.FTZ R165, R165, R167 ;  /* 0x000000a7a5a57221 */ /* 0x000fe20000010000 */
[----:B------:R-:W5:Y:S01]  /*aec0*/  MUFU.EX2 R180, R180 ;  /* 0x000000b400b47308 */ /* 0x000f620000000800 */
[C---:B------:R-:W-:Y:S05]  /*aed0*/  HMMA.16816.F32.BF16 R4, R100.reuse, R112, R4 ;  /* 0x000000706404723c */ /* 0x040fea0000041804 */
[----:B------:R-:W-:Y:S02]  /*aee0*/  FADD.FTZ R171, R169, R171 ;  /* 0x000000aba9ab7221 */ /* 0x000fe40000010000 */
[----:B------:R-:W-:Y:S01]  /*aef0*/  FADD.FTZ R165, R164, R165 ;  /* 0x000000a5a4a57221 */ /* 0x000fe20000010000 */
[C---:B------:R-:W-:Y:S01]  /*af00*/  HMMA.16816.F32.BF16 R8, R100.reuse, R114, R8 ;  /* 0x000000726408723c */ /* 0x040fe20000041808 */
[----:B------:R-:W-:Y:S03]  /*af10*/  LDSM.16.MT88.4 R112, [R161+0x4800] ;  /* 0x00480000a170783b */ /* 0x000fe60000004200 */
[----:B------:R-:W-:Y:S02]  /*af20*/  FADD.FTZ R171, R168, R171 ;  /* 0x000000aba8ab7221 */ /* 0x000fe40000010000 */
[----:B------:R-:W-:Y:S02]  /*af30*/  FADD.FTZ R176, R176, R165 ;  /* 0x000000a5b0b07221 */ /* 0x000fe40000010000 */
[----:B------:R-:W-:Y:S01]  /*af40*/  FADD.FTZ R172, R172, R171 ;  /* 0x000000abacac7221 */ /* 0x000fe20000010000 */
[C---:B--2---:R-:W-:Y:S01]  /*af50*/  HMMA.16816.F32.BF16 R12, R100.reuse, R108, R12 ;  /* 0x0000006c640c723c */ /* 0x044fe2000004180c */
[----:B-1----:R-:W-:Y:S02]  /*af60*/  LDSM.16.MT88.4 R148, [R161+0x3800] ;  /* 0x00380000a194783b */ /* 0x002fe40000004200 */
[----:B------:R-:W-:Y:S02]  /*af70*/  FADD.FTZ R172, R173, R172 ;  /* 0x000000acadac7221 */ /* 0x000fe40000010000 */
        /* <DEDUP_REMOVED lines=8> */
[----:B---3--:R-:W-:Y:S02]  /*b000*/  FADD.FTZ R172, R181, R172 ;  /* 0x000000acb5ac7221 */ /* 0x008fe40000010000 */
[C---:B------:R-:W-:Y:S01]  /*b010*/  HMMA.16816.F32.BF16 R24, R100.reuse, R118, R24 ;  /* 0x000000766418723c */ /* 0x040fe20000041818 */
[----:B------:R-:W2:Y:S03]  /*b020*/  LDSM.16.MT88.4 R116, [R160+0x4800] ;  /* 0x00480000a074783b */ /* 0x000ea60000004200 */
[----:B------:R-:W-:Y:S02]  /*b030*/  FADD.FTZ R176, R192, R176 ;  /* 0x000000b0c0b07221 */ /* 0x000fe40000010000 */
[----:B------:R-:W-:Y:S02]  /*b040*/  FADD.FTZ R172, R182, R172 ;  /* 0x000000acb6ac7221 */ /* 0x000fe40000010000 */
[C---:B------:R-:W-:Y:S04]  /*b050*/  HMMA.16816.F32.BF16 R28, R100.reuse, R120, R28 ;  /* 0x00000078641c723c */ /* 0x040fe8000004181c */
[----:B------:R-:W-:Y:S02]  /*b060*/  FADD.FTZ R176, R193, R176 ;  /* 0x000000b0c1b07221 */ /* 0x000fe40000010000 */
[----:B-----5:R-:W-:Y:S02]  /*b070*/  FADD.FTZ R172, R180, R172 ;  /* 0x000000acb4ac7221 */ /* 0x020fe40000010000 */
[C---:B------:R-:W-:Y:S01]  /*b080*/  HMMA.16816.F32.BF16 R32, R100.reuse, R122, R32 ;  /* 0x0000007a6420723c */ /* 0x040fe20000041820 */
[----:B------:R-:W-:Y:S03]  /*b090*/  LDSM.16.MT88.4 R120, [R163+0x1000] ;  /* 0x00100000a378783b */ /* 0x000fe60000004200 */
        /* <DEDUP_REMOVED lines=8> */
[C---:B------:R-:W-:Y:S02]  /*b120*/  FADD.FTZ R172, R245.reuse, R172 ;  /* 0x000000acf5ac7221 */ /* 0x040fe40000010000 */
[C---:B------:R-:W-:Y:S04]  /*b130*/  HMMA.16816.F32.BF16 R44, R100.reuse, R136, R44 ;  /* 0x00000088642c723c */ /* 0x040fe8000004182c */
[----:B------:R-:W-:Y:S02]  /*b140*/  FADD.FTZ R176, R250, R176 ;  /* 0x000000b0fab07221 */ /* 0x000fe40000010000 */
[----:B------:R-:W-:Y:S01]  /*b150*/  FADD.FTZ R172, R246, R172 ;  /* 0x000000acf6ac7221 */ /* 0x000fe20000010000 */
[----:B------:R-:W-:Y:S01]  /*b160*/  F2FP.BF16.PACK_AB R136, R245, R244 ;  /* 0x000000f4f588723e */ /* 0x000fe200000010ff */
[C---:B------:R-:W-:Y:S04]  /*b170*/  HMMA.16816.F32.BF16 R48, R100.reuse, R138, R48 ;  /* 0x0000008a6430723c */ /* 0x040fe80000041830 */
[----:B------:R-:W-:Y:S01]  /*b180*/  F2FP.BF16.PACK_AB R137, R250, R249 ;  /* 0x000000f9fa89723e */ /* 0x000fe200000010ff */
[----:B------:R-:W-:Y:S02]  /*b190*/  FADD.FTZ R176, R251, R176 ;  /* 0x000000b0fbb07221 */ /* 0x000fe40000010000 */
[C---:B------:R-:W-:Y:S01]  /*b1a0*/  F2FP.BF16.PACK_AB R138, R247.reuse, R246 ;  /* 0x000000f6f78a723e */ /* 0x040fe200000010ff */
[C---:B------:R-:W-:Y:S04]  /*b1b0*/  HMMA.16816.F32.BF16 R52, R100.reuse, R140, R52 ;  /* 0x0000008c6434723c */ /* 0x040fe80000041834 */
[C---:B------:R-:W-:Y:S01]  /*b1c0*/  F2FP.BF16.PACK_AB R139, R252.reuse, R251 ;  /* 0x000000fbfc8b723e */ /* 0x040fe200000010ff */
[----:B------:R-:W-:Y:S02]  /*b1d0*/  FADD.FTZ R242, R247, R172 ;  /* 0x000000acf7f27221 */ /* 0x000fe40000010000 */
[----:B------:R-:W-:Y:S01]  /*b1e0*/  FADD.FTZ R239, R252, R176 ;  /* 0x000000b0fcef7221 */ /* 0x000fe20000010000 */
[C---:B------:R-:W-:Y:S01]  /*b1f0*/  HMMA.16816.F32.BF16 R56, R100.reuse, R142, R56 ;  /* 0x0000008e6438723c */ /* 0x040fe20000041838 */
[----:B------:R-:W-:Y:S07]  /*b200*/  LDSM.16.MT88.4 R140, [R163+0x1800] ;  /* 0x00180000a38c783b */ /* 0x000fee0000004200 */
[C---:B----4-:R-:W-:Y:S08]  /*b210*/  HMMA.16816.F32.BF16 R60, R100.reuse, R104, R60 ;  /* 0x00000068643c723c */ /* 0x050ff0000004183c */
        /* <DEDUP_REMOVED lines=48> */
[C---:B------:R-:W-:Y:S08]  /*b520*/  HMMA.16816.F32.BF16 R88, R100.reuse, R110, R88 ;  /* 0x0000006e6458723c */ /* 0x040ff00000041858 */
[C---:B----4-:R-:W-:Y:S08]  /*b530*/  HMMA.16816.F32.BF16 R92, R100.reuse, R112, R92 ;  /* 0x00000070645c723c */ /* 0x050ff0000004185c */
[----:B------:R-:W-:Y:S08]  /*b540*/  HMMA.16816.F32.BF16 R96, R100, R114, R96 ;  /* 0x000000726460723c */ /* 0x000ff00000041860 */
[C---:B------:R-:W-:Y:S01]  /*b550*/  HMMA.16816.F32.BF16 R128, R136.reuse, R124, R4 ;  /* 0x0000007c8880723c */ /* 0x040fe20000041804 */
[----:B------:R-:W1:Y:S07]  /*b560*/  LDSM.16.MT88.4 R4, [R162+0x5800] ;  /* 0x00580000a204783b */ /* 0x000e6e0000004200 */
[C---:B------:R-:W-:Y:S01]  /*b570*/  HMMA.16816.F32.BF16 R124, R136.reuse, R126, R8 ;  /* 0x0000007e887c723c */ /* 0x040fe20000041808 */
[----:B------:R-:W4:Y:S07]  /*b580*/  LDSM.16.MT88.4 R8, [R161+0x5800] ;  /* 0x00580000a108783b */ /* 0x000f2e0000004200 */
[C---:B--2---:R-:W-:Y:S01]  /*b590*/  HMMA.16816.F32.BF16 R120, R136.reuse, R116, R12 ;  /* 0x000000748878723c */ /* 0x044fe2000004180c */
[----:B------:R-:W2:Y:S07]  /*b5a0*/  LDSM.16.MT88.4 R12, [R160+0x5800] ;  /* 0x00580000a00c783b */ /* 0x000eae0000004200 */
[C---:B------:R-:W-:Y:S07]  /*b5b0*/  HMMA.16816.F32.BF16 R116, R136.reuse, R118, R16 ;  /* 0x000000768874723c */ /* 0x040fee0000041810 */
[----:B------:R-:W-:Y:S01]  /*b5c0*/  IADD3 R16, R248, -0x2, RZ ;  /* 0xfffffffef8107810 */ /* 0x000fe20007ffe0ff */
[C---:B---3--:R-:W-:Y:S03]  /*b5d0*/  HMMA.16816.F32.BF16 R112, R136.reuse, R104, R20 ;  /* 0x000000688870723c */ /* 0x048fe60000041814 */
[----:B------:R-:W-:Y:S05]  /*b5e0*/  ISETP.GE.AND P5, PT, R16, R233, PT ;  /* 0x000000e91000720c */ /* 0x000fea0003fa6270 */
[C---:B------:R-:W-:Y:S08]  /*b5f0*/  HMMA.16816.F32.BF16 R108, R136.reuse, R106, R24 ;  /* 0x0000006a886c723c */ /* 0x040ff00000041818 */
[C---:B------:R-:W-:Y:S03]  /*b600*/  HMMA.16816.F32.BF16 R104, R136.reuse, R140, R28 ;  /* 0x0000008c8868723c */ /* 0x040fe6000004181c */
[----:B------:R-:W-:Y:S02]  /*b610*/  @P5 ISETP.GE.AND P2, PT, R222, c[0x0][0x1d4], PT ;  /* 0x00007500de005a0c */ /* 0x000fe40003f46270 */
[----:B------:R-:W-:Y:S02]  /*b620*/  @P5 ISETP.GE.AND P1, PT, R208, c[0x0][0x1d4], PT ;  /* 0x00007500d0005a0c */ /* 0x000fe40003f26270 */
[----:B------:R-:W-:Y:S01]  /*b630*/  @P5 SHF.R.S32.HI R3, RZ, 0x1f, R16 ;  /* 0x0000001fff035819 */ /* 0x000fe20000011410 */
[C---:B------:R-:W-:Y:S04]  /*b640*/  HMMA.16816.F32.BF16 R100, R136.reuse, R142, R32 ;  /* 0x0000008e8864723c */ /* 0x040fe80000041820 */
[----:B------:R-:W-:Y:S04]  /*b650*/  @P5 IMAD R3, R3, c[0x0][0x1e0], RZ ;  /* 0x0000780003035a24 */ /* 0x000fe800078e02ff */
[C---:B------:R-:W-:Y:S04]  /*b660*/  HMMA.16816.F32.BF16 R36, R136.reuse, R144, R36 ;  /* 0x000000908824723c */ /* 0x040fe80000041824 */
[C---:B------:R-:W-:Y:S02]  /*b670*/  @P5 IMAD R3, R16.reuse, c[0x0][0x1e4], R3 ;  /* 0x0000790010035a24 */ /* 0x040fe400078e0203 */
[----:B------:R-:W-:Y:S02]  /*b680*/  @P5 IMAD.WIDE.U32 R16, R16, c[0x0][0x1e0], RZ ;  /* 0x0000780010105a25 */ /* 0x000fe400078e00ff */
        /* <DEDUP_REMOVED lines=11> */
[----:B------:R-:W-:Y:S01]  /*b740*/  @P5 IADD3 R8, R17, R3, RZ ;  /* 0x0000000311085210 */ /* 0x000fe20007ffe0ff */
[C---:B------:R-:W-:Y:S04]  /*b750*/  HMMA.16816.F32.BF16 R80, R136.reuse, R10, R80 ;  /* 0x0000000a8850723c */ /* 0x040fe80000041850 */
[C---:B------:R-:W-:Y:S02]  /*b760*/  @P5 SHF.L.U32 R3, R16.reuse, 0x6, RZ ;  /* 0x0000000610035819 */ /* 0x040fe400000006ff */
[----:B------:R-:W-:Y:S02]  /*b770*/  @P5 SHF.L.U64.HI R16, R16, 0x6, R8 ;  /* 0x0000000610105819 */ /* 0x000fe40000010208 */
[----:B------:R-:W-:Y:S01]  /*b780*/  @P5 MOV R8, c[0x0][0x1e0] ;  /* 0x0000780000085a02 */ /* 0x000fe20000000f00 */
[C---:B--2---:R-:W-:Y:S03]  /*b790*/  HMMA.16816.F32.BF16 R84, R136.reuse, R12, R84 ;  /* 0x0000000c8854723c */ /* 0x044fe60000041854 */
[C---:B------:R-:W-:Y:S02]  /*b7a0*/  @P5 LEA R9, P0, R8.reuse, R3, 0x5 ;  /* 0x0000000308095211 */ /* 0x040fe400078028ff */
[----:B------:R-:W-:Y:S02]  /*b7b0*/  @P5 IADD3 R3, P3, R3, R240, RZ ;  /* 0x000000f003035210 */ /* 0x000fe40007f7e0ff */
[----:B------:R-:W-:Y:S01]  /*b7c0*/  @P5 MOV R10, c[0x0][0x1e4] ;  /* 0x00007900000a5a02 */ /* 0x000fe20000000f00 */
[C---:B------:R-:W-:Y:S04]  /*b7d0*/  HMMA.16816.F32.BF16 R88, R136.reuse, R14, R88 ;  /* 0x0000000e8858723c */ /* 0x040fe80000041858 */
[C---:B------:R-:W-:Y:S02]  /*b7e0*/  @P5 LEA R12, P4, R3.reuse, c[0x0][0x1c8], 0x1 ;  /* 0x00007200030c5a11 */ /* 0x040fe400078808ff */
[----:B------:R-:W-:Y:S02]  /*b7f0*/  @P5 LEA.HI.X R10, R8, R16, R10, 0x5, P0 ;  /* 0x00000010080a5211 */ /* 0x000fe400000f2c0a */
[----:B------:R-:W-:Y:S01]  /*b800*/  @P5 IADD3.X R16, R16, R232, RZ, P3, !PT ;  /* 0x000000e810105210 */ /* 0x000fe20001ffe4ff */
[C---:B-1----:R-:W-:Y:S03]  /*b810*/  HMMA.16816.F32.BF16 R92, R136.reuse, R4, R92 ;  /* 0x00000004885c723c */ /* 0x042fe6000004185c */
[----:B------:R-:W-:Y:S01]  /*b820*/  @P5 LEA.HI.X R13, R3, c[0x0][0x1cc], R16, 0x1, P4 ;  /* 0x00007300030d5a11 */ /* 0x000fe200020f0c10 */
[----:B------:R-:W-:Y:S01]  /*b830*/  @P5 IMAD R3, R238, 0x6000, R210 ;  /* 0x00006000ee035824 */ /* 0x000fe200078e02d2 */
[----:B------:R-:W-:Y:S03]  /*b840*/  @P5 IADD3 R9, P0, R9, R240, RZ ;  /* 0x000000f009095210 */ /* 0x000fe60007f1e0ff */
[----:B------:R-:W-:Y:S01]  /*b850*/  HMMA.16816.F32.BF16 R96, R136, R6, R96 ;  /* 0x000000068860723c */ /* 0x000fe20000041860 */
[----:B------:R-:W-:Y:S01]  /*b860*/  @!PT LDS RZ, [RZ] ;  /* 0x00000000fffff984 */ /* 0x000fe20000000800 */
[----:B------:R-:W-:Y:S01]  /*b870*/  @!PT LDS RZ, [RZ] ;  /* 0x00000000fffff984 */ /* 0x000fe20000000800 */
[----:B------:R-:W-:Y:S01]  /*b880*/  @!PT LDS RZ, [RZ] ;  /* 0x00000000fffff984 */ /* 0x000fe20000000800 */
[----:B------:R1:W-:Y:S03]  /*b890*/  @P5 LDGSTS.E.BYPASS.LTC128B.128 [R3], [R12.64], !P2 ;  /* 0x000000000c035fae */ /* 0x0003e6000d101d48 */
[----:B------:R-:W-:Y:S02]  /*b8a0*/  @P5 IADD3.X R10, R10, R232, RZ, P0, !PT ;  /* 0x000000e80a0a5210 */ /* 0x000fe400007fe4ff */
[----:B------:R-:W-:Y:S02]  /*b8b0*/  @P5 ISETP.GE.AND P0, PT, R207, c[0x0][0x1d4], PT ;  /* 0x00007500cf005a0c */ /* 0x000fe40003f06270 */
[C---:B------:R-:W-:Y:S01]  /*b8c0*/  @P5 LEA R8, P3, R9.reuse, c[0x0][0x1c8], 0x1 ;  /* 0x0000720009085a11 */ /* 0x040fe200078608ff */
[----:B------:R1:W-:Y:S03]  /*b8d0*/  @P5 LDGSTS.E.BYPASS.LTC128B.128 [R3+0x2000], [R12.64+0x80], !P1 ;  /* 0x020000800c035fae */ /* 0x0003e6000c901d48 */
[----:B------:R-:W-:Y:S07]  /*b8e0*/  @P5 LEA.HI.X R9, R9, c[0x0][0x1cc], R10, 0x1, P3 ;  /* 0x0000730009095a11 */ /* 0x000fee00018f0c0a */
[----:B------:R1:W-:Y:S08]  /*b8f0*/  @P5 LDGSTS.E.BYPASS.LTC128B.128 [R3+0x4000], [R12.64+0x100], !P0 ;  /* 0x040001000c035fae */ /* 0x0003f0000c101d48 */
[----:B------:R1:W-:Y:S08]  /*b900*/  @P5 LDGSTS.E.BYPASS.LTC128B.128 [R3+0x1000], [R8.64], !P2 ;  /* 0x0100000008035fae */ /* 0x0003f0000d101d48 */
[----:B------:R1:W-:Y:S01]  /*b910*/  @P5 LDGSTS.E.BYPASS.LTC128B.128 [R3+0x3000], [R8.64+0x80], !P1 ;  /* 0x0300008008035fae */ /* 0x0003e2000c901d48 */
[C---:B------:R-:W-:Y:S02]  /*b920*/  ISETP.GE.AND P1, PT, R133.reuse, 0x1, PT ;  /* 0x000000018500780c */ /* 0x040fe40003f26270 */
[----:B------:R-:W-:Y:S04]  /*b930*/  IADD3 R133, R133, 0x1, RZ ;  /* 0x0000000185857810 */ /* 0x000fe80007ffe0ff */
[----:B------:R-:W-:Y:S01]  /*b940*/  SEL R133, R133, RZ, !P1 ;  /* 0x000000ff85857207 */ /* 0x000fe20004800000 */
[----:B------:R1:W-:Y:S01]  /*b950*/  @P5 LDGSTS.E.BYPASS.LTC128B.128 [R3+0x5000], [R8.64+0x100], !P0 ;  /* 0x0500010008035fae */ /* 0x0003e2000c101d48 */
[----:B------:R-:W-:Y:S02]  /*b960*/  ISETP.GE.AND P0, PT, R233, R248, PT ;  /* 0x000000f8e900720c */ /* 0x000fe40003f06270 */
[----:B------:R-:W-:Y:S05]  /*b970*/  MOV R248, R243 ;  /* 0x000000f300f87202 */ /* 0x000fea0000000f00 */
[----:B------:R-:W0:Y:S01]  /*b980*/  LDGDEPBAR ;  /* 0x00000000000079af */ /* 0x000e220000000000 */
[----:B-1----:R-:W-:Y:S05]  /*b990*/  MOV R3, R0 ;  /* 0x0000000000037202 */ /* 0x002fea0000000f00 */
[----:B------:R-:W-:-:S05]  /*b9a0*/  @!P0 BRA `(.L_x_2153) ;  /* 0xffffd34000008947 */ /* 0x000fca000383ffff */
.L_x_2152:
[----:B------:R-:W-:Y:S02]  /*b9b0*/  MOV R5, 0x1f ;  /* 0x0000001f00057802 */ /* 0x000fe40000000f00 */
[----:B------:R-:W-:Y:S01]  /*b9c0*/  MOV R4, 0xffffffff ;  /* 0xffffffff00047802 */ /* 0x000fe20000000f00 */
[----:B------:R-:W-:Y:S05]  /*b9d0*/  BRA.DIV ~URZ, `(.L_x_2154) ;  /* 0x00004ff27f007947 */ /* 0x000fea000b800000 */
[----:B------:R2:W3:Y:S02]  /*b9e0*/  SHFL.BFLY PT, R3, R242, 0x2, 0x1f ;  /* 0x0c401f00f2037f89 */ /* 0x0004e400000e0000 */
.L_x_2227:
[----:B---3--:R-:W-:Y:S01]  /*b9f0*/  FADD.FTZ R3, R3, R242 ;  /* 0x000000f203037221 */ /* 0x008fe20000010000 */
[----:B------:R-:W-:Y:S05]  /*ba00*/  BRA.DIV ~URZ, `(.L_x_2155) ;  /* 0x000050227f007947 */ /* 0x000fea000b800000 */
[----:B------:R-:W3:Y:S04]  /*ba10*/  SHFL.BFLY PT, R5, R239, 0x2, 0x1f ;  /* 0x0c401f00ef057f89 */ /* 0x000ee800000e0000 */
[----:B------:R-:W4:Y:S01]  /*ba20*/  SHFL.BFLY PT, R4, R3, 0x1, 0x1f ;  /* 0x0c201f0003047f89 */ /* 0x000f2200000e0000 */
[----:B---3--:R-:W-:-:S02]  /*ba30*/  FADD.FTZ R239, R5, R239 ;  /* 0x000000ef05ef7221 */ /* 0x008fc40000010000 */
[----:B----4-:R-:W-:-:S03]  /*ba40*/  FADD.FTZ R3, R3, R4 ;  /* 0x0000000403037221 */ /* 0x010fc60000010000 */
[----:B------:R3:W4:Y:S04]  /*ba50*/  SHFL.BFLY PT, R5, R239, 0x1, 0x1f ;  /* 0x0c201f00ef057f89 */ /* 0x00072800000e0000 */
.L_x_2228:
[----:B------:R-:W-:Y:S01]  /*ba60*/  FSETP.NE.FTZ.AND P1, PT, R3, RZ, PT ;  /* 0x000000ff0300720b */ /* 0x000fe20003f35000 */
[----:B----4-:R-:W-:Y:S01]  /*ba70*/  FADD.FTZ R5, R5, R239 ;  /* 0x000000ef05057221 */ /* 0x010fe20000010000 */
[----:B-1----:R-:W-:Y:S02]  /*ba80*/  MOV R6, RZ ;  /* 0x000000ff00067202 */ /* 0x002fe40000000f00 */
[----:B------:R-:W-:Y:S02]  /*ba90*/  MOV R4, 0xff800000 ;  /* 0xff80000000047802 */ /* 0x000fe40000000f00 */
[----:B------:R-:W-:-:S07]  /*baa0*/  FSETP.NE.FTZ.AND P0, PT, R5, RZ, PT ;  /* 0x000000ff0500720b */ /* 0x000fce0003f15000 */
[----:B------:R-:W1:Y:S01]  /*bab0*/  @P1 MUFU.LG2 R7, R3 ;  /* 0x0000000300071308 */ /* 0x000e620000000c00 */
[----:B------:R-:W-:-:S05]  /*bac0*/  @P1 MOV R8, 0x3f317218 ;  /* 0x3f31721800081802 */ /* 0x000fca0000000f00 */
[----:B------:R-:W-:Y:S02]  /*bad0*/  @P1 FMUL.FTZ R8, R8, c[0x0][0x2d0] ;  /* 0x0000b40008081a20 */ /* 0x000fe40000410000 */
[----:B------:R-:W4:Y:S01]  /*bae0*/  @P1 MUFU.RCP R6, R3 ;  /* 0x0000000300061308 */ /* 0x000f220000001000 */
[----:B-1----:R-:W-:-:S04]  /*baf0*/  @P1 FMUL.FTZ R7, R7, 0.69314718246459960938 ;  /* 0x3f31721807071820 */ /* 0x002fc80000410000 */
[----:B------:R-:W-:Y:S01]  /*bb00*/  @P1 FFMA.FTZ R4, R8, R2, R7 ;  /* 0x0000000208041223 */ /* 0x000fe20000010007 */
[----:B------:R-:W-:Y:S02]  /*bb10*/  @P0 MOV R7, 0x3f317218 ;  /* 0x3f31721800070802 */ /* 0x000fe40000000f00 */
[----:B------:R-:W-:Y:S01]  /*bb20*/  MOV R2, 0xff800000 ;  /* 0xff80000000027802 */ /* 0x000fe20000000f00 */
[C---:B----4-:R-:W-:Y:S01]  /*bb30*/  FMUL.FTZ R128, R6.reuse, R128 ;  /* 0x0000008006807220 */ /* 0x050fe20000410000 */
[----:B------:R-:W-:Y:S01]  /*bb40*/  MOV R3, RZ ;  /* 0x000000ff00037202 */ /* 0x000fe20000000f00 */
[C---:B------:R-:W-:Y:S01]  /*bb50*/  FMUL.FTZ R129, R6.reuse, R129 ;  /* 0x0000008106817220 */ /* 0x040fe20000410000 */
[----:B------:R-:W-:Y:S01]  /*bb60*/  MOV R8, 0x1 ;  /* 0x0000000100087802 */ /* 0x000fe20000000f00 */
[C---:B------:R-:W-:Y:S02]  /*bb70*/  FMUL.FTZ R124, R6.reuse, R124 ;  /* 0x0000007c067c7220 */ /* 0x040fe40000410000 */
[C---:B------:R-:W-:Y:S01]  /*bb80*/  FMUL.FTZ R125, R6.reuse, R125 ;  /* 0x0000007d067d7220 */ /* 0x040fe20000410000 */
[----:B------:R-:W-:Y:S01]  /*bb90*/  @P0 MUFU.RCP R3, R5 ;  /* 0x0000000500030308 */ /* 0x000fe20000001000 */
[----:B------:R-:W-:-:S02]  /*bba0*/  FMUL.FTZ R120, R6, R120 ;  /* 0x0000007806787220 */ /* 0x000fc40000410000 */
        /* <DEDUP_REMOVED lines=44> */
[----:B-1----:R-:W-:Y:S02]  /*be70*/  @P0 FMUL.FTZ R6, R5, 0.69314718246459960938 ;  /* 0x3f31721805060820 */ /* 0x002fe40000410000 */
[----:B------:R-:W-:Y:S02]  /*be80*/  @P0 FMUL.FTZ R5, R7, c[0x0][0x2d0] ;  /* 0x0000b40007050a20 */ /* 0x000fe40000410000 */
        /* <DEDUP_REMOVED lines=47> */
[----:B------:R-:W-:Y:S02]  /*c180*/  FMUL.FTZ R99, R3, R99 ;  /* 0x0000006303637220 */ /* 0x000fe40000410000 */
[----:B------:R-:W-:Y:S02]  /*c190*/  @P0 FFMA.FTZ R2, R5, R0, R6 ;  /* 0x0000000005020223 */ /* 0x000fe40000010006 */
.L_x_2131:
[----:B------:R-:W-:Y:S01]  /*c1a0*/  LOP3.LUT P0, RZ, R206, 0xff, RZ, 0xc0, !PT ;  /* 0x000000ffceff7812 */ /* 0x000fe2000780c0ff */
[----:B------:R-:W-:-:S12]  /*c1b0*/  BSSY B0, `(.L_x_2156) ;  /* 0x000000f000007945 */ /* 0x000fd80003800000 */
[----:B------:R-:W-:Y:S05]  /*c1c0*/  @P0 BRA `(.L_x_2157) ;  /* 0x000000d000000947 */ /* 0x000fea0003800000 */
[----:B------:R-:W4:Y:S01]  /*c1d0*/  S2R R0, SR_LANEID ;  /* 0x0000000000007919 */ /* 0x000f220000000000 */
[----:B------:R-:W-:Y:S01]  /*c1e0*/  VOTEU.ANY UR4, UPT, PT ;  /* 0x0000000000047886 */ /* 0x000fe200038e0100 */
[----:B------:R-:W-:Y:S01]  /*c1f0*/  IMAD.MOV.U32 R6, RZ, RZ, c[0x0][0x560] ;  /* 0x00015800ff067624 */ /* 0x000fe200078e00ff */
[----:B------:R-:W4:Y:S01]  /*c200*/  FLO.U32 R5, UR4 ;  /* 0x0000000400057d00 */ /* 0x000f2200080e0000 */
[----:B------:R-:W-:-:S07]  /*c210*/  IMAD.MOV.U32 R7, RZ, RZ, c[0x0][0x564] ;  /* 0x00015900ff077624 */ /* 0x000fce00078e00ff */
[----:B------:R-:W5:Y:S01]  /*c220*/  POPC R3, UR4 ;  /* 0x0000000400037d09 */ /* 0x000f620008000000 */
[----:B----4-:R-:W-:-:S13]  /*c230*/  ISETP.EQ.U32.AND P0, PT, R5, R0, PT ;  /* 0x000000000500720c */ /* 0x010fda0003f02070 */
[----:B-----5:R-:W4:Y:S04]  /*c240*/  @P0 ATOMG.E.ADD.STRONG.GPU PT, R3, [R6.64], R3 ;  /* 0x00000003060309a8 */ /* 0x020f2800081ee1c8 */
[----:B------:R-:W5:Y:S02]  /*c250*/  S2R R0, SR_LTMASK ;  /* 0x0000000000007919 */ /* 0x000f640000003900 */
[----:B-----5:R-:W-:-:S04]  /*c260*/  LOP3.LUT R0, R0, UR4, RZ, 0xc0, !PT ;  /* 0x0000000400007c12 */ /* 0x020fc8000f8ec0ff */
[----:B------:R-:W5:Y:S01]  /*c270*/  POPC R196, R0 ;  /* 0x0000000000c47309 */ /* 0x000f620000000000 */
[----:B----4-:R-:W5:Y:S02]  /*c280*/  SHFL.IDX PT, R3, R3, R5, 0x1f ;  /* 0x00001f0503037589 */ /* 0x010f6400000e0000 */
[----:B-----5:R-:W-:-:S05]  /*c290*/  IADD3 R196, R3, c[0x0][0xc], R196 ;  /* 0x0000030003c47a10 */ /* 0x020fca0007ffe0c4 */
.L_x_2157:
[----:B------:R-:W-:Y:S05]  /*c2a0*/  BSYNC B0 ;  /* 0x0000000000007941 */ /* 0x000fea0003800000 */
.L_x_2156:
[----:B------:R-:W-:Y:S01]  /*c2b0*/  PRMT R8, R8, 0x9910, RZ ;  /* 0x0000991008087816 */ /* 0x000fe200000000ff */
[----:B------:R-:W-:Y:S01]  /*c2c0*/  BSSY B1, `(.L_x_2158) ;  /* 0x000030e000017945 */ /* 0x000fe20003800000 */
[----:B------:R-:W-:Y:S01]  /*c2d0*/  IMAD.MOV.U32 R3, RZ, RZ, R196 ;  /* 0x000000ffff037224 */ /* 0x000fe200078e00c4 */
[----:B------:R-:W-:Y:S02]  /*c2e0*/  SHF.R.S32.HI R7, RZ, 0x1f, R230 ;  /* 0x0000001fff077819 */ /* 0x000fe400000114e6 */
[----:B------:R-:W-:-:S13]  /*c2f0*/  ISETP.NE.AND P0, PT, R8, RZ, PT ;  /* 0x000000ff0800720c */ /* 0x000fda0003f05270 */
[----:B------:R-:W-:Y:S05]  /*c300*/  @!P0 BRA `(.L_x_2159) ;  /* 0x000024d000008947 */ /* 0x000fea0003800000 */
[----:B------:R-:W-:Y:S01]  /*c310*/  WARPSYNC 0xffffffff ;  /* 0xffffffff00007948 */ /* 0x000fe20003800000 */
[----:B------:R-:W-:Y:S01]  /*c320*/  BAR.SYNC.DEFER_BLOCKING 0x1, 0x100 ;  /* 0x0044000000007b1d */ /* 0x000fe20000010000 */
[----:B------:R-:W-:Y:S02]  /*c330*/  F2FP.BF16.PACK_AB R5, R129, R128 ;  /* 0x000000808105723e */ /* 0x000fe400000010ff */
[----:B------:R-:W-:Y:S02]  /*c340*/  F2FP.BF16.PACK_AB R6, R131, R130 ;  /* 0x000000828306723e */ /* 0x000fe400000010ff */
[----:B------:R-:W-:Y:S02]  /*c350*/  F2FP.BF16.PACK_AB R0, R125, R124 ;  /* 0x0000007c7d00723e */ /* 0x000fe400000010ff */
[----:B------:R-:W-:Y:S02]  /*c360*/  F2FP.BF16.PACK_AB R8, R99, R98 ;  /* 0x000000626308723e */ /* 0x000fe400000010ff */
[----:B------:R-:W-:-:S02]  /*c370*/  ISETP.NE.U32.AND P2, PT, RZ, c[0x0][0x508], PT ;  /* 0x00014200ff007a0c */ /* 0x000fc40003f45070 */
[----:B------:R-:W-:Y:S02]  /*c380*/  ISETP.NE.U32.AND P1, PT, RZ, c[0x0][0x500], PT ;  /* 0x00014000ff007a0c */ /* 0x000fe40003f25070 */
[----:B------:R-:W-:Y:S02]  /*c390*/  ISETP.NE.AND.EX P2, PT, RZ, c[0x0][0x50c], PT, P2 ;  /* 0x00014300ff007a0c */ /* 0x000fe40003f45320 */
[----:B------:R-:W-:Y:S01]  /*c3a0*/  ISETP.NE.AND.EX P1, PT, RZ, c[0x0][0x504], PT, P1 ;  /* 0x00014100ff007a0c */ /* 0x000fe20003f25310 */
[----:B------:R4:W-:Y:S10]  /*c3b0*/  STS [R217], R5 ;  /* 0x00000005d9007388 */ /* 0x0009f40000000800 */
[C---:B------:R-:W-:Y:S01]  /*c3c0*/  @P2 LEA R10, P0, R230.reuse, c[0x0][0x508], 0x2 ;  /* 0x00014200e60a2a11 */ /* 0x040fe200078010ff */
[----:B------:R1:W-:Y:S03]  /*c3d0*/  STS [R217+0x400], R6 ;  /* 0x00040006d9007388 */ /* 0x0003e60000000800 */
[----:B------:R-:W-:Y:S01]  /*c3e0*/  @P2 LEA.HI.X R11, R230, c[0x0][0x50c], R7, 0x2, P0 ;  /* 0x00014300e60b2a11 */ /* 0x000fe200000f1407 */
[----:B------:R2:W-:Y:S01]  /*c3f0*/  STS [R209], R0 ;  /* 0x00000000d1007388 */ /* 0x0005e20000000800 */
[----:B----4-:R-:W-:-:S02]  /*c400*/  F2FP.BF16.PACK_AB R5, R127, R126 ;  /* 0x0000007e7f05723e */ /* 0x010fc400000010ff */
[----:B-1----:R-:W-:-:S03]  /*c410*/  F2FP.BF16.PACK_AB R6, R121, R120 ;  /* 0x000000787906723e */ /* 0x002fc600000010ff */
[----:B------:R1:W-:Y:S01]  /*c420*/  STS [R209+0x400], R5 ;  /* 0x00040005d1007388 */ /* 0x0003e20000000800 */
[----:B--2---:R-:W-:-:S03]  /*c430*/  F2FP.BF16.PACK_AB R0, R123, R122 ;  /* 0x0000007a7b00723e */ /* 0x004fc600000010ff */
[----:B------:R2:W-:Y:S04]  /*c440*/  STS [R226], R6 ;  /* 0x00000006e2007388 */ /* 0x0005e80000000800 */
[----:B------:R4:W-:Y:S01]  /*c450*/  STS [R226+0x400], R0 ;  /* 0x00040000e2007388 */ /* 0x0009e20000000800 */
[----:B-1----:R-:W-:Y:S02]  /*c460*/  F2FP.BF16.PACK_AB R5, R117, R116 ;  /* 0x000000747505723e */ /* 0x002fe400000010ff */
[----:B--2---:R-:W-:-:S03]  /*c470*/  F2FP.BF16.PACK_AB R6, R119, R118 ;  /* 0x000000767706723e */ /* 0x004fc600000010ff */
[----:B------:R1:W-:Y:S01]  /*c480*/  STS [R221], R5 ;  /* 0x00000005dd007388 */ /* 0x0003e20000000800 */
[----:B----4-:R-:W-:-:S03]  /*c490*/  F2FP.BF16.PACK_AB R0, R113, R112 ;  /* 0x000000707100723e */ /* 0x010fc600000010ff */
[----:B------:R2:W-:Y:S04]  /*c4a0*/  STS [R221+0x400], R6 ;  /* 0x00040006dd007388 */ /* 0x0005e80000000800 */
[----:B------:R4:W-:Y:S01]  /*c4b0*/  STS [R225], R0 ;  /* 0x00000000e1007388 */ /* 0x0009e20000000800 */
[----:B-1----:R-:W-:Y:S02]  /*c4c0*/  F2FP.BF16.PACK_AB R5, R115, R114 ;  /* 0x000000727305723e */ /* 0x002fe400000010ff */
[----:B--2---:R-:W-:-:S03]  /*c4d0*/  F2FP.BF16.PACK_AB R6, R109, R108 ;  /* 0x0000006c6d06723e */ /* 0x004fc600000010ff */
[----:B------:R1:W-:Y:S01]  /*c4e0*/  STS [R225+0x400], R5 ;  /* 0x00040005e1007388 */ /* 0x0003e20000000800 */
[----:B----4-:R-:W-:-:S03]  /*c4f0*/  F2FP.BF16.PACK_AB R0, R111, R110 ;  /* 0x0000006e6f00723e */ /* 0x010fc600000010ff */
        /* <DEDUP_REMOVED lines=12> */
[----:B------:R2:W-:Y:S04]  /*c5c0*/  STS [R217+0x4000], R6 ;  /* 0x00400006d9007388 */ /* 0x0005e80000000800 */
[----:B------:R4:W-:Y:S01]  /*c5d0*/  STS [R217+0x4400], R0 ;  /* 0x00440000d9007388 */ /* 0x0009e20000000800 */
        /* <DEDUP_REMOVED lines=51> */
[----:B----4-:R-:W-:-:S05]  /*c910*/  F2FP.BF16.PACK_AB R0, R91, R90 ;  /* 0x0000005a5b00723e */ /* 0x010fca00000010ff */
[----:B------:R2:W-:Y:S04]  /*c920*/  STS [R228+0x8400], R0 ;  /* 0x00840000e4007388 */ /* 0x0005e80000000800 */
[----:B------:R4:W-:Y:S01]  /*c930*/  STS [R224+0x8000], R6 ;  /* 0x00800006e0007388 */ /* 0x0009e20000000800 */
[----:B-1----:R-:W-:-:S05]  /*c940*/  F2FP.BF16.PACK_AB R5, R95, R94 ;  /* 0x0000005e5f05723e */ /* 0x002fca00000010ff */
[----:B------:R1:W-:Y:S01]  /*c950*/  STS [R224+0x8400], R5 ;  /* 0x00840005e0007388 */ /* 0x0003e20000000800 */
[----:B--2---:R-:W-:-:S03]  /*c960*/  F2FP.BF16.PACK_AB R0, R97, R96 ;  /* 0x000000606100723e */ /* 0x004fc600000010ff */
[----:B------:R-:W-:Y:S01]  /*c970*/  STS [R227+0x8400], R8 ;  /* 0x00840008e3007388 */ /* 0x000fe20000000800 */
[----:B----4-:R-:W-:-:S03]  /*c980*/  IMAD.MOV.U32 R6, RZ, RZ, c[0x0][0x388] ;  /* 0x0000e200ff067624 */ /* 0x010fc600078e00ff */
[----:B------:R2:W-:Y:S04]  /*c990*/  STS [R227+0x8000], R0 ;  /* 0x00800000e3007388 */ /* 0x0005e80000000800 */
[----:B------:R-:W-:Y:S01]  /*c9a0*/  BAR.SYNC.DEFER_BLOCKING 0x1, 0x100 ;  /* 0x0044000000007b1d */ /* 0x000fe20000010000 */
[----:B-1----:R-:W-:-:S04]  /*c9b0*/  IMAD.MOV.U32 R5, RZ, RZ, 0x4 ;  /* 0x00000004ff057424 */ /* 0x002fc800078e00ff */
[----:B------:R-:W-:-:S04]  /*c9c0*/  IMAD.WIDE R12, R230, R5, c[0x0][0x500] ;  /* 0x00014000e60c7625 */ /* 0x000fc800078e0205 */
[----:B--2---:R-:W-:Y:S01]  /*c9d0*/  IMAD.MOV.U32 R0, RZ, RZ, RZ ;  /* 0x000000ffff007224 */ /* 0x004fe200078e00ff */
[----:B------:R1:W5:Y:S05]  /*c9e0*/  @P2 LDG.E R6, [R10.64] ;  /* 0x000000080a062981 */ /* 0x00036a000c1e1900 */
[----:B------:R1:W5:Y:S01]  /*c9f0*/  @P1 LDG.E R0, [R12.64] ;  /* 0x000000080c001981 */ /* 0x000362000c1e1900 */
[----:B------:R-:W-:-:S04]  /*ca00*/  ISETP.NE.AND P0, PT, R234, RZ, PT ;  /* 0x000000ffea00720c */ /* 0x000fc80003f05270 */
[----:B------:R-:W-:Y:S01]  /*ca10*/  SEL R234, R234, c[0x0][0x3d4], P0 ;  /* 0x0000f500eaea7a07 */ /* 0x000fe20000000000 */
[----:B------:R-:W-:Y:S05]  /*ca20*/  @P2 BRA `(.L_x_2160) ;  /* 0x0000004000002947 */ /* 0x000fea0003800000 */
[----:B------:R-:W-:Y:S05]  /*ca30*/  @!P1 BRA `(.L_x_2160) ;  /* 0x0000003000009947 */ /* 0x000fea0003800000 */
[----:B-----5:R2:W4:Y:S04]  /*ca40*/  LDG.E R6, [R12.64] ;  /* 0x000000080c067981 */ /* 0x020528000c1e1900 */
[----:B-12---:R-:W4:Y:S02]  /*ca50*/  LDG.E R12, [R12.64+0x4] ;  /* 0x000004080c0c7981 */ /* 0x006f24000c1e1900 */
[----:B----4-:R-:W-:Y:S02]  /*ca60*/  IADD3 R6, -R6, R12, RZ ;  /* 0x0000000c06067210 */ /* 0x010fe40007ffe1ff */
.L_x_2160:
[----:B------:R-:W-:Y:S01]  /*ca70*/  IMAD.MOV.U32 R22, RZ, RZ, 0x368 ;  /* 0x00000368ff167424 */ /* 0x000fe200078e00ff */
[----:B------:R-:W-:Y:S01]  /*ca80*/  ISETP.GT.AND P3, PT, R234, 0x1, PT ;  /* 0x00000001ea00780c */ /* 0x000fe20003f64270 */
[----:B------:R-:W-:Y:S01]  /*ca90*/  IMAD.MOV.U32 R5, RZ, RZ, c[0x0][0x4e8] ;  /* 0x00013a00ff057624 */ /* 0x000fe200078e00ff */
[----:B------:R-:W-:Y:S01]  /*caa0*/  ISETP.NE.U32.AND P0, PT, RZ, c[0x0][0x500], PT ;  /* 0x00014000ff007a0c */ /* 0x000fe20003f05070 */
[----:B-----5:R-:W-:Y:S01]  /*cab0*/  IMAD R6, R6, c[0x0][0x4e8], RZ ;  /* 0x00013a0006067a24 */ /* 0x020fe200078e02ff */
[----:B------:R-:W-:-:S02]  /*cac0*/  SEL R22, R22, 0x328, P3 ;  /* 0x0000032816167807 */ /* 0x000fc40001800000 */
[----:B------:R-:W-:Y:S02]  /*cad0*/  ISETP.NE.AND.EX P0, PT, RZ, c[0x0][0x504], PT, P0 ;  /* 0x00014100ff007a0c */ /* 0x000fe40003f05300 */
[----:B------:R-:W2:Y:S01]  /*cae0*/  LDC.64 R20, c[0x0][R22+0x170] ;  /* 0x00005c0016147b82 */ /* 0x000ea20000000a00 */
[----:B------:R-:W-:Y:S01]  /*caf0*/  ISETP.NE.AND P2, PT, R5, 0x1, PT ;  /* 0x000000010500780c */ /* 0x000fe20003f45270 */
[----:B------:R-:W-:Y:S01]  /*cb00*/  IMAD.IADD R5, R214, 0x1, R197 ;  /* 0x00000001d6057824 */ /* 0x000fe200078e02c5 */
[----:B------:R-:W-:Y:S02]  /*cb10*/  SEL R230, R230, RZ, !P0 ;  /* 0x000000ffe6e67207 */ /* 0x000fe40004000000 */
[----:B------:R-:W-:Y:S01]  /*cb20*/  SEL R7, R7, RZ, !P0 ;  /* 0x000000ff07077207 */ /* 0x000fe20004000000 */
[----:B-1----:R-:W-:Y:S02]  /*cb30*/  IMAD.MOV.U32 R13, RZ, RZ, R5 ;  /* 0x000000ffff0d7224 */ /* 0x002fe400078e0005 */
[----:B------:R-:W1:Y:S08]  /*cb40*/  LDC.64 R16, c[0x0][R22+0x168] ;  /* 0x00005a0016107b82 */ /* 0x000e700000000a00 */
[----:B------:R-:W4:Y:S08]  /*cb50*/  LDC.64 R18, c[0x0][R22+0x178] ;  /* 0x00005e0016127b82 */ /* 0x000f300000000a00 */
[----:B------:R-:W3:Y:S01]  /*cb60*/  LDC.64 R14, c[0x0][R22+0x160] ;  /* 0x00005800160e7b82 */ /* 0x000ee20000000a00 */
[----:B--2---:R-:W-:-:S04]  /*cb70*/  IMAD R8, R21, R230, RZ ;  /* 0x000000e615087224 */ /* 0x004fc800078e02ff */
[----:B------:R-:W-:Y:S02]  /*cb80*/  IMAD R8, R20, R7, R8 ;  /* 0x0000000714087224 */ /* 0x000fe400078e0208 */
[----:B------:R-:W-:-:S04]  /*cb90*/  @P2 IMAD.HI.U32 R7, R5, c[0x0][0x4ec], RZ ;  /* 0x00013b0005072a27 */ /* 0x000fc800078e00ff */
[-C--:B-1----:R-:W-:Y:S01]  /*cba0*/  IMAD.WIDE.U32 R10, R16, R231.reuse, RZ ;  /* 0x000000e7100a7225 */ /* 0x082fe200078e00ff */
[----:B------:R-:W-:Y:S02]  /*cbb0*/  SEL R16, R235, RZ, P3 ;  /* 0x000000ffeb107207 */ /* 0x000fe40001800000 */
[----:B------:R-:W-:Y:S01]  /*cbc0*/  @P2 SHF.R.U32.HI R13, RZ, c[0x0][0x4f0], R7 ;  /* 0x00013c00ff0d2a19 */ /* 0x000fe20000011607 */
[----:B------:R-:W-:Y:S01]  /*cbd0*/  IMAD R9, R17, R231, RZ ;  /* 0x000000e711097224 */ /* 0x000fe200078e02ff */
[----:B------:R-:W-:Y:S01]  /*cbe0*/  SHF.R.S32.HI R7, RZ, 0x1f, R0 ;  /* 0x0000001fff077819 */ /* 0x000fe20000011400 */
[----:B------:R-:W-:-:S04]  /*cbf0*/  IMAD.WIDE.U32 R20, R20, R230, RZ ;  /* 0x000000e614147225 */ /* 0x000fc800078e00ff */
[----:B------:R-:W-:Y:S01]  /*cc00*/  IMAD.IADD R9, R11, 0x1, R9 ;  /* 0x000000010b097824 */ /* 0x000fe200078e0209 */
[----:B------:R-:W-:Y:S01]  /*cc10*/  IADD3 R12, P1, P0, R20, R10, R0 ;  /* 0x0000000a140c7210 */ /* 0x000fe2000783e000 */
[----:B------:R-:W-:Y:S02]  /*cc20*/  IMAD.IADD R8, R21, 0x1, R8 ;  /* 0x0000000115087824 */ /* 0x000fe400078e0208 */
[-C--:B----4-:R-:W-:Y:S02]  /*cc30*/  IMAD R11, R19, R16.reuse, RZ ;  /* 0x00000010130b7224 */ /* 0x090fe400078e02ff */
        /* <DEDUP_REMOVED lines=8> */
[-C--:B---3--:R-:W-:Y:S01]  /*ccc0*/  IMAD R9, R15, R10.reuse, RZ ;  /* 0x0000000a0f097224 */ /* 0x088fe200078e02ff */
[----:B------:R-:W-:Y:S01]  /*ccd0*/  SHF.R.S32.HI R13, RZ, 0x1f, R10 ;  /* 0x0000001fff0d7819 */ /* 0x000fe2000001140a */
[----:B------:R-:W-:Y:S02]  /*cce0*/  IMAD.MOV.U32 R8, RZ, RZ, c[0x0][0x4a8] ;  /* 0x00012a00ff087624 */ /* 0x000fe400078e00ff */
[----:B------:R-:W-:-:S03]  /*ccf0*/  IMAD.WIDE.U32 R16, R14, R10, R16 ;  /* 0x0000000a0e107225 */ /* 0x000fc600078e0010 */
[----:B------:R-:W-:Y:S01]  /*cd00*/  SEL R8, R8, c[0x0][0x450], P3 ;  /* 0x0001140008087a07 */ /* 0x000fe20001800000 */
[----:B------:R-:W-:Y:S02]  /*cd10*/  IMAD R9, R14, R13, R9 ;  /* 0x0000000d0e097224 */ /* 0x000fe400078e0209 */
[----:B------:R-:W-:Y:S01]  /*cd20*/  IMAD.MOV.U32 R10, RZ, RZ, c[0x0][0x4ac] ;  /* 0x00012b00ff0a7624 */ /* 0x000fe200078e00ff */
[----:B------:R-:W-:Y:S01]  /*cd30*/  LEA R8, P0, R16, R8, 0x2 ;  /* 0x0000000810087211 */ /* 0x000fe200078010ff */
[----:B------:R-:W-:-:S03]  /*cd40*/  IMAD.IADD R9, R17, 0x1, R9 ;  /* 0x0000000111097824 */ /* 0x000fc600078e0209 */
[----:B------:R-:W-:Y:S01]  /*cd50*/  SEL R10, R10, c[0x0][0x454], P3 ;  /* 0x000115000a0a7a07 */ /* 0x000fe20001800000 */
[----:B------:R-:W-:Y:S03]  /*cd60*/  SHFL.IDX PT, R12, R8, 0x1, 0x1c1f ;  /* 0x003c1f00080c7f89 */ /* 0x000fe600000e0000 */
[----:B------:R-:W-:Y:S02]  /*cd70*/  LEA.HI.X R9, R16, R10, R9, 0x2, P0 ;  /* 0x0000000a10097211 */ /* 0x000fe400000f1409 */
[----:B------:R1:W-:Y:S01]  /*cd80*/  SHFL.IDX PT, R10, R8, RZ, 0x1c1f ;  /* 0x001c1fff080a7589 */ /* 0x0003e200000e0000 */
[----:B------:R-:W-:-:S03]  /*cd90*/  LOP3.LUT P0, RZ, R216, 0x3, RZ, 0xc0, !PT ;  /* 0x00000003d8ff7812 */ /* 0x000fc6000780c0ff */
[----:B------:R-:W2:Y:S04]  /*cda0*/  SHFL.IDX PT, R11, R9, RZ, 0x1c1f ;  /* 0x001c1fff090b7589 */ /* 0x000ea800000e0000 */
[----:B------:R3:W4:Y:S01]  /*cdb0*/  SHFL.IDX PT, R13, R9, 0x1, 0x1c1f ;  /* 0x003c1f00090d7f89 */ /* 0x00072200000e0000 */
[----:B-1----:R-:W-:-:S05]  /*cdc0*/  IMAD.IADD R8, R215, 0x1, R197 ;  /* 0x00000001d7087824 */ /* 0x002fca00078e02c5 */
[C---:B------:R-:W-:Y:S02]  /*cdd0*/  ISETP.GE.OR P1, PT, R8.reuse, R6, P0 ;  /* 0x000000060800720c */ /* 0x040fe40000726670 */
[----:B---3--:R-:W-:-:S04]  /*cde0*/  IADD3 R9, R8, 0x8, RZ ;  /* 0x0000000808097810 */ /* 0x008fc80007ffe0ff */
[----:B------:R-:W-:-:S07]  /*cdf0*/  ISETP.GE.OR P0, PT, R9, R6, P0 ;  /* 0x000000060900720c */ /* 0x000fce0000706670 */
[----:B--2---:R1:W-:Y:S01]  /*ce00*/  @!P1 ST.E [R10.64], R4 ;  /* 0x000000040a009985 */ /* 0x0043e2000c101908 */
[----:B------:R-:W-:-:S05]  /*ce10*/  ISETP.GE.AND P1, PT, R8, R6, PT ;  /* 0x000000060800720c */ /* 0x000fca0003f26270 */
[----:B----4-:R1:W-:Y:S01]  /*ce20*/  @!P0 ST.E [R12.64], R2 ;  /* 0x000000020c008985 */ /* 0x0103e2000c101908 */
[----:B------:R-:W-:Y:S01]  /*ce30*/  ISETP.GE.AND P0, PT, R9, R6, PT ;  /* 0x000000060900720c */ /* 0x000fe20003f06270 */
[----:B------:R-:W-:Y:S05]  /*ce40*/  @P3 BRA `(.L_x_2161) ;  /* 0x000007c000003947 */ /* 0x000fea0003800000 */
[----:B-1----:R-:W-:Y:S01]  /*ce50*/  IMAD R2, R7, c[0x0][0x3a0], RZ ;  /* 0x0000e80007027a24 */ /* 0x002fe200078e02ff */
[----:B------:R-:W-:Y:S01]  /*ce60*/  SHF.R.S32.HI R4, RZ, 0x1f, R230 ;  /* 0x0000001fff047819 */ /* 0x000fe200000114e6 */
[C---:B------:R-:W-:Y:S01]  /*ce70*/  IMAD.WIDE.U32 R8, R0.reuse, c[0x0][0x3a0], RZ ;  /* 0x0000e80000087a25 */ /* 0x040fe200078e00ff */
[----:B------:R1:W2:Y:S03]  /*ce80*/  LDS.128 R52, [R212+0x80] ;  /* 0x00008000d4347984 */ /* 0x0002a60000000c00 */
[----:B------:R-:W-:Y:S01]  /*ce90*/  IMAD R2, R0, c[0x0][0x3a4], R2 ;  /* 0x0000e90000027a24 */ /* 0x000fe200078e0202 */
[----:B------:R-:W-:Y:S01]  /*cea0*/  LEA R0, R218, R219, 0x5 ;  /* 0x000000dbda007211 */ /* 0x000fe200078e28ff */
[----:B------:R1:W3:Y:S01]  /*ceb0*/  LDS.128 R48, [R212+0x1080] ;  /* 0x00108000d4307984 */ /* 0x0002e20000000c00 */
[----:B------:R-:W-:-:S02]  /*cec0*/  IMAD R4, R4, c[0x0][0x3f0], RZ ;  /* 0x0000fc0004047a24 */ /* 0x000fc400078e02ff */
[----:B------:R-:W-:Y:S01]  /*ced0*/  IADD3 R9, R9, R2, RZ ;  /* 0x0000000209097210 */ /* 0x000fe20007ffe0ff */
[----:B------:R1:W4:Y:S01]  /*cee0*/  LDS.128 R44, [R212+0x2080] ;  /* 0x00208000d42c7984 */ /* 0x0003220000000c00 */
[----:B------:R-:W-:Y:S01]  /*cef0*/  IADD3 R0, R197, R0, RZ ;  /* 0x00000000c5007210 */ /* 0x000fe20007ffe0ff */
[----:B------:R-:W-:Y:S01]  /*cf00*/  IMAD R4, R230, c[0x0][0x3f4], R4 ;  /* 0x0000fd00e6047a24 */ /* 0x000fe200078e0204 */
[----:B------:R-:W-:Y:S01]  /*cf10*/  IADD3 R197, R219, R197, RZ ;  /* 0x000000c5dbc57210 */ /* 0x000fe20007ffe0ff */
[C---:B------:R-:W-:Y:S01]  /*cf20*/  IMAD.WIDE.U32 R8, R231.reuse, c[0x0][0x3e8], R8 ;  /* 0x0000fa00e7087a25 */ /* 0x040fe200078e0008 */
[----:B------:R1:W1:Y:S01]  /*cf30*/  LDS.128 R40, [R212+0x3080] ;  /* 0x00308000d4287984 */ /* 0x0002620000000c00 */
[----:B------:R-:W-:Y:S02]  /*cf40*/  MOV R2, R0 ;  /* 0x0000000000027202 */ /* 0x000fe40000000f00 */
[----:B------:R-:W-:Y:S01]  /*cf50*/  IMAD R9, R231, c[0x0][0x3ec], R9 ;  /* 0x0000fb00e7097a24 */ /* 0x000fe200078e0209 */
[----:B------:R1:W1:Y:S01]  /*cf60*/  LDS.128 R36, [R212+0x4080] ;  /* 0x00408000d4247984 */ /* 0x0002620000000c00 */
[----:B------:R-:W-:-:S03]  /*cf70*/  @P2 IMAD.HI.U32 R5, R0, c[0x0][0x4ec], RZ ;  /* 0x00013b0000052a27 */ /* 0x000fc600078e00ff */
[----:B------:R1:W1:Y:S01]  /*cf80*/  LDS.128 R32, [R212+0x5080] ;  /* 0x00508000d4207984 */ /* 0x0002620000000c00 */
[----:B------:R-:W-:Y:S01]  /*cf90*/  IMAD.WIDE.U32 R56, R230, c[0x0][0x3f0], R8 ;  /* 0x0000fc00e6387a25 */ /* 0x000fe200078e0008 */
[----:B------:R-:W-:Y:S02]  /*cfa0*/  @P2 SHF.R.U32.HI R2, RZ, c[0x0][0x4f0], R5 ;  /* 0x00013c00ff022a19 */ /* 0x000fe40000011605 */
[----:B------:R1:W1:Y:S02]  /*cfb0*/  LDS.128 R28, [R212+0x6080] ;  /* 0x00608000d41c7984 */ /* 0x0002640000000c00 */
[----:B------:R-:W-:Y:S02]  /*cfc0*/  SHF.R.S32.HI R7, RZ, 0x1f, R2 ;  /* 0x0000001fff077819 */ /* 0x000fe40000011402 */
[----:B------:R1:W1:Y:S01]  /*cfd0*/  LDS.128 R24, [R212+0x7080] ;  /* 0x00708000d4187984 */ /* 0x0002620000000c00 */
[----:B------:R-:W-:Y:S02]  /*cfe0*/  IADD3 R5, -R2, RZ, RZ ;  /* 0x000000ff02057210 */ /* 0x000fe40007ffe1ff */
[----:B------:R-:W-:Y:S01]  /*cff0*/  IADD3 R57, R57, R4, RZ ;  /* 0x0000000439397210 */ /* 0x000fe20007ffe0ff */
[----:B------:R1:W1:Y:S01]  /*d000*/  LDS.128 R20, [R212+0x8080] ;  /* 0x00808000d4147984 */ /* 0x0002620000000c00 */
[----:B------:R-:W-:-:S02]  /*d010*/  IMAD R7, R7, c[0x0][0x3e0], RZ ;  /* 0x0000f80007077a24 */ /* 0x000fc400078e02ff */
        /* <DEDUP_REMOVED lines=15> */
[----:B--234-:R2:W3:Y:S02]  /*d110*/  SHFL.IDX PT, R57, R7, RZ, 0x181f ;  /* 0x00181fff07397589 */ /* 0x01c4e400000e0000 */
.L_x_2229:
[----:B------:R-:W-:Y:S05]  /*d120*/  BRA.DIV ~URZ, `(.L_x_2163) ;  /* 0x00003a727f007947 */ /* 0x000fea000b800000 */
[----:B------:R4:W2:Y:S02]  /*d130*/  SHFL.IDX PT, R0, R56, RZ, 0x181f ;  /* 0x00181fff38007589 */ /* 0x0008a400000e0000 */
.L_x_2230:
[----:B------:R-:W-:Y:S01]  /*d140*/  ISETP.GE.AND P0, PT, R197, R6, PT ;  /* 0x00000006c500720c */ /* 0x000fe20003f06270 */
[----:B------:R-:W-:-:S12]  /*d150*/  BSSY B0, `(.L_x_2164) ;  /* 0x000000e000007945 */ /* 0x000fd80003800000 */
[----:B------:R-:W-:Y:S05]  /*d160*/  @P0 BRA `(.L_x_2165) ;  /* 0x000000c000000947 */ /* 0x000fea0003800000 */
[----:B------:R-:W-:Y:S02]  /*d170*/  ISETP.GE.AND P5, PT, R222, c[0x0][0x3c8], PT ;  /* 0x0000f200de007a0c */ /* 0x000fe40003fa6270 */
[----:B------:R-:W-:Y:S02]  /*d180*/  ISETP.GE.AND P4, PT, R208, c[0x0][0x3c8], PT ;  /* 0x0000f200d0007a0c */ /* 0x000fe40003f86270 */
[----:B------:R-:W-:-:S09]  /*d190*/  ISETP.GE.AND P3, PT, R207, c[0x0][0x3c8], PT ;  /* 0x0000f200cf007a0c */ /* 0x000fd20003f66270 */
[-C--:B--2---:R-:W-:Y:S02]  /*d1a0*/  @!P5 LEA R58, P2, R222, R0.reuse, 0x1 ;  /* 0x00000000de3ad211 */ /* 0x084fe400078408ff */
[-C--:B------:R-:W-:Y:S02]  /*d1b0*/  @!P4 LEA R4, P1, R208, R0.reuse, 0x1 ;  /* 0x00000000d004c211 */ /* 0x080fe400078208ff */
[C---:B------:R-:W-:Y:S02]  /*d1c0*/  @!P3 LEA R60, P0, R207.reuse, R0, 0x1 ;  /* 0x00000000cf3cb211 */ /* 0x040fe400078008ff */
[-C--:B---3--:R-:W-:Y:S02]  /*d1d0*/  @!P5 LEA.HI.X R59, R222, R57.reuse, R223, 0x1, P2 ;  /* 0x00000039de3bd211 */ /* 0x088fe400010f0cdf */
[-C--:B------:R-:W-:Y:S02]  /*d1e0*/  @!P4 LEA.HI.X R5, R208, R57.reuse, R203, 0x1, P1 ;  /* 0x00000039d005c211 */ /* 0x080fe400008f0ccb */
[----:B------:R-:W-:Y:S01]  /*d1f0*/  @!P3 LEA.HI.X R61, R207, R57, R202, 0x1, P0 ;  /* 0x00000039cf3db211 */ /* 0x000fe200000f0cca */
[----:B------:R2:W-:Y:S04]  /*d200*/  @!P5 ST.E.128 [R58.64], R52 ;  /* 0x000000343a00d985 */ /* 0x0005e8000c101d08 */
[----:B-1----:R2:W-:Y:S04]  /*d210*/  @!P4 ST.E.128 [R4.64], R36 ;  /* 0x000000240400c985 */ /* 0x0025e8000c101d08 */
[----:B------:R2:W-:Y:S02]  /*d220*/  @!P3 ST.E.128 [R60.64], R20 ;  /* 0x000000143c00b985 */ /* 0x0005e4000c101d08 */
.L_x_2165:
[----:B------:R-:W-:Y:S05]  /*d230*/  BSYNC B0 ;  /* 0x0000000000007941 */ /* 0x000fea0003800000 */
.L_x_2164:
[----:B------:R-:W-:Y:S05]  /*d240*/  BRA.DIV ~URZ, `(.L_x_2166) ;  /* 0x000039c27f007947 */ /* 0x000fea000b800000 */
[----:B-12---:R1:W2:Y:S04]  /*d250*/  SHFL.IDX PT, R20, R7, 0x1, 0x181f ;  /* 0x00381f0007147f89 */ /* 0x0062a800000e0000 */
[----:B------:R1:W4:Y:S02]  /*d260*/  SHFL.IDX PT, R2, R56, 0x1, 0x181f ;  /* 0x00381f0038027f89 */ /* 0x00032400000e0000 */
.L_x_2231:
        /* <DEDUP_REMOVED lines=13> */
[----:B------:R2:W-:Y:S04]  /*d340*/  @!P2 ST.E.128 [R22.64], R48 ;  /* 0x000000301600a985 */ /* 0x0005e8000c101d08 */
[----:B------:R2:W-:Y:S04]  /*d350*/  @!P1 ST.E.128 [R4.64], R32 ;  /* 0x0000002004009985 */ /* 0x0005e8000c101d08 */
[----:B------:R2:W-:Y:S02]  /*d360*/  @!P0 ST.E.128 [R36.64], R16 ;  /* 0x0000001024008985 */ /* 0x0005e4000c101d08 */
.L_x_2168:
[----:B------:R-:W-:Y:S05]  /*d370*/  BSYNC B0 ;  /* 0x0000000000007941 */ /* 0x000fea0003800000 */
.L_x_2167:
[----:B------:R-:W-:Y:S05]  /*d380*/  BRA.DIV ~URZ, `(.L_x_2169) ;  /* 0x000039427f007947 */ /* 0x000fea000b800000 */
[----:B--2---:R2:W1:Y:S02]  /*d390*/  SHFL.IDX PT, R16, R7, 0x2, 0x181f ;  /* 0x00581f0007107f89 */ /* 0x00446400000e0000 */
.L_x_2232:
[----:B------:R-:W-:Y:S05]  /*d3a0*/  BRA.DIV ~URZ, `(.L_x_2170) ;  /* 0x000039927f007947 */ /* 0x000fea000b800000 */
[----:B----4-:R4:W2:Y:S02]  /*d3b0*/  SHFL.IDX PT, R2, R56, 0x2, 0x181f ;  /* 0x00581f0038027f89 */ /* 0x0108a400000e0000 */
.L_x_2233:
        /* <DEDUP_REMOVED lines=9> */
[C---:B------:R-:W-:Y:S02]  /*d450*/  @!P0 LEA R20, P3, R207.reuse, R2, 0x1 ;  /* 0x00000002cf148211 */ /* 0x040fe400078608ff */
[-C--:B-1----:R-:W-:Y:S02]  /*d460*/  @!P2 LEA.HI.X R19, R222, R16.reuse, R223, 0x1, P5 ;  /* 0x00000010de13a211 */ /* 0x082fe400028f0cdf */
[-C--:B------:R-:W-:Y:S02]  /*d470*/  @!P1 LEA.HI.X R5, R208, R16.reuse, R203, 0x1, P4 ;  /* 0x00000010d0059211 */ /* 0x080fe400020f0ccb */
[----:B------:R-:W-:Y:S01]  /*d480*/  @!P0 LEA.HI.X R21, R207, R16, R202, 0x1, P3 ;  /* 0x00000010cf158211 */ /* 0x000fe200018f0cca */
[----:B------:R1:W-:Y:S04]  /*d490*/  @!P2 ST.E.128 [R18.64], R44 ;  /* 0x0000002c1200a985 */ /* 0x0003e8000c101d08 */
[----:B------:R1:W-:Y:S04]  /*d4a0*/  @!P1 ST.E.128 [R4.64], R28 ;  /* 0x0000001c04009985 */ /* 0x0003e8000c101d08 */
[----:B------:R1:W-:Y:S02]  /*d4b0*/  @!P0 ST.E.128 [R20.64], R12 ;  /* 0x0000000c14008985 */ /* 0x0003e4000c101d08 */
.L_x_2172:
[----:B------:R-:W-:Y:S05]  /*d4c0*/  BSYNC B0 ;  /* 0x0000000000007941 */ /* 0x000fea0003800000 */
.L_x_2171:
[----:B------:R-:W-:Y:S05]  /*d4d0*/  BRA.DIV ~URZ, `(.L_x_2173) ;  /* 0x000038c27f007947 */ /* 0x000fea000b800000 */
[----:B-12---:R-:W1:Y:S04]  /*d4e0*/  SHFL.IDX PT, R7, R7, 0x3, 0x181f ;  /* 0x00781f0007077f89 */ /* 0x006e6800000e0000 */
[----:B----4-:R-:W2:Y:S02]  /*d4f0*/  SHFL.IDX PT, R56, R56, 0x3, 0x181f ;  /* 0x00781f0038387f89 */ /* 0x010ea400000e0000 */
.L_x_2234:
[----:B------:R-:W-:-:S04]  /*d500*/  IADD3 R197, R197, 0x60, RZ ;  /* 0x00000060c5c57810 */ /* 0x000fc80007ffe0ff */
[----:B------:R-:W-:-:S13]  /*d510*/  ISETP.GE.AND P0, PT, R197, R6, PT ;  /* 0x00000006c500720c */ /* 0x000fda0003f06270 */
[----:B------:R-:W-:Y:S05]  /*d520*/  @P0 BRA `(.L_x_2174) ;  /* 0x00001e7000000947 */ /* 0x000fea0003800000 */
[----:B------:R-:W-:Y:S02]  /*d530*/  ISETP.GE.AND P1, PT, R222, c[0x0][0x3c8], PT ;  /* 0x0000f200de007a0c */ /* 0x000fe40003f26270 */
[----:B------:R-:W-:-:S11]  /*d540*/  ISETP.GE.AND P0, PT, R208, c[0x0][0x3c8], PT ;  /* 0x0000f200d0007a0c */ /* 0x000fd60003f06270 */
[-C--:B--2---:R-:W-:Y:S02]  /*d550*/  @!P1 LEA R12, P3, R222, R56.reuse, 0x1 ;  /* 0x00000038de0c9211 */ /* 0x084fe400078608ff */
[----:B------:R-:W-:Y:S02]  /*d560*/  @!P0 LEA R4, P2, R208, R56, 0x1 ;  /* 0x00000038d0048211 */ /* 0x000fe400078408ff */
[-C--:B-1----:R-:W-:Y:S02]  /*d570*/  @!P1 LEA.HI.X R13, R222, R7.reuse, R223, 0x1, P3 ;  /* 0x00000007de0d9211 */ /* 0x082fe400018f0cdf */
[----:B------:R-:W-:-:S03]  /*d580*/  @!P0 LEA.HI.X R5, R208, R7, R203, 0x1, P2 ;  /* 0x00000007d0058211 */ /* 0x000fc600010f0ccb */
[----:B------:R1:W-:Y:S04]  /*d590*/  @!P1 ST.E.128 [R12.64], R40 ;  /* 0x000000280c009985 */ /* 0x0003e8000c101d08 */
[----:B------:R1:W-:Y:S01]  /*d5a0*/  @!P0 ST.E.128 [R4.64], R24 ;  /* 0x0000001804008985 */ /* 0x0003e2000c101d08 */
[----:B------:R-:W-:-:S13]  /*d5b0*/  ISETP.GE.AND P0, PT, R207, c[0x0][0x3c8], PT ;  /* 0x0000f200cf007a0c */ /* 0x000fda0003f06270 */
[----:B------:R-:W-:Y:S05]  /*d5c0*/  @P0 BRA `(.L_x_2174) ;  /* 0x00001dd000000947 */ /* 0x000fea0003800000 */
[----:B------:R-:W-:-:S04]  /*d5d0*/  LEA R56, P0, R207, R56, 0x1 ;  /* 0x00000038cf387211 */ /* 0x000fc800078008ff */
[----:B---3--:R-:W-:-:S05]  /*d5e0*/  LEA.HI.X R57, R207, R7, R202, 0x1, P0 ;  /* 0x00000007cf397211 */ /* 0x008fca00000f0cca */
[----:B------:R2:W-:Y:S01]  /*d5f0*/  ST.E.128 [R56.64], R8 ;  /* 0x0000000838007985 */ /* 0x0005e2000c101d08 */
[----:B------:R-:W-:Y:S05]  /*d600*/  BRA `(.L_x_2174) ;  /* 0x00001d9000007947 */ /* 0x000fea0003800000 */
.L_x_2161:
[----:B------:R-:W-:Y:S01]  /*d610*/  IMAD R7, R7, c[0x0][0x408], RZ ;  /* 0x0001020007077a24 */ /* 0x000fe200078e02ff */
[----:B-1----:R-:W-:Y:S01]  /*d620*/  MOV R4, R5 ;  /* 0x0000000500047202 */ /* 0x002fe20000000f00 */
[----:B------:R-:W-:-:S04]  /*d630*/  IMAD.WIDE.U32 R8, R0, c[0x0][0x408], RZ ;  /* 0x0001020000087a25 */ /* 0x000fc800078e00ff */
[----:B------:R-:W-:Y:S01]  /*d640*/  IMAD R7, R0, c[0x0][0x40c], R7 ;  /* 0x0001030000077a24 */ /* 0x000fe200078e0207 */
[----:B------:R-:W-:Y:S01]  /*d650*/  MOV R6, R8 ;  /* 0x0000000800067202 */ /* 0x000fe20000000f00 */
[----:B------:R-:W-:Y:S01]  /*d660*/  @P2 IMAD.HI.U32 R2, R5, c[0x0][0x4ec], RZ ;  /* 0x00013b0005022a27 */ /* 0x000fe200078e00ff */
[----:B------:R-:W-:Y:S02]  /*d670*/  SHF.R.S32.HI R0, RZ, 0x1f, R230 ;  /* 0x0000001fff007819 */ /* 0x000fe400000114e6 */
[----:B------:R-:W-:Y:S02]  /*d680*/  IADD3 R7, R9, R7, RZ ;  /* 0x0000000709077210 */ /* 0x000fe40007ffe0ff */
[----:B------:R-:W-:Y:S01]  /*d690*/  @P2 SHF.R.U32.HI R4, RZ, c[0x0][0x4f0], R2 ;  /* 0x00013c00ff042a19 */ /* 0x000fe20000011602 */
[----:B------:R-:W-:Y:S02]  /*d6a0*/  IMAD R0, R0, c[0x0][0x440], RZ ;  /* 0x0001100000007a24 */ /* 0x000fe400078e02ff */
[----:B------:R-:W-:Y:S01]  /*d6b0*/  IMAD.WIDE.U32 R6, R231, c[0x0][0x438], R6 ;  /* 0x00010e00e7067a25 */ /* 0x000fe200078e0006 */
[----:B------:R-:W-:-:S03]  /*d6c0*/  SHF.R.S32.HI R2, RZ, 0x1f, R4 ;  /* 0x0000001fff027819 */ /* 0x000fc60000011404 */
        /* <DEDUP_REMOVED lines=13> */
[----:B------:R-:W-:Y:S01]  /*d7a0*/  IMAD R2, R4, c[0x0][0x428], RZ ;  /* 0x00010a0004027a24 */ /* 0x000fe200078e02ff */
[----:B------:R-:W-:-:S05]  /*d7b0*/  MOV R4, R6 ;  /* 0x0000000600047202 */ /* 0x000fca0000000f00 */
[----:B------:R-:W-:-:S04]  /*d7c0*/  IMAD.WIDE.U32 R4, R0, c[0x0][0x428], R4 ;  /* 0x00010a0000047a25 */ /* 0x000fc800078e0004 */
[----:B------:R-:W-:Y:S01]  /*d7d0*/  IMAD R0, R0, c[0x0][0x42c], R2 ;  /* 0x00010b0000007a24 */ /* 0x000fe200078e0202 */
[----:B------:R-:W-:-:S04]  /*d7e0*/  LEA R149, P2, R4, c[0x0][0x400], 0x2 ;  /* 0x0001000004957a11 */ /* 0x000fc800078410ff */
[----:B------:R-:W-:-:S04]  /*d7f0*/  IADD3 R0, R5, R0, RZ ;  /* 0x0000000005007210 */ /* 0x000fc80007ffe0ff */
[----:B------:R-:W-:Y:S01]  /*d800*/  LEA.HI.X R148, R4, c[0x0][0x404], R0, 0x2, P2 ;  /* 0x0001010004947a11 */ /* 0x000fe200010f1400 */
[----:B------:R-:W-:Y:S05]  /*d810*/  BRA.DIV ~URZ, `(.L_x_2175) ;  /* 0x000036527f007947 */ /* 0x000fea000b800000 */
[----:B------:R1:W2:Y:S02]  /*d820*/  SHFL.IDX PT, R150, R148, RZ, 0x1c1f ;  /* 0x001c1fff94967589 */ /* 0x0002a400000e0000 */
.L_x_2235:
[----:B------:R-:W-:Y:S05]  /*d830*/  BRA.DIV ~URZ, `(.L_x_2176) ;  /* 0x000036a27f007947 */ /* 0x000fea000b800000 */
[----:B------:R3:W4:Y:S02]  /*d840*/  SHFL.IDX PT, R0, R149, RZ, 0x1c1f ;  /* 0x001c1fff95007589 */ /* 0x00072400000e0000 */
.L_x_2236:
        /* <DEDUP_REMOVED lines=57> */
[----:B------:R-:W-:-:S04]  /*dbe0*/  @!P2 LEA.HI.X R5, R147, R150, R6, 0x2, P3 ;  /* 0x000000969305a211 */ /* 0x000fc800018f1406 */
[----:B------:R2:W-:Y:S04]  /*dbf0*/  @!P4 ST.E.64 [R152.64], R128 ;  /* 0x000000809800c985 */ /* 0x0005e8000c101b08 */
[----:B------:R4:W-:Y:S01]  /*dc00*/  @!P2 ST.E.64 [R4.64], R124 ;  /* 0x0000007c0400a985 */ /* 0x0009e2000c101b08 */
[----:B------:R-:W-:Y:S02]  /*dc10*/  ISETP.GE.AND P2, PT, R140, c[0x0][0x3c8], PT ;  /* 0x0000f2008c007a0c */ /* 0x000fe40003f46270 */
[-C--:B--2---:R-:W-:Y:S02]  /*dc20*/  @!P5 LEA R128, P4, R146, R0.reuse, 0x2 ;  /* 0x000000009280d211 */ /* 0x084fe400078810ff */
[----:B----4-:R-:W-:Y:S02]  /*dc30*/  @!P1 LEA R4, P3, R144, R0, 0x2 ;  /* 0x0000000090049211 */ /* 0x010fe400078610ff */
[----:B------:R-:W-:-:S02]  /*dc40*/  @!P5 LEA.HI.X R129, R146, R150, R145, 0x2, P4 ;  /* 0x000000969281d211 */ /* 0x000fc400020f1491 */
        /* <DEDUP_REMOVED lines=40> */
[----:B------:R-:W-:Y:S02]  /*ded0*/  @!P2 LEA.HI.X R5, R28, R150, R27, 0x2, P3 ;  /* 0x000000961c05a211 */ /* 0x000fe400018f141b */
[----:B------:R-:W-:Y:S01]  /*dee0*/  ISETP.GE.AND P4, PT, R20, c[0x0][0x3c8], PT ;  /* 0x0000f20014007a0c */ /* 0x000fe20003f86270 */
[----:B------:R2:W-:Y:S01]  /*def0*/  @!P6 ST.E.64 [R36.64], R52 ;  /* 0x000000342400e985 */ /* 0x0005e2000c101b08 */
[----:B------:R-:W-:-:S03]  /*df00*/  ISETP.GE.AND P6, PT, R22, c[0x0][0x3c8], PT ;  /* 0x0000f20016007a0c */ /* 0x000fc60003fc6270 */
[----:B------:R4:W-:Y:S01]  /*df10*/  @!P2 ST.E.64 [R4.64], R56 ;  /* 0x000000380400a985 */ /* 0x0009e2000c101b08 */
[-C--:B--2---:R-:W-:Y:S02]  /*df20*/  @!P5 LEA R36, P3, R26, R0.reuse, 0x2 ;  /* 0x000000001a24d211 */ /* 0x084fe400078610ff */
[----:B----4-:R-:W-:Y:S02]  /*df30*/  @!P1 LEA R4, P2, R24, R0, 0x2 ;  /* 0x0000000018049211 */ /* 0x010fe400078410ff */
[-C--:B------:R-:W-:Y:S02]  /*df40*/  @!P5 LEA.HI.X R37, R26, R150.reuse, R25, 0x2, P3 ;  /* 0x000000961a25d211 */ /* 0x080fe400018f1419 */
[----:B------:R-:W-:Y:S02]  /*df50*/  ISETP.GE.AND P3, PT, R18, c[0x0][0x3c8], PT ;  /* 0x0000f20012007a0c */ /* 0x000fe40003f66270 */
[----:B------:R-:W-:Y:S01]  /*df60*/  @!P1 LEA.HI.X R5, R24, R150, R23, 0x2, P2 ;  /* 0x0000009618059211 */ /* 0x000fe200010f1417 */
[----:B------:R2:W-:Y:S01]  /*df70*/  @!P5 ST.E.64 [R36.64], R60 ;  /* 0x0000003c2400d985 */ /* 0x0005e2000c101b08 */
[----:B------:R-:W-:-:S03]  /*df80*/  @!P4 LEA R40, P5, R20, R0, 0x2 ;  /* 0x000000001428c211 */ /* 0x000fc600078a10ff */
[----:B------:R4:W-:Y:S01]  /*df90*/  @!P1 ST.E.64 [R4.64], R64 ;  /* 0x0000004004009985 */ /* 0x0009e2000c101b08 */
[----:B------:R-:W-:Y:S02]  /*dfa0*/  ISETP.GE.AND P1, PT, R16, c[0x0][0x3c8], PT ;  /* 0x0000f20010007a0c */ /* 0x000fe40003f26270 */
[----:B------:R-:W-:Y:S02]  /*dfb0*/  @!P4 LEA.HI.X R41, R20, R150, R19, 0x2, P5 ;  /* 0x000000961429c211 */ /* 0x000fe400028f1413 */
[----:B------:R-:W-:Y:S02]  /*dfc0*/  ISETP.GE.AND P5, PT, R12, c[0x0][0x3c8], PT ;  /* 0x0000f2000c007a0c */ /* 0x000fe40003fa6270 */
[----:B--2---:R-:W-:-:S04]  /*dfd0*/  @!P6 LEA R36, P2, R22, R0, 0x2 ;  /* 0x000000001624e211 */ /* 0x004fc800078410ff */
[----:B------:R-:W-:Y:S02]  /*dfe0*/  @!P6 LEA.HI.X R37, R22, R150, R21, 0x2, P2 ;  /* 0x000000961625e211 */ /* 0x000fe400010f1415 */
[----:B----4-:R-:W-:-:S03]  /*dff0*/  @!P3 LEA R4, P2, R18, R0, 0x2 ;  /* 0x000000001204b211 */ /* 0x010fc600078410ff */
[----:B------:R2:W-:Y:S01]  /*e000*/  @!P6 ST.E.64 [R36.64], R68 ;  /* 0x000000442400e985 */ /* 0x0005e2000c101b08 */
[----:B------:R-:W-:Y:S02]  /*e010*/  ISETP.GE.AND P6, PT, R14, c[0x0][0x3c8], PT ;  /* 0x0000f2000e007a0c */ /* 0x000fe40003fc6270 */
[----:B------:R-:W-:Y:S01]  /*e020*/  @!P3 LEA.HI.X R5, R18, R150, R17, 0x2, P2 ;  /* 0x000000961205b211 */ /* 0x000fe200010f1411 */
[----:B------:R-:W-:Y:S01]  /*e030*/  @!P4 ST.E.64 [R40.64], R72 ;  /* 0x000000482800c985 */ /* 0x000fe2000c101b08 */
[----:B------:R-:W-:-:S03]  /*e040*/  ISETP.GE.AND P4, PT, R10, c[0x0][0x3c8], PT ;  /* 0x0000f2000a007a0c */ /* 0x000fc60003f86270 */
[----:B------:R4:W-:Y:S01]  /*e050*/  @!P3 ST.E.64 [R4.64], R76 ;  /* 0x0000004c0400b985 */ /* 0x0009e2000c101b08 */
[----:B------:R-:W-:Y:S02]  /*e060*/  ISETP.GE.AND P3, PT, R8, c[0x0][0x3c8], PT ;  /* 0x0000f20008007a0c */ /* 0x000fe40003f66270 */
[----:B--2---:R-:W-:-:S04]  /*e070*/  @!P1 LEA R36, P2, R16, R0, 0x2 ;  /* 0x0000000010249211 */ /* 0x004fc800078410ff */
[----:B------:R-:W-:Y:S02]  /*e080*/  @!P1 LEA.HI.X R37, R16, R150, R15, 0x2, P2 ;  /* 0x0000009610259211 */ /* 0x000fe400010f140f */
[----:B----4-:R-:W-:-:S03]  /*e090*/  @!P6 LEA R4, P2, R14, R0, 0x2 ;  /* 0x000000000e04e211 */ /* 0x010fc600078410ff */
[----:B------:R2:W-:Y:S01]  /*e0a0*/  @!P1 ST.E.64 [R36.64], R80 ;  /* 0x0000005024009985 */ /* 0x0005e2000c101b08 */
[----:B------:R-:W-:Y:S02]  /*e0b0*/  @!P5 LEA R40, P1, R12, R0, 0x2 ;  /* 0x000000000c28d211 */ /* 0x000fe400078210ff */
[-C--:B------:R-:W-:Y:S02]  /*e0c0*/  @!P6 LEA.HI.X R5, R14, R150.reuse, R13, 0x2, P2 ;  /* 0x000000960e05e211 */ /* 0x080fe400010f140d */
[----:B------:R-:W-:Y:S02]  /*e0d0*/  @!P5 LEA.HI.X R41, R12, R150, R11, 0x2, P1 ;  /* 0x000000960c29d211 */ /* 0x000fe400008f140b */
[C---:B------:R-:W-:Y:S01]  /*e0e0*/  @!P3 LEA R44, P1, R8.reuse, R0, 0x2 ;  /* 0x00000000082cb211 */ /* 0x040fe200078210ff */
[----:B------:R4:W-:Y:S03]  /*e0f0*/  @!P6 ST.E.64 [R4.64], R84 ;  /* 0x000000540400e985 */ /* 0x0009e6000c101b08 */
[----:B------:R-:W-:Y:S01]  /*e100*/  @!P3 LEA.HI.X R45, R8, R150, R7, 0x2, P1 ;  /* 0x00000096082db211 */ /* 0x000fe200008f1407 */
[----:B------:R4:W-:Y:S01]  /*e110*/  @!P5 ST.E.64 [R40.64], R88 ;  /* 0x000000582800d985 */ /* 0x0009e2000c101b08 */
[----:B--2---:R-:W-:-:S04]  /*e120*/  @!P4 LEA R36, P2, R10, R0, 0x2 ;  /* 0x000000000a24c211 */ /* 0x004fc800078410ff */
[----:B------:R-:W-:-:S05]  /*e130*/  @!P4 LEA.HI.X R37, R10, R150, R9, 0x2, P2 ;  /* 0x000000960a25c211 */ /* 0x000fca00010f1409 */
[----:B------:R4:W-:Y:S04]  /*e140*/  @!P4 ST.E.64 [R36.64], R92 ;  /* 0x0000005c2400c985 */ /* 0x0009e8000c101b08 */
[----:B------:R4:W-:Y:S02]  /*e150*/  @!P3 ST.E.64 [R44.64], R96 ;  /* 0x000000602c00b985 */ /* 0x0009e4000c101b08 */
.L_x_2178:
[----:B------:R-:W-:Y:S05]  /*e160*/  BSYNC B0 ;  /* 0x0000000000007941 */ /* 0x000fea0003800000 */
.L_x_2177:
[----:B------:R-:W-:Y:S05]  /*e170*/  BRA.DIV ~URZ, `(.L_x_2179) ;  /* 0x00002dd27f007947 */ /* 0x000fea000b800000 */
[----:B-1----:R-:W1:Y:S04]  /*e180*/  SHFL.IDX PT, R148, R148, 0x1, 0x1c1f ;  /* 0x003c1f0094947f89 */ /* 0x002e6800000e0000 */
[----:B---3--:R-:W3:Y:S02]  /*e190*/  SHFL.IDX PT, R149, R149, 0x1, 0x1c1f ;  /* 0x003c1f0095957f89 */ /* 0x008ee400000e0000 */
.L_x_2237:
[----:B------:R-:W-:Y:S05]  /*e1a0*/  @P0 BRA `(.L_x_2174) ;  /* 0x000011f000000947 */ /* 0x000fea0003800000 */
[----:B------:R-:W-:Y:S02]  /*e1b0*/  ISETP.GE.AND P2, PT, R146, c[0x0][0x3c8], PT ;  /* 0x0000f20092007a0c */ /* 0x000fe40003f46270 */
[----:B------:R-:W-:-:S02]  /*e1c0*/  ISETP.GE.AND P4, PT, R213, c[0x0][0x3c8], PT ;  /* 0x0000f200d5007a0c */ /* 0x000fc40003f86270 */
[----:B------:R-:W-:Y:S02]  /*e1d0*/  ISETP.GE.AND P3, PT, R147, c[0x0][0x3c8], PT ;  /* 0x0000f20093007a0c */ /* 0x000fe40003f66270 */
[----:B------:R-:W-:Y:S02]  /*e1e0*/  ISETP.GE.AND P0, PT, R142, c[0x0][0x3c8], PT ;  /* 0x0000f2008e007a0c */ /* 0x000fe40003f06270 */
[----:B------:R-:W-:-:S05]  /*e1f0*/  ISETP.GE.AND P1, PT, R144, c[0x0][0x3c8], PT ;  /* 0x0000f20090007a0c */ /* 0x000fca0003f26270 */
[CC--:B---34-:R-:W-:Y:S02]  /*e200*/  @!P2 LEA R4, P5, R146.reuse, R149.reuse, 0x2 ;  /* 0x000000959204a211 */ /* 0x0d8fe400078a10ff */
[----:B------:R-:W-:Y:S02]  /*e210*/  @!P4 IMAD.MOV.U32 R48, RZ, RZ, R149 ;  /* 0x000000ffff30c224 */ /* 0x000fe400078e0095 */
[----:B-1----:R-:W-:Y:S01]  /*e220*/  @!P4 IMAD.MOV.U32 R49, RZ, RZ, R148 ;  /* 0x000000ffff31c224 */ /* 0x002fe200078e0094 */
[-C--:B------:R-:W-:Y:S02]  /*e230*/  @!P2 LEA.HI.X R5, R146, R148.reuse, R145, 0x2, P5 ;  /* 0x000000949205a211 */ /* 0x080fe400028f1491 */
[-C--:B------:R-:W-:Y:S01]  /*e240*/  @!P3 LEA R36, P6, R147, R149.reuse, 0x2 ;  /* 0x000000959324b211 */ /* 0x080fe200078c10ff */
[----:B------:R-:W-:Y:S01]  /*e250*/  @!P4 IMAD.WIDE R48, R213, 0x4, R48 ;  /* 0x00000004d530c825 */ /* 0x000fe200078e0230 */
[----:B------:R-:W-:Y:S02]  /*e260*/  @!P0 LEA R40, P5, R142, R149, 0x2 ;  /* 0x000000958e288211 */ /* 0x000fe400078a10ff */
[----:B------:R-:W-:-:S02]  /*e270*/  @!P3 LEA.HI.X R37, R147, R148, R6, 0x2, P6 ;  /* 0x000000949325b211 */ /* 0x000fc400030f1406 */
[-C--:B------:R-:W-:Y:S01]  /*e280*/  @!P0 LEA.HI.X R41, R142, R148.reuse, R141, 0x2, P5 ;  /* 0x000000948e298211 */ /* 0x080fe200028f148d */
[----:B------:R-:W-:Y:S01]  /*e290*/  @!P4 ST.E.64 [R48.64], R130 ;  /* 0x000000823000c985 */ /* 0x000fe2000c101b08 */
[----:B------:R-:W-:Y:S02]  /*e2a0*/  ISETP.GE.AND P5, PT, R140, c[0x0][0x3c8], PT ;  /* 0x0000f2008c007a0c */ /* 0x000fe40003fa6270 */
[----:B------:R-:W-:Y:S01]  /*e2b0*/  ISETP.GE.AND P4, PT, R138, c[0x0][0x3c8], PT ;  /* 0x0000f2008a007a0c */ /* 0x000fe20003f86270 */
[----:B------:R1:W-:Y:S01]  /*e2c0*/  @!P3 ST.E.64 [R36.64], R126 ;  /* 0x0000007e2400b985 */ /* 0x0003e2000c101b08 */
[----:B------:R-:W-:Y:S02]  /*e2d0*/  @!P1 LEA R44, P6, R144, R149, 0x2 ;  /* 0x00000095902c9211 */ /* 0x000fe400078c10ff */
[----:B------:R-:W-:Y:S01]  /*e2e0*/  ISETP.GE.AND P3, PT, R136, c[0x0][0x3c8], PT ;  /* 0x0000f20088007a0c */ /* 0x000fe20003f66270 */
[----:B------:R3:W-:Y:S01]  /*e2f0*/  @!P2 ST.E.64 [R4.64], R122 ;  /* 0x0000007a0400a985 */ /* 0x0007e2000c101b08 */
[----:B------:R-:W-:-:S02]  /*e300*/  @!P1 LEA.HI.X R45, R144, R148, R143, 0x2, P6 ;  /* 0x00000094902d9211 */ /* 0x000fc400030f148f */
[----:B------:R-:W-:-:S03]  /*e310*/  ISETP.GE.AND P2, PT, R134, c[0x0][0x3c8], PT ;  /* 0x0000f20086007a0c */ /* 0x000fc60003f46270 */
[----:B------:R-:W-:Y:S01]  /*e320*/  @!P1 ST.E.64 [R44.64], R118 ;  /* 0x000000762c009985 */ /* 0x000fe2000c101b08 */
[----:B------:R-:W-:-:S03]  /*e330*/  ISETP.GE.AND P1, PT, R132, c[0x0][0x3c8], PT ;  /* 0x0000f20084007a0c */ /* 0x000fc60003f26270 */
[----:B------:R4:W-:Y:S01]  /*e340*/  @!P0 ST.E.64 [R40.64], R114 ;  /* 0x0000007228008985 */ /* 0x0009e2000c101b08 */
[-C--:B-1----:R-:W-:Y:S02]  /*e350*/  @!P5 LEA R36, P6, R140, R149.reuse, 0x2 ;  /* 0x000000958c24d211 */ /* 0x082fe400078c10ff */
[----:B---3--:R-:W-:Y:S02]  /*e360*/  @!P4 LEA R4, P0, R138, R149, 0x2 ;  /* 0x000000958a04c211 */ /* 0x008fe400078010ff */
[-C--:B------:R-:W-:Y:S02]  /*e370*/  @!P5 LEA.HI.X R37, R140, R148.reuse, R139, 0x2, P6 ;  /* 0x000000948c25d211 */ /* 0x080fe400030f148b */
[----:B------:R-:W-:Y:S02]  /*e380*/  @!P4 LEA.HI.X R5, R138, R148, R137, 0x2, P0 ;  /* 0x000000948a05c211 */ /* 0x000fe400000f1489 */
[----:B------:R-:W-:Y:S01]  /*e390*/  ISETP.GE.AND P0, PT, R34, c[0x0][0x3c8], PT ;  /* 0x0000f20022007a0c */ /* 0x000fe20003f06270 */
[----:B------:R-:W-:Y:S01]  /*e3a0*/  @!P5 ST.E.64 [R36.64], R110 ;  /* 0x0000006e2400d985 */ /* 0x000fe2000c101b08 */
[----:B------:R-:W-:-:S02]  /*e3b0*/  ISETP.GE.AND P5, PT, R32, c[0x0][0x3c8], PT ;  /* 0x0000f20020007a0c */ /* 0x000fc40003fa6270 */
[-C--:B----4-:R-:W-:Y:S01]  /*e3c0*/  @!P3 LEA R40, P6, R136, R149.reuse, 0x2 ;  /* 0x000000958828b211 */ /* 0x090fe200078c10ff */
[----:B------:R1:W-:Y:S01]  /*e3d0*/  @!P4 ST.E.64 [R4.64], R106 ;  /* 0x0000006a0400c985 */ /* 0x0003e2000c101b08 */
[----:B------:R-:W-:Y:S02]  /*e3e0*/  ISETP.GE.AND P4, PT, R30, c[0x0][0x3c8], PT ;  /* 0x0000f2001e007a0c */ /* 0x000fe40003f86270 */
[----:B------:R-:W-:Y:S02]  /*e3f0*/  @!P3 LEA.HI.X R41, R136, R148, R135, 0x2, P6 ;  /* 0x000000948829b211 */ /* 0x000fe400030f1487 */
[----:B------:R-:W-:-:S03]  /*e400*/  @!P2 LEA R44, P6, R134, R149, 0x2 ;  /* 0x00000095862ca211 */ /* 0x000fc600078c10ff */
[----:B------:R-:W-:Y:S01]  /*e410*/  @!P3 ST.E.64 [R40.64], R102 ;  /* 0x000000662800b985 */ /* 0x000fe2000c101b08 */
[-C--:B------:R-:W-:Y:S02]  /*e420*/  @!P2 LEA.HI.X R45, R134, R148.reuse, R133, 0x2, P6 ;  /* 0x00000094862da211 */ /* 0x080fe400030f1485 */
[-C--:B------:R-:W-:Y:S02]  /*e430*/  @!P1 LEA R48, P6, R132, R149.reuse, 0x2 ;  /* 0x0000009584309211 */ /* 0x080fe400078c10ff */
[----:B------:R-:W-:Y:S01]  /*e440*/  ISETP.GE.AND P3, PT, R28, c[0x0][0x3c8], PT ;  /* 0x0000f2001c007a0c */ /* 0x000fe20003f66270 */
[----:B------:R-:W-:Y:S01]  /*e450*/  @!P2 ST.E.64 [R44.64], R38 ;  /* 0x000000262c00a985 */ /* 0x000fe2000c101b08 */
[-C--:B------:R-:W-:Y:S02]  /*e460*/  @!P1 LEA.HI.X R49, R132, R148.reuse, R35, 0x2, P6 ;  /* 0x0000009484319211 */ /* 0x080fe400030f1423 */
[----:B------:R-:W-:Y:S02]  /*e470*/  @!P0 LEA R52, P6, R34, R149, 0x2 ;  /* 0x0000009522348211 */ /* 0x000fe400078c10ff */
[----:B------:R-:W-:Y:S01]  /*e480*/  ISETP.GE.AND P2, PT, R26, c[0x0][0x3c8], PT ;  /* 0x0000f2001a007a0c */ /* 0x000fe20003f46270 */
[----:B------:R-:W-:Y:S01]  /*e490*/  @!P1 ST.E.64 [R48.64], R42 ;  /* 0x0000002a30009985 */ /* 0x000fe2000c101b08 */
[----:B------:R-:W-:-:S02]  /*e4a0*/  @!P0 LEA.HI.X R53, R34, R148, R33, 0x2, P6 ;  /* 0x0000009422358211 */ /* 0x000fc400030f1421 */
[-C--:B------:R-:W-:Y:S02]  /*e4b0*/  @!P5 LEA R34, P6, R32, R149.reuse, 0x2 ;  /* 0x000000952022d211 */ /* 0x080fe400078c10ff */
[----:B------:R-:W-:Y:S01]  /*e4c0*/  ISETP.GE.AND P1, PT, R24, c[0x0][0x3c8], PT ;  /* 0x0000f20018007a0c */ /* 0x000fe20003f26270 */
[----:B------:R-:W-:Y:S01]  /*e4d0*/  @!P0 ST.E.64 [R52.64], R46 ;  /* 0x0000002e34008985 */ /* 0x000fe2000c101b08 */
[-C--:B------:R-:W-:Y:S02]  /*e4e0*/  @!P5 LEA.HI.X R35, R32, R148.reuse, R31, 0x2, P6 ;  /* 0x000000942023d211 */ /* 0x080fe400030f141f */
[-C--:B-1----:R-:W-:Y:S02]  /*e4f0*/  @!P4 LEA R4, P0, R30, R149.reuse, 0x2 ;  /* 0x000000951e04c211 */ /* 0x082fe400078010ff */
[----:B------:R-:W-:Y:S01]  /*e500*/  @!P3 LEA R32, P6, R28, R149, 0x2 ;  /* 0x000000951c20b211 */ /* 0x000fe200078c10ff */
[----:B------:R-:W-:Y:S01]  /*e510*/  @!P5 ST.E.64 [R34.64], R50 ;  /* 0x000000322200d985 */ /* 0x000fe2000c101b08 */
[----:B------:R-:W-:-:S02]  /*e520*/  @!P4 LEA.HI.X R5, R30, R148, R29, 0x2, P0 ;  /* 0x000000941e05c211 */ /* 0x000fc400000f141d */
[----:B------:R-:W-:Y:S02]  /*e530*/  ISETP.GE.AND P0, PT, R22, c[0x0][0x3c8], PT ;  /* 0x0000f20016007a0c */ /* 0x000fe40003f06270 */
[-C--:B------:R-:W-:Y:S01]  /*e540*/  @!P3 LEA.HI.X R33, R28, R148.reuse, R27, 0x2, P6 ;  /* 0x000000941c21b211 */ /* 0x080fe200030f141b */
[----:B------:R1:W-:Y:S01]  /*e550*/  @!P4 ST.E.64 [R4.64], R54 ;  /* 0x000000360400c985 */ /* 0x0003e2000c101b08 */
[-C--:B------:R-:W-:Y:S02]  /*e560*/  @!P2 LEA R28, P6, R26, R149.reuse, 0x2 ;  /* 0x000000951a1ca211 */ /* 0x080fe400078c10ff */
[----:B------:R-:W-:Y:S01]  /*e570*/  ISETP.GE.AND P5, PT, R20, c[0x0][0x3c8], PT ;  /* 0x0000f20014007a0c */ /* 0x000fe20003fa6270 */
[----:B------:R3:W-:Y:S01]  /*e580*/  @!P3 ST.E.64 [R32.64], R58 ;  /* 0x0000003a2000b985 */ /* 0x0007e2000c101b08 */
[----:B------:R-:W-:Y:S02]  /*e590*/  @!P2 LEA.HI.X R29, R26, R148, R25, 0x2, P6 ;  /* 0x000000941a1da211 */ /* 0x000fe400030f1419 */
[----:B------:R-:W-:-:S02]  /*e5a0*/  @!P1 LEA R26, P6, R24, R149, 0x2 ;  /* 0x00000095181a9211 */ /* 0x000fc400078c10ff */
[----:B------:R-:W-:Y:S01]  /*e5b0*/  ISETP.GE.AND P4, PT, R18, c[0x0][0x3c8], PT ;  /* 0x0000f20012007a0c */ /* 0x000fe20003f86270 */
[----:B------:R3:W-:Y:S01]  /*e5c0*/  @!P2 ST.E.64 [R28.64], R62 ;  /* 0x0000003e1c00a985 */ /* 0x0007e2000c101b08 */
[-C--:B------:R-:W-:Y:S02]  /*e5d0*/  @!P1 LEA.HI.X R27, R24, R148.reuse, R23, 0x2, P6 ;  /* 0x00000094181b9211 */ /* 0x080fe400030f1417 */
[----:B------:R-:W-:Y:S02]  /*e5e0*/  @!P0 LEA R24, P6, R22, R149, 0x2 ;  /* 0x0000009516188211 */ /* 0x000fe400078c10ff */
[----:B------:R-:W-:Y:S01]  /*e5f0*/  ISETP.GE.AND P3, PT, R16, c[0x0][0x3c8], PT ;  /* 0x0000f20010007a0c */ /* 0x000fe20003f66270 */
[----:B------:R3:W-:Y:S01]  /*e600*/  @!P1 ST.E.64 [R26.64], R66 ;  /* 0x000000421a009985 */ /* 0x0007e2000c101b08 */
[----:B------:R-:W-:Y:S02]  /*e610*/  @!P0 LEA.HI.X R25, R22, R148, R21, 0x2, P6 ;  /* 0x0000009416198211 */ /* 0x000fe400030f1415 */
[----:B------:R-:W-:-:S02]  /*e620*/  ISETP.GE.AND P2, PT, R14, c[0x0][0x3c8], PT ;  /* 0x0000f2000e007a0c */ /* 0x000fc40003f46270 */
[----:B------:R-:W-:Y:S01]  /*e630*/  @!P5 LEA R22, P6, R20, R149, 0x2 ;  /* 0x000000951416d211 */ /* 0x000fe200078c10ff */
[----:B------:R3:W-:Y:S01]  /*e640*/  @!P0 ST.E.64 [R24.64], R70 ;  /* 0x0000004618008985 */ /* 0x0007e2000c101b08 */
[----:B------:R-:W-:Y:S02]  /*e650*/  ISETP.GE.AND P1, PT, R12, c[0x0][0x3c8], PT ;  /* 0x0000f2000c007a0c */ /* 0x000fe40003f26270 */
[----:B------:R-:W-:-:S03]  /*e660*/  @!P5 LEA.HI.X R23, R20, R148, R19, 0x2, P6 ;  /* 0x000000941417d211 */ /* 0x000fc600030f1413 */
[-C--:B------:R-:W-:Y:S02]  /*e670*/  @!P3 LEA R20, P6, R16, R149.reuse, 0x2 ;  /* 0x000000951014b211 */ /* 0x080fe400078c10ff */
[-C--:B-1----:R-:W-:Y:S01]  /*e680*/  @!P4 LEA R4, P0, R18, R149.reuse, 0x2 ;  /* 0x000000951204c211 */ /* 0x082fe200078010ff */
[----:B------:R3:W-:Y:S01]  /*e690*/  @!P5 ST.E.64 [R22.64], R74 ;  /* 0x0000004a1600d985 */ /* 0x0007e2000c101b08 */
[-C--:B------:R-:W-:Y:S02]  /*e6a0*/  @!P3 LEA.HI.X R21, R16, R148.reuse, R15, 0x2, P6 ;  /* 0x000000941015b211 */ /* 0x080fe400030f140f */
[-C--:B------:R-:W-:Y:S02]  /*e6b0*/  @!P4 LEA.HI.X R5, R18, R148.reuse, R17, 0x2, P0 ;  /* 0x000000941205c211 */ /* 0x080fe400000f1411 */
[----:B------:R-:W-:Y:S02]  /*e6c0*/  ISETP.GE.AND P0, PT, R10, c[0x0][0x3c8], PT ;  /* 0x0000f2000a007a0c */ /* 0x000fe40003f06270 */
[CC--:B------:R-:W-:Y:S01]  /*e6d0*/  @!P2 LEA R16, P6, R14.reuse, R149.reuse, 0x2 ;  /* 0x000000950e10a211 */ /* 0x0c0fe200078c10ff */
[----:B------:R3:W-:Y:S03]  /*e6e0*/  @!P4 ST.E.64 [R4.64], R78 ;  /* 0x0000004e0400c985 */ /* 0x0007e6000c101b08 */
[----:B------:R-:W-:Y:S01]  /*e6f0*/  @!P2 LEA.HI.X R17, R14, R148, R13, 0x2, P6 ;  /* 0x000000940e11a211 */ /* 0x000fe200030f140d */
[----:B------:R3:W-:Y:S01]  /*e700*/  @!P3 ST.E.64 [R20.64], R82 ;  /* 0x000000521400b985 */ /* 0x0007e2000c101b08 */
        /* <DEDUP_REMOVED lines=9> */
[----:B---3--:R-:W-:-:S04]  /*e7a0*/  LEA R4, P0, R8, R149, 0x2 ;  /* 0x0000009508047211 */ /* 0x008fc800078010ff */
[----:B------:R-:W-:-:S05]  /*e7b0*/  LEA.HI.X R5, R8, R148, R7, 0x2, P0 ;  /* 0x0000009408057211 */ /* 0x000fca00000f1407 */
[----:B------:R1:W-:Y:S01]  /*e7c0*/  ST.E.64 [R4.64], R98 ;  /* 0x0000006204007985 */ /* 0x0003e2000c101b08 */
[----:B------:R-:W-:Y:S05]  /*e7d0*/  BRA `(.L_x_2174) ;  /* 0x00000bc000007947 */ /* 0x000fea0003800000 */
.L_x_2159:
        /* <DEDUP_REMOVED lines=16> */
[----:B--2--5:R1:W2:Y:S04]  /*e8e0*/  LDG.E R6, [R4.64] ;  /* 0x0000000804067981 */ /* 0x0242a8000c1e1900 */
[----:B-1--4-:R-:W2:Y:S02]  /*e8f0*/  LDG.E R4, [R4.64+0x4] ;  /* 0x0000040804047981 */ /* 0x012ea4000c1e1900 */
[----:B--2---:R-:W-:Y:S02]  /*e900*/  IADD3 R6, -R6, R4, RZ ;  /* 0x0000000406067210 */ /* 0x004fe40007ffe1ff */
.L_x_2180:
[----:B------:R-:W-:Y:S01]  /*e910*/  ISETP.GT.AND P0, PT, R206, 0x7f, PT ;  /* 0x0000007fce00780c */ /* 0x000fe20003f04270 */
[----:B------:R-:W-:Y:S01]  /*e920*/  BSSY B0, `(.L_x_2181) ;  /* 0x0000034000007945 */ /* 0x000fe20003800000 */
[----:B------:R-:W-:Y:S02]  /*e930*/  SEL R230, R230, RZ, !P2 ;  /* 0x000000ffe6e67207 */ /* 0x000fe40005000000 */
[----:B------:R-:W-:-:S02]  /*e940*/  SEL R7, R7, RZ, !P2 ;  /* 0x000000ff07077207 */ /* 0x000fc40005000000 */
[----:B----45:R-:W-:-:S07]  /*e950*/  SHF.R.S32.HI R4, RZ, 0x1f, R0 ;  /* 0x0000001fff047819 */ /* 0x030fce0000011400 */
[----:B------:R-:W-:Y:S05]  /*e960*/  @P0 BRA `(.L_x_2182) ;  /* 0x000002f000000947 */ /* 0x000fea0003800000 */
[----:B------:R-:W-:Y:S01]  /*e970*/  IMAD R5, R6, c[0x0][0x4e8], RZ ;  /* 0x00013a0006057a24 */ /* 0x000fe200078e02ff */
[----:B------:R-:W-:-:S04]  /*e980*/  IADD3 R2, R197, R206, RZ ;  /* 0x000000cec5027210 */ /* 0x000fc80007ffe0ff */
[----:B------:R-:W-:-:S13]  /*e990*/  ISETP.GE.AND P0, PT, R2, R5, PT ;  /* 0x000000050200720c */ /* 0x000fda0003f06270 */
[----:B------:R-:W-:Y:S05]  /*e9a0*/  @P0 BRA `(.L_x_2182) ;  /* 0x000002b000000947 */ /* 0x000fea0003800000 */
[----:B------:R-:W-:Y:S01]  /*e9b0*/  IMAD.MOV.U32 R22, RZ, RZ, 0x368 ;  /* 0x00000368ff167424 */ /* 0x000fe200078e00ff */
[----:B------:R-:W-:Y:S01]  /*e9c0*/  ISETP.GT.AND P2, PT, R234, 0x1, PT ;  /* 0x00000001ea00780c */ /* 0x000fe20003f44270 */
[----:B------:R-:W-:Y:S01]  /*e9d0*/  IMAD.MOV.U32 R5, RZ, RZ, c[0x0][0x4e8] ;  /* 0x00013a00ff057624 */ /* 0x000fe200078e00ff */
[----:B------:R-:W-:Y:S02]  /*e9e0*/  MOV R10, R2 ;  /* 0x00000002000a7202 */ /* 0x000fe40000000f00 */
[----:B------:R-:W-:Y:S02]  /*e9f0*/  SEL R22, R22, 0x328, P2 ;  /* 0x0000032816167807 */ /* 0x000fe40001000000 */
[----:B------:R-:W-:Y:S02]  /*ea00*/  ISETP.NE.AND P0, PT, R5, 0x1, PT ;  /* 0x000000010500780c */ /* 0x000fe40003f05270 */
[----:B------:R-:W4:Y:S01]  /*ea10*/  LDC.64 R20, c[0x0][R22+0x170] ;  /* 0x00005c0016147b82 */ /* 0x000f220000000a00 */
[----:B------:R-:W-:-:S07]  /*ea20*/  SEL R235, R235, RZ, P2 ;  /* 0x000000ffebeb7207 */ /* 0x000fce0001000000 */
[----:B------:R-:W5:Y:S03]  /*ea30*/  LDC.64 R14, c[0x0][R22+0x168] ;  /* 0x00005a00160e7b82 */ /* 0x000f660000000a00 */
[----:B------:R-:W-:-:S05]  /*ea40*/  @P0 IMAD.HI.U32 R9, R2, c[0x0][0x4ec], RZ ;  /* 0x00013b0002090a27 */ /* 0x000fca00078e00ff */
[----:B------:R-:W1:Y:S01]  /*ea50*/  LDC.64 R18, c[0x0][R22+0x178] ;  /* 0x00005e0016127b82 */ /* 0x000e620000000a00 */
[----:B------:R-:W-:-:S05]  /*ea60*/  @P0 SHF.R.U32.HI R10, RZ, c[0x0][0x4f0], R9 ;  /* 0x00013c00ff0a0a19 */ /* 0x000fca0000011609 */
[----:B------:R-:W-:Y:S02]  /*ea70*/  IMAD.MOV R9, RZ, RZ, -R10 ;  /* 0x000000ffff097224 */ /* 0x000fe400078e0a0a */
[----:B------:R-:W2:Y:S02]  /*ea80*/  LDC.64 R16, c[0x0][R22+0x160] ;  /* 0x0000580016107b82 */ /* 0x000ea40000000a00 */
[----:B------:R-:W-:Y:S02]  /*ea90*/  IMAD R9, R9, c[0x0][0x4e8], R2 ;  /* 0x00013a0009097a24 */ /* 0x000fe400078e0202 */
[-C--:B----4-:R-:W-:Y:S02]  /*eaa0*/  IMAD R5, R21, R230.reuse, RZ ;  /* 0x000000e615057224 */ /* 0x090fe400078e02ff */
[----:B------:R-:W-:-:S04]  /*eab0*/  IMAD.WIDE.U32 R12, R20, R230, RZ ;  /* 0x000000e6140c7225 */ /* 0x000fc800078e00ff */
[----:B------:R-:W-:Y:S02]  /*eac0*/  IMAD R5, R20, R7, R5 ;  /* 0x0000000714057224 */ /* 0x000fe400078e0205 */
[-C--:B-----5:R-:W-:Y:S02]  /*ead0*/  IMAD R8, R15, R231.reuse, RZ ;  /* 0x000000e70f087224 */ /* 0x0a0fe400078e02ff */
[----:B------:R-:W-:Y:S01]  /*eae0*/  IMAD.WIDE.U32 R14, R14, R231, RZ ;  /* 0x000000e70e0e7225 */ /* 0x000fe200078e00ff */
[----:B------:R-:W-:-:S03]  /*eaf0*/  IADD3 R5, R13, R5, RZ ;  /* 0x000000050d057210 */ /* 0x000fc60007ffe0ff */
[----:B------:R-:W-:Y:S01]  /*eb00*/  IMAD.IADD R8, R15, 0x1, R8 ;  /* 0x000000010f087824 */ /* 0x000fe200078e0208 */
[----:B------:R-:W-:Y:S01]  /*eb10*/  IADD3 R14, P1, P0, R12, R14, R0 ;  /* 0x0000000e0c0e7210 */ /* 0x000fe2000783e000 */
[-C--:B-1----:R-:W-:Y:S02]  /*eb20*/  IMAD R11, R19, R235.reuse, RZ ;  /* 0x000000eb130b7224 */ /* 0x082fe400078e02ff */
[----:B------:R-:W-:Y:S01]  /*eb30*/  IMAD.WIDE.U32 R18, R18, R235, RZ ;  /* 0x000000eb12127225 */ /* 0x000fe200078e00ff */
[----:B------:R-:W-:Y:S02]  /*eb40*/  IADD3.X R5, R5, R8, R4, P1, P0 ;  /* 0x0000000805057210 */ /* 0x000fe40000fe0404 */
[----:B------:R-:W-:Y:S02]  /*eb50*/  SHF.R.S32.HI R8, RZ, 0x1f, R9 ;  /* 0x0000001fff087819 */ /* 0x000fe40000011409 */
[----:B------:R-:W-:Y:S01]  /*eb60*/  IADD3 R14, P1, P0, R10, R14, R18 ;  /* 0x0000000e0a0e7210 */ /* 0x000fe2000783e012 */
[----:B--2---:R-:W-:Y:S01]  /*eb70*/  IMAD R2, R17, R9, RZ ;  /* 0x0000000911027224 */ /* 0x004fe200078e02ff */
[----:B------:R-:W-:-:S02]  /*eb80*/  IADD3 R11, R19, R11, RZ ;  /* 0x0000000b130b7210 */ /* 0x000fc40007ffe0ff */
[----:B------:R-:W-:Y:S01]  /*eb90*/  SHF.R.S32.HI R10, RZ, 0x1f, R10 ;  /* 0x0000001fff0a7819 */ /* 0x000fe2000001140a */
[----:B------:R-:W-:Y:S01]  /*eba0*/  IMAD R2, R16, R8, R2 ;  /* 0x0000000810027224 */ /* 0x000fe200078e0202 */
[----:B------:R-:W-:Y:S02]  /*ebb0*/  MOV R8, c[0x0][0x4ac] ;  /* 0x00012b0000087a02 */ /* 0x000fe40000000f00 */
[----:B------:R-:W-:Y:S01]  /*ebc0*/  IADD3.X R15, R10, R5, R11, P1, P0 ;  /* 0x000000050a0f7210 */ /* 0x000fe20000fe040b */
[----:B------:R-:W-:Y:S01]  /*ebd0*/  IMAD.MOV.U32 R5, RZ, RZ, c[0x0][0x4a8] ;  /* 0x00012a00ff057624 */ /* 0x000fe200078e00ff */
[----:B------:R-:W-:-:S03]  /*ebe0*/  SEL R8, R8, c[0x0][0x454], P2 ;  /* 0x0001150008087a07 */ /* 0x000fc60001000000 */
[----:B------:R-:W-:Y:S01]  /*ebf0*/  IMAD.WIDE.U32 R14, R16, R9, R14 ;  /* 0x00000009100e7225 */ /* 0x000fe200078e000e */
[----:B------:R-:W-:-:S03]  /*ec00*/  SEL R5, R5, c[0x0][0x450], P2 ;  /* 0x0001140005057a07 */ /* 0x000fc60001000000 */
[----:B------:R-:W-:Y:S01]  /*ec10*/  IMAD.IADD R2, R15, 0x1, R2 ;  /* 0x000000010f027824 */ /* 0x000fe200078e0202 */
[----:B------:R-:W-:-:S04]  /*ec20*/  LEA R10, P0, R14, R5, 0x2 ;  /* 0x000000050e0a7211 */ /* 0x000fc800078010ff */
[----:B------:R-:W-:Y:S02]  /*ec30*/  LEA.HI.X R11, R14, R8, R2, 0x2, P0 ;  /* 0x000000080e0b7211 */ /* 0x000fe400000f1402 */
[----:B------:R-:W-:-:S05]  /*ec40*/  MOV R2, 0xff800000 ;  /* 0xff80000000027802 */ /* 0x000fca0000000f00 */
[----:B------:R1:W-:Y:S02]  /*ec50*/  STG.E [R10.64], R2 ;  /* 0x000000020a007986 */ /* 0x0003e4000c101908 */
.L_x_2182:
[----:B------:R-:W-:Y:S05]  /*ec60*/  BSYNC B0 ;  /* 0x0000000000007941 */ /* 0x000fea0003800000 */
.L_x_2181:
[----:B------:R-:W-:-:S13]  /*ec70*/  ISETP.GT.AND P0, PT, R234, 0x1, PT ;  /* 0x00000001ea00780c */ /* 0x000fda0003f04270 */
[----:B------:R-:W-:Y:S05]  /*ec80*/  @P0 BRA `(.L_x_2174) ;  /* 0x0000071000000947 */ /* 0x000fea0003800000 */
[----:B-1----:R-:W-:Y:S01]  /*ec90*/  MOV R2, c[0x0][0x4e8] ;  /* 0x00013a0000027a02 */ /* 0x002fe20000000f00 */
[----:B------:R-:W-:Y:S02]  /*eca0*/  IMAD R4, R4, c[0x0][0x3a0], RZ ;  /* 0x0000e80004047a24 */ /* 0x000fe400078e02ff */
[----:B------:R-:W-:Y:S01]  /*ecb0*/  IMAD.WIDE.U32 R8, R0, c[0x0][0x3a0], RZ ;  /* 0x0000e80000087a25 */ /* 0x000fe200078e00ff */
[----:B------:R-:W-:-:S03]  /*ecc0*/  ISETP.NE.AND P0, PT, R2, 0x1, PT ;  /* 0x000000010200780c */ /* 0x000fc60003f05270 */
[----:B------:R-:W-:Y:S01]  /*ecd0*/  IMAD R4, R0, c[0x0][0x3a4], R4 ;  /* 0x0000e90000047a24 */ /* 0x000fe200078e0204 */
[----:B------:R-:W-:Y:S01]  /*ece0*/  LEA R0, R218, R219, 0x5 ;  /* 0x000000dbda007211 */ /* 0x000fe200078e28ff */
[----:B------:R-:W-:-:S03]  /*ecf0*/  IMAD R7, R7, c[0x0][0x3f0], RZ ;  /* 0x0000fc0007077a24 */ /* 0x000fc600078e02ff */
[----:B------:R-:W-:Y:S01]  /*ed00*/  IADD3 R0, R197, R0, RZ ;  /* 0x00000000c5007210 */ /* 0x000fe20007ffe0ff */
[----:B------:R-:W-:Y:S01]  /*ed10*/  IMAD R7, R230, c[0x0][0x3f4], R7 ;  /* 0x0000fd00e6077a24 */ /* 0x000fe200078e0207 */
[----:B------:R-:W-:Y:S02]  /*ed20*/  IADD3 R9, R9, R4, RZ ;  /* 0x0000000409097210 */ /* 0x000fe40007ffe0ff */
[----:B------:R-:W-:Y:S01]  /*ed30*/  MOV R4, R0 ;  /* 0x0000000000047202 */ /* 0x000fe20000000f00 */
[----:B------:R-:W-:Y:S01]  /*ed40*/  @P0 IMAD.HI.U32 R2, R0, c[0x0][0x4ec], RZ ;  /* 0x00013b0000020a27 */ /* 0x000fe200078e00ff */
[----:B------:R-:W-:-:S03]  /*ed50*/  IADD3 R197, R219, R197, RZ ;  /* 0x000000c5dbc57210 */ /* 0x000fc60007ffe0ff */
        /* <DEDUP_REMOVED lines=13> */
[----:B------:R-:W-:Y:S01]  /*ee30*/  IMAD R8, R8, c[0x0][0x3d8], RZ ;  /* 0x0000f60008087a24 */ /* 0x000fe200078e02ff */
[----:B------:R-:W-:-:S03]  /*ee40*/  MOV R10, R230 ;  /* 0x000000e6000a7202 */ /* 0x000fc60000000f00 */
[C---:B------:R-:W-:Y:S02]  /*ee50*/  IMAD R8, R5.reuse, c[0x0][0x3dc], R8 ;  /* 0x0000f70005087a24 */ /* 0x040fe400078e0208 */
[----:B------:R-:W-:-:S05]  /*ee60*/  IMAD.WIDE.U32 R10, R5, c[0x0][0x3d8], R10 ;  /* 0x0000f600050a7a25 */ /* 0x000fca00078e000a */
[----:B------:R-:W-:Y:S02]  /*ee70*/  LEA R7, P0, R10, c[0x0][0x380], 0x1 ;  /* 0x0000e0000a077a11 */ /* 0x000fe400078008ff */
[----:B------:R-:W-:-:S04]  /*ee80*/  IADD3 R8, R11, R8, RZ ;  /* 0x000000080b087210 */ /* 0x000fc80007ffe0ff */
[----:B------:R-:W-:Y:S01]  /*ee90*/  LEA.HI.X R8, R10, c[0x0][0x384], R8, 0x1, P0 ;  /* 0x0000e1000a087a11 */ /* 0x000fe200000f0c08 */
[----:B------:R-:W-:Y:S05]  /*eea0*/  BRA.DIV ~URZ, `(.L_x_2183) ;  /* 0x000021727f007947 */ /* 0x000fea000b800000 */
[----:B------:R1:W4:Y:S02]  /*eeb0*/  SHFL.IDX PT, R9, R8, RZ, 0x181f ;  /* 0x00181fff08097589 */ /* 0x00032400000e0000 */
.L_x_2238:
[----:B------:R-:W-:Y:S05]  /*eec0*/  BRA.DIV ~URZ, `(.L_x_2184) ;  /* 0x000021c27f007947 */ /* 0x000fea000b800000 */
[----:B------:R1:W2:Y:S02]  /*eed0*/  SHFL.IDX PT, R0, R7, RZ, 0x181f ;  /* 0x00181fff07007589 */ /* 0x0002a400000e0000 */
.L_x_2239:
        /* <DEDUP_REMOVED lines=10> */
[-C--:B----4-:R-:W-:Y:S02]  /*ef80*/  @!P2 LEA.HI.X R11, R222, R9.reuse, R223, 0x1, P5 ;  /* 0x00000009de0ba211 */ /* 0x090fe400028f0cdf */
[-C--:B------:R-:W-:Y:S02]  /*ef90*/  @!P1 LEA.HI.X R5, R208, R9.reuse, R203, 0x1, P4 ;  /* 0x00000009d0059211 */ /* 0x080fe400020f0ccb */
[----:B------:R-:W-:Y:S01]  /*efa0*/  @!P0 LEA.HI.X R13, R207, R9, R202, 0x1, P3 ;  /* 0x00000009cf0d8211 */ /* 0x000fe200018f0cca */
[----:B------:R2:W-:Y:S04]  /*efb0*/  @!P2 ST.E.128 [R10.64], RZ ;  /* 0x000000ff0a00a985 */ /* 0x0005e8000c101d08 */
[----:B------:R2:W-:Y:S04]  /*efc0*/  @!P1 ST.E.128 [R4.64], RZ ;  /* 0x000000ff04009985 */ /* 0x0005e8000c101d08 */
[----:B------:R2:W-:Y:S02]  /*efd0*/  @!P0 ST.E.128 [R12.64], RZ ;  /* 0x000000ff0c008985 */ /* 0x0005e4000c101d08 */
.L_x_2186:
[----:B------:R-:W-:Y:S05]  /*efe0*/  BSYNC B0 ;  /* 0x0000000000007941 */ /* 0x000fea0003800000 */
.L_x_2185:
[----:B------:R-:W-:Y:S05]  /*eff0*/  BRA.DIV ~URZ, `(.L_x_2187) ;  /* 0x000021027f007947 */ /* 0x000fea000b800000 */
[----:B----4-:R4:W1:Y:S04]  /*f000*/  SHFL.IDX PT, R9, R8, 0x1, 0x181f ;  /* 0x00381f0008097f89 */ /* 0x01086800000e0000 */
[----:B--2---:R4:W2:Y:S02]  /*f010*/  SHFL.IDX PT, R0, R7, 0x1, 0x181f ;  /* 0x00381f0007007f89 */ /* 0x0048a400000e0000 */
.L_x_2240:
        /* <DEDUP_REMOVED lines=16> */
.L_x_2189:
[----:B------:R-:W-:Y:S05]  /*f120*/  BSYNC B0 ;  /* 0x0000000000007941 */ /* 0x000fea0003800000 */
.L_x_2188:
[----:B------:R-:W-:Y:S05]  /*f130*/  BRA.DIV ~URZ, `(.L_x_2190) ;  /* 0x000020927f007947 */ /* 0x000fea000b800000 */
[----:B-1----:R1:W3:Y:S02]  /*f140*/  SHFL.IDX PT, R9, R8, 0x2, 0x181f ;  /* 0x00581f0008097f89 */ /* 0x0022e400000e0000 */
.L_x_2241:
[----:B------:R-:W-:Y:S05]  /*f150*/  BRA.DIV ~URZ, `(.L_x_2191) ;  /* 0x000020e27f007947 */ /* 0x000fea000b800000 */
[----:B--2---:R2:W1:Y:S02]  /*f160*/  SHFL.IDX PT, R0, R7, 0x2, 0x181f ;  /* 0x00581f0007007f89 */ /* 0x00446400000e0000 */
.L_x_2242:
        /* <DEDUP_REMOVED lines=10> */
[-C--:B---3--:R-:W-:Y:S02]  /*f210*/  @!P2 LEA.HI.X R11, R222, R9.reuse, R223, 0x1, P5 ;  /* 0x00000009de0ba211 */ /* 0x088fe400028f0cdf */
[-C--:B------:R-:W-:Y:S02]  /*f220*/  @!P1 LEA.HI.X R5, R208, R9.reuse, R203, 0x1, P4 ;  /* 0x00000009d0059211 */ /* 0x080fe400020f0ccb */
[----:B------:R-:W-:Y:S01]  /*f230*/  @!P0 LEA.HI.X R13, R207, R9, R202, 0x1, P3 ;  /* 0x00000009cf0d8211 */ /* 0x000fe200018f0cca */
[----:B------:R1:W-:Y:S04]  /*f240*/  @!P2 ST.E.128 [R10.64], RZ ;  /* 0x000000ff0a00a985 */ /* 0x0003e8000c101d08 */
[----:B------:R1:W-:Y:S04]  /*f250*/  @!P1 ST.E.128 [R4.64], RZ ;  /* 0x000000ff04009985 */ /* 0x0003e8000c101d08 */
[----:B------:R1:W-:Y:S02]  /*f260*/  @!P0 ST.E.128 [R12.64], RZ ;  /* 0x000000ff0c008985 */ /* 0x0003e4000c101d08 */
.L_x_2193:
[----:B------:R-:W-:Y:S05]  /*f270*/  BSYNC B0 ;  /* 0x0000000000007941 */ /* 0x000fea0003800000 */
.L_x_2192:
[----:B------:R-:W-:Y:S05]  /*f280*/  BRA.DIV ~URZ, `(.L_x_2194) ;  /* 0x000020227f007947 */ /* 0x000fea000b800000 */
[----:B-1--4-:R-:W1:Y:S04]  /*f290*/  SHFL.IDX PT, R8, R8, 0x3, 0x181f ;  /* 0x00781f0008087f89 */ /* 0x012e6800000e0000 */
[----:B--2---:R-:W2:Y:S02]  /*f2a0*/  SHFL.IDX PT, R7, R7, 0x3, 0x181f ;  /* 0x00781f0007077f89 */ /* 0x004ea400000e0000 */
.L_x_2243:
        /* <DEDUP_REMOVED lines=15> */
.L_x_2174:
[----:B------:R-:W-:Y:S05]  /*f3a0*/  BSYNC B1 ;  /* 0x0000000000017941 */ /* 0x000fea0003800000 */
.L_x_2158:
[----:B------:R-:W-:-:S13]  /*f3b0*/  ISETP.NE.AND P0, PT, R220, RZ, PT ;  /* 0x000000ffdc00720c */ /* 0x000fda0003f05270 */
[----:B------:R-:W-:Y:S01]  /*f3c0*/  @P0 WARPSYNC 0xffffffff ;  /* 0xffffffff00000948 */ /* 0x000fe20003800000 */
[----:B------:R-:W-:Y:S06]  /*f3d0*/  @P0 BAR.SYNC.DEFER_BLOCKING 0x5, 0x100 ;  /* 0x0144000000000b1d */ /* 0x000fec0000010000 */
[----:B------:R-:W4:Y:S04]  /*f3e0*/  @P0 LDS.128 R196, [0x24100] ;  /* 0x02410000ffc40984 */ /* 0x000f280000000c00 */
[----:B------:R-:W-:Y:S06]  /*f3f0*/  @P0 BAR.ARV 0x4, 0x100 ;  /* 0x0104000000000b1d */ /* 0x000fec0000002000 */
[----:B------:R-:W-:Y:S05]  /*f400*/  @P0 BRA `(.L_x_2195) ;  /* 0x00000ea000000947 */ /* 0x000fea0003800000 */
[----:B-1----:R-:W-:Y:S01]  /*f410*/  LOP3.LUT R6, R206, 0x1f, RZ, 0xc0, !PT ;  /* 0x0000001fce067812 */ /* 0x002fe200078ec0ff */
[----:B--2---:R-:W-:-:S03]  /*f420*/  IMAD.MOV.U32 R11, RZ, RZ, RZ ;  /* 0x000000ffff0b7224 */ /* 0x004fc600078e00ff */
[----:B------:R-:W-:Y:S01]  /*f430*/  ISETP.NE.AND P5, PT, R6, 0x1f, PT ;  /* 0x0000001f0600780c */ /* 0x000fe20003fa5270 */
[----:B------:R-:W-:Y:S10]  /*f440*/  BRA.DIV ~URZ, `(.L_x_2196) ;  /* 0x00001f327f007947 */ /* 0x000ff4000b800000 */
[----:B------:R1:W2:Y:S02]  /*f450*/  SHFL.IDX PT, R7, R3, RZ, 0x1f ;  /* 0x00001fff03077589 */ /* 0x0002a400000e0000 */
.L_x_2244:
[----:B------:R-:W-:Y:S05]  /*f460*/  BRA.DIV ~URZ, `(.L_x_2197) ;  /* 0x00001f827f007947 */ /* 0x000fea000b800000 */
[----:B-1----:R-:W1:Y:S02]  /*f470*/  SHFL.IDX PT, R3, R3, 0x1, 0x1f ;  /* 0x00201f0003037f89 */ /* 0x002e6400000e0000 */
.L_x_2245:
[----:B---34-:R-:W-:Y:S02]  /*f480*/  IMAD.IADD R4, R199, 0x1, R6 ;  /* 0x00000001c7047824 */ /* 0x018fe400078e0206 */
        /* <DEDUP_REMOVED lines=17> */
.L_x_2246:
        /* <DEDUP_REMOVED lines=16> */
.L_x_2247:
[----:B----4-:R-:W-:Y:S01]  /*f6a0*/  IMAD R0, R0, c[0x0][0x538], RZ ;  /* 0x00014e0000007a24 */ /* 0x010fe200078e02ff */
[----:B------:R-:W-:Y:S04]  /*f6b0*/  BSSY B1, `(.L_x_2200) ;  /* 0x00000ba000017945 */ /* 0x000fe80003800000 */
[----:B-1----:R-:W-:-:S04]  /*f6c0*/  IADD3 R196, R0, R3, RZ ;  /* 0x0000000300c47210 */ /* 0x002fc80007ffe0ff */
[----:B--2---:R-:W-:-:S13]  /*f6d0*/  ISETP.GT.AND P6, PT, R196, R7, PT ;  /* 0x00000007c400720c */ /* 0x004fda0003fc4270 */
[----:B------:R-:W-:Y:S05]  /*f6e0*/  @P6 BRA `(.L_x_2201) ;  /* 0x0000024000006947 */ /* 0x000fea0003800000 */
.L_x_2205:
        /* <DEDUP_REMOVED lines=16> */
.L_x_2248:
        /* <DEDUP_REMOVED lines=16> */
.L_x_2249:
[----:B--2---:R-:W-:-:S05]  /*f8f0*/  IMAD R0, R0, c[0x0][0x538], RZ ;  /* 0x00014e0000007a24 */ /* 0x004fca00078e02ff */
[----:B------:R-:W-:-:S04]  /*f900*/  IADD3 R196, R0, R196, RZ ;  /* 0x000000c400c47210 */ /* 0x000fc80007ffe0ff */
[----:B------:R-:W-:-:S13]  /*f910*/  ISETP.GT.AND P6, PT, R196, R7, PT ;  /* 0x00000007c400720c */ /* 0x000fda0003fc4270 */
[----:B-1----:R-:W-:Y:S05]  /*f920*/  @!P6 BRA `(.L_x_2205) ;  /* 0xfffffdc00000e947 */ /* 0x002fea000383ffff */
.L_x_2201:
[----:B------:R-:W-:-:S05]  /*f930*/  IADD3 R196, -R0, R196, RZ ;  /* 0x000000c400c47210 */ /* 0x000fca0007ffe1ff */
[----:B------:R-:W-:-:S05]  /*f940*/  IMAD R0, R9, c[0x0][0x538], R196 ;  /* 0x00014e0009007a24 */ /* 0x000fca00078e02c4 */
[----:B------:R-:W-:Y:S01]  /*f950*/  ISETP.GT.AND P0, PT, R0, R7, PT ;  /* 0x000000070000720c */ /* 0x000fe20003f04270 */
[----:B------:R-:W-:-:S12]  /*f960*/  BRA.DIV ~URZ, `(.L_x_2206) ;  /* 0x00001f127f007947 */ /* 0x000fd8000b800000 */
[----:B------:R-:W-:-:S04]  /*f970*/  VOTE.ANY R8, PT, !P0 ;  /* 0x0000000000087806 */ /* 0x000fc800040e0100 */
.L_x_2250:
[----:B------:R-:W1:Y:S02]  /*f980*/  POPC R12, R8 ;  /* 0x00000008000c7309 */ /* 0x000e640000000000 */
[----:B-1----:R-:W-:Y:S01]  /*f990*/  IADD3 R199, R12, R199, RZ ;  /* 0x000000c70cc77210 */ /* 0x002fe20007ffe0ff */
[----:B------:R-:W-:Y:S05]  /*f9a0*/  BRA.DIV ~URZ, `(.L_x_2207) ;  /* 0x00001f127f007947 */ /* 0x000fea000b800000 */
[----:B------:R1:W2:Y:S04]  /*f9b0*/  SHFL.IDX PT, R197, R197, R12, 0x1f ;  /* 0x00001f0cc5c57589 */ /* 0x0002a800000e0000 */
[----:B------:R1:W4:Y:S02]  /*f9c0*/  SHFL.IDX PT, R3, R11, R12, 0x1f ;  /* 0x00001f0c0b037589 */ /* 0x00032400000e0000 */
.L_x_2251:
[----:B------:R-:W-:Y:S01]  /*f9d0*/  ISETP.NE.AND P0, PT, R8, RZ, PT ;  /* 0x000000ff0800720c */ /* 0x000fe20003f05270 */
[----:B------:R-:W-:-:S12]  /*f9e0*/  BSSY B0, `(.L_x_2208) ;  /* 0x0000005000007945 */ /* 0x000fd80003800000 */
[----:B------:R-:W-:Y:S05]  /*f9f0*/  @!P0 BRA `(.L_x_2209) ;  /* 0x0000003000008947 */ /* 0x000fea0003800000 */
[----:B------:R-:W-:Y:S01]  /*fa00*/  IADD3 R4, R12, -0x1, RZ ;  /* 0xffffffff0c047810 */ /* 0x000fe20007ffe0ff */
[----:B------:R-:W-:Y:S05]  /*fa10*/  BRA.DIV ~URZ, `(.L_x_2210) ;  /* 0x00001f727f007947 */ /* 0x000fea000b800000 */
[----:B------:R1:W3:Y:S02]  /*fa20*/  SHFL.IDX PT, R10, R9, R4, 0x1f ;  /* 0x00001f04090a7589 */ /* 0x0002e400000e0000 */
.L_x_2209:
[----:B------:R-:W-:Y:S05]  /*fa30*/  BSYNC B0 ;  /* 0x0000000000007941 */ /* 0x000fea0003800000 */
.L_x_2208:
[----:B----4-:R-:W-:Y:S01]  /*fa40*/  ISETP.NE.AND P0, PT, R3, 0x1, PT ;  /* 0x000000010300780c */ /* 0x010fe20003f05270 */
[----:B---3--:R-:W-:Y:S01]  /*fa50*/  IMAD R196, R10, c[0x0][0x538], R196 ;  /* 0x00014e000ac47a24 */ /* 0x008fe200078e02c4 */
[----:B------:R-:W-:Y:S04]  /*fa60*/  BSSY B0, `(.L_x_2211) ;  /* 0x0000077000007945 */ /* 0x000fe80003800000 */
[----:B------:R-:W-:-:S07]  /*fa70*/  IADD3 R5, -R196, R7, RZ ;  /* 0x00000007c4057210 */ /* 0x000fce0007ffe1ff */
        /* <DEDUP_REMOVED lines=56> */
.L_x_2212:
[----:B------:R-:W-:-:S04]  /*fe00*/  IMAD.MOV.U32 R0, RZ, RZ, 0x4 ;  /* 0x00000004ff007424 */ /* 0x000fc800078e00ff */
[----:B------:R-:W-:-:S06]  /*fe10*/  IMAD.WIDE R2, R199, R0, c[0x0][0x590] ;  /* 0x00016400c7027625 */ /* 0x000fcc00078e0200 */
[----:B------:R-:W3:Y:S01]  /*fe20*/  LDG.E R3, [R2.64] ;  /* 0x0000000802037981 */ /* 0x000ee2000c1e1900 */
        /* <DEDUP_REMOVED lines=31> */
[----:B------:R-:W-:Y:S01]  /*10020*/  IABS R8, R3 ;  /* 0x0000000300087213 */ /* 0x000fe20000000000 */
[----:B------:R-:W-:Y:S01]  /*10030*/  IMAD.MOV R198, RZ, RZ, -R3 ;  /* 0x000000ffffc67224 */ /* 0x000fe200078e0a03 */
[----:B------:R-:W-:Y:S02]  /*10040*/  IADD3 R4, R4, 0x1000000, R5 ;  /* 0x0100000004047810 */ /* 0x000fe40007ffe005 */
[----:B------:R-:W1:Y:S08]  /*10050*/  I2F.RP R10, R8 ;  /* 0x00000008000a7306 */ /* 0x000e700000209400 */
[----:B-1----:R-:W1:Y:S02]  /*10060*/  MUFU.RCP R10, R10 ;  /* 0x0000000a000a7308 */ /* 0x002e640000001000 */
[----:B-1----:R-:W-:-:S06]  /*10070*/  IADD3 R10, R10, 0xffffffe, RZ ;  /* 0x0ffffffe0a0a7810 */ /* 0x002fcc0007ffe0ff */
[----:B------:R-:W1:Y:S02]  /*10080*/  F2I.FTZ.U32.TRUNC.NTZ R11, R10 ;  /* 0x0000000a000b7305 */ /* 0x000e64000021f000 */
[----:B-1----:R-:W-:Y:S02]  /*10090*/  IMAD.MOV R0, RZ, RZ, -R11 ;  /* 0x000000ffff007224 */ /* 0x002fe400078e0a0b */
[----:B------:R-:W-:Y:S02]  /*100a0*/  IMAD.MOV.U32 R10, RZ, RZ, RZ ;  /* 0x000000ffff0a7224 */ /* 0x000fe400078e00ff */
        /* <DEDUP_REMOVED lines=16> */
[----:B------:R-:W-:Y:S02]  /*101b0*/  IMAD R198, R7, R198, R4 ;  /* 0x000000c607c67224 */ /* 0x000fe400078e0204 */
[----:B------:R-:W-:Y:S02]  /*101c0*/  IMAD.MOV.U32 R2, RZ, RZ, R7 ;  /* 0x000000ffff027224 */ /* 0x000fe400078e0007 */
.L_x_2213:
[----:B------:R-:W-:Y:S05]  /*101d0*/  BSYNC B0 ;  /* 0x0000000000007941 */ /* 0x000fea0003800000 */
.L_x_2211:
[----:B------:R-:W-:-:S04]  /*101e0*/  LOP3.LUT R2, RZ, R2, RZ, 0x33, !PT ;  /* 0x00000002ff027212 */ /* 0x000fc800078e33ff */
[----:B------:R-:W-:Y:S01]  /*101f0*/  IADD3 R197, R2, R197, RZ ;  /* 0x000000c502c57210 */ /* 0x000fe20007ffe0ff */
[----:B------:R-:W-:Y:S05]  /*10200*/  BRA `(.L_x_2214) ;  /* 0x0000004000007947 */ /* 0x000fea0003800000 */
.L_x_2202:
[----:B------:R-:W-:Y:S01]  /*10210*/  IMAD.MOV.U32 R196, RZ, RZ, R7 ;  /* 0x000000ffffc47224 */ /* 0x000fe200078e0007 */
[----:B------:R-:W-:Y:S01]  /*10220*/  MOV R198, RZ ;  /* 0x000000ff00c67202 */ /* 0x000fe20000000f00 */
[----:B------:R-:W-:Y:S01]  /*10230*/  IMAD.MOV.U32 R197, RZ, RZ, RZ ;  /* 0x000000ffffc57224 */ /* 0x000fe200078e00ff */
[----:B------:R-:W-:Y:S02]  /*10240*/  MOV R199, c[0x0][0x53c] ;  /* 0x00014f0000c77a02 */ /* 0x000fe40000000f00 */
.L_x_2214:
[----:B------:R-:W-:Y:S05]  /*10250*/  BSYNC B1 ;  /* 0x0000000000017941 */ /* 0x000fea0003800000 */
.L_x_2200:
[----:B------:R-:W-:Y:S01]  /*10260*/  WARPSYNC 0xffffffff ;  /* 0xffffffff00007948 */ /* 0x000fe20003800000 */
[----:B------:R-:W-:Y:S01]  /*10270*/  BAR.SYNC.DEFER_BLOCKING 0x4, 0x100 ;  /* 0x0104000000007b1d */ /* 0x000fe20000010000 */
[----:B------:R-:W-:-:S13]  /*10280*/  ISETP.NE.AND P0, PT, R6, RZ, PT ;  /* 0x000000ff0600720c */ /* 0x000fda0003f05270 */
[----:B------:R1:W-:Y:S04]  /*10290*/  @!P0 STS.128 [0x24100], R196 ;  /* 0x024100c4ff008388 */ /* 0x0003e80000000c00 */
[----:B------:R-:W-:Y:S06]  /*102a0*/  BAR.ARV 0x5, 0x100 ;  /* 0x0144000000007b1d */ /* 0x000fec0000002000 */
.L_x_2195:
[----:B----4-:R-:W-:-:S13]  /*102b0*/  ISETP.GE.AND P0, PT, R199, c[0x0][0x53c], PT ;  /* 0x00014f00c7007a0c */ /* 0x010fda0003f06270 */
[----:B-123--:R-:W-:Y:S01]  /*102c0*/  @P0 CALL.REL.NOINC `(.L_x_2215) ;  /* 0x0000001000000944 */ /* 0x00efe20003c00000 */
[----:B------:R-:W-:Y:S05]  /*102d0*/  BRA `(.L_x_2216) ;  /* 0xffff136000007947 */ /* 0x000fea000383ffff */
.L_x_2215:
[----:B------:R-:W-:Y:S05]  /*102e0*/  EXIT ;  /* 0x000000000000794d */ /* 0x000fea0003800000 */
.L_x_2114:
[----:B------:R-:W-:Y:S01]  /*102f0*/  IMAD.MOV.U32 R9, RZ, RZ, R8 ;  /* 0x000000ffff097224 */ /* 0x000fe200078e0008 */
[----:B------:R-:W-:Y:S02]  /*10300*/  MOV R2, 0x1 ;  /* 0x0000000100027802 */ /* 0x000fe40000000f00 */
[----:B------:R-:W-:Y:S02]  /*10310*/  MOV R0, 0x10330 ;  /* 0x0001033000007802 */ /* 0x000fe40000000f00 */
[----:B------:R-:W-:Y:S05]  /*10320*/  CALL.REL.NOINC `($__internal_46_$__cuda_sm70_shflsync_up_p) ;  /* 0x0000176000007944 */ /* 0x000fea0003c00000 */
[----:B--2---:R-:W-:Y:S01]  /*10330*/  MOV R0, R2 ;  /* 0x0000000200007202 */ /* 0x004fe20000000f00 */
[----:B-1----:R-:W-:Y:S05]  /*10340*/  BRA `(.L_x_2217) ;  /* 0xffff012000007947 */ /* 0x002fea000383ffff */
.L_x_2115:
[----:B------:R-:W-:Y:S01]  /*10350*/  IMAD.MOV.U32 R9, RZ, RZ, R8 ;  /* 0x000000ffff097224 */ /* 0x000fe200078e0008 */
[----:B------:R-:W-:Y:S02]  /*10360*/  MOV R2, 0x2 ;  /* 0x0000000200027802 */ /* 0x000fe40000000f00 */
[----:B------:R-:W-:Y:S02]  /*10370*/  MOV R0, 0x10390 ;  /* 0x0001039000007802 */ /* 0x000fe40000000f00 */
[----:B------:R-:W-:Y:S05]  /*10380*/  CALL.REL.NOINC `($__internal_46_$__cuda_sm70_shflsync_up_p) ;  /* 0x0000170000007944 */ /* 0x000fea0003c00000 */
[----:B-12---:R-:W-:Y:S01]  /*10390*/  SEL R9, R2, RZ, P4 ;  /* 0x000000ff02097207 */ /* 0x006fe20002000000 */
[----:B------:R-:W-:Y:S01]  /*103a0*/  IMAD.MOV.U32 R2, RZ, RZ, 0x4 ;  /* 0x00000004ff027424 */ /* 0x000fe200078e00ff */
[----:B------:R-:W-:-:S03]  /*103b0*/  MOV R0, 0x103e0 ;  /* 0x000103e000007802 */ /* 0x000fc60000000f00 */
[----:B------:R-:W-:Y:S02]  /*103c0*/  IMAD.IADD R9, R8, 0x1, R9 ;  /* 0x0000000108097824 */ /* 0x000fe400078e0209 */
[----:B------:R-:W-:Y:S05]  /*103d0*/  CALL.REL.NOINC `($__internal_46_$__cuda_sm70_shflsync_up_p) ;  /* 0x000016b000007944 */ /* 0x000fea0003c00000 */
[----:B--2---:R-:W-:Y:S02]  /*103e0*/  SEL R2, R2, RZ, P3 ;  /* 0x000000ff02027207 */ /* 0x004fe40001800000 */
[----:B------:R-:W-:-:S03]  /*103f0*/  MOV R0, 0x10430 ;  /* 0x0001043000007802 */ /* 0x000fc60000000f00 */
[----:B-1----:R-:W-:Y:S02]  /*10400*/  IMAD.IADD R9, R9, 0x1, R2 ;  /* 0x0000000109097824 */ /* 0x002fe400078e0202 */
[----:B------:R-:W-:Y:S02]  /*10410*/  IMAD.MOV.U32 R2, RZ, RZ, 0x8 ;  /* 0x00000008ff027424 */ /* 0x000fe400078e00ff */
[----:B------:R-:W-:Y:S05]  /*10420*/  CALL.REL.NOINC `($__internal_46_$__cuda_sm70_shflsync_up_p) ;  /* 0x0000166000007944 */ /* 0x000fea0003c00000 */
[----:B--2---:R-:W-:Y:S02]  /*10430*/  SEL R2, R2, RZ, P2 ;  /* 0x000000ff02027207 */ /* 0x004fe40001000000 */
[----:B------:R-:W-:-:S03]  /*10440*/  MOV R0, 0x10480 ;  /* 0x0001048000007802 */ /* 0x000fc60000000f00 */
[----:B-1----:R-:W-:Y:S02]  /*10450*/  IMAD.IADD R9, R9, 0x1, R2 ;  /* 0x0000000109097824 */ /* 0x002fe400078e0202 */
[----:B------:R-:W-:Y:S02]  /*10460*/  IMAD.MOV.U32 R2, RZ, RZ, 0x10 ;  /* 0x00000010ff027424 */ /* 0x000fe400078e00ff */
[----:B------:R-:W-:Y:S05]  /*10470*/  CALL.REL.NOINC `($__internal_46_$__cuda_sm70_shflsync_up_p) ;  /* 0x0000161000007944 */ /* 0x000fea0003c00000 */
[----:B--2---:R-:W-:Y:S01]  /*10480*/  SEL R2, R2, RZ, P1 ;  /* 0x000000ff02027207 */ /* 0x004fe20000800000 */
[----:B------:R-:W-:Y:S01]  /*10490*/  IMAD.MOV.U32 R4, RZ, RZ, 0x1f ;  /* 0x0000001fff047424 */ /* 0x000fe200078e00ff */
[----:B------:R-:W-:-:S03]  /*104a0*/  MOV R0, 0x104f0 ;  /* 0x000104f000007802 */ /* 0x000fc60000000f00 */
[----:B-1----:R-:W-:Y:S01]  /*104b0*/  IMAD.IADD R9, R9, 0x1, R2 ;  /* 0x0000000109097824 */ /* 0x002fe200078e0202 */
[----:B------:R-:W-:-:S03]  /*104c0*/  MOV R2, 0x1f ;  /* 0x0000001f00027802 */ /* 0x000fc60000000f00 */
[----:B------:R-:W-:Y:S02]  /*104d0*/  IMAD.MOV.U32 R5, RZ, RZ, R9 ;  /* 0x000000ffff057224 */ /* 0x000fe400078e0009 */
[----:B------:R-:W-:Y:S05]  /*104e0*/  CALL.REL.NOINC `($__internal_45_$__cuda_sm70_shflsync_idx_p) ;  /* 0x0000155000007944 */ /* 0x000fea0003c00000 */
[----:B------:R-:W-:Y:S05]  /*104f0*/  BRA `(.L_x_2218) ;  /* 0xffff007000007947 */ /* 0x000fea000383ffff */
.L_x_2117:
[----:B------:R-:W-:Y:S02]  /*10500*/  SEL R2, RZ, 0x1, P0 ;  /* 0x00000001ff027807 */ /* 0x000fe40000000000 */
[----:B------:R-:W-:Y:S02]  /*10510*/  MOV R0, 0x10530 ;  /* 0x0001053000007802 */ /* 0x000fe40000000f00 */
[----:B------:R-:W-:Y:S05]  /*10520*/  CALL.REL.NOINC `($__internal_47_$__cuda_sm70_votesync_ballot) ;  /* 0x000015b000007944 */ /* 0x000fea0003c00000 */
[----:B------:R-:W-:Y:S05]  /*10530*/  BRA `(.L_x_2219) ;  /* 0xffff00c000007947 */ /* 0x000fea000383ffff */
.L_x_2118:
[----:B------:R-:W-:Y:S01]  /*10540*/  IMAD.MOV.U32 R5, RZ, RZ, R10 ;  /* 0x000000ffff057224 */ /* 0x000fe200078e000a */
[----:B------:R-:W-:Y:S01]  /*10550*/  MOV R4, R3 ;  /* 0x0000000300047202 */ /* 0x000fe20000000f00 */
[----:B------:R-:W-:Y:S01]  /*10560*/  IMAD.MOV.U32 R2, RZ, RZ, 0x1f ;  /* 0x0000001fff027424 */ /* 0x000fe200078e00ff */
[----:B------:R-:W-:Y:S02]  /*10570*/  MOV R0, 0x10590 ;  /* 0x0001059000007802 */ /* 0x000fe40000000f00 */
[----:B------:R-:W-:Y:S05]  /*10580*/  CALL.REL.NOINC `($__internal_45_$__cuda_sm70_shflsync_idx_p) ;  /* 0x000014b000007944 */ /* 0x000fea0003c00000 */
[----:B------:R-:W-:Y:S01]  /*10590*/  IMAD.MOV.U32 R10, RZ, RZ, R2 ;  /* 0x000000ffff0a7224 */ /* 0x000fe200078e0002 */
[----:B------:R-:W-:Y:S01]  /*105a0*/  MOV R5, R7 ;  /* 0x0000000700057202 */ /* 0x000fe20000000f00 */
[----:B------:R-:W-:Y:S01]  /*105b0*/  IMAD.MOV.U32 R11, RZ, RZ, RZ ;  /* 0x000000ffff0b7224 */ /* 0x000fe200078e00ff */
[----:B------:R-:W-:Y:S01]  /*105c0*/  MOV R4, R3 ;  /* 0x0000000300047202 */ /* 0x000fe20000000f00 */
[----:B------:R-:W-:Y:S01]  /*105d0*/  IMAD.MOV.U32 R2, RZ, RZ, 0x1f ;  /* 0x0000001fff027424 */ /* 0x000fe200078e00ff */
[----:B------:R-:W-:-:S02]  /*105e0*/  MOV R0, 0x10600 ;  /* 0x0001060000007802 */ /* 0x000fc40000000f00 */
[----:B------:R-:W-:Y:S05]  /*105f0*/  CALL.REL.NOINC `($__internal_45_$__cuda_sm70_shflsync_idx_p) ;  /* 0x0000144000007944 */ /* 0x000fea0003c00000 */
[----:B------:R-:W-:Y:S01]  /*10600*/  MOV R7, R2 ;  /* 0x0000000200077202 */ /* 0x000fe20000000f00 */
[----:B------:R-:W-:Y:S05]  /*10610*/  BRA `(.L_x_2220) ;  /* 0xffff004000007947 */ /* 0x000fea000383ffff */
.L_x_2121:
[----:B------:R-:W-:Y:S01]  /*10620*/  IMAD.MOV.U32 R5, RZ, RZ, R9 ;  /* 0x000000ffff057224 */ /* 0x000fe200078e0009 */
[----:B------:R-:W-:Y:S01]  /*10630*/  MOV R4, R3 ;  /* 0x0000000300047202 */ /* 0x000fe20000000f00 */
[----:B------:R-:W-:Y:S01]  /*10640*/  IMAD.MOV.U32 R2, RZ, RZ, 0x1f ;  /* 0x0000001fff027424 */ /* 0x000fe200078e00ff */
[----:B------:R-:W-:-:S02]  /*10650*/  MOV R0, 0x10670 ;  /* 0x0001067000007802 */ /* 0x000fc40000000f00 */
[----:B--23--:R-:W-:Y:S05]  /*10660*/  CALL.REL.NOINC `($__internal_45_$__cuda_sm70_shflsync_idx_p) ;  /* 0x000013d000007944 */ /* 0x00cfea0003c00000 */
[----:B------:R-:W-:Y:S01]  /*10670*/  MOV R11, R2 ;  /* 0x00000002000b7202 */ /* 0x000fe20000000f00 */
[----:B------:R-:W-:Y:S05]  /*10680*/  BRA `(.L_x_2120) ;  /* 0xffff003000007947 */ /* 0x000fea000383ffff */
.L_x_2132:
[----:B------:R-:W-:Y:S01]  /*10690*/  IMAD.MOV.U32 R5, RZ, RZ, R8 ;  /* 0x000000ffff057224 */ /* 0x000fe200078e0008 */
[----:B------:R-:W-:Y:S01]  /*106a0*/  MOV R4, RZ ;  /* 0x000000ff00047202 */ /* 0x000fe20000000f00 */
[----:B------:R-:W-:Y:S01]  /*106b0*/  IMAD.MOV.U32 R2, RZ, RZ, 0x181f ;  /* 0x0000181fff027424 */ /* 0x000fe200078e00ff */
[----:B------:R-:W-:-:S02]  /*106c0*/  MOV R0, 0x106e0 ;  /* 0x000106e000007802 */ /* 0x000fc40000000f00 */
[----:B-1----:R-:W-:Y:S05]  /*106d0*/  CALL.REL.NOINC `($__internal_45_$__cuda_sm70_shflsync_idx_p) ;  /* 0x0000136000007944 */ /* 0x002fea0003c00000 */
[----:B------:R-:W-:Y:S01]  /*106e0*/  MOV R10, R2 ;  /* 0x00000002000a7202 */ /* 0x000fe20000000f00 */
[----:B------:R-:W-:Y:S05]  /*106f0*/  BRA `(.L_x_2221) ;  /* 0xffff1de000007947 */ /* 0x000fea000383ffff */
.L_x_2133:
[----:B------:R-:W-:Y:S01]  /*10700*/  IMAD.MOV.U32 R5, RZ, RZ, R9 ;  /* 0x000000ffff057224 */ /* 0x000fe200078e0009 */
[----:B------:R-:W-:Y:S01]  /*10710*/  MOV R4, RZ ;  /* 0x000000ff00047202 */ /* 0x000fe20000000f00 */
[----:B------:R-:W-:Y:S01]  /*10720*/  IMAD.MOV.U32 R2, RZ, RZ, 0x181f ;  /* 0x0000181fff027424 */ /* 0x000fe200078e00ff */
[----:B------:R-:W-:-:S02]  /*10730*/  MOV R0, 0x10750 ;  /* 0x0001075000007802 */ /* 0x000fc40000000f00 */
[----:B-123--:R-:W-:Y:S05]  /*10740*/  CALL.REL.NOINC `($__internal_45_$__cuda_sm70_shflsync_idx_p) ;  /* 0x000012f000007944 */ /* 0x00efea0003c00000 */
[----:B------:R-:W-:Y:S01]  /*10750*/  MOV R0, R2 ;  /* 0x0000000200007202 */ /* 0x000fe20000000f00 */
[----:B------:R-:W-:Y:S05]  /*10760*/  BRA `(.L_x_2222) ;  /* 0xffff1d9000007947 */ /* 0x000fea000383ffff */
.L_x_2136:
[----:B-1----:R-:W-:Y:S01]  /*10770*/  IMAD.MOV.U32 R5, RZ, RZ, R8 ;  /* 0x000000ffff057224 */ /* 0x002fe200078e0008 */
[----:B------:R-:W-:Y:S01]  /*10780*/  MOV R4, 0x1 ;  /* 0x0000000100047802 */ /* 0x000fe20000000f00 */
[----:B------:R-:W-:Y:S01]  /*10790*/  IMAD.MOV.U32 R2, RZ, RZ, 0x181f ;  /* 0x0000181fff027424 */ /* 0x000fe200078e00ff */
[----:B------:R-:W-:-:S02]  /*107a0*/  MOV R0, 0x107c0 ;  /* 0x000107c000007802 */ /* 0x000fc40000000f00 */
[----:B--234-:R-:W-:Y:S05]  /*107b0*/  CALL.REL.NOINC `($__internal_45_$__cuda_sm70_shflsync_idx_p) ;  /* 0x0000128000007944 */ /* 0x01cfea0003c00000 */
[----:B------:R-:W-:Y:S01]  /*107c0*/  IMAD.MOV.U32 R10, RZ, RZ, R2 ;  /* 0x000000ffff0a7224 */ /* 0x000fe200078e0002 */
[----:B------:R-:W-:Y:S01]  /*107d0*/  MOV R4, 0x1 ;  /* 0x0000000100047802 */ /* 0x000fe20000000f00 */
[----:B------:R-:W-:Y:S01]  /*107e0*/  IMAD.MOV.U32 R5, RZ, RZ, R9 ;  /* 0x000000ffff057224 */ /* 0x000fe200078e0009 */
[----:B------:R-:W-:-:S02]  /*107f0*/  MOV R2, 0x181f ;  /* 0x0000181f00027802 */ /* 0x000fc40000000f00 */
[----:B------:R-:W-:Y:S02]  /*10800*/  MOV R0, 0x10820 ;  /* 0x0001082000007802 */ /* 0x000fe40000000f00 */
[----:B------:R-:W-:Y:S05]  /*10810*/  CALL.REL.NOINC `($__internal_45_$__cuda_sm70_shflsync_idx_p) ;  /* 0x0000122000007944 */ /* 0x000fea0003c00000 */
[----:B------:R-:W-:Y:S05]  /*10820*/  BRA `(.L_x_2223) ;  /* 0xffff1e1000007947 */ /* 0x000fea000383ffff */
.L_x_2139:
[----:B-1----:R-:W-:Y:S01]  /*10830*/  IMAD.MOV.U32 R5, RZ, RZ, R8 ;  /* 0x000000ffff057224 */ /* 0x002fe200078e0008 */
[----:B------:R-:W-:Y:S01]  /*10840*/  MOV R4, 0x2 ;  /* 0x0000000200047802 */ /* 0x000fe20000000f00 */
[----:B----4-:R-:W-:Y:S01]  /*10850*/  IMAD.MOV.U32 R2, RZ, RZ, 0x181f ;  /* 0x0000181fff027424 */ /* 0x010fe200078e00ff */
[----:B------:R-:W-:Y:S02]  /*10860*/  MOV R0, 0x10880 ;  /* 0x0001088000007802 */ /* 0x000fe40000000f00 */
[----:B--23--:R-:W-:Y:S05]  /*10870*/  CALL.REL.NOINC `($__internal_45_$__cuda_sm70_shflsync_idx_p) ;  /* 0x000011c000007944 */ /* 0x00cfea0003c00000 */
[----:B------:R-:W-:Y:S01]  /*10880*/  MOV R10, R2 ;  /* 0x00000002000a7202 */ /* 0x000fe20000000f00 */
[----:B------:R-:W-:Y:S05]  /*10890*/  BRA `(.L_x_2224) ;  /* 0xffff1ed000007947 */ /* 0x000fea000383ffff */
.L_x_2140:
[----:B-1----:R-:W-:Y:S01]  /*108a0*/  IMAD.MOV.U32 R5, RZ, RZ, R9 ;  /* 0x000000ffff057224 */ /* 0x002fe200078e0009 */
[----:B------:R-:W-:Y:S01]  /*108b0*/  MOV R4, 0x2 ;  /* 0x0000000200047802 */ /* 0x000fe20000000f00 */
[----:B----4-:R-:W-:Y:S01]  /*108c0*/  IMAD.MOV.U32 R2, RZ, RZ, 0x181f ;  /* 0x0000181fff027424 */ /* 0x010fe200078e00ff */
[----:B------:R-:W-:Y:S02]  /*108d0*/  MOV R0, 0x108f0 ;  /* 0x000108f000007802 */ /* 0x000fe40000000f00 */
[----:B--23--:R-:W-:Y:S05]  /*108e0*/  CALL.REL.NOINC `($__internal_45_$__cuda_sm70_shflsync_idx_p) ;  /* 0x0000115000007944 */ /* 0x00cfea0003c00000 */
[----:B------:R-:W-:Y:S05]  /*108f0*/  BRA `(.L_x_2225) ;  /* 0xffff1e9000007947 */ /* 0x000fea000383ffff */
.L_x_2143:
[----:B-1----:R-:W-:Y:S01]  /*10900*/  IMAD.MOV.U32 R5, RZ, RZ, R8 ;  /* 0x000000ffff057224 */ /* 0x002fe200078e0008 */
[----:B------:R-:W-:Y:S01]  /*10910*/  MOV R4, 0x3 ;  /* 0x0000000300047802 */ /* 0x000fe20000000f00 */
[----:B--2---:R-:W-:Y:S01]  /*10920*/  IMAD.MOV.U32 R2, RZ, RZ, 0x181f ;  /* 0x0000181fff027424 */ /* 0x004fe200078e00ff */
[----:B------:R-:W-:-:S02]  /*10930*/  MOV R0, 0x10950 ;  /* 0x0001095000007802 */ /* 0x000fc40000000f00 */
[----:B---34-:R-:W-:Y:S05]  /*10940*/  CALL.REL.NOINC `($__internal_45_$__cuda_sm70_shflsync_idx_p) ;  /* 0x000010f000007944 */ /* 0x018fea0003c00000 */
[----:B------:R-:W-:Y:S01]  /*10950*/  IMAD.MOV.U32 R8, RZ, RZ, R2 ;  /* 0x000000ffff087224 */ /* 0x000fe200078e0002 */
[----:B------:R-:W-:Y:S01]  /*10960*/  MOV R4, 0x3 ;  /* 0x0000000300047802 */ /* 0x000fe20000000f00 */
[----:B------:R-:W-:Y:S01]  /*10970*/  IMAD.MOV.U32 R5, RZ, RZ, R9 ;  /* 0x000000ffff057224 */ /* 0x000fe200078e0009 */
[----:B------:R-:W-:-:S02]  /*10980*/  MOV R2, 0x181f ;  /* 0x0000181f00027802 */ /* 0x000fc40000000f00 */
[----:B------:R-:W-:Y:S02]  /*10990*/  MOV R0, 0x109b0 ;  /* 0x000109b000007802 */ /* 0x000fe40000000f00 */
[----:B------:R-:W-:Y:S05]  /*109a0*/  CALL.REL.NOINC `($__internal_45_$__cuda_sm70_shflsync_idx_p) ;  /* 0x0000109000007944 */ /* 0x000fea0003c00000 */
[----:B------:R-:W-:Y:S01]  /*109b0*/  MOV R9, R2 ;  /* 0x0000000200097202 */ /* 0x000fe20000000f00 */
[----:B------:R-:W-:Y:S05]  /*109c0*/  BRA `(.L_x_2226) ;  /* 0xffff1f0000007947 */ /* 0x000fea000383ffff */
.L_x_2154:
[----:B-1----:R-:W-:Y:S01]  /*109d0*/  IMAD.MOV.U32 R8, RZ, RZ, R242 ;  /* 0x000000ffff087224 */ /* 0x002fe200078e00f2 */
[----:B------:R-:W-:Y:S02]  /*109e0*/  MOV R7, 0x2 ;  /* 0x0000000200077802 */ /* 0x000fe40000000f00 */
[----:B------:R-:W-:Y:S02]  /*109f0*/  MOV R6, 0x10a10 ;  /* 0x00010a1000067802 */ /* 0x000fe40000000f00 */
[----:B------:R-:W-:Y:S05]  /*10a00*/  CALL.REL.NOINC `($__internal_44_$__cuda_sm70_shflsync_bfly_p) ;  /* 0x00000fe000007944 */ /* 0x000fea0003c00000 */
[----:B------:R-:W-:Y:S01]  /*10a10*/  MOV R3, R7 ;  /* 0x0000000700037202 */ /* 0x000fe20000000f00 */
[----:B------:R-:W-:Y:S05]  /*10a20*/  BRA `(.L_x_2227) ;  /* 0xffffafc000007947 */ /* 0x000fea000383ffff */
.L_x_2155:
[----:B-1----:R-:W-:Y:S01]  /*10a30*/  IMAD.MOV.U32 R8, RZ, RZ, R3 ;  /* 0x000000ffff087224 */ /* 0x002fe200078e0003 */
[----:B------:R-:W-:Y:S02]  /*10a40*/  MOV R7, 0x1 ;  /* 0x0000000100077802 */ /* 0x000fe40000000f00 */
[----:B------:R-:W-:Y:S02]  /*10a50*/  MOV R6, 0x10a70 ;  /* 0x00010a7000067802 */ /* 0x000fe40000000f00 */
[----:B--2---:R-:W-:Y:S05]  /*10a60*/  CALL.REL.NOINC `($__internal_44_$__cuda_sm70_shflsync_bfly_p) ;  /* 0x00000f8000007944 */ /* 0x004fea0003c00000 */
[----:B------:R-:W-:Y:S01]  /*10a70*/  FADD.FTZ R3, R3, R7 ;  /* 0x0000000703037221 */ /* 0x000fe20000010000 */
[----:B------:R-:W-:Y:S02]  /*10a80*/  MOV R8, R239 ;  /* 0x000000ef00087202 */ /* 0x000fe40000000f00 */
[----:B------:R-:W-:-:S02]  /*10a90*/  MOV R7, 0x2 ;  /* 0x0000000200077802 */ /* 0x000fc40000000f00 */
[----:B------:R-:W-:Y:S02]  /*10aa0*/  MOV R6, 0x10ac0 ;  /* 0x00010ac000067802 */ /* 0x000fe40000000f00 */
[----:B------:R-:W-:Y:S05]  /*10ab0*/  CALL.REL.NOINC `($__internal_44_$__cuda_sm70_shflsync_bfly_p) ;  /* 0x00000f3000007944 */ /* 0x000fea0003c00000 */
[----:B------:R-:W-:Y:S01]  /*10ac0*/  FADD.FTZ R239, R239, R7 ;  /* 0x00000007efef7221 */ /* 0x000fe20000010000 */
[----:B------:R-:W-:Y:S02]  /*10ad0*/  MOV R7, 0x1 ;  /* 0x0000000100077802 */ /* 0x000fe40000000f00 */
[----:B------:R-:W-:Y:S02]  /*10ae0*/  MOV R6, 0x10b10 ;  /* 0x00010b1000067802 */ /* 0x000fe40000000f00 */
[----:B------:R-:W-:Y:S02]  /*10af0*/  MOV R8, R239 ;  /* 0x000000ef00087202 */ /* 0x000fe40000000f00 */
[----:B------:R-:W-:Y:S05]  /*10b00*/  CALL.REL.NOINC `($__internal_44_$__cuda_sm70_shflsync_bfly_p) ;  /* 0x00000ee000007944 */ /* 0x000fea0003c00000 */
[----:B------:R-:W-:Y:S01]  /*10b10*/  MOV R5, R7 ;  /* 0x0000000700057202 */ /* 0x000fe20000000f00 */
[----:B------:R-:W-:Y:S05]  /*10b20*/  BRA `(.L_x_2228) ;  /* 0xffffaf3000007947 */ /* 0x000fea000383ffff */
.L_x_2162:
[----:B--234-:R-:W-:Y:S01]  /*10b30*/  IMAD.MOV.U32 R5, RZ, RZ, R7 ;  /* 0x000000ffff057224 */ /* 0x01cfe200078e0007 */
[----:B------:R-:W-:Y:S01]  /*10b40*/  MOV R4, RZ ;  /* 0x000000ff00047202 */ /* 0x000fe20000000f00 */
[----:B------:R-:W-:Y:S01]  /*10b50*/  IMAD.MOV.U32 R2, RZ, RZ, 0x181f ;  /* 0x0000181fff027424 */ /* 0x000fe200078e00ff */
[----:B------:R-:W-:Y:S02]  /*10b60*/  MOV R0, 0x10b80 ;  /* 0x00010b8000007802 */ /* 0x000fe40000000f00 */
[----:B-1----:R-:W-:Y:S05]  /*10b70*/  CALL.REL.NOINC `($__internal_45_$__cuda_sm70_shflsync_idx_p) ;  /* 0x00000ec000007944 */ /* 0x002fea0003c00000 */
[----:B------:R-:W-:Y:S01]  /*10b80*/  MOV R57, R2 ;  /* 0x0000000200397202 */ /* 0x000fe20000000f00 */
[----:B------:R-:W-:Y:S05]  /*10b90*/  BRA `(.L_x_2229) ;  /* 0xffffc58000007947 */ /* 0x000fea000383ffff */
.L_x_2163:
[----:B------:R-:W-:Y:S01]  /*10ba0*/  IMAD.MOV.U32 R5, RZ, RZ, R56 ;  /* 0x000000ffff057224 */ /* 0x000fe200078e0038 */
[----:B------:R-:W-:Y:S01]  /*10bb0*/  MOV R4, RZ ;  /* 0x000000ff00047202 */ /* 0x000fe20000000f00 */
[----:B------:R-:W-:Y:S01]  /*10bc0*/  IMAD.MOV.U32 R2, RZ, RZ, 0x181f ;  /* 0x0000181fff027424 */ /* 0x000fe200078e00ff */
[----:B------:R-:W-:-:S02]  /*10bd0*/  MOV R0, 0x10bf0 ;  /* 0x00010bf000007802 */ /* 0x000fc40000000f00 */
[----:B-123--:R-:W-:Y:S05]  /*10be0*/  CALL.REL.NOINC `($__internal_45_$__cuda_sm70_shflsync_idx_p) ;  /* 0x00000e5000007944 */ /* 0x00efea0003c00000 */
[----:B------:R-:W-:Y:S01]  /*10bf0*/  MOV R0, R2 ;  /* 0x0000000200007202 */ /* 0x000fe20000000f00 */
[----:B------:R-:W-:Y:S05]  /*10c00*/  BRA `(.L_x_2230) ;  /* 0xffffc53000007947 */ /* 0x000fea000383ffff */
.L_x_2166:
[----:B--2---:R-:W-:Y:S01]  /*10c10*/  IMAD.MOV.U32 R5, RZ, RZ, R7 ;  /* 0x000000ffff057224 */ /* 0x004fe200078e0007 */
[----:B------:R-:W-:Y:S01]  /*10c20*/  MOV R4, 0x1 ;  /* 0x0000000100047802 */ /* 0x000fe20000000f00 */
[----:B------:R-:W-:Y:S01]  /*10c30*/  IMAD.MOV.U32 R2, RZ, RZ, 0x181f ;  /* 0x0000181fff027424 */ /* 0x000fe200078e00ff */
[----:B------:R-:W-:-:S02]  /*10c40*/  MOV R0, 0x10c60 ;  /* 0x00010c6000007802 */ /* 0x000fc40000000f00 */
[----:B-1-34-:R-:W-:Y:S05]  /*10c50*/  CALL.REL.NOINC `($__internal_45_$__cuda_sm70_shflsync_idx_p) ;  /* 0x00000de000007944 */ /* 0x01afea0003c00000 */
[----:B------:R-:W-:Y:S01]  /*10c60*/  IMAD.MOV.U32 R20, RZ, RZ, R2 ;  /* 0x000000ffff147224 */ /* 0x000fe200078e0002 */
[----:B------:R-:W-:Y:S01]  /*10c70*/  MOV R4, 0x1 ;  /* 0x0000000100047802 */ /* 0x000fe20000000f00 */
[----:B------:R-:W-:Y:S01]  /*10c80*/  IMAD.MOV.U32 R5, RZ, RZ, R56 ;  /* 0x000000ffff057224 */ /* 0x000fe200078e0038 */
[----:B------:R-:W-:-:S02]  /*10c90*/  MOV R2, 0x181f ;  /* 0x0000181f00027802 */ /* 0x000fc40000000f00 */
[----:B------:R-:W-:Y:S02]  /*10ca0*/  MOV R0, 0x10cc0 ;  /* 0x00010cc000007802 */ /* 0x000fe40000000f00 */
[----:B------:R-:W-:Y:S05]  /*10cb0*/  CALL.REL.NOINC `($__internal_45_$__cuda_sm70_shflsync_idx_p) ;  /* 0x00000d8000007944 */ /* 0x000fea0003c00000 */
[----:B------:R-:W-:Y:S05]  /*10cc0*/  BRA `(.L_x_2231) ;  /* 0xffffc5a000007947 */ /* 0x000fea000383ffff */
.L_x_2169:
[----:B--2---:R-:W-:Y:S01]  /*10cd0*/  IMAD.MOV.U32 R5, RZ, RZ, R7 ;  /* 0x000000ffff057224 */ /* 0x004fe200078e0007 */
[----:B------:R-:W-:Y:S01]  /*10ce0*/  MOV R4, 0x2 ;  /* 0x0000000200047802 */ /* 0x000fe20000000f00 */
[----:B----4-:R-:W-:Y:S01]  /*10cf0*/  IMAD.MOV.U32 R2, RZ, RZ, 0x181f ;  /* 0x0000181fff027424 */ /* 0x010fe200078e00ff */
[----:B------:R-:W-:Y:S02]  /*10d00*/  MOV R0, 0x10d20 ;  /* 0x00010d2000007802 */ /* 0x000fe40000000f00 */
[----:B-1-3--:R-:W-:Y:S05]  /*10d10*/  CALL.REL.NOINC `($__internal_45_$__cuda_sm70_shflsync_idx_p) ;  /* 0x00000d2000007944 */ /* 0x00afea0003c00000 */
[----:B------:R-:W-:Y:S01]  /*10d20*/  MOV R16, R2 ;  /* 0x0000000200107202 */ /* 0x000fe20000000f00 */
[----:B------:R-:W-:Y:S05]  /*10d30*/  BRA `(.L_x_2232) ;  /* 0xffffc66000007947 */ /* 0x000fea000383ffff */
.L_x_2170:
[----:B------:R-:W-:Y:S01]  /*10d40*/  IMAD.MOV.U32 R5, RZ, RZ, R56 ;  /* 0x000000ffff057224 */ /* 0x000fe200078e0038 */
[----:B------:R-:W-:Y:S01]  /*10d50*/  MOV R4, 0x2 ;  /* 0x0000000200047802 */ /* 0x000fe20000000f00 */
[----:B----4-:R-:W-:Y:S01]  /*10d60*/  IMAD.MOV.U32 R2, RZ, RZ, 0x181f ;  /* 0x0000181fff027424 */ /* 0x010fe200078e00ff */
[----:B------:R-:W-:Y:S02]  /*10d70*/  MOV R0, 0x10d90 ;  /* 0x00010d9000007802 */ /* 0x000fe40000000f00 */
[----:B-123--:R-:W-:Y:S05]  /*10d80*/  CALL.REL.NOINC `($__internal_45_$__cuda_sm70_shflsync_idx_p) ;  /* 0x00000cb000007944 */ /* 0x00efea0003c00000 */
[----:B------:R-:W-:Y:S05]  /*10d90*/  BRA `(.L_x_2233) ;  /* 0xffffc62000007947 */ /* 0x000fea000383ffff */
.L_x_2173:
        /* <DEDUP_REMOVED lines=13> */
.L_x_2175:
[----:B------:R-:W-:Y:S01]  /*10e70*/  IMAD.MOV.U32 R5, RZ, RZ, R148 ;  /* 0x000000ffff057224 */ /* 0x000fe200078e0094 */
[----:B------:R-:W-:Y:S01]  /*10e80*/  MOV R4, RZ ;  /* 0x000000ff00047202 */ /* 0x000fe20000000f00 */
[----:B------:R-:W-:Y:S01]  /*10e90*/  IMAD.MOV.U32 R2, RZ, RZ, 0x1c1f ;  /* 0x00001c1fff027424 */ /* 0x000fe200078e00ff */
[----:B------:R-:W-:Y:S02]  /*10ea0*/  MOV R0, 0x10ec0 ;  /* 0x00010ec000007802 */ /* 0x000fe40000000f00 */
[----:B------:R-:W-:Y:S05]  /*10eb0*/  CALL.REL.NOINC `($__internal_45_$__cuda_sm70_shflsync_idx_p) ;  /* 0x00000b8000007944 */ /* 0x000fea0003c00000 */
[----:B------:R-:W-:Y:S01]  /*10ec0*/  MOV R150, R2 ;  /* 0x0000000200967202 */ /* 0x000fe20000000f00 */
[----:B------:R-:W-:Y:S05]  /*10ed0*/  BRA `(.L_x_2235) ;  /* 0xffffc95000007947 */ /* 0x000fea000383ffff */
.L_x_2176:
[----:B------:R-:W-:Y:S01]  /*10ee0*/  IMAD.MOV.U32 R5, RZ, RZ, R149 ;  /* 0x000000ffff057224 */ /* 0x000fe200078e0095 */
[----:B------:R-:W-:Y:S01]  /*10ef0*/  MOV R4, RZ ;  /* 0x000000ff00047202 */ /* 0x000fe20000000f00 */
[----:B------:R-:W-:Y:S01]  /*10f00*/  IMAD.MOV.U32 R2, RZ, RZ, 0x1c1f ;  /* 0x00001c1fff027424 */ /* 0x000fe200078e00ff */
[----:B------:R-:W-:Y:S02]  /*10f10*/  MOV R0, 0x10f30 ;  /* 0x00010f3000007802 */ /* 0x000fe40000000f00 */
[----:B-12---:R-:W-:Y:S05]  /*10f20*/  CALL.REL.NOINC `($__internal_45_$__cuda_sm70_shflsync_idx_p) ;  /* 0x00000b1000007944 */ /* 0x006fea0003c00000 */
[----:B------:R-:W-:Y:S01]  /*10f30*/  MOV R0, R2 ;  /* 0x0000000200007202 */ /* 0x000fe20000000f00 */
[----:B------:R-:W-:Y:S05]  /*10f40*/  BRA `(.L_x_2236) ;  /* 0xffffc90000007947 */ /* 0x000fea000383ffff */
.L_x_2179:
[----:B----4-:R-:W-:Y:S01]  /*10f50*/  IMAD.MOV.U32 R5, RZ, RZ, R148 ;  /* 0x000000ffff057224 */ /* 0x010fe200078e0094 */
[----:B------:R-:W-:Y:S01]  /*10f60*/  MOV R4, 0x1 ;  /* 0x0000000100047802 */ /* 0x000fe20000000f00 */
[----:B------:R-:W-:Y:S01]  /*10f70*/  IMAD.MOV.U32 R2, RZ, RZ, 0x1c1f ;  /* 0x00001c1fff027424 */ /* 0x000fe200078e00ff */
[----:B------:R-:W-:-:S02]  /*10f80*/  MOV R0, 0x10fa0 ;  /* 0x00010fa000007802 */ /* 0x000fc40000000f00 */
[----:B-123--:R-:W-:Y:S05]  /*10f90*/  CALL.REL.NOINC `($__internal_45_$__cuda_sm70_shflsync_idx_p) ;  /* 0x00000aa000007944 */ /* 0x00efea0003c00000 */
        /* <DEDUP_REMOVED lines=8> */
.L_x_2183:
[----:B------:R-:W-:Y:S01]  /*11020*/  IMAD.MOV.U32 R5, RZ, RZ, R8 ;  /* 0x000000ffff057224 */ /* 0x000fe200078e0008 */
[----:B------:R-:W-:Y:S01]  /*11030*/  MOV R4, RZ ;  /* 0x000000ff00047202 */ /* 0x000fe20000000f00 */
[----:B------:R-:W-:Y:S01]  /*11040*/  IMAD.MOV.U32 R2, RZ, RZ, 0x181f ;  /* 0x0000181fff027424 */ /* 0x000fe200078e00ff */
[----:B------:R-:W-:Y:S02]  /*11050*/  MOV R0, 0x11070 ;  /* 0x0001107000007802 */ /* 0x000fe40000000f00 */
[----:B--23--:R-:W-:Y:S05]  /*11060*/  CALL.REL.NOINC `($__internal_45_$__cuda_sm70_shflsync_idx_p) ;  /* 0x000009d000007944 */ /* 0x00cfea0003c00000 */
[----:B------:R-:W-:Y:S01]  /*11070*/  MOV R9, R2 ;  /* 0x0000000200097202 */ /* 0x000fe20000000f00 */
[----:B------:R-:W-:Y:S05]  /*11080*/  BRA `(.L_x_2238) ;  /* 0xffffde3000007947 */ /* 0x000fea000383ffff */
.L_x_2184:
[----:B------:R-:W-:Y:S01]  /*11090*/  IMAD.MOV.U32 R5, RZ, RZ, R7 ;  /* 0x000000ffff057224 */ /* 0x000fe200078e0007 */
[----:B------:R-:W-:Y:S01]  /*110a0*/  MOV R4, RZ ;  /* 0x000000ff00047202 */ /* 0x000fe20000000f00 */
[----:B------:R-:W-:Y:S01]  /*110b0*/  IMAD.MOV.U32 R2, RZ, RZ, 0x181f ;  /* 0x0000181fff027424 */ /* 0x000fe200078e00ff */
[----:B------:R-:W-:Y:S02]  /*110c0*/  MOV R0, 0x110e0 ;  /* 0x000110e000007802 */ /* 0x000fe40000000f00 */
[----:B-1234-:R-:W-:Y:S05]  /*110d0*/  CALL.REL.NOINC `($__internal_45_$__cuda_sm70_shflsync_idx_p) ;  /* 0x0000096000007944 */ /* 0x01efea0003c00000 */
[----:B------:R-:W-:Y:S01]  /*110e0*/  MOV R0, R2 ;  /* 0x0000000200007202 */ /* 0x000fe20000000f00 */
[----:B------:R-:W-:Y:S05]  /*110f0*/  BRA `(.L_x_2239) ;  /* 0xffffdde000007947 */ /* 0x000fea000383ffff */
.L_x_2187:
        /* <DEDUP_REMOVED lines=13> */
.L_x_2190:
[----:B-1----:R-:W-:Y:S01]  /*111d0*/  IMAD.MOV.U32 R5, RZ, RZ, R8 ;  /* 0x000000ffff057224 */ /* 0x002fe200078e0008 */
[----:B------:R-:W-:Y:S01]  /*111e0*/  MOV R4, 0x2 ;  /* 0x0000000200047802 */ /* 0x000fe20000000f00 */
[----:B------:R-:W-:Y:S01]  /*111f0*/  IMAD.MOV.U32 R2, RZ, RZ, 0x181f ;  /* 0x0000181fff027424 */ /* 0x000fe200078e00ff */
[----:B--2---:R-:W-:Y:S02]  /*11200*/  MOV R0, 0x11220 ;  /* 0x0001122000007802 */ /* 0x004fe40000000f00 */
[----:B---34-:R-:W-:Y:S05]  /*11210*/  CALL.REL.NOINC `($__internal_45_$__cuda_sm70_shflsync_idx_p) ;  /* 0x0000082000007944 */ /* 0x018fea0003c00000 */
[----:B------:R-:W-:Y:S01]  /*11220*/  MOV R9, R2 ;  /* 0x0000000200097202 */ /* 0x000fe20000000f00 */
[----:B------:R-:W-:Y:S05]  /*11230*/  BRA `(.L_x_2241) ;  /* 0xffffdf1000007947 */ /* 0x000fea000383ffff */
.L_x_2191:
[----:B------:R-:W-:Y:S01]  /*11240*/  IMAD.MOV.U32 R5, RZ, RZ, R7 ;  /* 0x000000ffff057224 */ /* 0x000fe200078e0007 */
[----:B------:R-:W-:Y:S01]  /*11250*/  MOV R4, 0x2 ;  /* 0x0000000200047802 */ /* 0x000fe20000000f00 */
[----:B------:R-:W-:Y:S01]  /*11260*/  IMAD.MOV.U32 R2, RZ, RZ, 0x181f ;  /* 0x0000181fff027424 */ /* 0x000fe200078e00ff */
[----:B--2---:R-:W-:Y:S02]  /*11270*/  MOV R0, 0x11290 ;  /* 0x0001129000007802 */ /* 0x004fe40000000f00 */
[----:B-1-34-:R-:W-:Y:S05]  /*11280*/  CALL.REL.NOINC `($__internal_45_$__cuda_sm70_shflsync_idx_p) ;  /* 0x000007b000007944 */ /* 0x01afea0003c00000 */
[----:B------:R-:W-:Y:S01]  /*11290*/  MOV R0, R2 ;  /* 0x0000000200007202 */ /* 0x000fe20000000f00 */
[----:B------:R-:W-:Y:S05]  /*112a0*/  BRA `(.L_x_2242) ;  /* 0xffffdec000007947 */ /* 0x000fea000383ffff */
.L_x_2194:
        /* <DEDUP_REMOVED lines=13> */
.L_x_2196:
[----:B---34-:R-:W-:Y:S01]  /*11380*/  IMAD.MOV.U32 R5, RZ, RZ, R3 ;  /* 0x000000ffff057224 */ /* 0x018fe200078e0003 */
[----:B------:R-:W-:Y:S01]  /*11390*/  MOV R4, RZ ;  /* 0x000000ff00047202 */ /* 0x000fe20000000f00 */
[----:B------:R-:W-:Y:S01]  /*113a0*/  IMAD.MOV.U32 R2, RZ, RZ, 0x1f ;  /* 0x0000001fff027424 */ /* 0x000fe200078e00ff */
[----:B------:R-:W-:Y:S02]  /*113b0*/  MOV R0, 0x113d0 ;  /* 0x000113d000007802 */ /* 0x000fe40000000f00 */
[----:B------:R-:W-:Y:S05]  /*113c0*/  CALL.REL.NOINC `($__internal_45_$__cuda_sm70_shflsync_idx_p) ;  /* 0x0000067000007944 */ /* 0x000fea0003c00000 */
[----:B------:R-:W-:Y:S01]  /*113d0*/  MOV R7, R2 ;  /* 0x0000000200077202 */ /* 0x000fe20000000f00 */
[----:B------:R-:W-:Y:S05]  /*113e0*/  BRA `(.L_x_2244) ;  /* 0xffffe07000007947 */ /* 0x000fea000383ffff */
.L_x_2197:
[----:B---34-:R-:W-:Y:S01]  /*113f0*/  IMAD.MOV.U32 R5, RZ, RZ, R3 ;  /* 0x000000ffff057224 */ /* 0x018fe200078e0003 */
[----:B------:R-:W-:Y:S01]  /*11400*/  MOV R4, 0x1 ;  /* 0x0000000100047802 */ /* 0x000fe20000000f00 */
[----:B------:R-:W-:Y:S01]  /*11410*/  IMAD.MOV.U32 R2, RZ, RZ, 0x1f ;  /* 0x0000001fff027424 */ /* 0x000fe200078e00ff */
[----:B------:R-:W-:Y:S02]  /*11420*/  MOV R0, 0x11440 ;  /* 0x0001144000007802 */ /* 0x000fe40000000f00 */
[----:B-12---:R-:W-:Y:S05]  /*11430*/  CALL.REL.NOINC `($__internal_45_$__cuda_sm70_shflsync_idx_p) ;  /* 0x0000060000007944 */ /* 0x006fea0003c00000 */
[----:B------:R-:W-:Y:S01]  /*11440*/  MOV R3, R2 ;  /* 0x0000000200037202 */ /* 0x000fe20000000f00 */
[----:B------:R-:W-:Y:S05]  /*11450*/  BRA `(.L_x_2245) ;  /* 0xffffe02000007947 */ /* 0x000fea000383ffff */
.L_x_2198:
[----:B------:R-:W-:Y:S02]  /*11460*/  MOV R2, 0x1 ;  /* 0x0000000100027802 */ /* 0x000fe40000000f00 */
[----:B------:R-:W-:-:S02]  /*11470*/  MOV R0, 0x11490 ;  /* 0x0001149000007802 */ /* 0x000fc40000000f00 */
[----:B-12---:R-:W-:Y:S05]  /*11480*/  CALL.REL.NOINC `($__internal_46_$__cuda_sm70_shflsync_up_p) ;  /* 0x0000060000007944 */ /* 0x006fea0003c00000 */
[----:B--2---:R-:W-:Y:S01]  /*11490*/  MOV R0, R2 ;  /* 0x0000000200007202 */ /* 0x004fe20000000f00 */
[----:B-1----:R-:W-:Y:S05]  /*114a0*/  BRA `(.L_x_2246) ;  /* 0xffffe0f000007947 */ /* 0x002fea000383ffff */
.L_x_2199:
[----:B------:R-:W-:Y:S02]  /*114b0*/  MOV R2, 0x2 ;  /* 0x0000000200027802 */ /* 0x000fe40000000f00 */
[----:B------:R-:W-:-:S02]  /*114c0*/  MOV R0, 0x114e0 ;  /* 0x000114e000007802 */ /* 0x000fc40000000f00 */
[----:B-12---:R-:W-:Y:S05]  /*114d0*/  CALL.REL.NOINC `($__internal_46_$__cuda_sm70_shflsync_up_p) ;  /* 0x000005b000007944 */ /* 0x006fea0003c00000 */
        /* <DEDUP_REMOVED lines=22> */
[----:B------:R-:W-:Y:S01]  /*11640*/  MOV R0, R2 ;  /* 0x0000000200007202 */ /* 0x000fe20000000f00 */
[----:B------:R-:W-:Y:S05]  /*11650*/  BRA `(.L_x_2247) ;  /* 0xffffe04000007947 */ /* 0x000fea000383ffff */
.L_x_2203:
[----:B---3--:R-:W-:Y:S01]  /*11660*/  IMAD.MOV.U32 R9, RZ, RZ, R3 ;  /* 0x000000ffff097224 */ /* 0x008fe200078e0003 */
[----:B------:R-:W-:Y:S02]  /*11670*/  MOV R2, 0x1 ;  /* 0x0000000100027802 */ /* 0x000fe40000000f00 */
[----:B------:R-:W-:Y:S02]  /*11680*/  MOV R0, 0x116a0 ;  /* 0x000116a000007802 */ /* 0x000fe40000000f00 */
[----:B------:R-:W-:Y:S05]  /*11690*/  CALL.REL.NOINC `($__internal_46_$__cuda_sm70_shflsync_up_p) ;  /* 0x000003f000007944 */ /* 0x000fea0003c00000 */
[----:B--2---:R-:W-:Y:S01]  /*116a0*/  MOV R0, R2 ;  /* 0x0000000200007202 */ /* 0x004fe20000000f00 */
[----:B-1----:R-:W-:Y:S05]  /*116b0*/  BRA `(.L_x_2248) ;  /* 0xffffe13000007947 */ /* 0x002fea000383ffff */
.L_x_2204:
[----:B---3--:R-:W-:Y:S01]  /*116c0*/  IMAD.MOV.U32 R9, RZ, RZ, R3 ;  /* 0x000000ffff097224 */ /* 0x008fe200078e0003 */
        /* <DEDUP_REMOVED lines=27> */
.L_x_2206:
[----:B------:R-:W-:Y:S02]  /*11880*/  SEL R2, RZ, 0x1, P0 ;  /* 0x00000001ff027807 */ /* 0x000fe40000000000 */
[----:B------:R-:W-:Y:S02]  /*11890*/  MOV R0, 0x118b0 ;  /* 0x000118b000007802 */ /* 0x000fe40000000f00 */
[----:B---3--:R-:W-:Y:S05]  /*118a0*/  CALL.REL.NOINC `($__internal_47_$__cuda_sm70_votesync_ballot) ;  /* 0x0000023000007944 */ /* 0x008fea0003c00000 */
[----:B------:R-:W-:Y:S05]  /*118b0*/  BRA `(.L_x_2250) ;  /* 0xffffe0c000007947 */ /* 0x000fea000383ffff */
.L_x_2207:
[----:B------:R-:W-:Y:S01]  /*118c0*/  IMAD.MOV.U32 R5, RZ, RZ, R197 ;  /* 0x000000ffff057224 */ /* 0x000fe200078e00c5 */
[----:B------:R-:W-:Y:S01]  /*118d0*/  MOV R4, R12 ;  /* 0x0000000c00047202 */ /* 0x000fe20000000f00 */
[----:B------:R-:W-:Y:S01]  /*118e0*/  IMAD.MOV.U32 R2, RZ, RZ, 0x1f ;  /* 0x0000001fff027424 */ /* 0x000fe200078e00ff */
[----:B------:R-:W-:Y:S02]  /*118f0*/  MOV R0, 0x11910 ;  /* 0x0001191000007802 */ /* 0x000fe40000000f00 */
[----:B---3--:R-:W-:Y:S05]  /*11900*/  CALL.REL.NOINC `($__internal_45_$__cuda_sm70_shflsync_idx_p) ;  /* 0x0000013000007944 */ /* 0x008fea0003c00000 */
[----:B------:R-:W-:Y:S01]  /*11910*/  IMAD.MOV.U32 R197, RZ, RZ, R2 ;  /* 0x000000ffffc57224 */ /* 0x000fe200078e0002 */
[----:B------:R-:W-:Y:S01]  /*11920*/  MOV R4, R12 ;  /* 0x0000000c00047202 */ /* 0x000fe20000000f00 */
[----:B------:R-:W-:Y:S01]  /*11930*/  IMAD.MOV.U32 R5, RZ, RZ, R11 ;  /* 0x000000ffff057224 */ /* 0x000fe200078e000b */
[----:B------:R-:W-:Y:S02]  /*11940*/  MOV R2, 0x1f ;  /* 0x0000001f00027802 */ /* 0x000fe40000000f00 */
[----:B------:R-:W-:-:S02]  /*11950*/  MOV R0, 0x11970 ;  /* 0x0001197000007802 */ /* 0x000fc40000000f00 */
[----:B------:R-:W-:Y:S05]  /*11960*/  CALL.REL.NOINC `($__internal_45_$__cuda_sm70_shflsync_idx_p) ;  /* 0x000000d000007944 */ /* 0x000fea0003c00000 */
[----:B------:R-:W-:Y:S01]  /*11970*/  MOV R3, R2 ;  /* 0x0000000200037202 */ /* 0x000fe20000000f00 */
[----:B------:R-:W-:Y:S05]  /*11980*/  BRA `(.L_x_2251) ;  /* 0xffffe04000007947 */ /* 0x000fea000383ffff */
.L_x_2210:
[----:B------:R-:W-:Y:S01]  /*11990*/  IMAD.MOV.U32 R5, RZ, RZ, R9 ;  /* 0x000000ffff057224 */ /* 0x000fe200078e0009 */
[----:B------:R-:W-:-:S02]  /*119a0*/  MOV R2, 0x1f ;  /* 0x0000001f00027802 */ /* 0x000fc40000000f00 */
[----:B------:R-:W-:Y:S02]  /*119b0*/  MOV R0, 0x119d0 ;  /* 0x000119d000007802 */ /* 0x000fe40000000f00 */
[----:B-1234-:R-:W-:Y:S05]  /*119c0*/  CALL.REL.NOINC `($__internal_45_$__cuda_sm70_shflsync_idx_p) ;  /* 0x0000007000007944 */ /* 0x01efea0003c00000 */
[----:B------:R-:W-:Y:S01]  /*119d0*/  MOV R10, R2 ;  /* 0x00000002000a7202 */ /* 0x000fe20000000f00 */
[----:B------:R-:W-:Y:S05]  /*119e0*/  BRA `(.L_x_2209) ;  /* 0xffffe04000007947 */ /* 0x000fea000383ffff */
        .weak           $__internal_44_$__cuda_sm70_shflsync_bfly_p
        .type           $__internal_44_$__cuda_sm70_shflsync_bfly_p,@function
        .size           $__internal_44_$__cuda_sm70_shflsync_bfly_p,($__internal_45_$__cuda_sm70_shflsync_idx_p - $__internal_44_$__cuda_sm70_shflsync_bfly_p)
$__internal_44_$__cuda_sm70_shflsync_bfly_p:
[----:B------:R-:W-:Y:S04]  /*119f0*/  WARPSYNC R4 ;  /* 0x0000000400007348 */ /* 0x000fe80003800000 */
[----:B------:R1:W2:Y:S01]  /*11a00*/  SHFL.BFLY PT, R7, R8, R7, R5 ;  /* 0x0c00000708077389 */ /* 0x0002a200000e0005 */
[----:B------:R-:W-:Y:S02]  /*11a10*/  MOV R9, 0x0 ;  /* 0x0000000000097802 */ /* 0x000fe40000000f00 */
[----:B-1----:R-:W-:-:S04]  /*11a20*/  MOV R8, R6 ;  /* 0x0000000600087202 */ /* 0x002fc80000000f00 */
[----:B--2---:R-:W-:Y:S05]  /*11a30*/  RET.REL.NODEC R8 `(_ZN7cutlass13device_kernelIN5flash19enable_sm80_to_sm89INS1_16FlashAttnFwdSm80INS1_25CollectiveMainloopFwdSm80ILi8ELi2ELb0EN4cute5tupleIJNS5_1CILi128EEENS7_ILi64EEENS7_ILi192EEEEEELi192ENS_10bfloat16_tEfNS_4arch4Sm80ELb1ELb0ELb1ELb1ELb0ELb0ELb1ELb1EEENS1_21CollectiveEpilogueFwdINS6_IJS8_SA_S9_EEENS6_IJNS7_ILi1EEESI_SI_EEESC_SE_Li256ELb1ELb1ELb1ELb0EEENS1_36VarlenDynamicPersistentTileSchedulerILi128ELi64ELi256ELi256ELb1ELb1ELb0ELb1ELb1ELb1EEEEEEEEEvNT_6ParamsE) ;  /* 0xfffee5c008007950 */ /* 0x004fea0003c3ffff */
        .weak           $__internal_45_$__cuda_sm70_shflsync_idx_p
        .type           $__internal_45_$__cuda_sm70_shflsync_idx_p,@function
        .size           $__internal_45_$__cuda_sm70_shflsync_idx_p,($__internal_46_$__cuda_sm70_shflsync_up_p - $__internal_45_$__cuda_sm70_shflsync_idx_p)
$__internal_45_$__cuda_sm70_shflsync_idx_p:
[----:B------:R-:W-:Y:S04]  /*11a40*/  WARPSYNC R201 ;  /* 0x000000c900007348 */ /* 0x000fe80003800000 */
[----:B------:R1:W2:Y:S02]  /*11a50*/  SHFL.IDX PT, R2, R5, R4, R2 ;  /* 0x0000000405027389 */ /* 0x0002a400000e0002 */
[----:B-1----:R-:W-:Y:S02]  /*11a60*/  MOV R4, R0 ;  /* 0x0000000000047202 */ /* 0x002fe40000000f00 */
[----:B------:R-:W-:-:S04]  /*11a70*/  MOV R5, 0x0 ;  /* 0x0000000000057802 */ /* 0x000fc80000000f00 */
[----:B--2---:R-:W-:Y:S05]  /*11a80*/  RET.REL.NODEC R4 `(_ZN7cutlass13device_kernelIN5flash19enable_sm80_to_sm89INS1_16FlashAttnFwdSm80INS1_25CollectiveMainloopFwdSm80ILi8ELi2ELb0EN4cute5tupleIJNS5_1CILi128EEENS7_ILi64EEENS7_ILi192EEEEEELi192ENS_10bfloat16_tEfNS_4arch4Sm80ELb1ELb0ELb1ELb1ELb0ELb0ELb1ELb1EEENS1_21CollectiveEpilogueFwdINS6_IJS8_SA_S9_EEENS6_IJNS7_ILi1EEESI_SI_EEESC_SE_Li256ELb1ELb1ELb1ELb0EEENS1_36VarlenDynamicPersistentTileSchedulerILi128ELi64ELi256ELi256ELb1ELb1ELb0ELb1ELb1ELb1EEEEEEEEEvNT_6ParamsE) ;  /* 0xfffee57004007950 */ /* 0x004fea0003c3ffff */
        .weak           $__internal_46_$__cuda_sm70_shflsync_up_p
        .type           $__internal_46_$__cuda_sm70_shflsync_up_p,@function
        .size           $__internal_46_$__cuda_sm70_shflsync_up_p,($__internal_47_$__cuda_sm70_votesync_ballot - $__internal_46_$__cuda_sm70_shflsync_up_p)
$__internal_46_$__cuda_sm70_shflsync_up_p:
[----:B------:R-:W-:Y:S01]  /*11a90*/  MOV R4, R0 ;  /* 0x0000000000047202 */ /* 0x000fe20000000f00 */
[----:B------:R-:W-:Y:S04]  /*11aa0*/  WARPSYNC R204 ;  /* 0x000000cc00007348 */ /* 0x000fe80003800000 */
[----:B------:R-:W-:Y:S01]  /*11ab0*/  MOV R5, 0x0 ;  /* 0x0000000000057802 */ /* 0x000fe20000000f00 */
[----:B------:R1:W2:Y:S03]  /*11ac0*/  SHFL.UP PT, R2, R9, R2, R205 ;  /* 0x0400000209027389 */ /* 0x0002a600000e00cd */
[----:B------:R-:W-:Y:S05]  /*11ad0*/  RET.REL.NODEC R4 `(_ZN7cutlass13device_kernelIN5flash19enable_sm80_to_sm89INS1_16FlashAttnFwdSm80INS1_25CollectiveMainloopFwdSm80ILi8ELi2ELb0EN4cute5tupleIJNS5_1CILi128EEENS7_ILi64EEENS7_ILi192EEEEEELi192ENS_10bfloat16_tEfNS_4arch4Sm80ELb1ELb0ELb1ELb1ELb0ELb0ELb1ELb1EEENS1_21CollectiveEpilogueFwdINS6_IJS8_SA_S9_EEENS6_IJNS7_ILi1EEESI_SI_EEESC_SE_Li256ELb1ELb1ELb1ELb0EEENS1_36VarlenDynamicPersistentTileSchedulerILi128ELi64ELi256ELi256ELb1ELb1ELb0ELb1ELb1ELb1EEEEEEEEEvNT_6ParamsE) ;  /* 0xfffee52004007950 */ /* 0x000fea0003c3ffff */
        .weak           $__internal_47_$__cuda_sm70_votesync_ballot
        .type           $__internal_47_$__cuda_sm70_votesync_ballot,@function
        .size           $__internal_47_$__cuda_sm70_votesync_ballot,(.L_x_2528 - $__internal_47_$__cuda_sm70_votesync_ballot)
$__internal_47_$__cuda_sm70_votesync_ballot:
[----:B------:R-:W-:Y:S01]  /*11ae0*/  ISETP.NE.U32.AND P0, PT, R2, 0x1, PT ;  /* 0x000000010200780c */ /* 0x000fe20003f05070 */
[----:B------:R-:W-:Y:S01]  /*11af0*/  IMAD.MOV.U32 R2, RZ, RZ, R0 ;  /* 0x000000ffff027224 */ /* 0x000fe200078e0000 */
[----:B------:R-:W-:Y:S04]  /*11b00*/  WARPSYNC R200 ;  /* 0x000000c800007348 */ /* 0x000fe80003800000 */
[----:B------:R-:W-:-:S07]  /*11b10*/  IMAD.MOV.U32 R3, RZ, RZ, 0x0 ;  /* 0x00000000ff037424 */ /* 0x000fce00078e00ff */
[----:B------:R-:W-:-:S04]  /*11b20*/  VOTE.ANY R8, PT, !P0 ;  /* 0x0000000000087806 */ /* 0x000fc800040e0100 */
[----:B------:R-:W-:Y:S01]  /*11b30*/  LOP3.LUT R8, R8, R200, RZ, 0xc0, !PT ;  /* 0x000000c808087212 */ /* 0x000fe200078ec0ff */
[----:B------:R-:W-:Y:S06]  /*11b40*/  RET.REL.NODEC R2 `(_ZN7cutlass13device_kernelIN5flash19enable_sm80_to_sm89INS1_16FlashAttnFwdSm80INS1_25CollectiveMainloopFwdSm80ILi8ELi2ELb0EN4cute5tupleIJNS5_1CILi128EEENS7_ILi64EEENS7_ILi192EEEEEELi192ENS_10bfloat16_tEfNS_4arch4Sm80ELb1ELb0ELb1ELb1ELb0ELb0ELb1ELb1EEENS1_21CollectiveEpilogueFwdINS6_IJS8_SA_S9_EEENS6_IJNS7_ILi1EEESI_SI_EEESC_SE_Li256ELb1ELb1ELb1ELb0EEENS1_36VarlenDynamicPersistentTileSchedulerILi128ELi64ELi256ELi256ELb1ELb1ELb0ELb1ELb1ELb1EEEEEEEEEvNT_6ParamsE) ;  /* 0xfffee4b002007950 */ /* 0x000fec0003c3ffff */
.L_x_2252:
        /* <DEDUP_REMOVED lines=11> */
.L_x_2528:


//--------------------- .text._ZN7cutlass13device_kernelIN5flash19enable_sm80_to_sm89INS1_16FlashAttnFwdSm80INS1_25CollectiveMainloopFwdSm80ILi8ELi2ELb0EN4cute5tupleIJNS5_1CILi128EEENS7_ILi64EEENS7_ILi192EEEEEELi192ENS_10bfloat16_tEfNS_4arch4Sm80ELb1ELb0ELb1ELb1ELb0ELb1ELb1ELb1EEENS1_21CollectiveEpilogueFwdINS6_IJS8_SA_S9_EEENS6_IJNS7_ILi1EEESI_SI_EEESC_SE_Li256ELb1ELb1ELb1ELb0EEENS1_36VarlenDynamicPersistentTileSchedulerILi128ELi64ELi256ELi256ELb1ELb1ELb0ELb1ELb1ELb1EEEEEEEEEvNT_6ParamsE --------------------------
	.section	.text._ZN7cutlass13device_kernelIN5flash19enable_sm80_to_sm89INS1_16FlashAttnFwdSm80INS1_25CollectiveMainloopFwdSm80ILi8ELi2ELb0EN4cute5tupleIJNS5_1CILi128EEENS7_ILi64EEENS7_ILi192EEEEEELi192ENS_10bfloat16_tEfNS_4arch4Sm80ELb1ELb0ELb1ELb1ELb0ELb1ELb1ELb1EEENS1_21CollectiveEpilogueFwdINS6_IJS8_SA_S9_EEENS6_IJNS7_ILi1EEESI_SI_EEESC_SE_Li256ELb1ELb1ELb1ELb0EEENS1_36VarlenDynamicPersistentTileSchedulerILi128ELi64ELi256ELi256ELb1ELb1ELb0ELb1ELb1ELb1EEEEEEEEEvNT_6ParamsE,"ax",@progbits
	.sectioninfo	@"SHI_REGISTERS=255"
	.align	128
.text._ZN7cutlass13device_kernelIN5flash19enable_sm80_to_sm89INS1_16FlashAttnFwdSm80INS1_25CollectiveMainloopFwdSm80ILi8ELi2ELb0EN4cute5tupleIJNS5_1CILi128EEENS7_ILi64EEENS7_ILi192EEEEEELi192ENS_10bfloat16_tEfNS_4arch4Sm80ELb1ELb0ELb1ELb1ELb0ELb1ELb1ELb1EEENS1_21CollectiveEpilogueFwdINS6_IJS8_SA_S9_EEENS6_IJNS7_ILi1EEESI_SI_EEESC_SE_Li256ELb1ELb1ELb1ELb0EEENS1_36VarlenDynamicPersistentTileSchedulerILi128ELi64ELi256ELi256ELb1ELb1ELb0ELb1ELb1ELb1EEEEEEEEEvNT_6ParamsE:
        .type           _ZN7cutlass13device_kernelIN5flash19enable_sm80_to_sm89INS1_16FlashAttnFwdSm80INS1_25CollectiveMainloopFwdSm80ILi8ELi2ELb0EN4cute5tupleIJNS5_1CILi128EEENS7_ILi64EEENS7_ILi192EEEEEELi192ENS_10bfloat16_tEfNS_4arch4Sm80ELb1ELb0ELb1ELb1ELb0ELb1ELb1ELb1EEENS1_21CollectiveEpilogueFwdINS6_IJS8_SA_S9_EEENS6_IJNS7_ILi1EEESI_SI_EEESC_SE_Li256ELb1ELb1ELb1ELb0EEENS1_36VarlenDynamicPersistentTileSchedulerILi128ELi64ELi256ELi256ELb1ELb1ELb0ELb1ELb1ELb1EEEEEEEEEvNT_6ParamsE,@function
        .size           _ZN7cutlass13device_kernelIN5flash19enable_sm80_to_sm89INS1_16FlashAttnFwdSm80INS1_25CollectiveMainloopFwdSm80ILi8ELi2ELb0EN4cute5tupleIJNS5_1CILi128EEENS7_ILi64EEENS7_ILi192EEEEEELi192ENS_10bfloat16_tEfNS_4arch4Sm80ELb1ELb0ELb1ELb1ELb0ELb1ELb1ELb1EEENS1_21CollectiveEpilogueFwdINS6_IJS8_SA_S9_EEENS6_IJNS7_ILi1EEESI_SI_EEESC_SE_Li256ELb1ELb1ELb1ELb0EEENS1_36VarlenDynamicPersistentTileSchedulerILi128ELi64ELi256ELi256ELb1ELb1ELb0ELb1ELb1ELb1EEEEEEEEEvNT_6ParamsE,(.L_x_2533 - _ZN7cutlass13device_kernelIN5flash19enable_sm80_to_sm89INS1_16FlashAttnFwdSm80INS1_25CollectiveMainloopFwdSm80ILi8ELi2ELb0EN4cute5tupleIJNS5_1CILi128EEENS7_ILi64EEENS7_ILi192EEEEEELi192ENS_10bfloat16_tEfNS_4arch4Sm80ELb1ELb0ELb1ELb1ELb0ELb1ELb1ELb1EEENS1_21CollectiveEpilogueFwdINS6_IJS8_SA_S9_EEENS6_IJNS7_ILi1EEESI_SI_EEESC_SE_Li256ELb1ELb1ELb1ELb0EEENS1_36VarlenDynamicPersistentTileSchedulerILi128ELi64ELi256ELi256ELb1ELb1ELb0ELb1ELb1ELb1EEEEEEEEEvNT_6ParamsE)
        .other          _ZN7cutlass13device_kernelIN5flash19enable_sm80_to_sm89INS1_16FlashAttnFwdSm80INS1_25CollectiveMainloopFwdSm80ILi8ELi2ELb0EN4cute5tupleIJNS5_1CILi128EEENS7_ILi64EEENS7_ILi192EEEEEELi192ENS_10bfloat16_tEfNS_4arch4Sm80ELb1ELb0ELb1ELb1ELb0ELb1ELb1ELb1EEENS1_21CollectiveEpilogueFwdINS6_IJS8_SA_S9_EEENS6_IJNS7_ILi1EEESI_SI_EEESC_SE_Li256ELb1ELb1ELb1ELb0EEENS1_36VarlenDynamicPersistentTileSchedulerILi128ELi64ELi256ELi256ELb1ELb1ELb0ELb1ELb1ELb1EEEEEEEEEvNT_6ParamsE,@"STO_CUDA_ENTRY STV_DEFAULT"
_ZN7cutlass13device_kernelIN5flash19enable_sm80_to_sm89INS1_16FlashAttnFwdSm80INS1_25CollectiveMainloopFwdSm80ILi8ELi2ELb0EN4cute5tupleIJNS5_1CILi128EEENS7_ILi64EEENS7_ILi192EEEEEELi192ENS_10bfloat16_tEfNS_4arch4Sm80ELb1ELb0ELb1ELb1ELb0ELb1ELb1ELb1EEENS1_21CollectiveEpilogueFwdINS6_IJS8_SA_S9_EEENS6_IJNS7_ILi1EEESI_SI_EEESC_SE_Li256ELb1ELb1ELb1ELb0EEENS1_36VarlenDynamicPersistentTileSchedulerILi128ELi64ELi256ELi256ELb1ELb1ELb0ELb1ELb1ELb1EEEEEEEEEvNT_6ParamsE:
        /* <DEDUP_REMOVED lines=55> */
.L_x_2258:
        /* <DEDUP_REMOVED lines=16> */
.L_x_2431:
        /* <DEDUP_REMOVED lines=16> */
.L_x_2432:
[----:B--2---:R-:W-:-:S05]  /*0570*/  IMAD R2, R2, c[0x0][0x538], RZ ;  /* 0x00014e0002027a24 */ /* 0x004fca00078e02ff */
[----:B------:R-:W-:-:S04]  /*0580*/  IADD3 R3, R2, R3, RZ ;  /* 0x0000000302037210 */ /* 0x000fc80007ffe0ff */
[----:B------:R-:W-:-:S13]  /*0590*/  ISETP.GT.AND P0, PT, R3, UR4, PT ;  /* 0x0000000403007c0c */ /* 0x000fda000bf04270 */
[----:B-1----:R-:W-:Y:S05]  /*05a0*/  @!P0 BRA `(.L_x_2258) ;  /* 0xfffffdc000008947 */ /* 0x002fea000383ffff */
.L_x_2254:
[----:B------:R-:W-:-:S05]  /*05b0*/  IADD3 R208, -R2, R3, RZ ;  /* 0x0000000302d07210 */ /* 0x000fca0007ffe1ff */
[----:B------:R-:W-:-:S05]  /*05c0*/  IMAD R0, R7, c[0x0][0x538], R208 ;  /* 0x00014e0007007a24 */ /* 0x000fca00078e02d0 */
[----:B------:R-:W-:Y:S01]  /*05d0*/  ISETP.GT.AND P0, PT, R0, UR4, PT ;  /* 0x0000000400007c0c */ /* 0x000fe2000bf04270 */
[----:B------:R-:W-:-:S12]  /*05e0*/  BRA.DIV ~URZ, `(.L_x_2259) ;  /* 0x0001cc227f007947 */ /* 0x000fd8000b800000 */
[----:B------:R-:W-:-:S04]  /*05f0*/  VOTE.ANY R6, PT, !P0 ;  /* 0x0000000000067806 */ /* 0x000fc800040e0100 */
.L_x_2433:
[----:B------:R-:W1:Y:S02]  /*0600*/  POPC R10, R6 ;  /* 0x00000006000a7309 */ /* 0x000e640000000000 */
[----:B-1----:R-:W-:Y:S01]  /*0610*/  IADD3 R211, R10, R211, RZ ;  /* 0x000000d30ad37210 */ /* 0x002fe20007ffe0ff */
[----:B------:R-:W-:Y:S05]  /*0620*/  BRA.DIV ~URZ, `(.L_x_2260) ;  /* 0x0001cc227f007947 */ /* 0x000fea000b800000 */
[----:B------:R1:W2:Y:S01]  /*0630*/  SHFL.IDX PT, R8, R8, R10, 0x1f ;  /* 0x00001f0a08087589 */ /* 0x0002a200000e0000 */
[----:B------:R-:W-:-:S03]  /*0640*/  MOV R3, RZ ;  /* 0x000000ff00037202 */ /* 0x000fc60000000f00 */
[----:B------:R1:W3:Y:S04]  /*0650*/  SHFL.IDX PT, R5, R5, R10, 0x1f ;  /* 0x00001f0a05057589 */ /* 0x0002e800000e0000 */
.L_x_2434:
[----:B------:R-:W-:Y:S01]  /*0660*/  ISETP.NE.AND P0, PT, R6, RZ, PT ;  /* 0x000000ff0600720c */ /* 0x000fe20003f05270 */
[----:B------:R-:W-:-:S12]  /*0670*/  BSSY B0, `(.L_x_2261) ;  /* 0x0000005000007945 */ /* 0x000fd80003800000 */
[----:B------:R-:W-:Y:S05]  /*0680*/  @!P0 BRA `(.L_x_2262) ;  /* 0x0000003000008947 */ /* 0x000fea0003800000 */
[----:B------:R-:W-:Y:S01]  /*0690*/  IADD3 R2, R10, -0x1, RZ ;  /* 0xffffffff0a027810 */ /* 0x000fe20007ffe0ff */
[----:B------:R-:W-:Y:S05]  /*06a0*/  BRA.DIV ~URZ, `(.L_x_2263) ;  /* 0x0001cc827f007947 */ /* 0x000fea000b800000 */
[----:B------:R4:W1:Y:S02]  /*06b0*/  SHFL.IDX PT, R3, R7, R2, 0x1f ;  /* 0x00001f0207037589 */ /* 0x00086400000e0000 */
.L_x_2262:
[----:B------:R-:W-:Y:S05]  /*06c0*/  BSYNC B0 ;  /* 0x0000000000007941 */ /* 0x000fea0003800000 */
.L_x_2261:
[----:B---3--:R-:W-:Y:S01]  /*06d0*/  ISETP.NE.AND P0, PT, R5, 0x1, PT ;  /* 0x000000010500780c */ /* 0x008fe20003f05270 */
[----:B-1----:R-:W-:Y:S01]  /*06e0*/  IMAD R208, R3, c[0x0][0x538], R208 ;  /* 0x00014e0003d07a24 */ /* 0x002fe200078e02d0 */
[----:B------:R-:W-:Y:S04]  /*06f0*/  BSSY B0, `(.L_x_2264) ;  /* 0x0000077000007945 */ /* 0x000fe80003800000 */
[----:B------:R-:W-:-:S07]  /*0700*/  IADD3 R3, -R208, UR4, RZ ;  /* 0x00000004d0037c10 */ /* 0x000fce000fffe1ff */
[----:B------:R-:W-:Y:S05]  /*0710*/  @!P0 BRA `(.L_x_2265) ;  /* 0x0000037000008947 */ /* 0x000fea0003800000 */
[-C--:B--2-4-:R-:W-:Y:S02]  /*0720*/  IABS R7, R8.reuse ;  /* 0x0000000800077213 */ /* 0x094fe40000000000 */
[----:B------:R-:W-:Y:S02]  /*0730*/  IABS R9, R5 ;  /* 0x0000000500097213 */ /* 0x000fe40000000000 */
[----:B------:R-:W1:Y:S01]  /*0740*/  I2F.RP R13, R7 ;  /* 0x00000007000d7306 */ /* 0x000e620000209400 */
[----:B------:R-:W-:Y:S02]  /*0750*/  IABS R2, R3 ;  /* 0x0000000300027213 */ /* 0x000fe40000000000 */
[----:B------:R-:W-:-:S05]  /*0760*/  IABS R0, R8 ;  /* 0x0000000800007213 */ /* 0x000fca0000000000 */
[----:B------:R-:W-:Y:S08]  /*0770*/  I2F.RP R12, R9 ;  /* 0x00000009000c7306 */ /* 0x000ff00000209400 */
[----:B-1----:R-:W1:Y:S02]  /*0780*/  MUFU.RCP R10, R13 ;  /* 0x0000000d000a7308 */ /* 0x002e640000001000 */
[----:B-1----:R-:W-:Y:S01]  /*0790*/  IADD3 R10, R10, 0xffffffe, RZ ;  /* 0x0ffffffe0a0a7810 */ /* 0x002fe20007ffe0ff */
[----:B------:R-:W-:Y:S01]  /*07a0*/  IMAD.MOV R13, RZ, RZ, -R0 ;  /* 0x000000ffff0d7224 */ /* 0x000fe200078e0a00 */
[----:B------:R-:W-:-:S04]  /*07b0*/  LOP3.LUT R0, R3, R8, RZ, 0x3c, !PT ;  /* 0x0000000803007212 */ /* 0x000fc800078e3cff */
[----:B------:R-:W1:Y:S01]  /*07c0*/  F2I.FTZ.U32.TRUNC.NTZ R11, R10 ;  /* 0x0000000a000b7305 */ /* 0x000e62000021f000 */
[----:B------:R-:W-:Y:S02]  /*07d0*/  ISETP.GE.AND P1, PT, R0, RZ, PT ;  /* 0x000000ff0000720c */ /* 0x000fe40003f26270 */
[----:B------:R-:W-:-:S05]  /*07e0*/  IABS R0, R5 ;  /* 0x0000000500007213 */ /* 0x000fca0000000000 */
[----:B------:R-:W-:Y:S02]  /*07f0*/  IMAD.MOV R0, RZ, RZ, -R0 ;  /* 0x000000ffff007224 */ /* 0x000fe400078e0a00 */
        /* <DEDUP_REMOVED lines=13> */
[----:B------:R-:W-:Y:S01]  /*08d0*/  ISETP.GE.U32.AND P2, PT, R2, R7, PT ;  /* 0x000000070200720c */ /* 0x000fe20003f46070 */
[----:B-1----:R-:W-:Y:S02]  /*08e0*/  IMAD.MOV R2, RZ, RZ, -R11 ;  /* 0x000000ffff027224 */ /* 0x002fe400078e0a0b */
[----:B------:R-:W-:Y:S02]  /*08f0*/  IMAD.MOV.U32 R10, RZ, RZ, RZ ;  /* 0x000000ffff0a7224 */ /* 0x000fe400078e00ff */
[----:B------:R-:W-:-:S08]  /*0900*/  IMAD R7, R2, R9, RZ ;  /* 0x0000000902077224 */ /* 0x000fd000078e02ff */
[----:B------:R-:W-:Y:S01]  /*0910*/  @P2 IADD3 R6, R6, 0x1, RZ ;  /* 0x0000000106062810 */ /* 0x000fe20007ffe0ff */
[----:B------:R-:W-:-:S04]  /*0920*/  IMAD.HI.U32 R7, R11, R7, R10 ;  /* 0x000000070b077227 */ /* 0x000fc800078e000a */
[----:B------:R-:W-:Y:S01]  /*0930*/  @!P1 IMAD.MOV R6, RZ, RZ, -R6 ;  /* 0x000000ffff069224 */ /* 0x000fe200078e0a06 */
[----:B------:R-:W-:-:S04]  /*0940*/  @!P0 LOP3.LUT R6, RZ, R8, RZ, 0x33, !PT ;  /* 0x00000008ff068212 */ /* 0x000fc800078e33ff */
[----:B------:R-:W-:-:S05]  /*0950*/  IABS R2, R6 ;  /* 0x0000000600027213 */ /* 0x000fca0000000000 */
[----:B------:R-:W-:-:S04]  /*0960*/  IMAD.HI.U32 R7, R7, R2, RZ ;  /* 0x0000000207077227 */ /* 0x000fc800078e00ff */
[----:B------:R-:W-:Y:S02]  /*0970*/  IMAD R0, R7, R0, R2 ;  /* 0x0000000007007224 */ /* 0x000fe400078e0202 */
[----:B------:R-:W-:-:S03]  /*0980*/  IMAD.MOV R2, RZ, RZ, -R6 ;  /* 0x000000ffff027224 */ /* 0x000fc600078e0a06 */
[----:B------:R-:W-:-:S13]  /*0990*/  ISETP.GT.U32.AND P0, PT, R9, R0, PT ;  /* 0x000000000900720c */ /* 0x000fda0003f04070 */
[----:B------:R-:W-:Y:S01]  /*09a0*/  @!P0 IMAD.IADD R0, R0, 0x1, -R9 ;  /* 0x0000000100008824 */ /* 0x000fe200078e0a09 */
[----:B------:R-:W-:Y:S02]  /*09b0*/  @!P0 IADD3 R7, R7, 0x1, RZ ;  /* 0x0000000107078810 */ /* 0x000fe40007ffe0ff */
[----:B------:R-:W-:Y:S02]  /*09c0*/  ISETP.NE.AND P0, PT, R5, RZ, PT ;  /* 0x000000ff0500720c */ /* 0x000fe40003f05270 */
[----:B------:R-:W-:Y:S01]  /*09d0*/  ISETP.GE.U32.AND P2, PT, R0, R9, PT ;  /* 0x000000090000720c */ /* 0x000fe20003f46070 */
[----:B------:R-:W-:Y:S01]  /*09e0*/  IMAD R9, R8, R2, R3 ;  /* 0x0000000208097224 */ /* 0x000fe200078e0203 */
        /* <DEDUP_REMOVED lines=10> */
.L_x_2265:
[----:B------:R-:W-:-:S04]  /*0a90*/  IMAD.MOV.U32 R0, RZ, RZ, 0x4 ;  /* 0x00000004ff007424 */ /* 0x000fc800078e00ff */
[----:B------:R-:W-:-:S05]  /*0aa0*/  IMAD.WIDE R14, R211, R0, c[0x0][0x590] ;  /* 0x00016400d30e7625 */ /* 0x000fca00078e0200 */
[----:B------:R-:W3:Y:S01]  /*0ab0*/  LDG.E R5, [R14.64] ;  /* 0x000000080e057981 */ /* 0x000ee2000c1e1900 */
[----:B----4-:R-:W-:Y:S01]  /*0ac0*/  IABS R2, R3 ;  /* 0x0000000300027213 */ /* 0x010fe20000000000 */
[----:B--23--:R-:W-:-:S05]  /*0ad0*/  IMAD R6, R5, R8, RZ ;  /* 0x0000000805067224 */ /* 0x00cfca00078e02ff */
[----:B------:R-:W-:-:S04]  /*0ae0*/  IABS R9, R6 ;  /* 0x0000000600097213 */ /* 0x000fc80000000000 */
        /* <DEDUP_REMOVED lines=55> */
.L_x_2266:
[----:B------:R-:W-:Y:S05]  /*0e60*/  BSYNC B0 ;  /* 0x0000000000007941 */ /* 0x000fea0003800000 */
.L_x_2264:
[----:B------:R-:W-:-:S04]  /*0e70*/  LOP3.LUT R9, RZ, R9, RZ, 0x33, !PT ;  /* 0x00000009ff097212 */ /* 0x000fc800078e33ff */
[----:B------:R-:W-:Y:S01]  /*0e80*/  IADD3 R209, R9, R8, RZ ;  /* 0x0000000809d17210 */ /* 0x000fe20007ffe0ff */
[----:B------:R-:W-:Y:S05]  /*0e90*/  BRA `(.L_x_2267) ;  /* 0x0000004000007947 */ /* 0x000fea0003800000 */
.L_x_2255:
[----:B------:R-:W-:Y:S01]  /*0ea0*/  IMAD.MOV.U32 R209, RZ, RZ, RZ ;  /* 0x000000ffffd17224 */ /* 0x000fe200078e00ff */
[----:B------:R-:W-:Y:S01]  /*0eb0*/  MOV R210, RZ ;  /* 0x000000ff00d27202 */ /* 0x000fe20000000f00 */
[----:B------:R-:W-:Y:S01]  /*0ec0*/  IMAD.U32 R208, RZ, RZ, UR4 ;  /* 0x00000004ffd07e24 */ /* 0x000fe2000f8e00ff */
[----:B------:R-:W-:Y:S02]  /*0ed0*/  MOV R211, c[0x0][0x53c] ;  /* 0x00014f0000d37a02 */ /* 0x000fe40000000f00 */
.L_x_2267:
[----:B------:R-:W-:Y:S01]  /*0ee0*/  ISETP.NE.AND P0, PT, R4, RZ, PT ;  /* 0x000000ff0400720c */ /* 0x000fe20003f05270 */
[----:B------:R-:W-:-:S12]  /*0ef0*/  WARPSYNC 0xffffffff ;  /* 0xffffffff00007948 */ /* 0x000fd80003800000 */
[----:B------:R1:W-:Y:S04]  /*0f00*/  @!P0 STS.128 [0x24100], R208 ;  /* 0x024100d0ff008388 */ /* 0x0003e80000000c00 */
[----:B------:R-:W-:Y:S06]  /*0f10*/  BAR.ARV 0x5, 0x100 ;  /* 0x0144000000007b1d */ /* 0x000fec0000002000 */
.L_x_2253:
[----:B-1----:R-:W-:-:S13]  /*0f20*/  ISETP.GE.AND P0, PT, R211, c[0x0][0x53c], PT ;  /* 0x00014f00d3007a0c */ /* 0x002fda0003f06270 */
[----:B------:R-:W-:Y:S05]  /*0f30*/  @P0 EXIT ;  /* 0x000000000000094d */ /* 0x000fea0003800000 */
[----:B------:R-:W-:-:S04]  /*0f40*/  SHF.R.S32.HI R10, RZ, 0x1f, R213 ;  /* 0x0000001fff0a7819 */ /* 0x000fc800000114d5 */
[CC--:B------:R-:W-:Y:S02]  /*0f50*/  LEA.HI R11, R10.reuse, R213.reuse, RZ, 0x3 ;  /* 0x000000d50a0b7211 */ /* 0x0c0fe400078f18ff */
[CC--:B------:R-:W-:Y:S02]  /*0f60*/  LEA.HI R5, R10.reuse, R213.reuse, RZ, 0x4 ;  /* 0x000000d50a057211 */ /* 0x0c0fe400078f20ff */
[----:B------:R-:W-:Y:S02]  /*0f70*/  SHF.R.S32.HI R9, RZ, 0x3, R11 ;  /* 0x00000003ff097819 */ /* 0x000fe4000001140b */
[----:B------:R-:W-:Y:S02]  /*0f80*/  LOP3.LUT R0, R11, 0xfffffff8, RZ, 0xc0, !PT ;  /* 0xfffffff80b007812 */ /* 0x000fe400078ec0ff */
[-C--:B------:R-:W-:Y:S01]  /*0f90*/  LEA.HI R3, R10, R213.reuse, RZ, 0x6 ;  /* 0x000000d50a037211 */ /* 0x080fe200078f30ff */
[----:B------:R-:W-:Y:S01]  /*0fa0*/  IMAD.SHL.U32 R9, R9, 0x40, RZ ;  /* 0x0000004009097824 */ /* 0x000fe200078e00ff */
[----:B------:R-:W-:Y:S01]  /*0fb0*/  LOP3.LUT R2, R5, 0xfffffff0, RZ, 0xc0, !PT ;  /* 0xfffffff005027812 */ /* 0x000fe200078ec0ff */
[----:B------:R-:W-:Y:S01]  /*0fc0*/  IMAD.IADD R0, R213, 0x1, -R0 ;  /* 0x00000001d5007824 */ /* 0x000fe200078e0a00 */
[----:B------:R-:W-:Y:S01]  /*0fd0*/  SHF.R.S32.HI R8, RZ, 0x4, R5 ;  /* 0x00000004ff087819 */ /* 0x000fe20000011405 */
[----:B------:R-:W-:Y:S01]  /*0fe0*/  IMAD.SHL.U32 R3, R3, 0x8, RZ ;  /* 0x0000000803037824 */ /* 0x000fe200078e00ff */
[----:B------:R-:W-:Y:S01]  /*0ff0*/  LOP3.LUT R9, R9, 0x1c0, RZ, 0xc0, !PT ;  /* 0x000001c009097812 */ /* 0x000fe200078ec0ff */
[----:B------:R-:W-:Y:S01]  /*1000*/  IMAD.SHL.U32 R228, R0, 0x8, RZ ;  /* 0x0000000800e47824 */ /* 0x000fe200078e00ff */
[----:B------:R-:W-:Y:S01]  /*1010*/  LEA.HI R4, R10, R213, RZ, 0x5 ;  /* 0x000000d50a047211 */ /* 0x000fe200078f28ff */
[----:B------:R-:W-:Y:S01]  /*1020*/  IMAD.IADD R7, R213, 0x1, -R2 ;  /* 0x00000001d5077824 */ /* 0x000fe200078e0a02 */
[----:B------:R-:W-:Y:S01]  /*1030*/  LOP3.LUT R3, R3, 0x7ffffe00, RZ, 0xc0, !PT ;  /* 0x7ffffe0003037812 */ /* 0x000fe200078ec0ff */
[----:B------:R-:W-:Y:S01]  /*1040*/  IMAD.SHL.U32 R0, R0, 0x40, RZ ;  /* 0x0000004000007824 */ /* 0x000fe200078e00ff */
[----:B------:R-:W-:-:S02]  /*1050*/  SHF.R.U32.HI R138, RZ, 0x3, R9 ;  /* 0x00000003ff8a7819 */ /* 0x000fc40000011609 */
[----:B------:R-:W-:Y:S02]  /*1060*/  LOP3.LUT R2, R9, 0x38, R228, 0xf8, !PT ;  /* 0x0000003809027812 */ /* 0x000fe400078ef8e4 */
[----:B------:R-:W-:Y:S02]  /*1070*/  SHF.R.S32.HI R6, RZ, 0x1f, R7 ;  /* 0x0000001fff067819 */ /* 0x000fe40000011407 */
[----:B------:R-:W-:Y:S02]  /*1080*/  LOP3.LUT R138, R3, R2, R138, 0xf6, !PT ;  /* 0x00000002038a7212 */ /* 0x000fe400078ef68a */
[----:B------:R-:W-:Y:S02]  /*1090*/  LEA.HI R3, R6, R7, RZ, 0x3 ;  /* 0x0000000706037211 */ /* 0x000fe400078f18ff */
[----:B------:R-:W-:Y:S01]  /*10a0*/  LEA.HI R5, R5, R8, RZ, 0x1 ;  /* 0x0000000805057211 */ /* 0x000fe200078f08ff */
[----:B------:R-:W-:Y:S01]  /*10b0*/  IMAD.SHL.U32 R138, R138, 0x2, RZ ;  /* 0x000000028a8a7824 */ /* 0x000fe200078e00ff */
[C---:B------:R-:W-:Y:S01]  /*10c0*/  LOP3.LUT R6, R3.reuse, 0xfffffff8, RZ, 0xc0, !PT ;  /* 0xfffffff803067812 */ /* 0x040fe200078ec0ff */
[----:B------:R-:W-:Y:S01]  /*10d0*/  IMAD.SHL.U32 R3, R3, 0x40, RZ ;  /* 0x0000004003037824 */ /* 0x000fe200078e00ff */
[----:B------:R-:W-:-:S02]  /*10e0*/  SHF.R.S32.HI R2, RZ, 0x5, R4 ;  /* 0x00000005ff027819 */ /* 0x000fc40000011404 */
[----:B------:R-:W-:Y:S01]  /*10f0*/  SHF.R.S32.HI R9, RZ, 0x1f, R4 ;  /* 0x0000001fff097819 */ /* 0x000fe20000011404 */
[----:B------:R-:W-:Y:S01]  /*1100*/  IMAD.IADD R6, R7, 0x1, -R6 ;  /* 0x0000000107067824 */ /* 0x000fe200078e0a06 */
[----:B------:R-:W-:Y:S02]  /*1110*/  LOP3.LUT R4, R4, 0xffffffe0, RZ, 0xc0, !PT ;  /* 0xffffffe004047812 */ /* 0x000fe400078ec0ff */
[----:B------:R-:W-:Y:S02]  /*1120*/  LOP3.LUT R5, R5, 0xfffffffe, RZ, 0xc0, !PT ;  /* 0xfffffffe05057812 */ /* 0x000fe400078ec0ff */
[----:B------:R-:W-:Y:S01]  /*1130*/  LEA.HI R9, R9, R2, RZ, 0x3 ;  /* 0x0000000209097211 */ /* 0x000fe200078f18ff */
[----:B------:R-:W-:Y:S01]  /*1140*/  IMAD.IADD R217, R213, 0x1, -R4 ;  /* 0x00000001d5d97824 */ /* 0x000fe200078e0a04 */
[----:B------:R-:W-:Y:S01]  /*1150*/  LEA.HI R219, R10, R213, RZ, 0x2 ;  /* 0x000000d50adb7211 */ /* 0x000fe200078f10ff */
[----:B------:R-:W-:Y:S01]  /*1160*/  IMAD.IADD R5, R8, 0x1, -R5 ;  /* 0x0000000108057824 */ /* 0x000fe200078e0a05 */
[----:B------:R-:W-:Y:S01]  /*1170*/  LOP3.LUT R9, R9, 0xffffff8, RZ, 0xc0, !PT ;  /* 0x0ffffff809097812 */ /* 0x000fe200078ec0ff */
[----:B------:R-:W-:Y:S01]  /*1180*/  IMAD.SHL.U32 R4, R6, 0x40, RZ ;  /* 0x0000004006047824 */ /* 0x000fe200078e00ff */
[----:B------:R-:W-:Y:S01]  /*1190*/  SHF.R.S32.HI R8, RZ, 0x1f, R217 ;  /* 0x0000001fff087819 */ /* 0x000fe200000114d9 */
[----:B------:R-:W-:Y:S01]  /*11a0*/  IMAD.SHL.U32 R7, R5, 0x8, RZ ;  /* 0x0000000805077824 */ /* 0x000fe200078e00ff */
[----:B------:R-:W-:Y:S01]  /*11b0*/  LOP3.LUT R218, R219, 0xfffffffc, RZ, 0xc0, !PT ;  /* 0xfffffffcdbda7812 */ /* 0x000fe200078ec0ff */
[----:B------:R-:W-:Y:S01]  /*11c0*/  IMAD.IADD R9, R2, 0x1, -R9 ;  /* 0x0000000102097824 */ /* 0x000fe200078e0a09 */
[----:B------:R-:W-:Y:S01]  /*11d0*/  LOP3.LUT R4, R4, 0x1c0, RZ, 0xc0, !PT ;  /* 0x000001c004047812 */ /* 0x000fe200078ec0ff */
[----:B------:R-:W-:Y:S01]  /*11e0*/  IMAD.SHL.U32 R2, R2, 0x400, RZ ;  /* 0x0000040002027824 */ /* 0x000fe200078e00ff */
[----:B------:R-:W-:Y:S01]  /*11f0*/  LOP3.LUT R0, R0, 0x1c0, RZ, 0xc0, !PT ;  /* 0x000001c000007812 */ /* 0x000fe200078ec0ff */
[----:B------:R-:W-:Y:S01]  /*1200*/  IMAD.IADD R218, R213, 0x1, -R218 ;  /* 0x00000001d5da7824 */ /* 0x000fe200078e0ada */
[----:B------:R-:W-:-:S02]  /*1210*/  LEA.HI R8, R8, R217, RZ, 0x2 ;  /* 0x000000d908087211 */ /* 0x000fc400078f10ff */
[----:B------:R-:W-:Y:S01]  /*1220*/  LOP3.LUT R7, R4, 0x8, R7, 0xf8, !PT ;  /* 0x0000000804077812 */ /* 0x000fe200078ef807 */
[C---:B------:R-:W-:Y:S01]  /*1230*/  IMAD.SHL.U32 R140, R218.reuse, 0x4, RZ ;  /* 0x00000004da8c7824 */ /* 0x040fe200078e00ff */
[----:B------:R-:W-:Y:S01]  /*1240*/  SHF.R.U32.HI R4, RZ, 0x3, R4 ;  /* 0x00000003ff047819 */ /* 0x000fe20000011604 */
[----:B------:R-:W-:Y:S01]  /*1250*/  IMAD.SHL.U32 R142, R218, 0x8, RZ ;  /* 0x00000008da8e7824 */ /* 0x000fe200078e00ff */
[----:B------:R-:W-:Y:S02]  /*1260*/  LOP3.LUT R11, R0, 0x8, R11, 0xf8, !PT ;  /* 0x00000008000b7812 */ /* 0x000fe400078ef80b */
[----:B------:R-:W-:Y:S02]  /*1270*/  SHF.R.U32.HI R0, RZ, 0x3, R0 ;  /* 0x00000003ff007819 */ /* 0x000fe40000011600 */
[----:B------:R-:W-:Y:S02]  /*1280*/  SHF.R.S32.HI R216, RZ, 0x2, R8 ;  /* 0x00000002ffd87819 */ /* 0x000fe40000011408 */
[----:B------:R-:W-:Y:S01]  /*1290*/  LOP3.LUT R4, R7, R4, RZ, 0x3c, !PT ;  /* 0x0000000407047212 */ /* 0x000fe200078e3cff */
[----:B------:R-:W-:Y:S01]  /*12a0*/  IMAD.MOV.U32 R7, RZ, RZ, 0x40 ;  /* 0x00000040ff077424 */ /* 0x000fe200078e00ff */
[----:B------:R-:W-:Y:S01]  /*12b0*/  LOP3.LUT R3, R3, 0xfffffe00, RZ, 0xc0, !PT ;  /* 0xfffffe0003037812 */ /* 0x000fe200078ec0ff */
[----:B------:R-:W-:Y:S01]  /*12c0*/  IMAD R216, R9, 0x10, R216 ;  /* 0x0000001009d87824 */ /* 0x000fe200078e02d8 */
[----:B------:R-:W-:-:S02]  /*12d0*/  LOP3.LUT R0, R11, R0, RZ, 0x3c, !PT ;  /* 0x000000000b007212 */ /* 0x000fc400078e3cff */
[----:B------:R-:W-:Y:S01]  /*12e0*/  R2P PR, R6, 0x6 ;  /* 0x0000000606007804 */ /* 0x000fe20000000000 */
[----:B------:R-:W-:Y:S01]  /*12f0*/  IMAD.MOV.U32 R6, RZ, RZ, 0x20 ;  /* 0x00000020ff067424 */ /* 0x000fe200078e00ff */
[CC--:B------:R-:W-:Y:S01]  /*1300*/  IADD3 R2, R4.reuse, R3.reuse, R2 ;  /* 0x0000000304027210 */ /* 0x0c0fe20007ffe002 */
[----:B------:R-:W-:Y:S01]  /*1310*/  IMAD R0, R5, 0x200, R0 ;  /* 0x0000020005007824 */ /* 0x000fe200078e0200 */
[----:B------:R-:W-:Y:S02]  /*1320*/  LOP3.LUT R4, R4, R3, RZ, 0xfc, !PT ;  /* 0x0000000304047212 */ /* 0x000fe400078efcff */
[----:B------:R-:W-:Y:S02]  /*1330*/  LEA.HI R9, R218, R218, RZ, 0x1 ;  /* 0x000000dada097211 */ /* 0x000fe400078f08ff */
[----:B------:R-:W-:Y:S02]  /*1340*/  IADD3 R3, R140, 0x40, RZ ;  /* 0x000000408c037810 */ /* 0x000fe40007ffe0ff */
[----:B------:R-:W-:-:S02]  /*1350*/  LOP3.LUT R9, R9, 0x1ffffffe, RZ, 0xc0, !PT ;  /* 0x1ffffffe09097812 */ /* 0x000fc400078ec0ff */
[----:B------:R-:W-:Y:S01]  /*1360*/  LOP3.LUT R8, R8, 0x7ffffffc, RZ, 0xc0, !PT ;  /* 0x7ffffffc08087812 */ /* 0x000fe200078ec0ff */
[----:B------:R-:W-:Y:S01]  /*1370*/  IMAD.IADD R136, R140, 0x1, R3 ;  /* 0x000000018c887824 */ /* 0x000fe200078e0203 */
[----:B------:R-:W-:Y:S01]  /*1380*/  SEL R197, R6, 0xffffffe0, !P1 ;  /* 0xffffffe006c57807 */ /* 0x000fe20004800000 */
[----:B------:R-:W-:Y:S01]  /*1390*/  IMAD.IADD R9, R218, 0x1, -R9 ;  /* 0x00000001da097824 */ /* 0x000fe200078e0a09 */
[----:B------:R-:W-:Y:S01]  /*13a0*/  LEA R192, R4, 0x100, 0x1 ;  /* 0x0000010004c07811 */ /* 0x000fe200078e08ff */
[----:B------:R-:W-:Y:S01]  /*13b0*/  IMAD.IADD R221, R217, 0x1, -R8 ;  /* 0x00000001d9dd7824 */ /* 0x000fe200078e0a08 */
[----:B------:R-:W-:Y:S01]  /*13c0*/  LEA R198, R2, 0x18100, 0x1 ;  /* 0x0001810002c67811 */ /* 0x000fe200078e08ff */
[----:B------:R-:W-:Y:S01]  /*13d0*/  IMAD R222, R9, 0x8, R216 ;  /* 0x0000000809de7824 */ /* 0x000fe200078e02d8 */
[----:B------:R-:W-:Y:S01]  /*13e0*/  IADD3 R5, R140, 0x20, RZ ;  /* 0x000000208c057810 */ /* 0x000fe20007ffe0ff */
[----:B------:R-:W-:Y:S01]  /*13f0*/  IMAD.SHL.U32 R221, R221, 0x2, RZ ;  /* 0x00000002dddd7824 */ /* 0x000fe200078e00ff */
[----:B------:R-:W-:Y:S01]  /*1400*/  SEL R3, R7, 0xffffffc0, !P2 ;  /* 0xffffffc007037807 */ /* 0x000fe20005000000 */
[----:B------:R-:W-:Y:S01]  /*1410*/  IMAD.IADD R195, R198, 0x1, R197 ;  /* 0x00000001c6c37824 */ /* 0x000fe200078e02c5 */
[----:B------:R-:W-:Y:S01]  /*1420*/  LEA R196, R0, 0xc100, 0x1 ;  /* 0x0000c10000c47811 */ /* 0x000fe200078e08ff */
[--C-:B------:R-:W-:Y:S01]  /*1430*/  IMAD.IADD R0, R197, 0x1, R192.reuse ;  /* 0x00000001c5007824 */ /* 0x100fe200078e02c0 */
[----:B------:R-:W-:Y:S01]  /*1440*/  SHF.R.S32.HI R219, RZ, 0x2, R219 ;  /* 0x00000002ffdb7819 */ /* 0x000fe200000114db */
[----:B------:R-:W-:Y:S01]  /*1450*/  IMAD.IADD R137, R140, 0x1, R5 ;  /* 0x000000018c897824 */ /* 0x000fe200078e0205 */
[----:B------:R-:W-:Y:S01]  /*1460*/  IADD3 R215, R228, 0x40, RZ ;  /* 0x00000040e4d77810 */ /* 0x000fe20007ffe0ff */
[--C-:B------:R-:W-:Y:S01]  /*1470*/  IMAD.IADD R194, R198, 0x1, R3.reuse ;  /* 0x00000001c6c27824 */ /* 0x100fe200078e0203 */
[----:B------:R-:W-:Y:S01]  /*1480*/  IADD3 R214, R228, 0x80, RZ ;  /* 0x00000080e4d67810 */ /* 0x000fe20007ffe0ff */
[C---:B------:R-:W-:Y:S01]  /*1490*/  IMAD.IADD R139, R3.reuse, 0x1, R192 ;  /* 0x00000001038b7824 */ /* 0x040fe200078e02c0 */
[C---:B------:R-:W-:Y:S01]  /*14a0*/  IADD3 R10, R138.reuse, 0x100, RZ ;  /* 0x000001008a0a7810 */ /* 0x040fe20007ffe0ff */
[----:B------:R-:W-:Y:S01]  /*14b0*/  IMAD.IADD R223, R3, 0x1, R0 ;  /* 0x0000000103df7824 */ /* 0x000fe200078e0200 */
[----:B------:R-:W-:Y:S01]  /*14c0*/  IADD3 R11, R138, 0xc100, RZ ;  /* 0x0000c1008a0b7810 */ /* 0x000fe20007ffe0ff */
[----:B------:R-:W-:-:S02]  /*14d0*/  IMAD.IADD R193, R195, 0x1, R3 ;  /* 0x00000001c3c17824 */ /* 0x000fc400078e0203 */
.L_x_2430:
[----:B------:R-:W-:-:S04]  /*14e0*/  IMAD.MOV.U32 R6, RZ, RZ, 0x4 ;  /* 0x00000004ff067424 */ /* 0x000fc800078e00ff */
[----:B------:R-:W-:-:S06]  /*14f0*/  IMAD.WIDE R224, R211, R6, c[0x0][0x588] ;  /* 0x00016200d3e07625 */ /* 0x000fcc00078e0206 */
        /* <DEDUP_REMOVED lines=10> */
[----:B------:R-:W-:Y:S01]  /*15a0*/  IMAD.MOV.U32 R84, RZ, RZ, RZ ;  /* 0x000000ffff547224 */ /* 0x000fe200078e00ff */
[----:B--2---:R-:W-:Y:S02]  /*15b0*/  SHF.R.S32.HI R85, RZ, 0x1f, R224 ;  /* 0x0000001fff557819 */ /* 0x004fe400000114e0 */
[C---:B------:R-:W-:Y:S02]  /*15c0*/  @P4 LEA R2, P0, R224.reuse, c[0x0][0x360], 0x2 ;  /* 0x0000d800e0024a11 */ /* 0x040fe400078010ff */
[C---:B------:R-:W-:Y:S02]  /*15d0*/  @P2 LEA R4, P1, R224.reuse, c[0x0][0x370], 0x2 ;  /* 0x0000dc00e0042a11 */ /* 0x040fe400078210ff */
[----:B------:R-:W-:-:S02]  /*15e0*/  @P4 LEA.HI.X R3, R224, c[0x0][0x364], R85, 0x2, P0 ;  /* 0x0000d900e0034a11 */ /* 0x000fc400000f1455 */
[----:B------:R-:W-:Y:S02]  /*15f0*/  ISETP.NE.U32.AND P0, PT, RZ, c[0x0][0x350], PT ;  /* 0x0000d400ff007a0c */ /* 0x000fe40003f05070 */
[C---:B------:R-:W-:Y:S01]  /*1600*/  @P2 LEA.HI.X R5, R224.reuse, c[0x0][0x374], R85, 0x2, P1 ;  /* 0x0000dd00e0052a11 */ /* 0x040fe200008f1455 */
[----:B------:R-:W-:Y:S01]  /*1610*/  YIELD ;  /* 0x0000000000007946 */ /* 0x000fe20003800000 */
[----:B------:R-:W-:Y:S01]  /*1620*/  ISETP.NE.AND.EX P6, PT, RZ, c[0x0][0x354], PT, P0 ;  /* 0x0000d500ff007a0c */ /* 0x000fe20003fc5300 */
[----:B------:R1:W5:Y:S01]  /*1630*/  @P4 LDG.E R241, [R2.64] ;  /* 0x0000000802f14981 */ /* 0x000362000c1e1900 */
[C---:B------:R-:W-:Y:S02]  /*1640*/  LEA R8, P1, R224.reuse, c[0x0][0x350], 0x2 ;  /* 0x0000d400e0087a11 */ /* 0x040fe400078210ff */
[C---:B------:R-:W-:Y:S01]  /*1650*/  LEA R12, P0, R224.reuse, c[0x0][0x358], 0x2 ;  /* 0x0000d600e00c7a11 */ /* 0x040fe200078010ff */
[----:B------:R2:W5:Y:S01]  /*1660*/  @P2 LDG.E R87, [R4.64] ;  /* 0x0000000804572981 */ /* 0x000562000c1e1900 */
[----:B------:R-:W-:-:S02]  /*1670*/  LEA R14, P2, R224, c[0x0][0x348], 0x2 ;  /* 0x0000d200e00e7a11 */ /* 0x000fc400078410ff */
[C-C-:B------:R-:W-:Y:S02]  /*1680*/  LEA.HI.X R9, R224.reuse, c[0x0][0x354], R85.reuse, 0x2, P1 ;  /* 0x0000d500e0097a11 */ /* 0x140fe400008f1455 */
[C-C-:B------:R-:W-:Y:S02]  /*1690*/  LEA.HI.X R15, R224.reuse, c[0x0][0x34c], R85.reuse, 0x2, P2 ;  /* 0x0000d300e00f7a11 */ /* 0x140fe400010f1455 */
[----:B------:R-:W-:Y:S01]  /*16a0*/  LEA.HI.X R13, R224, c[0x0][0x35c], R85, 0x2, P0 ;  /* 0x0000d700e00d7a11 */ /* 0x000fe200000f1455 */
[----:B------:R3:W5:Y:S04]  /*16b0*/  @P6 LDG.E R86, [R8.64] ;  /* 0x0000000808566981 */ /* 0x000768000c1e1900 */
[----:B------:R3:W5:Y:S01]  /*16c0*/  @P3 LDG.E R84, [R14.64] ;  /* 0x000000080e543981 */ /* 0x000762000c1e1900 */
[----:B--2---:R-:W-:-:S06]  /*16d0*/  IMAD.MOV.U32 R4, RZ, RZ, RZ ;  /* 0x000000ffff047224 */ /* 0x004fcc00078e00ff */
[----:B------:R3:W5:Y:S01]  /*16e0*/  @P5 LDG.E R4, [R12.64] ;  /* 0x000000080c045981 */ /* 0x000762000c1e1900 */
[----:B-1----:R-:W-:Y:S02]  /*16f0*/  P2R R2, PR, RZ, 0x40 ;  /* 0x00000040ff027803 */ /* 0x002fe40000000000 */
[----:B------:R-:W-:Y:S01]  /*1700*/  LOP3.LUT R225, R210, 0xffff, RZ, 0xc0, !PT ;  /* 0x0000ffffd2e17812 */ /* 0x000fe200078ec0ff */
[----:B------:R-:W-:Y:S05]  /*1710*/  @P4 BRA `(.L_x_2268) ;  /* 0x0000005000004947 */ /* 0x000fea0003800000 */
[----:B-----5:R-:W-:Y:S01]  /*1720*/  MOV R241, c[0x0][0x168] ;  /* 0x00005a0000f17a02 */ /* 0x020fe20000000f00 */
[----:B------:R-:W-:Y:S05]  /*1730*/  @!P3 BRA `(.L_x_2268) ;  /* 0x000000300000b947 */ /* 0x000fea0003800000 */
[----:B------:R-:W2:Y:S04]  /*1740*/  LDG.E R241, [R14.64] ;  /* 0x000000080ef17981 */ /* 0x000ea8000c1e1900 */
[----:B------:R-:W2:Y:S02]  /*1750*/  LDG.E R0, [R14.64+0x4] ;  /* 0x000004080e007981 */ /* 0x000ea4000c1e1900 */
[----:B--2---:R-:W-:-:S02]  /*1760*/  IADD3 R241, -R241, R0, RZ ;  /* 0x00000000f1f17210 */ /* 0x004fc40007ffe1ff */
.L_x_2268:
[----:B------:R-:W-:-:S04]  /*1770*/  ISETP.NE.U32.AND P0, PT, RZ, c[0x0][0x368], PT ;  /* 0x0000da00ff007a0c */ /* 0x000fc80003f05070 */
[----:B------:R-:W-:-:S13]  /*1780*/  ISETP.NE.AND.EX P0, PT, RZ, c[0x0][0x36c], PT, P0 ;  /* 0x0000db00ff007a0c */ /* 0x000fda0003f05300 */
[----:B------:R-:W-:Y:S05]  /*1790*/  @!P0 BRA `(.L_x_2269) ;  /* 0x0000004000008947 */ /* 0x000fea0003800000 */
[----:B---3--:R-:W-:-:S04]  /*17a0*/  LEA R8, P0, R224, c[0x0][0x368], 0x2 ;  /* 0x0000da00e0087a11 */ /* 0x008fc800078010ff */
[----:B------:R-:W-:-:S05]  /*17b0*/  LEA.HI.X R9, R224, c[0x0][0x36c], R85, 0x2, P0 ;  /* 0x0000db00e0097a11 */ /* 0x000fca00000f1455 */
[----:B------:R1:W5:Y:S01]  /*17c0*/  LDG.E R3, [R8.64] ;  /* 0x0000000808037981 */ /* 0x000362000c1e1900 */
[----:B------:R-:W-:Y:S05]  /*17d0*/  BRA `(.L_x_2270) ;  /* 0x0000005000007947 */ /* 0x000fea0003800000 */
.L_x_2269:
[----:B------:R-:W-:Y:S01]  /*17e0*/  MOV R3, c[0x0][0x1d0] ;  /* 0x0000740000037a02 */ /* 0x000fe20000000f00 */
[----:B------:R-:W-:Y:S05]  /*17f0*/  @!P6 BRA `(.L_x_2270) ;  /* 0x000000300000e947 */ /* 0x000fea0003800000 */
[----:B------:R-:W2:Y:S04]  /*1800*/  LDG.E R3, [R8.64] ;  /* 0x0000000808037981 */ /* 0x000ea8000c1e1900 */
[----:B------:R-:W2:Y:S02]  /*1810*/  LDG.E R0, [R8.64+0x4] ;  /* 0x0000040808007981 */ /* 0x000ea4000c1e1900 */
[----:B--2---:R-:W-:Y:S02]  /*1820*/  IADD3 R3, -R3, R0, RZ ;  /* 0x0000000003037210 */ /* 0x004fe40007ffe1ff */
.L_x_2270:
[----:B------:R-:W2:Y:S04]  /*1830*/  @P5 LDG.E R5, [R12.64] ;  /* 0x000000080c055981 */ /* 0x000ea8000c1e1900 */
[----:B-1-3--:R-:W2:Y:S01]  /*1840*/  @P5 LDG.E R8, [R12.64+0x4] ;  /* 0x000004080c085981 */ /* 0x00aea2000c1e1900 */
[----:B------:R-:W-:Y:S01]  /*1850*/  ISETP.NE.U32.AND P0, PT, RZ, c[0x0][0x378], PT ;  /* 0x0000de00ff007a0c */ /* 0x000fe20003f05070 */
[----:B-----5:R-:W-:-:S03]  /*1860*/  IMAD.MOV.U32 R81, RZ, RZ, R3 ;  /* 0x000000ffff517224 */ /* 0x020fc600078e0003 */
[----:B------:R-:W-:Y:S01]  /*1870*/  ISETP.NE.AND.EX P1, PT, RZ, c[0x0][0x37c], PT, P0 ;  /* 0x0000df00ff007a0c */ /* 0x000fe20003f25300 */
[----:B------:R-:W-:Y:S02]  /*1880*/  IMAD.MOV.U32 R240, RZ, RZ, c[0x0][0x2c4] ;  /* 0x0000b100fff07624 */ /* 0x000fe400078e00ff */
[----:B------:R-:W-:-:S10]  /*1890*/  IMAD.SHL.U32 R209, R209, 0x80, RZ ;  /* 0x00000080d1d17824 */ /* 0x000fd400078e00ff */
[----:B------:R-:W-:-:S04]  /*18a0*/  @P1 LEA R14, P0, R224, c[0x0][0x378], 0x2 ;  /* 0x0000de00e00e1a11 */ /* 0x000fc800078010ff */
[----:B------:R-:W-:Y:S02]  /*18b0*/  @P1 LEA.HI.X R15, R224, c[0x0][0x37c], R85, 0x2, P0 ;  /* 0x0000df00e00f1a11 */ /* 0x000fe400000f1455 */
[----:B------:R-:W-:Y:S01]  /*18c0*/  ISETP.NE.AND P0, PT, R240, 0x1, PT ;  /* 0x00000001f000780c */ /* 0x000fe20003f05270 */
[----:B------:R-:W-:Y:S01]  /*18d0*/  IMAD.MOV.U32 R90, RZ, RZ, c[0x0][0x228] ;  /* 0x00008a00ff5a7624 */ /* 0x000fe200078e00ff */
[----:B------:R-:W-:Y:S01]  /*18e0*/  IADD3 R0, R209, 0x7f, RZ ;  /* 0x0000007fd1007810 */ /* 0x000fe20007ffe0ff */
[----:B------:R1:W5:Y:S01]  /*18f0*/  @P1 LDG.E R81, [R14.64] ;  /* 0x000000080e511981 */ /* 0x000362000c1e1900 */
[----:B------:R-:W-:Y:S09]  /*1900*/  BSSY B0, `(.L_x_2271) ;  /* 0x0000035000007945 */ /* 0x000ff20003800000 */
[----:B------:R-:W-:-:S05]  /*1910*/  @P0 IMAD.HI.U32 R7, R0, c[0x0][0x2c8], RZ ;  /* 0x0000b20000070a27 */ /* 0x000fca00078e00ff */
[----:B------:R-:W-:Y:S01]  /*1920*/  @P0 SHF.R.U32.HI R0, RZ, c[0x0][0x2cc], R7 ;  /* 0x0000b300ff000a19 */ /* 0x000fe20000011607 */
[----:B--2---:R-:W-:Y:S01]  /*1930*/  @P5 IMAD.IADD R90, R8, 0x1, -R5 ;  /* 0x00000001085a5824 */ /* 0x004fe200078e0a05 */
[C---:B------:R-:W-:Y:S01]  /*1940*/  LOP3.LUT R8, R210.reuse, 0xff000000, RZ, 0xc0, !PT ;  /* 0xff000000d2087812 */ /* 0x040fe200078ec0ff */
[----:B------:R-:W-:Y:S01]  /*1950*/  IMAD.IADD R5, R3, 0x1, -R87 ;  /* 0x0000000103057824 */ /* 0x000fe200078e0a57 */
[----:B------:R-:W-:Y:S02]  /*1960*/  LOP3.LUT R210, R210, 0xff0000, RZ, 0xc0, !PT ;  /* 0x00ff0000d2d27812 */ /* 0x000fe400078ec0ff */
[----:B------:R-:W-:Y:S01]  /*1970*/  SHF.R.U32.HI R13, RZ, 0x8, R8 ;  /* 0x00000008ff0d7819 */ /* 0x000fe20000011608 */
[----:B------:R-:W-:-:S03]  /*1980*/  IMAD.IADD R242, R5, 0x1, R90 ;  /* 0x0000000105f27824 */ /* 0x000fc600078e025a */
[----:B------:R-:W-:Y:S02]  /*1990*/  LEA.HI R13, R210, R13, RZ, 0x10 ;  /* 0x0000000dd20d7211 */ /* 0x000fe400078f80ff */
[C---:B------:R-:W-:Y:S02]  /*19a0*/  IADD3 R89, R242.reuse, 0x40, -R241 ;  /* 0x00000040f2597810 */ /* 0x040fe40007ffe8f1 */
[----:B------:R-:W-:Y:S02]  /*19b0*/  IADD3 R12, R242, 0x3f, RZ ;  /* 0x0000003ff20c7810 */ /* 0x000fe40007ffe0ff */
[----:B------:R-:W-:Y:S01]  /*19c0*/  SHF.R.U32.HI R210, RZ, 0x10, R13 ;  /* 0x00000010ffd27819 */ /* 0x000fe2000001160d */
[----:B------:R-:W-:Y:S01]  /*19d0*/  IMAD.IADD R7, R89, 0x1, R0 ;  /* 0x0000000159077824 */ /* 0x000fe200078e0200 */
[----:B------:R-:W-:Y:S02]  /*19e0*/  SHF.R.S32.HI R9, RZ, 0x1f, R12 ;  /* 0x0000001fff097819 */ /* 0x000fe4000001140c */
[----:B------:R-:W-:-:S02]  /*19f0*/  ISETP.NE.AND P1, PT, R210, RZ, PT ;  /* 0x000000ffd200720c */ /* 0x000fc40003f25270 */
        /* <DEDUP_REMOVED lines=8> */
[----:B------:R-:W-:Y:S02]  /*1a80*/  SEL R91, R210, c[0x0][0x338], P1 ;  /* 0x0000ce00d25b7a07 */ /* 0x000fe40000800000 */
[----:B------:R-:W-:-:S13]  /*1a90*/  ISETP.GE.AND P0, PT, R8, 0x1, PT ;  /* 0x000000010800780c */ /* 0x000fda0003f06270 */
        /* <DEDUP_REMOVED lines=27> */
.L_x_2272:
[----:B-1----:R-:W-:Y:S05]  /*1c50*/  BSYNC B0 ;  /* 0x0000000000007941 */ /* 0x002fea0003800000 */
.L_x_2271:
[----:B------:R-:W-:Y:S01]  /*1c60*/  IMAD R0, R227, R7, RZ ;  /* 0x00000007e3007224 */ /* 0x000fe200078e02ff */
[----:B------:R-:W-:-:S03]  /*1c70*/  SHF.R.S32.HI R88, RZ, 0x1f, R213 ;  /* 0x0000001fff587819 */ /* 0x000fc600000114d5 */
[----:B------:R-:W-:Y:S01]  /*1c80*/  IMAD.IADD R7, R0, 0x1, R7 ;  /* 0x0000000100077824 */ /* 0x000fe200078e0207 */
[-C--:B------:R-:W-:Y:S01]  /*1c90*/  LEA.HI R82, R88, R213.reuse, RZ, 0x2 ;  /* 0x000000d558527211 */ /* 0x080fe200078f10ff */
[--C-:B------:R-:W-:Y:S01]  /*1ca0*/  IMAD R0, R0, 0x40, -R5.reuse ;  /* 0x0000004000007824 */ /* 0x100fe200078e0a05 */
[----:B------:R-:W-:Y:S02]  /*1cb0*/  LEA.HI R12, R88, R213, RZ, 0x5 ;  /* 0x000000d5580c7211 */ /* 0x000fe400078f28ff */
[----:B------:R-:W-:Y:S02]  /*1cc0*/  IMNMX R8, R8, R7, PT ;  /* 0x0000000708087217 */ /* 0x000fe40003800200 */
[----:B------:R-:W-:Y:S02]  /*1cd0*/  IMNMX R0, RZ, R0, !PT ;  /* 0x00000000ff007217 */ /* 0x000fe40007800200 */
[----:B------:R-:W-:Y:S01]  /*1ce0*/  SHF.R.S32.HI R82, RZ, 0x1f, R82 ;  /* 0x0000001fff527819 */ /* 0x000fe20000011452 */
[----:B------:R-:W-:Y:S01]  /*1cf0*/  IMAD R7, R8, 0x40, -R5 ;  /* 0x0000004008077824 */ /* 0x000fe200078e0a05 */
[----:B------:R-:W-:-:S02]  /*1d00*/  SHF.R.U32.HI R14, RZ, 0x6, R0 ;  /* 0x00000006ff0e7819 */ /* 0x000fc40000011600 */
[----:B------:R-:W-:Y:S02]  /*1d10*/  LEA.HI R82, R82, R219, RZ, 0x3 ;  /* 0x000000db52527211 */ /* 0x000fe400078f18ff */
[----:B------:R-:W-:Y:S01]  /*1d20*/  IMNMX R7, R7, R90, PT ;  /* 0x0000005a07077217 */ /* 0x000fe20003800200 */
[----:B------:R-:W-:Y:S01]  /*1d30*/  IMAD.MOV.U32 R5, RZ, RZ, R14 ;  /* 0x000000ffff057224 */ /* 0x000fe200078e000e */
[----:B------:R-:W-:Y:S02]  /*1d40*/  LOP3.LUT R82, R82, 0xfffffff8, RZ, 0xc0, !PT ;  /* 0xfffffff852527812 */ /* 0x000fe400078ec0ff */
[----:B------:R-:W-:Y:S02]  /*1d50*/  ISETP.GT.AND P0, PT, R7, R0, PT ;  /* 0x000000000700720c */ /* 0x000fe40003f04270 */
[----:B------:R-:W-:Y:S01]  /*1d60*/  SHF.R.S32.HI R12, RZ, 0x5, R12 ;  /* 0x00000005ff0c7819 */ /* 0x000fe2000001140c */
[----:B------:R-:W-:-:S04]  /*1d70*/  IMAD.IADD R82, R219, 0x1, -R82 ;  /* 0x00000001db527824 */ /* 0x000fc800078e0a52 */
[----:B------:R-:W-:Y:S02]  /*1d80*/  IMAD.SHL.U32 R83, R82, 0x40, RZ ;  /* 0x0000004052537824 */ /* 0x000fe400078e00ff */
[----:B------:R-:W-:-:S03]  /*1d90*/  IMAD.SHL.U32 R12, R12, 0x200, RZ ;  /* 0x000002000c0c7824 */ /* 0x000fc600078e00ff */
[----:B------:R-:W-:Y:S02]  /*1da0*/  LOP3.LUT R83, R83, 0x1c0, RZ, 0xc0, !PT ;  /* 0x000001c053537812 */ /* 0x000fe400078ec0ff */
[----:B------:R-:W-:Y:S02]  /*1db0*/  @P0 IADD3 R7, R7, 0x3f, RZ ;  /* 0x0000003f07070810 */ /* 0x000fe40007ffe0ff */
[----:B------:R-:W-:Y:S02]  /*1dc0*/  SHF.R.U32.HI R13, RZ, 0x3, R83 ;  /* 0x00000003ff0d7819 */ /* 0x000fe40000011653 */
        /* <DEDUP_REMOVED lines=9> */
[----:B------:R-:W-:Y:S01]  /*1e60*/  LEA.HI R7, R88, R213, RZ, 0x3 ;  /* 0x000000d558077211 */ /* 0x000fe200078f18ff */
[----:B------:R-:W-:Y:S01]  /*1e70*/  IMAD.MOV.U32 R107, RZ, RZ, 0x5 ;  /* 0x00000005ff6b7424 */ /* 0x000fe200078e00ff */
[----:B------:R-:W-:Y:S01]  /*1e80*/  SHF.R.S32.HI R8, RZ, 0x1f, R4 ;  /* 0x0000001fff087819 */ /* 0x000fe20000011404 */
[----:B------:R-:W-:Y:S01]  /*1e90*/  IMAD.MOV.U32 R100, RZ, RZ, c[0x0][0x1e0] ;  /* 0x00007800ff647624 */ /* 0x000fe200078e00ff */
[----:B------:R-:W-:Y:S01]  /*1ea0*/  SHF.R.S32.HI R7, RZ, 0x3, R7 ;  /* 0x00000003ff077819 */ /* 0x000fe20000011407 */
[----:B------:R-:W-:Y:S01]  /*1eb0*/  IMAD.WIDE.U32 R160, R219, c[0x0][0x1e0], RZ ;  /* 0x00007800dba07a25 */ /* 0x000fe200078e00ff */
[----:B------:R-:W-:Y:S02]  /*1ec0*/  SHF.R.S32.HI R229, RZ, 0x1f, R228 ;  /* 0x0000001fffe57819 */ /* 0x000fe400000114e4 */
[----:B------:R-:W-:Y:S02]  /*1ed0*/  IADD3 R17, P0, R7, R4, RZ ;  /* 0x0000000407117210 */ /* 0x000fe40007f1e0ff */
[----:B------:R-:W-:-:S02]  /*1ee0*/  SEL R6, R85, RZ, !P5 ;  /* 0x000000ff55067207 */ /* 0x000fc40006800000 */
[----:B------:R-:W-:Y:S01]  /*1ef0*/  LEA.HI.X.SX32 R8, R7, R8, 0x1, P0 ;  /* 0x0000000807087211 */ /* 0x000fe200000f0eff */
[----:B------:R-:W-:Y:S01]  /*1f00*/  IMAD.WIDE.U32 R18, R17, c[0x0][0x238], R228 ;  /* 0x00008e0011127a25 */ /* 0x000fe200078e00e4 */
[----:B------:R-:W-:Y:S02]  /*1f10*/  IADD3 R15, R5, -0x1, RZ ;  /* 0xffffffff050f7810 */ /* 0x000fe40007ffe0ff */
[----:B------:R-:W-:Y:S01]  /*1f20*/  IADD3 R156, R3, R86, RZ ;  /* 0x00000056039c7210 */ /* 0x000fe20007ffe0ff */
[----:B------:R-:W-:Y:S01]  /*1f30*/  IMAD R0, R8, c[0x0][0x238], RZ ;  /* 0x00008e0008007a24 */ /* 0x000fe200078e02ff */
[----:B------:R-:W-:Y:S01]  /*1f40*/  SEL R152, R224, RZ, !P5 ;  /* 0x000000ffe0987207 */ /* 0x000fe20006800000 */
[----:B------:R-:W-:Y:S01]  /*1f50*/  IMAD.MOV.U32 R3, RZ, RZ, 0x6 ;  /* 0x00000006ff037424 */ /* 0x000fe200078e00ff */
[----:B------:R-:W-:Y:S01]  /*1f60*/  MOV R16, c[0x0][0x238] ;  /* 0x00008e0000107a02 */ /* 0x000fe20000000f00 */
[----:B------:R-:W-:Y:S01]  /*1f70*/  IMAD R0, R17, c[0x0][0x23c], R0 ;  /* 0x00008f0011007a24 */ /* 0x000fe200078e0200 */
[----:B------:R-:W-:Y:S01]  /*1f80*/  SHF.R.S32.HI R4, RZ, 0x1f, R15 ;  /* 0x0000001fff047819 */ /* 0x000fe2000001140f */
[----:B------:R-:W-:Y:S01]  /*1f90*/  IMAD R159, R6, c[0x0][0x248], RZ ;  /* 0x00009200069f7a24 */ /* 0x000fe200078e02ff */
[C---:B------:R-:W-:Y:S01]  /*1fa0*/  SHF.L.U64.HI R102, R16.reuse, R3, c[0x0][0x23c] ;  /* 0x00008f0010667619 */ /* 0x040fe20000010203 */
[----:B------:R-:W-:Y:S01]  /*1fb0*/  IMAD.IADD R19, R19, 0x1, R0 ;  /* 0x0000000113137824 */ /* 0x000fe200078e0200 */
[----:B------:R-:W-:Y:S01]  /*1fc0*/  SHF.L.U32 R104, R16, 0x6, RZ ;  /* 0x0000000610687819 */ /* 0x000fe200000006ff */
[----:B------:R-:W-:Y:S01]  /*1fd0*/  IMAD.IADD R0, R90, 0x1, -R7 ;  /* 0x000000015a007824 */ /* 0x000fe200078e0a07 */
[----:B------:R-:W-:Y:S01]  /*1fe0*/  SHF.L.U64.HI R105, R16, R107, c[0x0][0x23c] ;  /* 0x00008f0010697619 */ /* 0x000fe2000001026b */
[----:B------:R-:W-:Y:S01]  /*1ff0*/  IMAD.WIDE.U32 R150, R225, c[0x0][0x240], R18 ;  /* 0x00009000e1967a25 */ /* 0x000fe200078e0012 */
[----:B------:R-:W-:-:S02]  /*2000*/  ISETP.GE.AND P5, PT, R228, c[0x0][0x1d4], PT ;  /* 0x00007500e4007a0c */ /* 0x000fc40003fa6270 */
[----:B------:R-:W-:Y:S01]  /*2010*/  ISETP.GE.AND P4, PT, R215, c[0x0][0x1d4], PT ;  /* 0x00007500d7007a0c */ /* 0x000fe20003f86270 */
[----:B------:R-:W-:Y:S01]  /*2020*/  IMAD R151, R225, c[0x0][0x244], R151 ;  /* 0x00009100e1977a24 */ /* 0x000fe200078e0297 */
[----:B------:R-:W-:Y:S01]  /*2030*/  MOV R108, c[0x0][0x258] ;  /* 0x00009600006c7a02 */ /* 0x000fe20000000f00 */
[----:B------:R-:W-:Y:S01]  /*2040*/  IMAD R0, R15, -0x40, R0 ;  /* 0xffffffc00f007824 */ /* 0x000fe200078e0200 */
[----:B------:R-:W-:Y:S01]  /*2050*/  SHF.L.U64.HI R98, R100, R3, c[0x0][0x1e4] ;  /* 0x0000790064627619 */ /* 0x000fe20000010203 */
[----:B------:R-:W-:Y:S01]  /*2060*/  IMAD R159, R152, c[0x0][0x24c], R159 ;  /* 0x00009300989f7a24 */ /* 0x000fe200078e029f */
[----:B------:R-:W-:Y:S01]  /*2070*/  SHF.L.U64.HI R107, R108, R107, c[0x0][0x25c] ;  /* 0x000097006c6b7619 */ /* 0x000fe2000001026b */
[----:B------:R-:W-:Y:S01]  /*2080*/  IMAD.WIDE.U32 R150, R152, c[0x0][0x248], R150 ;  /* 0x0000920098967a25 */ /* 0x000fe200078e0096 */
[C---:B------:R-:W-:Y:S02]  /*2090*/  ISETP.GE.AND P1, PT, R0.reuse, 0x21, PT ;  /* 0x000000210000780c */ /* 0x040fe40003f26270 */
[----:B------:R-:W-:Y:S01]  /*20a0*/  ISETP.GE.AND P2, PT, R0, 0x1, PT ;  /* 0x000000010000780c */ /* 0x000fe20003f46270 */
[----:B------:R-:W-:Y:S01]  /*20b0*/  IMAD R7, R102, R15, RZ ;  /* 0x0000000f66077224 */ /* 0x000fe200078e02ff */
[----:B------:R-:W-:Y:S01]  /*20c0*/  IADD3 R159, R151, R159, RZ ;  /* 0x0000009f979f7210 */ /* 0x000fe20007ffe0ff */
[----:B------:R-:W-:Y:S01]  /*20d0*/  IMAD.MOV.U32 R158, RZ, RZ, R150 ;  /* 0x000000ffff9e7224 */ /* 0x000fe200078e0096 */
[----:B------:R-:W-:Y:S01]  /*20e0*/  SHF.R.S32.HI R0, RZ, 0x1f, R156 ;  /* 0x0000001fff007819 */ /* 0x000fe2000001149c */
[-C--:B------:R-:W-:Y:S01]  /*20f0*/  IMAD R7, R4, R104.reuse, R7 ;  /* 0x0000006804077224 */ /* 0x080fe200078e0207 */
[C---:B------:R-:W-:Y:S01]  /*2100*/  SHF.L.U64.HI R99, R108.reuse, R3, c[0x0][0x25c] ;  /* 0x000097006c637619 */ /* 0x040fe20000010203 */
[----:B------:R-:W-:Y:S01]  /*2110*/  IMAD.WIDE.U32 R18, R15, R104, R158 ;  /* 0x000000680f127225 */ /* 0x000fe200078e009e */
[----:B------:R-:W-:-:S02]  /*2120*/  SHF.L.U32 R101, R108, 0x6, RZ ;  /* 0x000000066c657819 */ /* 0x000fc400000006ff */
[----:B------:R-:W-:Y:S01]  /*2130*/  SHF.R.S32.HI R143, RZ, 0x1f, R142 ;  /* 0x0000001fff8f7819 */ /* 0x000fe2000001148e */
[----:B------:R-:W-:Y:S01]  /*2140*/  IMAD.SHL.U32 R106, R16, 0x20, RZ ;  /* 0x00000020106a7824 */ /* 0x000fe200078e00ff */
[----:B------:R-:W-:Y:S01]  /*2150*/  IADD3 R16, R19, R7, RZ ;  /* 0x0000000713107210 */ /* 0x000fe20007ffe0ff */
[----:B------:R-:W-:Y:S01]  /*2160*/  IMAD R8, R8, c[0x0][0x258], RZ ;  /* 0x0000960008087a24 */ /* 0x000fe200078e02ff */
[----:B------:R-:W-:Y:S01]  /*2170*/  @P2 LEA R26, P3, R18, c[0x0][0x220], 0x1 ;  /* 0x00008800121a2a11 */ /* 0x000fe200078608ff */
[C---:B------:R-:W-:Y:S01]  /*2180*/  IMAD.WIDE.U32 R20, R17.reuse, c[0x0][0x258], R228 ;  /* 0x0000960011147a25 */ /* 0x040fe200078e00e4 */
[----:B------:R-:W-:Y:S02]  /*2190*/  @P1 IADD3 R7, P0, R106, R18, RZ ;  /* 0x000000126a071210 */ /* 0x000fe40007f1e0ff */
[----:B------:R-:W-:Y:S01]  /*21a0*/  @P2 LEA.HI.X R27, R18, c[0x0][0x224], R16, 0x1, P3 ;  /* 0x00008900121b2a11 */ /* 0x000fe200018f0c10 */
[----:B------:R-:W-:Y:S01]  /*21b0*/  IMAD R8, R17, c[0x0][0x25c], R8 ;  /* 0x0000970011087a24 */ /* 0x000fe200078e0208 */
[----:B------:R-:W-:Y:S01]  /*21c0*/  ISETP.GE.AND P3, PT, R214, c[0x0][0x1d4], PT ;  /* 0x00007500d6007a0c */ /* 0x000fe20003f66270 */
[----:B------:R-:W-:Y:S01]  /*21d0*/  IMAD R9, R0, c[0x0][0x1e0], RZ ;  /* 0x0000780000097a24 */ /* 0x000fe200078e02ff */
[----:B------:R-:W-:Y:S01]  /*21e0*/  SHF.R.S32.HI R141, RZ, 0x1f, R140 ;  /* 0x0000001fff8d7819 */ /* 0x000fe2000001148c */
[----:B------:R-:W-:Y:S01]  /*21f0*/  IMAD.WIDE.U32 R22, R156, c[0x0][0x1e0], RZ ;  /* 0x000078009c167a25 */ /* 0x000fe200078e00ff */
[----:B------:R-:W-:Y:S01]  /*2200*/  IADD3 R21, R21, R8, RZ ;  /* 0x0000000815157210 */ /* 0x000fe20007ffe0ff */
[----:B------:R-:W-:Y:S01]  /*2210*/  @!PT LDS RZ, [RZ] ;  /* 0x00000000fffff984 */ /* 0x000fe20000000800 */
[----:B------:R-:W-:Y:S01]  /*2220*/  @!PT LDS RZ, [RZ] ;  /* 0x00000000fffff984 */ /* 0x000fe20000000800 */
[----:B------:R-:W-:Y:S01]  /*2230*/  @!PT LDS RZ, [RZ] ;  /* 0x00000000fffff984 */ /* 0x000fe20000000800 */
[----:B------:R1:W-:Y:S02]  /*2240*/  @P2 LDGSTS.E.BYPASS.LTC128B.128 [R138+0xc100], [R26.64], !P5 ;  /* 0x0c1000001a8a2fae */ /* 0x0003e4000e901d48 */
[----:B------:R-:W-:Y:S01]  /*2250*/  @P1 IMAD.X R8, R16, 0x1, R105, P0 ;  /* 0x0000000110081824 */ /* 0x000fe200000e0669 */
[----:B------:R-:W-:Y:S01]  /*2260*/  @P1 LEA R24, P0, R7, c[0x0][0x220], 0x1 ;  /* 0x0000880007181a11 */ /* 0x000fe200078008ff */
[----:B------:R-:W-:Y:S01]  /*2270*/  IMAD R9, R156, c[0x0][0x1e4], R9 ;  /* 0x000079009c097a24 */ /* 0x000fe200078e0209 */
[----:B------:R1:W-:Y:S01]  /*2280*/  @P2 LDGSTS.E.BYPASS.LTC128B.128 [R138+0xe100], [R26.64+0x80], !P4 ;  /* 0x0e1000801a8a2fae */ /* 0x0003e2000e101d48 */
[----:B------:R-:W-:Y:S01]  /*2290*/  IMAD.WIDE.U32 R20, R225, c[0x0][0x260], R20 ;  /* 0x00009800e1147a25 */ /* 0x000fe200078e0014 */
[----:B------:R-:W-:-:S02]  /*22a0*/  @P1 LEA.HI.X R25, R7, c[0x0][0x224], R8, 0x1, P0 ;  /* 0x0000890007191a11 */ /* 0x000fc400000f0c08 */
[----:B------:R-:W-:Y:S01]  /*22b0*/  ISETP.NE.AND P0, PT, R2, RZ, PT ;  /* 0x000000ff0200720c */ /* 0x000fe20003f05270 */
[----:B------:R-:W-:Y:S01]  /*22c0*/  IMAD.IADD R23, R23, 0x1, R9 ;  /* 0x0000000117177824 */ /* 0x000fe200078e0209 */
[----:B------:R-:W-:Y:S01]  /*22d0*/  SHF.R.S32.HI R9, RZ, 0x1f, R219 ;  /* 0x0000001fff097819 */ /* 0x000fe200000114db */
[----:B------:R-:W-:Y:S01]  /*22e0*/  IMAD R95, R6, c[0x0][0x268], RZ ;  /* 0x00009a00065f7a24 */ /* 0x000fe200078e02ff */
[----:B------:R-:W-:Y:S01]  /*22f0*/  MOV R6, R20 ;  /* 0x0000001400067202 */ /* 0x000fe20000000f00 */
[C---:B------:R-:W-:Y:S01]  /*2300*/  IMAD.WIDE.U32 R154, R225.reuse, c[0x0][0x1e8], R22 ;  /* 0x00007a00e19a7a25 */ /* 0x040fe200078e0016 */
[----:B------:R1:W-:Y:S03]  /*2310*/  @P2 LDGSTS.E.BYPASS.LTC128B.128 [R138+0x10100], [R26.64+0x100], !P3 ;  /* 0x101001001a8a2fae */ /* 0x0003e6000d901d48 */
[----:B------:R-:W-:Y:S01]  /*2320*/  IMAD R7, R225, c[0x0][0x264], R21 ;  /* 0x00009900e1077a24 */ /* 0x000fe200078e0215 */
[----:B------:R1:W-:Y:S01]  /*2330*/  @P1 LDGSTS.E.BYPASS.LTC128B.128 [R138+0xd100], [R24.64], !P5 ;  /* 0x0d100000188a1fae */ /* 0x0003e2000e901d48 */
[----:B------:R-:W-:-:S02]  /*2340*/  IMAD R2, R9, c[0x0][0x1e0], RZ ;  /* 0x0000780009027a24 */ /* 0x000fc400078e02ff */
[----:B------:R-:W-:Y:S01]  /*2350*/  IMAD R155, R225, c[0x0][0x1ec], R155 ;  /* 0x00007b00e19b7a24 */ /* 0x000fe200078e029b */
[----:B------:R1:W-:Y:S01]  /*2360*/  @P1 LDGSTS.E.BYPASS.LTC128B.128 [R138+0xf100], [R24.64+0x80], !P4 ;  /* 0x0f100080188a1fae */ /* 0x0003e2000e101d48 */
[C---:B------:R-:W-:Y:S02]  /*2370*/  IMAD R95, R152.reuse, c[0x0][0x26c], R95 ;  /* 0x00009b00985f7a24 */ /* 0x040fe400078e025f */
[----:B------:R-:W-:Y:S01]  /*2380*/  IMAD.WIDE.U32 R152, R152, c[0x0][0x268], R6 ;  /* 0x00009a0098987a25 */ /* 0x000fe200078e0006 */
[----:B------:R1:W-:Y:S03]  /*2390*/  @P1 LDGSTS.E.BYPASS.LTC128B.128 [R138+0x11100], [R24.64+0x100], !P3 ;  /* 0x11100100188a1fae */ /* 0x0003e6000d901d48 */
[----:B------:R-:W-:Y:S01]  /*23a0*/  IMAD R103, R219, c[0x0][0x1e4], R2 ;  /* 0x00007900db677a24 */ /* 0x000fe200078e0202 */
[----:B------:R-:W0:Y:S01]  /*23b0*/  LDGDEPBAR ;  /* 0x00000000000079af */ /* 0x000e220000000000 */
[----:B------:R-:W-:Y:S01]  /*23c0*/  WARPSYNC 0xffffffff ;  /* 0xffffffff00007948 */ /* 0x000fe20003800000 */
[----:B------:R-:W-:Y:S01]  /*23d0*/  IMAD.SHL.U32 R100, R100, 0x40, RZ ;  /* 0x0000004064647824 */ /* 0x000fe200078e00ff */
[----:B------:R-:W-:Y:S01]  /*23e0*/  IADD3 R95, R153, R95, RZ ;  /* 0x0000005f995f7210 */ /* 0x000fe20007ffe0ff */
[----:B------:R-:W-:Y:S01]  /*23f0*/  IMAD.SHL.U32 R108, R108, 0x20, RZ ;  /* 0x000000206c6c7824 */ /* 0x000fe200078e00ff */
[----:B------:R-:W-:-:S02]  /*2400*/  IADD3 R103, R161, R103, RZ ;  /* 0x00000067a1677210 */ /* 0x000fc40007ffe0ff */
        /* <DEDUP_REMOVED lines=11> */
[----:B------:R-:W-:Y:S02]  /*24c0*/  IMAD R2, R99, R15, RZ ;  /* 0x0000000f63027224 */ /* 0x000fe400078e02ff */
[----:B------:R-:W-:Y:S02]  /*24d0*/  IMAD.MOV.U32 R94, RZ, RZ, R152 ;  /* 0x000000ffff5e7224 */ /* 0x000fe400078e0098 */
[-C--:B------:R-:W-:Y:S01]  /*24e0*/  IMAD R4, R4, R101.reuse, R2 ;  /* 0x0000006504047224 */ /* 0x080fe200078e0202 */
[----:B------:R-:W-:Y:S01]  /*24f0*/  ULDC.U8 UR4, c[0x0][0x298] ;  /* 0x0000a60000047ab9 */ /* 0x000fe20000000000 */
[----:B------:R-:W-:-:S04]  /*2500*/  IMAD.WIDE.U32 R6, R15, R101, R94 ;  /* 0x000000650f067225 */ /* 0x000fc800078e005e */
[----:B------:R-:W-:Y:S01]  /*2510*/  IMAD.IADD R4, R7, 0x1, R4 ;  /* 0x0000000107047824 */ /* 0x000fe200078e0204 */
[----:B------:R-:W-:Y:S01]  /*2520*/  @P0 IADD3 R17, R5, -0x2, RZ ;  /* 0xfffffffe05110810 */ /* 0x000fe20007ffe0ff */
[----:B------:R-:W-:Y:S01]  /*2530*/  IMAD.MOV.U32 R96, RZ, RZ, 0x1 ;  /* 0x00000001ff607424 */ /* 0x000fe200078e00ff */
[----:B------:R-:W-:Y:S01]  /*2540*/  @P2 LEA R18, P6, R6, c[0x0][0x250], 0x1 ;  /* 0x0000940006122a11 */ /* 0x000fe200078c08ff */
[----:B------:R-:W-:Y:S01]  /*2550*/  IMAD R162, R9, c[0x0][0x280], RZ ;  /* 0x0000a00009a27a24 */ /* 0x000fe200078e02ff */
[----:B------:R-:W-:Y:S01]  /*2560*/  @P0 SHF.R.S32.HI R2, RZ, 0x1f, R17 ;  /* 0x0000001fff020819 */ /* 0x000fe20000011411 */
[----:B------:R-:W-:Y:S01]  /*2570*/  @P0 IMAD R7, R102, R17, RZ ;  /* 0x0000001166070224 */ /* 0x000fe200078e02ff */
[----:B------:R-:W-:Y:S01]  /*2580*/  @P2 LEA.HI.X R19, R6, c[0x0][0x254], R4, 0x1, P6 ;  /* 0x0000950006132a11 */ /* 0x000fe200030f0c04 */
[----:B------:R-:W-:Y:S01]  /*2590*/  @P0 IMAD.WIDE.U32 R16, R17, R104, R158 ;  /* 0x0000006811100225 */ /* 0x000fe200078e009e */
[----:B------:R-:W-:-:S03]  /*25a0*/  @P1 IADD3 R5, P6, R108, R6, RZ ;  /* 0x000000066c051210 */ /* 0x000fc60007fde0ff */
[----:B------:R-:W-:Y:S01]  /*25b0*/  @P0 IMAD R2, R2, R104, R7 ;  /* 0x0000006802020224 */ /* 0x000fe200078e0207 */
[----:B------:R-:W-:Y:S01]  /*25c0*/  @!PT LDS RZ, [RZ] ;  /* 0x00000000fffff984 */ /* 0x000fe20000000800 */
[----:B------:R-:W-:Y:S01]  /*25d0*/  @!PT LDS RZ, [RZ] ;  /* 0x00000000fffff984 */ /* 0x000fe20000000800 */
[----:B------:R-:W-:Y:S01]  /*25e0*/  @!PT LDS RZ, [RZ] ;  /* 0x00000000fffff984 */ /* 0x000fe20000000800 */
[----:B------:R1:W-:Y:S01]  /*25f0*/  @P2 LDGSTS.E.BYPASS.LTC128B.128 [R138+0x100], [R18.64], !P5 ;  /* 0x00100000128a2fae */ /* 0x0003e2000e901d48 */
[----:B------:R-:W-:Y:S02]  /*2600*/  IMAD.MOV.U32 R7, RZ, RZ, c[0x0][0x27c] ;  /* 0x00009f00ff077624 */ /* 0x000fe400078e00ff */
[----:B------:R-:W-:Y:S01]  /*2610*/  @P1 IMAD.X R4, R4, 0x1, R107, P6 ;  /* 0x0000000104041824 */ /* 0x000fe200030e066b */
[----:B------:R1:W-:Y:S01]  /*2620*/  @P2 LDGSTS.E.BYPASS.LTC128B.128 [R138+0x2100], [R18.64+0x80], !P4 ;  /* 0x02100080128a2fae */ /* 0x0003e2000e101d48 */
[----:B------:R-:W-:Y:S01]  /*2630*/  IMAD.SHL.U32 R7, R7, 0x2, RZ ;  /* 0x0000000207077824 */ /* 0x000fe200078e00ff */
[----:B------:R-:W-:Y:S01]  /*2640*/  @P0 LEA R20, P6, R16, c[0x0][0x220], 0x1 ;  /* 0x0000880010140a11 */ /* 0x000fe200078c08ff */
[----:B------:R-:W-:Y:S01]  /*2650*/  @P0 IMAD.IADD R2, R17, 0x1, R2 ;  /* 0x0000000111020824 */ /* 0x000fe200078e0202 */
[----:B------:R1:W-:Y:S01]  /*2660*/  @P2 LDGSTS.E.BYPASS.LTC128B.128 [R138+0x4100], [R18.64+0x100], !P3 ;  /* 0x04100100128a2fae */ /* 0x0003e2000d901d48 */
[----:B------:R-:W-:Y:S01]  /*2670*/  @P1 LEA R24, P2, R5, c[0x0][0x250], 0x1 ;  /* 0x0000940005181a11 */ /* 0x000fe200078408ff */
[----:B------:R-:W-:Y:S01]  /*2680*/  IMAD.WIDE.U32 R22, R225, c[0x0][0x210], R142 ;  /* 0x00008400e1167a25 */ /* 0x000fe200078e008e */
[----:B------:R-:W-:-:S02]  /*2690*/  IADD3 R8, -R7, c[0x0][0x1d4], RZ ;  /* 0x0000750007087a10 */ /* 0x000fc40007ffe1ff */
[----:B------:R-:W-:Y:S01]  /*26a0*/  @P1 LEA.HI.X R25, R5, c[0x0][0x254], R4, 0x1, P2 ;  /* 0x0000950005191a11 */ /* 0x000fe200010f0c04 */
[----:B------:R-:W-:Y:S01]  /*26b0*/  IMAD R162, R219, c[0x0][0x284], R162 ;  /* 0x0000a100dba27a24 */ /* 0x000fe200078e02a2 */
[----:B------:R-:W-:Y:S01]  /*26c0*/  ISETP.GE.AND P2, PT, R142, c[0x0][0x27c], PT ;  /* 0x00009f008e007a0c */ /* 0x000fe20003f46270 */
[----:B------:R-:W-:Y:S01]  /*26d0*/  IMAD R127, R127, c[0x0][0x218], RZ ;  /* 0x000086007f7f7a24 */ /* 0x000fe200078e02ff */
[----:B------:R-:W-:Y:S01]  /*26e0*/  @P0 LEA.HI.X R21, R16, c[0x0][0x224], R2, 0x1, P6 ;  /* 0x0000890010150a11 */ /* 0x000fe200030f0c02 */
[----:B------:R-:W-:Y:S01]  /*26f0*/  IMAD.WIDE.U32 R16, R219, c[0x0][0x280], R140 ;  /* 0x0000a000db107a25 */ /* 0x000fe200078e008c */
[----:B------:R-:W-:Y:S01]  /*2700*/  ISETP.GE.AND P6, PT, R137, c[0x0][0x27c], PT ;  /* 0x00009f0089007a0c */ /* 0x000fe20003fc6270 */
[----:B------:R2:W-:Y:S01]  /*2710*/  @P1 LDGSTS.E.BYPASS.LTC128B.128 [R138+0x1100], [R24.64], !P5 ;  /* 0x01100000188a1fae */ /* 0x0005e2000e901d48 */
[----:B------:R-:W-:Y:S01]  /*2720*/  SEL R5, RZ, c[0x0][0x27c], !P2 ;  /* 0x00009f00ff057a07 */ /* 0x000fe20005000000 */
[----:B------:R-:W-:Y:S01]  /*2730*/  IMAD.WIDE.U32 R166, R219, c[0x0][0x280], R142 ;  /* 0x0000a000dba67a25 */ /* 0x000fe200078e008e */
[----:B------:R-:W-:Y:S01]  /*2740*/  SEL R2, RZ, c[0x0][0x27c], !P6 ;  /* 0x00009f00ff027a07 */ /* 0x000fe20007000000 */
[----:B------:R2:W-:Y:S02]  /*2750*/  @P1 LDGSTS.E.BYPASS.LTC128B.128 [R138+0x3100], [R24.64+0x80], !P4 ;  /* 0x03100080188a1fae */ /* 0x0005e4000e101d48 */
[----:B------:R-:W-:-:S02]  /*2760*/  IMAD R23, R225, c[0x0][0x214], R23 ;  /* 0x00008500e1177a24 */ /* 0x000fc400078e0217 */
[----:B------:R-:W-:Y:S01]  /*2770*/  IMAD.IADD R163, R162, 0x1, R17 ;  /* 0x00000001a2a37824 */ /* 0x000fe200078e0211 */
[----:B------:R2:W-:Y:S01]  /*2780*/  @P1 LDGSTS.E.BYPASS.LTC128B.128 [R138+0x5100], [R24.64+0x100], !P3 ;  /* 0x05100100188a1fae */ /* 0x0005e2000d901d48 */
[C---:B------:R-:W-:Y:S02]  /*2790*/  IMAD R127, R148.reuse, c[0x0][0x21c], R127 ;  /* 0x00008700947f7a24 */ /* 0x040fe400078e027f */
[----:B------:R-:W-:Y:S01]  /*27a0*/  IMAD.IADD R167, R167, 0x1, R162 ;  /* 0x00000001a7a77824 */ /* 0x000fe200078e02a2 */
[----:B------:R-:W0:Y:S01]  /*27b0*/  LDGDEPBAR ;  /* 0x00000000000079af */ /* 0x000e220000000000 */
[----:B------:R-:W-:Y:S01]  /*27c0*/  IMAD.WIDE.U32 R148, R148, c[0x0][0x218], R22 ;  /* 0x0000860094947a25 */ /* 0x000fe200078e0016 */
[CC--:B-1----:R-:W-:Y:S02]  /*27d0*/  SEL R18, R7.reuse, R8.reuse, !P2 ;  /* 0x0000000807127207 */ /* 0x0c2fe40005000000 */
[----:B------:R-:W-:Y:S01]  /*27e0*/  ISETP.GE.AND P2, PT, R136, c[0x0][0x27c], PT ;  /* 0x00009f0088007a0c */ /* 0x000fe20003f46270 */
[----:B------:R-:W-:Y:S01]  /*27f0*/  IMAD.MOV.U32 R162, RZ, RZ, R16 ;  /* 0x000000ffffa27224 */ /* 0x000fe200078e0010 */
[-C--:B------:R-:W-:Y:S01]  /*2800*/  SEL R19, R7, R8.reuse, !P6 ;  /* 0x0000000807137207 */ /* 0x080fe20007000000 */
[----:B------:R-:W-:Y:S01]  /*2810*/  IMAD R164, R9, c[0x0][0x290], RZ ;  /* 0x0000a40009a47a24 */ /* 0x000fe200078e02ff */
[----:B------:R-:W-:Y:S01]  /*2820*/  SEL R8, R7, R8, !P2 ;  /* 0x0000000807087207 */ /* 0x000fe20005000000 */
[C---:B------:R-:W-:Y:S01]  /*2830*/  IMAD.WIDE.U32 R168, R219.reuse, c[0x0][0x290], R142 ;  /* 0x0000a400dba87a25 */ /* 0x040fe200078e008e */
[C---:B------:R-:W-:Y:S01]  /*2840*/  IADD3 R156, P6, R219.reuse, R156, RZ ;  /* 0x0000009cdb9c7210 */ /* 0x040fe20007fde0ff */
[----:B------:R2:W-:Y:S01]  /*2850*/  @P0 LDGSTS.E.BYPASS.LTC128B.128 [R138+0x12100], [R20.64], !P5 ;  /* 0x12100000148a0fae */ /* 0x0005e2000e901d48 */
[----:B------:R-:W-:Y:S01]  /*2860*/  SEL R7, RZ, c[0x0][0x27c], !P2 ;  /* 0x00009f00ff077a07 */ /* 0x000fe20005000000 */
[----:B------:R-:W-:Y:S01]  /*2870*/  IMAD R164, R219, c[0x0][0x294], R164 ;  /* 0x0000a500dba47a24 */ /* 0x000fe200078e02a4 */
[----:B------:R-:W-:Y:S01]  /*2880*/  ISETP.LE.AND P2, PT, R96, c[0x0][0x27c], PT ;  /* 0x00009f0060007a0c */ /* 0x000fe20003f43270 */
[----:B------:R-:W-:Y:S01]  /*2890*/  IMAD.X R157, R0, 0x1, R9, P6 ;  /* 0x00000001009d7824 */ /* 0x000fe200030e0609 */
[----:B------:R2:W-:Y:S01]  /*28a0*/  @P0 LDGSTS.E.BYPASS.LTC128B.128 [R138+0x14100], [R20.64+0x80], !P4 ;  /* 0x14100080148a0fae */ /* 0x0005e2000e101d48 */
[----:B------:R-:W-:Y:S01]  /*28b0*/  IMAD.IADD R22, R136, 0x1, R7 ;  /* 0x0000000188167824 */ /* 0x000fe200078e0207 */
[----:B------:R-:W-:Y:S01]  /*28c0*/  P2R R0, PR, RZ, 0x4 ;  /* 0x00000004ff007803 */ /* 0x000fe20000000000 */
[----:B------:R-:W-:Y:S01]  /*28d0*/  IMAD.IADD R0, R142, 0x1, R5 ;  /* 0x000000018e007824 */ /* 0x000fe200078e0205 */
[----:B------:R-:W-:Y:S01]  /*28e0*/  SHF.R.S32.HI R7, RZ, 0x1f, R8 ;  /* 0x0000001fff077819 */ /* 0x000fe20000011408 */
[----:B------:R-:W-:Y:S01]  /*28f0*/  IMAD.IADD R5, R137, 0x1, R2 ;  /* 0x0000000189057824 */ /* 0x000fe200078e0202 */
[----:B------:R-:W-:Y:S01]  /*2900*/  SHF.R.S32.HI R9, RZ, 0x1f, R22 ;  /* 0x0000001fff097819 */ /* 0x000fe20000011416 */
[----:B------:R-:W-:Y:S01]  /*2910*/  IMAD.WIDE.U32 R26, R219, c[0x0][0x290], R140 ;  /* 0x0000a400db1a7a25 */ /* 0x000fe200078e008c */
[----:B------:R-:W-:Y:S01]  /*2920*/  SHF.R.S32.HI R17, RZ, 0x1f, R0 ;  /* 0x0000001fff117819 */ /* 0x000fe20000011400 */
[----:B------:R2:W-:Y:S01]  /*2930*/  @P0 LDGSTS.E.BYPASS.LTC128B.128 [R138+0x16100], [R20.64+0x100], !P3 ;  /* 0x16100100148a0fae */ /* 0x0005e2000d901d48 */
[----:B------:R-:W-:Y:S01]  /*2940*/  SHF.R.S32.HI R16, RZ, 0x1f, R5 ;  /* 0x0000001fff107819 */ /* 0x000fe20000011405 */
[----:B------:R-:W-:Y:S01]  /*2950*/  IMAD.IADD R169, R169, 0x1, R164 ;  /* 0x00000001a9a97824 */ /* 0x000fe200078e02a4 */
[CC--:B------:R-:W-:Y:S01]  /*2960*/  LEA.HI R6, R17.reuse, R0.reuse, RZ, 0x3 ;  /* 0x0000000011067211 */ /* 0x0c0fe200078f18ff */
[----:B------:R-:W-:Y:S01]  /*2970*/  IMAD.IADD R165, R164, 0x1, R27 ;  /* 0x00000001a4a57824 */ /* 0x000fe200078e021b */
[----:B------:R-:W-:Y:S01]  /*2980*/  LEA.HI R17, R17, R0, RZ, 0x6 ;  /* 0x0000000011117211 */ /* 0x000fe200078f30ff */
[----:B------:R-:W-:Y:S01]  /*2990*/  IMAD.MOV.U32 R164, RZ, RZ, R26 ;  /* 0x000000ffffa47224 */ /* 0x000fe200078e001a */
[CC--:B------:R-:W-:Y:S01]  /*29a0*/  LEA.HI R4, R16.reuse, R5.reuse, RZ, 0x3 ;  /* 0x0000000510047211 */ /* 0x0c0fe200078f18ff */
[----:B------:R-:W-:Y:S01]  /*29b0*/  IMAD.MOV.U32 R112, RZ, RZ, c[0x0][0x290] ;  /* 0x0000a400ff707624 */ /* 0x000fe200078e00ff */
[----:B------:R-:W-:Y:S01]  /*29c0*/  SHF.R.S32.HI R0, RZ, 0x1f, R19 ;  /* 0x0000001fff007819 */ /* 0x000fe20000011413 */
[----:B------:R-:W-:Y:S01]  /*29d0*/  IMAD.MOV.U32 R116, RZ, RZ, c[0x0][0x280] ;  /* 0x0000a000ff747624 */ /* 0x000fe200078e00ff */
[----:B------:R-:W-:Y:S01]  /*29e0*/  LEA.HI R16, R16, R5, RZ, 0x6 ;  /* 0x0000000510107211 */ /* 0x000fe200078f30ff */
[----:B-----5:R-:W-:Y:S01]  /*29f0*/  IMAD.WIDE.U32 R168, R81, c[0x0][0x290], R168 ;  /* 0x0000a40051a87a25 */ /* 0x020fe200078e00a8 */
[----:B------:R-:W-:-:S02]  /*2a00*/  LEA.HI R2, R9, R22, RZ, 0x3 ;  /* 0x0000001609027211 */ /* 0x000fc400078f18ff */
[----:B------:R-:W-:Y:S01]  /*2a10*/  LEA.HI R0, R0, R19, RZ, 0x4 ;  /* 0x0000001300007211 */ /* 0x000fe200078f20ff */
[----:B------:R-:W-:Y:S01]  /*2a20*/  IMAD.SHL.U32 R19, R17, 0x40, RZ ;  /* 0x0000004011137824 */ /* 0x000fe200078e00ff */
[----:B------:R-:W-:Y:S01]  /*2a30*/  LEA.HI R9, R9, R22, RZ, 0x6 ;  /* 0x0000001609097211 */ /* 0x000fe200078f30ff */
[----:B------:R-:W-:Y:S01]  /*2a40*/  IMAD.SHL.U32 R17, R16, 0x40, RZ ;  /* 0x0000004010117824 */ /* 0x000fe200078e00ff */
[----:B------:R-:W-:Y:S01]  /*2a50*/  LOP3.LUT R22, R83, 0x38, R4, 0xf8, !PT ;  /* 0x0000003853167812 */ /* 0x000fe200078ef804 */
[----:B------:R-:W-:Y:S01]  /*2a60*/  IMAD.WIDE.U32 R166, R81, c[0x0][0x280], R166 ;  /* 0x0000a00051a67a25 */ /* 0x000fe200078e00a6 */
[----:B------:R-:W-:Y:S02]  /*2a70*/  LEA.HI R7, R7, R8, RZ, 0x4 ;  /* 0x0000000807077211 */ /* 0x000fe400078f20ff */
[----:B------:R-:W-:Y:S01]  /*2a80*/  SHF.R.S32.HI R5, RZ, 0x1f, R18 ;  /* 0x0000001fff057819 */ /* 0x000fe20000011412 */
[----:B------:R-:W-:Y:S01]  /*2a90*/  IMAD.SHL.U32 R8, R9, 0x40, RZ ;  /* 0x0000004009087824 */ /* 0x000fe200078e00ff */
[----:B------:R-:W-:Y:S01]  /*2aa0*/  LOP3.LUT R9, R17, 0xfffff000, RZ, 0xc0, !PT ;  /* 0xfffff00011097812 */ /* 0x000fe200078ec0ff */
[----:B------:R-:W-:Y:S01]  /*2ab0*/  IMAD.WIDE.U32 R164, R81, c[0x0][0x290], R164 ;  /* 0x0000a40051a47a25 */ /* 0x000fe200078e00a4 */
[----:B------:R-:W-:-:S02]  /*2ac0*/  LOP3.LUT R117, R22, R13, RZ, 0x3c, !PT ;  /* 0x0000000d16757212 */ /* 0x000fc400078e3cff */
[----:B------:R-:W-:Y:S01]  /*2ad0*/  LEA.HI R5, R5, R18, RZ, 0x4 ;  /* 0x0000001205057211 */ /* 0x000fe200078f20ff */
[----:B------:R-:W-:Y:S01]  /*2ae0*/  IMAD.WIDE.U32 R162, R81, c[0x0][0x280], R162 ;  /* 0x0000a00051a27a25 */ /* 0x000fe200078e00a2 */
[----:B------:R-:W-:Y:S02]  /*2af0*/  IADD3 R117, R117, R9, R12 ;  /* 0x0000000975757210 */ /* 0x000fe40007ffe00c */
[----:B------:R-:W-:Y:S01]  /*2b00*/  SHF.R.S32.HI R9, RZ, 0x4, R0 ;  /* 0x00000004ff097819 */ /* 0x000fe20000011400 */
[----:B------:R-:W-:Y:S01]  /*2b10*/  IMAD.MOV.U32 R59, RZ, RZ, 0x1 ;  /* 0x00000001ff3b7424 */ /* 0x000fe200078e00ff */
[----:B------:R-:W-:Y:S01]  /*2b20*/  SHF.R.S32.HI R5, RZ, 0x4, R5 ;  /* 0x00000004ff057819 */ /* 0x000fe20000011405 */
[----:B------:R-:W-:Y:S01]  /*2b30*/  IMAD.MOV.U32 R47, RZ, RZ, RZ ;  /* 0x000000ffff2f7224 */ /* 0x000fe200078e00ff */
[----:B------:R-:W-:Y:S01]  /*2b40*/  LEA.HI.SX32 R120, R4, R9, 0x1d ;  /* 0x0000000904787211 */ /* 0x000fe200078feaff */
[----:B------:R-:W-:Y:S01]  /*2b50*/  IMAD.IADD R127, R149, 0x1, R127 ;  /* 0x00000001957f7824 */ /* 0x000fe200078e027f */
[----:B------:R-:W-:-:S02]  /*2b60*/  LEA.HI.SX32 R122, R6, R5, 0x1d ;  /* 0x00000005067a7211 */ /* 0x000fc400078feaff */
[----:B------:R-:W-:Y:S02]  /*2b70*/  SHF.R.S32.HI R5, RZ, 0x1f, R120 ;  /* 0x0000001fff057819 */ /* 0x000fe40000011478 */
[----:B------:R-:W-:Y:S02]  /*2b80*/  LOP3.LUT R26, R83, 0x38, R6, 0xf8, !PT ;  /* 0x00000038531a7812 */ /* 0x000fe400078ef806 */
[----:B------:R-:W-:Y:S01]  /*2b90*/  LEA.HI R5, R5, R120, RZ, 0x3 ;  /* 0x0000007805057211 */ /* 0x000fe200078f18ff */
[----:B------:R-:W-:Y:S01]  /*2ba0*/  IMAD.SHL.U32 R120, R120, 0x8, RZ ;  /* 0x0000000878787824 */ /* 0x000fe200078e00ff */
[----:B------:R-:W-:Y:S02]  /*2bb0*/  LOP3.LUT R16, R19, 0xfffff000, RZ, 0xc0, !PT ;  /* 0xfffff00013107812 */ /* 0x000fe400078ec0ff */
[----:B------:R-:W-:Y:S01]  /*2bc0*/  LOP3.LUT R119, R26, R13, RZ, 0x3c, !PT ;  /* 0x0000000d1a777212 */ /* 0x000fe200078e3cff */
[----:B------:R-:W-:Y:S01]  /*2bd0*/  IMAD.SHL.U32 R5, R5, 0x200, RZ ;  /* 0x0000020005057824 */ /* 0x000fe200078e00ff */
[----:B------:R-:W-:-:S02]  /*2be0*/  SHF.R.S32.HI R7, RZ, 0x4, R7 ;  /* 0x00000004ff077819 */ /* 0x000fc40000011407 */
[----:B------:R-:W-:Y:S02]  /*2bf0*/  IADD3 R119, R119, R16, R12 ;  /* 0x0000001077777210 */ /* 0x000fe40007ffe00c */
[----:B------:R-:W-:Y:S02]  /*2c00*/  LOP3.LUT R16, R83, 0x38, R120, 0xf8, !PT ;  /* 0x0000003853107812 */ /* 0x000fe400078ef878 */
[----:B------:R-:W-:Y:S02]  /*2c10*/  LEA.HI.SX32 R118, R2, R7, 0x1d ;  /* 0x0000000702767211 */ /* 0x000fe400078feaff */
[----:B------:R-:W-:Y:S02]  /*2c20*/  LOP3.LUT R111, R16, R13, RZ, 0x3c, !PT ;  /* 0x0000000d106f7212 */ /* 0x000fe400078e3cff */
[----:B------:R-:W-:Y:S02]  /*2c30*/  @P0 LEA R16, P1, R106, R20, 0x1 ;  /* 0x000000146a100211 */ /* 0x000fe400078208ff */
[----:B------:R-:W-:-:S02]  /*2c40*/  SHF.R.S32.HI R9, RZ, 0x1f, R118 ;  /* 0x0000001fff097819 */ /* 0x000fc40000011476 */
[----:B------:R-:W-:Y:S02]  /*2c50*/  LOP3.LUT R18, R83, 0x38, R2, 0xf8, !PT ;  /* 0x0000003853127812 */ /* 0x000fe400078ef802 */
[----:B------:R-:W-:Y:S02]  /*2c60*/  @P0 LEA.HI.X R17, R106, R21, R105, 0x1, P1 ;  /* 0x000000156a110211 */ /* 0x000fe400008f0c69 */
[----:B------:R-:W-:Y:S01]  /*2c70*/  LEA.HI R0, R9, R118, RZ, 0x3 ;  /* 0x0000007609007211 */ /* 0x000fe200078f18ff */
[----:B------:R-:W-:Y:S01]  /*2c80*/  IMAD.SHL.U32 R118, R118, 0x8, RZ ;  /* 0x0000000876767824 */ /* 0x000fe200078e00ff */
[----:B------:R-:W-:Y:S01]  /*2c90*/  LOP3.LUT R8, R8, 0xfffff000, RZ, 0xc0, !PT ;  /* 0xfffff00008087812 */ /* 0x000fe200078ec0ff */
[----:B------:R1:W-:Y:S01]  /*2ca0*/  @P0 LDGSTS.E.BYPASS.LTC128B.128 [R138+0x13100], [R16.64], !P5 ;  /* 0x13100000108a0fae */ /* 0x0003e2000e901d48 */
[----:B------:R-:W-:Y:S01]  /*2cb0*/  LOP3.LUT R115, R18, R13, RZ, 0x3c, !PT ;  /* 0x0000000d12737212 */ /* 0x000fe200078e3cff */
[----:B------:R-:W-:Y:S01]  /*2cc0*/  IMAD.SHL.U32 R0, R0, 0x200, RZ ;  /* 0x0000020000007824 */ /* 0x000fe200078e00ff */
[----:B------:R-:W-:Y:S01]  /*2cd0*/  SHF.R.S32.HI R7, RZ, 0x1f, R122 ;  /* 0x0000001fff077819 */ /* 0x000fe2000001147a */
[----:B------:R1:W-:Y:S01]  /*2ce0*/  @P0 LDGSTS.E.BYPASS.LTC128B.128 [R138+0x15100], [R16.64+0x80], !P4 ;  /* 0x15100080108a0fae */ /* 0x0003e2000e101d48 */
[----:B------:R-:W-:-:S02]  /*2cf0*/  IADD3 R115, R115, R8, R12 ;  /* 0x0000000873737210 */ /* 0x000fc40007ffe00c */
[----:B------:R-:W-:Y:S01]  /*2d00*/  LOP3.LUT R8, R83, 0x38, R118, 0xf8, !PT ;  /* 0x0000003853087812 */ /* 0x000fe200078ef876 */
[----:B------:R1:W-:Y:S01]  /*2d10*/  @P0 LDGSTS.E.BYPASS.LTC128B.128 [R138+0x17100], [R16.64+0x100], !P3 ;  /* 0x17100100108a0fae */ /* 0x0003e2000d901d48 */
[----:B------:R-:W-:Y:S01]  /*2d20*/  LEA.HI R7, R7, R122, RZ, 0x3 ;  /* 0x0000007a07077211 */ /* 0x000fe200078f18ff */
[----:B------:R-:W-:Y:S01]  /*2d30*/  IMAD.SHL.U32 R122, R122, 0x8, RZ ;  /* 0x000000087a7a7824 */ /* 0x000fe200078e00ff */
[----:B------:R-:W-:Y:S01]  /*2d40*/  LOP3.LUT R109, R8, R13, RZ, 0x3c, !PT ;  /* 0x0000000d086d7212 */ /* 0x000fe200078e3cff */
[----:B------:R-:W0:Y:S01]  /*2d50*/  LDGDEPBAR ;  /* 0x00000000000079af */ /* 0x000e220000000000 */
[----:B------:R-:W-:Y:S01]  /*2d60*/  SHF.R.S32.HI R8, RZ, 0x1f, R81 ;  /* 0x0000001fff087819 */ /* 0x000fe20000011451 */
[----:B------:R-:W-:Y:S01]  /*2d70*/  IMAD.SHL.U32 R7, R7, 0x200, RZ ;  /* 0x0000020007077824 */ /* 0x000fe200078e00ff */
[----:B------:R-:W-:Y:S02]  /*2d80*/  LOP3.LUT R0, R0, 0xfffff000, RZ, 0xc0, !PT ;  /* 0xfffff00000007812 */ /* 0x000fe400078ec0ff */
[----:B------:R-:W-:-:S02]  /*2d90*/  IADD3 R94, P1, P0, R154, R160, R142 ;  /* 0x000000a09a5e7210 */ /* 0x000fc4000783e08e */
[----:B------:R-:W-:Y:S02]  /*2da0*/  LOP3.LUT R18, R83, 0x38, R122, 0xf8, !PT ;  /* 0x0000003853127812 */ /* 0x000fe400078ef87a */
[----:B------:R-:W-:Y:S02]  /*2db0*/  IADD3 R109, R109, R0, R12 ;  /* 0x000000006d6d7210 */ /* 0x000fe40007ffe00c */
[----:B------:R-:W-:Y:S02]  /*2dc0*/  IADD3.X R93, R97, R103, R143, P1, P0 ;  /* 0x00000067615d7210 */ /* 0x000fe40000fe048f */
[----:B------:R-:W-:Y:S02]  /*2dd0*/  LOP3.LUT R113, R18, R13, RZ, 0x3c, !PT ;  /* 0x0000000d12717212 */ /* 0x000fe400078e3cff */
[----:B------:R-:W-:Y:S02]  /*2de0*/  LOP3.LUT R7, R7, 0xfffff000, RZ, 0xc0, !PT ;  /* 0xfffff00007077812 */ /* 0x000fe400078ec0ff */
[----:B------:R-:W-:-:S02]  /*2df0*/  LOP3.LUT R5, R5, 0xfffff000, RZ, 0xc0, !PT ;  /* 0xfffff00005057812 */ /* 0x000fc400078ec0ff */
[----:B------:R-:W-:Y:S02]  /*2e00*/  LOP3.LUT R0, R83, 0x18, R142, 0xf8, !PT ;  /* 0x0000001853007812 */ /* 0x000fe400078ef88e */
[----:B------:R-:W-:Y:S01]  /*2e10*/  ISETP.NE.AND P0, PT, RZ, UR4, PT ;  /* 0x00000004ff007c0c */ /* 0x000fe2000bf05270 */
[----:B-1----:R-:W-:Y:S01]  /*2e20*/  IMAD R16, R8, c[0x0][0x290], RZ ;  /* 0x0000a40008107a24 */ /* 0x002fe200078e02ff */
[----:B------:R-:W-:Y:S01]  /*2e30*/  LOP3.LUT R133, R6, 0xfffffff8, RZ, 0xc0, !PT ;  /* 0xfffffff806857812 */ /* 0x000fe200078ec0ff */
[----:B------:R-:W-:Y:S01]  /*2e40*/  IMAD R8, R8, c[0x0][0x280], RZ ;  /* 0x0000a00008087a24 */ /* 0x000fe200078e02ff */
[----:B------:R-:W-:Y:S01]  /*2e50*/  LOP3.LUT R131, R4, 0xfffffff8, RZ, 0xc0, !PT ;  /* 0xfffffff804837812 */ /* 0x000fe200078ec0ff */
[C---:B------:R-:W-:Y:S01]  /*2e60*/  IMAD R123, R81.reuse, c[0x0][0x294], R16 ;  /* 0x0000a500517b7a24 */ /* 0x040fe200078e0210 */
[----:B------:R-:W-:Y:S01]  /*2e70*/  LOP3.LUT R129, R2, 0xfffffff8, RZ, 0xc0, !PT ;  /* 0xfffffff802817812 */ /* 0x000fe200078ec0ff */
[----:B------:R-:W-:Y:S01]  /*2e80*/  IMAD R121, R81, c[0x0][0x284], R8 ;  /* 0x0000a10051797a24 */ /* 0x000fe200078e0208 */
[-C--:B------:R-:W-:Y:S01]  /*2e90*/  SHF.L.U64.HI R110, R112, R3.reuse, c[0x0][0x294] ;  /* 0x0000a500706e7619 */ /* 0x080fe20000010203 */
[----:B------:R-:W-:Y:S01]  /*2ea0*/  IMAD.IADD R125, R169, 0x1, R123 ;  /* 0x00000001a97d7824 */ /* 0x000fe200078e027b */
[----:B------:R-:W-:Y:S01]  /*2eb0*/  SHF.L.U64.HI R114, R116, R3, c[0x0][0x284] ;  /* 0x0000a10074727619 */ /* 0x000fe20000010203 */
[----:B------:R-:W-:Y:S01]  /*2ec0*/  IMAD.IADD R124, R167, 0x1, R121 ;  /* 0x00000001a77c7824 */ /* 0x000fe200078e0279 */
[--C-:B------:R-:W-:Y:S01]  /*2ed0*/  IADD3 R113, R113, R7, R12.reuse ;  /* 0x0000000771717210 */ /* 0x100fe20007ffe00c */
[----:B------:R-:W-:Y:S01]  /*2ee0*/  IMAD.SHL.U32 R112, R112, 0x40, RZ ;  /* 0x0000004070707824 */ /* 0x000fe200078e00ff */
[----:B------:R-:W-:Y:S01]  /*2ef0*/  IADD3 R111, R111, R5, R12 ;  /* 0x000000056f6f7210 */ /* 0x000fe20007ffe00c */
[----:B------:R-:W-:Y:S01]  /*2f00*/  IMAD.SHL.U32 R116, R116, 0x40, RZ ;  /* 0x0000004074747824 */ /* 0x000fe200078e00ff */
[----:B------:R-:W-:Y:S01]  /*2f10*/  LOP3.LUT P6, RZ, R82, 0x4, RZ, 0xc0, !PT ;  /* 0x0000000452ff7812 */ /* 0x000fe200078cc0ff */
[----:B------:R-:W-:Y:S01]  /*2f20*/  IMAD.IADD R123, R123, 0x1, R165 ;  /* 0x000000017b7b7824 */ /* 0x000fe200078e02a5 */
[----:B------:R-:W-:Y:S01]  /*2f30*/  LOP3.LUT R0, R12, R0, R13, 0xf6, !PT ;  /* 0x000000000c007212 */ /* 0x000fe200078ef60d */
[----:B------:R-:W-:Y:S01]  /*2f40*/  IMAD.IADD R121, R121, 0x1, R163 ;  /* 0x0000000179797824 */ /* 0x000fe200078e02a3 */
[----:B------:R-:W-:-:S02]  /*2f50*/  P2R R135, PR, RZ, 0x1 ;  /* 0x00000001ff877803 */ /* 0x000fc40000000000 */
[----:B------:R-:W-:Y:S02]  /*2f60*/  SHF.R.S32.HI R146, RZ, 0x1f, R133 ;  /* 0x0000001fff927819 */ /* 0x000fe40000011485 */
[----:B------:R-:W-:Y:S02]  /*2f70*/  SHF.R.S32.HI R144, RZ, 0x1f, R131 ;  /* 0x0000001fff907819 */ /* 0x000fe40000011483 */
[----:B------:R-:W-:Y:S02]  /*2f80*/  SHF.R.S32.HI R134, RZ, 0x1f, R129 ;  /* 0x0000001fff867819 */ /* 0x000fe40000011481 */
[----:B------:R-:W-:Y:S02]  /*2f90*/  SHF.R.S32.HI R132, RZ, 0x1f, R122 ;  /* 0x0000001fff847819 */ /* 0x000fe4000001147a */
[----:B------:R-:W-:Y:S02]  /*2fa0*/  SHF.R.S32.HI R130, RZ, 0x1f, R120 ;  /* 0x0000001fff827819 */ /* 0x000fe40000011478 */
[----:B--2---:R-:W-:-:S02]  /*2fb0*/  SHF.R.S32.HI R128, RZ, 0x1f, R118 ;  /* 0x0000001fff807819 */ /* 0x004fc40000011476 */
.L_x_2298:
        /* <DEDUP_REMOVED lines=36> */
[C---:B------:R-:W-:Y:S01]  /*3200*/  IADD3 R31, R140.reuse, 0x20, RZ ;  /* 0x000000208c1f7810 */ /* 0x040fe20007ffe0ff */
[----:B------:R-:W-:Y:S01]  /*3210*/  CS2R R28, SRZ ;  /* 0x00000000001c7805 */ /* 0x000fe2000001ff00 */
[C---:B------:R-:W-:Y:S01]  /*3220*/  IADD3 R21, R140.reuse, 0x40, RZ ;  /* 0x000000408c157810 */ /* 0x040fe20007ffe0ff */
[----:B------:R-:W-:Y:S01]  /*3230*/  CS2R R32, SRZ ;  /* 0x0000000000207805 */ /* 0x000fe2000001ff00 */
        /* <DEDUP_REMOVED lines=50> */
.L_x_2278:
[----:B------:R-:W-:Y:S05]  /*3560*/  BSYNC B0 ;  /* 0x0000000000007941 */ /* 0x000fea0003800000 */
.L_x_2277:
        /* <DEDUP_REMOVED lines=99> */
.L_x_2281:
[----:B------:R-:W-:Y:S05]  /*3ba0*/  BSYNC B0 ;  /* 0x0000000000007941 */ /* 0x000fea0003800000 */
.L_x_2280:
        /* <DEDUP_REMOVED lines=54> */
.L_x_2283:
[----:B------:R-:W-:Y:S05]  /*3f10*/  BSYNC B0 ;  /* 0x0000000000007941 */ /* 0x000fea0003800000 */
.L_x_2282:
        /* <DEDUP_REMOVED lines=14> */
[----:B------:R-:W-:Y:S01]  /*4000*/  @!P0 LOP3.LUT R40, R67, 0xffff0000, RZ, 0xc0, !PT ;  /* 0xffff000043288812 */ /* 0x000fe200078ec0ff */
[C---:B------:R-:W-:Y:S01]  /*4010*/  @!P0 IMAD.U32 R31, R30.reuse, 0x10000, RZ ;  /* 0x000100001e1f8824 */ /* 0x040fe200078e00ff */
        /* <DEDUP_REMOVED lines=38> */
.L_x_2285:
[----:B------:R-:W-:Y:S05]  /*4280*/  BSYNC B0 ;  /* 0x0000000000007941 */ /* 0x000fea0003800000 */
.L_x_2284:
        /* <DEDUP_REMOVED lines=55> */
.L_x_2287:
[----:B------:R-:W-:Y:S05]  /*4600*/  BSYNC B0 ;  /* 0x0000000000007941 */ /* 0x000fea0003800000 */
.L_x_2286:
        /* <DEDUP_REMOVED lines=10> */
[----:B------:R-:W-:Y:S02]  /*46b0*/  @!P0 PRMT R20, R20, 0x5410, R21 ;  /* 0x0000541014148816 */ /* 0x000fe40000000015 */
[----:B------:R-:W-:Y:S01]  /*46c0*/  @!P0 SHF.R.U32.HI R24, RZ, 0x10, R61 ;  /* 0x00000010ff188819 */ /* 0x000fe2000001163d */
[----:B------:R-:W-:Y:S01]  /*46d0*/  @!P0 IMAD.U32 R25, R58, 0x10000, RZ ;  /* 0x000100003a198824 */ /* 0x000fe200078e00ff */
[----:B------:R-:W-:Y:S01]  /*46e0*/  @!P0 PRMT R9, R9, 0x5410, R22 ;  /* 0x0000541009098816 */ /* 0x000fe20000000016 */
[----:B------:R-:W-:Y:S01]  /*46f0*/  @!P0 IMAD.U32 R21, R20, 0x10000, RZ ;  /* 0x0001000014158824 */ /* 0x000fe200078e00ff */
[----:B------:R-:W-:Y:S02]  /*4700*/  @!P0 LOP3.LUT R30, R58, 0xffff0000, RZ, 0xc0, !PT ;  /* 0xffff00003a1e8812 */ /* 0x000fe400078ec0ff */
[----:B------:R-:W-:Y:S02]  /*4710*/  @!P0 PRMT R55, R55, 0x5410, R24 ;  /* 0x0000541037378816 */ /* 0x000fe40000000018 */
        /* <DEDUP_REMOVED lines=38> */
.L_x_2289:
[----:B------:R-:W-:Y:S05]  /*4980*/  BSYNC B0 ;  /* 0x0000000000007941 */ /* 0x000fea0003800000 */
.L_x_2288:
        /* <DEDUP_REMOVED lines=55> */
.L_x_2276:
        /* <DEDUP_REMOVED lines=44> */
.L_x_2291:
[----:B------:R-:W-:Y:S05]  /*4fc0*/  BSYNC B0 ;  /* 0x0000000000007941 */ /* 0x000fea0003800000 */
.L_x_2290:
        /* <DEDUP_REMOVED lines=45> */
[CC--:B------:R-:W-:Y:S01]  /*52a0*/  IADD3.X R174, R97.reuse, R170.reuse, R146, P1, P0 ;  /* 0x000000aa61ae7210 */ /* 0x0c0fe20000fe0492 */
        /* <DEDUP_REMOVED lines=115> */
.L_x_2293:
[----:B------:R-:W-:Y:S05]  /*59e0*/  BSYNC B0 ;  /* 0x0000000000007941 */ /* 0x000fea0003800000 */
.L_x_2292:
[----:B------:R-:W-:Y:S01]  /*59f0*/  ISETP.GE.AND P0, PT, R137, c[0x0][0x1d4], PT ;  /* 0x0000750089007a0c */ /* 0x000fe20003f06270 */
[----:B------:R-:W-:-:S12]  /*5a00*/  BSSY B0, `(.L_x_2294) ;  /* 0x0000074000007945 */ /* 0x000fd80003800000 */
[----:B------:R-:W-:-:S05]  /*5a10*/  @P0 BRA `(.L_x_2295) ;  /* 0x0000072000000947 */ /* 0x000fca0003800000 */
[----:B------:R-:W-:Y:S01]  /*5a20*/  ISETP.GE.AND P2, PT, R120, c[0x0][0x1d4], PT ;  /* 0x0000750078007a0c */ /* 0x000fe20003f46270 */
[----:B------:R-:W-:Y:S01]  /*5a30*/  IMAD.IADD R60, R111, 0x1, R172 ;  /* 0x000000016f3c7824 */ /* 0x000fe200078e02ac */
[-C--:B------:R-:W-:Y:S03]  /*5a40*/  IADD3 R57, P1, P0, R154, R171.reuse, R131 ;  /* 0x000000ab9a397210 */ /* 0x080fe6000783e083 */
[----:B------:R-:W-:Y:S01]  /*5a50*/  IMAD.SHL.U32 R58, R60, 0x2, RZ ;  /* 0x000000023c3a7824 */ /* 0x000fe200078e00ff */
[CC--:B------:R-:W-:Y:S04]  /*5a60*/  IADD3.X R50, R97.reuse, R170.reuse, R144, P1, P0 ;  /* 0x000000aa61327210 */ /* 0x0c0fe80000fe0490 */
[----:B-1----:R-:W1:Y:S03]  /*5a70*/  LDS.128 R20, [R58+0xc100] ;  /* 0x00c100003a147984 */ /* 0x002e660000000c00 */
        /* <DEDUP_REMOVED lines=11> */
[----:B------:R-:W-:Y:S02]  /*5b30*/  @!P0 SHF.R.U32.HI R32, RZ, 0x10, R69 ;  /* 0x00000010ff208819 */ /* 0x000fe40000011645 */
[----:B------:R-:W-:Y:S01]  /*5b40*/  @!P0 PRMT R39, R39, 0x5410, R26 ;  /* 0x0000541027278816 */ /* 0x000fe2000000001a */
[C---:B-1----:R-:W-:Y:S01]  /*5b50*/  @!P0 IMAD.U32 R26, R20.reuse, 0x10000, RZ ;  /* 0x00010000141a8824 */ /* 0x042fe200078e00ff */
[----:B------:R-:W-:Y:S02]  /*5b60*/  @!P0 SHF.R.U32.HI R41, RZ, 0x10, R71 ;  /* 0x00000010ff298819 */ /* 0x000fe40000011647 */
[----:B------:R-:W-:Y:S02]  /*5b70*/  @!P0 SHF.R.U32.HI R33, RZ, 0x10, R27 ;  /* 0x00000010ff218819 */ /* 0x000fe4000001161b */
[----:B------:R-:W-:Y:S02]  /*5b80*/  @!P0 LOP3.LUT R27, R20, 0xffff0000, RZ, 0xc0, !PT ;  /* 0xffff0000141b8812 */ /* 0x000fe400078ec0ff */
[----:B------:R-:W-:Y:S02]  /*5b90*/  @!P0 PRMT R79, R79, 0x5410, R32 ;  /* 0x000054104f4f8816 */ /* 0x000fe40000000020 */
[----:B------:R-:W-:Y:S02]  /*5ba0*/  @!P0 PRMT R78, R78, 0x5410, R41 ;  /* 0x000054104e4e8816 */ /* 0x000fe40000000029 */
[----:B------:R-:W-:Y:S02]  /*5bb0*/  @!P0 LOP3.LUT R40, R79, 0xffff0000, RZ, 0xc0, !PT ;  /* 0xffff00004f288812 */ /* 0x000fe400078ec0ff */
[C---:B------:R-:W-:Y:S01]  /*5bc0*/  @!P0 LOP3.LUT R48, R78.reuse, 0xffff0000, RZ, 0xc0, !PT ;  /* 0xffff00004e308812 */ /* 0x040fe200078ec0ff */
[----:B------:R-:W-:Y:S01]  /*5bd0*/  @!P0 IMAD.U32 R51, R78, 0x10000, RZ ;  /* 0x000100004e338824 */ /* 0x000fe200078e00ff */
[----:B------:R-:W-:Y:S02]  /*5be0*/  @!P0 SHF.R.U64 R24, R24, 0x10, R25 ;  /* 0x0000001018188819 */ /* 0x000fe40000001219 */
[----:B------:R-:W-:Y:S02]  /*5bf0*/  @!P0 SHF.R.U64 R35, R68, 0x10, R69 ;  /* 0x0000001044238819 */ /* 0x000fe40000001245 */
[----:B------:R-:W-:Y:S02]  /*5c00*/  @!P0 PRMT R37, R37, 0x5410, R24 ;  /* 0x0000541025258816 */ /* 0x000fe40000000018 */
[----:B------:R-:W-:Y:S02]  /*5c10*/  @!P0 SHF.R.U32.HI R25, RZ, 0x10, R25 ;  /* 0x00000010ff198819 */ /* 0x000fe40000011619 */
[----:B------:R-:W-:Y:S02]  /*5c20*/  @!P0 LOP3.LUT R24, R37, 0xffff0000, RZ, 0xc0, !PT ;  /* 0xffff000025188812 */ /* 0x000fe400078ec0ff */
[----:B------:R-:W-:Y:S02]  /*5c30*/  @!P0 SHF.R.U64 R34, R70, 0x10, R71 ;  /* 0x0000001046228819 */ /* 0x000fe40000001247 */
[----:B------:R-:W-:Y:S01]  /*5c40*/  @!P0 PRMT R80, R80, 0x5410, R35 ;  /* 0x0000541050508816 */ /* 0x000fe20000000023 */
[----:B------:R-:W-:Y:S01]  /*5c50*/  @!P0 FMUL.FTZ R3, R27, R24 ;  /* 0x000000181b038220 */ /* 0x000fe20000410000 */
[C---:B--2---:R-:W-:Y:S01]  /*5c60*/  @!P0 LOP3.LUT R41, R72.reuse, 0xffff0000, RZ, 0xc0, !PT ;  /* 0xffff000048298812 */ /* 0x044fe200078ec0ff */
[----:B------:R-:W-:Y:S01]  /*5c70*/  @!P0 IMAD.U32 R32, R72, 0x10000, RZ ;  /* 0x0001000048208824 */ /* 0x000fe200078e00ff */
[----:B------:R-:W-:Y:S01]  /*5c80*/  @!P0 LOP3.LUT R43, R73, 0xffff0000, RZ, 0xc0, !PT ;  /* 0xffff0000492b8812 */ /* 0x000fe200078ec0ff */
[C---:B------:R-:W-:Y:S01]  /*5c90*/  @!P0 IMAD.U32 R46, R75.reuse, 0x10000, RZ ;  /* 0x000100004b2e8824 */ /* 0x040fe200078e00ff */
[----:B------:R-:W-:Y:S01]  /*5ca0*/  @!P0 LOP3.LUT R53, R75, 0xffff0000, RZ, 0xc0, !PT ;  /* 0xffff00004b358812 */ /* 0x000fe200078ec0ff */
[C---:B------:R-:W-:Y:S01]  /*5cb0*/  @!P0 IMAD.U32 R42, R74.reuse, 0x10000, RZ ;  /* 0x000100004a2a8824 */ /* 0x040fe200078e00ff */
[----:B------:R-:W-:Y:S02]  /*5cc0*/  @!P0 LOP3.LUT R49, R74, 0xffff0000, RZ, 0xc0, !PT ;  /* 0xffff00004a318812 */ /* 0x000fe400078ec0ff */
[----:B------:R-:W-:Y:S02]  /*5cd0*/  @!P0 SHF.L.U32 R35, R80, 0x10, RZ ;  /* 0x0000001050238819 */ /* 0x000fe400000006ff */
[----:B------:R-:W-:Y:S01]  /*5ce0*/  @!P0 PRMT R36, R36, 0x5410, R25 ;  /* 0x0000541024248816 */ /* 0x000fe20000000019 */
[----:B------:R-:W-:Y:S01]  /*5cf0*/  @!P0 IMAD.U32 R25, R37, 0x10000, RZ ;  /* 0x0001000025198824 */ /* 0x000fe200078e00ff */
[----:B------:R-:W-:Y:S01]  /*5d00*/  @!P0 PRMT R77, R77, 0x5410, R34 ;  /* 0x000054104d4d8816 */ /* 0x000fe20000000022 */
[----:B------:R-:W-:Y:S01]  /*5d10*/  @!P0 FMUL.FTZ R50, R26, R35 ;  /* 0x000000231a328220 */ /* 0x000fe20000410000 */
[----:B------:R-:W-:Y:S01]  /*5d20*/  @!P0 LOP3.LUT R34, R80, 0xffff0000, RZ, 0xc0, !PT ;  /* 0xffff000050228812 */ /* 0x000fe200078ec0ff */
[-C--:B------:R-:W-:Y:S01]  /*5d30*/  @!P0 FMUL.FTZ R2, R26, R25.reuse ;  /* 0x000000191a028220 */ /* 0x080fe20000410000 */
[----:B------:R-:W-:Y:S01]  /*5d40*/  @!P0 SHF.L.U32 R26, R21, 0x10, RZ ;  /* 0x00000010151a8819 */ /* 0x000fe200000006ff */
[----:B------:R-:W-:Y:S01]  /*5d50*/  @!P0 FFMA.FTZ R50, R32, R25, -R50 ;  /* 0x0000001920328223 */ /* 0x000fe20000010832 */
[----:B------:R-:W-:Y:S01]  /*5d60*/  @!P0 LOP3.LUT R44, R77, 0xffff0000, RZ, 0xc0, !PT ;  /* 0xffff00004d2c8812 */ /* 0x000fe200078ec0ff */
[----:B------:R-:W-:Y:S01]  /*5d70*/  @!P0 FMUL.FTZ R173, R27, R34 ;  /* 0x000000221bad8220 */ /* 0x000fe20000410000 */
[----:B------:R-:W-:Y:S01]  /*5d80*/  @!P0 LOP3.LUT R27, R21, 0xffff0000, RZ, 0xc0, !PT ;  /* 0xffff0000151b8812 */ /* 0x000fe200078ec0ff */
[----:B------:R-:W-:Y:S01]  /*5d90*/  @!P0 FFMA.FTZ R2, R35, R32, R2 ;  /* 0x0000002023028223 */ /* 0x000fe20000010002 */
[----:B------:R-:W-:Y:S01]  /*5da0*/  @!P0 PRMT R38, R38, 0x5410, R33 ;  /* 0x0000541026268816 */ /* 0x000fe20000000021 */
[----:B------:R-:W-:Y:S02]  /*5db0*/  @!P0 IMAD.U32 R35, R79, 0x10000, RZ ;  /* 0x000100004f238824 */ /* 0x000fe400078e00ff */
[----:B------:R-:W-:Y:S01]  /*5dc0*/  @!P0 FFMA.FTZ R173, R41, R24, -R173 ;  /* 0x0000001829ad8223 */ /* 0x000fe200000108ad */
[C---:B------:R-:W-:Y:S01]  /*5dd0*/  @!P0 LOP3.LUT R24, R36.reuse, 0xffff0000, RZ, 0xc0, !PT ;  /* 0xffff000024188812 */ /* 0x040fe200078ec0ff */
[----:B------:R-:W-:Y:S02]  /*5de0*/  @!P0 IMAD.U32 R25, R36, 0x10000, RZ ;  /* 0x0001000024198824 */ /* 0x000fe400078e00ff */
[----:B------:R-:W-:Y:S01]  /*5df0*/  @!P0 FMUL.FTZ R175, R27, R40 ;  /* 0x000000281baf8220 */ /* 0x000fe20000410000 */
[----:B------:R-:W-:Y:S01]  /*5e00*/  @!P0 F2FP.BF16.PACK_AB R50, R173, R50 ;  /* 0x00000032ad32823e */ /* 0x000fe200000010ff */
[----:B------:R-:W-:Y:S02]  /*5e10*/  @!P0 IMAD.U32 R32, R73, 0x10000, RZ ;  /* 0x0001000049208824 */ /* 0x000fe400078e00ff */
[C---:B------:R-:W-:Y:S02]  /*5e20*/  @!P0 FMUL.FTZ R52, R26.reuse, R35 ;  /* 0x000000231a348220 */ /* 0x040fe40000410000 */
[-C--:B------:R-:W-:Y:S01]  /*5e30*/  @!P0 FMUL.FTZ R4, R26, R25.reuse ;  /* 0x000000191a048220 */ /* 0x080fe20000410000 */
[----:B------:R-:W-:Y:S01]  /*5e40*/  @!P0 SHF.L.U32 R26, R23, 0x10, RZ ;  /* 0x00000010171a8819 */ /* 0x000fe200000006ff */
[-C--:B------:R-:W-:Y:S01]  /*5e50*/  @!P0 FMUL.FTZ R5, R27, R24.reuse ;  /* 0x000000181b058220 */ /* 0x080fe20000410000 */
[----:B------:R-:W-:Y:S01]  /*5e60*/  @!P0 LOP3.LUT R27, R23, 0xffff0000, RZ, 0xc0, !PT ;  /* 0xffff0000171b8812 */ /* 0x000fe200078ec0ff */
[----:B------:R-:W-:Y:S01]  /*5e70*/  @!P0 FFMA.FTZ R175, R43, R24, -R175 ;  /* 0x000000182baf8223 */ /* 0x000fe200000108af */
[----:B------:R-:W-:Y:S01]  /*5e80*/  @!P0 LOP3.LUT R24, R38, 0xffff0000, RZ, 0xc0, !PT ;  /* 0xffff000026188812 */ /* 0x000fe200078ec0ff */
[----:B------:R-:W-:Y:S02]  /*5e90*/  @!P0 FFMA.FTZ R52, R32, R25, -R52 ;  /* 0x0000001920348223 */ /* 0x000fe40000010834 */
[----:B------:R-:W-:Y:S02]  /*5ea0*/  @!P0 IMAD.U32 R25, R38, 0x10000, RZ ;  /* 0x0001000026198824 */ /* 0x000fe400078e00ff */
[C---:B------:R-:W-:Y:S01]  /*5eb0*/  @!P0 FMUL.FTZ R58, R26.reuse, R51 ;  /* 0x000000331a3a8220 */ /* 0x040fe20000410000 */
[----:B------:R-:W-:Y:S01]  /*5ec0*/  @!P0 F2FP.BF16.PACK_AB R175, R175, R52 ;  /* 0x00000034afaf823e */ /* 0x000fe200000010ff */
[C---:B------:R-:W-:Y:S02]  /*5ed0*/  @!P0 FMUL.FTZ R177, R27.reuse, R48 ;  /* 0x000000301bb18220 */ /* 0x040fe40000410000 */
[----:B------:R-:W-:Y:S01]  /*5ee0*/  @!P0 FMUL.FTZ R8, R26, R25 ;  /* 0x000000191a088220 */ /* 0x000fe20000410000 */
[----:B------:R-:W-:Y:S01]  /*5ef0*/  @!P0 MOV R73, R175 ;  /* 0x000000af00498202 */ /* 0x000fe20000000f00 */
[-C--:B------:R-:W-:Y:S01]  /*5f00*/  @!P0 FMUL.FTZ R9, R27, R24.reuse ;  /* 0x000000181b098220 */ /* 0x080fe20000410000 */
[C---:B------:R-:W-:Y:S01]  /*5f10*/  @!P0 SHF.L.U32 R26, R22.reuse, 0x10, RZ ;  /* 0x00000010161a8819 */ /* 0x040fe200000006ff */
[----:B------:R-:W-:Y:S01]  /*5f20*/  @!P0 IMAD.U32 R45, R77, 0x10000, RZ ;  /* 0x000100004d2d8824 */ /* 0x000fe200078e00ff */
[----:B------:R-:W-:Y:S01]  /*5f30*/  @!P0 LOP3.LUT R27, R22, 0xffff0000, RZ, 0xc0, !PT ;  /* 0xffff0000161b8812 */ /* 0x000fe200078ec0ff */
[----:B------:R-:W-:Y:S02]  /*5f40*/  @!P0 FFMA.FTZ R58, R46, R25, -R58 ;  /* 0x000000192e3a8223 */ /* 0x000fe4000001083a */
[----:B------:R-:W-:Y:S02]  /*5f50*/  @!P0 IMAD.U32 R25, R39, 0x10000, RZ ;  /* 0x0001000027198824 */ /* 0x000fe400078e00ff */
[----:B------:R-:W-:Y:S01]  /*5f60*/  @!P0 FFMA.FTZ R177, R53, R24, -R177 ;  /* 0x0000001835b18223 */ /* 0x000fe200000108b1 */
[----:B------:R-:W-:Y:S01]  /*5f70*/  @!P0 LOP3.LUT R24, R39, 0xffff0000, RZ, 0xc0, !PT ;  /* 0xffff000027188812 */ /* 0x000fe200078ec0ff */
[----:B------:R-:W-:Y:S02]  /*5f80*/  @!P0 FMUL.FTZ R60, R26, R45 ;  /* 0x0000002d1a3c8220 */ /* 0x000fe40000410000 */
[----:B------:R-:W-:Y:S01]  /*5f90*/  @!P0 FMUL.FTZ R179, R27, R44 ;  /* 0x0000002c1bb38220 */ /* 0x000fe20000410000 */
[----:B------:R-:W-:Y:S01]  /*5fa0*/  @!P0 F2FP.BF16.PACK_AB R58, R177, R58 ;  /* 0x0000003ab13a823e */ /* 0x000fe200000010ff */
        /* <DEDUP_REMOVED lines=25> */
.L_x_2295:
[----:B------:R-:W-:Y:S05]  /*6140*/  BSYNC B0 ;  /* 0x0000000000007941 */ /* 0x000fea0003800000 */
.L_x_2294:
        /* <DEDUP_REMOVED lines=13> */
[--C-:B------:R-:W-:Y:S02]  /*6220*/  @!P0 SHF.R.U32.HI R26, RZ, 0x10, R65.reuse ;  /* 0x00000010ff1a8819 */ /* 0x100fe40000011641 */
[----:B------:R-:W-:Y:S02]  /*6230*/  @!P0 SHF.R.U64 R27, R64, 0x10, R65 ;  /* 0x00000010401b8819 */ /* 0x000fe40000001241 */
[----:B------:R-:W-:Y:S02]  /*6240*/  @!P0 PRMT R63, R63, 0x5410, R26 ;  /* 0x000054103f3f8816 */ /* 0x000fe4000000001a */
[--C-:B------:R-:W-:Y:S02]  /*6250*/  @!P0 SHF.R.U64 R16, R16, 0x10, R17.reuse ;  /* 0x0000001010108819 */ /* 0x100fe40000001211 */
[----:B------:R-:W-:Y:S02]  /*6260*/  @!P0 SHF.R.U32.HI R17, RZ, 0x10, R17 ;  /* 0x00000010ff118819 */ /* 0x000fe40000011611 */
[----:B------:R-:W-:Y:S02]  /*6270*/  @!P0 PRMT R29, R29, 0x5410, R16 ;  /* 0x000054101d1d8816 */ /* 0x000fe40000000010 */
[----:B------:R-:W-:Y:S02]  /*6280*/  @!P0 PRMT R28, R28, 0x5410, R17 ;  /* 0x000054101c1c8816 */ /* 0x000fe40000000011 */
[----:B------:R-:W-:Y:S01]  /*6290*/  @!P0 LOP3.LUT R36, R63, 0xffff0000, RZ, 0xc0, !PT ;  /* 0xffff00003f248812 */ /* 0x000fe200078ec0ff */
[----:B------:R-:W-:Y:S01]  /*62a0*/  @!P0 IMAD.U32 R17, R29, 0x10000, RZ ;  /* 0x000100001d118824 */ /* 0x000fe200078e00ff */
[----:B------:R-:W-:Y:S02]  /*62b0*/  @!P0 PRMT R76, R76, 0x5410, R27 ;  /* 0x000054104c4c8816 */ /* 0x000fe4000000001b */
[----:B------:R-:W-:Y:S02]  /*62c0*/  @!P0 SHF.R.U64 R33, R66, 0x10, R67 ;  /* 0x0000001042218819 */ /* 0x000fe40000001243 */
[--C-:B------:R-:W-:Y:S01]  /*62d0*/  @!P0 SHF.R.U64 R18, R18, 0x10, R19.reuse ;  /* 0x0000001012128819 */ /* 0x100fe20000001213 */
[----:B------:R-:W-:Y:S01]  /*62e0*/  @!P0 IMAD.U32 R27, R76, 0x10000, RZ ;  /* 0x000100004c1b8824 */ /* 0x000fe200078e00ff */
[----:B------:R-:W-:Y:S02]  /*62f0*/  @!P0 SHF.R.U32.HI R19, RZ, 0x10, R19 ;  /* 0x00000010ff138819 */ /* 0x000fe40000011613 */
[----:B------:R-:W-:Y:S01]  /*6300*/  @!P0 PRMT R31, R31, 0x5410, R18 ;  /* 0x000054101f1f8816 */ /* 0x000fe20000000012 */
[----:B-1----:R-:W-:Y:S01]  /*6310*/  @!P0 IMAD.U32 R16, R20, 0x10000, RZ ;  /* 0x0001000014108824 */ /* 0x002fe200078e00ff */
[----:B------:R-:W-:Y:S01]  /*6320*/  @!P0 PRMT R30, R30, 0x5410, R19 ;  /* 0x000054101e1e8816 */ /* 0x000fe20000000013 */
[----:B------:R-:W-:Y:S01]  /*6330*/  @!P0 IMAD.U32 R19, R21, 0x10000, RZ ;  /* 0x0001000015138824 */ /* 0x000fe200078e00ff */
[----:B------:R-:W-:Y:S01]  /*6340*/  @!P0 LOP3.LUT R18, R20, 0xffff0000, RZ, 0xc0, !PT ;  /* 0xffff000014128812 */ /* 0x000fe200078ec0ff */
[----:B------:R-:W-:Y:S01]  /*6350*/  @!P0 FMUL.FTZ R46, R16, R27 ;  /* 0x0000001b102e8220 */ /* 0x000fe20000410000 */
[----:B------:R-:W-:Y:S01]  /*6360*/  @!P0 LOP3.LUT R25, R22, 0xffff0000, RZ, 0xc0, !PT ;  /* 0xffff000016198812 */ /* 0x000fe200078ec0ff */
        /* <DEDUP_REMOVED lines=10> */
[----:B------:R-:W-:Y:S01]  /*6410*/  @!P0 IMAD.U32 R24, R23, 0x10000, RZ ;  /* 0x0001000017188824 */ /* 0x000fe200078e00ff */
[----:B------:R-:W-:Y:S01]  /*6420*/  @!P0 LOP3.LUT R41, R50, 0xffff0000, RZ, 0xc0, !PT ;  /* 0xffff000032298812 */ /* 0x000fe200078ec0ff */
[----:B------:R-:W-:Y:S01]  /*6430*/  @!P0 FFMA.FTZ R2, R27, R26, R2 ;  /* 0x0000001a1b028223 */ /* 0x000fe20000010002 */
[C---:B------:R-:W-:Y:S01]  /*6440*/  @!P0 LOP3.LUT R45, R51.reuse, 0xffff0000, RZ, 0xc0, !PT ;  /* 0xffff0000332d8812 */ /* 0x040fe200078ec0ff */
[----:B------:R-:W-:Y:S01]  /*6450*/  @!P0 IMAD.U32 R42, R51, 0x10000, RZ ;  /* 0x00010000332a8824 */ /* 0x000fe200078e00ff */
[----:B------:R-:W-:Y:S02]  /*6460*/  @!P0 LOP3.LUT R17, R29, 0xffff0000, RZ, 0xc0, !PT ;  /* 0xffff00001d118812 */ /* 0x000fe400078ec0ff */
[----:B------:R-:W-:Y:S01]  /*6470*/  @!P0 PRMT R62, R62, 0x5410, R33 ;  /* 0x000054103e3e8816 */ /* 0x000fe20000000021 */
[----:B------:R-:W-:Y:S01]  /*6480*/  @!P0 IMAD.U32 R33, R63, 0x10000, RZ ;  /* 0x000100003f218824 */ /* 0x000fe200078e00ff */
[----:B------:R-:W-:Y:S01]  /*6490*/  @!P0 PRMT R61, R61, 0x5410, R32 ;  /* 0x000054103d3d8816 */ /* 0x000fe20000000020 */
[----:B------:R-:W-:Y:S01]  /*64a0*/  @!P0 FMUL.FTZ R3, R18, R17 ;  /* 0x0000001112038220 */ /* 0x000fe20000410000 */
[----:B------:R-:W-:Y:S01]  /*64b0*/  @!P0 LOP3.LUT R32, R76, 0xffff0000, RZ, 0xc0, !PT ;  /* 0xffff00004c208812 */ /* 0x000fe200078ec0ff */
[----:B------:R-:W-:Y:S01]  /*64c0*/  @!P0 FMUL.FTZ R54, R19, R33 ;  /* 0x0000002113368220 */ /* 0x000fe20000410000 */
[C---:B------:R-:W-:Y:S01]  /*64d0*/  @!P0 LOP3.LUT R40, R62.reuse, 0xffff0000, RZ, 0xc0, !PT ;  /* 0xffff00003e288812 */ /* 0x040fe200078ec0ff */
[----:B------:R-:W-:Y:S01]  /*64e0*/  @!P0 IMAD.U32 R37, R62, 0x10000, RZ ;  /* 0x000100003e258824 */ /* 0x000fe200078e00ff */
[----:B------:R-:W-:Y:S01]  /*64f0*/  @!P0 LOP3.LUT R44, R61, 0xffff0000, RZ, 0xc0, !PT ;  /* 0xffff00003d2c8812 */ /* 0x000fe200078ec0ff */
[----:B------:R-:W-:Y:S01]  /*6500*/  @!P0 FMUL.FTZ R55, R18, R32 ;  /* 0x0000002012378220 */ /* 0x000fe20000410000 */
[----:B------:R-:W-:Y:S01]  /*6510*/  @!P0 LOP3.LUT R18, R21, 0xffff0000, RZ, 0xc0, !PT ;  /* 0xffff000015128812 */ /* 0x000fe200078ec0ff */
[----:B------:R-:W-:Y:S01]  /*6520*/  @!P0 FFMA.FTZ R54, R35, R16, -R54 ;  /* 0x0000001023368223 */ /* 0x000fe20000010836 */
[----:B------:R-:W-:Y:S01]  /*6530*/  @!P0 SHF.L.U32 R16, R31, 0x10, RZ ;  /* 0x000000101f108819 */ /* 0x000fe200000006ff */
[----:B------:R-:W-:Y:S02]  /*6540*/  @!P0 IMAD.U32 R19, R22, 0x10000, RZ ;  /* 0x0001000016138824 */ /* 0x000fe400078e00ff */
[----:B------:R-:W-:Y:S01]  /*6550*/  @!P0 FFMA.FTZ R55, R34, R17, -R55 ;  /* 0x0000001122378223 */ /* 0x000fe20000010837 */
[----:B------:R-:W-:Y:S01]  /*6560*/  @!P0 LOP3.LUT R17, R28, 0xffff0000, RZ, 0xc0, !PT ;  /* 0xffff00001c118812 */ /* 0x000fe200078ec0ff */
[C---:B------:R-:W-:Y:S02]  /*6570*/  @!P0 FMUL.FTZ R57, R18.reuse, R36 ;  /* 0x0000002412398220 */ /* 0x040fe40000410000 */
        /* <DEDUP_REMOVED lines=51> */
.L_x_2275:
        /* <DEDUP_REMOVED lines=25> */
.L_x_2279:
[----:B------:R-:W-:Y:S05]  /*6a40*/  BSYNC B1 ;  /* 0x0000000000017941 */ /* 0x000fea0003800000 */
.L_x_2274:
[----:B------:R-:W-:Y:S01]  /*6a50*/  ISETP.GT.AND P0, PT, R15, R14, PT ;  /* 0x0000000e0f00720c */ /* 0x000fe20003f04270 */
[----:B------:R-:W-:-:S12]  /*6a60*/  BSSY B0, `(.L_x_2296) ;  /* 0x000003d000007945 */ /* 0x000fd80003800000 */
[----:B-1----:R-:W-:Y:S01]  /*6a70*/  @P0 IADD3 R6, R15, -0x1, RZ ;  /* 0xffffffff0f060810 */ /* 0x002fe20007ffe0ff */
[----:B------:R-:W-:Y:S02]  /*6a80*/  @P0 IMAD.MOV.U32 R8, RZ, RZ, R152 ;  /* 0x000000ffff080224 */ /* 0x000fe400078e0098 */
[----:B------:R-:W-:Y:S01]  /*6a90*/  @P0 IMAD.MOV.U32 R9, RZ, RZ, R95 ;  /* 0x000000ffff090224 */ /* 0x000fe200078e005f */
[----:B--2---:R-:W-:Y:S01]  /*6aa0*/  @P0 SHF.R.S32.HI R3, RZ, 0x1f, R6 ;  /* 0x0000001fff030819 */ /* 0x004fe20000011406 */
[----:B------:R-:W-:Y:S02]  /*6ab0*/  @P0 IMAD R4, R99, R6, RZ ;  /* 0x0000000663040224 */ /* 0x000fe400078e02ff */
        /* <DEDUP_REMOVED lines=26> */
[----:B------:R-:W-:Y:S03]  /*6c60*/  IMAD.MOV.U32 R126, RZ, RZ, R148 ;  /* 0x000000ffff7e7224 */ /* 0x000fe600078e0094 */
[----:B------:R-:W-:Y:S01]  /*6c70*/  LEA.HI.X.SX32 R7, R15, R157, 0x6, P0 ;  /* 0x0000009d0f077211 */ /* 0x000fe200000f36ff */
        /* <DEDUP_REMOVED lines=27> */
.L_x_2297:
[----:B-1----:R-:W-:Y:S05]  /*6e30*/  BSYNC B0 ;  /* 0x0000000000007941 */ /* 0x002fea0003800000 */
.L_x_2296:
        /* <DEDUP_REMOVED lines=32> */
.L_x_2273:
[----:B------:R-:W-:Y:S01]  /*7040*/  ISETP.NE.AND P3, PT, R240, 0x1, PT ;  /* 0x00000001f000780c */ /* 0x000fe20003f65270 */
[----:B------:R-:W-:Y:S01]  /*7050*/  BSSY B0, `(.L_x_2299) ;  /* 0x0000029000007945 */ /* 0x000fe20003800000 */
[----:B-1----:R-:W-:-:S02]  /*7060*/  IADD3 R2, R209, 0x7f, RZ ;  /* 0x0000007fd1027810 */ /* 0x002fc40007ffe0ff */
[----:B------:R-:W-:-:S09]  /*7070*/  LOP3.LUT R226, R226, 0xfffffffd, RZ, 0xc0, !PT ;  /* 0xfffffffde2e27812 */ /* 0x000fd200078ec0ff */
[----:B------:R-:W-:Y:S01]  /*7080*/  @P3 IMAD.HI.U32 R0, R2, c[0x0][0x2c8], RZ ;  /* 0x0000b20002003a27 */ /* 0x000fe200078e00ff */
[----:B------:R-:W-:-:S04]  /*7090*/  @P3 LOP3.LUT R226, R226, 0x2, RZ, 0xfc, !PT ;  /* 0x00000002e2e23812 */ /* 0x000fc800078efcff */
[----:B------:R-:W-:-:S05]  /*70a0*/  @P3 SHF.R.U32.HI R2, RZ, c[0x0][0x2cc], R0 ;  /* 0x0000b300ff023a19 */ /* 0x000fca0000011600 */
[----:B------:R-:W-:-:S05]  /*70b0*/  IMAD.IADD R89, R89, 0x1, R2 ;  /* 0x0000000159597824 */ /* 0x000fca00078e0202 */
[----:B------:R-:W-:-:S04]  /*70c0*/  SHF.R.S32.HI R0, RZ, 0x1f, R89 ;  /* 0x0000001fff007819 */ /* 0x000fc80000011459 */
[----:B------:R-:W-:-:S04]  /*70d0*/  LEA.HI R0, R0, R89, RZ, 0x6 ;  /* 0x0000005900007211 */ /* 0x000fc800078f30ff */
[----:B------:R-:W-:Y:S01]  /*70e0*/  SHF.R.S32.HI R3, RZ, 0x6, R0 ;  /* 0x00000006ff037819 */ /* 0x000fe20000011400 */
[----:B------:R-:W-:-:S03]  /*70f0*/  IMAD.IADD R0, R86, 0x1, R87 ;  /* 0x0000000156007824 */ /* 0x000fc600078e0257 */
[----:B------:R-:W-:Y:S01]  /*7100*/  IMNMX R92, R92, R3, PT ;  /* 0x000000035c5c7217 */ /* 0x000fe20003800200 */
[----:B------:R-:W-:-:S03]  /*7110*/  IMAD.MOV.U32 R3, RZ, RZ, RZ ;  /* 0x000000ffff037224 */ /* 0x000fc600078e00ff */
[----:B------:R-:W-:-:S13]  /*7120*/  ISETP.GE.AND P0, PT, R92, 0x1, PT ;  /* 0x000000015c00780c */ /* 0x000fda0003f06270 */
        /* <DEDUP_REMOVED lines=27> */
.L_x_2300:
[----:B------:R-:W-:Y:S05]  /*72e0*/  BSYNC B0 ;  /* 0x0000000000007941 */ /* 0x000fea0003800000 */
.L_x_2299:
        /* <DEDUP_REMOVED lines=58> */
[----:B------:R-:W-:-:S05]  /*7690*/  @P1 MOV R5, 0x4 ;  /* 0x0000000400051802 */ /* 0x000fca0000000f00 */
[----:B------:R-:W-:-:S06]  /*76a0*/  @P1 IMAD.WIDE R234, R224, R5, c[0x0][0x340] ;  /* 0x0000d000e0ea1625 */ /* 0x000fcc00078e0205 */
[----:B------:R-:W2:Y:S01]  /*76b0*/  @P1 LDG.E R234, [R234.64] ;  /* 0x00000008eaea1981 */ /* 0x000ea2000c1e1900 */
[----:B------:R-:W-:Y:S01]  /*76c0*/  SHF.R.S32.HI R5, RZ, 0x1f, R84 ;  /* 0x0000001fff057819 */ /* 0x000fe20000011454 */
[----:B------:R-:W-:Y:S01]  /*76d0*/  IMAD.WIDE.U32 R6, R84, c[0x0][0x178], RZ ;  /* 0x00005e0054067a25 */ /* 0x000fe200078e00ff */
[----:B------:R-:W-:Y:S02]  /*76e0*/  LEA.HI R8, R88, R213, RZ, 0x3 ;  /* 0x000000d558087211 */ /* 0x000fe400078f18ff */
[----:B------:R-:W-:Y:S01]  /*76f0*/  SHF.R.S32.HI R2, RZ, 0x1f, R0 ;  /* 0x0000001fff027819 */ /* 0x000fe20000011400 */
[----:B------:R-:W-:Y:S01]  /*7700*/  IMAD R5, R5, c[0x0][0x178], RZ ;  /* 0x00005e0005057a24 */ /* 0x000fe200078e02ff */
[----:B------:R-:W-:Y:S02]  /*7710*/  ISETP.NE.U32.AND P2, PT, RZ, c[0x0][0x348], PT ;  /* 0x0000d200ff007a0c */ /* 0x000fe40003f45070 */
[----:B------:R-:W-:Y:S01]  /*7720*/  SHF.R.S32.HI R25, RZ, 0x1f, R228 ;  /* 0x0000001fff197819 */ /* 0x000fe200000114e4 */
[----:B------:R-:W-:Y:S01]  /*7730*/  IMAD R14, R84, c[0x0][0x17c], R5 ;  /* 0x00005f00540e7a24 */ /* 0x000fe200078e0205 */
[----:B------:R-:W-:-:S02]  /*7740*/  SHF.R.S32.HI R5, RZ, 0x3, R8 ;  /* 0x00000003ff057819 */ /* 0x000fc40000011408 */
[----:B------:R-:W-:Y:S01]  /*7750*/  LOP3.LUT R8, R8, 0xfffffff8, RZ, 0xc0, !PT ;  /* 0xfffffff808087812 */ /* 0x000fe200078ec0ff */
[----:B------:R-:W-:Y:S01]  /*7760*/  IMAD.IADD R15, R7, 0x1, R14 ;  /* 0x00000001070f7824 */ /* 0x000fe200078e020e */
[----:B------:R-:W-:Y:S02]  /*7770*/  IADD3 R9, P0, R5, R0, RZ ;  /* 0x0000000005097210 */ /* 0x000fe40007f1e0ff */
[----:B------:R-:W-:Y:S01]  /*7780*/  MOV R24, R228 ;  /* 0x000000e400187202 */ /* 0x000fe20000000f00 */
[----:B------:R-:W-:Y:S01]  /*7790*/  IMAD.IADD R8, R213, 0x1, -R8 ;  /* 0x00000001d5087824 */ /* 0x000fe200078e0a08 */
[----:B------:R-:W-:Y:S02]  /*77a0*/  LEA.HI.X.SX32 R7, R5, R2, 0x1, P0 ;  /* 0x0000000205077211 */ /* 0x000fe400000f0eff */
[----:B------:R-:W-:Y:S01]  /*77b0*/  ISETP.NE.AND.EX P0, PT, RZ, c[0x0][0x34c], PT, P2 ;  /* 0x0000d300ff007a0c */ /* 0x000fe20003f05320 */
[----:B------:R-:W-:Y:S01]  /*77c0*/  IMAD R4, R8, 0x20, R5 ;  /* 0x0000002008047824 */ /* 0x000fe200078e0205 */
[----:B------:R-:W-:Y:S01]  /*77d0*/  MOV R14, R6 ;  /* 0x00000006000e7202 */ /* 0x000fe20000000f00 */
[----:B------:R-:W-:Y:S01]  /*77e0*/  IMAD R0, R7, c[0x0][0x1e0], RZ ;  /* 0x0000780007007a24 */ /* 0x000fe200078e02ff */
[----:B------:R-:W-:Y:S01]  /*77f0*/  SEL R6, R85, RZ, !P0 ;  /* 0x000000ff55067207 */ /* 0x000fe20004000000 */
[----:B------:R-:W-:Y:S01]  /*7800*/  IMAD R7, R7, c[0x0][0x208], RZ ;  /* 0x0000820007077a24 */ /* 0x000fe200078e02ff */
[----:B------:R-:W-:Y:S01]  /*7810*/  IADD3 R4, R209, R4, RZ ;  /* 0x00000004d1047210 */ /* 0x000fe20007ffe0ff */
[----:B------:R-:W-:Y:S01]  /*7820*/  IMAD.WIDE.U32 R20, R9, c[0x0][0x1e0], R24 ;  /* 0x0000780009147a25 */ /* 0x000fe200078e0018 */
[----:B------:R-:W-:-:S02]  /*7830*/  ISETP.GE.AND P5, PT, R228, c[0x0][0x198], PT ;  /* 0x00006600e4007a0c */ /* 0x000fc40003fa6270 */
[----:B------:R-:W-:Y:S01]  /*7840*/  MOV R2, R4 ;  /* 0x0000000400027202 */ /* 0x000fe20000000f00 */
[----:B------:R-:W-:Y:S01]  /*7850*/  IMAD R0, R9, c[0x0][0x1e4], R0 ;  /* 0x0000790009007a24 */ /* 0x000fe200078e0200 */
[----:B------:R-:W-:Y:S01]  /*7860*/  ISETP.GE.AND P4, PT, R215, c[0x0][0x198], PT ;  /* 0x00006600d7007a0c */ /* 0x000fe20003f86270 */
[----:B------:R-:W-:-:S04]  /*7870*/  IMAD.WIDE.U32 R16, R9, c[0x0][0x208], R24 ;  /* 0x0000820009107a25 */ /* 0x000fc800078e0018 */
[----:B------:R-:W-:Y:S02]  /*7880*/  IMAD R7, R9, c[0x0][0x20c], R7 ;  /* 0x0000830009077a24 */ /* 0x000fe400078e0207 */
[----:B------:R-:W-:-:S04]  /*7890*/  @P3 IMAD.HI.U32 R9, R4, c[0x0][0x2c8], RZ ;  /* 0x0000b20004093a27 */ /* 0x000fc800078e00ff */
[----:B------:R-:W-:Y:S01]  /*78a0*/  IMAD.WIDE.U32 R18, R225, c[0x0][0x1b8], R14 ;  /* 0x00006e00e1127a25 */ /* 0x000fe200078e000e */
[----:B------:R-:W-:Y:S02]  /*78b0*/  @P3 SHF.R.U32.HI R2, RZ, c[0x0][0x2cc], R9 ;  /* 0x0000b300ff023a19 */ /* 0x000fe40000011609 */
[----:B------:R-:W-:Y:S01]  /*78c0*/  MOV R14, R16 ;  /* 0x00000010000e7202 */ /* 0x000fe20000000f00 */
[----:B------:R-:W-:Y:S01]  /*78d0*/  IMAD.IADD R21, R21, 0x1, R0 ;  /* 0x0000000115157824 */ /* 0x000fe200078e0200 */
[----:B------:R-:W-:Y:S01]  /*78e0*/  SEL R0, R224, RZ, !P0 ;  /* 0x000000ffe0007207 */ /* 0x000fe20004000000 */
[----:B------:R-:W-:Y:S01]  /*78f0*/  IMAD R15, R6, c[0x0][0x1c0], RZ ;  /* 0x00007000060f7a24 */ /* 0x000fe200078e02ff */
[----:B------:R-:W-:Y:S01]  /*7900*/  ISETP.NE.U32.AND P0, PT, RZ, c[0x0][0x350], PT ;  /* 0x0000d400ff007a0c */ /* 0x000fe20003f05070 */
[----:B------:R-:W-:Y:S01]  /*7910*/  IMAD R19, R225, c[0x0][0x1bc], R19 ;  /* 0x00006f00e1137a24 */ /* 0x000fe200078e0213 */
[----:B------:R-:W-:Y:S01]  /*7920*/  ISETP.GE.AND P3, PT, R214, c[0x0][0x198], PT ;  /* 0x00006600d6007a0c */ /* 0x000fe20003f66270 */
[C---:B------:R-:W-:Y:S01]  /*7930*/  IMAD R6, R0.reuse, c[0x0][0x1c4], R15 ;  /* 0x0000710000067a24 */ /* 0x040fe200078e020f */
[----:B------:R-:W-:Y:S01]  /*7940*/  IADD3 R15, R17, R7, RZ ;  /* 0x00000007110f7210 */ /* 0x000fe20007ffe0ff */
[----:B------:R-:W-:Y:S01]  /*7950*/  IMAD.WIDE.U32 R18, R0, c[0x0][0x1c0], R18 ;  /* 0x0000700000127a25 */ /* 0x000fe200078e0012 */
[----:B------:R-:W-:-:S02]  /*7960*/  IADD3 R7, -R2, RZ, RZ ;  /* 0x000000ff02077210 */ /* 0x000fc40007ffe1ff */
[----:B------:R-:W-:Y:S01]  /*7970*/  SHF.R.S32.HI R0, RZ, 0x1f, R2 ;  /* 0x0000001fff007819 */ /* 0x000fe20000011402 */
[----:B------:R-:W-:Y:S01]  /*7980*/  IMAD.IADD R19, R19, 0x1, R6 ;  /* 0x0000000113137824 */ /* 0x000fe200078e0206 */
[----:B------:R-:W-:Y:S01]  /*7990*/  ISETP.NE.AND.EX P0, PT, RZ, c[0x0][0x354], PT, P0 ;  /* 0x0000d500ff007a0c */ /* 0x000fe20003f05300 */
[----:B------:R-:W-:Y:S02]  /*79a0*/  IMAD R16, R7, c[0x0][0x2c4], R4 ;  /* 0x0000b10007107a24 */ /* 0x000fe400078e0204 */
[----:B------:R-:W-:Y:S02]  /*79b0*/  IMAD R7, R0, c[0x0][0x1b0], RZ ;  /* 0x00006c0000077a24 */ /* 0x000fe400078e02ff */
[----:B------:R-:W-:-:S04]  /*79c0*/  IMAD.WIDE.U32 R18, R2, c[0x0][0x1b0], R18 ;  /* 0x00006c0002127a25 */ /* 0x000fc800078e0012 */
[----:B------:R-:W-:Y:S01]  /*79d0*/  IMAD R0, R2, c[0x0][0x1b4], R7 ;  /* 0x00006d0002007a24 */ /* 0x000fe200078e0207 */
[----:B------:R-:W-:Y:S01]  /*79e0*/  SHF.R.S32.HI R2, RZ, 0x1f, R16 ;  /* 0x0000001fff027819 */ /* 0x000fe20000011410 */
[----:B------:R-:W-:-:S03]  /*79f0*/  IMAD.WIDE.U32 R236, R225, c[0x0][0x1e8], R20 ;  /* 0x00007a00e1ec7a25 */ /* 0x000fc600078e0014 */
[----:B------:R-:W-:Y:S01]  /*7a00*/  IADD3 R19, R19, R0, RZ ;  /* 0x0000000013137210 */ /* 0x000fe20007ffe0ff */
[----:B------:R-:W-:Y:S02]  /*7a10*/  IMAD R9, R2, c[0x0][0x1a8], RZ ;  /* 0x00006a0002097a24 */ /* 0x000fe400078e02ff */
[----:B------:R-:W-:-:S04]  /*7a20*/  IMAD.WIDE.U32 R20, R225, c[0x0][0x210], R14 ;  /* 0x00008400e1147a25 */ /* 0x000fc800078e000e */
[----:B------:R-:W-:Y:S02]  /*7a30*/  IMAD R237, R225, c[0x0][0x1ec], R237 ;  /* 0x00007b00e1ed7a24 */ /* 0x000fe400078e02ed */
[C---:B------:R-:W-:Y:S01]  /*7a40*/  IMAD R14, R16.reuse, c[0x0][0x1ac], R9 ;  /* 0x00006b00100e7a24 */ /* 0x040fe200078e0209 */
[----:B------:R-:W-:Y:S01]  /*7a50*/  IADD3 R9, R3, -0x1, RZ ;  /* 0xffffffff03097810 */ /* 0x000fe20007ffe0ff */
[----:B------:R-:W-:Y:S02]  /*7a60*/  IMAD R21, R225, c[0x0][0x214], R21 ;  /* 0x00008500e1157a24 */ /* 0x000fe400078e0215 */
[----:B------:R-:W-:-:S04]  /*7a70*/  IMAD.WIDE.U32 R16, R16, c[0x0][0x1a8], R18 ;  /* 0x00006a0010107a25 */ /* 0x000fc800078e0012 */
[----:B------:R-:W-:Y:S01]  /*7a80*/  IMAD.IADD R15, R5, 0x1, R209 ;  /* 0x00000001050f7824 */ /* 0x000fe200078e02d1 */
[----:B------:R-:W-:Y:S02]  /*7a90*/  IADD3 R14, R17, R14, RZ ;  /* 0x0000000e110e7210 */ /* 0x000fe40007ffe0ff */
[----:B--2---:R-:W-:Y:S01]  /*7aa0*/  @P1 SHF.R.S32.HI R7, RZ, 0x1f, R234 ;  /* 0x0000001fff071819 */ /* 0x004fe200000114ea */
[----:B------:R-:W-:Y:S01]  /*7ab0*/  @!P1 IMAD.MOV.U32 R7, RZ, RZ, R85 ;  /* 0x000000ffff079224 */ /* 0x000fe200078e0055 */
[----:B------:R-:W-:-:S04]  /*7ac0*/  @!P1 MOV R234, R224 ;  /* 0x000000e000ea9202 */ /* 0x000fc80000000f00 */
[----:B------:R-:W-:Y:S02]  /*7ad0*/  SEL R7, R7, RZ, !P0 ;  /* 0x000000ff07077207 */ /* 0x000fe40004000000 */
[----:B------:R-:W-:Y:S02]  /*7ae0*/  SEL R234, R234, RZ, !P0 ;  /* 0x000000ffeaea7207 */ /* 0x000fe40004000000 */
[C---:B------:R-:W-:Y:S01]  /*7af0*/  LEA R18, P0, R16.reuse, c[0x0][0x160], 0x1 ;  /* 0x0000580010127a11 */ /* 0x040fe200078008ff */
[C---:B------:R-:W-:Y:S02]  /*7b00*/  IMAD R231, R7.reuse, c[0x0][0x1f0], RZ ;  /* 0x00007c0007e77a24 */ /* 0x040fe400078e02ff */
[----:B------:R-:W-:Y:S01]  /*7b10*/  IMAD R7, R7, c[0x0][0x218], RZ ;  /* 0x0000860007077a24 */ /* 0x000fe200078e02ff */
[----:B------:R-:W-:Y:S01]  /*7b20*/  LEA.HI.X R14, R16, c[0x0][0x164], R14, 0x1, P0 ;  /* 0x00005900100e7a11 */ /* 0x000fe200000f0c0e */
[C---:B------:R-:W-:Y:S02]  /*7b30*/  IMAD R231, R234.reuse, c[0x0][0x1f4], R231 ;  /* 0x00007d00eae77a24 */ /* 0x040fe400078e02e7 */
[----:B------:R-:W-:-:S02]  /*7b40*/  IMAD R7, R234, c[0x0][0x21c], R7 ;  /* 0x00008700ea077a24 */ /* 0x000fc400078e0207 */
[----:B------:R-:W-:-:S04]  /*7b50*/  IMAD.WIDE.U32 R236, R234, c[0x0][0x1f0], R236 ;  /* 0x00007c00eaec7a25 */ /* 0x000fc800078e00ec */
[----:B------:R-:W-:Y:S01]  /*7b60*/  IMAD.WIDE.U32 R234, R234, c[0x0][0x218], R20 ;  /* 0x00008600eaea7a25 */ /* 0x000fe200078e0014 */
[----:B------:R-:W-:-:S04]  /*7b70*/  IADD3 R231, R237, R231, RZ ;  /* 0x000000e7ede77210 */ /* 0x000fc80007ffe0ff */
[----:B------:R-:W-:Y:S01]  /*7b80*/  IADD3 R230, R235, R7, RZ ;  /* 0x00000007ebe67210 */ /* 0x000fe20007ffe0ff */
[----:B------:R-:W-:Y:S05]  /*7b90*/  BRA.DIV ~URZ, `(.L_x_2302) ;  /* 0x000157f27f007947 */ /* 0x000fea000b800000 */
[----:B------:R1:W2:Y:S02]  /*7ba0*/  SHFL.IDX PT, R23, R14, RZ, 0x181f ;  /* 0x00181fff0e177589 */ /* 0x0002a400000e0000 */
.L_x_2435:
[----:B------:R-:W-:Y:S05]  /*7bb0*/  BRA.DIV ~URZ, `(.L_x_2303) ;  /* 0x000158427f007947 */ /* 0x000fea000b800000 */
[----:B------:R3:W4:Y:S02]  /*7bc0*/  SHFL.IDX PT, R2, R18, RZ, 0x181f ;  /* 0x00181fff12027589 */ /* 0x00072400000e0000 */
.L_x_2436:
[----:B------:R-:W-:Y:S01]  /*7bd0*/  IMAD R4, R241, c[0x0][0x2c4], RZ ;  /* 0x0000b100f1047a24 */ /* 0x000fe200078e02ff */
[----:B------:R-:W-:Y:S01]  /*7be0*/  BSSY B0, `(.L_x_2304) ;  /* 0x0000011000007945 */ /* 0x000fe20003800000 */
[----:B------:R-:W-:Y:S02]  /*7bf0*/  SHF.R.S32.HI R6, RZ, 0x1f, R215 ;  /* 0x0000001fff067819 */ /* 0x000fe400000114d7 */
[----:B------:R-:W-:Y:S02]  /*7c00*/  SHF.R.S32.HI R7, RZ, 0x1f, R214 ;  /* 0x0000001fff077819 */ /* 0x000fe400000114d6 */
[----:B------:R-:W-:-:S13]  /*7c10*/  ISETP.GE.AND P0, PT, R15, R4, PT ;  /* 0x000000040f00720c */ /* 0x000fda0003f06270 */
[----:B------:R-:W-:Y:S05]  /*7c20*/  @P0 BRA `(.L_x_2305) ;  /* 0x000000c000000947 */ /* 0x000fea0003800000 */
[-C--:B----4-:R-:W-:Y:S02]  /*7c30*/  LEA R20, P2, R228, R2.reuse, 0x1 ;  /* 0x00000002e4147211 */ /* 0x090fe400078408ff */
[CC--:B------:R-:W-:Y:S02]  /*7c40*/  LEA R16, P1, R215.reuse, R2.reuse, 0x1 ;  /* 0x00000002d7107211 */ /* 0x0c0fe400078208ff */
        /* <DEDUP_REMOVED lines=10> */
.L_x_2305:
[----:B------:R-:W-:Y:S05]  /*7cf0*/  BSYNC B0 ;  /* 0x0000000000007941 */ /* 0x000fea0003800000 */
.L_x_2304:
[----:B------:R-:W-:Y:S05]  /*7d00*/  BRA.DIV ~URZ, `(.L_x_2306) ;  /* 0x000157527f007947 */ /* 0x000fea000b800000 */
[----:B--2---:R2:W1:Y:S04]  /*7d10*/  SHFL.IDX PT, R23, R14, 0x1, 0x181f ;  /* 0x00381f000e177f89 */ /* 0x00446800000e0000 */
[----:B----4-:R2:W4:Y:S02]  /*7d20*/  SHFL.IDX PT, R2, R18, 0x1, 0x181f ;  /* 0x00381f0012027f89 */ /* 0x01052400000e0000 */
.L_x_2437:
[----:B------:R-:W-:Y:S01]  /*7d30*/  IADD3 R17, R15, 0x20, RZ ;  /* 0x000000200f117810 */ /* 0x000fe20007ffe0ff */
[----:B------:R-:W-:Y:S03]  /*7d40*/  BSSY B0, `(.L_x_2307) ;  /* 0x000000f000007945 */ /* 0x000fe60003800000 */
[----:B------:R-:W-:-:S13]  /*7d50*/  ISETP.GE.AND P0, PT, R17, R4, PT ;  /* 0x000000041100720c */ /* 0x000fda0003f06270 */
[----:B------:R-:W-:Y:S05]  /*7d60*/  @P0 BRA `(.L_x_2308) ;  /* 0x000000c000000947 */ /* 0x000fea0003800000 */
[-C--:B----4-:R-:W-:Y:S02]  /*7d70*/  LEA R20, P2, R228, R2.reuse, 0x1 ;  /* 0x00000002e4147211 */ /* 0x090fe400078408ff */
[CC--:B------:R-:W-:Y:S02]  /*7d80*/  LEA R16, P1, R215.reuse, R2.reuse, 0x1 ;  /* 0x00000002d7107211 */ /* 0x0c0fe400078208ff */
        /* <DEDUP_REMOVED lines=10> */
.L_x_2308:
[----:B------:R-:W-:Y:S05]  /*7e30*/  BSYNC B0 ;  /* 0x0000000000007941 */ /* 0x000fea0003800000 */
.L_x_2307:
[----:B------:R-:W-:Y:S05]  /*7e40*/  BRA.DIV ~URZ, `(.L_x_2309) ;  /* 0x000156d27f007947 */ /* 0x000fea000b800000 */
[----:B-1----:R1:W2:Y:S02]  /*7e50*/  SHFL.IDX PT, R23, R14, 0x2, 0x181f ;  /* 0x00581f000e177f89 */ /* 0x0022a400000e0000 */
.L_x_2438:
[----:B------:R-:W-:Y:S05]  /*7e60*/  BRA.DIV ~URZ, `(.L_x_2310) ;  /* 0x000157227f007947 */ /* 0x000fea000b800000 */
[----:B----4-:R4:W1:Y:S02]  /*7e70*/  SHFL.IDX PT, R2, R18, 0x2, 0x181f ;  /* 0x00581f0012027f89 */ /* 0x01086400000e0000 */
.L_x_2439:
[----:B------:R-:W-:Y:S01]  /*7e80*/  IADD3 R17, R15, 0x40, RZ ;  /* 0x000000400f117810 */ /* 0x000fe20007ffe0ff */
[----:B------:R-:W-:Y:S03]  /*7e90*/  BSSY B0, `(.L_x_2311) ;  /* 0x000000f000007945 */ /* 0x000fe60003800000 */
[----:B------:R-:W-:-:S13]  /*7ea0*/  ISETP.GE.AND P0, PT, R17, R4, PT ;  /* 0x000000041100720c */ /* 0x000fda0003f06270 */
[----:B------:R-:W-:Y:S05]  /*7eb0*/  @P0 BRA `(.L_x_2312) ;  /* 0x000000c000000947 */ /* 0x000fea0003800000 */
[-C--:B-1----:R-:W-:Y:S02]  /*7ec0*/  LEA R20, P2, R228, R2.reuse, 0x1 ;  /* 0x00000002e4147211 */ /* 0x082fe400078408ff */
        /* <DEDUP_REMOVED lines=11> */
.L_x_2312:
[----:B------:R-:W-:Y:S05]  /*7f80*/  BSYNC B0 ;  /* 0x0000000000007941 */ /* 0x000fea0003800000 */
.L_x_2311:
[----:B------:R-:W-:Y:S05]  /*7f90*/  BRA.DIV ~URZ, `(.L_x_2313) ;  /* 0x000156527f007947 */ /* 0x000fea000b800000 */
[----:B-12---:R1:W2:Y:S04]  /*7fa0*/  SHFL.IDX PT, R23, R14, 0x3, 0x181f ;  /* 0x00781f000e177f89 */ /* 0x0062a800000e0000 */
[----:B------:R1:W3:Y:S02]  /*7fb0*/  SHFL.IDX PT, R2, R18, 0x3, 0x181f ;  /* 0x00781f0012027f89 */ /* 0x0002e400000e0000 */
.L_x_2440:
[----:B------:R-:W-:-:S04]  /*7fc0*/  IADD3 R15, R15, 0x60, RZ ;  /* 0x000000600f0f7810 */ /* 0x000fc80007ffe0ff */
[----:B------:R-:W-:-:S13]  /*7fd0*/  ISETP.GE.AND P0, PT, R15, R4, PT ;  /* 0x000000040f00720c */ /* 0x000fda0003f06270 */
[CC--:B---3--:R-:W-:Y:S02]  /*7fe0*/  @!P0 LEA R16, P1, R228.reuse, R2.reuse, 0x1 ;  /* 0x00000002e4108211 */ /* 0x0c8fe400078208ff */
[CC--:B-1----:R-:W-:Y:S02]  /*7ff0*/  @!P0 LEA R14, P2, R215.reuse, R2.reuse, 0x1 ;  /* 0x00000002d70e8211 */ /* 0x0c2fe400078408ff */
[-C--:B--2---:R-:W-:Y:S02]  /*8000*/  @!P0 LEA.HI.X R17, R228, R23.reuse, R25, 0x1, P1 ;  /* 0x00000017e4118211 */ /* 0x084fe400008f0c19 */
[C---:B----4-:R-:W-:Y:S02]  /*8010*/  @!P0 LEA R18, P1, R214.reuse, R2, 0x1 ;  /* 0x00000002d6128211 */ /* 0x050fe400078208ff */
        /* <DEDUP_REMOVED lines=10> */
[----:B------:R-:W-:Y:S01]  /*80c0*/  IMAD.IADD R6, R242, 0x1, -R5 ;  /* 0x00000001f2067824 */ /* 0x000fe200078e0a05 */
[----:B-1----:R-:W-:Y:S01]  /*80d0*/  SHF.R.S32.HI R16, RZ, 0x1f, R9 ;  /* 0x0000001fff107819 */ /* 0x002fe20000011409 */
[C---:B------:R-:W-:Y:S01]  /*80e0*/  IMAD.WIDE.U32 R14, R9.reuse, c[0x0][0x1e0], RZ ;  /* 0x00007800090e7a25 */ /* 0x040fe200078e00ff */
[----:B------:R-:W-:Y:S03]  /*80f0*/  BAR.SYNC.DEFER_BLOCKING 0x0 ;  /* 0x0000000000007b1d */ /* 0x000fe60000010000 */
        /* <DEDUP_REMOVED lines=8> */
[C---:B------:R-:W-:Y:S01]  /*8180*/  IMAD.WIDE.U32 R18, R2.reuse, c[0x0][0x1e0], RZ ;  /* 0x0000780002127a25 */ /* 0x040fe200078e00ff */
        /* <DEDUP_REMOVED lines=10> */
[----:B------:R-:W-:Y:S02]  /*8230*/  @P1 LEA R18, P3, R5, c[0x0][0x1c8], 0x1 ;  /* 0x0000720005121a11 */ /* 0x000fe400078608ff */
[----:B------:R-:W-:Y:S01]  /*8240*/  @P0 IADD3.X R14, R0, R19, R7, P2, !PT ;  /* 0x00000013000e0210 */ /* 0x000fe200017fe407 */
[----:B------:R-:W-:Y:S01]  /*8250*/  IMAD R7, R9, c[0x0][0x20c], R16 ;  /* 0x0000830009077a24 */ /* 0x000fe200078e0210 */
[----:B------:R-:W-:Y:S02]  /*8260*/  @P1 ISETP.GE.AND P5, PT, R228, c[0x0][0x1d4], PT ;  /* 0x00007500e4001a0c */ /* 0x000fe40003fa6270 */
[----:B------:R-:W-:Y:S01]  /*8270*/  @P1 LEA.HI.X R19, R5, c[0x0][0x1cc], R0, 0x1, P3 ;  /* 0x0000730005131a11 */ /* 0x000fe200018f0c00 */
[----:B------:R-:W-:Y:S01]  /*8280*/  IMAD.IADD R7, R21, 0x1, R7 ;  /* 0x0000000115077824 */ /* 0x000fe200078e0207 */
[----:B------:R-:W-:-:S02]  /*8290*/  LEA R0, P3, R20, R234, 0x6 ;  /* 0x000000ea14007211 */ /* 0x000fc400078630ff */
[----:B------:R-:W-:Y:S02]  /*82a0*/  @P1 ISETP.GE.AND P2, PT, R215, c[0x0][0x1d4], PT ;  /* 0x00007500d7001a0c */ /* 0x000fe40003f46270 */
[----:B------:R-:W-:Y:S02]  /*82b0*/  LEA.HI.X R7, R20, R230, R7, 0x6, P3 ;  /* 0x000000e614077211 */ /* 0x000fe400018f3407 */
[----:B------:R-:W-:Y:S02]  /*82c0*/  @P1 ISETP.GE.AND P3, PT, R214, c[0x0][0x1d4], PT ;  /* 0x00007500d6001a0c */ /* 0x000fe40003f66270 */
[----:B------:R-:W-:Y:S01]  /*82d0*/  @P0 ISETP.GE.AND P6, PT, R228, c[0x0][0x1d4], PT ;  /* 0x00007500e4000a0c */ /* 0x000fe20003fc6270 */
[----:B------:R-:W-:Y:S01]  /*82e0*/  @!PT LDS RZ, [RZ] ;  /* 0x00000000fffff984 */ /* 0x000fe20000000800 */
[----:B------:R-:W-:Y:S01]  /*82f0*/  @!PT LDS RZ, [RZ] ;  /* 0x00000000fffff984 */ /* 0x000fe20000000800 */
[----:B------:R-:W-:Y:S01]  /*8300*/  @!PT LDS RZ, [RZ] ;  /* 0x00000000fffff984 */ /* 0x000fe20000000800 */
[----:B------:R1:W-:Y:S01]  /*8310*/  @P1 LDGSTS.E.BYPASS.LTC128B.128 [R138+0xc100], [R18.64], !P5 ;  /* 0x0c100000128a1fae */ /* 0x0003e2000e901d48 */
[----:B------:R-:W-:Y:S02]  /*8320*/  @P0 LEA R16, P4, R15, c[0x0][0x1c8], 0x1 ;  /* 0x000072000f100a11 */ /* 0x000fe400078808ff */
[----:B------:R-:W-:-:S02]  /*8330*/  @P0 ISETP.GE.AND P5, PT, R215, c[0x0][0x1d4], PT ;  /* 0x00007500d7000a0c */ /* 0x000fc40003fa6270 */
[----:B------:R-:W-:Y:S01]  /*8340*/  @P0 LEA.HI.X R17, R15, c[0x0][0x1cc], R14, 0x1, P4 ;  /* 0x000073000f110a11 */ /* 0x000fe200020f0c0e */
[----:B------:R1:W-:Y:S01]  /*8350*/  @P1 LDGSTS.E.BYPASS.LTC128B.128 [R138+0xe100], [R18.64+0x80], !P2 ;  /* 0x0e100080128a1fae */ /* 0x0003e2000d101d48 */
[----:B------:R-:W-:Y:S02]  /*8360*/  LEA R14, P2, R0, c[0x0][0x1f8], 0x1 ;  /* 0x00007e00000e7a11 */ /* 0x000fe400078408ff */
[----:B------:R-:W-:Y:S01]  /*8370*/  @P0 ISETP.GE.AND P4, PT, R214, c[0x0][0x1d4], PT ;  /* 0x00007500d6000a0c */ /* 0x000fe20003f86270 */
[----:B------:R1:W-:Y:S01]  /*8380*/  @P1 LDGSTS.E.BYPASS.LTC128B.128 [R138+0x10100], [R18.64+0x100], !P3 ;  /* 0x10100100128a1fae */ /* 0x0003e2000d901d48 */
[----:B------:R-:W-:Y:S01]  /*8390*/  LEA.HI.X R15, R0, c[0x0][0x1fc], R7, 0x1, P2 ;  /* 0x00007f00000f7a11 */ /* 0x000fe200010f0c07 */
[----:B------:R-:W-:Y:S01]  /*83a0*/  IMAD.MOV.U32 R0, RZ, RZ, 0x40 ;  /* 0x00000040ff007424 */ /* 0x000fe200078e00ff */
[----:B------:R-:W-:Y:S01]  /*83b0*/  ISETP.GE.AND P3, PT, R228, c[0x0][0x1d4], PT ;  /* 0x00007500e4007a0c */ /* 0x000fe20003f66270 */
[----:B------:R1:W-:Y:S01]  /*83c0*/  @P0 LDGSTS.E.BYPASS.LTC128B.128 [R138+0xd100], [R16.64], !P6 ;  /* 0x0d100000108a0fae */ /* 0x0003e2000f101d48 */
[----:B------:R-:W-:-:S02]  /*83d0*/  ISETP.GE.AND P2, PT, R215, c[0x0][0x1d4], PT ;  /* 0x00007500d7007a0c */ /* 0x000fc40003f46270 */
[C---:B------:R-:W-:Y:S01]  /*83e0*/  ISETP.LT.OR P6, PT, R6.reuse, 0x1, P3 ;  /* 0x000000010600780c */ /* 0x040fe20001fc1670 */
[----:B------:R1:W-:Y:S01]  /*83f0*/  @P0 LDGSTS.E.BYPASS.LTC128B.128 [R138+0xf100], [R16.64+0x80], !P5 ;  /* 0x0f100080108a0fae */ /* 0x0003e2000e901d48 */
[----:B------:R-:W-:Y:S02]  /*8400*/  ISETP.LT.OR P5, PT, R6, 0x1, P2 ;  /* 0x000000010600780c */ /* 0x000fe400017a1670 */
[----:B------:R-:W-:Y:S01]  /*8410*/  ISETP.GE.AND P1, PT, R214, c[0x0][0x1d4], PT ;  /* 0x00007500d6007a0c */ /* 0x000fe20003f26270 */
[----:B------:R1:W-:Y:S01]  /*8420*/  @P0 LDGSTS.E.BYPASS.LTC128B.128 [R138+0x11100], [R16.64+0x100], !P4 ;  /* 0x11100100108a0fae */ /* 0x0003e2000e101d48 */
[C---:B------:R-:W-:Y:S02]  /*8430*/  ISETP.LT.OR P3, PT, R6.reuse, 0x21, P3 ;  /* 0x000000210600780c */ /* 0x040fe40001f61670 */
[C---:B------:R-:W-:Y:S01]  /*8440*/  ISETP.LT.OR P4, PT, R6.reuse, 0x1, P1 ;  /* 0x000000010600780c */ /* 0x040fe20000f81670 */
[----:B------:R-:W0:Y:S01]  /*8450*/  LDGDEPBAR ;  /* 0x00000000000079af */ /* 0x000e220000000000 */
[----:B------:R-:W-:-:S02]  /*8460*/  ISETP.LT.OR P2, PT, R6, 0x21, P2 ;  /* 0x000000210600780c */ /* 0x000fc40001741670 */
[----:B------:R-:W-:Y:S01]  /*8470*/  ISETP.LT.OR P1, PT, R6, 0x21, P1 ;  /* 0x000000210600780c */ /* 0x000fe20000f21670 */
[----:B------:R1:W-:Y:S01]  /*8480*/  LDGSTS.E.BYPASS.LTC128B.128 [R138+0x100], [R14.64], !P6 ;  /* 0x001000000e8a7fae */ /* 0x0003e2000f101d48 */
[----:B------:R-:W-:-:S03]  /*8490*/  IADD3 R6, P0, R14, UR7, RZ ;  /* 0x000000070e067c10 */ /* 0x000fc6000ff1e0ff */
[----:B------:R1:W-:Y:S01]  /*84a0*/  LDGSTS.E.BYPASS.LTC128B.128 [R138+0x2100], [R14.64+0x80], !P5 ;  /* 0x021000800e8a7fae */ /* 0x0003e2000e901d48 */
[----:B------:R-:W-:Y:S02]  /*84b0*/  ISETP.GT.AND P5, PT, R9, R232, PT ;  /* 0x000000e80900720c */ /* 0x000fe40003fa4270 */
[----:B------:R-:W-:Y:S01]  /*84c0*/  IADD3.X R7, R15, UR5, RZ, P0, !PT ;  /* 0x000000050f077c10 */ /* 0x000fe200087fe4ff */
[----:B------:R1:W-:Y:S04]  /*84d0*/  LDGSTS.E.BYPASS.LTC128B.128 [R138+0x4100], [R14.64+0x100], !P4 ;  /* 0x041001000e8a7fae */ /* 0x0003e8000e101d48 */
[----:B------:R1:W-:Y:S04]  /*84e0*/  LDGSTS.E.BYPASS.LTC128B.128 [R138+0x1100], [R6.64], !P3 ;  /* 0x01100000068a7fae */ /* 0x0003e8000d901d48 */
[----:B------:R1:W-:Y:S04]  /*84f0*/  LDGSTS.E.BYPASS.LTC128B.128 [R138+0x3100], [R6.64+0x80], !P2 ;  /* 0x03100080068a7fae */ /* 0x0003e8000d101d48 */
[----:B------:R1:W-:Y:S04]  /*8500*/  LDGSTS.E.BYPASS.LTC128B.128 [R138+0x5100], [R6.64+0x100], !P1 ;  /* 0x05100100068a7fae */ /* 0x0003e8000c901d48 */
[----:B------:R-:W0:Y:S01]  /*8510*/  LDGDEPBAR ;  /* 0x00000000000079af */ /* 0x000e220000000000 */
        /* <DEDUP_REMOVED lines=18> */
[----:B------:R-:W-:-:S07]  /*8640*/  IADD3.X R7, R19, R15, R5, P3, !PT ;  /* 0x0000000f13077210 */ /* 0x000fce0001ffe405 */
[----:B------:R1:W-:Y:S04]  /*8650*/  LDGSTS.E.BYPASS.LTC128B.128 [R138+0x14100], [R18.64+0x80], !P1 ;  /* 0x14100080128a7fae */ /* 0x0003e8000c901d48 */
[----:B------:R1:W-:Y:S04]  /*8660*/  LDGSTS.E.BYPASS.LTC128B.128 [R138+0x16100], [R18.64+0x100], !P0 ;  /* 0x16100100128a7fae */ /* 0x0003e8000c101d48 */
[----:B------:R1:W-:Y:S04]  /*8670*/  LDGSTS.E.BYPASS.LTC128B.128 [R138+0x13100], [R6.64], !P2 ;  /* 0x13100000068a7fae */ /* 0x0003e8000d101d48 */
[----:B------:R1:W-:Y:S04]  /*8680*/  LDGSTS.E.BYPASS.LTC128B.128 [R138+0x15100], [R6.64+0x80], !P1 ;  /* 0x15100080068a7fae */ /* 0x0003e8000c901d48 */
[----:B------:R1:W-:Y:S02]  /*8690*/  LDGSTS.E.BYPASS.LTC128B.128 [R138+0x17100], [R6.64+0x100], !P0 ;  /* 0x17100100068a7fae */ /* 0x0003e4000c101d48 */
.L_x_2315:
[----:B------:R-:W-:Y:S05]  /*86a0*/  BSYNC B0 ;  /* 0x0000000000007941 */ /* 0x000fea0003800000 */
.L_x_2314:
[----:B------:R-:W-:Y:S01]  /*86b0*/  ISETP.LT.AND P0, PT, RZ, c[0x0][0x27c], PT ;  /* 0x00009f00ff007a0c */ /* 0x000fe20003f01270 */
[----:B------:R-:W0:Y:S01]  /*86c0*/  LDGDEPBAR ;  /* 0x00000000000079af */ /* 0x000e220000000000 */
[----:B------:R-:W-:-:S11]  /*86d0*/  ISETP.NE.AND P6, PT, R240, 0x1, PT ;  /* 0x00000001f000780c */ /* 0x000fd60003fc5270 */
[----:B------:R-:W-:Y:S05]  /*86e0*/  @P0 BRA `(.L_x_2316) ;  /* 0x0000002000000947 */ /* 0x000fea0003800000 */
[----:B------:R-:W-:-:S04]  /*86f0*/  DEPBAR.LE SB0, 0x3 ;  /* 0x000080c00000791a */ /* 0x000fc80000000000 */
[----:B------:R-:W-:Y:S05]  /*8700*/  BRA `(.L_x_2317) ;  /* 0x000072e000007947 */ /* 0x000fea0003800000 */
.L_x_2316:
[----:B------:R-:W-:Y:S01]  /*8710*/  ULDC.U8 UR4, c[0x0][0x298] ;  /* 0x0000a60000047ab9 */ /* 0x000fe20000000000 */
[----:B-1---5:R-:W-:Y:S01]  /*8720*/  SHF.R.S32.HI R14, RZ, 0x1f, R81 ;  /* 0x0000001fff0e7819 */ /* 0x022fe20000011451 */
[----:B------:R-:W-:Y:S01]  /*8730*/  IMAD.WIDE.U32 R18, R81, c[0x0][0x280], RZ ;  /* 0x0000a00051127a25 */ /* 0x000fe200078e00ff */
[----:B------:R-:W-:Y:S01]  /*8740*/  ISETP.NE.AND P0, PT, RZ, UR4, PT ;  /* 0x00000004ff007c0c */ /* 0x000fe2000bf05270 */
[----:B------:R-:W-:Y:S01]  /*8750*/  BSSY B2, `(.L_x_2317) ;  /* 0x0000729000027945 */ /* 0x000fe20003800000 */
[C---:B------:R-:W-:Y:S01]  /*8760*/  IADD3 R15, R219.reuse, R209, RZ ;  /* 0x000000d1db0f7210 */ /* 0x040fe20007ffe0ff */
[C---:B------:R-:W-:Y:S01]  /*8770*/  IMAD R6, R14.reuse, c[0x0][0x280], RZ ;  /* 0x0000a0000e067a24 */ /* 0x040fe200078e02ff */
[----:B------:R-:W-:Y:S01]  /*8780*/  IADD3 R68, R219, 0x40, RZ ;  /* 0x00000040db447810 */ /* 0x000fe20007ffe0ff */
[----:B------:R-:W-:Y:S01]  /*8790*/  IMAD R14, R14, c[0x0][0x290], RZ ;  /* 0x0000a4000e0e7a24 */ /* 0x000fe200078e02ff */
[----:B------:R-:W-:Y:S01]  /*87a0*/  LEA R7, R218, R15, 0x6 ;  /* 0x0000000fda077211 */ /* 0x000fe200078e30ff */
[----:B------:R-:W-:-:S02]  /*87b0*/  IMAD R6, R81, c[0x0][0x284], R6 ;  /* 0x0000a10051067a24 */ /* 0x000fc400078e0206 */
[C---:B------:R-:W-:Y:S02]  /*87c0*/  IMAD R5, R81.reuse, c[0x0][0x294], R14 ;  /* 0x0000a50051057a24 */ /* 0x040fe400078e020e */
[----:B------:R-:W-:Y:S01]  /*87d0*/  IMAD.WIDE.U32 R20, R81, c[0x0][0x290], RZ ;  /* 0x0000a40051147a25 */ /* 0x000fe200078e00ff */
[----:B------:R-:W-:-:S04]  /*87e0*/  IADD3 R17, R6, R19, RZ ;  /* 0x0000001306117210 */ /* 0x000fc80007ffe0ff */
[----:B------:R-:W-:Y:S01]  /*87f0*/  IADD3 R5, R5, R21, RZ ;  /* 0x0000001505057210 */ /* 0x000fe20007ffe0ff */
[----:B------:R-:W-:Y:S05]  /*8800*/  @!P0 BRA `(.L_x_2318) ;  /* 0x0000387000008947 */ /* 0x000fea0003800000 */
[----:B------:R-:W-:Y:S01]  /*8810*/  @P6 IMAD.HI.U32 R6, R7, c[0x0][0x2c8], RZ ;  /* 0x0000b20007066a27 */ /* 0x000fe200078e00ff */
[C---:B------:R-:W-:Y:S01]  /*8820*/  IADD3 R29, R140.reuse, 0x20, RZ ;  /* 0x000000208c1d7810 */ /* 0x040fe20007ffe0ff */
[----:B------:R-:W-:Y:S01]  /*8830*/  BSSY B0, `(.L_x_2319) ;  /* 0x000006c000007945 */ /* 0x000fe20003800000 */
[C---:B------:R-:W-:Y:S01]  /*8840*/  IADD3 R36, R140.reuse, 0x10, RZ ;  /* 0x000000108c247810 */ /* 0x040fe20007ffe0ff */
[----:B------:R-:W-:Y:S01]  /*8850*/  IMAD.MOV.U32 R19, RZ, RZ, R17 ;  /* 0x000000ffff137224 */ /* 0x000fe200078e0011 */
[----:B------:R-:W-:Y:S01]  /*8860*/  @P6 SHF.R.U32.HI R7, RZ, c[0x0][0x2cc], R6 ;  /* 0x0000b300ff076a19 */ /* 0x000fe20000011606 */
[----:B------:R-:W-:Y:S01]  /*8870*/  IMAD.MOV.U32 R16, RZ, RZ, R20 ;  /* 0x000000ffff107224 */ /* 0x000fe200078e0014 */
[----:B------:R-:W-:Y:S01]  /*8880*/  IADD3 R24, R140, 0x30, RZ ;  /* 0x000000308c187810 */ /* 0x000fe20007ffe0ff */
[----:B------:R-:W-:Y:S01]  /*8890*/  IMAD.MOV.U32 R17, RZ, RZ, R5 ;  /* 0x000000ffff117224 */ /* 0x000fe200078e0005 */
[----:B------:R-:W-:Y:S01]  /*88a0*/  SHF.R.S32.HI R6, RZ, 0x1f, R7 ;  /* 0x0000001fff067819 */ /* 0x000fe20000011407 */
[C---:B------:R-:W-:Y:S01]  /*88b0*/  IMAD.WIDE.U32 R18, R7.reuse, c[0x0][0x280], R18 ;  /* 0x0000a00007127a25 */ /* 0x040fe200078e0012 */
[----:B------:R-:W-:Y:S01]  /*88c0*/  CS2R R42, SRZ ;  /* 0x00000000002a7805 */ /* 0x000fe2000001ff00 */
[----:B------:R-:W-:Y:S01]  /*88d0*/  CS2R R90, SRZ ;  /* 0x00000000005a7805 */ /* 0x000fe2000001ff00 */
[----:B------:R-:W-:Y:S01]  /*88e0*/  CS2R R98, SRZ ;  /* 0x0000000000627805 */ /* 0x000fe2000001ff00 */
[----:B------:R-:W-:Y:S01]  /*88f0*/  IMAD R14, R6, c[0x0][0x280], RZ ;  /* 0x0000a000060e7a24 */ /* 0x000fe200078e02ff */
        /* <DEDUP_REMOVED lines=12> */
[----:B------:R-:W-:Y:S01]  /*89c0*/  IADD3 R14, R140, 0x50, RZ ;  /* 0x000000508c0e7810 */ /* 0x000fe20007ffe0ff */
[----:B------:R-:W-:Y:S01]  /*89d0*/  CS2R R88, SRZ ;  /* 0x0000000000587805 */ /* 0x000fe2000001ff00 */
[----:B------:R-:W-:Y:S01]  /*89e0*/  LEA.HI.X R28, R18, c[0x0][0x274], R28, 0x1, P0 ;  /* 0x00009d00121c7a11 */ /* 0x000fe200000f0c1c */
[----:B------:R-:W-:Y:S01]  /*89f0*/  IMAD.IADD R25, R17, 0x1, R25 ;  /* 0x0000000111197824 */ /* 0x000fe200078e0219 */
[----:B------:R-:W-:Y:S01]  /*8a00*/  ISETP.GE.AND P0, PT, R15, R4, PT ;  /* 0x000000040f00720c */ /* 0x000fe20003f06270 */
[----:B------:R1:W3:Y:S01]  /*8a10*/  SHFL.IDX PT, R32, R22, RZ, 0x1c1f ;  /* 0x001c1fff16207589 */ /* 0x0002e200000e0000 */
[----:B------:R-:W-:Y:S01]  /*8a20*/  IADD3 R18, R140, 0x40, RZ ;  /* 0x000000408c127810 */ /* 0x000fe20007ffe0ff */
[----:B------:R-:W-:Y:S01]  /*8a30*/  CS2R R96, SRZ ;  /* 0x0000000000607805 */ /* 0x000fe2000001ff00 */
[----:B------:R-:W-:Y:S01]  /*8a40*/  LEA.HI.X R25, R16, c[0x0][0x28c], R25, 0x1, P1 ;  /* 0x0000a30010197a11 */ /* 0x000fe200008f0c19 */
[----:B------:R1:W4:Y:S01]  /*8a50*/  SHFL.IDX PT, R35, R28, RZ, 0x1c1f ;  /* 0x001c1fff1c237589 */ /* 0x00032200000e0000 */
[----:B------:R-:W-:Y:S01]  /*8a60*/  CS2R R104, SRZ ;  /* 0x0000000000687805 */ /* 0x000fe2000001ff00 */
[----:B------:R-:W-:Y:S01]  /*8a70*/  CS2R R114, SRZ ;  /* 0x0000000000727805 */ /* 0x000fe2000001ff00 */
[----:B------:R-:W-:Y:S01]  /*8a80*/  CS2R R118, SRZ ;  /* 0x0000000000767805 */ /* 0x000fe2000001ff00 */
[----:B------:R1:W1:Y:S01]  /*8a90*/  SHFL.IDX PT, R33, R25, RZ, 0x1c1f ;  /* 0x001c1fff19217589 */ /* 0x00026200000e0000 */
[----:B------:R-:W-:Y:S01]  /*8aa0*/  CS2R R106, SRZ ;  /* 0x00000000006a7805 */ /* 0x000fe2000001ff00 */
[----:B------:R-:W-:-:S02]  /*8ab0*/  SHF.R.S32.HI R6, RZ, 0x1f, R29 ;  /* 0x0000001fff067819 */ /* 0x000fc4000001141d */
[----:B------:R-:W-:Y:S02]  /*8ac0*/  SHF.R.S32.HI R19, RZ, 0x1f, R36 ;  /* 0x0000001fff137819 */ /* 0x000fe40000011424 */
[----:B------:R-:W-:Y:S02]  /*8ad0*/  SHF.R.S32.HI R17, RZ, 0x1f, R14 ;  /* 0x0000001fff117819 */ /* 0x000fe4000001140e */
[----:B------:R-:W-:Y:S02]  /*8ae0*/  SHF.R.S32.HI R7, RZ, 0x1f, R18 ;  /* 0x0000001fff077819 */ /* 0x000fe40000011412 */
[----:B------:R-:W-:Y:S01]  /*8af0*/  SHF.R.S32.HI R5, RZ, 0x1f, R24 ;  /* 0x0000001fff057819 */ /* 0x000fe20000011418 */
[----:B------:R-:W-:Y:S05]  /*8b00*/  @P0 BRA `(.L_x_2320) ;  /* 0x000003e000000947 */ /* 0x000fea0003800000 */
[----:B--2---:R-:W-:Y:S01]  /*8b10*/  ISETP.GE.AND P0, PT, R36, c[0x0][0x27c], PT ;  /* 0x00009f0024007a0c */ /* 0x004fe20003f06270 */
[----:B------:R-:W-:Y:S01]  /*8b20*/  CS2R R120, SRZ ;  /* 0x0000000000787805 */ /* 0x000fe2000001ff00 */
[----:B------:R-:W-:Y:S01]  /*8b30*/  ISETP.GE.AND P3, PT, R29, c[0x0][0x27c], PT ;  /* 0x00009f001d007a0c */ /* 0x000fe20003f66270 */
[----:B------:R-:W-:Y:S01]  /*8b40*/  CS2R R118, SRZ ;  /* 0x0000000000767805 */ /* 0x000fe2000001ff00 */
[----:B------:R-:W-:-:S09]  /*8b50*/  ISETP.GE.AND P2, PT, R24, c[0x0][0x27c], PT ;  /* 0x00009f0018007a0c */ /* 0x000fd20003f46270 */
[C---:B------:R-:W-:Y:S01]  /*8b60*/  @!P0 IMAD.SHL.U32 R23, R36.reuse, 0x2, RZ ;  /* 0x0000000224178824 */ /* 0x040fe200078e00ff */
[----:B------:R-:W-:-:S04]  /*8b70*/  @!P0 SHF.L.U64.HI R21, R36, 0x1, R19 ;  /* 0x0000000124158819 */ /* 0x000fc80000010213 */
[-C--:B------:R-:W-:Y:S02]  /*8b80*/  @!P0 IADD3 R30, P1, R34, R23.reuse, RZ ;  /* 0x00000017221e8210 */ /* 0x080fe40007f3e0ff */
[----:B---3--:R-:W-:Y:S01]  /*8b90*/  @!P0 IADD3 R38, P4, R32, R23, RZ ;  /* 0x0000001720268210 */ /* 0x008fe20007f9e0ff */
[----:B------:R-:W-:Y:S02]  /*8ba0*/  @!P3 IMAD.SHL.U32 R47, R29, 0x2, RZ ;  /* 0x000000021d2fb824 */ /* 0x000fe400078e00ff */
[--C-:B----4-:R-:W-:Y:S01]  /*8bb0*/  @!P0 IMAD.X R31, R35, 0x1, R21.reuse, P1 ;  /* 0x00000001231f8824 */ /* 0x110fe200008e0615 */
[----:B------:R-:W-:Y:S01]  /*8bc0*/  ISETP.GE.AND P1, PT, R18, c[0x0][0x27c], PT ;  /* 0x00009f0012007a0c */ /* 0x000fe20003f26270 */
[----:B-1----:R-:W-:Y:S01]  /*8bd0*/  @!P0 IMAD.X R39, R33, 0x1, R21, P4 ;  /* 0x0000000121278824 */ /* 0x002fe200020e0615 */
[----:B------:R-:W-:Y:S02]  /*8be0*/  @!P3 SHF.L.U64.HI R27, R29, 0x1, R6 ;  /* 0x000000011d1bb819 */ /* 0x000fe40000010206 */
[----:B------:R1:W5:Y:S01]  /*8bf0*/  @!P0 LD.E.64 R120, [R30.64] ;  /* 0x000000081e788980 */ /* 0x000362000c101b00 */
[----:B------:R-:W-:-:S03]  /*8c00*/  @!P2 IMAD.SHL.U32 R37, R24, 0x2, RZ ;  /* 0x000000021825a824 */ /* 0x000fc600078e00ff */
[----:B------:R2:W5:Y:S01]  /*8c10*/  @!P0 LD.E.64 R118, [R38.64] ;  /* 0x0000000826768980 */ /* 0x000562000c101b00 */
[-C--:B------:R-:W-:Y:S01]  /*8c20*/  @!P3 IADD3 R48, P0, R34, R47.reuse, RZ ;  /* 0x0000002f2230b210 */ /* 0x080fe20007f1e0ff */
[----:B------:R-:W-:Y:S01]  /*8c30*/  CS2R R102, SRZ ;  /* 0x0000000000667805 */ /* 0x000fe2000001ff00 */
[----:B------:R-:W-:Y:S01]  /*8c40*/  @!P2 SHF.L.U64.HI R23, R24, 0x1, R5 ;  /* 0x000000011817a819 */ /* 0x000fe20000010205 */
[----:B------:R-:W-:Y:S01]  /*8c50*/  CS2R R106, SRZ ;  /* 0x00000000006a7805 */ /* 0x000fe2000001ff00 */
[----:B------:R-:W-:Y:S01]  /*8c60*/  @!P3 IADD3 R46, P4, R32, R47, RZ ;  /* 0x0000002f202eb210 */ /* 0x000fe20007f9e0ff */
[----:B------:R-:W-:Y:S01]  /*8c70*/  @!P3 IMAD.X R49, R35, 0x1, R27, P0 ;  /* 0x000000012331b824 */ /* 0x000fe200000e061b */
[-C--:B------:R-:W-:Y:S02]  /*8c80*/  @!P2 IADD3 R40, P0, R34, R37.reuse, RZ ;  /* 0x000000252228a210 */ /* 0x080fe40007f1e0ff */
[----:B------:R-:W-:Y:S01]  /*8c90*/  @!P1 SHF.L.U64.HI R21, R18, 0x1, R7 ;  /* 0x0000000112159819 */ /* 0x000fe20000010207 */
[----:B------:R-:W-:Y:S01]  /*8ca0*/  @!P3 IMAD.X R47, R33, 0x1, R27, P4 ;  /* 0x00000001212fb824 */ /* 0x000fe200020e061b */
[----:B------:R-:W-:Y:S01]  /*8cb0*/  @!P2 IADD3 R44, P4, R32, R37, RZ ;  /* 0x00000025202ca210 */ /* 0x000fe20007f9e0ff */
[----:B------:R-:W-:-:S04]  /*8cc0*/  @!P2 IMAD.X R41, R35, 0x1, R23, P0 ;  /* 0x000000012329a824 */ /* 0x000fc800000e0617 */
[----:B------:R-:W-:Y:S01]  /*8cd0*/  @!P2 IMAD.X R45, R33, 0x1, R23, P4 ;  /* 0x00000001212da824 */ /* 0x000fe200020e0617 */
[----:B------:R-:W-:Y:S01]  /*8ce0*/  ISETP.GE.AND P4, PT, R140, c[0x0][0x27c], PT ;  /* 0x00009f008c007a0c */ /* 0x000fe20003f86270 */
[----:B-1----:R-:W-:-:S05]  /*8cf0*/  @!P1 IMAD.SHL.U32 R31, R18, 0x2, RZ ;  /* 0x00000002121f9824 */ /* 0x002fca00078e00ff */
[----:B--2---:R-:W-:-:S07]  /*8d00*/  @!P1 IADD3 R38, P0, R34, R31, RZ ;  /* 0x0000001f22269210 */ /* 0x004fce0007f1e0ff */
[----:B------:R-:W-:-:S04]  /*8d10*/  @!P4 IMAD.WIDE R52, R140, 0x2, R34 ;  /* 0x000000028c34c825 */ /* 0x000fc800078e0222 */
[----:B------:R-:W-:Y:S01]  /*8d20*/  @!P1 IMAD.X R39, R35, 0x1, R21, P0 ;  /* 0x0000000123279824 */ /* 0x000fe200000e0615 */
[----:B------:R-:W-:Y:S01]  /*8d30*/  @!P1 IADD3 R30, P0, R32, R31, RZ ;  /* 0x0000001f201e9210 */ /* 0x000fe20007f1e0ff */
[----:B------:R-:W-:Y:S01]  /*8d40*/  @!P4 IMAD.WIDE R50, R140, 0x2, R32 ;  /* 0x000000028c32c825 */ /* 0x000fe200078e0220 */
[----:B------:R1:W5:Y:S03]  /*8d50*/  @!P4 LD.E.64 R102, [R52.64] ;  /* 0x000000083466c980 */ /* 0x000366000c101b00 */
[----:B------:R-:W-:Y:S01]  /*8d60*/  @!P1 IMAD.X R31, R33, 0x1, R21, P0 ;  /* 0x00000001211f9824 */ /* 0x000fe200000e0615 */
[----:B------:R-:W-:Y:S01]  /*8d70*/  ISETP.GE.AND P0, PT, R14, c[0x0][0x27c], PT ;  /* 0x00009f000e007a0c */ /* 0x000fe20003f06270 */
[----:B------:R1:W5:-:S12]  /*8d80*/  @!P4 LD.E.64 R106, [R50.64] ;  /* 0x00000008326ac980 */ /* 0x000358000c101b00 */
[C---:B------:R-:W-:Y:S01]  /*8d90*/  @!P0 IMAD.SHL.U32 R20, R14.reuse, 0x2, RZ ;  /* 0x000000020e148824 */ /* 0x040fe200078e00ff */
[----:B------:R-:W-:-:S04]  /*8da0*/  @!P0 SHF.L.U64.HI R16, R14, 0x1, R17 ;  /* 0x000000010e108819 */ /* 0x000fc80000010211 */
[----:B------:R-:W-:-:S05]  /*8db0*/  @!P0 IADD3 R34, P4, R34, R20, RZ ;  /* 0x0000001422228210 */ /* 0x000fca0007f9e0ff */
[--C-:B------:R-:W-:Y:S01]  /*8dc0*/  @!P0 IMAD.X R35, R35, 0x1, R16.reuse, P4 ;  /* 0x0000000123238824 */ /* 0x100fe200020e0610 */
[----:B------:R-:W-:Y:S01]  /*8dd0*/  @!P0 IADD3 R20, P4, R32, R20, RZ ;  /* 0x0000001420148210 */ /* 0x000fe20007f9e0ff */
        /* <DEDUP_REMOVED lines=8> */
[----:B------:R-:W-:Y:S01]  /*8e60*/  @!P0 IMAD.X R21, R33, 0x1, R16, P4 ;  /* 0x0000000121158824 */ /* 0x000fe200020e0610 */
[----:B------:R1:W5:Y:S04]  /*8e70*/  @!P3 LD.E.64 R116, [R48.64] ;  /* 0x000000083074b980 */ /* 0x000368000c101b00 */
[----:B------:R1:W5:Y:S04]  /*8e80*/  @!P3 LD.E.64 R114, [R46.64] ;  /* 0x000000082e72b980 */ /* 0x000368000c101b00 */
[----:B------:R1:W5:Y:S04]  /*8e90*/  @!P2 LD.E.64 R110, [R40.64] ;  /* 0x00000008286ea980 */ /* 0x000368000c101b00 */
[----:B------:R1:W5:Y:S04]  /*8ea0*/  @!P2 LD.E.64 R104, [R44.64] ;  /* 0x000000082c68a980 */ /* 0x000368000c101b00 */
[----:B------:R1:W5:Y:S04]  /*8eb0*/  @!P1 LD.E.64 R98, [R38.64] ;  /* 0x0000000826629980 */ /* 0x000368000c101b00 */
[----:B------:R1:W5:Y:S04]  /*8ec0*/  @!P1 LD.E.64 R96, [R30.64] ;  /* 0x000000081e609980 */ /* 0x000368000c101b00 */
[----:B------:R1:W5:Y:S04]  /*8ed0*/  @!P0 LD.E.64 R90, [R34.64] ;  /* 0x00000008225a8980 */ /* 0x000368000c101b00 */
[----:B------:R1:W5:Y:S02]  /*8ee0*/  @!P0 LD.E.64 R88, [R20.64] ;  /* 0x0000000814588980 */ /* 0x000364000c101b00 */
.L_x_2320:
[----:B--2---:R-:W-:Y:S05]  /*8ef0*/  BSYNC B0 ;  /* 0x0000000000007941 */ /* 0x004fea0003800000 */
.L_x_2319:
[----:B------:R-:W-:Y:S01]  /*8f00*/  IADD3 R15, R15, 0x40, RZ ;  /* 0x000000400f0f7810 */ /* 0x000fe20007ffe0ff */
[----:B-1---5:R-:W-:Y:S01]  /*8f10*/  IMAD.MOV.U32 R21, RZ, RZ, R90 ;  /* 0x000000ffff157224 */ /* 0x022fe200078e005a */
[----:B------:R1:W2:Y:S01]  /*8f20*/  SHFL.IDX PT, R27, R28, 0x1, 0x1c1f ;  /* 0x003c1f001c1b7f89 */ /* 0x0002a200000e0000 */
[----:B------:R-:W-:Y:S01]  /*8f30*/  IMAD.MOV.U32 R20, RZ, RZ, R91 ;  /* 0x000000ffff147224 */ /* 0x000fe200078e005b */
[----:B------:R-:W-:Y:S01]  /*8f40*/  ISETP.GE.AND P0, PT, R15, R4, PT ;  /* 0x000000040f00720c */ /* 0x000fe20003f06270 */
        /* <DEDUP_REMOVED lines=41> */
[----:B------:R-:W4:Y:S01]  /*91e0*/  SHFL.IDX PT, R26, R26, 0x1, 0x1c1f ;  /* 0x003c1f001a1a7f89 */ /* 0x000f2200000e0000 */
[----:B------:R-:W-:Y:S01]  /*91f0*/  IMAD.MOV.U32 R15, RZ, RZ, R107 ;  /* 0x000000ffff0f7224 */ /* 0x000fe200078e006b */
[----:B------:R-:W-:Y:S01]  /*9200*/  BSSY B0, `(.L_x_2321) ;  /* 0x0000051000007945 */ /* 0x000fe20003800000 */
[----:B------:R-:W-:Y:S01]  /*9210*/  PRMT R92, R21, 0x7610, R92 ;  /* 0x00007610155c7816 */ /* 0x000fe2000000005c */
[----:B------:R1:W3:Y:S01]  /*9220*/  SHFL.IDX PT, R23, R25, 0x1, 0x1c1f ;  /* 0x003c1f0019177f89 */ /* 0x0002e200000e0000 */
[----:B------:R-:W-:Y:S01]  /*9230*/  PRMT R87, R20, 0x7610, R87 ;  /* 0x0000761014577816 */ /* 0x000fe20000000057 */
[----:B------:R-:W-:Y:S01]  /*9240*/  CS2R R50, SRZ ;  /* 0x0000000000327805 */ /* 0x000fe2000001ff00 */
[----:B------:R-:W-:Y:S01]  /*9250*/  PRMT R16, R16, 0x5410, R16 ;  /* 0x0000541010107816 */ /* 0x000fe20000000010 */
[----:B------:R-:W1:Y:S01]  /*9260*/  SHFL.IDX PT, R22, R22, 0x1, 0x1c1f ;  /* 0x003c1f0016167f89 */ /* 0x000e6200000e0000 */
[----:B------:R-:W-:Y:S01]  /*9270*/  PRMT R15, R15, 0x5410, R15 ;  /* 0x000054100f0f7816 */ /* 0x000fe2000000000f */
        /* <DEDUP_REMOVED lines=18> */
[-C--:B----4-:R-:W-:Y:S02]  /*93a0*/  @!P0 IADD3 R38, P1, R26, R21.reuse, RZ ;  /* 0x000000151a268210 */ /* 0x090fe40007f3e0ff */
[----:B-1----:R-:W-:-:S03]  /*93b0*/  @!P0 IADD3 R30, P4, R22, R21, RZ ;  /* 0x00000015161e8210 */ /* 0x002fc60007f9e0ff */
[--C-:B------:R-:W-:Y:S01]  /*93c0*/  @!P0 IMAD.X R39, R27, 0x1, R19.reuse, P1 ;  /* 0x000000011b278824 */ /* 0x100fe200008e0613 */
[----:B------:R-:W-:Y:S01]  /*93d0*/  ISETP.GE.AND P1, PT, R18, c[0x0][0x27c], PT ;  /* 0x00009f0012007a0c */ /* 0x000fe20003f26270 */
[----:B---3--:R-:W-:Y:S02]  /*93e0*/  @!P0 IMAD.X R31, R23, 0x1, R19, P4 ;  /* 0x00000001171f8824 */ /* 0x008fe400020e0613 */
[C---:B------:R-:W-:Y:S01]  /*93f0*/  @!P3 IMAD.SHL.U32 R19, R29.reuse, 0x2, RZ ;  /* 0x000000021d13b824 */ /* 0x040fe200078e00ff */
[----:B------:R1:W5:Y:S01]  /*9400*/  @!P0 LD.E.64 R72, [R38.64] ;  /* 0x0000000826488980 */ /* 0x000362000c101b00 */
[----:B------:R-:W-:Y:S02]  /*9410*/  @!P3 SHF.L.U64.HI R6, R29, 0x1, R6 ;  /* 0x000000011d06b819 */ /* 0x000fe40000010206 */
[----:B------:R-:W-:Y:S01]  /*9420*/  @!P2 SHF.L.U64.HI R20, R24, 0x1, R5 ;  /* 0x000000011814a819 */ /* 0x000fe20000010205 */
[----:B------:R2:W5:Y:S01]  /*9430*/  @!P0 LD.E.64 R70, [R30.64] ;  /* 0x000000081e468980 */ /* 0x000562000c101b00 */
[-C--:B------:R-:W-:Y:S01]  /*9440*/  @!P3 IADD3 R34, P0, R26, R19.reuse, RZ ;  /* 0x000000131a22b210 */ /* 0x080fe20007f1e0ff */
[----:B------:R-:W-:Y:S01]  /*9450*/  @!P2 IMAD.SHL.U32 R5, R24, 0x2, RZ ;  /* 0x000000021805a824 */ /* 0x000fe200078e00ff */
[----:B------:R-:W-:Y:S01]  /*9460*/  @!P3 IADD3 R44, P4, R22, R19, RZ ;  /* 0x00000013162cb210 */ /* 0x000fe20007f9e0ff */
[----:B------:R-:W-:Y:S01]  /*9470*/  CS2R R80, SRZ ;  /* 0x0000000000507805 */ /* 0x000fe2000001ff00 */
[C---:B------:R-:W-:Y:S01]  /*9480*/  @!P1 IMAD.SHL.U32 R19, R18.reuse, 0x2, RZ ;  /* 0x0000000212139824 */ /* 0x040fe200078e00ff */
[----:B------:R-:W-:Y:S01]  /*9490*/  @!P1 SHF.L.U64.HI R7, R18, 0x1, R7 ;  /* 0x0000000112079819 */ /* 0x000fe20000010207 */
[--C-:B------:R-:W-:Y:S01]  /*94a0*/  @!P3 IMAD.X R35, R27, 0x1, R6.reuse, P0 ;  /* 0x000000011b23b824 */ /* 0x100fe200000e0606 */
[----:B------:R-:W-:Y:S01]  /*94b0*/  @!P2 IADD3 R32, P0, R26, R5, RZ ;  /* 0x000000051a20a210 */ /* 0x000fe20007f1e0ff */
[----:B------:R-:W-:Y:S01]  /*94c0*/  @!P3 IMAD.X R45, R23, 0x1, R6, P4 ;  /* 0x00000001172db824 */ /* 0x000fe200020e0606 */
[----:B------:R-:W-:-:S03]  /*94d0*/  CS2R R78, SRZ ;  /* 0x00000000004e7805 */ /* 0x000fc6000001ff00 */
[----:B------:R-:W-:Y:S01]  /*94e0*/  @!P2 IMAD.X R33, R27, 0x1, R20, P0 ;  /* 0x000000011b21a824 */ /* 0x000fe200000e0614 */
[----:B-1----:R-:W-:Y:S02]  /*94f0*/  @!P2 IADD3 R38, P4, R22, R5, RZ ;  /* 0x000000051626a210 */ /* 0x002fe40007f9e0ff */
[----:B--2---:R-:W-:-:S03]  /*9500*/  @!P1 IADD3 R30, P0, R26, R19, RZ ;  /* 0x000000131a1e9210 */ /* 0x004fc60007f1e0ff */
[----:B------:R-:W-:Y:S01]  /*9510*/  @!P2 IMAD.X R39, R23, 0x1, R20, P4 ;  /* 0x000000011727a824 */ /* 0x000fe200020e0614 */
[----:B------:R-:W-:Y:S01]  /*9520*/  ISETP.GE.AND P4, PT, R140, c[0x0][0x27c], PT ;  /* 0x00009f008c007a0c */ /* 0x000fe20003f86270 */
[----:B------:R-:W-:Y:S01]  /*9530*/  @!P1 IMAD.X R31, R27, 0x1, R7, P0 ;  /* 0x000000011b1f9824 */ /* 0x000fe200000e0607 */
[----:B------:R-:W-:-:S05]  /*9540*/  @!P1 IADD3 R6, P0, R22, R19, RZ ;  /* 0x0000001316069210 */ /* 0x000fca0007f1e0ff */
[----:B------:R-:W-:Y:S01]  /*9550*/  @!P1 IMAD.X R7, R23, 0x1, R7, P0 ;  /* 0x0000000117079824 */ /* 0x000fe200000e0607 */
[----:B------:R-:W-:-:S05]  /*9560*/  ISETP.GE.AND P0, PT, R14, c[0x0][0x27c], PT ;  /* 0x00009f000e007a0c */ /* 0x000fca0003f06270 */
[----:B------:R-:W-:-:S04]  /*9570*/  @!P4 IMAD.WIDE R42, R140, 0x2, R26 ;  /* 0x000000028c2ac825 */ /* 0x000fc800078e021a */
[----:B------:R-:W-:Y:S01]  /*9580*/  @!P4 IMAD.WIDE R40, R140, 0x2, R22 ;  /* 0x000000028c28c825 */ /* 0x000fe200078e0216 */
[----:B------:R1:W5:Y:S04]  /*9590*/  @!P4 LD.E.64 R80, [R42.64] ;  /* 0x000000082a50c980 */ /* 0x000368000c101b00 */
[----:B------:R2:W5:Y:S01]  /*95a0*/  @!P4 LD.E.64 R78, [R40.64] ;  /* 0x00000008284ec980 */ /* 0x000562000c101b00 */
        /* <DEDUP_REMOVED lines=11> */
[----:B------:R-:W-:Y:S01]  /*9660*/  @!P0 IMAD.X R23, R23, 0x1, R17, P4 ;  /* 0x0000000117178824 */ /* 0x000fe200020e0611 */
[----:B------:R3:W5:Y:S01]  /*9670*/  @!P3 LD.E.64 R66, [R34.64] ;  /* 0x000000082242b980 */ /* 0x000762000c101b00 */
[----:B-1----:R-:W-:-:S03]  /*9680*/  CS2R R42, SRZ ;  /* 0x00000000002a7805 */ /* 0x002fc6000001ff00 */
[----:B------:R3:W5:Y:S01]  /*9690*/  @!P3 LD.E.64 R64, [R44.64] ;  /* 0x000000082c40b980 */ /* 0x000762000c101b00 */
[----:B--2---:R-:W-:-:S03]  /*96a0*/  CS2R R40, SRZ ;  /* 0x0000000000287805 */ /* 0x004fc6000001ff00 */
[----:B------:R3:W5:Y:S04]  /*96b0*/  @!P2 LD.E.64 R58, [R32.64] ;  /* 0x00000008203aa980 */ /* 0x000768000c101b00 */
[----:B------:R3:W5:Y:S04]  /*96c0*/  @!P2 LD.E.64 R56, [R38.64] ;  /* 0x000000082638a980 */ /* 0x000768000c101b00 */
[----:B------:R3:W5:Y:S04]  /*96d0*/  @!P1 LD.E.64 R50, [R30.64] ;  /* 0x000000081e329980 */ /* 0x000768000c101b00 */
[----:B------:R3:W5:Y:S04]  /*96e0*/  @!P1 LD.E.64 R46, [R6.64] ;  /* 0x00000008062e9980 */ /* 0x000768000c101b00 */
[----:B------:R3:W5:Y:S04]  /*96f0*/  @!P0 LD.E.64 R42, [R20.64] ;  /* 0x00000008142a8980 */ /* 0x000768000c101b00 */
[----:B------:R3:W5:Y:S02]  /*9700*/  @!P0 LD.E.64 R40, [R22.64] ;  /* 0x0000000816288980 */ /* 0x000764000c101b00 */
.L_x_2322:
[----:B--2---:R-:W-:Y:S05]  /*9710*/  BSYNC B0 ;  /* 0x0000000000007941 */ /* 0x004fea0003800000 */
.L_x_2321:
[----:B---3-5:R-:W-:Y:S01]  /*9720*/  IMAD.MOV.U32 R6, RZ, RZ, R42 ;  /* 0x000000ffff067224 */ /* 0x028fe200078e002a */
[----:B------:R-:W-:Y:S01]  /*9730*/  LOP3.LUT R19, R83, 0x18, R142, 0xf8, !PT ;  /* 0x0000001853137812 */ /* 0x000fe200078ef88e */
[----:B------:R-:W-:Y:S01]  /*9740*/  IMAD.MOV.U32 R5, RZ, RZ, R43 ;  /* 0x000000ffff057224 */ /* 0x000fe200078e002b */
[----:B------:R-:W-:Y:S01]  /*9750*/  LOP3.LUT P0, RZ, R82, 0x4, RZ, 0xc0, !PT ;  /* 0x0000000452ff7812 */ /* 0x000fe2000780c0ff */
[----:B------:R-:W-:Y:S01]  /*9760*/  IMAD.MOV.U32 R7, RZ, RZ, R51 ;  /* 0x000000ffff077224 */ /* 0x000fe200078e0033 */
[----:B------:R-:W-:Y:S01]  /*9770*/  PRMT R17, R6, 0x7610, R17 ;  /* 0x0000761006117816 */ /* 0x000fe20000000011 */
[----:B------:R-:W-:Y:S01]  /*9780*/  IMAD.MOV.U32 R6, RZ, RZ, R58 ;  /* 0x000000ffff067224 */ /* 0x000fe200078e003a */
[----:B------:R-:W-:Y:S01]  /*9790*/  PRMT R16, R5, 0x7610, R16 ;  /* 0x0000761005107816 */ /* 0x000fe20000000010 */
[----:B------:R-:W-:Y:S01]  /*97a0*/  IMAD.MOV.U32 R5, RZ, RZ, R59 ;  /* 0x000000ffff057224 */ /* 0x000fe200078e003b */
[----:B-1----:R-:W-:Y:S01]  /*97b0*/  PRMT R22, R7, 0x7610, R22 ;  /* 0x0000761007167816 */ /* 0x002fe20000000016 */
[----:B------:R-:W-:Y:S01]  /*97c0*/  IMAD.MOV.U32 R7, RZ, RZ, R67 ;  /* 0x000000ffff077224 */ /* 0x000fe200078e0043 */
[----:B------:R-:W-:Y:S01]  /*97d0*/  PRMT R28, R6, 0x7610, R28 ;  /* 0x00007610061c7816 */ /* 0x000fe2000000001c */
[----:B------:R-:W-:Y:S01]  /*97e0*/  IMAD.MOV.U32 R6, RZ, RZ, R72 ;  /* 0x000000ffff067224 */ /* 0x000fe200078e0048 */
[----:B------:R-:W-:Y:S01]  /*97f0*/  PRMT R27, R5, 0x7610, R27 ;  /* 0x00007610051b7816 */ /* 0x000fe2000000001b */
[----:B------:R-:W-:Y:S01]  /*9800*/  IMAD.MOV.U32 R5, RZ, RZ, R73 ;  /* 0x000000ffff057224 */ /* 0x000fe200078e0049 */
[----:B------:R-:W-:Y:S01]  /*9810*/  LOP3.LUT R19, R12, R19, R13, 0xf6, !PT ;  /* 0x000000130c137212 */ /* 0x000fe200078ef60d */
[----:B------:R-:W-:Y:S01]  /*9820*/  IMAD.MOV.U32 R12, RZ, RZ, R50 ;  /* 0x000000ffff0c7224 */ /* 0x000fe200078e0032 */
[----:B------:R-:W-:Y:S01]  /*9830*/  PRMT R31, R7, 0x7610, R31 ;  /* 0x00007610071f7816 */ /* 0x000fe2000000001f */
[----:B------:R-:W-:Y:S01]  /*9840*/  IMAD.IADD R55, R4, 0x1, -R209 ;  /* 0x0000000104377824 */ /* 0x000fe200078e0ad1 */
[----:B----4-:R-:W-:Y:S01]  /*9850*/  PRMT R35, R6, 0x7610, R35 ;  /* 0x0000761006237816 */ /* 0x010fe20000000023 */
[----:B------:R-:W-:Y:S01]  /*9860*/  IMAD.MOV.U32 R7, RZ, RZ, R81 ;  /* 0x000000ffff077224 */ /* 0x000fe200078e0051 */
[----:B------:R-:W-:Y:S01]  /*9870*/  PRMT R34, R5, 0x7610, R34 ;  /* 0x0000761005227816 */ /* 0x000fe20000000022 */
[----:B------:R-:W-:Y:S01]  /*9880*/  IMAD.MOV.U32 R6, RZ, RZ, R40 ;  /* 0x000000ffff067224 */ /* 0x000fe200078e0028 */
[----:B------:R-:W-:Y:S01]  /*9890*/  PRMT R23, R12, 0x7610, R23 ;  /* 0x000076100c177816 */ /* 0x000fe20000000017 */
[----:B------:R-:W-:Y:S01]  /*98a0*/  IMAD.MOV.U32 R5, RZ, RZ, R41 ;  /* 0x000000ffff057224 */ /* 0x000fe200078e0029 */
[----:B------:R-:W-:Y:S01]  /*98b0*/  IMNMX R55, R55, 0x80, PT ;  /* 0x0000008037377817 */ /* 0x000fe20003800200 */
[----:B------:R-:W-:Y:S01]  /*98c0*/  IMAD.MOV.U32 R12, RZ, RZ, R66 ;  /* 0x000000ffff0c7224 */ /* 0x000fe200078e0042 */
[----:B------:R-:W-:Y:S01]  /*98d0*/  PRMT R39, R7, 0x7610, R39 ;  /* 0x0000761007277816 */ /* 0x000fe20000000027 */
[----:B------:R-:W-:Y:S01]  /*98e0*/  IMAD.MOV.U32 R7, RZ, RZ, R47 ;  /* 0x000000ffff077224 */ /* 0x000fe200078e002f */
[----:B------:R-:W-:Y:S01]  /*98f0*/  PRMT R15, R6, 0x7610, R15 ;  /* 0x00007610060f7816 */ /* 0x000fe2000000000f */
[----:B------:R-:W-:Y:S01]  /*9900*/  IMAD.MOV.U32 R6, RZ, RZ, R56 ;  /* 0x000000ffff067224 */ /* 0x000fe200078e0038 */
[----:B------:R-:W-:Y:S01]  /*9910*/  PRMT R13, R5, 0x7610, R13 ;  /* 0x00007610050d7816 */ /* 0x000fe2000000000d */
[----:B------:R-:W-:Y:S01]  /*9920*/  IMAD.MOV.U32 R5, RZ, RZ, R57 ;  /* 0x000000ffff057224 */ /* 0x000fe200078e0039 */
[----:B------:R-:W-:Y:S01]  /*9930*/  ISETP.GE.AND P1, PT, R219, R55, PT ;  /* 0x00000037db00720c */ /* 0x000fe20003f26270 */
[----:B------:R-:W-:Y:S01]  /*9940*/  IMAD.SHL.U32 R19, R19, 0x2, RZ ;  /* 0x0000000213137824 */ /* 0x000fe200078e00ff */
        /* <DEDUP_REMOVED lines=16> */
[----:B------:R-:W-:-:S04]  /*9a50*/  DEPBAR.LE SB0, 0x3 ;  /* 0x000080c00000791a */ /* 0x000fc80000000000 */
[C---:B------:R-:W-:Y:S01]  /*9a60*/  IADD3 R4, R19.reuse, 0x18100, RZ ;  /* 0x0001810013047810 */ /* 0x040fe20007ffe0ff */
[----:B------:R-:W-:Y:S01]  /*9a70*/  BSSY B1, `(.L_x_2323) ;  /* 0x0000133000017945 */ /* 0x000fe20003800000 */
[----:B------:R-:W-:Y:S02]  /*9a80*/  PRMT R21, R12, 0x7610, R21 ;  /* 0x000076100c157816 */ /* 0x000fe40000000015 */
[----:B------:R-:W-:Y:S02]  /*9a90*/  IADD3 R12, R19, 0x18140, RZ ;  /* 0x00018140130c7810 */ /* 0x000fe40007ffe0ff */
[----:B------:R-:W-:Y:S02]  /*9aa0*/  PRMT R37, R7, 0x7610, R37 ;  /* 0x0000761007257816 */ /* 0x000fe40000000025 */
[----:B------:R-:W-:Y:S02]  /*9ab0*/  PRMT R48, R6, 0x7610, R48 ;  /* 0x0000761006307816 */ /* 0x000fe40000000030 */
[----:B------:R-:W-:-:S02]  /*9ac0*/  PRMT R45, R5, 0x7610, R45 ;  /* 0x00007610052d7816 */ /* 0x000fc4000000002d */
[----:B------:R-:W-:Y:S01]  /*9ad0*/  @P0 IADD3 R12, R4, -0x40, RZ ;  /* 0xffffffc0040c0810 */ /* 0x000fe20007ffe0ff */
[----:B------:R-:W-:Y:S06]  /*9ae0*/  BAR.SYNC.DEFER_BLOCKING 0x0 ;  /* 0x0000000000007b1d */ /* 0x000fec0000010000 */
[----:B------:R-:W-:Y:S05]  /*9af0*/  @P1 BRA `(.L_x_2324) ;  /* 0x000012a000001947 */ /* 0x000fea0003800000 */
[----:B------:R-:W-:Y:S01]  /*9b00*/  ISETP.GE.AND P0, PT, R140, c[0x0][0x27c], PT ;  /* 0x00009f008c007a0c */ /* 0x000fe20003f06270 */
[----:B------:R-:W-:-:S12]  /*9b10*/  BSSY B0, `(.L_x_2325) ;  /* 0x0000030000007945 */ /* 0x000fd80003800000 */
[----:B------:R-:W-:Y:S05]  /*9b20*/  @P0 BRA `(.L_x_2326) ;  /* 0x000002e000000947 */ /* 0x000fea0003800000 */
[----:B------:R-:W1:Y:S01]  /*9b30*/  LDS.128 R4, [R19+0x18100] ;  /* 0x0181000013047984 */ /* 0x000e620000000c00 */
[----:B------:R-:W-:Y:S02]  /*9b40*/  SHF.R.U32.HI R82, RZ, 0x10, R107 ;  /* 0x00000010ff527819 */ /* 0x000fe4000001166b */
[--C-:B------:R-:W-:Y:S02]  /*9b50*/  SHF.R.U64 R101, R102, 0x10, R103.reuse ;  /* 0x0000001066657819 */ /* 0x100fe40000001267 */
[----:B------:R-:W-:Y:S02]  /*9b60*/  SHF.R.U32.HI R102, RZ, 0x10, R103 ;  /* 0x00000010ff667819 */ /* 0x000fe40000011667 */
[----:B------:R-:W-:Y:S02]  /*9b70*/  PRMT R82, R15, 0x5432, R82 ;  /* 0x000054320f527816 */ /* 0x000fe40000000052 */
[----:B------:R-:W-:Y:S02]  /*9b80*/  PRMT R95, R95, 0x5410, R102 ;  /* 0x000054105f5f7816 */ /* 0x000fe40000000066 */
[----:B------:R-:W-:-:S02]  /*9b90*/  SHF.R.U64 R83, R106, 0x10, R107 ;  /* 0x000000106a537819 */ /* 0x000fc4000000126b */
[----:B------:R-:W-:Y:S02]  /*9ba0*/  PRMT R100, R100, 0x5410, R101 ;  /* 0x0000541064647816 */ /* 0x000fe40000000065 */
[----:B------:R-:W-:Y:S02]  /*9bb0*/  LOP3.LUT R109, R95, 0xffff0000, RZ, 0xc0, !PT ;  /* 0xffff00005f6d7812 */ /* 0x000fe400078ec0ff */
[----:B------:R-:W-:Y:S02]  /*9bc0*/  PRMT R83, R16, 0x5432, R83 ;  /* 0x0000543210537816 */ /* 0x000fe40000000053 */
[C---:B-1----:R-:W-:Y:S01]  /*9bd0*/  LOP3.LUT R101, R6.reuse, 0xffff0000, RZ, 0xc0, !PT ;  /* 0xffff000006657812 */ /* 0x042fe200078ec0ff */
[----:B------:R-:W-:Y:S01]  /*9be0*/  IMAD.U32 R102, R6, 0x10000, RZ ;  /* 0x0001000006667824 */ /* 0x000fe200078e00ff */
[C---:B------:R-:W-:Y:S01]  /*9bf0*/  SHF.L.U32 R108, R4.reuse, 0x10, RZ ;  /* 0x00000010046c7819 */ /* 0x040fe200000006ff */
[C---:B------:R-:W-:Y:S01]  /*9c00*/  IMAD.U32 R6, R7.reuse, 0x10000, RZ ;  /* 0x0001000007067824 */ /* 0x040fe200078e00ff */
[----:B------:R-:W-:Y:S01]  /*9c10*/  LOP3.LUT R107, R4, 0xffff0000, RZ, 0xc0, !PT ;  /* 0xffff0000046b7812 */ /* 0x000fe200078ec0ff */
[C---:B------:R-:W-:Y:S01]  /*9c20*/  IMAD.U32 R4, R82.reuse, 0x10000, RZ ;  /* 0x0001000052047824 */ /* 0x040fe200078e00ff */
[----:B------:R-:W-:Y:S01]  /*9c30*/  LOP3.LUT R103, R7, 0xffff0000, RZ, 0xc0, !PT ;  /* 0xffff000007677812 */ /* 0x000fe200078ec0ff */
[----:B------:R-:W-:Y:S01]  /*9c40*/  IMAD.U32 R7, R95, 0x10000, RZ ;  /* 0x000100005f077824 */ /* 0x000fe200078e00ff */
[----:B------:R-:W-:Y:S01]  /*9c50*/  LOP3.LUT R82, R82, 0xffff0000, RZ, 0xc0, !PT ;  /* 0xffff000052527812 */ /* 0x000fe200078ec0ff */
[----:B------:R-:W-:Y:S01]  /*9c60*/  FMUL.FTZ R95, R101, R4 ;  /* 0x00000004655f7220 */ /* 0x000fe20000410000 */
[----:B------:R-:W-:Y:S01]  /*9c70*/  SHF.L.U32 R106, R5, 0x10, RZ ;  /* 0x00000010056a7819 */ /* 0x000fe200000006ff */
[----:B------:R-:W-:Y:S01]  /*9c80*/  FMUL.FTZ R101, R101, R7 ;  /* 0x0000000765657220 */ /* 0x000fe20000410000 */
[----:B------:R-:W-:Y:S01]  /*9c90*/  LOP3.LUT R112, R5, 0xffff0000, RZ, 0xc0, !PT ;  /* 0xffff000005707812 */ /* 0x000fe200078ec0ff */
[----:B------:R-:W-:-:S02]  /*9ca0*/  FMUL.FTZ R5, R103, R82 ;  /* 0x0000005267057220 */ /* 0x000fc40000410000 */
[C---:B------:R-:W-:Y:S02]  /*9cb0*/  FFMA.FTZ R95, R102.reuse, R7, -R95 ;  /* 0x00000007665f7223 */ /* 0x040fe4000001085f */
[C---:B------:R-:W-:Y:S01]  /*9cc0*/  IMAD.U32 R7, R83.reuse, 0x10000, RZ ;  /* 0x0001000053077824 */ /* 0x040fe200078e00ff */
[----:B------:R-:W-:Y:S01]  /*9cd0*/  LOP3.LUT R83, R83, 0xffff0000, RZ, 0xc0, !PT ;  /* 0xffff000053537812 */ /* 0x000fe200078ec0ff */
[----:B------:R-:W-:Y:S01]  /*9ce0*/  FFMA.FTZ R4, R102, R4, R101 ;  /* 0x0000000466047223 */ /* 0x000fe20000010065 */
[----:B------:R-:W-:Y:S01]  /*9cf0*/  SHF.L.U32 R101, R100, 0x10, RZ ;  /* 0x0000001064657819 */ /* 0x000fe200000006ff */
[-C--:B------:R-:W-:Y:S02]  /*9d00*/  FMUL.FTZ R103, R103, R109.reuse ;  /* 0x0000006d67677220 */ /* 0x080fe40000410000 */
[----:B------:R-:W-:Y:S01]  /*9d10*/  FFMA.FTZ R5, R6, R109, -R5 ;  /* 0x0000006d06057223 */ /* 0x000fe20000010805 */
[----:B------:R-:W-:Y:S01]  /*9d20*/  LOP3.LUT R109, R100, 0xffff0000, RZ, 0xc0, !PT ;  /* 0xffff0000646d7812 */ /* 0x000fe200078ec0ff */
[----:B------:R-:W-:-:S02]  /*9d30*/  FFMA.FTZ R82, R6, R82, R103 ;  /* 0x0000005206527223 */ /* 0x000fc40000010067 */
[C---:B------:R-:W-:Y:S02]  /*9d40*/  FMUL.FTZ R6, R107.reuse, R7 ;  /* 0x000000076b067220 */ /* 0x040fe40000410000 */
[C---:B------:R-:W-:Y:S02]  /*9d50*/  FMUL.FTZ R100, R112.reuse, R83 ;  /* 0x0000005370647220 */ /* 0x040fe40000410000 */
[----:B------:R-:W-:Y:S02]  /*9d60*/  FMUL.FTZ R107, R107, R101 ;  /* 0x000000656b6b7220 */ /* 0x000fe40000410000 */
        /* <DEDUP_REMOVED lines=10> */
.L_x_2326:
[----:B------:R-:W-:Y:S05]  /*9e10*/  BSYNC B0 ;  /* 0x0000000000007941 */ /* 0x000fea0003800000 */
.L_x_2325:
[----:B------:R-:W-:Y:S01]  /*9e20*/  ISETP.GE.AND P0, PT, R36, c[0x0][0x27c], PT ;  /* 0x00009f0024007a0c */ /* 0x000fe20003f06270 */
[----:B------:R-:W-:-:S12]  /*9e30*/  BSSY B0, `(.L_x_2327) ;  /* 0x0000030000007945 */ /* 0x000fd80003800000 */
[----:B------:R-:W-:Y:S05]  /*9e40*/  @P0 BRA `(.L_x_2328) ;  /* 0x000002e000000947 */ /* 0x000fea0003800000 */
[----:B-1----:R-:W1:Y:S01]  /*9e50*/  LDS.128 R4, [R12] ;  /* 0x000000000c047984 */ /* 0x002e620000000c00 */
[----:B------:R-:W-:Y:S02]  /*9e60*/  SHF.R.U64 R95, R118, 0x10, R119 ;  /* 0x00000010765f7819 */ /* 0x000fe40000001277 */
[----:B------:R-:W-:Y:S02]  /*9e70*/  SHF.R.U64 R83, R120, 0x10, R121 ;  /* 0x0000001078537819 */ /* 0x000fe40000001279 */
[----:B------:R-:W-:Y:S02]  /*9e80*/  SHF.R.U32.HI R118, RZ, 0x10, R119 ;  /* 0x00000010ff767819 */ /* 0x000fe40000011677 */
[----:B------:R-:W-:Y:S02]  /*9e90*/  SHF.R.U32.HI R120, RZ, 0x10, R121 ;  /* 0x00000010ff787819 */ /* 0x000fe40000011679 */
[----:B------:R-:W-:Y:S02]  /*9ea0*/  PRMT R87, R87, 0x5410, R118 ;  /* 0x0000541057577816 */ /* 0x000fe40000000076 */
[----:B------:R-:W-:-:S02]  /*9eb0*/  PRMT R93, R93, 0x5410, R120 ;  /* 0x000054105d5d7816 */ /* 0x000fc40000000078 */
[----:B------:R-:W-:Y:S02]  /*9ec0*/  PRMT R94, R94, 0x5410, R83 ;  /* 0x000054105e5e7816 */ /* 0x000fe40000000053 */
[----:B------:R-:W-:Y:S01]  /*9ed0*/  PRMT R92, R92, 0x5410, R95 ;  /* 0x000054105c5c7816 */ /* 0x000fe2000000005f */
[C---:B-1----:R-:W-:Y:S01]  /*9ee0*/  IMAD.U32 R83, R6.reuse, 0x10000, RZ ;  /* 0x0001000006537824 */ /* 0x042fe200078e00ff */
[----:B------:R-:W-:Y:S01]  /*9ef0*/  LOP3.LUT R82, R6, 0xffff0000, RZ, 0xc0, !PT ;  /* 0xffff000006527812 */ /* 0x000fe200078ec0ff */
[----:B------:R-:W-:Y:S01]  /*9f00*/  IMAD.U32 R6, R7, 0x10000, RZ ;  /* 0x0001000007067824 */ /* 0x000fe200078e00ff */
[C---:B------:R-:W-:Y:S02]  /*9f10*/  SHF.L.U32 R102, R4.reuse, 0x10, RZ ;  /* 0x0000001004667819 */ /* 0x040fe400000006ff */
[----:B------:R-:W-:Y:S01]  /*9f20*/  LOP3.LUT R101, R4, 0xffff0000, RZ, 0xc0, !PT ;  /* 0xffff000004657812 */ /* 0x000fe200078ec0ff */
[----:B------:R-:W-:Y:S01]  /*9f30*/  IMAD.U32 R4, R87, 0x10000, RZ ;  /* 0x0001000057047824 */ /* 0x000fe200078e00ff */
[----:B------:R-:W-:Y:S01]  /*9f40*/  LOP3.LUT R95, R7, 0xffff0000, RZ, 0xc0, !PT ;  /* 0xffff0000075f7812 */ /* 0x000fe200078ec0ff */
[----:B------:R-:W-:Y:S01]  /*9f50*/  IMAD.U32 R7, R93, 0x10000, RZ ;  /* 0x000100005d077824 */ /* 0x000fe200078e00ff */
[----:B------:R-:W-:Y:S01]  /*9f60*/  LOP3.LUT R87, R87, 0xffff0000, RZ, 0xc0, !PT ;  /* 0xffff000057577812 */ /* 0x000fe200078ec0ff */
[CC--:B------:R-:W-:Y:S01]  /*9f70*/  FMUL.FTZ R106, R82.reuse, R4.reuse ;  /* 0x00000004526a7220 */ /* 0x0c0fe20000410000 */
[----:B------:R-:W-:Y:S01]  /*9f80*/  LOP3.LUT R93, R93, 0xffff0000, RZ, 0xc0, !PT ;  /* 0xffff00005d5d7812 */ /* 0x000fe200078ec0ff */
[-C--:B------:R-:W-:Y:S01]  /*9f90*/  FMUL.FTZ R82, R82, R7.reuse ;  /* 0x0000000752527220 */ /* 0x080fe20000410000 */
[----:B------:R-:W-:Y:S01]  /*9fa0*/  SHF.L.U32 R100, R5, 0x10, RZ ;  /* 0x0000001005647819 */ /* 0x000fe200000006ff */
[----:B------:R-:W-:Y:S01]  /*9fb0*/  FFMA.FTZ R106, R83, R7, -R106 ;  /* 0x00000007536a7223 */ /* 0x000fe2000001086a */
[----:B------:R-:W-:Y:S01]  /*9fc0*/  LOP3.LUT R103, R5, 0xffff0000, RZ, 0xc0, !PT ;  /* 0xffff000005677812 */ /* 0x000fe200078ec0ff */
[----:B------:R-:W-:Y:S01]  /*9fd0*/  FFMA.FTZ R83, R83, R4, R82 ;  /* 0x0000000453537223 */ /* 0x000fe20000010052 */
[C---:B------:R-:W-:Y:S01]  /*9fe0*/  SHF.L.U32 R7, R94.reuse, 0x10, RZ ;  /* 0x000000105e077819 */ /* 0x040fe200000006ff */
[C---:B------:R-:W-:Y:S01]  /*9ff0*/  FMUL.FTZ R5, R95.reuse, R87 ;  /* 0x000000575f057220 */ /* 0x040fe20000410000 */
[----:B------:R-:W-:Y:S01]  /*a000*/  LOP3.LUT R94, R94, 0xffff0000, RZ, 0xc0, !PT ;  /* 0xffff00005e5e7812 */ /* 0x000fe200078ec0ff */
[C---:B------:R-:W-:Y:S01]  /*a010*/  IMAD.U32 R4, R92.reuse, 0x10000, RZ ;  /* 0x000100005c047824 */ /* 0x040fe200078e00ff */
[----:B------:R-:W-:Y:S01]  /*a020*/  LOP3.LUT R92, R92, 0xffff0000, RZ, 0xc0, !PT ;  /* 0xffff00005c5c7812 */ /* 0x000fe200078ec0ff */
[----:B------:R-:W-:-:S02]  /*a030*/  FMUL.FTZ R95, R95, R93 ;  /* 0x0000005d5f5f7220 */ /* 0x000fc40000410000 */
[C---:B------:R-:W-:Y:S02]  /*a040*/  FFMA.FTZ R5, R6.reuse, R93, -R5 ;  /* 0x0000005d06057223 */ /* 0x040fe40000010805 */
[----:B------:R-:W-:Y:S02]  /*a050*/  FFMA.FTZ R82, R6, R87, R95 ;  /* 0x0000005706527223 */ /* 0x000fe4000001005f */
[----:B------:R-:W-:Y:S02]  /*a060*/  FMUL.FTZ R6, R101, R4 ;  /* 0x0000000465067220 */ /* 0x000fe40000410000 */
[----:B------:R-:W-:Y:S02]  /*a070*/  FMUL.FTZ R87, R103, R92 ;  /* 0x0000005c67577220 */ /* 0x000fe40000410000 */
[----:B------:R-:W-:Y:S02]  /*a080*/  FMUL.FTZ R101, R101, R7 ;  /* 0x0000000765657220 */ /* 0x000fe40000410000 */
[----:B------:R-:W-:-:S02]  /*a090*/  FMUL.FTZ R103, R103, R94 ;  /* 0x0000005e67677220 */ /* 0x000fc40000410000 */
[----:B------:R-:W-:Y:S01]  /*a0a0*/  FFMA.FTZ R93, R102, R7, -R6 ;  /* 0x00000007665d7223 */ /* 0x000fe20000010806 */
[----:B------:R-:W-:Y:S01]  /*a0b0*/  F2FP.BF16.PACK_AB R7, R82, R5 ;  /* 0x000000055207723e */ /* 0x000fe200000010ff */
[----:B------:R-:W-:Y:S01]  /*a0c0*/  FFMA.FTZ R4, R102, R4, R101 ;  /* 0x0000000466047223 */ /* 0x000fe20000010065 */
[----:B------:R-:W-:Y:S01]  /*a0d0*/  F2FP.BF16.PACK_AB R6, R83, R106 ;  /* 0x0000006a5306723e */ /* 0x000fe200000010ff */
[C---:B------:R-:W-:Y:S02]  /*a0e0*/  FFMA.FTZ R87, R100.reuse, R94, -R87 ;  /* 0x0000005e64577223 */ /* 0x040fe40000010857 */
[----:B------:R-:W-:Y:S01]  /*a0f0*/  FFMA.FTZ R92, R100, R92, R103 ;  /* 0x0000005c645c7223 */ /* 0x000fe20000010067 */
[----:B------:R-:W-:-:S04]  /*a100*/  F2FP.BF16.PACK_AB R4, R4, R93 ;  /* 0x0000005d0404723e */ /* 0x000fc800000010ff */
[----:B------:R-:W-:-:S05]  /*a110*/  F2FP.BF16.PACK_AB R5, R92, R87 ;  /* 0x000000575c05723e */ /* 0x000fca00000010ff */
[----:B------:R1:W-:Y:S02]  /*a120*/  STS.128 [R12], R4 ;  /* 0x000000040c007388 */ /* 0x0003e40000000c00 */
.L_x_2328:
[----:B------:R-:W-:Y:S05]  /*a130*/  BSYNC B0 ;  /* 0x0000000000007941 */ /* 0x000fea0003800000 */
.L_x_2327:
[----:B------:R-:W-:Y:S01]  /*a140*/  ISETP.GE.AND P0, PT, R29, c[0x0][0x27c], PT ;  /* 0x00009f001d007a0c */ /* 0x000fe20003f06270 */
[----:B------:R-:W-:-:S12]  /*a150*/  BSSY B0, `(.L_x_2329) ;  /* 0x0000030000007945 */ /* 0x000fd80003800000 */
[----:B------:R-:W-:Y:S05]  /*a160*/  @P0 BRA `(.L_x_2330) ;  /* 0x000002e000000947 */ /* 0x000fea0003800000 */
[----:B-1----:R-:W1:Y:S01]  /*a170*/  LDS.128 R4, [R19+0x1c100] ;  /* 0x01c1000013047984 */ /* 0x002e620000000c00 */
        /* <DEDUP_REMOVED lines=44> */
[----:B------:R1:W-:Y:S02]  /*a440*/  STS.128 [R19+0x1c100], R4 ;  /* 0x01c1000413007388 */ /* 0x0003e40000000c00 */
.L_x_2330:
[----:B------:R-:W-:Y:S05]  /*a450*/  BSYNC B0 ;  /* 0x0000000000007941 */ /* 0x000fea0003800000 */
.L_x_2329:
[----:B------:R-:W-:Y:S01]  /*a460*/  ISETP.GE.AND P0, PT, R24, c[0x0][0x27c], PT ;  /* 0x00009f0018007a0c */ /* 0x000fe20003f06270 */
[----:B------:R-:W-:-:S12]  /*a470*/  BSSY B0, `(.L_x_2331) ;  /* 0x0000030000007945 */ /* 0x000fd80003800000 */
[----:B------:R-:W-:Y:S05]  /*a480*/  @P0 BRA `(.L_x_2332) ;  /* 0x000002e000000947 */ /* 0x000fea0003800000 */
[----:B-1----:R-:W1:Y:S01]  /*a490*/  LDS.128 R4, [R12+0x4000] ;  /* 0x004000000c047984 */ /* 0x002e620000000c00 */
[--C-:B------:R-:W-:Y:S02]  /*a4a0*/  SHF.R.U64 R83, R104, 0x10, R105.reuse ;  /* 0x0000001068537819 */ /* 0x100fe40000001269 */
[----:B------:R-:W-:Y:S02]  /*a4b0*/  SHF.R.U32.HI R104, RZ, 0x10, R105 ;  /* 0x00000010ff687819 */ /* 0x000fe40000011669 */
[--C-:B------:R-:W-:Y:S02]  /*a4c0*/  SHF.R.U64 R77, R110, 0x10, R111.reuse ;  /* 0x000000106e4d7819 */ /* 0x100fe4000000126f */
[----:B------:R-:W-:Y:S02]  /*a4d0*/  SHF.R.U32.HI R110, RZ, 0x10, R111 ;  /* 0x00000010ff6e7819 */ /* 0x000fe4000001166f */
[----:B------:R-:W-:Y:S02]  /*a4e0*/  PRMT R69, R69, 0x5410, R104 ;  /* 0x0000541045457816 */ /* 0x000fe40000000068 */
[----:B------:R-:W-:-:S02]  /*a4f0*/  PRMT R75, R75, 0x5410, R110 ;  /* 0x000054104b4b7816 */ /* 0x000fc4000000006e */
[----:B------:R-:W-:Y:S02]  /*a500*/  PRMT R76, R76, 0x5410, R77 ;  /* 0x000054104c4c7816 */ /* 0x000fe4000000004d */
[----:B------:R-:W-:Y:S02]  /*a510*/  PRMT R74, R74, 0x5410, R83 ;  /* 0x000054104a4a7816 */ /* 0x000fe40000000053 */
[----:B------:R-:W-:Y:S02]  /*a520*/  LOP3.LUT R87, R75, 0xffff0000, RZ, 0xc0, !PT ;  /* 0xffff00004b577812 */ /* 0x000fe400078ec0ff */
[----:B------:R-:W-:Y:S02]  /*a530*/  LOP3.LUT R93, R76, 0xffff0000, RZ, 0xc0, !PT ;  /* 0xffff00004c5d7812 */ /* 0x000fe400078ec0ff */
[----:B-1----:R-:W-:Y:S01]  /*a540*/  SHF.L.U32 R86, R4, 0x10, RZ ;  /* 0x0000001004567819 */ /* 0x002fe200000006ff */
[----:B------:R-:W-:Y:S01]  /*a550*/  IMAD.U32 R82, R6, 0x10000, RZ ;  /* 0x0001000006527824 */ /* 0x000fe200078e00ff */
[----:B------:R-:W-:Y:S01]  /*a560*/  LOP3.LUT R85, R4, 0xffff0000, RZ, 0xc0, !PT ;  /* 0xffff000004557812 */ /* 0x000fe200078ec0ff */
[----:B------:R-:W-:Y:S01]  /*a570*/  IMAD.U32 R4, R69, 0x10000, RZ ;  /* 0x0001000045047824 */ /* 0x000fe200078e00ff */
        /* <DEDUP_REMOVED lines=10> */
[-C--:B------:R-:W-:Y:S02]  /*a620*/  FMUL.FTZ R83, R83, R87.reuse ;  /* 0x0000005753537220 */ /* 0x080fe40000410000 */
[----:B------:R-:W-:Y:S01]  /*a630*/  FFMA.FTZ R5, R6, R87, -R5 ;  /* 0x0000005706057223 */ /* 0x000fe20000010805 */
[----:B------:R-:W-:Y:S01]  /*a640*/  LOP3.LUT R87, R74, 0xffff0000, RZ, 0xc0, !PT ;  /* 0xffff00004a577812 */ /* 0x000fe200078ec0ff */
[C---:B------:R-:W-:Y:S02]  /*a650*/  FFMA.FTZ R75, R82.reuse, R7, -R75 ;  /* 0x00000007524b7223 */ /* 0x040fe4000001084b */
[----:B------:R-:W-:Y:S01]  /*a660*/  FFMA.FTZ R4, R82, R4, R77 ;  /* 0x0000000452047223 */ /* 0x000fe2000001004d */
[----:B------:R-:W-:Y:S01]  /*a670*/  SHF.L.U32 R77, R76, 0x10, RZ ;  /* 0x000000104c4d7819 */ /* 0x000fe200000006ff */
[----:B------:R-:W-:Y:S02]  /*a680*/  IMAD.U32 R7, R74, 0x10000, RZ ;  /* 0x000100004a077824 */ /* 0x000fe400078e00ff */
        /* <DEDUP_REMOVED lines=14> */
.L_x_2332:
[----:B------:R-:W-:Y:S05]  /*a770*/  BSYNC B0 ;  /* 0x0000000000007941 */ /* 0x000fea0003800000 */
.L_x_2331:
        /* <DEDUP_REMOVED lines=11> */
[----:B------:R-:W-:Y:S02]  /*a830*/  LOP3.LUT R83, R62, 0xffff0000, RZ, 0xc0, !PT ;  /* 0xffff00003e537812 */ /* 0x000fe400078ec0ff */
[----:B------:R-:W-:Y:S01]  /*a840*/  PRMT R61, R61, 0x5410, R76 ;  /* 0x000054103d3d7816 */ /* 0x000fe2000000004c */
[C---:B-1----:R-:W-:Y:S01]  /*a850*/  IMAD.U32 R74, R6.reuse, 0x10000, RZ ;  /* 0x00010000064a7824 */ /* 0x042fe200078e00ff */
[----:B------:R-:W-:Y:S01]  /*a860*/  LOP3.LUT R69, R6, 0xffff0000, RZ, 0xc0, !PT ;  /* 0xffff000006457812 */ /* 0x000fe200078ec0ff */
[C---:B------:R-:W-:Y:S01]  /*a870*/  IMAD.U32 R6, R7.reuse, 0x10000, RZ ;  /* 0x0001000007067824 */ /* 0x040fe200078e00ff */
[C---:B------:R-:W-:Y:S02]  /*a880*/  SHF.L.U32 R82, R4.reuse, 0x10, RZ ;  /* 0x0000001004527819 */ /* 0x040fe400000006ff */
[----:B------:R-:W-:Y:S01]  /*a890*/  LOP3.LUT R77, R4, 0xffff0000, RZ, 0xc0, !PT ;  /* 0xffff0000044d7812 */ /* 0x000fe200078ec0ff */
[----:B------:R-:W-:Y:S01]  /*a8a0*/  IMAD.U32 R4, R60, 0x10000, RZ ;  /* 0x000100003c047824 */ /* 0x000fe200078e00ff */
        /* <DEDUP_REMOVED lines=8> */
[C---:B------:R-:W-:Y:S02]  /*a930*/  FFMA.FTZ R69, R74.reuse, R4, R69 ;  /* 0x000000044a457223 */ /* 0x040fe40000010045 */
[----:B------:R-:W-:Y:S01]  /*a940*/  FFMA.FTZ R62, R74, R7, -R62 ;  /* 0x000000074a3e7223 */ /* 0x000fe2000001083e */
[----:B------:R-:W-:Y:S01]  /*a950*/  SHF.L.U32 R7, R63, 0x10, RZ ;  /* 0x000000103f077819 */ /* 0x000fe200000006ff */
[C---:B------:R-:W-:Y:S01]  /*a960*/  IMAD.U32 R4, R61.reuse, 0x10000, RZ ;  /* 0x000100003d047824 */ /* 0x040fe200078e00ff */
[----:B------:R-:W-:Y:S01]  /*a970*/  LOP3.LUT R61, R61, 0xffff0000, RZ, 0xc0, !PT ;  /* 0xffff00003d3d7812 */ /* 0x000fe200078ec0ff */
[-C--:B------:R-:W-:Y:S01]  /*a980*/  FMUL.FTZ R75, R75, R83.reuse ;  /* 0x000000534b4b7220 */ /* 0x080fe20000410000 */
[----:B------:R-:W-:Y:S01]  /*a990*/  LOP3.LUT R63, R63, 0xffff0000, RZ, 0xc0, !PT ;  /* 0xffff00003f3f7812 */ /* 0x000fe200078ec0ff */
[C---:B------:R-:W-:Y:S02]  /*a9a0*/  FFMA.FTZ R5, R6.reuse, R83, -R5 ;  /* 0x0000005306057223 */ /* 0x040fe40000010805 */
[----:B------:R-:W-:-:S02]  /*a9b0*/  FFMA.FTZ R60, R6, R60, R75 ;  /* 0x0000003c063c7223 */ /* 0x000fc4000001004b */
[CC--:B------:R-:W-:Y:S02]  /*a9c0*/  FMUL.FTZ R6, R77.reuse, R4.reuse ;  /* 0x000000044d067220 */ /* 0x0c0fe40000410000 */
        /* <DEDUP_REMOVED lines=12> */
.L_x_2334:
[----:B------:R-:W-:Y:S05]  /*aa90*/  BSYNC B0 ;  /* 0x0000000000007941 */ /* 0x000fea0003800000 */
.L_x_2333:
[----:B------:R-:W-:-:S13]  /*aaa0*/  ISETP.GE.AND P0, PT, R14, c[0x0][0x27c], PT ;  /* 0x00009f000e007a0c */ /* 0x000fda0003f06270 */
        /* <DEDUP_REMOVED lines=47> */
.L_x_2324:
[----:B------:R-:W-:Y:S05]  /*ada0*/  BSYNC B1 ;  /* 0x0000000000017941 */ /* 0x000fea0003800000 */
.L_x_2323:
        /* <DEDUP_REMOVED lines=51> */
.L_x_2337:
[----:B------:R-:W-:Y:S05]  /*b0e0*/  BSYNC B0 ;  /* 0x0000000000007941 */ /* 0x000fea0003800000 */
.L_x_2336:
        /* <DEDUP_REMOVED lines=11> */
[----:B------:R-:W-:Y:S02]  /*b1a0*/  PRMT R38, R38, 0x5410, R39 ;  /* 0x0000541026267816 */ /* 0x000fe40000000027 */
[----:B------:R-:W-:Y:S01]  /*b1b0*/  LOP3.LUT R53, R34, 0xffff0000, RZ, 0xc0, !PT ;  /* 0xffff000022357812 */ /* 0x000fe200078ec0ff */
        /* <DEDUP_REMOVED lines=10> */
[C---:B------:R-:W-:Y:S01]  /*b260*/  SHF.L.U32 R45, R5.reuse, 0x10, RZ ;  /* 0x00000010052d7819 */ /* 0x040fe200000006ff */
[-C--:B------:R-:W-:Y:S01]  /*b270*/  FMUL.FTZ R36, R36, R7.reuse ;  /* 0x0000000724247220 */ /* 0x080fe20000410000 */
[----:B------:R-:W-:Y:S01]  /*b280*/  LOP3.LUT R52, R5, 0xffff0000, RZ, 0xc0, !PT ;  /* 0xffff000005347812 */ /* 0x000fe200078ec0ff */
[----:B------:R-:W-:Y:S01]  /*b290*/  FFMA.FTZ R34, R39, R7, -R34 ;  /* 0x0000000727227223 */ /* 0x000fe20000010822 */
[----:B------:R-:W-:Y:S01]  /*b2a0*/  SHF.L.U32 R7, R35, 0x10, RZ ;  /* 0x0000001023077819 */ /* 0x000fe200000006ff */
[----:B------:R-:W-:Y:S01]  /*b2b0*/  FFMA.FTZ R39, R39, R4, R36 ;  /* 0x0000000427277223 */ /* 0x000fe20000010024 */
[----:B------:R-:W-:Y:S01]  /*b2c0*/  LOP3.LUT R35, R35, 0xffff0000, RZ, 0xc0, !PT ;  /* 0xffff000023237812 */ /* 0x000fe200078ec0ff */
[----:B------:R-:W-:-:S02]  /*b2d0*/  FMUL.FTZ R5, R44, R37 ;  /* 0x000000252c057220 */ /* 0x000fc40000410000 */
[C---:B------:R-:W-:Y:S01]  /*b2e0*/  IMAD.U32 R4, R38.reuse, 0x10000, RZ ;  /* 0x0001000026047824 */ /* 0x040fe200078e00ff */
[----:B------:R-:W-:Y:S01]  /*b2f0*/  LOP3.LUT R38, R38, 0xffff0000, RZ, 0xc0, !PT ;  /* 0xffff000026267812 */ /* 0x000fe200078ec0ff */
[-C--:B------:R-:W-:Y:S02]  /*b300*/  FMUL.FTZ R44, R44, R53.reuse ;  /* 0x000000352c2c7220 */ /* 0x080fe40000410000 */
[C---:B------:R-:W-:Y:S02]  /*b310*/  FFMA.FTZ R5, R6.reuse, R53, -R5 ;  /* 0x0000003506057223 */ /* 0x040fe40000010805 */
[----:B------:R-:W-:Y:S02]  /*b320*/  FFMA.FTZ R44, R6, R37, R44 ;  /* 0x00000025062c7223 */ /* 0x000fe4000001002c */
[----:B------:R-:W-:Y:S02]  /*b330*/  FMUL.FTZ R6, R48, R4 ;  /* 0x0000000430067220 */ /* 0x000fe40000410000 */
[----:B------:R-:W-:-:S02]  /*b340*/  FMUL.FTZ R36, R52, R38 ;  /* 0x0000002634247220 */ /* 0x000fc40000410000 */
[----:B------:R-:W-:Y:S02]  /*b350*/  FMUL.FTZ R48, R48, R7 ;  /* 0x0000000730307220 */ /* 0x000fe40000410000 */
[-C--:B------:R-:W-:Y:S02]  /*b360*/  FMUL.FTZ R52, R52, R35.reuse ;  /* 0x0000002334347220 */ /* 0x080fe40000410000 */
[----:B------:R-:W-:Y:S02]  /*b370*/  FFMA.FTZ R36, R45, R35, -R36 ;  /* 0x000000232d247223 */ /* 0x000fe40000010824 */
[C---:B------:R-:W-:Y:S01]  /*b380*/  FFMA.FTZ R37, R49.reuse, R7, -R6 ;  /* 0x0000000731257223 */ /* 0x040fe20000010806 */
[----:B------:R-:W-:Y:S01]  /*b390*/  F2FP.BF16.PACK_AB R7, R44, R5 ;  /* 0x000000052c07723e */ /* 0x000fe200000010ff */
[----:B------:R-:W-:Y:S01]  /*b3a0*/  FFMA.FTZ R4, R49, R4, R48 ;  /* 0x0000000431047223 */ /* 0x000fe20000010030 */
[----:B------:R-:W-:Y:S01]  /*b3b0*/  F2FP.BF16.PACK_AB R6, R39, R34 ;  /* 0x000000222706723e */ /* 0x000fe200000010ff */
[----:B------:R-:W-:-:S03]  /*b3c0*/  FFMA.FTZ R45, R45, R38, R52 ;  /* 0x000000262d2d7223 */ /* 0x000fc60000010034 */
[----:B------:R-:W-:Y:S02]  /*b3d0*/  F2FP.BF16.PACK_AB R4, R4, R37 ;  /* 0x000000250404723e */ /* 0x000fe400000010ff */
[----:B------:R-:W-:-:S05]  /*b3e0*/  F2FP.BF16.PACK_AB R5, R45, R36 ;  /* 0x000000242d05723e */ /* 0x000fca00000010ff */
[----:B------:R1:W-:Y:S02]  /*b3f0*/  STS.128 [R12+0x2000], R4 ;  /* 0x002000040c007388 */ /* 0x0003e40000000c00 */
.L_x_2339:
[----:B------:R-:W-:Y:S05]  /*b400*/  BSYNC B0 ;  /* 0x0000000000007941 */ /* 0x000fea0003800000 */
.L_x_2338:
        /* <DEDUP_REMOVED lines=49> */
.L_x_2341:
[----:B------:R-:W-:Y:S05]  /*b720*/  BSYNC B0 ;  /* 0x0000000000007941 */ /* 0x000fea0003800000 */
.L_x_2340:
        /* <DEDUP_REMOVED lines=36> */
[C---:B------:R-:W-:Y:S02]  /*b970*/  FMUL.FTZ R6, R32.reuse, R4 ;  /* 0x0000000420067220 */ /* 0x040fe40000410000 */
[C---:B------:R-:W-:Y:S02]  /*b980*/  FMUL.FTZ R24, R35.reuse, R26 ;  /* 0x0000001a23187220 */ /* 0x040fe40000410000 */
[----:B------:R-:W-:Y:S02]  /*b990*/  FMUL.FTZ R32, R32, R7 ;  /* 0x0000000720207220 */ /* 0x000fe40000410000 */
[----:B------:R-:W-:-:S02]  /*b9a0*/  FMUL.FTZ R35, R35, R28 ;  /* 0x0000001c23237220 */ /* 0x000fc40000410000 */
[C---:B------:R-:W-:Y:S01]  /*b9b0*/  FFMA.FTZ R25, R33.reuse, R7, -R6 ;  /* 0x0000000721197223 */ /* 0x040fe20000010806 */
        /* <DEDUP_REMOVED lines=8> */
.L_x_2343:
[----:B------:R-:W-:Y:S05]  /*ba40*/  BSYNC B0 ;  /* 0x0000000000007941 */ /* 0x000fea0003800000 */
.L_x_2342:
        /* <DEDUP_REMOVED lines=12> */
[----:B------:R-:W-:Y:S01]  /*bb10*/  IMAD.U32 R25, R22, 0x10000, RZ ;  /* 0x0001000016197824 */ /* 0x000fe200078e00ff */
[----:B------:R-:W-:Y:S02]  /*bb20*/  LOP3.LUT R29, R20, 0xffff0000, RZ, 0xc0, !PT ;  /* 0xffff0000141d7812 */ /* 0x000fe400078ec0ff */
[----:B------:R-:W-:Y:S01]  /*bb30*/  LOP3.LUT R31, R22, 0xffff0000, RZ, 0xc0, !PT ;  /* 0xffff0000161f7812 */ /* 0x000fe200078ec0ff */
[C---:B-1----:R-:W-:Y:S01]  /*bb40*/  IMAD.U32 R24, R6.reuse, 0x10000, RZ ;  /* 0x0001000006187824 */ /* 0x042fe200078e00ff */
[----:B------:R-:W-:Y:S01]  /*bb50*/  LOP3.LUT R18, R6, 0xffff0000, RZ, 0xc0, !PT ;  /* 0xffff000006127812 */ /* 0x000fe200078ec0ff */
[C---:B------:R-:W-:Y:S01]  /*bb60*/  IMAD.U32 R6, R7.reuse, 0x10000, RZ ;  /* 0x0001000007067824 */ /* 0x040fe200078e00ff */
[----:B------:R-:W-:Y:S01]  /*bb70*/  LOP3.LUT R26, R7, 0xffff0000, RZ, 0xc0, !PT ;  /* 0xffff0000071a7812 */ /* 0x000fe200078ec0ff */
[----:B------:R-:W-:Y:S01]  /*bb80*/  IMAD.U32 R7, R20, 0x10000, RZ ;  /* 0x0001000014077824 */ /* 0x000fe200078e00ff */
[----:B------:R-:W-:-:S02]  /*bb90*/  SHF.L.U32 R28, R4, 0x10, RZ ;  /* 0x00000010041c7819 */ /* 0x000fc400000006ff */
[----:B------:R-:W-:Y:S01]  /*bba0*/  LOP3.LUT R27, R4, 0xffff0000, RZ, 0xc0, !PT ;  /* 0xffff0000041b7812 */ /* 0x000fe200078ec0ff */
[C---:B------:R-:W-:Y:S01]  /*bbb0*/  FMUL.FTZ R20, R18.reuse, R7 ;  /* 0x0000000712147220 */ /* 0x040fe20000410000 */
[C---:B------:R-:W-:Y:S01]  /*bbc0*/  SHF.L.U32 R4, R5.reuse, 0x10, RZ ;  /* 0x0000001005047819 */ /* 0x040fe200000006ff */
[----:B------:R-:W-:Y:S01]  /*bbd0*/  FMUL.FTZ R18, R18, R25 ;  /* 0x0000001912127220 */ /* 0x000fe20000410000 */
[----:B------:R-:W-:Y:S01]  /*bbe0*/  LOP3.LUT R22, R5, 0xffff0000, RZ, 0xc0, !PT ;  /* 0xffff000005167812 */ /* 0x000fe200078ec0ff */
[----:B------:R-:W-:Y:S02]  /*bbf0*/  FMUL.FTZ R5, R26, R29 ;  /* 0x0000001d1a057220 */ /* 0x000fe40000410000 */
[C---:B------:R-:W-:Y:S02]  /*bc00*/  FFMA.FTZ R7, R24.reuse, R7, R18 ;  /* 0x0000000718077223 */ /* 0x040fe40000010012 */
[----:B------:R-:W-:Y:S01]  /*bc10*/  FFMA.FTZ R20, R24, R25, -R20 ;  /* 0x0000001918147223 */ /* 0x000fe20000010814 */
[----:B------:R-:W-:Y:S01]  /*bc20*/  SHF.L.U32 R24, R23, 0x10, RZ ;  /* 0x0000001017187819 */ /* 0x000fe200000006ff */
[C---:B------:R-:W-:Y:S01]  /*bc30*/  IMAD.U32 R18, R21.reuse, 0x10000, RZ ;  /* 0x0001000015127824 */ /* 0x040fe200078e00ff */
[----:B------:R-:W-:Y:S01]  /*bc40*/  LOP3.LUT R21, R21, 0xffff0000, RZ, 0xc0, !PT ;  /* 0xffff000015157812 */ /* 0x000fe200078ec0ff */
[-C--:B------:R-:W-:Y:S01]  /*bc50*/  FMUL.FTZ R26, R26, R31.reuse ;  /* 0x0000001f1a1a7220 */ /* 0x080fe20000410000 */
[----:B------:R-:W-:Y:S01]  /*bc60*/  LOP3.LUT R23, R23, 0xffff0000, RZ, 0xc0, !PT ;  /* 0xffff000017177812 */ /* 0x000fe200078ec0ff */
[----:B------:R-:W-:-:S02]  /*bc70*/  FFMA.FTZ R5, R6, R31, -R5 ;  /* 0x0000001f06057223 */ /* 0x000fc40000010805 */
[----:B------:R-:W-:Y:S02]  /*bc80*/  FFMA.FTZ R26, R6, R29, R26 ;  /* 0x0000001d061a7223 */ /* 0x000fe4000001001a */
[C---:B------:R-:W-:Y:S02]  /*bc90*/  FMUL.FTZ R25, R27.reuse, R18 ;  /* 0x000000121b197220 */ /* 0x040fe40000410000 */
[C---:B------:R-:W-:Y:S02]  /*bca0*/  FMUL.FTZ R6, R22.reuse, R21 ;  /* 0x0000001516067220 */ /* 0x040fe40000410000 */
[-C--:B------:R-:W-:Y:S02]  /*bcb0*/  FMUL.FTZ R27, R27, R24.reuse ;  /* 0x000000181b1b7220 */ /* 0x080fe40000410000 */
[----:B------:R-:W-:Y:S02]  /*bcc0*/  FMUL.FTZ R22, R22, R23 ;  /* 0x0000001716167220 */ /* 0x000fe40000410000 */
[----:B------:R-:W-:-:S02]  /*bcd0*/  FFMA.FTZ R25, R28, R24, -R25 ;  /* 0x000000181c197223 */ /* 0x000fc40000010819 */
[----:B------:R-:W-:Y:S02]  /*bce0*/  FFMA.FTZ R18, R28, R18, R27 ;  /* 0x000000121c127223 */ /* 0x000fe4000001001b */
[C---:B------:R-:W-:Y:S01]  /*bcf0*/  FFMA.FTZ R23, R4.reuse, R23, -R6 ;  /* 0x0000001704177223 */ /* 0x040fe20000010806 */
[----:B------:R-:W-:Y:S01]  /*bd00*/  F2FP.BF16.PACK_AB R6, R7, R20 ;  /* 0x000000140706723e */ /* 0x000fe200000010ff */
[----:B------:R-:W-:Y:S01]  /*bd10*/  FFMA.FTZ R22, R4, R21, R22 ;  /* 0x0000001504167223 */ /* 0x000fe20000010016 */
[----:B------:R-:W-:Y:S02]  /*bd20*/  F2FP.BF16.PACK_AB R7, R26, R5 ;  /* 0x000000051a07723e */ /* 0x000fe400000010ff */
[----:B------:R-:W-:Y:S02]  /*bd30*/  F2FP.BF16.PACK_AB R4, R18, R25 ;  /* 0x000000191204723e */ /* 0x000fe400000010ff */
[----:B------:R-:W-:-:S05]  /*bd40*/  F2FP.BF16.PACK_AB R5, R22, R23 ;  /* 0x000000171605723e */ /* 0x000fca00000010ff */
[----:B------:R1:W-:Y:S02]  /*bd50*/  STS.128 [R19+0x22100], R4 ;  /* 0x0221000413007388 */ /* 0x0003e40000000c00 */
.L_x_2345:
[----:B------:R-:W-:Y:S05]  /*bd60*/  BSYNC B0 ;  /* 0x0000000000007941 */ /* 0x000fea0003800000 */
.L_x_2344:
        /* <DEDUP_REMOVED lines=11> */
[C---:B------:R-:W-:Y:S01]  /*be20*/  IMAD.U32 R19, R16.reuse, 0x10000, RZ ;  /* 0x0001000010137824 */ /* 0x040fe200078e00ff */
[----:B------:R-:W-:Y:S01]  /*be30*/  LOP3.LUT R23, R16, 0xffff0000, RZ, 0xc0, !PT ;  /* 0xffff000010177812 */ /* 0x000fe200078ec0ff */
[C---:B-1----:R-:W-:Y:S01]  /*be40*/  IMAD.U32 R18, R6.reuse, 0x10000, RZ ;  /* 0x0001000006127824 */ /* 0x042fe200078e00ff */
[----:B------:R-:W-:Y:S01]  /*be50*/  LOP3.LUT R14, R6, 0xffff0000, RZ, 0xc0, !PT ;  /* 0xffff0000060e7812 */ /* 0x000fe200078ec0ff */
[C---:B------:R-:W-:Y:S01]  /*be60*/  IMAD.U32 R6, R7.reuse, 0x10000, RZ ;  /* 0x0001000007067824 */ /* 0x040fe200078e00ff */
[----:B------:R-:W-:Y:S01]  /*be70*/  LOP3.LUT R20, R7, 0xffff0000, RZ, 0xc0, !PT ;  /* 0xffff000007147812 */ /* 0x000fe200078ec0ff */
[C---:B------:R-:W-:Y:S01]  /*be80*/  IMAD.U32 R7, R13.reuse, 0x10000, RZ ;  /* 0x000100000d077824 */ /* 0x040fe200078e00ff */
[----:B------:R-:W-:-:S02]  /*be90*/  LOP3.LUT R13, R13, 0xffff0000, RZ, 0xc0, !PT ;  /* 0xffff00000d0d7812 */ /* 0x000fc400078ec0ff */
[----:B------:R-:W-:Y:S01]  /*bea0*/  SHF.L.U32 R22, R4, 0x10, RZ ;  /* 0x0000001004167819 */ /* 0x000fe200000006ff */
[----:B------:R-:W-:Y:S01]  /*beb0*/  FMUL.FTZ R16, R14, R7 ;  /* 0x000000070e107220 */ /* 0x000fe20000410000 */
[----:B------:R-:W-:Y:S01]  /*bec0*/  LOP3.LUT R21, R4, 0xffff0000, RZ, 0xc0, !PT ;  /* 0xffff000004157812 */ /* 0x000fe200078ec0ff */
[-C--:B------:R-:W-:Y:S01]  /*bed0*/  FMUL.FTZ R14, R14, R19.reuse ;  /* 0x000000130e0e7220 */ /* 0x080fe20000410000 */
[C---:B------:R-:W-:Y:S01]  /*bee0*/  SHF.L.U32 R4, R5.reuse, 0x10, RZ ;  /* 0x0000001005047819 */ /* 0x040fe200000006ff */
[C---:B------:R-:W-:Y:S01]  /*bef0*/  FFMA.FTZ R16, R18.reuse, R19, -R16 ;  /* 0x0000001312107223 */ /* 0x040fe20000010810 */
        /* <DEDUP_REMOVED lines=14> */
[C---:B------:R-:W-:Y:S02]  /*bfe0*/  FFMA.FTZ R13, R22.reuse, R18, -R13 ;  /* 0x00000012160d7223 */ /* 0x040fe4000001080d */
[----:B------:R-:W-:Y:S02]  /*bff0*/  FFMA.FTZ R14, R22, R14, R21 ;  /* 0x0000000e160e7223 */ /* 0x000fe40000010015 */
[C---:B------:R-:W-:Y:S01]  /*c000*/  FFMA.FTZ R17, R4.reuse, R17, -R6 ;  /* 0x0000001104117223 */ /* 0x040fe20000010806 */
[----:B------:R-:W-:Y:S01]  /*c010*/  F2FP.BF16.PACK_AB R6, R7, R16 ;  /* 0x000000100706723e */ /* 0x000fe200000010ff */
[----:B------:R-:W-:Y:S01]  /*c020*/  FFMA.FTZ R24, R4, R15, R24 ;  /* 0x0000000f04187223 */ /* 0x000fe20000010018 */
[----:B------:R-:W-:Y:S02]  /*c030*/  F2FP.BF16.PACK_AB R7, R20, R5 ;  /* 0x000000051407723e */ /* 0x000fe400000010ff */
[----:B------:R-:W-:Y:S02]  /*c040*/  F2FP.BF16.PACK_AB R4, R14, R13 ;  /* 0x0000000d0e04723e */ /* 0x000fe400000010ff */
[----:B------:R-:W-:-:S05]  /*c050*/  F2FP.BF16.PACK_AB R5, R24, R17 ;  /* 0x000000111805723e */ /* 0x000fca00000010ff */
[----:B------:R1:W-:Y:S01]  /*c060*/  STS.128 [R12+0xa000], R4 ;  /* 0x00a000040c007388 */ /* 0x0003e20000000c00 */
[----:B------:R-:W-:Y:S05]  /*c070*/  BRA `(.L_x_2335) ;  /* 0x0000396000007947 */ /* 0x000fea0003800000 */
.L_x_2318:
        /* <DEDUP_REMOVED lines=10> */
[C---:B------:R-:W-:Y:S01]  /*c120*/  IMAD.WIDE.U32 R24, R7.reuse, c[0x0][0x280], R24 ;  /* 0x0000a00007187a25 */ /* 0x040fe200078e0018 */
[----:B------:R-:W-:Y:S01]  /*c130*/  LEA.HI R90, R92, R137, RZ, 0x3 ;  /* 0x000000895c5a7211 */ /* 0x000fe200078f18ff */
[----:B------:R-:W-:Y:S01]  /*c140*/  CS2R R26, SRZ ;  /* 0x00000000001a7805 */ /* 0x000fe2000001ff00 */
[----:B------:R-:W-:Y:S01]  /*c150*/  CS2R R50, SRZ ;  /* 0x0000000000327805 */ /* 0x000fe2000001ff00 */
[----:B------:R-:W-:Y:S01]  /*c160*/  IMAD R14, R6, c[0x0][0x280], RZ ;  /* 0x0000a000060e7a24 */ /* 0x000fe200078e02ff */
[----:B------:R-:W-:Y:S01]  /*c170*/  LEA R21, P0, R24, c[0x0][0x270], 0x1 ;  /* 0x00009c0018157a11 */ /* 0x000fe200078008ff */
[----:B------:R-:W-:Y:S01]  /*c180*/  IMAD.MOV.U32 R17, RZ, RZ, R5 ;  /* 0x000000ffff117224 */ /* 0x000fe200078e0005 */
[----:B------:R-:W-:Y:S01]  /*c190*/  SHF.R.S32.HI R5, RZ, 0x1f, R142 ;  /* 0x0000001fff057819 */ /* 0x000fe2000001148e */
[----:B------:R-:W-:Y:S01]  /*c1a0*/  IMAD R14, R7, c[0x0][0x284], R14 ;  /* 0x0000a100070e7a24 */ /* 0x000fe200078e020e */
[----:B------:R-:W-:Y:S01]  /*c1b0*/  CS2R R48, SRZ ;  /* 0x0000000000307805 */ /* 0x000fe2000001ff00 */
[----:B------:R-:W-:Y:S01]  /*c1c0*/  IMAD R20, R6, c[0x0][0x290], RZ ;  /* 0x0000a40006147a24 */ /* 0x000fe200078e02ff */
[----:B------:R-:W-:Y:S01]  /*c1d0*/  CS2R R58, SRZ ;  /* 0x00000000003a7805 */ /* 0x000fe2000001ff00 */
[----:B------:R-:W-:Y:S01]  /*c1e0*/  IMAD.IADD R22, R25, 0x1, R14 ;  /* 0x0000000119167824 */ /* 0x000fe200078e020e */
[----:B------:R-:W-:Y:S01]  /*c1f0*/  CS2R R56, SRZ ;  /* 0x0000000000387805 */ /* 0x000fe2000001ff00 */
[C---:B------:R-:W-:Y:S01]  /*c200*/  IMAD.WIDE.U32 R16, R7.reuse, c[0x0][0x290], R16 ;  /* 0x0000a40007107a25 */ /* 0x040fe200078e0010 */
[----:B------:R-:W-:Y:S01]  /*c210*/  CS2R R66, SRZ ;  /* 0x0000000000427805 */ /* 0x000fe2000001ff00 */
[----:B------:R-:W-:Y:S01]  /*c220*/  CS2R R64, SRZ ;  /* 0x0000000000407805 */ /* 0x000fe2000001ff00 */
[----:B------:R-:W-:Y:S01]  /*c230*/  LEA.HI.X R22, R24, c[0x0][0x274], R22, 0x1, P0 ;  /* 0x00009d0018167a11 */ /* 0x000fe200000f0c16 */
[----:B------:R-:W-:Y:S01]  /*c240*/  IMAD R20, R7, c[0x0][0x294], R20 ;  /* 0x0000a50007147a24 */ /* 0x000fe200078e0214 */
[----:B------:R-:W-:Y:S01]  /*c250*/  ISETP.GE.AND P0, PT, R15, R4, PT ;  /* 0x000000040f00720c */ /* 0x000fe20003f06270 */
[----:B------:R-:W-:Y:S01]  /*c260*/  CS2R R46, SRZ ;  /* 0x00000000002e7805 */ /* 0x000fe2000001ff00 */
[C---:B------:R-:W-:Y:S01]  /*c270*/  LEA R18, P1, R16.reuse, c[0x0][0x288], 0x1 ;  /* 0x0000a20010127a11 */ /* 0x040fe200078208ff */
[----:B------:R-:W-:Y:S01]  /*c280*/  IMAD.IADD R20, R17, 0x1, R20 ;  /* 0x0000000111147824 */ /* 0x000fe200078e0214 */
[----:B------:R-:W-:Y:S01]  /*c290*/  CS2R R44, SRZ ;  /* 0x00000000002c7805 */ /* 0x000fe2000001ff00 */
[----:B------:R1:W2:Y:S01]  /*c2a0*/  SHFL.IDX PT, R17, R22, RZ, 0x1c1f ;  /* 0x001c1fff16117589 */ /* 0x0002a200000e0000 */
[----:B------:R-:W-:Y:S01]  /*c2b0*/  CS2R R54, SRZ ;  /* 0x0000000000367805 */ /* 0x000fe2000001ff00 */
[----:B------:R-:W-:Y:S01]  /*c2c0*/  CS2R R52, SRZ ;  /* 0x0000000000347805 */ /* 0x000fe2000001ff00 */
[----:B------:R-:W-:Y:S01]  /*c2d0*/  LEA.HI.X R20, R16, c[0x0][0x28c], R20, 0x1, P1 ;  /* 0x0000a30010147a11 */ /* 0x000fe200008f0c14 */
[----:B------:R1:W3:Y:S01]  /*c2e0*/  SHFL.IDX PT, R6, R18, RZ, 0x1c1f ;  /* 0x001c1fff12067589 */ /* 0x0002e200000e0000 */
[----:B------:R-:W-:Y:S01]  /*c2f0*/  CS2R R62, SRZ ;  /* 0x00000000003e7805 */ /* 0x000fe2000001ff00 */
[----:B------:R-:W-:Y:S01]  /*c300*/  CS2R R60, SRZ ;  /* 0x00000000003c7805 */ /* 0x000fe2000001ff00 */
[----:B------:R-:W-:Y:S01]  /*c310*/  SHF.R.S32.HI R77, RZ, 0x3, R78 ;  /* 0x00000003ff4d7819 */ /* 0x000fe2000001144e */
[----:B------:R1:W4:Y:S01]  /*c320*/  SHFL.IDX PT, R16, R21, RZ, 0x1c1f ;  /* 0x001c1fff15107589 */ /* 0x00032200000e0000 */
[----:B------:R-:W-:-:S03]  /*c330*/  SHF.R.S32.HI R89, RZ, 0x3, R90 ;  /* 0x00000003ff597819 */ /* 0x000fc6000001145a */
[----:B------:R1:W1:Y:S01]  /*c340*/  SHFL.IDX PT, R7, R20, RZ, 0x1c1f ;  /* 0x001c1fff14077589 */ /* 0x00026200000e0000 */
[----:B------:R-:W-:Y:S05]  /*c350*/  @P0 BRA `(.L_x_2347) ;  /* 0x0000021000000947 */ /* 0x000fea0003800000 */
[----:B------:R-:W-:Y:S01]  /*c360*/  ISETP.GE.AND P0, PT, R142, c[0x0][0x27c], PT ;  /* 0x00009f008e007a0c */ /* 0x000fe20003f06270 */
[----:B------:R-:W-:Y:S01]  /*c370*/  CS2R R58, SRZ ;  /* 0x00000000003a7805 */ /* 0x000fe2000001ff00 */
[----:B------:R-:W-:Y:S01]  /*c380*/  ISETP.GE.AND P2, PT, R137, c[0x0][0x27c], PT ;  /* 0x00009f0089007a0c */ /* 0x000fe20003f46270 */
[----:B------:R-:W-:Y:S01]  /*c390*/  CS2R R56, SRZ ;  /* 0x0000000000387805 */ /* 0x000fe2000001ff00 */
[----:B------:R-:W-:Y:S01]  /*c3a0*/  ISETP.GE.AND P1, PT, R136, c[0x0][0x27c], PT ;  /* 0x00009f0088007a0c */ /* 0x000fe20003f26270 */
[----:B------:R-:W-:Y:S01]  /*c3b0*/  CS2R R54, SRZ ;  /* 0x0000000000367805 */ /* 0x000fe2000001ff00 */
[----:B------:R-:W-:Y:S01]  /*c3c0*/  CS2R R52, SRZ ;  /* 0x0000000000347805 */ /* 0x000fe2000001ff00 */
[----:B------:R-:W-:Y:S01]  /*c3d0*/  CS2R R50, SRZ ;  /* 0x0000000000327805 */ /* 0x000fe2000001ff00 */
[----:B------:R-:W-:-:S05]  /*c3e0*/  CS2R R48, SRZ ;  /* 0x0000000000307805 */ /* 0x000fca000001ff00 */
[----:B------:R-:W-:Y:S02]  /*c3f0*/  @!P0 IMAD.SHL.U32 R25, R142, 0x2, RZ ;  /* 0x000000028e198824 */ /* 0x000fe400078e00ff */
[----:B------:R-:W-:Y:S02]  /*c400*/  @!P2 SHF.L.U32 R19, R89, 0x3, RZ ;  /* 0x000000035913a819 */ /* 0x000fe400000006ff */
[----:B------:R-:W-:Y:S01]  /*c410*/  @!P1 IMAD.SHL.U32 R31, R77, 0x8, RZ ;  /* 0x000000084d1f9824 */ /* 0x000fe200078e00ff */
[-C--:B---3--:R-:W-:Y:S02]  /*c420*/  @!P0 IADD3 R24, P3, R6, R25.reuse, RZ ;  /* 0x0000001906188210 */ /* 0x088fe40007f7e0ff */
[----:B-1----:R-:W-:Y:S01]  /*c430*/  @!P2 IMAD.WIDE R36, R19, 0x2, R6 ;  /* 0x000000021324a825 */ /* 0x002fe200078e0206 */
[----:B----4-:R-:W-:-:S03]  /*c440*/  @!P0 IADD3 R28, P4, R16, R25, RZ ;  /* 0x00000019101c8210 */ /* 0x010fc60007f9e0ff */
[C---:B--2---:R-:W-:Y:S01]  /*c450*/  @!P1 IMAD.WIDE R32, R31.reuse, 0x2, R16 ;  /* 0x000000021f209825 */ /* 0x044fe200078e0210 */
[----:B------:R-:W-:Y:S01]  /*c460*/  CS2R R46, SRZ ;  /* 0x00000000002e7805 */ /* 0x000fe2000001ff00 */
[----:B------:R-:W-:Y:S01]  /*c470*/  CS2R R44, SRZ ;  /* 0x00000000002c7805 */ /* 0x000fe2000001ff00 */
[----:B------:R-:W-:Y:S01]  /*c480*/  CS2R R66, SRZ ;  /* 0x0000000000427805 */ /* 0x000fe2000001ff00 */
[----:B------:R-:W-:Y:S01]  /*c490*/  @!P1 IMAD.WIDE R30, R31, 0x2, R6 ;  /* 0x000000021f1e9825 */ /* 0x000fe200078e0206 */
[----:B------:R-:W-:Y:S01]  /*c4a0*/  @!P0 SHF.L.U64.HI R6, R142, 0x1, R5 ;  /* 0x000000018e068819 */ /* 0x000fe20000010205 */
[----:B------:R-:W-:Y:S01]  /*c4b0*/  CS2R R64, SRZ ;  /* 0x0000000000407805 */ /* 0x000fe2000001ff00 */
[----:B------:R-:W-:Y:S01]  /*c4c0*/  CS2R R62, SRZ ;  /* 0x00000000003e7805 */ /* 0x000fe2000001ff00 */
[----:B------:R-:W-:Y:S01]  /*c4d0*/  CS2R R60, SRZ ;  /* 0x00000000003c7805 */ /* 0x000fe2000001ff00 */
[----:B------:R-:W-:Y:S01]  /*c4e0*/  @!P2 IMAD.WIDE R34, R19, 0x2, R16 ;  /* 0x000000021322a825 */ /* 0x000fe200078e0210 */
[----:B------:R-:W-:Y:S01]  /*c4f0*/  @!P0 IADD3.X R29, R17, R6, RZ, P4, !PT ;  /* 0x00000006111d8210 */ /* 0x000fe200027fe4ff */
[----:B------:R1:W5:Y:S02]  /*c500*/  @!P2 LD.E.128 R52, [R36.64] ;  /* 0x000000082434a980 */ /* 0x000364000c101d00 */
[----:B------:R-:W-:-:S02]  /*c510*/  @!P0 IMAD.X R25, R7, 0x1, R6, P3 ;  /* 0x0000000107198824 */ /* 0x000fc400018e0606 */
[----:B------:R1:W5:Y:S04]  /*c520*/  @!P2 LD.E.128 R56, [R34.64] ;  /* 0x000000082238a980 */ /* 0x000368000c101d00 */
[----:B------:R1:W5:Y:S04]  /*c530*/  @!P1 LD.E.128 R48, [R32.64] ;  /* 0x0000000820309980 */ /* 0x000368000c101d00 */
[----:B------:R1:W5:Y:S04]  /*c540*/  @!P1 LD.E.128 R44, [R30.64] ;  /* 0x000000081e2c9980 */ /* 0x000368000c101d00 */
[----:B------:R1:W5:Y:S04]  /*c550*/  @!P0 LD.E.128 R64, [R28.64] ;  /* 0x000000081c408980 */ /* 0x000368000c101d00 */
[----:B------:R1:W5:Y:S02]  /*c560*/  @!P0 LD.E.128 R60, [R24.64] ;  /* 0x00000008183c8980 */ /* 0x000364000c101d00 */
.L_x_2347:
[----:B------:R-:W-:Y:S05]  /*c570*/  BSYNC B0 ;  /* 0x0000000000007941 */ /* 0x000fea0003800000 */
.L_x_2346:
[----:B-1----:R-:W-:Y:S01]  /*c580*/  IADD3 R7, R15, 0x40, RZ ;  /* 0x000000400f077810 */ /* 0x002fe20007ffe0ff */
[----:B-----5:R-:W-:Y:S01]  /*c590*/  IMAD.MOV.U32 R15, RZ, RZ, R50 ;  /* 0x000000ffff0f7224 */ /* 0x020fe200078e0032 */
[----:B------:R1:W4:Y:S01]  /*c5a0*/  SHFL.IDX PT, R71, R22, 0x1, 0x1c1f ;  /* 0x003c1f0016477f89 */ /* 0x00032200000e0000 */
[----:B------:R-:W-:Y:S01]  /*c5b0*/  IMAD.MOV.U32 R14, RZ, RZ, R51 ;  /* 0x000000ffff0e7224 */ /* 0x000fe200078e0033 */
[----:B------:R-:W-:Y:S01]  /*c5c0*/  ISETP.GE.AND P0, PT, R7, R4, PT ;  /* 0x000000040700720c */ /* 0x000fe20003f06270 */
[----:B------:R-:W-:Y:S01]  /*c5d0*/  IMAD.MOV.U32 R7, RZ, RZ, R48 ;  /* 0x000000ffff077224 */ /* 0x000fe200078e0030 */
[----:B------:R-:W-:Y:S01]  /*c5e0*/  PRMT R108, R15, 0x7610, R108 ;  /* 0x000076100f6c7816 */ /* 0x000fe2000000006c */
[----:B---3--:R-:W-:Y:S01]  /*c5f0*/  IMAD.MOV.U32 R6, RZ, RZ, R49 ;  /* 0x000000ffff067224 */ /* 0x008fe200078e0031 */
        /* <DEDUP_REMOVED lines=33> */
[----:B--2---:R-:W-:Y:S01]  /*c810*/  IMAD.MOV.U32 R17, RZ, RZ, R62 ;  /* 0x000000ffff117224 */ /* 0x004fe200078e003e */
[----:B------:R-:W-:Y:S01]  /*c820*/  PRMT R15, R7, 0x7610, R15 ;  /* 0x00007610070f7816 */ /* 0x000fe2000000000f */
[----:B----4-:R-:W-:Y:S01]  /*c830*/  IMAD.MOV.U32 R16, RZ, RZ, R63 ;  /* 0x000000ffff107224 */ /* 0x010fe200078e003f */
[----:B------:R-:W-:Y:S01]  /*c840*/  PRMT R14, R6, 0x7610, R14 ;  /* 0x00007610060e7816 */ /* 0x000fe2000000000e */
[----:B------:R-:W-:Y:S01]  /*c850*/  IMAD.MOV.U32 R7, RZ, RZ, R60 ;  /* 0x000000ffff077224 */ /* 0x000fe200078e003c */
[----:B------:R-:W2:Y:S01]  /*c860*/  SHFL.IDX PT, R70, R21, 0x1, 0x1c1f ;  /* 0x003c1f0015467f89 */ /* 0x000ea200000e0000 */
[----:B------:R-:W-:Y:S01]  /*c870*/  IMAD.MOV.U32 R6, RZ, RZ, R61 ;  /* 0x000000ffff067224 */ /* 0x000fe200078e003d */
[----:B------:R-:W-:Y:S01]  /*c880*/  BSSY B0, `(.L_x_2348) ;  /* 0x0000034000007945 */ /* 0x000fe20003800000 */
[----:B------:R-:W-:Y:S01]  /*c890*/  PRMT R120, R17, 0x7610, R120 ;  /* 0x0000761011787816 */ /* 0x000fe20000000078 */
[----:B------:R3:W4:Y:S01]  /*c8a0*/  SHFL.IDX PT, R19, R20, 0x1, 0x1c1f ;  /* 0x003c1f0014137f89 */ /* 0x00072200000e0000 */
[----:B------:R-:W-:Y:S01]  /*c8b0*/  PRMT R119, R16, 0x7610, R119 ;  /* 0x0000761010777816 */ /* 0x000fe20000000077 */
[----:B------:R-:W-:Y:S01]  /*c8c0*/  CS2R R24, SRZ ;  /* 0x0000000000187805 */ /* 0x000fe2000001ff00 */
[----:B------:R-:W-:Y:S01]  /*c8d0*/  PRMT R118, R7, 0x7610, R118 ;  /* 0x0000761007767816 */ /* 0x000fe20000000076 */
[----:B------:R-:W2:Y:S01]  /*c8e0*/  SHFL.IDX PT, R18, R18, 0x1, 0x1c1f ;  /* 0x003c1f0012127f89 */ /* 0x000ea200000e0000 */
[----:B------:R-:W-:Y:S01]  /*c8f0*/  PRMT R117, R6, 0x7610, R117 ;  /* 0x0000761006757816 */ /* 0x000fe20000000075 */
[----:B------:R-:W-:Y:S01]  /*c900*/  CS2R R34, SRZ ;  /* 0x0000000000227805 */ /* 0x000fe2000001ff00 */
[----:B------:R-:W-:Y:S01]  /*c910*/  CS2R R32, SRZ ;  /* 0x0000000000207805 */ /* 0x000fe2000001ff00 */
[----:B------:R-:W-:Y:S01]  /*c920*/  CS2R R42, SRZ ;  /* 0x00000000002a7805 */ /* 0x000fe2000001ff00 */
[----:B------:R-:W-:Y:S01]  /*c930*/  CS2R R40, SRZ ;  /* 0x0000000000287805 */ /* 0x000fe2000001ff00 */
[----:B-1----:R-:W-:Y:S01]  /*c940*/  CS2R R22, SRZ ;  /* 0x0000000000167805 */ /* 0x002fe2000001ff00 */
[----:B------:R-:W-:Y:S01]  /*c950*/  CS2R R30, SRZ ;  /* 0x00000000001e7805 */ /* 0x000fe2000001ff00 */
[----:B------:R-:W-:Y:S01]  /*c960*/  CS2R R28, SRZ ;  /* 0x00000000001c7805 */ /* 0x000fe2000001ff00 */
[----:B------:R-:W-:Y:S01]  /*c970*/  CS2R R38, SRZ ;  /* 0x0000000000267805 */ /* 0x000fe2000001ff00 */
[----:B------:R-:W-:Y:S01]  /*c980*/  CS2R R36, SRZ ;  /* 0x0000000000247805 */ /* 0x000fe2000001ff00 */
[----:B---3--:R-:W-:Y:S01]  /*c990*/  CS2R R20, SRZ ;  /* 0x0000000000147805 */ /* 0x008fe2000001ff00 */
[----:B------:R-:W-:Y:S05]  /*c9a0*/  @P0 BRA `(.L_x_2349) ;  /* 0x0000021000000947 */ /* 0x000fea0003800000 */
[----:B----4-:R-:W-:Y:S01]  /*c9b0*/  ISETP.GE.AND P0, PT, R142, c[0x0][0x27c], PT ;  /* 0x00009f008e007a0c */ /* 0x010fe20003f06270 */
        /* <DEDUP_REMOVED lines=8> */
[C---:B------:R-:W-:Y:S01]  /*ca40*/  @!P0 IMAD.SHL.U32 R16, R142.reuse, 0x2, RZ ;  /* 0x000000028e108824 */ /* 0x040fe200078e00ff */
[----:B------:R-:W-:Y:S02]  /*ca50*/  @!P0 SHF.L.U64.HI R5, R142, 0x1, R5 ;  /* 0x000000018e058819 */ /* 0x000fe40000010205 */
[----:B------:R-:W-:Y:S01]  /*ca60*/  @!P2 SHF.L.U32 R7, R89, 0x3, RZ ;  /* 0x000000035907a819 */ /* 0x000fe200000006ff */
[----:B------:R-:W-:Y:S01]  /*ca70*/  @!P1 IMAD.SHL.U32 R6, R77, 0x8, RZ ;  /* 0x000000084d069824 */ /* 0x000fe200078e00ff */
[-C--:B--2---:R-:W-:Y:S02]  /*ca80*/  @!P0 IADD3 R72, P4, R70, R16.reuse, RZ ;  /* 0x0000001046488210 */ /* 0x084fe40007f9e0ff */
[----:B------:R-:W-:Y:S01]  /*ca90*/  @!P0 IADD3 R16, P3, R18, R16, RZ ;  /* 0x0000001012108210 */ /* 0x000fe20007f7e0ff */
[C-C-:B------:R-:W-:Y:S01]  /*caa0*/  @!P2 IMAD.WIDE R80, R7.reuse, 0x2, R70.reuse ;  /* 0x000000020750a825 */ /* 0x140fe200078e0246 */
[----:B------:R-:W-:Y:S01]  /*cab0*/  CS2R R22, SRZ ;  /* 0x0000000000167805 */ /* 0x000fe2000001ff00 */
[----:B------:R-:W-:Y:S01]  /*cac0*/  CS2R R20, SRZ ;  /* 0x0000000000147805 */ /* 0x000fe2000001ff00 */
[----:B------:R-:W-:Y:S01]  /*cad0*/  CS2R R42, SRZ ;  /* 0x00000000002a7805 */ /* 0x000fe2000001ff00 */
[C---:B------:R-:W-:Y:S01]  /*cae0*/  @!P1 IMAD.WIDE R74, R6.reuse, 0x2, R70 ;  /* 0x00000002064a9825 */ /* 0x040fe200078e0246 */
[----:B------:R-:W-:Y:S01]  /*caf0*/  CS2R R40, SRZ ;  /* 0x0000000000287805 */ /* 0x000fe2000001ff00 */
[----:B------:R-:W-:Y:S01]  /*cb00*/  CS2R R38, SRZ ;  /* 0x0000000000267805 */ /* 0x000fe2000001ff00 */
[----:B------:R-:W-:Y:S01]  /*cb10*/  CS2R R36, SRZ ;  /* 0x0000000000247805 */ /* 0x000fe2000001ff00 */
[--C-:B------:R-:W-:Y:S01]  /*cb20*/  @!P2 IMAD.WIDE R84, R7, 0x2, R18.reuse ;  /* 0x000000020754a825 */ /* 0x100fe200078e0212 */
[----:B------:R-:W-:Y:S01]  /*cb30*/  @!P0 IADD3.X R73, R71, R5, RZ, P4, !PT ;  /* 0x0000000547498210 */ /* 0x000fe200027fe4ff */
[----:B------:R1:W5:Y:S02]  /*cb40*/  @!P2 LD.E.128 R32, [R80.64] ;  /* 0x000000085020a980 */ /* 0x000364000c101d00 */
[----:B------:R-:W-:-:S02]  /*cb50*/  @!P1 IMAD.WIDE R6, R6, 0x2, R18 ;  /* 0x0000000206069825 */ /* 0x000fc400078e0212 */
[----:B------:R1:W5:Y:S02]  /*cb60*/  @!P2 LD.E.128 R28, [R84.64] ;  /* 0x00000008541ca980 */ /* 0x000364000c101d00 */
[----:B------:R-:W-:Y:S02]  /*cb70*/  @!P0 IMAD.X R17, R19, 0x1, R5, P3 ;  /* 0x0000000113118824 */ /* 0x000fe400018e0605 */
[----:B------:R1:W5:Y:S04]  /*cb80*/  @!P1 LD.E.128 R24, [R74.64] ;  /* 0x000000084a189980 */ /* 0x000368000c101d00 */
[----:B------:R1:W5:Y:S04]  /*cb90*/  @!P1 LD.E.128 R20, [R6.64] ;  /* 0x0000000806149980 */ /* 0x000368000c101d00 */
[----:B------:R1:W5:Y:S04]  /*cba0*/  @!P0 LD.E.128 R40, [R72.64] ;  /* 0x0000000848288980 */ /* 0x000368000c101d00 */
[----:B------:R1:W5:Y:S02]  /*cbb0*/  @!P0 LD.E.128 R36, [R16.64] ;  /* 0x0000000810248980 */ /* 0x000364000c101d00 */
.L_x_2349:
[----:B----4-:R-:W-:Y:S05]  /*cbc0*/  BSYNC B0 ;  /* 0x0000000000007941 */ /* 0x010fea0003800000 */
.L_x_2348:
[----:B-----5:R-:W-:Y:S01]  /*cbd0*/  IMAD.MOV.U32 R5, RZ, RZ, R26 ;  /* 0x000000ffff057224 */ /* 0x020fe200078e001a */
[----:B------:R-:W-:-:S04]  /*cbe0*/  DEPBAR.LE SB0, 0x3 ;  /* 0x000080c00000791a */ /* 0x000fc80000000000 */
[----:B------:R-:W-:Y:S01]  /*cbf0*/  PRMT R76, R5, 0x7610, R76 ;  /* 0x00007610054c7816 */ /* 0x000fe2000000004c */
[----:B-1----:R-:W-:Y:S01]  /*cc00*/  IMAD.MOV.U32 R6, RZ, RZ, R25 ;  /* 0x000000ffff067224 */ /* 0x002fe200078e0019 */
        /* <DEDUP_REMOVED lines=8> */
[----:B------:R-:W-:Y:S01]  /*cc90*/  IMAD.IADD R100, R4, 0x1, -R209 ;  /* 0x0000000104647824 */ /* 0x000fe200078e0ad1 */
        /* <DEDUP_REMOVED lines=14> */
[----:B------:R-:W-:Y:S01]  /*cd80*/  BAR.SYNC.DEFER_BLOCKING 0x0 ;  /* 0x0000000000007b1d */ /* 0x000fe20000010000 */
        /* <DEDUP_REMOVED lines=13> */
[----:B--2---:R-:W-:Y:S01]  /*ce60*/  PRMT R70, R7, 0x7610, R70 ;  /* 0x0000761007467816 */ /* 0x004fe20000000046 */
[----:B------:R-:W-:Y:S01]  /*ce70*/  IMAD.MOV.U32 R7, RZ, RZ, R38 ;  /* 0x000000ffff077224 */ /* 0x000fe200078e0026 */
[----:B------:R-:W-:Y:S01]  /*ce80*/  PRMT R82, R6, 0x7610, R82 ;  /* 0x0000761006527816 */ /* 0x000fe20000000052 */
[----:B------:R-:W-:Y:S01]  /*ce90*/  IMAD.MOV.U32 R6, RZ, RZ, R39 ;  /* 0x000000ffff067224 */ /* 0x000fe200078e0027 */
[----:B------:R-:W-:Y:S01]  /*cea0*/  PRMT R81, R5, 0x7610, R81 ;  /* 0x0000761005517816 */ /* 0x000fe20000000051 */
[----:B------:R-:W-:Y:S01]  /*ceb0*/  IMAD.MOV.U32 R5, RZ, RZ, R36 ;  /* 0x000000ffff057224 */ /* 0x000fe200078e0024 */
[----:B------:R-:W-:Y:S01]  /*cec0*/  PRMT R80, R4, 0x7610, R80 ;  /* 0x0000761004507816 */ /* 0x000fe20000000050 */
[----:B------:R-:W-:Y:S01]  /*ced0*/  IMAD.MOV.U32 R4, RZ, RZ, R37 ;  /* 0x000000ffff047224 */ /* 0x000fe200078e0025 */
[----:B------:R-:W-:-:S02]  /*cee0*/  PRMT R71, R16, 0x7610, R71 ;  /* 0x0000761010477816 */ /* 0x000fc40000000047 */
[----:B------:R-:W-:Y:S02]  /*cef0*/  PRMT R95, R7, 0x7610, R95 ;  /* 0x00007610075f7816 */ /* 0x000fe4000000005f */
[----:B------:R-:W-:Y:S02]  /*cf00*/  PRMT R94, R6, 0x7610, R94 ;  /* 0x00007610065e7816 */ /* 0x000fe4000000005e */
[----:B------:R-:W-:Y:S02]  /*cf10*/  PRMT R93, R5, 0x7610, R93 ;  /* 0x00007610055d7816 */ /* 0x000fe4000000005d */
[----:B------:R-:W-:Y:S01]  /*cf20*/  PRMT R91, R4, 0x7610, R91 ;  /* 0x00007610045b7816 */ /* 0x000fe2000000005b */
[----:B------:R-:W-:Y:S05]  /*cf30*/  @P0 BRA `(.L_x_2351) ;  /* 0x0000150000000947 */ /* 0x000fea0003800000 */
[----:B------:R-:W-:Y:S01]  /*cf40*/  ISETP.GE.AND P0, PT, R142, c[0x0][0x27c], PT ;  /* 0x00009f008e007a0c */ /* 0x000fe20003f06270 */
[----:B------:R-:W-:-:S12]  /*cf50*/  BSSY B0, `(.L_x_2352) ;  /* 0x000006c000007945 */ /* 0x000fd80003800000 */
        /* <DEDUP_REMOVED lines=8> */
[----:B------:R-:W-:Y:S01]  /*cfe0*/  SHF.R.U32.HI R64, RZ, 0x10, R65 ;  /* 0x00000010ff407819 */ /* 0x000fe20000011641 */
[----:B------:R-:W-:Y:S01]  /*cff0*/  IMAD.SHL.U32 R116, R116, 0x2, RZ ;  /* 0x0000000274747824 */ /* 0x000fe200078e00ff */
[----:B------:R-:W-:-:S02]  /*d000*/  LEA.HI R4, R4, R5, RZ, 0x3 ;  /* 0x0000000504047211 */ /* 0x000fc400078f18ff */
[----:B------:R-:W-:Y:S02]  /*d010*/  LOP3.LUT R6, R83, 0x38, R6, 0xf8, !PT ;  /* 0x0000003853067812 */ /* 0x000fe400078ef806 */
[----:B------:R-:W1:Y:S01]  /*d020*/  LDS.128 R16, [R116+0x18100] ;  /* 0x0181000074107984 */ /* 0x000e620000000c00 */
[----:B------:R-:W-:Y:S01]  /*d030*/  IMAD.SHL.U32 R4, R4, 0x400, RZ ;  /* 0x0000040004047824 */ /* 0x000fe200078e00ff */
[----:B------:R-:W-:Y:S02]  /*d040*/  LOP3.LUT R115, R6, R13, RZ, 0x3c, !PT ;  /* 0x0000000d06737212 */ /* 0x000fe400078e3cff */
[--C-:B------:R-:W-:Y:S02]  /*d050*/  SHF.R.U64 R65, R66, 0x10, R67.reuse ;  /* 0x0000001042417819 */ /* 0x100fe40000001243 */
[----:B------:R-:W-:Y:S02]  /*d060*/  LOP3.LUT R4, R4, 0x7fffe000, RZ, 0xc0, !PT ;  /* 0x7fffe00004047812 */ /* 0x000fe400078ec0ff */
[----:B------:R-:W-:-:S02]  /*d070*/  SHF.R.U32.HI R66, RZ, 0x10, R67 ;  /* 0x00000010ff427819 */ /* 0x000fc40000011643 */
[----:B------:R-:W-:Y:S02]  /*d080*/  IADD3 R115, R115, R4, R12 ;  /* 0x0000000473737210 */ /* 0x000fe40007ffe00c */
[--C-:B------:R-:W-:Y:S02]  /*d090*/  SHF.R.U64 R67, R60, 0x10, R61.reuse ;  /* 0x000000103c437819 */ /* 0x100fe4000000123d */
[----:B------:R-:W-:Y:S01]  /*d0a0*/  SHF.R.U32.HI R60, RZ, 0x10, R61 ;  /* 0x00000010ff3c7819 */ /* 0x000fe2000001163d */
[----:B------:R-:W-:Y:S01]  /*d0b0*/  IMAD.SHL.U32 R115, R115, 0x2, RZ ;  /* 0x0000000273737824 */ /* 0x000fe200078e00ff */
[----:B------:R-:W-:Y:S02]  /*d0c0*/  PRMT R118, R118, 0x5410, R67 ;  /* 0x0000541076767816 */ /* 0x000fe40000000043 */
[----:B------:R-:W-:Y:S02]  /*d0d0*/  PRMT R122, R122, 0x5410, R125 ;  /* 0x000054107a7a7816 */ /* 0x000fe4000000007d */
[----:B------:R-:W2:Y:S01]  /*d0e0*/  LDS.128 R4, [R115+0x18100] ;  /* 0x0181000073047984 */ /* 0x000ea20000000c00 */
[--C-:B------:R-:W-:Y:S01]  /*d0f0*/  SHF.R.U64 R61, R62, 0x10, R63.reuse ;  /* 0x000000103e3d7819 */ /* 0x100fe2000000123f */
[----:B------:R-:W-:Y:S01]  /*d100*/  IMAD.U32 R128, R118, 0x10000, RZ ;  /* 0x0001000076807824 */ /* 0x000fe200078e00ff */
[----:B------:R-:W-:-:S02]  /*d110*/  SHF.R.U32.HI R62, RZ, 0x10, R63 ;  /* 0x00000010ff3e7819 */ /* 0x000fc4000001163f */
[----:B------:R-:W-:Y:S02]  /*d120*/  PRMT R117, R117, 0x5410, R60 ;  /* 0x0000541075757816 */ /* 0x000fe4000000003c */
[----:B------:R-:W-:Y:S02]  /*d130*/  PRMT R121, R121, 0x5410, R64 ;  /* 0x0000541079797816 */ /* 0x000fe40000000040 */
[----:B------:R-:W-:Y:S01]  /*d140*/  PRMT R123, R123, 0x5410, R66 ;  /* 0x000054107b7b7816 */ /* 0x000fe20000000042 */
[----:B------:R-:W-:Y:S01]  /*d150*/  IMAD.U32 R127, R117, 0x10000, RZ ;  /* 0x00010000757f7824 */ /* 0x000fe200078e00ff */
[----:B------:R-:W-:Y:S02]  /*d160*/  SHF.L.U32 R126, R122, 0x10, RZ ;  /* 0x000000107a7e7819 */ /* 0x000fe400000006ff */
[----:B------:R-:W-:Y:S02]  /*d170*/  PRMT R124, R124, 0x5410, R65 ;  /* 0x000054107c7c7816 */ /* 0x000fe40000000041 */
[----:B------:R-:W-:-:S02]  /*d180*/  PRMT R120, R120, 0x5410, R61 ;  /* 0x0000541078787816 */ /* 0x000fc4000000003d */
[----:B------:R-:W-:Y:S02]  /*d190*/  PRMT R119, R119, 0x5410, R62 ;  /* 0x0000541077777816 */ /* 0x000fe4000000003e */
[----:B------:R-:W-:Y:S01]  /*d1a0*/  LOP3.LUT R117, R117, 0xffff0000, RZ, 0xc0, !PT ;  /* 0xffff000075757812 */ /* 0x000fe200078ec0ff */
[C---:B-1----:R-:W-:Y:S01]  /*d1b0*/  IMAD.U32 R60, R17.reuse, 0x10000, RZ ;  /* 0x00010000113c7824 */ /* 0x042fe200078e00ff */
[----:B------:R-:W-:Y:S01]  /*d1c0*/  LOP3.LUT R63, R17, 0xffff0000, RZ, 0xc0, !PT ;  /* 0xffff0000113f7812 */ /* 0x000fe200078ec0ff */
[----:B------:R-:W-:Y:S01]  /*d1d0*/  IMAD.U32 R61, R16, 0x10000, RZ ;  /* 0x00010000103d7824 */ /* 0x000fe200078e00ff */
[C---:B------:R-:W-:Y:S01]  /*d1e0*/  SHF.L.U32 R17, R19.reuse, 0x10, RZ ;  /* 0x0000001013117819 */ /* 0x040fe200000006ff */
[----:B------:R-:W-:Y:S01]  /*d1f0*/  IMAD.U32 R62, R18, 0x10000, RZ ;  /* 0x00010000123e7824 */ /* 0x000fe200078e00ff */
[----:B------:R-:W-:Y:S02]  /*d200*/  LOP3.LUT R64, R19, 0xffff0000, RZ, 0xc0, !PT ;  /* 0xffff000013407812 */ /* 0x000fe400078ec0ff */
[----:B------:R-:W-:-:S02]  /*d210*/  LOP3.LUT R16, R16, 0xffff0000, RZ, 0xc0, !PT ;  /* 0xffff000010107812 */ /* 0x000fc400078ec0ff */
[----:B------:R-:W-:Y:S01]  /*d220*/  LOP3.LUT R18, R18, 0xffff0000, RZ, 0xc0, !PT ;  /* 0xffff000012127812 */ /* 0x000fe200078ec0ff */
[----:B--2---:R-:W-:Y:S01]  /*d230*/  IMAD.U32 R129, R4, 0x10000, RZ ;  /* 0x0001000004817824 */ /* 0x004fe200078e00ff */
[C---:B------:R-:W-:Y:S01]  /*d240*/  LOP3.LUT R66, R5.reuse, 0xffff0000, RZ, 0xc0, !PT ;  /* 0xffff000005427812 */ /* 0x040fe200078ec0ff */
[----:B------:R-:W-:Y:S01]  /*d250*/  IMAD.U32 R19, R5, 0x10000, RZ ;  /* 0x0001000005137824 */ /* 0x000fe200078e00ff */
[C---:B------:R-:W-:Y:S01]  /*d260*/  LOP3.LUT R5, R6.reuse, 0xffff0000, RZ, 0xc0, !PT ;  /* 0xffff000006057812 */ /* 0x040fe200078ec0ff */
[----:B------:R-:W-:Y:S01]  /*d270*/  IMAD.U32 R65, R6, 0x10000, RZ ;  /* 0x0001000006417824 */ /* 0x000fe200078e00ff */
[----:B------:R-:W-:Y:S01]  /*d280*/  LOP3.LUT R125, R7, 0xffff0000, RZ, 0xc0, !PT ;  /* 0xffff0000077d7812 */ /* 0x000fe200078ec0ff */
[C---:B------:R-:W-:Y:S01]  /*d290*/  FMUL.FTZ R6, R129.reuse, R128 ;  /* 0x0000008081067220 */ /* 0x040fe20000410000 */
[----:B------:R-:W-:Y:S01]  /*d2a0*/  LOP3.LUT R4, R4, 0xffff0000, RZ, 0xc0, !PT ;  /* 0xffff000004047812 */ /* 0x000fe200078ec0ff */
[----:B------:R-:W-:Y:S02]  /*d2b0*/  FMUL.FTZ R130, R129, R126 ;  /* 0x0000007e81827220 */ /* 0x000fe40000410000 */
[----:B------:R-:W-:-:S02]  /*d2c0*/  IMAD.U32 R67, R7, 0x10000, RZ ;  /* 0x0001000007437824 */ /* 0x000fc400078e00ff */
[----:B------:R-:W-:Y:S01]  /*d2d0*/  FFMA.FTZ R7, R61, R126, -R6 ;  /* 0x0000007e3d077223 */ /* 0x000fe20000010806 */
[----:B------:R-:W-:Y:S01]  /*d2e0*/  SHF.L.U32 R126, R119, 0x10, RZ ;  /* 0x00000010777e7819 */ /* 0x000fe200000006ff */
[----:B------:R-:W-:Y:S01]  /*d2f0*/  IMAD.U32 R6, R121, 0x10000, RZ ;  /* 0x0001000079067824 */ /* 0x000fe200078e00ff */
[----:B------:R-:W-:Y:S01]  /*d300*/  LOP3.LUT R119, R119, 0xffff0000, RZ, 0xc0, !PT ;  /* 0xffff000077777812 */ /* 0x000fe200078ec0ff */
[----:B------:R-:W-:Y:S01]  /*d310*/  FMUL.FTZ R129, R19, R127 ;  /* 0x0000007f13817220 */ /* 0x000fe20000410000 */
[----:B------:R-:W-:Y:S01]  /*d320*/  LOP3.LUT R121, R121, 0xffff0000, RZ, 0xc0, !PT ;  /* 0xffff000079797812 */ /* 0x000fe200078ec0ff */
[----:B------:R-:W-:Y:S02]  /*d330*/  FFMA.FTZ R61, R61, R128, R130 ;  /* 0x000000803d3d7223 */ /* 0x000fe40000010082 */
[C---:B------:R-:W-:Y:S01]  /*d340*/  IMAD.U32 R128, R123.reuse, 0x10000, RZ ;  /* 0x000100007b807824 */ /* 0x040fe200078e00ff */
[----:B------:R-:W-:Y:S01]  /*d350*/  LOP3.LUT R123, R123, 0xffff0000, RZ, 0xc0, !PT ;  /* 0xffff00007b7b7812 */ /* 0x000fe200078ec0ff */
[----:B------:R-:W-:-:S02]  /*d360*/  FMUL.FTZ R130, R19, R6 ;  /* 0x0000000613827220 */ /* 0x000fc40000410000 */
[----:B------:R-:W-:Y:S01]  /*d370*/  FFMA.FTZ R6, R60, R6, -R129 ;  /* 0x000000063c067223 */ /* 0x000fe20000010881 */
[----:B------:R-:W-:Y:S01]  /*d380*/  LOP3.LUT R129, R118, 0xffff0000, RZ, 0xc0, !PT ;  /* 0xffff000076817812 */ /* 0x000fe200078ec0ff */
[C---:B------:R-:W-:Y:S02]  /*d390*/  FMUL.FTZ R19, R67.reuse, R126 ;  /* 0x0000007e43137220 */ /* 0x040fe40000410000 */
[-C--:B------:R-:W-:Y:S02]  /*d3a0*/  FMUL.FTZ R67, R67, R128.reuse ;  /* 0x0000008043437220 */ /* 0x080fe40000410000 */
[----:B------:R-:W-:Y:S01]  /*d3b0*/  FFMA.FTZ R60, R60, R127, R130 ;  /* 0x0000007f3c3c7223 */ /* 0x000fe20000010082 */
[----:B------:R-:W-:Y:S01]  /*d3c0*/  LOP3.LUT R127, R122, 0xffff0000, RZ, 0xc0, !PT ;  /* 0xffff00007a7f7812 */ /* 0x000fe200078ec0ff */
[C---:B------:R-:W-:Y:S02]  /*d3d0*/  FFMA.FTZ R19, R17.reuse, R128, -R19 ;  /* 0x0000008011137223 */ /* 0x040fe40000010813 */
[----:B------:R-:W-:-:S02]  /*d3e0*/  FFMA.FTZ R67, R17, R126, R67 ;  /* 0x0000007e11437223 */ /* 0x000fc40000010043 */
[----:B------:R-:W-:Y:S02]  /*d3f0*/  FMUL.FTZ R17, R4, R129 ;  /* 0x0000008104117220 */ /* 0x000fe40000410000 */
[C---:B------:R-:W-:Y:S01]  /*d400*/  IMAD.U32 R126, R124.reuse, 0x10000, RZ ;  /* 0x000100007c7e7824 */ /* 0x040fe200078e00ff */
[----:B------:R-:W-:Y:S01]  /*d410*/  LOP3.LUT R124, R124, 0xffff0000, RZ, 0xc0, !PT ;  /* 0xffff00007c7c7812 */ /* 0x000fe200078ec0ff */
[-C--:B------:R-:W-:Y:S02]  /*d420*/  FFMA.FTZ R122, R16, R127.reuse, -R17 ;  /* 0x0000007f107a7223 */ /* 0x080fe40000010811 */
[C---:B------:R-:W-:Y:S01]  /*d430*/  IMAD.U32 R17, R120.reuse, 0x10000, RZ ;  /* 0x0001000078117824 */ /* 0x040fe200078e00ff */
[----:B------:R-:W-:Y:S01]  /*d440*/  LOP3.LUT R120, R120, 0xffff0000, RZ, 0xc0, !PT ;  /* 0xffff000078787812 */ /* 0x000fe200078ec0ff */
[----:B------:R-:W-:Y:S02]  /*d450*/  FMUL.FTZ R4, R4, R127 ;  /* 0x0000007f04047220 */ /* 0x000fe40000410000 */
[----:B------:R-:W-:-:S02]  /*d460*/  FMUL.FTZ R127, R65, R17 ;  /* 0x00000011417f7220 */ /* 0x000fc40000410000 */
[-C--:B------:R-:W-:Y:S02]  /*d470*/  FMUL.FTZ R65, R65, R126.reuse ;  /* 0x0000007e41417220 */ /* 0x080fe40000410000 */
[C---:B------:R-:W-:Y:S02]  /*d480*/  FFMA.FTZ R127, R62.reuse, R126, -R127 ;  /* 0x0000007e3e7f7223 */ /* 0x040fe4000001087f */
[----:B------:R-:W-:Y:S02]  /*d490*/  FFMA.FTZ R65, R62, R17, R65 ;  /* 0x000000113e417223 */ /* 0x000fe40000010041 */
[----:B------:R-:W-:Y:S02]  /*d4a0*/  FMUL.FTZ R118, R66, R117 ;  /* 0x0000007542767220 */ /* 0x000fe40000410000 */
[----:B------:R-:W-:Y:S02]  /*d4b0*/  FMUL.FTZ R17, R5, R120 ;  /* 0x0000007805117220 */ /* 0x000fe40000410000 */
[----:B------:R-:W-:-:S02]  /*d4c0*/  FMUL.FTZ R62, R125, R119 ;  /* 0x000000777d3e7220 */ /* 0x000fc40000410000 */
[----:B------:R-:W-:Y:S02]  /*d4d0*/  FMUL.FTZ R66, R66, R121 ;  /* 0x0000007942427220 */ /* 0x000fe40000410000 */
[-C--:B------:R-:W-:Y:S02]  /*d4e0*/  FMUL.FTZ R5, R5, R124.reuse ;  /* 0x0000007c05057220 */ /* 0x080fe40000410000 */
[----:B------:R-:W-:Y:S02]  /*d4f0*/  FMUL.FTZ R125, R125, R123 ;  /* 0x0000007b7d7d7220 */ /* 0x000fe40000410000 */
        /* <DEDUP_REMOVED lines=9> */
[----:B------:R-:W-:Y:S01]  /*d590*/  F2FP.BF16.PACK_AB R18, R124, R127 ;  /* 0x0000007f7c12723e */ /* 0x000fe200000010ff */
[----:B------:R-:W-:Y:S01]  /*d5a0*/  FFMA.FTZ R64, R64, R119, R125 ;  /* 0x0000007740407223 */ /* 0x000fe2000001007d */
[----:B------:R-:W-:-:S02]  /*d5b0*/  F2FP.BF16.PACK_AB R4, R4, R61 ;  /* 0x0000003d0404723e */ /* 0x000fc400000010ff */
[----:B------:R-:W-:Y:S01]  /*d5c0*/  F2FP.BF16.PACK_AB R5, R63, R60 ;  /* 0x0000003c3f05723e */ /* 0x000fe200000010ff */
[----:B------:R1:W-:Y:S01]  /*d5d0*/  STS.128 [R116+0x18100], R16 ;  /* 0x0181001074007388 */ /* 0x0003e20000000c00 */
[----:B------:R-:W-:Y:S02]  /*d5e0*/  F2FP.BF16.PACK_AB R6, R120, R65 ;  /* 0x000000417806723e */ /* 0x000fe400000010ff */
[----:B------:R-:W-:-:S05]  /*d5f0*/  F2FP.BF16.PACK_AB R7, R64, R67 ;  /* 0x000000434007723e */ /* 0x000fca00000010ff */
[----:B------:R1:W-:Y:S02]  /*d600*/  STS.128 [R115+0x18100], R4 ;  /* 0x0181000473007388 */ /* 0x0003e40000000c00 */
.L_x_2353:
[----:B------:R-:W-:Y:S05]  /*d610*/  BSYNC B0 ;  /* 0x0000000000007941 */ /* 0x000fea0003800000 */
.L_x_2352:
[----:B------:R-:W-:Y:S01]  /*d620*/  ISETP.GE.AND P0, PT, R137, c[0x0][0x27c], PT ;  /* 0x00009f0089007a0c */ /* 0x000fe20003f06270 */
[----:B------:R-:W-:-:S12]  /*d630*/  BSSY B0, `(.L_x_2354) ;  /* 0x0000070000007945 */ /* 0x000fd80003800000 */
[----:B------:R-:W-:Y:S05]  /*d640*/  @P0 BRA `(.L_x_2355) ;  /* 0x000006e000000947 */ /* 0x000fea0003800000 */
[----:B-1----:R-:W-:Y:S01]  /*d650*/  IMAD.MOV.U32 R6, RZ, RZ, c[0x0][0x27c] ;  /* 0x00009f00ff067624 */ /* 0x002fe200078e00ff */
[----:B------:R-:W-:Y:S02]  /*d660*/  LOP3.LUT R16, R83, 0x38, R90, 0xf8, !PT ;  /* 0x0000003853107812 */ /* 0x000fe400078ef85a */
[----:B------:R-:W-:Y:S02]  /*d670*/  LEA.HI R4, R92, R137, RZ, 0x6 ;  /* 0x000000895c047211 */ /* 0x000fe400078f30ff */
[----:B------:R-:W-:Y:S02]  /*d680*/  LEA.HI R7, R6, R89, RZ, 0x1d ;  /* 0x0000005906077211 */ /* 0x000fe400078fe8ff */
[----:B------:R-:W-:Y:S01]  /*d690*/  LOP3.LUT R5, R16, R13, RZ, 0x3c, !PT ;  /* 0x0000000d10057212 */ /* 0x000fe200078e3cff */
[----:B------:R-:W-:Y:S01]  /*d6a0*/  IMAD.SHL.U32 R4, R4, 0x80, RZ ;  /* 0x0000008004047824 */ /* 0x000fe200078e00ff */
[----:B------:R-:W-:Y:S01]  /*d6b0*/  SHF.R.S32.HI R6, RZ, 0x1f, R7 ;  /* 0x0000001fff067819 */ /* 0x000fe20000011407 */
[----:B------:R-:W-:Y:S01]  /*d6c0*/  IMAD.SHL.U32 R16, R7, 0x8, RZ ;  /* 0x0000000807107824 */ /* 0x000fe200078e00ff */
[----:B------:R-:W-:-:S02]  /*d6d0*/  SHF.R.U64 R52, R52, 0x10, R53 ;  /* 0x0000001034347819 */ /* 0x000fc40000001235 */
        /* <DEDUP_REMOVED lines=9> */
[--C-:B------:R-:W-:Y:S01]  /*d770*/  SHF.R.U64 R63, R56, 0x10, R57.reuse ;  /* 0x00000010383f7819 */ /* 0x100fe20000001239 */
[----:B------:R-:W1:Y:S01]  /*d780*/  LDS.128 R16, [R60] ;  /* 0x000000003c107984 */ /* 0x000e620000000c00 */
[----:B------:R-:W-:Y:S01]  /*d790*/  SHF.R.U32.HI R56, RZ, 0x10, R57 ;  /* 0x00000010ff387819 */ /* 0x000fe20000011639 */
[----:B------:R-:W-:Y:S01]  /*d7a0*/  IMAD.SHL.U32 R61, R61, 0x2, RZ ;  /* 0x000000023d3d7824 */ /* 0x000fe200078e00ff */
[----:B------:R-:W-:Y:S02]  /*d7b0*/  PRMT R15, R15, 0x5410, R52 ;  /* 0x000054100f0f7816 */ /* 0x000fe40000000034 */
[----:B------:R-:W-:-:S02]  /*d7c0*/  SHF.R.U64 R57, R58, 0x10, R59 ;  /* 0x000000103a397819 */ /* 0x000fc4000000123b */
[----:B------:R-:W2:Y:S01]  /*d7d0*/  LDS.128 R4, [R61+0x18100] ;  /* 0x018100003d047984 */ /* 0x000ea20000000c00 */
[----:B------:R-:W-:Y:S01]  /*d7e0*/  SHF.R.U32.HI R58, RZ, 0x10, R59 ;  /* 0x00000010ff3a7819 */ /* 0x000fe2000001163b */
[----:B------:R-:W-:Y:S01]  /*d7f0*/  IMAD.U32 R66, R15, 0x10000, RZ ;  /* 0x000100000f427824 */ /* 0x000fe200078e00ff */
[----:B------:R-:W-:Y:S02]  /*d800*/  PRMT R112, R112, 0x5410, R63 ;  /* 0x0000541070707816 */ /* 0x000fe4000000003f */
[----:B------:R-:W-:Y:S02]  /*d810*/  SHF.R.U64 R59, R54, 0x10, R55 ;  /* 0x00000010363b7819 */ /* 0x000fe40000001237 */
[----:B------:R-:W-:Y:S01]  /*d820*/  SHF.R.U32.HI R53, RZ, 0x10, R53 ;  /* 0x00000010ff357819 */ /* 0x000fe20000011635 */
[----:B------:R-:W-:Y:S01]  /*d830*/  IMAD.U32 R62, R112, 0x10000, RZ ;  /* 0x00010000703e7824 */ /* 0x000fe200078e00ff */
[----:B------:R-:W-:Y:S02]  /*d840*/  SHF.R.U32.HI R54, RZ, 0x10, R55 ;  /* 0x00000010ff367819 */ /* 0x000fe40000011637 */
[----:B------:R-:W-:-:S02]  /*d850*/  PRMT R111, R111, 0x5410, R56 ;  /* 0x000054106f6f7816 */ /* 0x000fc40000000038 */
[----:B------:R-:W-:Y:S02]  /*d860*/  PRMT R113, R113, 0x5410, R58 ;  /* 0x0000541071717816 */ /* 0x000fe4000000003a */
[----:B------:R-:W-:Y:S02]  /*d870*/  PRMT R114, R114, 0x5410, R57 ;  /* 0x0000541072727816 */ /* 0x000fe40000000039 */
[----:B------:R-:W-:Y:S02]  /*d880*/  PRMT R14, R14, 0x5410, R53 ;  /* 0x000054100e0e7816 */ /* 0x000fe40000000035 */
[----:B------:R-:W-:Y:S02]  /*d890*/  PRMT R109, R109, 0x5410, R54 ;  /* 0x000054106d6d7816 */ /* 0x000fe40000000036 */
[----:B------:R-:W-:Y:S01]  /*d8a0*/  PRMT R110, R110, 0x5410, R59 ;  /* 0x000054106e6e7816 */ /* 0x000fe2000000003b */
[----:B------:R-:W-:Y:S01]  /*d8b0*/  IMAD.U32 R64, R14, 0x10000, RZ ;  /* 0x000100000e407824 */ /* 0x000fe200078e00ff */
[----:B------:R-:W-:-:S02]  /*d8c0*/  LOP3.LUT R15, R15, 0xffff0000, RZ, 0xc0, !PT ;  /* 0xffff00000f0f7812 */ /* 0x000fc400078ec0ff */
[----:B------:R-:W-:Y:S01]  /*d8d0*/  LOP3.LUT R14, R14, 0xffff0000, RZ, 0xc0, !PT ;  /* 0xffff00000e0e7812 */ /* 0x000fe200078ec0ff */
[C---:B-1----:R-:W-:Y:S01]  /*d8e0*/  IMAD.U32 R52, R17.reuse, 0x10000, RZ ;  /* 0x0001000011347824 */ /* 0x042fe200078e00ff */
[----:B------:R-:W-:Y:S01]  /*d8f0*/  LOP3.LUT R55, R17, 0xffff0000, RZ, 0xc0, !PT ;  /* 0xffff000011377812 */ /* 0x000fe200078ec0ff */
[C---:B------:R-:W-:Y:S01]  /*d900*/  IMAD.U32 R17, R19.reuse, 0x10000, RZ ;  /* 0x0001000013117824 */ /* 0x040fe200078e00ff */
[----:B------:R-:W-:Y:S01]  /*d910*/  LOP3.LUT R56, R19, 0xffff0000, RZ, 0xc0, !PT ;  /* 0xffff000013387812 */ /* 0x000fe200078ec0ff */
[C---:B------:R-:W-:Y:S01]  /*d920*/  IMAD.U32 R53, R16.reuse, 0x10000, RZ ;  /* 0x0001000010357824 */ /* 0x040fe200078e00ff */
[----:B------:R-:W-:Y:S01]  /*d930*/  LOP3.LUT R16, R16, 0xffff0000, RZ, 0xc0, !PT ;  /* 0xffff000010107812 */ /* 0x000fe200078ec0ff */
[----:B------:R-:W-:Y:S01]  /*d940*/  IMAD.U32 R54, R18, 0x10000, RZ ;  /* 0x0001000012367824 */ /* 0x000fe200078e00ff */
[----:B--2---:R-:W-:Y:S01]  /*d950*/  LOP3.LUT R58, R5, 0xffff0000, RZ, 0xc0, !PT ;  /* 0xffff0000053a7812 */ /* 0x004fe200078ec0ff */
[----:B------:R-:W-:Y:S01]  /*d960*/  IMAD.U32 R65, R4, 0x10000, RZ ;  /* 0x0001000004417824 */ /* 0x000fe200078e00ff */
[----:B------:R-:W-:Y:S01]  /*d970*/  LOP3.LUT R63, R7, 0xffff0000, RZ, 0xc0, !PT ;  /* 0xffff0000073f7812 */ /* 0x000fe200078ec0ff */
[----:B------:R-:W-:Y:S01]  /*d980*/  IMAD.U32 R19, R5, 0x10000, RZ ;  /* 0x0001000005137824 */ /* 0x000fe200078e00ff */
[C---:B------:R-:W-:Y:S01]  /*d990*/  LOP3.LUT R5, R6.reuse, 0xffff0000, RZ, 0xc0, !PT ;  /* 0xffff000006057812 */ /* 0x040fe200078ec0ff */
[----:B------:R-:W-:Y:S01]  /*d9a0*/  IMAD.U32 R57, R6, 0x10000, RZ ;  /* 0x0001000006397824 */ /* 0x000fe200078e00ff */
[----:B------:R-:W-:Y:S01]  /*d9b0*/  LOP3.LUT R4, R4, 0xffff0000, RZ, 0xc0, !PT ;  /* 0xffff000004047812 */ /* 0x000fe200078ec0ff */
[C---:B------:R-:W-:Y:S01]  /*d9c0*/  FMUL.FTZ R6, R65.reuse, R66 ;  /* 0x0000004241067220 */ /* 0x040fe20000410000 */
[----:B------:R-:W-:Y:S01]  /*d9d0*/  LOP3.LUT R18, R18, 0xffff0000, RZ, 0xc0, !PT ;  /* 0xffff000012127812 */ /* 0x000fe200078ec0ff */
[----:B------:R-:W-:-:S02]  /*d9e0*/  FMUL.FTZ R65, R65, R62 ;  /* 0x0000003e41417220 */ /* 0x000fc40000410000 */
[----:B------:R-:W-:Y:S02]  /*d9f0*/  IMAD.U32 R59, R7, 0x10000, RZ ;  /* 0x00010000073b7824 */ /* 0x000fe400078e00ff */
[----:B------:R-:W-:Y:S02]  /*da00*/  FFMA.FTZ R7, R53, R62, -R6 ;  /* 0x0000003e35077223 */ /* 0x000fe40000010806 */
[C---:B------:R-:W-:Y:S01]  /*da10*/  IMAD.U32 R6, R111.reuse, 0x10000, RZ ;  /* 0x000100006f067824 */ /* 0x040fe200078e00ff */
[----:B------:R-:W-:Y:S01]  /*da20*/  LOP3.LUT R111, R111, 0xffff0000, RZ, 0xc0, !PT ;  /* 0xffff00006f6f7812 */ /* 0x000fe200078ec0ff */
[C---:B------:R-:W-:Y:S01]  /*da30*/  IMAD.U32 R62, R109.reuse, 0x10000, RZ ;  /* 0x000100006d3e7824 */ /* 0x040fe200078e00ff */
[----:B------:R-:W-:Y:S01]  /*da40*/  LOP3.LUT R109, R109, 0xffff0000, RZ, 0xc0, !PT ;  /* 0xffff00006d6d7812 */ /* 0x000fe200078ec0ff */
[----:B------:R-:W-:Y:S02]  /*da50*/  FFMA.FTZ R53, R53, R66, R65 ;  /* 0x0000004235357223 */ /* 0x000fe40000010041 */
[C---:B------:R-:W-:Y:S01]  /*da60*/  IMAD.U32 R66, R113.reuse, 0x10000, RZ ;  /* 0x0001000071427824 */ /* 0x040fe200078e00ff */
[----:B------:R-:W-:Y:S01]  /*da70*/  LOP3.LUT R113, R113, 0xffff0000, RZ, 0xc0, !PT ;  /* 0xffff000071717812 */ /* 0x000fe200078ec0ff */
[----:B------:R-:W-:-:S02]  /*da80*/  FMUL.FTZ R67, R19, R64 ;  /* 0x0000004013437220 */ /* 0x000fc40000410000 */
[----:B------:R-:W-:Y:S02]  /*da90*/  FMUL.FTZ R65, R19, R6 ;  /* 0x0000000613417220 */ /* 0x000fe40000410000 */
[C---:B------:R-:W-:Y:S02]  /*daa0*/  FMUL.FTZ R19, R59.reuse, R62 ;  /* 0x0000003e3b137220 */ /* 0x040fe40000410000 */
[----:B------:R-:W-:Y:S02]  /*dab0*/  FMUL.FTZ R59, R59, R66 ;  /* 0x000000423b3b7220 */ /* 0x000fe40000410000 */
[C---:B------:R-:W-:Y:S02]  /*dac0*/  FFMA.FTZ R6, R52.reuse, R6, -R67 ;  /* 0x0000000634067223 */ /* 0x040fe40000010843 */
[----:B------:R-:W-:Y:S01]  /*dad0*/  FFMA.FTZ R52, R52, R64, R65 ;  /* 0x0000004034347223 */ /* 0x000fe20000010041 */
[----:B------:R-:W-:Y:S01]  /*dae0*/  LOP3.LUT R65, R112, 0xffff0000, RZ, 0xc0, !PT ;  /* 0xffff000070417812 */ /* 0x000fe200078ec0ff */
[----:B------:R-:W-:-:S02]  /*daf0*/  FFMA.FTZ R19, R17, R66, -R19 ;  /* 0x0000004211137223 */ /* 0x000fc40000010813 */
[----:B------:R-:W-:Y:S02]  /*db00*/  FFMA.FTZ R59, R17, R62, R59 ;  /* 0x0000003e113b7223 */ /* 0x000fe4000001003b */
[C---:B------:R-:W-:Y:S02]  /*db10*/  FMUL.FTZ R17, R4.reuse, R15 ;  /* 0x0000000f04117220 */ /* 0x040fe40000410000 */
[-C--:B------:R-:W-:Y:S02]  /*db20*/  FMUL.FTZ R4, R4, R65.reuse ;  /* 0x0000004104047220 */ /* 0x080fe40000410000 */
[----:B------:R-:W-:Y:S02]  /*db30*/  FFMA.FTZ R64, R16, R65, -R17 ;  /* 0x0000004110407223 */ /* 0x000fe40000010811 */
[C---:B------:R-:W-:Y:S01]  /*db40*/  IMAD.U32 R17, R110.reuse, 0x10000, RZ ;  /* 0x000100006e117824 */ /* 0x040fe200078e00ff */
[----:B------:R-:W-:Y:S01]  /*db50*/  LOP3.LUT R110, R110, 0xffff0000, RZ, 0xc0, !PT ;  /* 0xffff00006e6e7812 */ /* 0x000fe200078ec0ff */
[C---:B------:R-:W-:Y:S01]  /*db60*/  IMAD.U32 R65, R114.reuse, 0x10000, RZ ;  /* 0x0001000072417824 */ /* 0x040fe200078e00ff */
[----:B------:R-:W-:Y:S01]  /*db70*/  LOP3.LUT R114, R114, 0xffff0000, RZ, 0xc0, !PT ;  /* 0xffff000072727812 */ /* 0x000fe200078ec0ff */
[----:B------:R-:W-:Y:S01]  /*db80*/  FFMA.FTZ R4, R16, R15, R4 ;  /* 0x0000000f10047223 */ /* 0x000fe20000010004 */
[----:B------:R-:W-:Y:S01]  /*db90*/  F2FP.BF16.PACK_AB R16, R64, R7 ;  /* 0x000000074010723e */ /* 0x000fe200000010ff */
[----:B------:R-:W-:-:S02]  /*dba0*/  FMUL.FTZ R62, R58, R14 ;  /* 0x0000000e3a3e7220 */ /* 0x000fc40000410000 */
[C---:B------:R-:W-:Y:S01]  /*dbb0*/  FMUL.FTZ R15, R57.reuse, R17 ;  /* 0x00000011390f7220 */ /* 0x040fe20000410000 */
[----:B------:R-:W-:Y:S01]  /*dbc0*/  F2FP.BF16.PACK_AB R4, R4, R53 ;  /* 0x000000350404723e */ /* 0x000fe200000010ff */
[----:B------:R-:W-:Y:S02]  /*dbd0*/  FMUL.FTZ R58, R58, R111 ;  /* 0x0000006f3a3a7220 */ /* 0x000fe40000410000 */
[----:B------:R-:W-:Y:S02]  /*dbe0*/  FMUL.FTZ R57, R57, R65 ;  /* 0x0000004139397220 */ /* 0x000fe40000410000 */
[C---:B------:R-:W-:Y:S02]  /*dbf0*/  FFMA.FTZ R111, R55.reuse, R111, -R62 ;  /* 0x0000006f376f7223 */ /* 0x040fe4000001083e */
[----:B------:R-:W-:Y:S02]  /*dc00*/  FFMA.FTZ R55, R55, R14, R58 ;  /* 0x0000000e37377223 */ /* 0x000fe4000001003a */
[----:B------:R-:W-:-:S02]  /*dc10*/  FFMA.FTZ R57, R54, R17, R57 ;  /* 0x0000001136397223 */ /* 0x000fc40000010039 */
[----:B------:R-:W-:Y:S02]  /*dc20*/  FMUL.FTZ R17, R5, R110 ;  /* 0x0000006e05117220 */ /* 0x000fe40000410000 */
[----:B------:R-:W-:Y:S02]  /*dc30*/  FMUL.FTZ R14, R63, R109 ;  /* 0x0000006d3f0e7220 */ /* 0x000fe40000410000 */
[-C--:B------:R-:W-:Y:S02]  /*dc40*/  FMUL.FTZ R5, R5, R114.reuse ;  /* 0x0000007205057220 */ /* 0x080fe40000410000 */
[----:B------:R-:W-:Y:S02]  /*dc50*/  FMUL.FTZ R63, R63, R113 ;  /* 0x000000713f3f7220 */ /* 0x000fe40000410000 */
[----:B------:R-:W-:Y:S02]  /*dc60*/  FFMA.FTZ R15, R54, R65, -R15 ;  /* 0x00000041360f7223 */ /* 0x000fe4000001080f */
[----:B------:R-:W-:Y:S01]  /*dc70*/  FFMA.FTZ R114, R18, R114, -R17 ;  /* 0x0000007212727223 */ /* 0x000fe20000010811 */
[----:B------:R-:W-:Y:S01]  /*dc80*/  F2FP.BF16.PACK_AB R17, R111, R6 ;  /* 0x000000066f11723e */ /* 0x000fe200000010ff */
[----:B------:R-:W-:-:S02]  /*dc90*/  FFMA.FTZ R14, R56, R113, -R14 ;  /* 0x00000071380e7223 */ /* 0x000fc4000001080e */
[----:B------:R-:W-:Y:S01]  /*dca0*/  FFMA.FTZ R110, R18, R110, R5 ;  /* 0x0000006e126e7223 */ /* 0x000fe20000010005 */
[----:B------:R-:W-:Y:S01]  /*dcb0*/  F2FP.BF16.PACK_AB R18, R114, R15 ;  /* 0x0000000f7212723e */ /* 0x000fe200000010ff */
[----:B------:R-:W-:Y:S01]  /*dcc0*/  FFMA.FTZ R56, R56, R109, R63 ;  /* 0x0000006d38387223 */ /* 0x000fe2000001003f */
[----:B------:R-:W-:Y:S02]  /*dcd0*/  F2FP.BF16.PACK_AB R19, R14, R19 ;  /* 0x000000130e13723e */ /* 0x000fe400000010ff */
[----:B------:R-:W-:Y:S02]  /*dce0*/  F2FP.BF16.PACK_AB R5, R55, R52 ;  /* 0x000000343705723e */ /* 0x000fe400000010ff */
[----:B------:R-:W-:Y:S01]  /*dcf0*/  F2FP.BF16.PACK_AB R6, R110, R57 ;  /* 0x000000396e06723e */ /* 0x000fe200000010ff */
[----:B------:R1:W-:Y:S01]  /*dd00*/  STS.128 [R60], R16 ;  /* 0x000000103c007388 */ /* 0x0003e20000000c00 */
[----:B------:R-:W-:-:S05]  /*dd10*/  F2FP.BF16.PACK_AB R7, R56, R59 ;  /* 0x0000003b3807723e */ /* 0x000fca00000010ff */
[----:B------:R1:W-:Y:S02]  /*dd20*/  STS.128 [R61+0x18100], R4 ;  /* 0x018100043d007388 */ /* 0x0003e40000000c00 */
.L_x_2355:
[----:B------:R-:W-:Y:S05]  /*dd30*/  BSYNC B0 ;  /* 0x0000000000007941 */ /* 0x000fea0003800000 */
.L_x_2354:
[----:B------:R-:W-:-:S13]  /*dd40*/  ISETP.GE.AND P0, PT, R136, c[0x0][0x27c], PT ;  /* 0x00009f0088007a0c */ /* 0x000fda0003f06270 */
        /* <DEDUP_REMOVED lines=19> */
[----:B------:R-:W-:Y:S01]  /*de80*/  SHF.R.U32.HI R48, RZ, 0x10, R49 ;  /* 0x00000010ff307819 */ /* 0x000fe20000011631 */
[----:B------:R-:W1:Y:S01]  /*de90*/  LDS.128 R12, [R16] ;  /* 0x00000000100c7984 */ /* 0x000e620000000c00 */
[--C-:B------:R-:W-:Y:S01]  /*dea0*/  SHF.R.U64 R49, R50, 0x10, R51.reuse ;  /* 0x0000001032317819 */ /* 0x100fe20000001233 */
[----:B------:R-:W-:Y:S01]  /*deb0*/  IMAD.SHL.U32 R17, R17, 0x2, RZ ;  /* 0x0000000211117824 */ /* 0x000fe200078e00ff */
[----:B------:R-:W-:Y:S02]  /*dec0*/  SHF.R.U32.HI R50, RZ, 0x10, R51 ;  /* 0x00000010ff327819 */ /* 0x000fe40000011633 */
[----:B------:R-:W-:-:S02]  /*ded0*/  SHF.R.U64 R51, R44, 0x10, R45 ;  /* 0x000000102c337819 */ /* 0x000fc4000000122d */
[----:B------:R-:W2:Y:S01]  /*dee0*/  LDS.128 R4, [R17+0x18100] ;  /* 0x0181000011047984 */ /* 0x000ea20000000c00 */
[----:B------:R-:W-:Y:S02]  /*def0*/  SHF.R.U32.HI R44, RZ, 0x10, R45 ;  /* 0x00000010ff2c7819 */ /* 0x000fe4000001162d */
[--C-:B------:R-:W-:Y:S02]  /*df00*/  SHF.R.U64 R45, R46, 0x10, R47.reuse ;  /* 0x000000102e2d7819 */ /* 0x100fe4000000122f */
[----:B------:R-:W-:Y:S02]  /*df10*/  SHF.R.U32.HI R46, RZ, 0x10, R47 ;  /* 0x00000010ff2e7819 */ /* 0x000fe4000001162f */
[----:B------:R-:W-:Y:S02]  /*df20*/  PRMT R106, R106, 0x5410, R19 ;  /* 0x000054106a6a7816 */ /* 0x000fe40000000013 */
[----:B------:R-:W-:Y:S02]  /*df30*/  PRMT R102, R102, 0x5410, R51 ;  /* 0x0000541066667816 */ /* 0x000fe40000000033 */
[----:B------:R-:W-:-:S02]  /*df40*/  PRMT R104, R104, 0x5410, R45 ;  /* 0x0000541068687816 */ /* 0x000fc4000000002d */
[----:B------:R-:W-:Y:S02]  /*df50*/  PRMT R103, R103, 0x5410, R46 ;  /* 0x0000541067677816 */ /* 0x000fe4000000002e */
[----:B------:R-:W-:Y:S01]  /*df60*/  PRMT R108, R108, 0x5410, R49 ;  /* 0x000054106c6c7816 */ /* 0x000fe20000000031 */
[C---:B------:R-:W-:Y:S01]  /*df70*/  IMAD.U32 R49, R106.reuse, 0x10000, RZ ;  /* 0x000100006a317824 */ /* 0x040fe200078e00ff */
[----:B------:R-:W-:Y:S01]  /*df80*/  PRMT R107, R107, 0x5410, R50 ;  /* 0x000054106b6b7816 */ /* 0x000fe20000000032 */
[----:B------:R-:W-:Y:S01]  /*df90*/  IMAD.U32 R54, R103, 0x10000, RZ ;  /* 0x0001000067367824 */ /* 0x000fe200078e00ff */
[----:B------:R-:W-:Y:S02]  /*dfa0*/  PRMT R101, R101, 0x5410, R44 ;  /* 0x0000541065657816 */ /* 0x000fe4000000002c */
[----:B------:R-:W-:Y:S02]  /*dfb0*/  PRMT R105, R105, 0x5410, R48 ;  /* 0x0000541069697816 */ /* 0x000fe40000000030 */
[----:B------:R-:W-:Y:S01]  /*dfc0*/  LOP3.LUT R106, R106, 0xffff0000, RZ, 0xc0, !PT ;  /* 0xffff00006a6a7812 */ /* 0x000fe200078ec0ff */
[C---:B------:R-:W-:Y:S01]  /*dfd0*/  IMAD.U32 R53, R101.reuse, 0x10000, RZ ;  /* 0x0001000065357824 */ /* 0x040fe200078e00ff */
        /* <DEDUP_REMOVED lines=9> */
[C---:B--2---:R-:W-:Y:S01]  /*e070*/  LOP3.LUT R15, R4.reuse, 0xffff0000, RZ, 0xc0, !PT ;  /* 0xffff0000040f7812 */ /* 0x044fe200078ec0ff */
[----:B------:R-:W-:Y:S01]  /*e080*/  IMAD.U32 R46, R4, 0x10000, RZ ;  /* 0x00010000042e7824 */ /* 0x000fe200078e00ff */
[C---:B------:R-:W-:Y:S01]  /*e090*/  LOP3.LUT R52, R5.reuse, 0xffff0000, RZ, 0xc0, !PT ;  /* 0xffff000005347812 */ /* 0x040fe200078ec0ff */
[----:B------:R-:W-:Y:S01]  /*e0a0*/  IMAD.U32 R4, R5, 0x10000, RZ ;  /* 0x0001000005047824 */ /* 0x000fe200078e00ff */
[----:B------:R-:W-:Y:S01]  /*e0b0*/  LOP3.LUT R50, R6, 0xffff0000, RZ, 0xc0, !PT ;  /* 0xffff000006327812 */ /* 0x000fe200078ec0ff */
[C---:B------:R-:W-:Y:S01]  /*e0c0*/  IMAD.U32 R5, R102.reuse, 0x10000, RZ ;  /* 0x0001000066057824 */ /* 0x040fe200078e00ff */
[----:B------:R-:W-:Y:S01]  /*e0d0*/  LOP3.LUT R102, R102, 0xffff0000, RZ, 0xc0, !PT ;  /* 0xffff000066667812 */ /* 0x000fe200078ec0ff */
[----:B------:R-:W-:Y:S01]  /*e0e0*/  IMAD.U32 R51, R6, 0x10000, RZ ;  /* 0x0001000006337824 */ /* 0x000fe200078e00ff */
[----:B------:R-:W-:Y:S01]  /*e0f0*/  LOP3.LUT R14, R14, 0xffff0000, RZ, 0xc0, !PT ;  /* 0xffff00000e0e7812 */ /* 0x000fe200078ec0ff */
[----:B------:R-:W-:-:S02]  /*e100*/  FMUL.FTZ R6, R46, R5 ;  /* 0x000000052e067220 */ /* 0x000fc40000410000 */
[-C--:B------:R-:W-:Y:S02]  /*e110*/  FMUL.FTZ R46, R46, R49.reuse ;  /* 0x000000312e2e7220 */ /* 0x080fe40000410000 */
[C---:B------:R-:W-:Y:S02]  /*e120*/  FFMA.FTZ R6, R19.reuse, R49, -R6 ;  /* 0x0000003113067223 */ /* 0x040fe40000010806 */
[----:B------:R-:W-:Y:S02]  /*e130*/  FFMA.FTZ R46, R19, R5, R46 ;  /* 0x00000005132e7223 */ /* 0x000fe4000001002e */
[----:B------:R-:W-:Y:S02]  /*e140*/  FMUL.FTZ R49, R15, R102 ;  /* 0x000000660f317220 */ /* 0x000fe40000410000 */
[C---:B------:R-:W-:Y:S01]  /*e150*/  IMAD.U32 R5, R105.reuse, 0x10000, RZ ;  /* 0x0001000069057824 */ /* 0x040fe200078e00ff */
[----:B------:R-:W-:Y:S01]  /*e160*/  LOP3.LUT R105, R105, 0xffff0000, RZ, 0xc0, !PT ;  /* 0xffff000069697812 */ /* 0x000fe200078ec0ff */
[----:B------:R-:W-:-:S02]  /*e170*/  FMUL.FTZ R15, R15, R106 ;  /* 0x0000006a0f0f7220 */ /* 0x000fc40000410000 */
[C---:B------:R-:W-:Y:S02]  /*e180*/  FMUL.FTZ R19, R4.reuse, R53 ;  /* 0x0000003504137220 */ /* 0x040fe40000410000 */
[----:B------:R-:W-:Y:S02]  /*e190*/  FMUL.FTZ R4, R4, R5 ;  /* 0x0000000504047220 */ /* 0x000fe40000410000 */
[C---:B------:R-:W-:Y:S01]  /*e1a0*/  IMAD.U32 R48, R7.reuse, 0x10000, RZ ;  /* 0x0001000007307824 */ /* 0x040fe200078e00ff */
[----:B------:R-:W-:Y:S01]  /*e1b0*/  LOP3.LUT R7, R7, 0xffff0000, RZ, 0xc0, !PT ;  /* 0xffff000007077812 */ /* 0x000fe200078ec0ff */
[C---:B------:R-:W-:Y:S02]  /*e1c0*/  FFMA.FTZ R49, R18.reuse, R106, -R49 ;  /* 0x0000006a12317223 */ /* 0x040fe40000010831 */
[----:B------:R-:W-:Y:S02]  /*e1d0*/  FFMA.FTZ R15, R18, R102, R15 ;  /* 0x00000066120f7223 */ /* 0x000fe4000001000f */
[----:B------:R-:W-:-:S02]  /*e1e0*/  IMAD.U32 R18, R107, 0x10000, RZ ;  /* 0x000100006b127824 */ /* 0x000fc400078e00ff */
[C---:B------:R-:W-:Y:S02]  /*e1f0*/  FFMA.FTZ R19, R12.reuse, R5, -R19 ;  /* 0x000000050c137223 */ /* 0x040fe40000010813 */
[----:B------:R-:W-:Y:S02]  /*e200*/  FFMA.FTZ R5, R12, R53, R4 ;  /* 0x000000350c057223 */ /* 0x000fe40000010004 */
[C---:B------:R-:W-:Y:S02]  /*e210*/  FMUL.FTZ R4, R48.reuse, R54 ;  /* 0x0000003630047220 */ /* 0x040fe40000410000 */
[-C--:B------:R-:W-:Y:S02]  /*e220*/  FMUL.FTZ R48, R48, R18.reuse ;  /* 0x0000001230307220 */ /* 0x080fe40000410000 */
[----:B------:R-:W-:Y:S02]  /*e230*/  IMAD.U32 R12, R104, 0x10000, RZ ;  /* 0x00010000680c7824 */ /* 0x000fe400078e00ff */
[----:B------:R-:W-:-:S02]  /*e240*/  FFMA.FTZ R18, R13, R18, -R4 ;  /* 0x000000120d127223 */ /* 0x000fc40000010804 */
[----:B------:R-:W-:Y:S02]  /*e250*/  IMAD.U32 R53, R108, 0x10000, RZ ;  /* 0x000100006c357824 */ /* 0x000fe400078e00ff */
[----:B------:R-:W-:Y:S02]  /*e260*/  FFMA.FTZ R54, R13, R54, R48 ;  /* 0x000000360d367223 */ /* 0x000fe40000010030 */
[C---:B------:R-:W-:Y:S02]  /*e270*/  FMUL.FTZ R4, R52.reuse, R101 ;  /* 0x0000006534047220 */ /* 0x040fe40000410000 */
[C---:B------:R-:W-:Y:S02]  /*e280*/  FMUL.FTZ R13, R51.reuse, R12 ;  /* 0x0000000c330d7220 */ /* 0x040fe40000410000 */
[----:B------:R-:W-:Y:S02]  /*e290*/  FMUL.FTZ R52, R52, R105 ;  /* 0x0000006934347220 */ /* 0x000fe40000410000 */
[----:B------:R-:W-:-:S02]  /*e2a0*/  FMUL.FTZ R51, R51, R53 ;  /* 0x0000003533337220 */ /* 0x000fc40000410000 */
[----:B------:R-:W-:Y:S01]  /*e2b0*/  FFMA.FTZ R48, R45, R105, -R4 ;  /* 0x000000692d307223 */ /* 0x000fe20000010804 */
[----:B------:R-:W-:Y:S01]  /*e2c0*/  LOP3.LUT R4, R103, 0xffff0000, RZ, 0xc0, !PT ;  /* 0xffff000067047812 */ /* 0x000fe200078ec0ff */
[----:B------:R-:W-:Y:S01]  /*e2d0*/  FFMA.FTZ R53, R44, R53, -R13 ;  /* 0x000000352c357223 */ /* 0x000fe2000001080d */
[----:B------:R-:W-:Y:S01]  /*e2e0*/  LOP3.LUT R13, R104, 0xffff0000, RZ, 0xc0, !PT ;  /* 0xffff0000680d7812 */ /* 0x000fe200078ec0ff */
[----:B------:R-:W-:Y:S01]  /*e2f0*/  FFMA.FTZ R52, R45, R101, R52 ;  /* 0x000000652d347223 */ /* 0x000fe20000010034 */
[----:B------:R-:W-:Y:S01]  /*e300*/  LOP3.LUT R45, R108, 0xffff0000, RZ, 0xc0, !PT ;  /* 0xffff00006c2d7812 */ /* 0x000fe200078ec0ff */
[----:B------:R-:W-:Y:S02]  /*e310*/  FFMA.FTZ R51, R44, R12, R51 ;  /* 0x0000000c2c337223 */ /* 0x000fe40000010033 */
[----:B------:R-:W-:Y:S01]  /*e320*/  FMUL.FTZ R44, R50, R13 ;  /* 0x0000000d322c7220 */ /* 0x000fe20000410000 */
[----:B------:R-:W-:Y:S01]  /*e330*/  F2FP.BF16.PACK_AB R5, R52, R5 ;  /* 0x000000053405723e */ /* 0x000fe200000010ff */
[----:B------:R-:W-:-:S02]  /*e340*/  FMUL.FTZ R55, R7, R4 ;  /* 0x0000000407377220 */ /* 0x000fc40000410000 */
[-C--:B------:R-:W-:Y:S02]  /*e350*/  FMUL.FTZ R50, R50, R45.reuse ;  /* 0x0000002d32327220 */ /* 0x080fe40000410000 */
[-C--:B------:R-:W-:Y:S02]  /*e360*/  FMUL.FTZ R12, R7, R56.reuse ;  /* 0x00000038070c7220 */ /* 0x080fe40000410000 */
[C---:B------:R-:W-:Y:S02]  /*e370*/  FFMA.FTZ R44, R14.reuse, R45, -R44 ;  /* 0x0000002d0e2c7223 */ /* 0x040fe4000001082c */
[C---:B------:R-:W-:Y:S02]  /*e380*/  FFMA.FTZ R7, R47.reuse, R56, -R55 ;  /* 0x000000382f077223 */ /* 0x040fe40000010837 */
[----:B------:R-:W-:Y:S01]  /*e390*/  FFMA.FTZ R50, R14, R13, R50 ;  /* 0x0000000d0e327223 */ /* 0x000fe20000010032 */
        /* <DEDUP_REMOVED lines=8> */
[----:B------:R1:W-:Y:S04]  /*e420*/  STS.128 [R16], R12 ;  /* 0x0000000c10007388 */ /* 0x0003e80000000c00 */
[----:B------:R1:W-:Y:S02]  /*e430*/  STS.128 [R17+0x18100], R4 ;  /* 0x0181000411007388 */ /* 0x0003e40000000c00 */
.L_x_2351:
[----:B------:R-:W-:Y:S05]  /*e440*/  BSYNC B1 ;  /* 0x0000000000017941 */ /* 0x000fea0003800000 */
.L_x_2350:
        /* <DEDUP_REMOVED lines=22> */
[----:B------:R-:W1:Y:S01]  /*e5b0*/  LDS.128 R12, [R18] ;  /* 0x00000000120c7984 */ /* 0x000e620000000c00 */
[----:B------:R-:W-:Y:S01]  /*e5c0*/  SHF.R.U64 R40, R40, 0x10, R41 ;  /* 0x0000001028287819 */ /* 0x000fe20000001229 */
[----:B------:R-:W-:Y:S01]  /*e5d0*/  IMAD.SHL.U32 R4, R4, 0x400, RZ ;  /* 0x0000040004047824 */ /* 0x000fe200078e00ff */
[----:B------:R-:W-:Y:S02]  /*e5e0*/  LOP3.LUT R5, R6, R17, RZ, 0x3c, !PT ;  /* 0x0000001106057212 */ /* 0x000fe400078e3cff */
[----:B------:R-:W-:Y:S02]  /*e5f0*/  SHF.R.U64 R38, R38, 0x10, R39 ;  /* 0x0000001026267819 */ /* 0x000fe40000001227 */
[----:B------:R-:W-:-:S02]  /*e600*/  LOP3.LUT R4, R4, 0x7fffe000, RZ, 0xc0, !PT ;  /* 0x7fffe00004047812 */ /* 0x000fc400078ec0ff */
[----:B------:R-:W-:Y:S02]  /*e610*/  SHF.R.U32.HI R39, RZ, 0x10, R39 ;  /* 0x00000010ff277819 */ /* 0x000fe40000011627 */
[----:B------:R-:W-:Y:S02]  /*e620*/  IADD3 R44, R5, R4, R16 ;  /* 0x00000004052c7210 */ /* 0x000fe40007ffe010 */
[----:B------:R-:W-:Y:S02]  /*e630*/  PRMT R93, R93, 0x5410, R36 ;  /* 0x000054105d5d7816 */ /* 0x000fe40000000024 */
[----:B------:R-:W-:Y:S01]  /*e640*/  SHF.R.U64 R42, R42, 0x10, R43 ;  /* 0x000000102a2a7819 */ /* 0x000fe2000000122b */
[----:B------:R-:W-:Y:S01]  /*e650*/  IMAD.SHL.U32 R44, R44, 0x2, RZ ;  /* 0x000000022c2c7824 */ /* 0x000fe200078e00ff */
[----:B------:R-:W-:Y:S02]  /*e660*/  SHF.R.U32.HI R46, RZ, 0x10, R37 ;  /* 0x00000010ff2e7819 */ /* 0x000fe40000011625 */
[----:B------:R-:W-:-:S02]  /*e670*/  PRMT R97, R97, 0x5410, R40 ;  /* 0x0000541061617816 */ /* 0x000fc40000000028 */
[----:B------:R-:W2:Y:S01]  /*e680*/  LDS.128 R4, [R44+0x18100] ;  /* 0x018100002c047984 */ /* 0x000ea20000000c00 */
[----:B------:R-:W-:Y:S02]  /*e690*/  SHF.R.U32.HI R41, RZ, 0x10, R41 ;  /* 0x00000010ff297819 */ /* 0x000fe40000011629 */
[----:B------:R-:W-:Y:S02]  /*e6a0*/  PRMT R94, R94, 0x5410, R39 ;  /* 0x000054105e5e7816 */ /* 0x000fe40000000027 */
[----:B------:R-:W-:Y:S02]  /*e6b0*/  SHF.L.U32 R48, R93, 0x10, RZ ;  /* 0x000000105d307819 */ /* 0x000fe400000006ff */
[----:B------:R-:W-:Y:S02]  /*e6c0*/  PRMT R99, R99, 0x5410, R42 ;  /* 0x0000541063637816 */ /* 0x000fe4000000002a */
[----:B------:R-:W-:Y:S01]  /*e6d0*/  PRMT R91, R91, 0x5410, R46 ;  /* 0x000054105b5b7816 */ /* 0x000fe2000000002e */
[----:B------:R-:W-:Y:S01]  /*e6e0*/  IMAD.U32 R46, R97, 0x10000, RZ ;  /* 0x00010000612e7824 */ /* 0x000fe200078e00ff */
[----:B------:R-:W-:-:S02]  /*e6f0*/  SHF.R.U32.HI R43, RZ, 0x10, R43 ;  /* 0x00000010ff2b7819 */ /* 0x000fc4000001162b */
[----:B------:R-:W-:Y:S01]  /*e700*/  PRMT R96, R96, 0x5410, R41 ;  /* 0x0000541060607816 */ /* 0x000fe20000000029 */
[----:B------:R-:W-:Y:S01]  /*e710*/  IMAD.U32 R47, R91, 0x10000, RZ ;  /* 0x000100005b2f7824 */ /* 0x000fe200078e00ff */
[----:B------:R-:W-:Y:S02]  /*e720*/  PRMT R98, R98, 0x5410, R43 ;  /* 0x0000541062627816 */ /* 0x000fe4000000002b */
[----:B------:R-:W-:Y:S01]  /*e730*/  LOP3.LUT R93, R93, 0xffff0000, RZ, 0xc0, !PT ;  /* 0xffff00005d5d7812 */ /* 0x000fe200078ec0ff */
[C---:B-1----:R-:W-:Y:S01]  /*e740*/  IMAD.U32 R36, R13.reuse, 0x10000, RZ ;  /* 0x000100000d247824 */ /* 0x042fe200078e00ff */
[----:B------:R-:W-:Y:S01]  /*e750*/  LOP3.LUT R39, R13, 0xffff0000, RZ, 0xc0, !PT ;  /* 0xffff00000d277812 */ /* 0x000fe200078ec0ff */
[C---:B------:R-:W-:Y:S01]  /*e760*/  IMAD.U32 R13, R15.reuse, 0x10000, RZ ;  /* 0x000100000f0d7824 */ /* 0x040fe200078e00ff */
[----:B------:R-:W-:Y:S01]  /*e770*/  LOP3.LUT R40, R15, 0xffff0000, RZ, 0xc0, !PT ;  /* 0xffff00000f287812 */ /* 0x000fe200078ec0ff */
[----:B------:R-:W-:Y:S01]  /*e780*/  IMAD.U32 R37, R12, 0x10000, RZ ;  /* 0x000100000c257824 */ /* 0x000fe200078e00ff */
[----:B------:R-:W-:Y:S01]  /*e790*/  PRMT R95, R95, 0x5410, R38 ;  /* 0x000054105f5f7816 */ /* 0x000fe20000000026 */
[----:B------:R-:W-:Y:S01]  /*e7a0*/  IMAD.U32 R38, R14, 0x10000, RZ ;  /* 0x000100000e267824 */ /* 0x000fe200078e00ff */
[----:B------:R-:W-:-:S02]  /*e7b0*/  LOP3.LUT R12, R12, 0xffff0000, RZ, 0xc0, !PT ;  /* 0xffff00000c0c7812 */ /* 0x000fc400078ec0ff */
[----:B------:R-:W-:Y:S02]  /*e7c0*/  LOP3.LUT R97, R97, 0xffff0000, RZ, 0xc0, !PT ;  /* 0xffff000061617812 */ /* 0x000fe400078ec0ff */
[----:B------:R-:W-:Y:S02]  /*e7d0*/  LOP3.LUT R91, R91, 0xffff0000, RZ, 0xc0, !PT ;  /* 0xffff00005b5b7812 */ /* 0x000fe400078ec0ff */
        /* <DEDUP_REMOVED lines=11> */
[C---:B------:R-:W-:Y:S01]  /*e890*/  FFMA.FTZ R7, R37.reuse, R46, -R6 ;  /* 0x0000002e25077223 */ /* 0x040fe20000010806 */
[----:B------:R-:W-:Y:S01]  /*e8a0*/  SHF.L.U32 R46, R94, 0x10, RZ ;  /* 0x000000105e2e7819 */ /* 0x000fe200000006ff */
[C---:B------:R-:W-:Y:S01]  /*e8b0*/  IMAD.U32 R6, R96.reuse, 0x10000, RZ ;  /* 0x0001000060067824 */ /* 0x040fe200078e00ff */
[----:B------:R-:W-:Y:S01]  /*e8c0*/  LOP3.LUT R96, R96, 0xffff0000, RZ, 0xc0, !PT ;  /* 0xffff000060607812 */ /* 0x000fe200078ec0ff */
[----:B------:R-:W-:Y:S01]  /*e8d0*/  FFMA.FTZ R37, R37, R48, R49 ;  /* 0x0000003025257223 */ /* 0x000fe20000010031 */
[----:B------:R-:W-:Y:S01]  /*e8e0*/  LOP3.LUT R94, R94, 0xffff0000, RZ, 0xc0, !PT ;  /* 0xffff00005e5e7812 */ /* 0x000fe200078ec0ff */
[C---:B------:R-:W-:Y:S01]  /*e8f0*/  IMAD.U32 R48, R98.reuse, 0x10000, RZ ;  /* 0x0001000062307824 */ /* 0x040fe200078e00ff */
[----:B------:R-:W-:Y:S01]  /*e900*/  LOP3.LUT R98, R98, 0xffff0000, RZ, 0xc0, !PT ;  /* 0xffff000062627812 */ /* 0x000fe200078ec0ff */
[----:B------:R-:W-:-:S02]  /*e910*/  FMUL.FTZ R51, R15, R47 ;  /* 0x0000002f0f337220 */ /* 0x000fc40000410000 */
[----:B------:R-:W-:Y:S02]  /*e920*/  FMUL.FTZ R49, R15, R6 ;  /* 0x000000060f317220 */ /* 0x000fe40000410000 */
[C---:B------:R-:W-:Y:S02]  /*e930*/  FMUL.FTZ R15, R43.reuse, R46 ;  /* 0x0000002e2b0f7220 */ /* 0x040fe40000410000 */
[----:B------:R-:W-:Y:S02]  /*e940*/  FMUL.FTZ R43, R43, R48 ;  /* 0x000000302b2b7220 */ /* 0x000fe40000410000 */
[----:B------:R-:W-:Y:S02]  /*e950*/  FFMA.FTZ R6, R36, R6, -R51 ;  /* 0x0000000624067223 */ /* 0x000fe40000010833 */
[C---:B------:R-:W-:Y:S02]  /*e960*/  FFMA.FTZ R15, R13.reuse, R48, -R15 ;  /* 0x000000300d0f7223 */ /* 0x040fe4000001080f */
[----:B------:R-:W-:-:S02]  /*e970*/  FFMA.FTZ R43, R13, R46, R43 ;  /* 0x0000002e0d2b7223 */ /* 0x000fc4000001002b */
[----:B------:R-:W-:Y:S02]  /*e980*/  FFMA.FTZ R36, R36, R47, R49 ;  /* 0x0000002f24247223 */ /* 0x000fe40000010031 */
[----:B------:R-:W-:Y:S02]  /*e990*/  FMUL.FTZ R13, R4, R93 ;  /* 0x0000005d040d7220 */ /* 0x000fe40000410000 */
[C---:B------:R-:W-:Y:S01]  /*e9a0*/  IMAD.U32 R47, R95.reuse, 0x10000, RZ ;  /* 0x000100005f2f7824 */ /* 0x040fe200078e00ff */
[----:B------:R-:W-:Y:S01]  /*e9b0*/  LOP3.LUT R95, R95, 0xffff0000, RZ, 0xc0, !PT ;  /* 0xffff00005f5f7812 */ /* 0x000fe200078ec0ff */
[C---:B------:R-:W-:Y:S01]  /*e9c0*/  IMAD.U32 R48, R99.reuse, 0x10000, RZ ;  /* 0x0001000063307824 */ /* 0x040fe200078e00ff */
[----:B------:R-:W-:Y:S01]  /*e9d0*/  LOP3.LUT R99, R99, 0xffff0000, RZ, 0xc0, !PT ;  /* 0xffff000063637812 */ /* 0x000fe200078ec0ff */
[----:B------:R-:W-:Y:S02]  /*e9e0*/  FFMA.FTZ R46, R12, R97, -R13 ;  /* 0x000000610c2e7223 */ /* 0x000fe4000001080d */
[----:B------:R-:W-:-:S02]  /*e9f0*/  FMUL.FTZ R13, R42, R91 ;  /* 0x0000005b2a0d7220 */ /* 0x000fc40000410000 */
[C---:B------:R-:W-:Y:S02]  /*ea00*/  FMUL.FTZ R49, R41.reuse, R47 ;  /* 0x0000002f29317220 */ /* 0x040fe40000410000 */
[----:B------:R-:W-:Y:S02]  /*ea10*/  FMUL.FTZ R42, R42, R96 ;  /* 0x000000602a2a7220 */ /* 0x000fe40000410000 */
[----:B------:R-:W-:Y:S02]  /*ea20*/  FMUL.FTZ R41, R41, R48 ;  /* 0x0000003029297220 */ /* 0x000fe40000410000 */
[C---:B------:R-:W-:Y:S02]  /*ea30*/  FFMA.FTZ R13, R39.reuse, R96, -R13 ;  /* 0x00000060270d7223 */ /* 0x040fe4000001080d */
[----:B------:R-:W-:Y:S02]  /*ea40*/  FFMA.FTZ R39, R39, R91, R42 ;  /* 0x0000005b27277223 */ /* 0x000fe4000001002a */
[C---:B------:R-:W-:Y:S01]  /*ea50*/  FFMA.FTZ R49, R38.reuse, R48, -R49 ;  /* 0x0000003026317223 */ /* 0x040fe20000010831 */
[----:B------:R-:W-:Y:S01]  /*ea60*/  F2FP.BF16.PACK_AB R13, R13, R6 ;  /* 0x000000060d0d723e */ /* 0x000fe200000010ff */
[----:B------:R-:W-:-:S02]  /*ea70*/  FFMA.FTZ R41, R38, R47, R41 ;  /* 0x0000002f26297223 */ /* 0x000fc40000010029 */
[C---:B------:R-:W-:Y:S02]  /*ea80*/  FMUL.FTZ R38, R5.reuse, R95 ;  /* 0x0000005f05267220 */ /* 0x040fe40000410000 */
[----:B------:R-:W-:Y:S02]  /*ea90*/  FMUL.FTZ R42, R5, R99 ;  /* 0x00000063052a7220 */ /* 0x000fe40000410000 */
[C---:B------:R-:W-:Y:S02]  /*eaa0*/  FMUL.FTZ R5, R45.reuse, R94 ;  /* 0x0000005e2d057220 */ /* 0x040fe40000410000 */
[----:B------:R-:W-:Y:S02]  /*eab0*/  FMUL.FTZ R4, R4, R97 ;  /* 0x0000006104047220 */ /* 0x000fe40000410000 */
[----:B------:R-:W-:Y:S02]  /*eac0*/  FMUL.FTZ R45, R45, R98 ;  /* 0x000000622d2d7220 */ /* 0x000fe40000410000 */
[----:B------:R-:W-:-:S02]  /*ead0*/  FFMA.FTZ R38, R14, R99, -R38 ;  /* 0x000000630e267223 */ /* 0x000fc40000010826 */
[----:B------:R-:W-:Y:S01]  /*eae0*/  FFMA.FTZ R98, R40, R98, -R5 ;  /* 0x0000006228627223 */ /* 0x000fe20000010805 */
[----:B------:R-:W-:Y:S01]  /*eaf0*/  F2FP.BF16.PACK_AB R5, R39, R36 ;  /* 0x000000242705723e */ /* 0x000fe200000010ff */
[----:B------:R-:W-:Y:S01]  /*eb00*/  FFMA.FTZ R4, R12, R93, R4 ;  /* 0x0000005d0c047223 */ /* 0x000fe20000010004 */
[----:B------:R-:W-:Y:S01]  /*eb10*/  F2FP.BF16.PACK_AB R12, R46, R7 ;  /* 0x000000072e0c723e */ /* 0x000fe200000010ff */
        /* <DEDUP_REMOVED lines=9> */
.L_x_2357:
[----:B------:R-:W-:Y:S05]  /*ebb0*/  BSYNC B0 ;  /* 0x0000000000007941 */ /* 0x000fea0003800000 */
.L_x_2356:
[----:B------:R-:W-:Y:S01]  /*ebc0*/  ISETP.GE.AND P0, PT, R137, c[0x0][0x27c], PT ;  /* 0x00009f0089007a0c */ /* 0x000fe20003f06270 */
[----:B------:R-:W-:-:S12]  /*ebd0*/  BSSY B0, `(.L_x_2358) ;  /* 0x0000070000007945 */ /* 0x000fd80003800000 */
[----:B------:R-:W-:Y:S05]  /*ebe0*/  @P0 BRA `(.L_x_2359) ;  /* 0x000006e000000947 */ /* 0x000fea0003800000 */
[----:B-1----:R-:W-:Y:S01]  /*ebf0*/  IMAD.MOV.U32 R4, RZ, RZ, c[0x0][0x27c] ;  /* 0x00009f00ff047624 */ /* 0x002fe200078e00ff */
[----:B------:R-:W-:Y:S02]  /*ec00*/  LEA.HI R92, R92, R137, RZ, 0x6 ;  /* 0x000000895c5c7211 */ /* 0x000fe400078f30ff */
        /* <DEDUP_REMOVED lines=14> */
[----:B------:R-:W1:Y:S01]  /*ecf0*/  LDS.128 R12, [R18] ;  /* 0x00000000120c7984 */ /* 0x000e620000000c00 */
[----:B------:R-:W-:-:S02]  /*ed00*/  SHF.R.U64 R37, R32, 0x10, R33 ;  /* 0x0000001020257819 */ /* 0x000fc40000001221 */
[----:B------:R-:W-:Y:S02]  /*ed10*/  IADD3 R36, R5, R4, R16 ;  /* 0x0000000405247210 */ /* 0x000fe40007ffe010 */
[----:B------:R-:W-:Y:S02]  /*ed20*/  SHF.R.U32.HI R32, RZ, 0x10, R33 ;  /* 0x00000010ff207819 */ /* 0x000fe40000011621 */
[----:B------:R-:W-:Y:S01]  /*ed30*/  SHF.R.U64 R28, R28, 0x10, R29 ;  /* 0x000000101c1c7819 */ /* 0x000fe2000000121d */
[----:B------:R-:W-:Y:S01]  /*ed40*/  IMAD.SHL.U32 R36, R36, 0x2, RZ ;  /* 0x0000000224247824 */ /* 0x000fe200078e00ff */
[--C-:B------:R-:W-:Y:S02]  /*ed50*/  SHF.R.U64 R33, R34, 0x10, R35.reuse ;  /* 0x0000001022217819 */ /* 0x100fe40000001223 */
[----:B------:R-:W-:Y:S02]  /*ed60*/  SHF.R.U32.HI R34, RZ, 0x10, R35 ;  /* 0x00000010ff227819 */ /* 0x000fe40000011623 */
[----:B------:R-:W2:Y:S01]  /*ed70*/  LDS.128 R4, [R36+0x18100] ;  /* 0x0181000024047984 */ /* 0x000ea20000000c00 */
[----:B------:R-:W-:-:S02]  /*ed80*/  SHF.R.U64 R35, R30, 0x10, R31 ;  /* 0x000000101e237819 */ /* 0x000fc4000000121f */
[----:B------:R-:W-:Y:S02]  /*ed90*/  SHF.R.U32.HI R31, RZ, 0x10, R31 ;  /* 0x00000010ff1f7819 */ /* 0x000fe4000001161f */
[----:B------:R-:W-:Y:S02]  /*eda0*/  PRMT R81, R81, 0x5410, R28 ;  /* 0x0000541051517816 */ /* 0x000fe4000000001c */
[----:B------:R-:W-:Y:S02]  /*edb0*/  PRMT R86, R86, 0x5410, R37 ;  /* 0x0000541056567816 */ /* 0x000fe40000000025 */
[----:B------:R-:W-:Y:S01]  /*edc0*/  SHF.R.U32.HI R29, RZ, 0x10, R29 ;  /* 0x00000010ff1d7819 */ /* 0x000fe2000001161d */
[----:B------:R-:W-:Y:S01]  /*edd0*/  IMAD.U32 R40, R81, 0x10000, RZ ;  /* 0x0001000051287824 */ /* 0x000fe200078e00ff */
[----:B------:R-:W-:Y:S01]  /*ede0*/  PRMT R82, R82, 0x5410, R31 ;  /* 0x0000541052527816 */ /* 0x000fe2000000001f */
[----:B------:R-:W-:Y:S01]  /*edf0*/  IMAD.U32 R38, R86, 0x10000, RZ ;  /* 0x0001000056267824 */ /* 0x000fe200078e00ff */
[----:B------:R-:W-:-:S02]  /*ee00*/  PRMT R85, R85, 0x5410, R32 ;  /* 0x0000541055557816 */ /* 0x000fc40000000020 */
[----:B------:R-:W-:Y:S02]  /*ee10*/  PRMT R87, R87, 0x5410, R34 ;  /* 0x0000541057577816 */ /* 0x000fe40000000022 */
[----:B------:R-:W-:Y:S02]  /*ee20*/  PRMT R88, R88, 0x5410, R33 ;  /* 0x0000541058587816 */ /* 0x000fe40000000021 */
[----:B------:R-:W-:Y:S02]  /*ee30*/  PRMT R80, R80, 0x5410, R29 ;  /* 0x0000541050507816 */ /* 0x000fe4000000001d */
[----:B------:R-:W-:Y:S02]  /*ee40*/  PRMT R84, R84, 0x5410, R35 ;  /* 0x0000541054547816 */ /* 0x000fe40000000023 */
[----:B------:R-:W-:Y:S01]  /*ee50*/  LOP3.LUT R81, R81, 0xffff0000, RZ, 0xc0, !PT ;  /* 0xffff000051517812 */ /* 0x000fe200078ec0ff */
[C---:B------:R-:W-:Y:S01]  /*ee60*/  IMAD.U32 R39, R80.reuse, 0x10000, RZ ;  /* 0x0001000050277824 */ /* 0x040fe200078e00ff */
[----:B------:R-:W-:Y:S01]  /*ee70*/  LOP3.LUT R80, R80, 0xffff0000, RZ, 0xc0, !PT ;  /* 0xffff000050507812 */ /* 0x000fe200078ec0ff */
[C---:B-1----:R-:W-:Y:S01]  /*ee80*/  IMAD.U32 R28, R13.reuse, 0x10000, RZ ;  /* 0x000100000d1c7824 */ /* 0x042fe200078e00ff */
[----:B------:R-:W-:Y:S01]  /*ee90*/  LOP3.LUT R31, R13, 0xffff0000, RZ, 0xc0, !PT ;  /* 0xffff00000d1f7812 */ /* 0x000fe200078ec0ff */
[C---:B------:R-:W-:Y:S01]  /*eea0*/  IMAD.U32 R13, R15.reuse, 0x10000, RZ ;  /* 0x000100000f0d7824 */ /* 0x040fe200078e00ff */
[----:B------:R-:W-:Y:S01]  /*eeb0*/  LOP3.LUT R32, R15, 0xffff0000, RZ, 0xc0, !PT ;  /* 0xffff00000f207812 */ /* 0x000fe200078ec0ff */
[C---:B------:R-:W-:Y:S01]  /*eec0*/  IMAD.U32 R29, R12.reuse, 0x10000, RZ ;  /* 0x000100000c1d7824 */ /* 0x040fe200078e00ff */
[----:B------:R-:W-:Y:S01]  /*eed0*/  LOP3.LUT R12, R12, 0xffff0000, RZ, 0xc0, !PT ;  /* 0xffff00000c0c7812 */ /* 0x000fe200078ec0ff */
[C---:B------:R-:W-:Y:S01]  /*eee0*/  IMAD.U32 R30, R14.reuse, 0x10000, RZ ;  /* 0x000100000e1e7824 */ /* 0x040fe200078e00ff */
        /* <DEDUP_REMOVED lines=37> */
[----:B------:R-:W-:Y:S01]  /*f140*/  FMUL.FTZ R33, R33, R39 ;  /* 0x0000002721217220 */ /* 0x000fe20000410000 */
[----:B------:R-:W-:Y:S01]  /*f150*/  F2FP.BF16.PACK_AB R4, R4, R29 ;  /* 0x0000001d0404723e */ /* 0x000fe200000010ff */
[----:B------:R-:W-:Y:S01]  /*f160*/  FFMA.FTZ R39, R30, R39, -R12 ;  /* 0x000000271e277223 */ /* 0x000fe2000001080c */
[----:B------:R-:W-:Y:S01]  /*f170*/  F2FP.BF16.PACK_AB R12, R40, R7 ;  /* 0x00000007280c723e */ /* 0x000fe200000010ff */
[----:B------:R-:W-:Y:S02]  /*f180*/  FFMA.FTZ R33, R30, R13, R33 ;  /* 0x0000000d1e217223 */ /* 0x000fe40000010021 */
[----:B------:R-:W-:Y:S02]  /*f190*/  FMUL.FTZ R38, R34, R80 ;  /* 0x0000005022267220 */ /* 0x000fe40000410000 */
[----:B------:R-:W-:-:S02]  /*f1a0*/  FMUL.FTZ R13, R5, R84 ;  /* 0x00000054050d7220 */ /* 0x000fc40000410000 */
[----:B------:R-:W-:Y:S02]  /*f1b0*/  FMUL.FTZ R30, R37, R82 ;  /* 0x00000052251e7220 */ /* 0x000fe40000410000 */
[----:B------:R-:W-:Y:S02]  /*f1c0*/  FMUL.FTZ R34, R34, R85 ;  /* 0x0000005522227220 */ /* 0x000fe40000410000 */
[-C--:B------:R-:W-:Y:S02]  /*f1d0*/  FMUL.FTZ R5, R5, R88.reuse ;  /* 0x0000005805057220 */ /* 0x080fe40000410000 */
[----:B------:R-:W-:Y:S02]  /*f1e0*/  FMUL.FTZ R37, R37, R87 ;  /* 0x0000005725257220 */ /* 0x000fe40000410000 */
[----:B------:R-:W-:Y:S02]  /*f1f0*/  FFMA.FTZ R85, R31, R85, -R38 ;  /* 0x000000551f557223 */ /* 0x000fe40000010826 */
[----:B------:R-:W-:-:S02]  /*f200*/  FFMA.FTZ R88, R14, R88, -R13 ;  /* 0x000000580e587223 */ /* 0x000fc4000001080d */
[----:B------:R-:W-:Y:S01]  /*f210*/  FFMA.FTZ R30, R32, R87, -R30 ;  /* 0x00000057201e7223 */ /* 0x000fe2000001081e */
[----:B------:R-:W-:Y:S01]  /*f220*/  F2FP.BF16.PACK_AB R13, R85, R6 ;  /* 0x00000006550d723e */ /* 0x000fe200000010ff */
[----:B------:R-:W-:Y:S02]  /*f230*/  FFMA.FTZ R31, R31, R80, R34 ;  /* 0x000000501f1f7223 */ /* 0x000fe40000010022 */
        /* <DEDUP_REMOVED lines=9> */
.L_x_2359:
[----:B------:R-:W-:Y:S05]  /*f2d0*/  BSYNC B0 ;  /* 0x0000000000007941 */ /* 0x000fea0003800000 */
.L_x_2358:
[----:B------:R-:W-:-:S13]  /*f2e0*/  ISETP.GE.AND P0, PT, R136, c[0x0][0x27c], PT ;  /* 0x00009f0088007a0c */ /* 0x000fda0003f06270 */
        /* <DEDUP_REMOVED lines=17> */
[--C-:B------:R-:W-:Y:S01]  /*f400*/  SHF.R.U64 R19, R24, 0x10, R25.reuse ;  /* 0x0000001018137819 */ /* 0x100fe20000001219 */
[----:B------:R-:W1:Y:S01]  /*f410*/  LDS.128 R12, [R17] ;  /* 0x00000000110c7984 */ /* 0x000e620000000c00 */
[----:B------:R-:W-:Y:S02]  /*f420*/  IADD3 R16, R5, R6, R16 ;  /* 0x0000000605107210 */ /* 0x000fe40007ffe010 */
[----:B------:R-:W-:Y:S02]  /*f430*/  SHF.R.U32.HI R24, RZ, 0x10, R25 ;  /* 0x00000010ff187819 */ /* 0x000fe40000011619 */
[--C-:B------:R-:W-:Y:S01]  /*f440*/  SHF.R.U64 R25, R26, 0x10, R27.reuse ;  /* 0x000000101a197819 */ /* 0x100fe2000000121b */
[----:B------:R-:W-:Y:S01]  /*f450*/  IMAD.SHL.U32 R16, R16, 0x2, RZ ;  /* 0x0000000210107824 */ /* 0x000fe200078e00ff */
[----:B------:R-:W-:Y:S02]  /*f460*/  SHF.R.U32.HI R26, RZ, 0x10, R27 ;  /* 0x00000010ff1a7819 */ /* 0x000fe4000001161b */
[----:B------:R-:W-:-:S02]  /*f470*/  SHF.R.U64 R27, R20, 0x10, R21 ;  /* 0x00000010141b7819 */ /* 0x000fc40000001215 */
[----:B------:R-:W2:Y:S01]  /*f480*/  LDS.128 R4, [R16+0x18100] ;  /* 0x0181000010047984 */ /* 0x000ea20000000c00 */
[----:B------:R-:W-:Y:S02]  /*f490*/  SHF.R.U32.HI R20, RZ, 0x10, R21 ;  /* 0x00000010ff147819 */ /* 0x000fe40000011615 */
[----:B------:R-:W-:Y:S02]  /*f4a0*/  SHF.R.U64 R21, R22, 0x10, R23 ;  /* 0x0000001016157819 */ /* 0x000fe40000001217 */
[----:B------:R-:W-:Y:S02]  /*f4b0*/  PRMT R70, R70, 0x5410, R27 ;  /* 0x0000541046467816 */ /* 0x000fe4000000001b */
[----:B------:R-:W-:Y:S02]  /*f4c0*/  SHF.R.U32.HI R22, RZ, 0x10, R23 ;  /* 0x00000010ff167819 */ /* 0x000fe40000011617 */
[----:B------:R-:W-:Y:S01]  /*f4d0*/  PRMT R74, R74, 0x5410, R19 ;  /* 0x000054104a4a7816 */ /* 0x000fe20000000013 */
[----:B------:R-:W-:Y:S01]  /*f4e0*/  IMAD.U32 R30, R70, 0x10000, RZ ;  /* 0x00010000461e7824 */ /* 0x000fe200078e00ff */
[----:B------:R-:W-:-:S02]  /*f4f0*/  PRMT R72, R72, 0x5410, R21 ;  /* 0x0000541048487816 */ /* 0x000fc40000000015 */
[----:B------:R-:W-:Y:S02]  /*f500*/  PRMT R71, R71, 0x5410, R22 ;  /* 0x0000541047477816 */ /* 0x000fe40000000016 */
[----:B------:R-:W-:Y:S02]  /*f510*/  PRMT R73, R73, 0x5410, R24 ;  /* 0x0000541049497816 */ /* 0x000fe40000000018 */
[----:B------:R-:W-:Y:S01]  /*f520*/  PRMT R75, R75, 0x5410, R26 ;  /* 0x000054104b4b7816 */ /* 0x000fe2000000001a */
[----:B------:R-:W-:Y:S01]  /*f530*/  IMAD.U32 R26, R74, 0x10000, RZ ;  /* 0x000100004a1a7824 */ /* 0x000fe200078e00ff */
[----:B------:R-:W-:Y:S02]  /*f540*/  PRMT R69, R69, 0x5410, R20 ;  /* 0x0000541045457816 */ /* 0x000fe40000000014 */
[----:B------:R-:W-:-:S03]  /*f550*/  PRMT R76, R76, 0x5410, R25 ;  /* 0x000054104c4c7816 */ /* 0x000fc60000000019 */
        /* <DEDUP_REMOVED lines=25> */
[----:B------:R-:W-:Y:S02]  /*f6f0*/  FMUL.FTZ R29, R15, R28 ;  /* 0x0000001c0f1d7220 */ /* 0x000fe40000410000 */
[----:B------:R-:W-:-:S02]  /*f700*/  FFMA.FTZ R19, R19, R30, R31 ;  /* 0x0000001e13137223 */ /* 0x000fc4000001001f */
[C---:B------:R-:W-:Y:S01]  /*f710*/  IMAD.U32 R30, R75.reuse, 0x10000, RZ ;  /* 0x000100004b1e7824 */ /* 0x040fe200078e00ff */
[----:B------:R-:W-:Y:S01]  /*f720*/  LOP3.LUT R75, R75, 0xffff0000, RZ, 0xc0, !PT ;  /* 0xffff00004b4b7812 */ /* 0x000fe200078ec0ff */
[-C--:B------:R-:W-:Y:S02]  /*f730*/  FMUL.FTZ R31, R15, R6.reuse ;  /* 0x000000060f1f7220 */ /* 0x080fe40000410000 */
[----:B------:R-:W-:Y:S01]  /*f740*/  FFMA.FTZ R6, R18, R6, -R29 ;  /* 0x0000000612067223 */ /* 0x000fe2000001081d */
[----:B------:R-:W-:Y:S01]  /*f750*/  LOP3.LUT R29, R70, 0xffff0000, RZ, 0xc0, !PT ;  /* 0xffff0000461d7812 */ /* 0x000fe200078ec0ff */
[C---:B------:R-:W-:Y:S02]  /*f760*/  FMUL.FTZ R15, R25.reuse, R26 ;  /* 0x0000001a190f7220 */ /* 0x040fe40000410000 */
[----:B------:R-:W-:Y:S02]  /*f770*/  FMUL.FTZ R25, R25, R30 ;  /* 0x0000001e19197220 */ /* 0x000fe40000410000 */
        /* <DEDUP_REMOVED lines=14> */
[-C--:B------:R-:W-:Y:S01]  /*f860*/  FMUL.FTZ R23, R23, R30.reuse ;  /* 0x0000001e17177220 */ /* 0x080fe20000410000 */
[----:B------:R-:W-:Y:S01]  /*f870*/  F2FP.BF16.PACK_AB R4, R4, R19 ;  /* 0x000000130404723e */ /* 0x000fe200000010ff */
        /* <DEDUP_REMOVED lines=12> */
[----:B------:R-:W-:-:S02]  /*f940*/  FFMA.FTZ R21, R21, R69, R24 ;  /* 0x0000004515157223 */ /* 0x000fc40000010018 */
        /* <DEDUP_REMOVED lines=9> */
.L_x_2335:
[----:B------:R-:W-:Y:S05]  /*f9e0*/  BSYNC B2 ;  /* 0x0000000000027941 */ /* 0x000fea0003800000 */
.L_x_2317:
[----:B------:R-:W-:-:S04]  /*f9f0*/  DEPBAR.LE SB0, 0x2 ;  /* 0x000080800000791a */ /* 0x000fc80000000000 */
[----:B------:R-:W-:Y:S01]  /*fa00*/  BAR.SYNC.DEFER_BLOCKING 0x0 ;  /* 0x0000000000007b1d */ /* 0x000fe20000010000 */
[----:B------:R-:W-:-:S04]  /*fa10*/  LOP3.LUT P0, RZ, R8, 0x2, RZ, 0xc0, !PT ;  /* 0x0000000208ff7812 */ /* 0x000fc8000780c0ff */
[----:B------:R-:W-:Y:S01]  /*fa20*/  SEL R200, R2, 0xffffffe0, !P0 ;  /* 0xffffffe002c87807 */ /* 0x000fe20004000000 */
[----:B------:R-:W-:Y:S04]  /*fa30*/  BSSY B0, `(.L_x_2360) ;  /* 0x0000025000007945 */ /* 0x000fe80003800000 */
[----:B------:R-:W-:Y:S01]  /*fa40*/  IMAD.IADD R2, R196, 0x1, R200 ;  /* 0x00000001c4027824 */ /* 0x000fe200078e02c8 */
[----:B------:R2:W3:Y:S04]  /*fa50*/  LDSM.16.M88.4 R28, [R198] ;  /* 0x00000000c61c783b */ /* 0x0004e80000000200 */
[----:B-1----:R2:W1:Y:S04]  /*fa60*/  LDSM.16.M88.4 R16, [R196] ;  /* 0x00000000c410783b */ /* 0x0024680000000200 */
[----:B------:R2:W4:Y:S04]  /*fa70*/  LDSM.16.M88.4 R60, [R196+0x800] ;  /* 0x00080000c43c783b */ /* 0x0005280000000200 */
[----:B------:R2:W1:Y:S04]  /*fa80*/  LDSM.16.M88.4 R52, [R196+0x1000] ;  /* 0x00100000c434783b */ /* 0x0004680000000200 */
[----:B------:R2:W1:Y:S04]  /*fa90*/  LDSM.16.M88.4 R24, [R196+0x1800] ;  /* 0x00180000c418783b */ /* 0x0004680000000200 */
[----:B------:R2:W1:Y:S04]  /*faa0*/  LDSM.16.M88.4 R44, [R195] ;  /* 0x00000000c32c783b */ /* 0x0004680000000200 */
[----:B------:R2:W1:Y:S04]  /*fab0*/  LDSM.16.M88.4 R12, [R2] ;  /* 0x00000000020c783b */ /* 0x0004680000000200 */
[----:B-----5:R2:W1:Y:S04]  /*fac0*/  LDSM.16.M88.4 R80, [R2+0x800] ;  /* 0x000800000250783b */ /* 0x0204680000000200 */
        /* <DEDUP_REMOVED lines=27> */
.L_x_2361:
[----:B------:R-:W-:Y:S05]  /*fc80*/  BSYNC B0 ;  /* 0x0000000000007941 */ /* 0x000fea0003800000 */
.L_x_2360:
[----:B------:R-:W-:Y:S01]  /*fc90*/  LOP3.LUT P0, RZ, R8, 0x4, RZ, 0xc0, !PT ;  /* 0x0000000408ff7812 */ /* 0x000fe2000780c0ff */
[C---:B-123--:R-:W-:Y:S01]  /*fca0*/  HMMA.16816.F32.BF16 R20, R28.reuse, R16, RZ ;  /* 0x000000101c14723c */ /* 0x04efe200000418ff */
[----:B------:R-:W-:Y:S01]  /*fcb0*/  LDSM.16.M88.4 R36, [R194] ;  /* 0x00000000c224783b */ /* 0x000fe20000000200 */
[C---:B------:R-:W-:Y:S01]  /*fcc0*/  IMAD.IADD R173, R197.reuse, 0x1, R192 ;  /* 0x00000001c5ad7824 */ /* 0x040fe200078e02c0 */
[----:B------:R-:W-:Y:S01]  /*fcd0*/  SEL R201, R0, 0xffffffc0, !P0 ;  /* 0xffffffc000c97807 */ /* 0x000fe20004000000 */
[----:B------:R-:W-:Y:S01]  /*fce0*/  IMAD.IADD R166, R197, 0x1, R139 ;  /* 0x00000001c5a67824 */ /* 0x000fe200078e028b */
[----:B------:R-:W0:Y:S01]  /*fcf0*/  LDGDEPBAR ;  /* 0x00000000000079af */ /* 0x000e220000000000 */
[----:B------:R-:W-:Y:S01]  /*fd00*/  BSSY B0, `(.L_x_2362) ;  /* 0x000026a000007945 */ /* 0x000fe20003800000 */
[----:B------:R-:W-:Y:S01]  /*fd10*/  IADD3 R0, R201, R196, R200 ;  /* 0x000000c4c9007210 */ /* 0x000fe20007ffe0c8 */
[----:B------:R-:W-:Y:S01]  /*fd20*/  HMMA.16816.F32.BF16 R16, R28, R18, RZ ;  /* 0x000000121c10723c */ /* 0x000fe200000418ff */
[----:B------:R-:W-:-:S05]  /*fd30*/  IMAD.IADD R8, R196, 0x1, R201 ;  /* 0x00000001c4087824 */ /* 0x000fca00078e02c9 */
[----:B------:R-:W1:Y:S02]  /*fd40*/  LDSM.16.M88.4 R4, [R8] ;  /* 0x000000000804783b */ /* 0x000e640000000200 */
[C---:B------:R-:W-:Y:S02]  /*fd50*/  HMMA.16816.F32.BF16 R56, R28.reuse, R52, RZ ;  /* 0x000000341c38723c */ /* 0x040fe400000418ff */
[----:B------:R-:W2:Y:S04]  /*fd60*/  LDSM.16.M88.4 R72, [R8+0x1000] ;  /* 0x001000000848783b */ /* 0x000ea80000000200 */
[----:B------:R-:W3:Y:S02]  /*fd70*/  LDSM.16.M88.4 R68, [R8+0x1800] ;  /* 0x001800000844783b */ /* 0x000ee40000000200 */
[C---:B------:R-:W-:Y:S02]  /*fd80*/  HMMA.16816.F32.BF16 R52, R28.reuse, R54, RZ ;  /* 0x000000361c34723c */ /* 0x040fe400000418ff */
[----:B------:R-:W5:Y:S06]  /*fd90*/  LDSM.16.M88.4 R76, [R8+0x800] ;  /* 0x00080000084c783b */ /* 0x000f6c0000000200 */
[C---:B----4-:R-:W-:Y:S08]  /*fda0*/  HMMA.16816.F32.BF16 R64, R28.reuse, R60, RZ ;  /* 0x0000003c1c40723c */ /* 0x050ff000000418ff */
[C---:B------:R-:W-:Y:S08]  /*fdb0*/  HMMA.16816.F32.BF16 R60, R28.reuse, R62, RZ ;  /* 0x0000003e1c3c723c */ /* 0x040ff000000418ff */
[C---:B------:R-:W-:Y:S08]  /*fdc0*/  HMMA.16816.F32.BF16 R48, R28.reuse, R24, RZ ;  /* 0x000000181c30723c */ /* 0x040ff000000418ff */
[----:B------:R-:W-:Y:S01]  /*fdd0*/  HMMA.16816.F32.BF16 R28, R28, R26, RZ ;  /* 0x0000001a1c1c723c */ /* 0x000fe200000418ff */
[----:B------:R-:W-:Y:S07]  /*fde0*/  LDSM.16.M88.4 R24, [R193] ;  /* 0x00000000c118783b */ /* 0x000fee0000000200 */
[C---:B------:R-:W-:Y:S08]  /*fdf0*/  HMMA.16816.F32.BF16 R20, R44.reuse, R12, R20 ;  /* 0x0000000c2c14723c */ /* 0x040ff00000041814 */
[C---:B------:R-:W-:Y:S01]  /*fe00*/  HMMA.16816.F32.BF16 R16, R44.reuse, R14, R16 ;  /* 0x0000000e2c10723c */ /* 0x040fe20000041810 */
[----:B------:R-:W4:Y:S07]  /*fe10*/  LDSM.16.M88.4 R12, [R0] ;  /* 0x00000000000c783b */ /* 0x000f2e0000000200 */
        /* <DEDUP_REMOVED lines=8> */
[----:B------:R-:W4:Y:S04]  /*fea0*/  LDSM.16.M88.4 R32, [R0+0x1000] ;  /* 0x001000000020783b */ /* 0x000f280000000200 */
[----:B------:R-:W4:Y:S03]  /*feb0*/  LDSM.16.M88.4 R28, [R0+0x1800] ;  /* 0x00180000001c783b */ /* 0x000f260000000200 */
[C---:B-1----:R-:W-:Y:S08]  /*fec0*/  HMMA.16816.F32.BF16 R20, R36.reuse, R4, R20 ;  /* 0x000000042414723c */ /* 0x042ff00000041814 */
[C---:B------:R-:W-:Y:S01]  /*fed0*/  HMMA.16816.F32.BF16 R16, R36.reuse, R6, R16 ;  /* 0x000000062410723c */ /* 0x040fe20000041810 */
[----:B------:R-:W1:Y:S07]  /*fee0*/  LDSM.16.M88.4 R4, [R196+0x2000] ;  /* 0x00200000c404783b */ /* 0x000e6e0000000200 */
        /* <DEDUP_REMOVED lines=16> */
[C---:B------:R-:W-:Y:S08]  /*fff0*/  HMMA.16816.F32.BF16 R48, R24.reuse, R28, R48 ;  /* 0x0000001c1830723c */ /* 0x040ff00000041830 */
[C---:B------:R-:W-:Y:S01]  /*10000*/  HMMA.16816.F32.BF16 R44, R24.reuse, R30, R44 ;  /* 0x0000001e182c723c */ /* 0x040fe2000004182c */
[----:B------:R-:W5:Y:S07]  /*10010*/  LDSM.16.M88.4 R28, [R2+0x3000] ;  /* 0x00300000021c783b */ /* 0x000f6e0000000200 */
[C---:B------:R-:W-:Y:S08]  /*10020*/  HMMA.16816.F32.BF16 R64, R24.reuse, R80, R64 ;  /* 0x000000501840723c */ /* 0x040ff00000041840 */
[----:B------:R-:W-:Y:S01]  /*10030*/  HMMA.16816.F32.BF16 R60, R24, R82, R60 ;  /* 0x00000052183c723c */ /* 0x000fe2000004183c */
[----:B------:R-:W-:Y:S04]  /*10040*/  LDSM.16.M88.4 R80, [R194+0x4000] ;  /* 0x00400000c250783b */ /* 0x000fe80000000200 */
[----:B------:R-:W-:Y:S03]  /*10050*/  LDSM.16.M88.4 R24, [R2+0x3800] ;  /* 0x003800000218783b */ /* 0x000fe60000000200 */
        /* <DEDUP_REMOVED lines=10> */
[----:B------:R-:W-:Y:S01]  /*10100*/  HMMA.16816.F32.BF16 R16, R12, R38, R16 ;  /* 0x000000260c10723c */ /* 0x000fe20000041810 */
[----:B------:R-:W-:Y:S07]  /*10110*/  LDSM.16.M88.4 R36, [R0+0x2000] ;  /* 0x002000000024783b */ /* 0x000fee0000000200 */
[C---:B------:R-:W-:Y:S08]  /*10120*/  HMMA.16816.F32.BF16 R48, R40.reuse, R68, R48 ;  /* 0x000000442830723c */ /* 0x040ff00000041830 */
[----:B------:R-:W-:Y:S01]  /*10130*/  HMMA.16816.F32.BF16 R44, R40, R70, R44 ;  /* 0x00000046282c723c */ /* 0x000fe2000004182c */
[----:B------:R-:W4:Y:S04]  /*10140*/  LDSM.16.M88.4 R40, [R193+0x4000] ;  /* 0x00400000c128783b */ /* 0x000f280000000200 */
[----:B------:R-:W2:Y:S03]  /*10150*/  LDSM.16.M88.4 R68, [R8+0x3800] ;  /* 0x003800000844783b */ /* 0x000ea60000000200 */
[C---:B-----5:R-:W-:Y:S08]  /*10160*/  HMMA.16816.F32.BF16 R56, R12.reuse, R28, R56 ;  /* 0x0000001c0c38723c */ /* 0x060ff00000041838 */
[C---:B------:R-:W-:Y:S01]  /*10170*/  HMMA.16816.F32.BF16 R52, R12.reuse, R30, R52 ;  /* 0x0000001e0c34723c */ /* 0x040fe20000041834 */
[----:B------:R-:W5:Y:S07]  /*10180*/  LDSM.16.M88.4 R28, [R0+0x3000] ;  /* 0x00300000001c783b */ /* 0x000f6e0000000200 */
[C---:B------:R-:W-:Y:S08]  /*10190*/  HMMA.16816.F32.BF16 R64, R12.reuse, R32, R64 ;  /* 0x000000200c40723c */ /* 0x040ff00000041840 */
[----:B------:R-:W-:Y:S01]  /*101a0*/  HMMA.16816.F32.BF16 R60, R12, R34, R60 ;  /* 0x000000220c3c723c */ /* 0x000fe2000004183c */
[----:B------:R-:W3:Y:S07]  /*101b0*/  LDSM.16.M88.4 R32, [R0+0x2800] ;  /* 0x002800000020783b */ /* 0x000eee0000000200 */
[C---:B-1----:R-:W-:Y:S08]  /*101c0*/  HMMA.16816.F32.BF16 R20, R80.reuse, R4, R20 ;  /* 0x000000045014723c */ /* 0x042ff00000041814 */
[----:B------:R-:W-:Y:S01]  /*101d0*/  HMMA.16816.F32.BF16 R16, R80, R6, R16 ;  /* 0x000000065010723c */ /* 0x000fe20000041810 */
[----:B------:R-:W-:Y:S07]  /*101e0*/  LDSM.16.M88.4 R4, [R196+0x4000] ;  /* 0x00400000c404783b */ /* 0x000fee0000000200 */
[C---:B------:R-:W-:Y:S08]  /*101f0*/  HMMA.16816.F32.BF16 R48, R12.reuse, R24, R48 ;  /* 0x000000180c30723c */ /* 0x040ff00000041830 */
[----:B------:R-:W-:Y:S01]  /*10200*/  HMMA.16816.F32.BF16 R44, R12, R26, R44 ;  /* 0x0000001a0c2c723c */ /* 0x000fe2000004182c */
[----:B------:R-:W1:Y:S04]  /*10210*/  LDSM.16.M88.4 R12, [R198+0x8000] ;  /* 0x00800000c60c783b */ /* 0x000e680000000200 */
[----:B------:R-:W1:Y:S03]  /*10220*/  LDSM.16.M88.4 R24, [R0+0x3800] ;  /* 0x003800000018783b */ /* 0x000e660000000200 */
[C---:B--2---:R-:W-:Y:S08]  /*10230*/  HMMA.16816.F32.BF16 R56, R80.reuse, R72, R56 ;  /* 0x000000485038723c */ /* 0x044ff00000041838 */
[C---:B------:R-:W-:Y:S08]  /*10240*/  HMMA.16816.F32.BF16 R52, R80.reuse, R74, R52 ;  /* 0x0000004a5034723c */ /* 0x040ff00000041834 */
[C---:B---3--:R-:W-:Y:S08]  /*10250*/  HMMA.16816.F32.BF16 R64, R80.reuse, R76, R64 ;  /* 0x0000004c5040723c */ /* 0x048ff00000041840 */
[----:B------:R-:W-:Y:S08]  /*10260*/  HMMA.16816.F32.BF16 R60, R80, R78, R60 ;  /* 0x0000004e503c723c */ /* 0x000ff0000004183c */
[C---:B----4-:R-:W-:Y:S08]  /*10270*/  HMMA.16816.F32.BF16 R20, R40.reuse, R36, R20 ;  /* 0x000000242814723c */ /* 0x050ff00000041814 */
[----:B------:R-:W-:Y:S01]  /*10280*/  HMMA.16816.F32.BF16 R72, R40, R38, R16 ;  /* 0x000000262848723c */ /* 0x000fe20000041810 */
[----:B------:R-:W-:Y:S04]  /*10290*/  LDSM.16.M88.4 R36, [R195+0x8000] ;  /* 0x00800000c324783b */ /* 0x000fe80000000200 */
[----:B------:R-:W-:Y:S03]  /*102a0*/  LDSM.16.M88.4 R16, [R2+0x4000] ;  /* 0x004000000210783b */ /* 0x000fe60000000200 */
[C---:B------:R-:W-:Y:S08]  /*102b0*/  HMMA.16816.F32.BF16 R48, R80.reuse, R68, R48 ;  /* 0x000000445030723c */ /* 0x040ff00000041830 */
[----:B------:R-:W-:Y:S01]  /*102c0*/  HMMA.16816.F32.BF16 R44, R80, R70, R44 ;  /* 0x00000046502c723c */ /* 0x000fe2000004182c */
[----:B------:R-:W2:Y:S04]  /*102d0*/  LDSM.16.M88.4 R68, [R196+0x4800] ;  /* 0x00480000c444783b */ /* 0x000ea80000000200 */
[----:B------:R-:W-:Y:S03]  /*102e0*/  LDSM.16.M88.4 R80, [R2+0x5000] ;  /* 0x005000000250783b */ /* 0x000fe60000000200 */
[C---:B-----5:R-:W-:Y:S08]  /*102f0*/  HMMA.16816.F32.BF16 R56, R40.reuse, R28, R56 ;  /* 0x0000001c2838723c */ /* 0x060ff00000041838 */
[C---:B------:R-:W-:Y:S01]  /*10300*/  HMMA.16816.F32.BF16 R52, R40.reuse, R30, R52 ;  /* 0x0000001e2834723c */ /* 0x040fe20000041834 */
[----:B------:R-:W3:Y:S07]  /*10310*/  LDSM.16.M88.4 R28, [R196+0x5000] ;  /* 0x00500000c41c783b */ /* 0x000eee0000000200 */
[C---:B------:R-:W-:Y:S08]  /*10320*/  HMMA.16816.F32.BF16 R64, R40.reuse, R32, R64 ;  /* 0x000000202840723c */ /* 0x040ff00000041840 */
[----:B------:R-:W-:Y:S01]  /*10330*/  HMMA.16816.F32.BF16 R60, R40, R34, R60 ;  /* 0x00000022283c723c */ /* 0x000fe2000004183c */
[----:B------:R-:W4:Y:S07]  /*10340*/  LDSM.16.M88.4 R32, [R2+0x4800] ;  /* 0x004800000220783b */ /* 0x000f2e0000000200 */
[C---:B-1----:R-:W-:Y:S08]  /*10350*/  HMMA.16816.F32.BF16 R20, R12.reuse, R4, R20 ;  /* 0x000000040c14723c */ /* 0x042ff00000041814 */
[----:B------:R-:W-:Y:S01]  /*10360*/  HMMA.16816.F32.BF16 R72, R12, R6, R72 ;  /* 0x000000060c48723c */ /* 0x000fe20000041848 */
[----:B------:R-:W-:Y:S07]  /*10370*/  LDSM.16.M88.4 R4, [R8+0x4000] ;  /* 0x004000000804783b */ /* 0x000fee0000000200 */
[C---:B------:R-:W-:Y:S08]  /*10380*/  HMMA.16816.F32.BF16 R48, R40.reuse, R24, R48 ;  /* 0x000000182830723c */ /* 0x040ff00000041830 */
[----:B------:R-:W-:Y:S01]  /*10390*/  HMMA.16816.F32.BF16 R44, R40, R26, R44 ;  /* 0x0000001a282c723c */ /* 0x000fe2000004182c */
[----:B------:R-:W1:Y:S04]  /*103a0*/  LDSM.16.M88.4 R24, [R194+0x8000] ;  /* 0x00800000c218783b */ /* 0x000e680000000200 */
[----:B------:R-:W-:Y:S03]  /*103b0*/  LDSM.16.M88.4 R40, [R0+0x4000] ;  /* 0x004000000028783b */ /* 0x000fe60000000200 */
[----:B--2---:R-:W-:Y:S08]  /*103c0*/  HMMA.16816.F32.BF16 R64, R12, R68, R64 ;  /* 0x000000440c40723c */ /* 0x004ff00000041840 */
[----:B------:R-:W-:Y:S08]  /*103d0*/  HMMA.16816.F32.BF16 R20, R36, R16, R20 ;  /* 0x000000102414723c */ /* 0x000ff00000041814 */
[----:B------:R-:W-:Y:S01]  /*103e0*/  HMMA.16816.F32.BF16 R68, R12, R70, R60 ;  /* 0x000000460c44723c */ /* 0x000fe2000004183c */
[----:B------:R-:W-:Y:S07]  /*103f0*/  LDSM.16.M88.4 R60, [R193+0x8000] ;  /* 0x00800000c13c783b */ /* 0x000fee0000000200 */
[----:B------:R-:W-:Y:S01]  /*10400*/  HMMA.16816.F32.BF16 R72, R36, R18, R72 ;  /* 0x000000122448723c */ /* 0x000fe20000041848 */
[----:B------:R-:W2:Y:S07]  /*10410*/  LDSM.16.M88.4 R16, [R196+0x5800] ;  /* 0x00580000c410783b */ /* 0x000eae0000000200 */
[----:B---3--:R-:W-:Y:S01]  /*10420*/  HMMA.16816.F32.BF16 R76, R12, R28, R56 ;  /* 0x0000001c0c4c723c */ /* 0x008fe20000041838 */
[----:B------:R-:W3:Y:S07]  /*10430*/  LDSM.16.M88.4 R56, [R8+0x4800] ;  /* 0x004800000838783b */ /* 0x000eee0000000200 */
[----:B----4-:R-:W-:Y:S08]  /*10440*/  HMMA.16816.F32.BF16 R64, R36, R32, R64 ;  /* 0x000000202440723c */ /* 0x010ff00000041840 */
[----:B------:R-:W-:Y:S01]  /*10450*/  HMMA.16816.F32.BF16 R52, R12, R30, R52 ;  /* 0x0000001e0c34723c */ /* 0x000fe20000041834 */
[----:B------:R-:W4:Y:S07]  /*10460*/  LDSM.16.M88.4 R28, [R8+0x5000] ;  /* 0x00500000081c783b */ /* 0x000f2e0000000200 */
[----:B------:R-:W-:Y:S01]  /*10470*/  HMMA.16816.F32.BF16 R68, R36, R34, R68 ;  /* 0x000000222444723c */ /* 0x000fe20000041844 */
[----:B------:R-:W5:Y:S07]  /*10480*/  LDSM.16.M88.4 R32, [R2+0x5800] ;  /* 0x005800000220783b */ /* 0x000f6e0000000200 */
[C---:B-1----:R-:W-:Y:S08]  /*10490*/  HMMA.16816.F32.BF16 R20, R24.reuse, R4, R20 ;  /* 0x000000041814723c */ /* 0x042ff00000041814 */
[----:B------:R-:W-:Y:S01]  /*104a0*/  HMMA.16816.F32.BF16 R72, R24, R6, R72 ;  /* 0x000000061848723c */ /* 0x000fe20000041848 */
[----:B------:R-:W1:Y:S07]  /*104b0*/  LDSM.16.M88.4 R4, [R0+0x4800] ;  /* 0x004800000004783b */ /* 0x000e6e0000000200 */
[----:B--2---:R-:W-:Y:S08]  /*104c0*/  HMMA.16816.F32.BF16 R48, R12, R16, R48 ;  /* 0x000000100c30723c */ /* 0x004ff00000041830 */
[----:B------:R-:W-:Y:S08]  /*104d0*/  HMMA.16816.F32.BF16 R76, R36, R80, R76 ;  /* 0x00000050244c723c */ /* 0x000ff0000004184c */
[----:B------:R-:W-:Y:S01]  /*104e0*/  HMMA.16816.F32.BF16 R44, R12, R18, R44 ;  /* 0x000000120c2c723c */ /* 0x000fe2000004182c */
[----:B------:R-:W2:Y:S04]  /*104f0*/  LDSM.16.M88.4 R12, [R0+0x5000] ;  /* 0x00500000000c783b */ /* 0x000ea80000000200 */
[----:B------:R1:W2:Y:S03]  /*10500*/  LDSM.16.M88.4 R16, [R8+0x5800] ;  /* 0x005800000810783b */ /* 0x0002a60000000200 */
[C---:B---3--:R-:W-:Y:S08]  /*10510*/  HMMA.16816.F32.BF16 R64, R24.reuse, R56, R64 ;  /* 0x000000381840723c */ /* 0x048ff00000041840 */
[----:B------:R-:W-:Y:S08]  /*10520*/  HMMA.16816.F32.BF16 R68, R24, R58, R68 ;  /* 0x0000003a1844723c */ /* 0x000ff00000041844 */
[----:B------:R-:W-:Y:S01]  /*10530*/  HMMA.16816.F32.BF16 R52, R36, R82, R52 ;  /* 0x000000522434723c */ /* 0x000fe20000041834 */
[----:B-1----:R-:W-:-:S07]  /*10540*/  IMAD.IADD R8, R222, 0x1, R209 ;  /* 0x00000001de087824 */ /* 0x002fce00078e02d1 */
[----:B----4-:R-:W-:Y:S08]  /*10550*/  HMMA.16816.F32.BF16 R76, R24, R28, R76 ;  /* 0x0000001c184c723c */ /* 0x010ff0000004184c */
[C---:B-----5:R-:W-:Y:S08]  /*10560*/  HMMA.16816.F32.BF16 R48, R36.reuse, R32, R48 ;  /* 0x000000202430723c */ /* 0x060ff00000041830 */
[----:B------:R-:W-:Y:S07]  /*10570*/  HMMA.16816.F32.BF16 R44, R36, R34, R44 ;  /* 0x00000022242c723c */ /* 0x000fee000004182c */
[----:B------:R-:W-:Y:S01]  /*10580*/  IMAD.MOV.U32 R34, RZ, RZ, -0x40 ;  /* 0xffffffc0ff227424 */ /* 0x000fe200078e00ff */
[C---:B------:R-:W-:Y:S08]  /*10590*/  HMMA.16816.F32.BF16 R64, R60.reuse, R4, R64 ;  /* 0x000000043c40723c */ /* 0x040ff00000041840 */
[----:B------:R-:W-:Y:S01]  /*105a0*/  HMMA.16816.F32.BF16 R68, R60, R6, R68 ;  /* 0x000000063c44723c */ /* 0x000fe20000041844 */
[----:B------:R-:W1:Y:S01]  /*105b0*/  LDSM.16.M88.4 R4, [R0+0x5800] ;  /* 0x005800000004783b */ /* 0x000e620000000200 */
[----:B------:R-:W-:-:S04]  /*105c0*/  DEPBAR.LE SB0, 0x2 ;  /* 0x000080800000791a */ /* 0x000fc80000000000 */
[----:B------:R-:W-:Y:S02]  /*105d0*/  BAR.SYNC.DEFER_BLOCKING 0x0 ;  /* 0x0000000000007b1d */ /* 0x000fe40000010000 */
[----:B------:R-:W-:Y:S08]  /*105e0*/  HMMA.16816.F32.BF16 R52, R24, R30, R52 ;  /* 0x0000001e1834723c */ /* 0x000ff00000041834 */
[----:B--2---:R-:W-:Y:S01]  /*105f0*/  HMMA.16816.F32.BF16 R76, R60, R12, R76 ;  /* 0x0000000c3c4c723c */ /* 0x004fe2000004184c */
[----:B------:R-:W-:-:S02]  /*10600*/  FMUL.FTZ R32, R65, c[0x0][0x320] ;  /* 0x0000c80041207a20 */ /* 0x000fc40000410000 */
[----:B------:R-:W-:Y:S02]  /*10610*/  FMUL.FTZ R29, R64, c[0x0][0x320] ;  /* 0x0000c800401d7a20 */ /* 0x000fe40000410000 */
[----:B------:R-:W-:Y:S02]  /*10620*/  FMUL.FTZ R33, R66, c[0x0][0x320] ;  /* 0x0000c80042217a20 */ /* 0x000fe40000410000 */
[----:B------:R-:W-:Y:S01]  /*10630*/  @P6 IMAD.HI.U32 R13, R8, c[0x0][0x2c8], RZ ;  /* 0x0000b200080d6a27 */ /* 0x000fe200078e00ff */
[----:B------:R-:W-:Y:S01]  /*10640*/  HMMA.16816.F32.BF16 R48, R24, R16, R48 ;  /* 0x000000101830723c */ /* 0x000fe20000041830 */
[----:B------:R-:W-:Y:S02]  /*10650*/  MUFU.TANH R32, R32 ;  /* 0x0000002000207308 */ /* 0x000fe40000002400 */
[----:B------:R-:W-:Y:S01]  /*10660*/  FMUL.FTZ R69, R69, c[0x0][0x320] ;  /* 0x0000c80045457a20 */ /* 0x000fe20000410000 */
[----:B------:R-:W-:Y:S01]  /*10670*/  @P6 SHF.R.U32.HI R8, RZ, c[0x0][0x2cc], R13 ;  /* 0x0000b300ff086a19 */ /* 0x000fe2000001160d */
[----:B------:R-:W-:Y:S01]  /*10680*/  FMUL.FTZ R68, R68, c[0x0][0x320] ;  /* 0x0000c80044447a20 */ /* 0x000fe20000410000 */
[----:B------:R-:W-:Y:S01]  /*10690*/  LDSM.16.MT88.4 R128, [R192] ;  /* 0x00000000c080783b */ /* 0x000fe20000004200 */
[----:B------:R-:W-:Y:S01]  /*106a0*/  FMUL.FTZ R30, R67, c[0x0][0x320] ;  /* 0x0000c800431e7a20 */ /* 0x000fe20000410000 */
[----:B------:R-:W-:Y:S01]  /*106b0*/  HMMA.16816.F32.BF16 R20, R60, R40, R20 ;  /* 0x000000283c14723c */ /* 0x000fe20000041814 */
[----:B------:R-:W-:Y:S01]  /*106c0*/  MUFU.TANH R29, R29 ;  /* 0x0000001d001d7308 */ /* 0x000fe20000002400 */
[----:B------:R-:W-:Y:S01]  /*106d0*/  FMUL.FTZ R70, R70, c[0x0][0x320] ;  /* 0x0000c80046467a20 */ /* 0x000fe20000410000 */
[----:B------:R-:W-:Y:S01]  /*106e0*/  LDSM.16.MT88.4 R120, [R173] ;  /* 0x00000000ad78783b */ /* 0x000fe20000004200 */
[----:B------:R-:W-:-:S03]  /*106f0*/  FMUL.FTZ R13, R71, c[0x0][0x320] ;  /* 0x0000c800470d7a20 */ /* 0x000fc60000410000 */
[----:B------:R-:W-:Y:S01]  /*10700*/  LDSM.16.MT88.4 R112, [R139] ;  /* 0x000000008b70783b */ /* 0x000fe20000004200 */
[----:B------:R-:W-:Y:S01]  /*10710*/  HMMA.16816.F32.BF16 R44, R24, R18, R44 ;  /* 0x00000012182c723c */ /* 0x000fe2000004182c */
[----:B------:R-:W-:Y:S01]  /*10720*/  FMUL.FTZ R76, R76, c[0x0][0x320] ;  /* 0x0000c8004c4c7a20 */ /* 0x000fe20000410000 */
[----:B------:R-:W-:Y:S01]  /*10730*/  MUFU.TANH R16, R69 ;  /* 0x0000004500107308 */ /* 0x000fe20000002400 */
[----:B------:R-:W-:Y:S01]  /*10740*/  FMUL.FTZ R77, R77, c[0x0][0x320] ;  /* 0x0000c8004d4d7a20 */ /* 0x000fe20000410000 */
[----:B------:R-:W-:Y:S01]  /*10750*/  LDSM.16.MT88.4 R104, [R223] ;  /* 0x00000000df68783b */ /* 0x000fe20000004200 */
[----:B------:R-:W-:Y:S02]  /*10760*/  FMUL.FTZ R78, R78, c[0x0][0x320] ;  /* 0x0000c8004e4e7a20 */ /* 0x000fe40000410000 */
[C---:B------:R-:W-:Y:S01]  /*10770*/  IMAD R18, R9.reuse, R34, 0x1 ;  /* 0x0000000109127424 */ /* 0x040fe200078e0222 */
[C---:B------:R-:W-:Y:S01]  /*10780*/  HMMA.16816.F32.BF16 R72, R60.reuse, R42, R72 ;  /* 0x0000002a3c48723c */ /* 0x040fe20000041848 */
[--C-:B------:R-:W-:Y:S01]  /*10790*/  IMAD R24, R9, -0x40, R242.reuse ;  /* 0xffffffc009187824 */ /* 0x100fe200078e02f2 */
[----:B------:R-:W-:Y:S01]  /*107a0*/  MUFU.TANH R204, R76 ;  /* 0x0000004c00cc7308 */ /* 0x000fe20000002400 */
[----:B------:R-:W-:Y:S01]  /*107b0*/  FMUL.FTZ R79, R79, c[0x0][0x320] ;  /* 0x0000c8004f4f7a20 */ /* 0x000fe20000410000 */
[----:B------:R-:W-:Y:S01]  /*107c0*/  IADD3 R18, -R221, R18, R242 ;  /* 0x00000012dd127210 */ /* 0x000fe20007ffe1f2 */
[----:B------:R-:W-:Y:S01]  /*107d0*/  IMAD.IADD R24, R24, 0x1, -R221 ;  /* 0x0000000118187824 */ /* 0x000fe200078e0add */
[----:B------:R-:W-:Y:S02]  /*107e0*/  LDSM.16.MT88.4 R84, [R173+0x4000] ;  /* 0x00400000ad54783b */ /* 0x000fe40000004200 */
[C---:B------:R-:W-:Y:S01]  /*107f0*/  HMMA.16816.F32.BF16 R52, R60.reuse, R14, R52 ;  /* 0x0000000e3c34723c */ /* 0x040fe20000041834 */
[----:B------:R-:W-:Y:S01]  /*10800*/  FMUL.FTZ R20, R20, c[0x0][0x320] ;  /* 0x0000c80014147a20 */ /* 0x000fe20000410000 */
[----:B------:R-:W2:Y:S01]  /*10810*/  SHFL.IDX PT, R14, R8, RZ, 0x1c1f ;  /* 0x001c1fff080e7589 */ /* 0x000ea200000e0000 */
[----:B------:R-:W-:Y:S01]  /*10820*/  FMUL.FTZ R40, R21, c[0x0][0x320] ;  /* 0x0000c80015287a20 */ /* 0x000fe20000410000 */
[----:B------:R-:W-:Y:S01]  /*10830*/  MUFU.TANH R12, R68 ;  /* 0x00000044000c7308 */ /* 0x000fe20000002400 */
[----:B------:R-:W-:Y:S01]  /*10840*/  FMUL.FTZ R21, R22, c[0x0][0x320] ;  /* 0x0000c80016157a20 */ /* 0x000fe20000410000 */
[----:B------:R-:W3:Y:S01]  /*10850*/  SHFL.IDX PT, R8, R8, 0x1, 0x1c1f ;  /* 0x003c1f0008087f89 */ /* 0x000ee200000e0000 */
[----:B------:R-:W-:Y:S01]  /*10860*/  FMUL.FTZ R22, R23, c[0x0][0x320] ;  /* 0x0000c80017167a20 */ /* 0x000fe20000410000 */
[C---:B-1----:R-:W-:Y:S02]  /*10870*/  HMMA.16816.F32.BF16 R48, R60.reuse, R4, R48 ;  /* 0x000000043c30723c */ /* 0x042fe40000041830 */
[----:B------:R-:W-:Y:S02]  /*10880*/  LDSM.16.MT88.4 R92, [R139+0x4000] ;  /* 0x004000008b5c783b */ /* 0x000fe40000004200 */
[----:B------:R-:W1:Y:S02]  /*10890*/  MUFU.TANH R20, R20 ;  /* 0x0000001400147308 */ /* 0x000e640000002400 */
[----:B------:R-:W-:Y:S01]  /*108a0*/  LDSM.16.MT88.4 R144, [R173+0x800] ;  /* 0x00080000ad90783b */ /* 0x000fe20000004200 */
[----:B------:R-:W-:Y:S01]  /*108b0*/  IMAD.IADD R5, R18, 0x1, -R241 ;  /* 0x0000000112057824 */ /* 0x000fe200078e0af1 */
[----:B------:R-:W-:Y:S01]  /*108c0*/  HMMA.16816.F32.BF16 R44, R60, R6, R44 ;  /* 0x000000063c2c723c */ /* 0x000fe2000004182c */
[----:B------:R-:W-:Y:S01]  /*108d0*/  FMUL.FTZ R23, R72, c[0x0][0x320] ;  /* 0x0000c80048177a20 */ /* 0x000fe20000410000 */
[----:B------:R-:W-:Y:S01]  /*108e0*/  LDSM.16.MT88.4 R60, [R139+0x2000] ;  /* 0x002000008b3c783b */ /* 0x000fe20000004200 */
[----:B------:R-:W-:Y:S01]  /*108f0*/  FMUL.FTZ R41, R73, c[0x0][0x320] ;  /* 0x0000c80049297a20 */ /* 0x000fe20000410000 */
[----:B------:R-:W4:Y:S01]  /*10900*/  MUFU.TANH R40, R40 ;  /* 0x0000002800287308 */ /* 0x000f220000002400 */
[----:B------:R-:W-:Y:S01]  /*10910*/  FMUL.FTZ R2, R74, c[0x0][0x320] ;  /* 0x0000c8004a027a20 */ /* 0x000fe20000410000 */
[----:B------:R-:W-:Y:S01]  /*10920*/  LDSM.16.MT88.4 R36, [R139+0x800] ;  /* 0x000800008b24783b */ /* 0x000fe20000004200 */
[----:B------:R-:W-:-:S02]  /*10930*/  FMUL.FTZ R28, R75, c[0x0][0x320] ;  /* 0x0000c8004b1c7a20 */ /* 0x000fc40000410000 */
[----:B------:R-:W-:Y:S02]  /*10940*/  FMUL.FTZ R52, R52, c[0x0][0x320] ;  /* 0x0000c80034347a20 */ /* 0x000fe40000410000 */
[----:B--2---:R-:W-:Y:S01]  /*10950*/  IMAD.IADD R9, R5, 0x1, R14 ;  /* 0x0000000105097824 */ /* 0x004fe200078e020e */
[----:B------:R-:W2:Y:S01]  /*10960*/  MUFU.TANH R23, R23 ;  /* 0x0000001700177308 */ /* 0x000ea20000002400 */
[----:B------:R-:W-:Y:S02]  /*10970*/  FMUL.FTZ R53, R53, c[0x0][0x320] ;  /* 0x0000c80035357a20 */ /* 0x000fe40000410000 */
[----:B---3--:R-:W-:Y:S01]  /*10980*/  IMAD.IADD R5, R5, 0x1, R8 ;  /* 0x0000000105057824 */ /* 0x008fe200078e0208 */
[----:B------:R-:W-:Y:S01]  /*10990*/  IMNMX R9, R24, R9, PT ;  /* 0x0000000918097217 */ /* 0x000fe20003800200 */
[----:B------:R-:W-:Y:S02]  /*109a0*/  FMUL.FTZ R49, R49, c[0x0][0x320] ;  /* 0x0000c80031317a20 */ /* 0x000fe40000410000 */
[----:B------:R-:W-:Y:S01]  /*109b0*/  FMUL.FTZ R48, R48, c[0x0][0x320] ;  /* 0x0000c80030307a20 */ /* 0x000fe20000410000 */
[----:B------:R-:W3:Y:S01]  /*109c0*/  MUFU.TANH R41, R41 ;  /* 0x0000002900297308 */ /* 0x000ee20000002400 */
[C---:B------:R-:W-:Y:S01]  /*109d0*/  ISETP.GT.AND P2, PT, R9.reuse, RZ, PT ;  /* 0x000000ff0900720c */ /* 0x040fe20003f44270 */
[----:B------:R-:W-:Y:S01]  /*109e0*/  FMUL.FTZ R54, R54, c[0x0][0x320] ;  /* 0x0000c80036367a20 */ /* 0x000fe20000410000 */
[C---:B------:R-:W-:Y:S01]  /*109f0*/  ISETP.GT.AND P1, PT, R9.reuse, 0x1, PT ;  /* 0x000000010900780c */ /* 0x040fe20003f24270 */
[----:B------:R-:W-:Y:S01]  /*10a00*/  FMUL.FTZ R44, R44, c[0x0][0x320] ;  /* 0x0000c8002c2c7a20 */ /* 0x000fe20000410000 */
[----:B------:R-:W-:Y:S01]  /*10a10*/  ISETP.GT.AND P0, PT, R9, 0x8, PT ;  /* 0x000000080900780c */ /* 0x000fe20003f04270 */
[----:B------:R-:W-:Y:S01]  /*10a20*/  FMUL.FTZ R45, R45, c[0x0][0x320] ;  /* 0x0000c8002d2d7a20 */ /* 0x000fe20000410000 */
[----:B-1----:R-:W-:Y:S01]  /*10a30*/  FSEL R7, R20, -INF , P2 ;  /* 0xff80000014077808 */ /* 0x002fe20001000000 */
[----:B------:R-:W1:Y:S01]  /*10a40*/  MUFU.TANH R168, R52 ;  /* 0x0000003400a87308 */ /* 0x000e620000002400 */
[----:B----4-:R-:W-:Y:S01]  /*10a50*/  FSEL R40, R40, -INF , P1 ;  /* 0xff80000028287808 */ /* 0x010fe20000800000 */
[----:B------:R-:W-:Y:S01]  /*10a60*/  FMUL.FTZ R55, R55, c[0x0][0x320] ;  /* 0x0000c80037377a20 */ /* 0x000fe20000410000 */
[----:B------:R-:W-:Y:S01]  /*10a70*/  ISETP.GT.AND P3, PT, R9, 0x9, PT ;  /* 0x000000090900780c */ /* 0x000fe20003f64270 */
[----:B------:R-:W-:Y:S01]  /*10a80*/  FMUL.FTZ R50, R50, c[0x0][0x320] ;  /* 0x0000c80032327a20 */ /* 0x000fe20000410000 */
[----:B--2---:R-:W-:Y:S01]  /*10a90*/  FSEL R26, R23, -INF , P0 ;  /* 0xff800000171a7808 */ /* 0x004fe20000000000 */
[----:B------:R-:W-:Y:S01]  /*10aa0*/  FMUL.FTZ R51, R51, c[0x0][0x320] ;  /* 0x0000c80033337a20 */ /* 0x000fe20000410000 */
[----:B------:R-:W-:Y:S01]  /*10ab0*/  FMNMX.FTZ R15, R7, R40, !PT ;  /* 0x00000028070f7209 */ /* 0x000fe20007810000 */
[----:B------:R-:W2:Y:S01]  /*10ac0*/  MUFU.TANH R202, R53 ;  /* 0x0000003500ca7308 */ /* 0x000ea20000002400 */
[----:B------:R-:W-:Y:S01]  /*10ad0*/  IMNMX R5, R24, R5, PT ;  /* 0x0000000518057217 */ /* 0x000fe20003800200 */
[----:B------:R-:W-:Y:S01]  /*10ae0*/  FMUL.FTZ R46, R46, c[0x0][0x320] ;  /* 0x0000c8002e2e7a20 */ /* 0x000fe20000410000 */
[----:B---3--:R-:W-:Y:S01]  /*10af0*/  FSEL R24, R41, -INF , P3 ;  /* 0xff80000029187808 */ /* 0x008fe20001800000 */
[----:B------:R-:W-:Y:S01]  /*10b00*/  FMUL.FTZ R47, R47, c[0x0][0x320] ;  /* 0x0000c8002f2f7a20 */ /* 0x000fe20000410000 */
[----:B------:R-:W-:-:S02]  /*10b10*/  ISETP.GT.AND P3, PT, R9, 0x11, PT ;  /* 0x000000110900780c */ /* 0x000fc40003f64270 */
[C---:B------:R-:W-:Y:S01]  /*10b20*/  ISETP.GT.AND P5, PT, R9.reuse, 0x10, PT ;  /* 0x000000100900780c */ /* 0x040fe20003fa4270 */
[----:B------:R-:W3:Y:S01]  /*10b30*/  MUFU.TANH R21, R21 ;  /* 0x0000001500157308 */ /* 0x000ee20000002400 */
[C---:B------:R-:W-:Y:S02]  /*10b40*/  ISETP.GT.AND P2, PT, R9.reuse, 0x20, PT ;  /* 0x000000200900780c */ /* 0x040fe40003f44270 */
[----:B------:R-:W-:Y:S02]  /*10b50*/  ISETP.GT.AND P0, PT, R9, 0x28, PT ;  /* 0x000000280900780c */ /* 0x000fe40003f04270 */
[----:B------:R-:W-:Y:S02]  /*10b60*/  FMNMX.FTZ R15, R26, R15, !PT ;  /* 0x0000000f1a0f7209 */ /* 0x000fe40007810000 */
[----:B------:R-:W-:Y:S01]  /*10b70*/  FSEL R8, R32, -INF , P3 ;  /* 0xff80000020087808 */ /* 0x000fe20001800000 */
[----:B------:R-:W4:Y:S01]  /*10b80*/  MUFU.TANH R22, R22 ;  /* 0x0000001600167308 */ /* 0x000f220000002400 */
[----:B------:R-:W-:-:S02]  /*10b90*/  FSEL R20, R29, -INF , P5 ;  /* 0xff8000001d147808 */ /* 0x000fc40002800000 */
[----:B------:R-:W-:Y:S02]  /*10ba0*/  ISETP.GT.AND P3, PT, R9, 0x29, PT ;  /* 0x000000290900780c */ /* 0x000fe40003f64270 */
[----:B------:R-:W-:Y:S02]  /*10bb0*/  FSEL R204, R204, -INF , P2 ;  /* 0xff800000cccc7808 */ /* 0x000fe40001000000 */
[----:B-1----:R-:W-:Y:S01]  /*10bc0*/  FSEL R168, R168, -INF , P0 ;  /* 0xff800000a8a87808 */ /* 0x002fe20000000000 */
[----:B------:R-:W1:Y:S01]  /*10bd0*/  MUFU.TANH R184, R49 ;  /* 0x0000003100b87308 */ /* 0x000e620000002400 */
[----:B------:R-:W-:Y:S02]  /*10be0*/  FMNMX.FTZ R15, R24, R15, !PT ;  /* 0x0000000f180f7209 */ /* 0x000fe40007810000 */
[C---:B------:R-:W-:Y:S02]  /*10bf0*/  ISETP.GT.AND P0, PT, R5.reuse, RZ, PT ;  /* 0x000000ff0500720c */ /* 0x040fe40003f04270 */
[----:B------:R-:W-:-:S02]  /*10c00*/  ISETP.GT.AND P2, PT, R5, 0x1, PT ;  /* 0x000000010500780c */ /* 0x000fc40003f44270 */
[C---:B------:R-:W-:Y:S01]  /*10c10*/  ISETP.GT.AND P4, PT, R9.reuse, 0x19, PT ;  /* 0x000000190900780c */ /* 0x040fe20003f84270 */
[----:B------:R-:W5:Y:S01]  /*10c20*/  MUFU.TANH R2, R2 ;  /* 0x0000000200027308 */ /* 0x000f620000002400 */
[C---:B------:R-:W-:Y:S02]  /*10c30*/  ISETP.GT.AND P6, PT, R9.reuse, 0x18, PT ;  /* 0x000000180900780c */ /* 0x040fe40003fc4270 */
[----:B------:R-:W-:Y:S02]  /*10c40*/  ISETP.GT.AND P5, PT, R9, 0x31, PT ;  /* 0x000000310900780c */ /* 0x000fe40003fa4270 */
[----:B--2---:R-:W-:Y:S02]  /*10c50*/  FSEL R202, R202, -INF , P3 ;  /* 0xff800000caca7808 */ /* 0x004fe40001800000 */
[----:B------:R-:W-:Y:S01]  /*10c60*/  FMNMX.FTZ R15, R20, R15, !PT ;  /* 0x0000000f140f7209 */ /* 0x000fe20007810000 */
[----:B------:R-:W2:Y:S01]  /*10c70*/  MUFU.TANH R182, R44 ;  /* 0x0000002c00b67308 */ /* 0x000ea20000002400 */
[----:B------:R-:W-:-:S02]  /*10c80*/  ISETP.GT.AND P3, PT, R5, 0x8, PT ;  /* 0x000000080500780c */ /* 0x000fc40003f64270 */
[----:B---3--:R-:W-:Y:S02]  /*10c90*/  FSEL R21, R21, -INF , P0 ;  /* 0xff80000015157808 */ /* 0x008fe40000000000 */
[----:B----4-:R-:W-:Y:S02]  /*10ca0*/  FSEL R32, R22, -INF , P2 ;  /* 0xff80000016207808 */ /* 0x010fe40001000000 */
[----:B------:R-:W-:Y:S01]  /*10cb0*/  FSEL R4, R16, -INF , P4 ;  /* 0xff80000010047808 */ /* 0x000fe20002000000 */
[----:B------:R-:W3:Y:S01]  /*10cc0*/  MUFU.TANH R28, R28 ;  /* 0x0000001c001c7308 */ /* 0x000ee20000002400 */
[----:B------:R-:W-:Y:S02]  /*10cd0*/  FSEL R6, R12, -INF , P6 ;  /* 0xff8000000c067808 */ /* 0x000fe40003000000 */
[----:B------:R-:W-:Y:S02]  /*10ce0*/  ISETP.GT.AND P4, PT, R9, 0x38, PT ;  /* 0x000000380900780c */ /* 0x000fe40003f84270 */
[----:B-1----:R-:W-:-:S02]  /*10cf0*/  FSEL R184, R184, -INF , P5 ;  /* 0xff800000b8b87808 */ /* 0x002fc40002800000 */
[----:B------:R-:W-:Y:S01]  /*10d00*/  FMNMX.FTZ R15, R8, R15, !PT ;  /* 0x0000000f080f7209 */ /* 0x000fe20007810000 */
[----:B------:R-:W1:Y:S01]  /*10d10*/  MUFU.TANH R170, R77 ;  /* 0x0000004d00aa7308 */ /* 0x000e620000002400 */
[----:B------:R-:W-:Y:S02]  /*10d20*/  ISETP.GT.AND P5, PT, R5, 0x9, PT ;  /* 0x000000090500780c */ /* 0x000fe40003fa4270 */
[----:B-----5:R-:W-:Y:S02]  /*10d30*/  FSEL R22, R2, -INF , P3 ;  /* 0xff80000002167808 */ /* 0x020fe40001800000 */
[----:B------:R-:W-:Y:S02]  /*10d40*/  FMNMX.FTZ R17, R21, R32, !PT ;  /* 0x0000002015117209 */ /* 0x000fe40007810000 */
[----:B------:R-:W-:Y:S01]  /*10d50*/  ISETP.GT.AND P1, PT, R9, 0x21, PT ;  /* 0x000000210900780c */ /* 0x000fe20003f24270 */
[----:B------:R-:W4:Y:S01]  /*10d60*/  MUFU.TANH R33, R33 ;  /* 0x0000002100217308 */ /* 0x000f220000002400 */
[----:B--2---:R-:W-:-:S02]  /*10d70*/  FSEL R182, R182, -INF , P4 ;  /* 0xff800000b6b67808 */ /* 0x004fc40002000000 */
[----:B------:R-:W-:Y:S02]  /*10d80*/  FMNMX.FTZ R15, R6, R15, !PT ;  /* 0x0000000f060f7209 */ /* 0x000fe40007810000 */
[----:B------:R-:W-:Y:S02]  /*10d90*/  ISETP.GT.AND P4, PT, R5, 0x10, PT ;  /* 0x000000100500780c */ /* 0x000fe40003f84270 */
[----:B---3--:R-:W-:Y:S01]  /*10da0*/  FSEL R28, R28, -INF , P5 ;  /* 0xff8000001c1c7808 */ /* 0x008fe20002800000 */
[----:B------:R-:W2:Y:S01]  /*10db0*/  MUFU.TANH R30, R30 ;  /* 0x0000001e001e7308 */ /* 0x000ea20000002400 */
[----:B------:R-:W-:Y:S02]  /*10dc0*/  FMNMX.FTZ R17, R22, R17, !PT ;  /* 0x0000001116117209 */ /* 0x000fe40007810000 */
[----:B-1----:R-:W-:Y:S02]  /*10dd0*/  FSEL R170, R170, -INF , P1 ;  /* 0xff800000aaaa7808 */ /* 0x002fe40000800000 */
[----:B------:R-:W-:-:S02]  /*10de0*/  FMNMX.FTZ R15, R4, R15, !PT ;  /* 0x0000000f040f7209 */ /* 0x000fc40007810000 */
[----:B------:R-:W-:Y:S01]  /*10df0*/  ISETP.GT.AND P1, PT, R5, 0x11, PT ;  /* 0x000000110500780c */ /* 0x000fe20003f24270 */
[----:B------:R-:W1:Y:S01]  /*10e00*/  MUFU.TANH R0, R70 ;  /* 0x0000004600007308 */ /* 0x000e620000002400 */
[----:B----4-:R-:W-:Y:S02]  /*10e10*/  FSEL R18, R33, -INF , P4 ;  /* 0xff80000021127808 */ /* 0x010fe40002000000 */
[----:B------:R-:W-:Y:S02]  /*10e20*/  FMNMX.FTZ R17, R28, R17, !PT ;  /* 0x000000111c117209 */ /* 0x000fe40007810000 */
[----:B------:R-:W-:Y:S02]  /*10e30*/  FMNMX.FTZ R15, R204, R15, !PT ;  /* 0x0000000fcc0f7209 */ /* 0x000fe40007810000 */
[----:B------:R-:W-:Y:S01]  /*10e40*/  ISETP.GT.AND P0, PT, R5, 0x18, PT ;  /* 0x000000180500780c */ /* 0x000fe20003f04270 */
[----:B------:R-:W3:Y:S01]  /*10e50*/  MUFU.TANH R13, R13 ;  /* 0x0000000d000d7308 */ /* 0x000ee20000002400 */
[----:B--2---:R-:W-:-:S02]  /*10e60*/  FSEL R16, R30, -INF , P1 ;  /* 0xff8000001e107808 */ /* 0x004fc40000800000 */
[----:B------:R-:W-:Y:S02]  /*10e70*/  FMNMX.FTZ R17, R18, R17, !PT ;  /* 0x0000001112117209 */ /* 0x000fe40007810000 */
[----:B------:R-:W-:Y:S02]  /*10e80*/  FMNMX.FTZ R15, R170, R15, !PT ;  /* 0x0000000faa0f7209 */ /* 0x000fe40007810000 */
[----:B------:R-:W-:Y:S01]  /*10e90*/  ISETP.GT.AND P3, PT, R5, 0x19, PT ;  /* 0x000000190500780c */ /* 0x000fe20003f64270 */
[----:B------:R-:W2:Y:S01]  /*10ea0*/  MUFU.TANH R186, R48 ;  /* 0x0000003000ba7308 */ /* 0x000ea20000002400 */
[----:B-1----:R-:W-:Y:S01]  /*10eb0*/  FSEL R14, R0, -INF , P0 ;  /* 0xff800000000e7808 */ /* 0x002fe20000000000 */
[----:B------:R-:W-:Y:S01]  /*10ec0*/  LDSM.16.MT88.4 R68, [R166+0x2000] ;  /* 0x00200000a644783b */ /* 0x000fe20000004200 */
[----:B------:R-:W-:Y:S02]  /*10ed0*/  FMNMX.FTZ R17, R16, R17, !PT ;  /* 0x0000001110117209 */ /* 0x000fe40007810000 */
[----:B------:R-:W-:-:S02]  /*10ee0*/  ISETP.GT.AND P6, PT, R9, 0x30, PT ;  /* 0x000000300900780c */ /* 0x000fc40003fc4270 */
[----:B------:R-:W-:Y:S01]  /*10ef0*/  FMNMX.FTZ R15, R168, R15, !PT ;  /* 0x0000000fa80f7209 */ /* 0x000fe20007810000 */
[----:B------:R-:W1:Y:S01]  /*10f00*/  MUFU.TANH R174, R78 ;  /* 0x0000004e00ae7308 */ /* 0x000e620000002400 */
[----:B------:R-:W-:Y:S02]  /*10f10*/  ISETP.GT.AND P5, PT, R5, 0x20, PT ;  /* 0x000000200500780c */ /* 0x000fe40003fa4270 */
[----:B---3--:R-:W-:Y:S02]  /*10f20*/  FSEL R12, R13, -INF , P3 ;  /* 0xff8000000d0c7808 */ /* 0x008fe40001800000 */
[----:B------:R-:W-:Y:S02]  /*10f30*/  FMNMX.FTZ R17, R14, R17, !PT ;  /* 0x000000110e117209 */ /* 0x000fe40007810000 */
[----:B------:R-:W-:Y:S01]  /*10f40*/  FMNMX.FTZ R13, R202, R15, !PT ;  /* 0x0000000fca0d7209 */ /* 0x000fe20007810000 */
[----:B------:R-:W3:Y:S01]  /*10f50*/  MUFU.TANH R190, R79 ;  /* 0x0000004f00be7308 */ /* 0x000ee20000002400 */
[----:B--2---:R-:W-:-:S02]  /*10f60*/  FSEL R186, R186, -INF , P6 ;  /* 0xff800000baba7808 */ /* 0x004fc40003000000 */
[C---:B------:R-:W-:Y:S02]  /*10f70*/  ISETP.GT.AND P4, PT, R5.reuse, 0x21, PT ;  /* 0x000000210500780c */ /* 0x040fe40003f84270 */
[----:B------:R-:W-:Y:S02]  /*10f80*/  FMNMX.FTZ R15, R12, R17, !PT ;  /* 0x000000110c0f7209 */ /* 0x000fe40007810000 */
[----:B------:R-:W-:Y:S01]  /*10f90*/  FMNMX.FTZ R13, R186, R13, !PT ;  /* 0x0000000dba0d7209 */ /* 0x000fe20007810000 */
[----:B------:R-:W2:Y:S01]  /*10fa0*/  MUFU.TANH R188, R54 ;  /* 0x0000003600bc7308 */ /* 0x000ea20000002400 */
[----:B-1----:R-:W-:Y:S02]  /*10fb0*/  FSEL R174, R174, -INF , P5 ;  /* 0xff800000aeae7808 */ /* 0x002fe40002800000 */
[----:B------:R-:W-:Y:S02]  /*10fc0*/  ISETP.GT.AND P2, PT, R5, 0x28, PT ;  /* 0x000000280500780c */ /* 0x000fe40003f44270 */
[----:B------:R-:W-:-:S02]  /*10fd0*/  FMNMX.FTZ R15, R174, R15, !PT ;  /* 0x0000000fae0f7209 */ /* 0x000fc40007810000 */
[----:B------:R-:W-:Y:S01]  /*10fe0*/  ISETP.GT.AND P6, PT, R9, 0x39, PT ;  /* 0x000000390900780c */ /* 0x000fe20003fc4270 */
[----:B------:R-:W1:Y:S01]  /*10ff0*/  MUFU.TANH R45, R45 ;  /* 0x0000002d002d7308 */ /* 0x000e620000002400 */
[----:B---3--:R-:W-:Y:S01]  /*11000*/  FSEL R190, R190, -INF , P4 ;  /* 0xff800000bebe7808 */ /* 0x008fe20002000000 */
[----:B------:R-:W-:Y:S01]  /*11010*/  LDSM.16.MT88.4 R76, [R192+0x4000] ;  /* 0x00400000c04c783b */ /* 0x000fe20000004200 */
[----:B------:R-:W-:Y:S02]  /*11020*/  FMNMX.FTZ R13, R184, R13, !PT ;  /* 0x0000000db80d7209 */ /* 0x000fe40007810000 */
[----:B------:R-:W-:Y:S02]  /*11030*/  ISETP.GT.AND P0, PT, R5, 0x29, PT ;  /* 0x000000290500780c */ /* 0x000fe40003f04270 */
[----:B------:R-:W-:Y:S01]  /*11040*/  FMNMX.FTZ R15, R190, R15, !PT ;  /* 0x0000000fbe0f7209 */ /* 0x000fe20007810000 */
[----:B------:R-:W3:Y:S01]  /*11050*/  MUFU.TANH R180, R55 ;  /* 0x0000003700b47308 */ /* 0x000ee20000002400 */
[----:B--2---:R-:W-:-:S02]  /*11060*/  FSEL R188, R188, -INF , P2 ;  /* 0xff800000bcbc7808 */ /* 0x004fc40001000000 */
[----:B------:R-:W-:Y:S02]  /*11070*/  FMNMX.FTZ R13, R182, R13, !PT ;  /* 0x0000000db60d7209 */ /* 0x000fe40007810000 */
[----:B------:R-:W-:Y:S02]  /*11080*/  ISETP.GT.AND P1, PT, R5, 0x30, PT ;  /* 0x000000300500780c */ /* 0x000fe40003f24270 */
[----:B------:R-:W-:Y:S01]  /*11090*/  FMNMX.FTZ R15, R188, R15, !PT ;  /* 0x0000000fbc0f7209 */ /* 0x000fe20007810000 */
[----:B------:R-:W2:Y:S01]  /*110a0*/  MUFU.TANH R50, R50 ;  /* 0x0000003200327308 */ /* 0x000ea20000002400 */
[----:B-1----:R-:W-:-:S04]  /*110b0*/  FSEL R178, R45, -INF , P6 ;  /* 0xff8000002db27808 */ /* 0x002fc80003000000 */
[----:B------:R-:W-:-:S03]  /*110c0*/  FMNMX.FTZ R0, R178, R13, !PT ;  /* 0x0000000db2007209 */ /* 0x000fc60007810000 */
[----:B------:R-:W1:Y:S01]  /*110d0*/  MUFU.TANH R51, R51 ;  /* 0x0000003300337308 */ /* 0x000e620000002400 */
[----:B---3--:R-:W-:Y:S01]  /*110e0*/  FSEL R180, R180, -INF , P0 ;  /* 0xff800000b4b47808 */ /* 0x008fe20000000000 */
[----:B------:R-:W3:Y:S01]  /*110f0*/  SHFL.BFLY PT, R9, R0, 0x2, 0x1f ;  /* 0x0c401f0000097f89 */ /* 0x000ee200000e0000 */
[C---:B------:R-:W-:Y:S02]  /*11100*/  ISETP.GT.AND P0, PT, R5.reuse, 0x31, PT ;  /* 0x000000310500780c */ /* 0x040fe40003f04270 */
[----:B------:R-:W-:Y:S01]  /*11110*/  FMNMX.FTZ R13, R180, R15, !PT ;  /* 0x0000000fb40d7209 */ /* 0x000fe20007810000 */
[----:B------:R-:W-:Y:S02]  /*11120*/  LDSM.16.MT88.4 R52, [R173+0x2000] ;  /* 0x00200000ad34783b */ /* 0x000fe40000004200 */
[----:B------:R-:W4:Y:S01]  /*11130*/  MUFU.TANH R46, R46 ;  /* 0x0000002e002e7308 */ /* 0x000f220000002400 */
[----:B--2---:R-:W-:Y:S02]  /*11140*/  FSEL R176, R50, -INF , P1 ;  /* 0xff80000032b07808 */ /* 0x004fe40000800000 */
[----:B------:R-:W-:-:S02]  /*11150*/  ISETP.GT.AND P1, PT, R5, 0x38, PT ;  /* 0x000000380500780c */ /* 0x000fc40003f24270 */
[----:B------:R-:W-:-:S03]  /*11160*/  FMNMX.FTZ R13, R176, R13, !PT ;  /* 0x0000000db00d7209 */ /* 0x000fc60007810000 */
[----:B------:R-:W2:Y:S01]  /*11170*/  MUFU.TANH R47, R47 ;  /* 0x0000002f002f7308 */ /* 0x000ea20000002400 */
[----:B-1----:R-:W-:Y:S02]  /*11180*/  FSEL R150, R51, -INF , P0 ;  /* 0xff80000033967808 */ /* 0x002fe40000000000 */
[----:B------:R-:W-:Y:S02]  /*11190*/  ISETP.GT.AND P0, PT, R5, 0x39, PT ;  /* 0x000000390500780c */ /* 0x000fe40003f04270 */
[----:B------:R-:W-:Y:S02]  /*111a0*/  FMNMX.FTZ R13, R150, R13, !PT ;  /* 0x0000000d960d7209 */ /* 0x000fe40007810000 */
[----:B----4-:R-:W-:Y:S02]  /*111b0*/  FSEL R148, R46, -INF , P1 ;  /* 0xff8000002e947808 */ /* 0x010fe40000800000 */
[----:B---3--:R-:W-:Y:S02]  /*111c0*/  FMNMX.FTZ R9, R0, R9, !PT ;  /* 0x0000000900097209 */ /* 0x008fe40007810000 */
[----:B------:R-:W-:-:S03]  /*111d0*/  FMNMX.FTZ R13, R148, R13, !PT ;  /* 0x0000000d940d7209 */ /* 0x000fc60007810000 */
[----:B------:R-:W1:Y:S01]  /*111e0*/  SHFL.BFLY PT, R2, R9, 0x1, 0x1f ;  /* 0x0c201f0009027f89 */ /* 0x000e6200000e0000 */
[----:B--2---:R-:W-:-:S03]  /*111f0*/  FSEL R172, R47, -INF , P0 ;  /* 0xff8000002fac7808 */ /* 0x004fc60000000000 */
[----:B------:R-:W-:Y:S01]  /*11200*/  LDSM.16.MT88.4 R44, [R192+0x2000] ;  /* 0x00200000c02c783b */ /* 0x000fe20000004200 */
[----:B------:R-:W-:-:S05]  /*11210*/  FMNMX.FTZ R30, R172, R13, !PT ;  /* 0x0000000dac1e7209 */ /* 0x000fca0007810000 */
[----:B------:R-:W2:Y:S01]  /*11220*/  SHFL.BFLY PT, R5, R30, 0x2, 0x1f ;  /* 0x0c401f001e057f89 */ /* 0x000ea200000e0000 */
[----:B-1----:R-:W-:-:S04]  /*11230*/  FMNMX.FTZ R2, R9, R2, !PT ;  /* 0x0000000209027209 */ /* 0x002fc80007810000 */
[C---:B------:R-:W-:Y:S01]  /*11240*/  FSETP.NEU.FTZ.AND P0, PT, R2.reuse, -INF , PT ;  /* 0xff8000000200780b */ /* 0x040fe20003f1d000 */
[----:B------:R-:W-:Y:S01]  /*11250*/  FMUL.FTZ R149, R2, c[0x0][0x2d0] ;  /* 0x0000b40002957a20 */ /* 0x000fe20000410000 */
[----:B--2---:R-:W-:-:S04]  /*11260*/  FMNMX.FTZ R5, R30, R5, !PT ;  /* 0x000000051e057209 */ /* 0x004fc80007810000 */
[----:B------:R-:W-:Y:S01]  /*11270*/  FSEL R149, R149, RZ, P0 ;  /* 0x000000ff95957208 */ /* 0x000fe20000000000 */
[----:B------:R-:W1:Y:S04]  /*11280*/  SHFL.BFLY PT, R0, R5, 0x1, 0x1f ;  /* 0x0c201f0005007f89 */ /* 0x000e6800000e0000 */
[--C-:B------:R-:W-:Y:S02]  /*11290*/  FFMA.FTZ R165, R7, c[0x0][0x2d0], -R149.reuse ;  /* 0x0000b40007a57a23 */ /* 0x100fe40000010895 */
[--C-:B------:R-:W-:Y:S02]  /*112a0*/  FFMA.FTZ R164, R40, c[0x0][0x2d0], -R149.reuse ;  /* 0x0000b40028a47a23 */ /* 0x100fe40000010895 */
[--C-:B------:R-:W-:Y:S02]  /*112b0*/  FFMA.FTZ R163, R26, c[0x0][0x2d0], -R149.reuse ;  /* 0x0000b4001aa37a23 */ /* 0x100fe40000010895 */
[--C-:B------:R-:W-:Y:S01]  /*112c0*/  FFMA.FTZ R158, R24, c[0x0][0x2d0], -R149.reuse ;  /* 0x0000b400189e7a23 */ /* 0x100fe20000010895 */
[----:B------:R-:W-:Y:S01]  /*112d0*/  MUFU.EX2 R165, R165 ;  /* 0x000000a500a57308 */ /* 0x000fe20000000800 */
[--C-:B------:R-:W-:Y:S01]  /*112e0*/  FFMA.FTZ R154, R8, c[0x0][0x2d0], -R149.reuse ;  /* 0x0000b400089a7a23 */ /* 0x100fe20000010895 */
[----:B------:R-:W-:Y:S01]  /*112f0*/  LDSM.16.MT88.4 R24, [R192+0x800] ;  /* 0x00080000c018783b */ /* 0x000fe20000004200 */
[----:B------:R-:W-:-:S02]  /*11300*/  FFMA.FTZ R153, R6, c[0x0][0x2d0], -R149 ;  /* 0x0000b40006997a23 */ /* 0x000fc40000010895 */
[--C-:B------:R-:W-:Y:S02]  /*11310*/  FFMA.FTZ R8, R4, c[0x0][0x2d0], -R149.reuse ;  /* 0x0000b40004087a23 */ /* 0x100fe40000010895 */
[--C-:B------:R-:W-:Y:S01]  /*11320*/  FFMA.FTZ R159, R20, c[0x0][0x2d0], -R149.reuse ;  /* 0x0000b400149f7a23 */ /* 0x100fe20000010895 */
[----:B------:R-:W2:Y:S01]  /*11330*/  MUFU.EX2 R164, R164 ;  /* 0x000000a400a47308 */ /* 0x000ea20000000800 */
[--C-:B------:R-:W-:Y:S02]  /*11340*/  FFMA.FTZ R167, R204, c[0x0][0x2d0], -R149.reuse ;  /* 0x0000b400cca77a23 */ /* 0x100fe40000010895 */
[--C-:B------:R-:W-:Y:S02]  /*11350*/  FFMA.FTZ R170, R170, c[0x0][0x2d0], -R149.reuse ;  /* 0x0000b400aaaa7a23 */ /* 0x100fe40000010895 */
[--C-:B------:R-:W-:Y:S01]  /*11360*/  FFMA.FTZ R168, R168, c[0x0][0x2d0], -R149.reuse ;  /* 0x0000b400a8a87a23 */ /* 0x100fe20000010895 */
[----:B-1----:R-:W-:Y:S02]  /*11370*/  FMNMX.FTZ R0, R5, R0, !PT ;  /* 0x0000000005007209 */ /* 0x002fe40007810000 */
[----:B------:R-:W-:Y:S01]  /*11380*/  MUFU.EX2 R163, R163 ;  /* 0x000000a300a37308 */ /* 0x000fe20000000800 */
[----:B------:R-:W1:Y:S01]  /*11390*/  LDSM.16.MT88.4 R4, [R223+0x4000] ;  /* 0x00400000df04783b */ /* 0x000e620000004200 */
[----:B------:R-:W-:Y:S01]  /*113a0*/  FFMA.FTZ R169, R202, c[0x0][0x2d0], -R149 ;  /* 0x0000b400caa97a23 */ /* 0x000fe20000010895 */
[C---:B------:R-:W-:Y:S01]  /*113b0*/  FSETP.NEU.FTZ.AND P0, PT, R0.reuse, -INF , PT ;  /* 0xff8000000000780b */ /* 0x040fe20003f1d000 */
[----:B------:R-:W-:-:S02]  /*113c0*/  FMUL.FTZ R171, R0, c[0x0][0x2d0] ;  /* 0x0000b40000ab7a20 */ /* 0x000fc40000410000 */
[--C-:B------:R-:W-:Y:S02]  /*113d0*/  FFMA.FTZ R181, R182, c[0x0][0x2d0], -R149.reuse ;  /* 0x0000b400b6b57a23 */ /* 0x100fe40000010895 */
[----:B------:R-:W3:Y:S01]  /*113e0*/  MUFU.EX2 R158, R158 ;  /* 0x0000009e009e7308 */ /* 0x000ee20000000800 */
[----:B------:R-:W-:Y:S01]  /*113f0*/  FSEL R171, R171, RZ, P0 ;  /* 0x000000ffabab7208 */ /* 0x000fe20000000000 */
[--C-:B------:R-:W-:Y:S01]  /*11400*/  FFMA.FTZ R179, R186, c[0x0][0x2d0], -R149.reuse ;  /* 0x0000b400bab37a23 */ /* 0x100fe20000010895 */
[----:B--2---:R-:W-:Y:S01]  /*11410*/  F2FP.BF16.PACK_AB R100, R164, R165 ;  /* 0x000000a5a464723e */ /* 0x004fe200000010ff */
[----:B------:R-:W-:Y:S02]  /*11420*/  FFMA.FTZ R184, R184, c[0x0][0x2d0], -R149 ;  /* 0x0000b400b8b87a23 */ /* 0x000fe40000010895 */
[--C-:B------:R-:W-:Y:S02]  /*11430*/  FFMA.FTZ R162, R21, c[0x0][0x2d0], -R171.reuse ;  /* 0x0000b40015a27a23 */ /* 0x100fe400000108ab */
[--C-:B------:R-:W-:Y:S01]  /*11440*/  FFMA.FTZ R161, R32, c[0x0][0x2d0], -R171.reuse ;  /* 0x0000b40020a17a23 */ /* 0x100fe200000108ab */
[----:B------:R-:W-:Y:S01]  /*11450*/  MUFU.EX2 R159, R159 ;  /* 0x0000009f009f7308 */ /* 0x000fe20000000800 */
[--C-:B------:R-:W-:Y:S01]  /*11460*/  FFMA.FTZ R160, R22, c[0x0][0x2d0], -R171.reuse ;  /* 0x0000b40016a07a23 */ /* 0x100fe200000108ab */
[----:B------:R-:W-:Y:S01]  /*11470*/  LDSM.16.MT88.4 R32, [R166+0x800] ;  /* 0x00080000a620783b */ /* 0x000fe20000004200 */
[----:B------:R-:W-:-:S02]  /*11480*/  FFMA.FTZ R157, R28, c[0x0][0x2d0], -R171 ;  /* 0x0000b4001c9d7a23 */ /* 0x000fc400000108ab */
[--C-:B------:R-:W-:Y:S01]  /*11490*/  FFMA.FTZ R156, R14, c[0x0][0x2d0], -R171.reuse ;  /* 0x0000b4000e9c7a23 */ /* 0x100fe200000108ab */
[----:B------:R-:W-:Y:S01]  /*114a0*/  LDSM.16.MT88.4 R20, [R139+0x2800] ;  /* 0x002800008b14783b */ /* 0x000fe20000004200 */
[--C-:B------:R-:W-:Y:S01]  /*114b0*/  FFMA.FTZ R9, R12, c[0x0][0x2d0], -R171.reuse ;  /* 0x0000b4000c097a23 */ /* 0x100fe200000108ab */
[----:B------:R-:W-:Y:S01]  /*114c0*/  MUFU.EX2 R162, R162 ;  /* 0x000000a200a27308 */ /* 0x000fe20000000800 */
[----:B---3--:R-:W-:Y:S01]  /*114d0*/  F2FP.BF16.PACK_AB R102, R158, R163 ;  /* 0x000000a39e66723e */ /* 0x008fe200000010ff */
[----:B------:R-:W2:Y:S01]  /*114e0*/  LDSM.16.MT88.4 R12, [R192+0x2800] ;  /* 0x00280000c00c783b */ /* 0x000ea20000004200 */
[--C-:B------:R-:W-:Y:S02]  /*114f0*/  FFMA.FTZ R155, R18, c[0x0][0x2d0], -R171.reuse ;  /* 0x0000b400129b7a23 */ /* 0x100fe400000108ab */
[--C-:B------:R-:W-:Y:S01]  /*11500*/  FFMA.FTZ R152, R16, c[0x0][0x2d0], -R171.reuse ;  /* 0x0000b40010987a23 */ /* 0x100fe200000108ab */
[----:B------:R-:W-:Y:S01]  /*11510*/  LDSM.16.MT88.4 R28, [R173+0x2800] ;  /* 0x00280000ad1c783b */ /* 0x000fe20000004200 */
[--C-:B------:R-:W-:Y:S01]  /*11520*/  FFMA.FTZ R174, R174, c[0x0][0x2d0], -R171.reuse ;  /* 0x0000b400aeae7a23 */ /* 0x100fe200000108ab */
[----:B------:R-:W3:Y:S01]  /*11530*/  MUFU.EX2 R161, R161 ;  /* 0x000000a100a17308 */ /* 0x000ee20000000800 */
[--C-:B------:R-:W-:Y:S01]  /*11540*/  FFMA.FTZ R175, R190, c[0x0][0x2d0], -R171.reuse ;  /* 0x0000b400beaf7a23 */ /* 0x100fe200000108ab */
[----:B------:R-:W4:Y:S01]  /*11550*/  LDSM.16.MT88.4 R16, [R166+0x2800] ;  /* 0x00280000a610783b */ /* 0x000f220000004200 */
[----:B------:R-:W-:-:S02]  /*11560*/  FFMA.FTZ R177, R188, c[0x0][0x2d0], -R171 ;  /* 0x0000b400bcb17a23 */ /* 0x000fc400000108ab */
[--C-:B------:R-:W-:Y:S02]  /*11570*/  FFMA.FTZ R180, R180, c[0x0][0x2d0], -R171.reuse ;  /* 0x0000b400b4b47a23 */ /* 0x100fe400000108ab */
[--C-:B------:R-:W-:Y:S01]  /*11580*/  FFMA.FTZ R176, R176, c[0x0][0x2d0], -R171.reuse ;  /* 0x0000b400b0b07a23 */ /* 0x100fe200000108ab */
[----:B------:R-:W-:Y:S01]  /*11590*/  MUFU.EX2 R160, R160 ;  /* 0x000000a000a07308 */ /* 0x000fe20000000800 */
[--C-:B------:R-:W-:Y:S02]  /*115a0*/  FFMA.FTZ R183, R150, c[0x0][0x2d0], -R171.reuse ;  /* 0x0000b40096b77a23 */ /* 0x100fe400000108ab */
[----:B------:R-:W-:Y:S02]  /*115b0*/  FFMA.FTZ R182, R148, c[0x0][0x2d0], -R171 ;  /* 0x0000b40094b67a23 */ /* 0x000fe400000108ab */
[----:B------:R-:W-:Y:S02]  /*115c0*/  FFMA.FTZ R178, R178, c[0x0][0x2d0], -R149 ;  /* 0x0000b400b2b27a23 */ /* 0x000fe40000010895 */
[----:B------:R-:W-:Y:S01]  /*115d0*/  FFMA.FTZ R171, R172, c[0x0][0x2d0], -R171 ;  /* 0x0000b400acab7a23 */ /* 0x000fe200000108ab */
[----:B------:R-:W5:Y:S01]  /*115e0*/  MUFU.EX2 R157, R157 ;  /* 0x0000009d009d7308 */ /* 0x000f620000000800 */
[----:B---3--:R-:W-:Y:S01]  /*115f0*/  F2FP.BF16.PACK_AB R101, R161, R162 ;  /* 0x000000a2a165723e */ /* 0x008fe200000010ff */
[----:B------:R-:W-:Y:S01]  /*11600*/  LDSM.16.MT88.4 R148, [R173+0x3800] ;  /* 0x00380000ad94783b */ /* 0x000fe20000004200 */
[----:B------:R-:W-:-:S02]  /*11610*/  FADD.FTZ R164, R165, R164 ;  /* 0x000000a4a5a47221 */ /* 0x000fc40000010000 */
[----:B------:R-:W-:Y:S02]  /*11620*/  FADD.FTZ R161, R162, R161 ;  /* 0x000000a1a2a17221 */ /* 0x000fe40000010000 */
[----:B------:R-:W-:Y:S01]  /*11630*/  FADD.FTZ R163, R163, R164 ;  /* 0x000000a4a3a37221 */ /* 0x000fe20000010000 */
[----:B------:R-:W3:Y:S03]  /*11640*/  MUFU.EX2 R154, R154 ;  /* 0x0000009a009a7308 */ /* 0x000ee60000000800 */
[----:B------:R-:W-:Y:S01]  /*11650*/  FADD.FTZ R158, R158, R163 ;  /* 0x000000a39e9e7221 */ /* 0x000fe20000010000 */
[----:B-----5:R-:W-:-:S04]  /*11660*/  F2FP.BF16.PACK_AB R103, R157, R160 ;  /* 0x000000a09d67723e */ /* 0x020fc800000010ff */
[----:B------:R-:W-:Y:S01]  /*11670*/  MUFU.EX2 R153, R153 ;  /* 0x0000009900997308 */ /* 0x000fe20000000800 */
[----:B------:R-:W-:-:S04]  /*11680*/  FADD.FTZ R160, R160, R161 ;  /* 0x000000a1a0a07221 */ /* 0x000fc80000010000 */
[----:B------:R-:W-:Y:S01]  /*11690*/  FADD.FTZ R160, R157, R160 ;  /* 0x000000a09da07221 */ /* 0x000fe20000010000 */
        /* <DEDUP_REMOVED lines=42> */
[C---:B------:R-:W-:Y:S08]  /*11940*/  HMMA.16816.F32.BF16 R92, R100.reuse, R94, RZ ;  /* 0x0000005e645c723c */ /* 0x040ff000000418ff */
[C---:B-1----:R-:W-:Y:S07]  /*11950*/  HMMA.16816.F32.BF16 R96, R100.reuse, R4, RZ ;  /* 0x000000046460723c */ /* 0x042fee00000418ff */
        /* <DEDUP_REMOVED lines=12> */
[----:B--2---:R-:W-:Y:S01]  /*11a20*/  HMMA.16816.F32.BF16 R40, R4, R12, R40 ;  /* 0x0000000c0428723c */ /* 0x004fe20000041828 */
        /* <DEDUP_REMOVED lines=129> */
[----:B------:R-:W-:Y:S01]  /*12240*/  IMAD R4, R4, c[0x0][0x1e0], RZ ;  /* 0x0000780004047a24 */ /* 0x000fe200078e02ff */
[----:B------:R-:W-:-:S03]  /*12250*/  LEA R6, P0, R8, R236, 0x6 ;  /* 0x000000ec08067211 */ /* 0x000fc600078030ff */
[----:B------:R-:W-:Y:S01]  /*12260*/  IMAD R5, R5, c[0x0][0x1e4], R4 ;  /* 0x0000790005057a24 */ /* 0x000fe200078e0204 */
[----:B------:R-:W-:-:S03]  /*12270*/  LEA R12, P1, R6, c[0x0][0x1c8], 0x1 ;  /* 0x00007200060c7a11 */ /* 0x000fc600078208ff */
[----:B------:R-:W-:-:S05]  /*12280*/  IMAD.IADD R4, R9, 0x1, R5 ;  /* 0x0000000109047824 */ /* 0x000fca00078e0205 */
        /* <DEDUP_REMOVED lines=11> */
[----:B------:R-:W-:-:S07]  /*12340*/  LEA.HI.X R7, R4, R13, R5, 0x6, P3 ;  /* 0x0000000d04077211 */ /* 0x000fce00018f3405 */
[----:B------:R1:W-:Y:S04]  /*12350*/  LDGSTS.E.BYPASS.LTC128B.128 [R138+0xe100], [R12.64+0x80], !P1 ;  /* 0x0e1000800c8a7fae */ /* 0x0003e8000c901d48 */
[----:B------:R1:W-:Y:S04]  /*12360*/  LDGSTS.E.BYPASS.LTC128B.128 [R138+0x10100], [R12.64+0x100], !P0 ;  /* 0x101001000c8a7fae */ /* 0x0003e8000c101d48 */
[----:B------:R1:W-:Y:S04]  /*12370*/  LDGSTS.E.BYPASS.LTC128B.128 [R138+0xd100], [R6.64], !P2 ;  /* 0x0d100000068a7fae */ /* 0x0003e8000d101d48 */
[----:B------:R1:W-:Y:S04]  /*12380*/  LDGSTS.E.BYPASS.LTC128B.128 [R138+0xf100], [R6.64+0x80], !P1 ;  /* 0x0f100080068a7fae */ /* 0x0003e8000c901d48 */
[----:B------:R1:W-:Y:S02]  /*12390*/  LDGSTS.E.BYPASS.LTC128B.128 [R138+0x11100], [R6.64+0x100], !P0 ;  /* 0x11100100068a7fae */ /* 0x0003e4000c101d48 */
.L_x_2363:
[----:B------:R-:W-:Y:S05]  /*123a0*/  BSYNC B0 ;  /* 0x0000000000007941 */ /* 0x000fea0003800000 */
.L_x_2362:
[----:B------:R-:W-:Y:S01]  /*123b0*/  ISETP.NE.AND P0, PT, R240, 0x1, PT ;  /* 0x00000001f000780c */ /* 0x000fe20003f05270 */
[----:B------:R-:W-:Y:S01]  /*123c0*/  IMAD.MOV.U32 R5, RZ, RZ, R209 ;  /* 0x000000ffff057224 */ /* 0x000fe200078e00d1 */
[----:B------:R-:W-:Y:S01]  /*123d0*/  IADD3 R243, R3, -0x2, RZ ;  /* 0xfffffffe03f37810 */ /* 0x000fe20007ffe0ff */
[----:B------:R-:W0:Y:S01]  /*123e0*/  LDGDEPBAR ;  /* 0x00000000000079af */ /* 0x000e220000000000 */
[----:B------:R-:W-:-:S02]  /*123f0*/  IMAD.MOV.U32 R199, RZ, RZ, 0x1 ;  /* 0x00000001ffc77424 */ /* 0x000fc400078e00ff */
[----:B------:R-:W-:-:S07]  /*12400*/  IMAD.MOV.U32 R233, RZ, RZ, RZ ;  /* 0x000000ffffe97224 */ /* 0x000fce00078e00ff */
[----:B------:R-:W-:-:S05]  /*12410*/  @P0 IMAD.HI.U32 R4, R209, c[0x0][0x2c8], RZ ;  /* 0x0000b200d1040a27 */ /* 0x000fca00078e00ff */
[----:B------:R-:W-:-:S04]  /*12420*/  @P0 SHF.R.U32.HI R5, RZ, c[0x0][0x2cc], R4 ;  /* 0x0000b300ff050a19 */ /* 0x000fc80000011604 */
        /* <DEDUP_REMOVED lines=12> */
.L_x_2365:
[----:B------:R-:W-:Y:S04]  /*124f0*/  DEPBAR.LE SB0, 0x2 ;  /* 0x000080800000791a */ /* 0x000fe80000000000 */
[----:B------:R-:W-:Y:S01]  /*12500*/  WARPSYNC 0xffffffff ;  /* 0xffffffff00007948 */ /* 0x000fe20003800000 */
[----:B------:R-:W-:Y:S01]  /*12510*/  BAR.SYNC.DEFER_BLOCKING 0x0 ;  /* 0x0000000000007b1d */ /* 0x000fe20000010000 */
[----:B------:R-:W-:Y:S01]  /*12520*/  IMAD R203, R199, 0x6000, RZ ;  /* 0x00006000c7cb7824 */ /* 0x000fe200078e02ff */
[----:B------:R-:W-:Y:S02]  /*12530*/  ISETP.GE.AND P0, PT, R232, R245, PT ;  /* 0x000000f5e800720c */ /* 0x000fe40003f06270 */
[----:B------:R-:W-:Y:S02]  /*12540*/  IADD3 R243, R245, -0x1, RZ ;  /* 0xfffffffff5f37810 */ /* 0x000fe40007ffe0ff */
[----:B------:R-:W-:Y:S02]  /*12550*/  IADD3 R204, R196, R203, RZ ;  /* 0x000000cbc4cc7210 */ /* 0x000fe40007ffe0ff */
[----:B------:R-:W-:Y:S02]  /*12560*/  ISETP.NE.AND P6, PT, R240, 0x1, PT ;  /* 0x00000001f000780c */ /* 0x000fe40003fc5270 */
[----:B------:R-:W-:Y:S05]  /*12570*/  IADD3 R202, R200, R204, RZ ;  /* 0x000000ccc8ca7210 */ /* 0x000fea0007ffe0ff */
[----:B------:R-:W-:Y:S01]  /*12580*/  @!P0 SHF.R.S32.HI R0, RZ, 0x1f, R243 ;  /* 0x0000001fff008819 */ /* 0x000fe200000114f3 */
[----:B------:R-:W-:Y:S01]  /*12590*/  @!P0 IMAD.WIDE.U32 R24, R243, c[0x0][0x208], RZ ;  /* 0x00008200f3188a25 */ /* 0x000fe200078e00ff */
[----:B------:R-:W-:Y:S02]  /*125a0*/  @!P0 MOV R165, c[0x0][0x20c] ;  /* 0x0000830000a58a02 */ /* 0x000fe40000000f00 */
[----:B------:R-:W-:Y:S01]  /*125b0*/  @!P0 ISETP.GE.AND P3, PT, R228, c[0x0][0x1d4], PT ;  /* 0x00007500e4008a0c */ /* 0x000fe20003f66270 */
[----:B------:R-:W-:Y:S01]  /*125c0*/  @!P0 IMAD R0, R0, c[0x0][0x208], RZ ;  /* 0x0000820000008a24 */ /* 0x000fe200078e02ff */
[C---:B------:R-:W-:Y:S02]  /*125d0*/  @!P0 SHF.L.U32 R35, R24.reuse, 0x6, RZ ;  /* 0x0000000618238819 */ /* 0x040fe400000006ff */
[----:B------:R-:W-:Y:S01]  /*125e0*/  @!P0 ISETP.GE.AND P2, PT, R215, c[0x0][0x1d4], PT ;  /* 0x00007500d7008a0c */ /* 0x000fe20003f46270 */
[----:B------:R-:W-:Y:S01]  /*125f0*/  LDSM.16.M88.4 R144, [R198] ;  /* 0x00000000c690783b */ /* 0x000fe20000000200 */
[----:B------:R-:W-:Y:S01]  /*12600*/  @!P0 IMAD R0, R243, c[0x0][0x20c], R0 ;  /* 0x00008300f3008a24 */ /* 0x000fe200078e0200 */
[----:B------:R-:W-:Y:S04]  /*12610*/  @!P0 IADD3 R2, P5, R35, R234, RZ ;  /* 0x000000ea23028210 */ /* 0x000fe80007fbe0ff */
[----:B------:R-:W-:Y:S02]  /*12620*/  @!P0 IADD3 R0, R25, R0, RZ ;  /* 0x0000000019008210 */ /* 0x000fe40007ffe0ff */
[----:B------:R-:W2:Y:S02]  /*12630*/  LDSM.16.M88.4 R148, [R204] ;  /* 0x00000000cc94783b */ /* 0x000ea40000000200 */
[----:B------:R-:W-:Y:S02]  /*12640*/  @!P0 SHF.L.U64.HI R9, R24, 0x6, R0 ;  /* 0x0000000618098819 */ /* 0x000fe40000010200 */
[----:B------:R-:W-:Y:S04]  /*12650*/  @!P0 MOV R0, c[0x0][0x208] ;  /* 0x0000820000008a02 */ /* 0x000fe80000000f00 */
[----:B------:R-:W3:Y:S01]  /*12660*/  LDSM.16.M88.4 R152, [R204+0x800] ;  /* 0x00080000cc98783b */ /* 0x000ee20000000200 */
[C---:B------:R-:W-:Y:S04]  /*12670*/  @!P0 LEA R33, P1, R0.reuse, R35, 0x5 ;  /* 0x0000002300218211 */ /* 0x040fe800078228ff */
[----:B------:R-:W-:Y:S02]  /*12680*/  @!P0 LEA.HI.X R165, R0, R9, R165, 0x5, P1 ;  /* 0x0000000900a58211 */ /* 0x000fe400008f2ca5 */
[----:B------:R-:W-:Y:S01]  /*12690*/  @!P0 ISETP.GE.AND P1, PT, R214, c[0x0][0x1d4], PT ;  /* 0x00007500d6008a0c */ /* 0x000fe20003f26270 */
[----:B------:R-:W4:Y:S01]  /*126a0*/  LDSM.16.M88.4 R156, [R204+0x1000] ;  /* 0x00100000cc9c783b */ /* 0x000f220000000200 */
[----:B------:R-:W-:Y:S02]  /*126b0*/  @!P0 IADD3 R0, P4, R33, R234, RZ ;  /* 0x000000ea21008210 */ /* 0x000fe40007f9e0ff */
[-C--:B------:R-:W-:Y:S02]  /*126c0*/  @!P0 IADD3.X R9, R9, R230.reuse, RZ, P5, !PT ;  /* 0x000000e609098210 */ /* 0x080fe40002ffe4ff */
[----:B------:R-:W-:Y:S02]  /*126d0*/  @!P0 IADD3.X R165, R165, R230, RZ, P4, !PT ;  /* 0x000000e6a5a58210 */ /* 0x000fe400027fe4ff */
[----:B------:R-:W-:Y:S01]  /*126e0*/  @!P0 LEA R174, P5, R2, c[0x0][0x1f8], 0x1 ;  /* 0x00007e0002ae8a11 */ /* 0x000fe200078a08ff */
[----:B------:R-:W5:Y:S01]  /*126f0*/  LDSM.16.M88.4 R36, [R204+0x1800] ;  /* 0x00180000cc24783b */ /* 0x000f620000000200 */
[----:B------:R-:W-:Y:S02]  /*12700*/  @!P0 LEA R172, P4, R0, c[0x0][0x1f8], 0x1 ;  /* 0x00007e0000ac8a11 */ /* 0x000fe400078808ff */
[----:B------:R-:W-:Y:S01]  /*12710*/  @!P0 LEA.HI.X R175, R2, c[0x0][0x1fc], R9, 0x1, P5 ;  /* 0x00007f0002af8a11 */ /* 0x000fe200028f0c09 */
[----:B------:R-:W-:Y:S01]  /*12720*/  @!P0 IMAD R2, R233, 0x6000, R10 ;  /* 0x00006000e9028824 */ /* 0x000fe200078e020a */
[-C--:B------:R-:W-:Y:S02]  /*12730*/  IADD3 R9, R200, R204.reuse, R201 ;  /* 0x000000ccc8097210 */ /* 0x080fe40007ffe0c9 */
[----:B------:R-:W-:Y:S01]  /*12740*/  @!P0 LEA.HI.X R173, R0, c[0x0][0x1fc], R165, 0x1, P4 ;  /* 0x00007f0000ad8a11 */ /* 0x000fe200020f0ca5 */
[----:B------:R-:W-:Y:S01]  /*12750*/  LDSM.16.M88.4 R160, [R202+0x800] ;  /* 0x00080000caa0783b */ /* 0x000fe20000000200 */
[C---:B------:R-:W-:Y:S01]  /*12760*/  IADD3 R0, R201.reuse, R204, RZ ;  /* 0x000000ccc9007210 */ /* 0x040fe20007ffe0ff */
        /* <DEDUP_REMOVED lines=9> */
[C---:B-----5:R-:W-:Y:S08]  /*12800*/  HMMA.16816.F32.BF16 R32, R144.reuse, R36, RZ ;  /* 0x000000249020723c */ /* 0x060ff000000418ff */
[----:B------:R-:W-:Y:S01]  /*12810*/  HMMA.16816.F32.BF16 R36, R144, R38, RZ ;  /* 0x000000269024723c */ /* 0x000fe200000418ff */
[----:B------:R-:W3:Y:S07]  /*12820*/  LDSM.16.M88.4 R144, [R202+0x1800] ;  /* 0x00180000ca90783b */ /* 0x000eee0000000200 */
        /* <DEDUP_REMOVED lines=139> */
[----:B------:R-:W-:Y:S07]  /*130e0*/  HMMA.16816.F32.BF16 R36, R168, R166, R36 ;  /* 0x000000a6a824723c */ /* 0x000fee0000041824 */
[----:B------:R-:W-:Y:S01]  /*130f0*/  IADD3 R166, R192, R203, RZ ;  /* 0x000000cbc0a67210 */ /* 0x000fe20007ffe0ff */
[C---:B-----5:R-:W-:Y:S08]  /*13100*/  HMMA.16816.F32.BF16 R4, R180.reuse, R188, R4 ;  /* 0x000000bcb404723c */ /* 0x060ff00000041804 */
[C---:B------:R-:W-:Y:S08]  /*13110*/  HMMA.16816.F32.BF16 R12, R180.reuse, R190, R12 ;  /* 0x000000beb40c723c */ /* 0x040ff0000004180c */
[C---:B-1----:R-:W-:Y:S08]  /*13120*/  HMMA.16816.F32.BF16 R16, R180.reuse, R144, R16 ;  /* 0x00000090b410723c */ /* 0x042ff00000041810 */
[C---:B------:R-:W-:Y:S04]  /*13130*/  HMMA.16816.F32.BF16 R20, R180.reuse, R146, R20 ;  /* 0x00000092b414723c */ /* 0x040fe80000041814 */
[----:B------:R-:W-:Y:S02]  /*13140*/  FMUL.FTZ R161, R7, c[0x0][0x320] ;  /* 0x0000c80007a17a20 */ /* 0x000fe40000410000 */
[----:B------:R-:W-:Y:S02]  /*13150*/  FMUL.FTZ R2, R5, c[0x0][0x320] ;  /* 0x0000c80005027a20 */ /* 0x000fe40000410000 */
[C---:B------:R-:W-:Y:S02]  /*13160*/  HMMA.16816.F32.BF16 R24, R180.reuse, R148, R24 ;  /* 0x00000094b418723c */ /* 0x040fe40000041818 */
[----:B------:R-:W-:Y:S02]  /*13170*/  MUFU.TANH R161, R161 ;  /* 0x000000a100a17308 */ /* 0x000fe40000002400 */
        /* <DEDUP_REMOVED lines=21> */
[----:B------:R1:W-:Y:S01]  /*132d0*/  MUFU.TANH R165, R15 ;  /* 0x0000000f00a57308 */ /* 0x0003e20000002400 */
[----:B------:R-:W-:Y:S02]  /*132e0*/  FMUL.FTZ R29, R29, c[0x0][0x320] ;  /* 0x0000c8001d1d7a20 */ /* 0x000fe40000410000 */
[----:B------:R-:W-:Y:S02]  /*132f0*/  FMUL.FTZ R26, R26, c[0x0][0x320] ;  /* 0x0000c8001a1a7a20 */ /* 0x000fe40000410000 */
[----:B------:R-:W-:Y:S02]  /*13300*/  FMUL.FTZ R30, R30, c[0x0][0x320] ;  /* 0x0000c8001e1e7a20 */ /* 0x000fe40000410000 */
[----:B------:R-:W-:Y:S03]  /*13310*/  FMUL.FTZ R31, R31, c[0x0][0x320] ;  /* 0x0000c8001f1f7a20 */ /* 0x000fe60000410000 */
[----:B------:R2:W-:Y:S10]  /*13320*/  MUFU.TANH R178, R18 ;  /* 0x0000001200b27308 */ /* 0x0005f40000002400 */
[----:B------:R3:W-:Y:S01]  /*13330*/  MUFU.TANH R189, R19 ;  /* 0x0000001300bd7308 */ /* 0x0007e20000002400 */
[----:B-1----:R-:W1:Y:S01]  /*13340*/  LDSM.16.M88.4 R12, [R9+0x5800] ;  /* 0x00580000090c783b */ /* 0x002e620000000200 */
[----:B------:R-:W-:Y:S08]  /*13350*/  DEPBAR.LE SB0, 0x2 ;  /* 0x000080800000791a */ /* 0x000ff00000000000 */
[----:B------:R4:W-:Y:S01]  /*13360*/  MUFU.TANH R191, R20 ;  /* 0x0000001400bf7308 */ /* 0x0009e20000002400 */
[----:B------:R-:W-:Y:S01]  /*13370*/  BAR.SYNC.DEFER_BLOCKING 0x0 ;  /* 0x0000000000007b1d */ /* 0x000fe20000010000 */
[----:B--2---:R-:W-:Y:S04]  /*13380*/  IADD3 R18, R222, R209, RZ ;  /* 0x000000d1de127210 */ /* 0x004fe80007ffe0ff */
[----:B------:R-:W-:Y:S01]  /*13390*/  MOV R21, R18 ;  /* 0x0000001200157202 */ /* 0x000fe20000000f00 */
[----:B---3--:R-:W-:Y:S05]  /*133a0*/  @P6 IMAD.HI.U32 R19, R18, c[0x0][0x2c8], RZ ;  /* 0x0000b20012136a27 */ /* 0x008fea00078e00ff */
[----:B------:R-:W-:Y:S02]  /*133b0*/  @P6 SHF.R.U32.HI R21, RZ, c[0x0][0x2cc], R19 ;  /* 0x0000b300ff156a19 */ /* 0x000fe40000011613 */
[----:B----4-:R-:W-:Y:S05]  /*133c0*/  MOV R20, 0x1 ;  /* 0x0000000100147802 */ /* 0x010fea0000000f00 */
[----:B------:R-:W-:Y:S01]  /*133d0*/  IMAD R20, R245, -0x40, R20 ;  /* 0xffffffc0f5147824 */ /* 0x000fe200078e0214 */
[----:B------:R-:W2:Y:S01]  /*133e0*/  SHFL.IDX PT, R18, R21, RZ, 0x1c1f ;  /* 0x001c1fff15127589 */ /* 0x000ea200000e0000 */
[----:B------:R-:W3:Y:S01]  /*133f0*/  MUFU.TANH R0, R0 ;  /* 0x0000000000007308 */ /* 0x000ee20000002400 */
[C---:B-1----:R-:W-:Y:S06]  /*13400*/  HMMA.16816.F32.BF16 R32, R180.reuse, R12, R32 ;  /* 0x0000000cb420723c */ /* 0x042fec0000041820 */
[----:B------:R-:W1:Y:S01]  /*13410*/  SHFL.IDX PT, R9, R21, 0x1, 0x1c1f ;  /* 0x003c1f0015097f89 */ /* 0x000e6200000e0000 */
[----:B------:R-:W-:Y:S02]  /*13420*/  IADD3 R20, R242, R20, -R221 ;  /* 0x00000014f2147210 */ /* 0x000fe40007ffe8dd */
[----:B------:R-:W4:Y:S01]  /*13430*/  MUFU.TANH R2, R2 ;  /* 0x0000000200027308 */ /* 0x000f220000002400 */
[----:B------:R-:W-:Y:S03]  /*13440*/  HMMA.16816.F32.BF16 R36, R180, R14, R36 ;  /* 0x0000000eb424723c */ /* 0x000fe60000041824 */
[----:B------:R-:W-:Y:S01]  /*13450*/  IADD3 R20, R20, -R241, RZ ;  /* 0x800000f114147210 */ /* 0x000fe20007ffe0ff */
[----:B------:R-:W-:Y:S05]  /*13460*/  LDSM.16.MT88.4 R152, [R166+0x3800] ;  /* 0x00380000a698783b */ /* 0x000fea0000004200 */
[----:B------:R5:W-:Y:S03]  /*13470*/  MUFU.TANH R247, R23 ;  /* 0x0000001700f77308 */ /* 0x000be60000002400 */
[----:B--2---:R-:W-:Y:S04]  /*13480*/  IADD3 R12, R20, R18, RZ ;  /* 0x00000012140c7210 */ /* 0x004fe80007ffe0ff */
[----:B------:R-:W-:Y:S01]  /*13490*/  ISETP.GT.AND P1, PT, R12, RZ, PT ;  /* 0x000000ff0c00720c */ /* 0x000fe20003f24270 */
[----:B------:R-:W-:Y:S01]  /*134a0*/  FMUL.FTZ R32, R32, c[0x0][0x320] ;  /* 0x0000c80020207a20 */ /* 0x000fe20000410000 */
[----:B------:R-:W-:Y:S01]  /*134b0*/  ISETP.GT.AND P0, PT, R12, 0x1, PT ;  /* 0x000000010c00780c */ /* 0x000fe20003f04270 */
[----:B------:R2:W-:Y:S01]  /*134c0*/  MUFU.TANH R202, R25 ;  /* 0x0000001900ca7308 */ /* 0x0005e20000002400 */
[----:B---3--:R-:W-:Y:S01]  /*134d0*/  FSEL R0, R0, -INF , P1 ;  /* 0xff80000000007808 */ /* 0x008fe20000800000 */
[----:B------:R-:W-:Y:S01]  /*134e0*/  FMUL.FTZ R33, R33, c[0x0][0x320] ;  /* 0x0000c80021217a20 */ /* 0x000fe20000410000 */
[----:B-1----:R-:W-:Y:S01]  /*134f0*/  IADD3 R9, R20, R9, RZ ;  /* 0x0000000914097210 */ /* 0x002fe20007ffe0ff */
[----:B------:R-:W-:Y:S01]  /*13500*/  FMUL.FTZ R34, R34, c[0x0][0x320] ;  /* 0x0000c80022227a20 */ /* 0x000fe20000410000 */
[----:B----4-:R-:W-:Y:S01]  /*13510*/  FSEL R21, R2, -INF , P0 ;  /* 0xff80000002157808 */ /* 0x010fe20000000000 */
[----:B------:R-:W-:Y:S01]  /*13520*/  FMUL.FTZ R36, R36, c[0x0][0x320] ;  /* 0x0000c80024247a20 */ /* 0x000fe20000410000 */
[----:B------:R-:W-:Y:S01]  /*13530*/  ISETP.GT.AND P4, PT, R12, 0x8, PT ;  /* 0x000000080c00780c */ /* 0x000fe20003f84270 */
[----:B------:R-:W-:Y:S01]  /*13540*/  FMUL.FTZ R37, R37, c[0x0][0x320] ;  /* 0x0000c80025257a20 */ /* 0x000fe20000410000 */
[----:B------:R-:W-:Y:S01]  /*13550*/  FMNMX.FTZ R2, R0, R3, !PT ;  /* 0x0000000300027209 */ /* 0x000fe20007810000 */
[----:B------:R-:W1:Y:S01]  /*13560*/  MUFU.TANH R160, R160 ;  /* 0x000000a000a07308 */ /* 0x000e620000002400 */
[----:B------:R-:W-:Y:S01]  /*13570*/  ISETP.GT.AND P5, PT, R12, 0x9, PT ;  /* 0x000000090c00780c */ /* 0x000fe20003fa4270 */
[----:B------:R-:W-:Y:S01]  /*13580*/  FMUL.FTZ R35, R35, c[0x0][0x320] ;  /* 0x0000c80023237a20 */ /* 0x000fe20000410000 */
[----:B------:R-:W-:Y:S01]  /*13590*/  ISETP.GT.AND P6, PT, R9, 0x8, PT ;  /* 0x000000080900780c */ /* 0x000fe20003fc4270 */
[----:B------:R-:W-:Y:S01]  /*135a0*/  FMUL.FTZ R38, R38, c[0x0][0x320] ;  /* 0x0000c80026267a20 */ /* 0x000fe20000410000 */
[----:B-----5:R-:W-:Y:S01]  /*135b0*/  FSEL R23, R162, -INF , P4 ;  /* 0xff800000a2177808 */ /* 0x020fe20002000000 */
[----:B------:R-:W-:Y:S01]  /*135c0*/  FMUL.FTZ R39, R39, c[0x0][0x320] ;  /* 0x0000c80027277a20 */ /* 0x000fe20000410000 */
[----:B------:R-:W-:Y:S02]  /*135d0*/  FMNMX.FTZ R2, R21, R2, !PT ;  /* 0x0000000215027209 */ /* 0x000fe40007810000 */
[----:B------:R-:W-:Y:S01]  /*135e0*/  ISETP.GT.AND P2, PT, R9, RZ, PT ;  /* 0x000000ff0900720c */ /* 0x000fe20003f44270 */
[----:B------:R3:W4:Y:S01]  /*135f0*/  MUFU.TANH R176, R16 ;  /* 0x0000001000b07308 */ /* 0x0007220000002400 */
[----:B------:R-:W-:Y:S02]  /*13600*/  FSEL R19, R164, -INF , P6 ;  /* 0xff800000a4137808 */ /* 0x000fe40003000000 */
[----:B------:R-:W-:Y:S02]  /*13610*/  FMNMX.FTZ R2, R23, R2, !PT ;  /* 0x0000000217027209 */ /* 0x000fe40007810000 */
[----:B--2---:R-:W-:Y:S02]  /*13620*/  FSEL R25, R163, -INF , P5 ;  /* 0xff800000a3197808 */ /* 0x004fe40002800000 */
[C---:B------:R-:W-:Y:S02]  /*13630*/  ISETP.GT.AND P6, PT, R12.reuse, 0x19, PT ;  /* 0x000000190c00780c */ /* 0x040fe40003fc4270 */
[C---:B------:R-:W-:Y:S01]  /*13640*/  ISETP.GT.AND P4, PT, R9.reuse, 0x10, PT ;  /* 0x000000100900780c */ /* 0x040fe20003f84270 */
[----:B------:R-:W2:Y:S01]  /*13650*/  MUFU.TANH R17, R17 ;  /* 0x0000001100117308 */ /* 0x000ea20000002400 */
[----:B------:R-:W-:Y:S02]  /*13660*/  ISETP.GT.AND P1, PT, R12, 0x11, PT ;  /* 0x000000110c00780c */ /* 0x000fe40003f24270 */
[----:B------:R-:W-:Y:S02]  /*13670*/  ISETP.GT.AND P3, PT, R9, 0x1, PT ;  /* 0x000000010900780c */ /* 0x000fe40003f64270 */
[----:B-1----:R-:W-:Y:S02]  /*13680*/  FSEL R15, R160, -INF , P2 ;  /* 0xff800000a00f7808 */ /* 0x002fe40001000000 */
[----:B------:R-:W-:Y:S02]  /*13690*/  ISETP.GT.AND P2, PT, R12, 0x10, PT ;  /* 0x000000100c00780c */ /* 0x000fe40003f44270 */
[----:B------:R-:W-:Y:S01]  /*136a0*/  FSEL R178, R178, -INF , P4 ;  /* 0xff800000b2b27808 */ /* 0x000fe20002000000 */
[----:B------:R-:W1:Y:S01]  /*136b0*/  MUFU.TANH R185, R185 ;  /* 0x000000b900b97308 */ /* 0x000e620000002400 */
[----:B------:R-:W-:Y:S02]  /*136c0*/  ISETP.GT.AND P4, PT, R12, 0x18, PT ;  /* 0x000000180c00780c */ /* 0x000fe40003f84270 */
[----:B------:R-:W-:Y:S01]  /*136d0*/  FSEL R13, R161, -INF , P3 ;  /* 0xff800000a10d7808 */ /* 0x000fe20001800000 */
[----:B---3--:R-:W-:Y:S01]  /*136e0*/  FMUL.FTZ R16, R22, c[0x0][0x320] ;  /* 0x0000c80016107a20 */ /* 0x008fe20000410000 */
[----:B----4-:R-:W-:Y:S02]  /*136f0*/  FSEL R176, R176, -INF , P2 ;  /* 0xff800000b0b07808 */ /* 0x010fe40001000000 */
[----:B------:R-:W-:Y:S02]  /*13700*/  FSEL R191, R191, -INF , P4 ;  /* 0xff800000bfbf7808 */ /* 0x000fe40002000000 */
[----:B------:R-:W-:Y:S01]  /*13710*/  ISETP.GT.AND P0, PT, R9, 0x9, PT ;  /* 0x000000090900780c */ /* 0x000fe20003f04270 */
[----:B------:R-:W3:Y:S01]  /*13720*/  MUFU.TANH R190, R24 ;  /* 0x0000001800be7308 */ /* 0x000ee20000002400 */
[----:B------:R-:W-:Y:S02]  /*13730*/  ISETP.GT.AND P2, PT, R12, 0x20, PT ;  /* 0x000000200c00780c */ /* 0x000fe40003f44270 */
[----:B------:R-:W-:Y:S02]  /*13740*/  FSEL R165, R165, -INF , P0 ;  /* 0xff800000a5a57808 */ /* 0x000fe40000000000 */
[----:B--2---:R-:W-:Y:S02]  /*13750*/  FSEL R180, R17, -INF , P6 ;  /* 0xff80000011b47808 */ /* 0x004fe40003000000 */
[----:B------:R-:W-:Y:S02]  /*13760*/  FMNMX.FTZ R17, R25, R2, !PT ;  /* 0x0000000219117209 */ /* 0x000fe40007810000 */
[----:B------:R-:W-:Y:S01]  /*13770*/  FMNMX.FTZ R2, R15, R8, !PT ;  /* 0x000000080f027209 */ /* 0x000fe20007810000 */
[----:B------:R2:W-:Y:S01]  /*13780*/  MUFU.TANH R188, R27 ;  /* 0x0000001b00bc7308 */ /* 0x0005e20000002400 */
[----:B------:R-:W-:Y:S02]  /*13790*/  FMNMX.FTZ R14, R176, R17, !PT ;  /* 0x00000011b00e7209 */ /* 0x000fe40007810000 */
[----:B------:R-:W-:Y:S02]  /*137a0*/  FMNMX.FTZ R2, R13, R2, !PT ;  /* 0x000000020d027209 */ /* 0x000fe40007810000 */
[----:B-1----:R-:W-:Y:S02]  /*137b0*/  FSEL R185, R185, -INF , P1 ;  /* 0xff800000b9b97808 */ /* 0x002fe40000800000 */
[----:B------:R-:W-:Y:S02]  /*137c0*/  FMNMX.FTZ R2, R19, R2, !PT ;  /* 0x0000000213027209 */ /* 0x000fe40007810000 */
[----:B------:R-:W-:Y:S01]  /*137d0*/  FMNMX.FTZ R14, R185, R14, !PT ;  /* 0x0000000eb90e7209 */ /* 0x000fe20007810000 */
[----:B------:R-:W1:Y:S01]  /*137e0*/  MUFU.TANH R186, R28 ;  /* 0x0000001c00ba7308 */ /* 0x000e620000002400 */
[----:B------:R-:W-:Y:S02]  /*137f0*/  ISETP.GT.AND P0, PT, R9, 0x19, PT ;  /* 0x000000190900780c */ /* 0x000fe40003f04270 */
[----:B------:R-:W-:Y:S02]  /*13800*/  FMNMX.FTZ R17, R191, R14, !PT ;  /* 0x0000000ebf117209 */ /* 0x000fe40007810000 */
[----:B---3--:R-:W-:Y:S02]  /*13810*/  FSEL R190, R190, -INF , P2 ;  /* 0xff800000bebe7808 */ /* 0x008fe40001000000 */
[----:B------:R-:W-:Y:S02]  /*13820*/  FMNMX.FTZ R17, R180, R17, !PT ;  /* 0x00000011b4117209 */ /* 0x000fe40007810000 */
[----:B------:R-:W-:Y:S01]  /*13830*/  ISETP.GT.AND P1, PT, R12, 0x21, PT ;  /* 0x000000210c00780c */ /* 0x000fe20003f24270 */
[----:B------:R-:W3:Y:S01]  /*13840*/  MUFU.TANH R16, R16 ;  /* 0x0000001000107308 */ /* 0x000ee20000002400 */
[----:B------:R-:W-:Y:S02]  /*13850*/  ISETP.GT.AND P5, PT, R9, 0x11, PT ;  /* 0x000000110900780c */ /* 0x000fe40003fa4270 */
[----:B------:R-:W-:Y:S02]  /*13860*/  FSEL R247, R247, -INF , P0 ;  /* 0xff800000f7f77808 */ /* 0x000fe40000000000 */
[----:B--2---:R-:W-:Y:S02]  /*13870*/  FMNMX.FTZ R27, R165, R2, !PT ;  /* 0x00000002a51b7209 */ /* 0x004fe40007810000 */
[----:B------:R-:W-:Y:S02]  /*13880*/  FSEL R202, R202, -INF , P1 ;  /* 0xff800000caca7808 */ /* 0x000fe40000800000 */
[----:B------:R-:W-:Y:S01]  /*13890*/  ISETP.GT.AND P0, PT, R12, 0x28, PT ;  /* 0x000000280c00780c */ /* 0x000fe20003f04270 */
[----:B------:R-:W2:Y:S01]  /*138a0*/  MUFU.TANH R184, R29 ;  /* 0x0000001d00b87308 */ /* 0x000ea20000002400 */
[----:B------:R-:W-:Y:S02]  /*138b0*/  FMNMX.FTZ R17, R190, R17, !PT ;  /* 0x00000011be117209 */ /* 0x000fe40007810000 */
[----:B------:R-:W-:Y:S02]  /*138c0*/  FMNMX.FTZ R2, R178, R27, !PT ;  /* 0x0000001bb2027209 */ /* 0x000fe40007810000 */
[----:B-1----:R-:W-:Y:S02]  /*138d0*/  FSEL R186, R186, -INF , P0 ;  /* 0xff800000baba7808 */ /* 0x002fe40000000000 */
[----:B------:R-:W-:Y:S02]  /*138e0*/  FMNMX.FTZ R17, R202, R17, !PT ;  /* 0x00000011ca117209 */ /* 0x000fe40007810000 */
[----:B------:R-:W-:Y:S01]  /*138f0*/  ISETP.GT.AND P3, PT, R9, 0x18, PT ;  /* 0x000000180900780c */ /* 0x000fe20003f64270 */
[----:B------:R-:W1:Y:S01]  /*13900*/  MUFU.TANH R246, R26 ;  /* 0x0000001a00f67308 */ /* 0x000e620000002400 */
[----:B------:R-:W-:Y:S02]  /*13910*/  FSEL R189, R189, -INF , P5 ;  /* 0xff800000bdbd7808 */ /* 0x000fe40002800000 */
[----:B------:R-:W-:Y:S02]  /*13920*/  FMNMX.FTZ R27, R186, R17, !PT ;  /* 0x00000011ba1b7209 */ /* 0x000fe40007810000 */
[----:B------:R-:W-:Y:S02]  /*13930*/  FMNMX.FTZ R17, R189, R2, !PT ;  /* 0x00000002bd117209 */ /* 0x000fe40007810000 */
[----:B---3--:R-:W-:Y:S02]  /*13940*/  FSEL R182, R16, -INF , P3 ;  /* 0xff80000010b67808 */ /* 0x008fe40001800000 */
[C---:B------:R-:W-:Y:S01]  /*13950*/  ISETP.GT.AND P6, PT, R12.reuse, 0x29, PT ;  /* 0x000000290c00780c */ /* 0x040fe20003fc4270 */
[----:B------:R-:W3:Y:S01]  /*13960*/  MUFU.TANH R187, R32 ;  /* 0x0000002000bb7308 */ /* 0x000ee20000002400 */
[C---:B------:R-:W-:Y:S02]  /*13970*/  ISETP.GT.AND P4, PT, R12.reuse, 0x38, PT ;  /* 0x000000380c00780c */ /* 0x040fe40003f84270 */
[C---:B------:R-:W-:Y:S02]  /*13980*/  ISETP.GT.AND P2, PT, R12.reuse, 0x39, PT ;  /* 0x000000390c00780c */ /* 0x040fe40003f44270 */
[C---:B------:R-:W-:Y:S02]  /*13990*/  ISETP.GT.AND P1, PT, R9.reuse, 0x20, PT ;  /* 0x000000200900780c */ /* 0x040fe40003f24270 */
[C---:B------:R-:W-:Y:S02]  /*139a0*/  ISETP.GT.AND P3, PT, R12.reuse, 0x30, PT ;  /* 0x000000300c00780c */ /* 0x040fe40003f64270 */
[----:B------:R-:W-:Y:S01]  /*139b0*/  ISETP.GT.AND P5, PT, R12, 0x31, PT ;  /* 0x000000310c00780c */ /* 0x000fe20003fa4270 */
[----:B------:R-:W4:Y:S01]  /*139c0*/  MUFU.TANH R183, R33 ;  /* 0x0000002100b77308 */ /* 0x000f220000002400 */
[----:B------:R-:W-:Y:S02]  /*139d0*/  FMNMX.FTZ R12, R182, R17, !PT ;  /* 0x00000011b60c7209 */ /* 0x000fe40007810000 */
[----:B--2---:R-:W-:Y:S02]  /*139e0*/  FSEL R184, R184, -INF , P6 ;  /* 0xff800000b8b87808 */ /* 0x004fe40003000000 */
[----:B------:R-:W-:Y:S02]  /*139f0*/  ISETP.GT.AND P0, PT, R9, 0x21, PT ;  /* 0x000000210900780c */ /* 0x000fe40003f04270 */
[----:B-1----:R-:W-:Y:S02]  /*13a00*/  FSEL R246, R246, -INF , P1 ;  /* 0xff800000f6f67808 */ /* 0x002fe40000800000 */
[----:B------:R-:W-:Y:S01]  /*13a10*/  FMNMX.FTZ R17, R247, R12, !PT ;  /* 0x0000000cf7117209 */ /* 0x000fe20007810000 */
[----:B------:R-:W1:Y:S01]  /*13a20*/  MUFU.TANH R251, R30 ;  /* 0x0000001e00fb7308 */ /* 0x000e620000002400 */
[----:B------:R-:W-:Y:S02]  /*13a30*/  FMNMX.FTZ R2, R184, R27, !PT ;  /* 0x0000001bb8027209 */ /* 0x000fe40007810000 */
[----:B------:R-:W-:Y:S02]  /*13a40*/  FSEL R188, R188, -INF , P0 ;  /* 0xff800000bcbc7808 */ /* 0x000fe40000000000 */
[----:B---3--:R-:W-:Y:S02]  /*13a50*/  FSEL R187, R187, -INF , P3 ;  /* 0xff800000bbbb7808 */ /* 0x008fe40001800000 */
[----:B------:R-:W-:Y:S02]  /*13a60*/  ISETP.GT.AND P3, PT, R9, 0x28, PT ;  /* 0x000000280900780c */ /* 0x000fe40003f64270 */
[----:B------:R-:W-:Y:S01]  /*13a70*/  FMNMX.FTZ R17, R246, R17, !PT ;  /* 0x00000011f6117209 */ /* 0x000fe20007810000 */
[----:B------:R-:W2:Y:S01]  /*13a80*/  MUFU.TANH R177, R36 ;  /* 0x0000002400b17308 */ /* 0x000ea20000002400 */
[----:B------:R-:W-:Y:S02]  /*13a90*/  FMNMX.FTZ R2, R187, R2, !PT ;  /* 0x00000002bb027209 */ /* 0x000fe40007810000 */
[----:B------:R-:W-:Y:S02]  /*13aa0*/  ISETP.GT.AND P0, PT, R9, 0x29, PT ;  /* 0x000000290900780c */ /* 0x000fe40003f04270 */
[----:B----4-:R-:W-:Y:S02]  /*13ab0*/  FSEL R183, R183, -INF , P5 ;  /* 0xff800000b7b77808 */ /* 0x010fe40002800000 */
[----:B------:R-:W-:Y:S02]  /*13ac0*/  FMNMX.FTZ R12, R188, R17, !PT ;  /* 0x00000011bc0c7209 */ /* 0x000fe40007810000 */
[----:B------:R-:W-:Y:S01]  /*13ad0*/  FMNMX.FTZ R2, R183, R2, !PT ;  /* 0x00000002b7027209 */ /* 0x000fe20007810000 */
[----:B------:R-:W3:Y:S01]  /*13ae0*/  MUFU.TANH R249, R31 ;  /* 0x0000001f00f97308 */ /* 0x000ee20000002400 */
[----:B------:R-:W-:Y:S02]  /*13af0*/  ISETP.GT.AND P1, PT, R9, 0x30, PT ;  /* 0x000000300900780c */ /* 0x000fe40003f24270 */
[----:B------:R-:W-:Y:S02]  /*13b00*/  IADD3 R164, R139, R203, RZ ;  /* 0x000000cb8ba47210 */ /* 0x000fe40007ffe0ff */
[----:B-1----:R-:W-:Y:S04]  /*13b10*/  FSEL R251, R251, -INF , P3 ;  /* 0xff800000fbfb7808 */ /* 0x002fe80001800000 */
[----:B------:R-:W-:Y:S01]  /*13b20*/  FMNMX.FTZ R12, R251, R12, !PT ;  /* 0x0000000cfb0c7209 */ /* 0x000fe20007810000 */
[----:B------:R-:W1:Y:S01]  /*13b30*/  MUFU.TANH R175, R37 ;  /* 0x0000002500af7308 */ /* 0x000e620000002400 */
[----:B--2---:R-:W-:Y:S04]  /*13b40*/  FSEL R177, R177, -INF , P4 ;  /* 0xff800000b1b17808 */ /* 0x004fe80002000000 */
[----:B------:R-:W-:Y:S05]  /*13b50*/  FMNMX.FTZ R14, R177, R2, !PT ;  /* 0x00000002b10e7209 */ /* 0x000fea0007810000 */
[----:B------:R-:W2:Y:S01]  /*13b60*/  MUFU.TANH R181, R34 ;  /* 0x0000002200b57308 */ /* 0x000ea20000002400 */
[----:B---3--:R-:W-:Y:S02]  /*13b70*/  FSEL R249, R249, -INF , P0 ;  /* 0xff800000f9f97808 */ /* 0x008fe40000000000 */
[----:B------:R-:W-:Y:S02]  /*13b80*/  ISETP.GT.AND P0, PT, R9, 0x31, PT ;  /* 0x000000310900780c */ /* 0x000fe40003f04270 */
[----:B------:R-:W-:Y:S05]  /*13b90*/  FMNMX.FTZ R12, R249, R12, !PT ;  /* 0x0000000cf90c7209 */ /* 0x000fea0007810000 */
[----:B------:R-:W3:Y:S01]  /*13ba0*/  MUFU.TANH R179, R35 ;  /* 0x0000002300b37308 */ /* 0x000ee20000002400 */
[----:B-1----:R-:W-:Y:S04]  /*13bb0*/  FSEL R175, R175, -INF , P2 ;  /* 0xff800000afaf7808 */ /* 0x002fe80001000000 */
[----:B------:R-:W-:Y:S05]  /*13bc0*/  FMNMX.FTZ R2, R175, R14, !PT ;  /* 0x0000000eaf027209 */ /* 0x000fea0007810000 */
[----:B------:R-:W1:Y:S01]  /*13bd0*/  MUFU.TANH R163, R38 ;  /* 0x0000002600a37308 */ /* 0x000e620000002400 */
[----:B------:R-:W4:Y:S01]  /*13be0*/  SHFL.BFLY PT, R17, R2, 0x2, 0x1f ;  /* 0x0c401f0002117f89 */ /* 0x000f2200000e0000 */
[----:B--2---:R-:W-:Y:S02]  /*13bf0*/  FSEL R181, R181, -INF , P1 ;  /* 0xff800000b5b57808 */ /* 0x004fe40000800000 */
[----:B------:R-:W-:Y:S02]  /*13c00*/  ISETP.GT.AND P1, PT, R9, 0x38, PT ;  /* 0x000000380900780c */ /* 0x000fe40003f24270 */
[----:B------:R-:W-:Y:S04]  /*13c10*/  FMNMX.FTZ R12, R181, R12, !PT ;  /* 0x0000000cb50c7209 */ /* 0x000fe80007810000 */
[----:B------:R-:W2:Y:S01]  /*13c20*/  MUFU.TANH R39, R39 ;  /* 0x0000002700277308 */ /* 0x000ea20000002400 */
[----:B---3--:R-:W-:Y:S01]  /*13c30*/  FSEL R179, R179, -INF , P0 ;  /* 0xff800000b3b37808 */ /* 0x008fe20000000000 */
[----:B------:R-:W-:Y:S01]  /*13c40*/  LDSM.16.MT88.4 R32, [R164] ;  /* 0x00000000a420783b */ /* 0x000fe20000004200 */
[----:B------:R-:W-:Y:S02]  /*13c50*/  ISETP.GT.AND P0, PT, R9, 0x39, PT ;  /* 0x000000390900780c */ /* 0x000fe40003f04270 */
[----:B------:R-:W-:Y:S02]  /*13c60*/  FMNMX.FTZ R16, R179, R12, !PT ;  /* 0x0000000cb3107209 */ /* 0x000fe40007810000 */
[----:B-1----:R-:W-:Y:S02]  /*13c70*/  FSEL R163, R163, -INF , P1 ;  /* 0xff800000a3a37808 */ /* 0x002fe40000800000 */
[----:B----4-:R-:W-:Y:S02]  /*13c80*/  FMNMX.FTZ R17, R2, R17, !PT ;  /* 0x0000001102117209 */ /* 0x010fe40007810000 */
[----:B------:R-:W-:Y:S03]  /*13c90*/  FMNMX.FTZ R16, R163, R16, !PT ;  /* 0x00000010a3107209 */ /* 0x000fe60007810000 */
[----:B------:R-:W1:Y:S01]  /*13ca0*/  SHFL.BFLY PT, R2, R17, 0x1, 0x1f ;  /* 0x0c201f0011027f89 */ /* 0x000e6200000e0000 */
[----:B--2---:R-:W-:Y:S04]  /*13cb0*/  FSEL R161, R39, -INF , P0 ;  /* 0xff80000027a17808 */ /* 0x004fe80000000000 */
[----:B------:R-:W-:Y:S05]  /*13cc0*/  FMNMX.FTZ R14, R161, R16, !PT ;  /* 0x00000010a10e7209 */ /* 0x000fea0007810000 */
[----:B------:R-:W2:Y:S01]  /*13cd0*/  SHFL.BFLY PT, R9, R14, 0x2, 0x1f ;  /* 0x0c401f000e097f89 */ /* 0x000ea200000e0000 */
[----:B-1----:R-:W-:Y:S04]  /*13ce0*/  FMNMX.FTZ R2, R17, R2, !PT ;  /* 0x0000000211027209 */ /* 0x002fe80007810000 */
[C---:B------:R-:W-:Y:S01]  /*13cf0*/  FSETP.NEU.FTZ.AND P1, PT, R2.reuse, -INF , PT ;  /* 0xff8000000200780b */ /* 0x040fe20003f3d000 */
[C---:B------:R-:W-:Y:S03]  /*13d00*/  FMUL.FTZ R162, R2.reuse, c[0x0][0x2d0] ;  /* 0x0000b40002a27a20 */ /* 0x040fe60000410000 */
[----:B------:R-:W-:Y:S02]  /*13d10*/  FSEL R4, R2, RZ, P1 ;  /* 0x000000ff02047208 */ /* 0x000fe40000800000 */
[----:B------:R-:W-:Y:S02]  /*13d20*/  FSEL R162, R162, RZ, P1 ;  /* 0x000000ffa2a27208 */ /* 0x000fe40000800000 */
[----:B--2---:R-:W-:Y:S01]  /*13d30*/  FMNMX.FTZ R12, R14, R9, !PT ;  /* 0x000000090e0c7209 */ /* 0x004fe20007810000 */
[----:B------:R-:W-:Y:S02]  /*13d40*/  FADD.FTZ R3, -R4, R3 ;  /* 0x0000000304037221 */ /* 0x000fe40000010100 */
[--C-:B------:R-:W-:Y:S02]  /*13d50*/  FFMA.FTZ R174, R0, c[0x0][0x2d0], -R162.reuse ;  /* 0x0000b40000ae7a23 */ /* 0x100fe400000108a2 */
[----:B------:R-:W1:Y:S01]  /*13d60*/  SHFL.BFLY PT, R9, R12, 0x1, 0x1f ;  /* 0x0c201f000c097f89 */ /* 0x000e6200000e0000 */
[--C-:B------:R-:W-:Y:S02]  /*13d70*/  FFMA.FTZ R171, R25, c[0x0][0x2d0], -R162.reuse ;  /* 0x0000b40019ab7a23 */ /* 0x100fe400000108a2 */
[--C-:B------:R-:W-:Y:S01]  /*13d80*/  FFMA.FTZ R173, R21, c[0x0][0x2d0], -R162.reuse ;  /* 0x0000b40015ad7a23 */ /* 0x100fe200000108a2 */
[----:B------:R-:W-:Y:S01]  /*13d90*/  MUFU.EX2 R174, R174 ;  /* 0x000000ae00ae7308 */ /* 0x000fe20000000800 */
[--C-:B------:R-:W-:Y:S02]  /*13da0*/  FFMA.FTZ R172, R23, c[0x0][0x2d0], -R162.reuse ;  /* 0x0000b40017ac7a23 */ /* 0x100fe400000108a2 */
[----:B------:R-:W-:Y:S02]  /*13db0*/  FMUL.FTZ R6, R3, c[0x0][0x2d0] ;  /* 0x0000b40003067a20 */ /* 0x000fe40000410000 */
        /* <DEDUP_REMOVED lines=13> */
[C---:B------:R-:W-:Y:S02]  /*13e90*/  FMUL.FTZ R160, R0.reuse, c[0x0][0x2d0] ;  /* 0x0000b40000a07a20 */ /* 0x040fe40000410000 */
[--C-:B------:R-:W-:Y:S01]  /*13ea0*/  FFMA.FTZ R250, R183, c[0x0][0x2d0], -R162.reuse ;  /* 0x0000b400b7fa7a23 */ /* 0x100fe200000108a2 */
[----:B------:R-:W-:Y:S01]  /*13eb0*/  FSEL R5, R0, RZ, P0 ;  /* 0x000000ff00057208 */ /* 0x000fe20000000000 */
[--C-:B------:R-:W-:Y:S01]  /*13ec0*/  FFMA.FTZ R177, R177, c[0x0][0x2d0], -R162.reuse ;  /* 0x0000b400b1b17a23 */ /* 0x100fe200000108a2 */
[----:B------:R-:W-:Y:S01]  /*13ed0*/  FSEL R160, R160, RZ, P0 ;  /* 0x000000ffa0a07208 */ /* 0x000fe20000000000 */
[----:B------:R-:W1:Y:S01]  /*13ee0*/  MUFU.EX2 R171, R171 ;  /* 0x000000ab00ab7308 */ /* 0x000e620000000800 */
[----:B------:R-:W-:Y:S02]  /*13ef0*/  FFMA.FTZ R162, R175, c[0x0][0x2d0], -R162 ;  /* 0x0000b400afa27a23 */ /* 0x000fe400000108a2 */
[----:B------:R-:W-:Y:S01]  /*13f00*/  FADD.FTZ R5, -R5, R8 ;  /* 0x0000000805057221 */ /* 0x000fe20000010100 */
[----:B--2---:R-:W-:Y:S01]  /*13f10*/  F2FP.BF16.PACK_AB R144, R173, R174 ;  /* 0x000000aead90723e */ /* 0x004fe200000010ff */
[--C-:B------:R-:W-:Y:S02]  /*13f20*/  FFMA.FTZ R168, R19, c[0x0][0x2d0], -R160.reuse ;  /* 0x0000b40013a87a23 */ /* 0x100fe400000108a0 */
[----:B------:R-:W2:Y:S01]  /*13f30*/  LDSM.16.MT88.4 R16, [R166] ;  /* 0x00000000a610783b */ /* 0x000ea20000004200 */
[--C-:B------:R-:W-:Y:S02]  /*13f40*/  FFMA.FTZ R170, R15, c[0x0][0x2d0], -R160.reuse ;  /* 0x0000b4000faa7a23 */ /* 0x100fe400000108a0 */
[--C-:B------:R-:W-:Y:S01]  /*13f50*/  FFMA.FTZ R169, R13, c[0x0][0x2d0], -R160.reuse ;  /* 0x0000b4000da97a23 */ /* 0x100fe200000108a0 */
[----:B------:R-:W-:Y:S01]  /*13f60*/  MUFU.EX2 R168, R168 ;  /* 0x000000a800a87308 */ /* 0x000fe20000000800 */
[--C-:B------:R-:W-:Y:S01]  /*13f70*/  FFMA.FTZ R167, R165, c[0x0][0x2d0], -R160.reuse ;  /* 0x0000b400a5a77a23 */ /* 0x100fe200000108a0 */
[----:B------:R-:W-:Y:S01]  /*13f80*/  IADD3 R165, R197, R166, RZ ;  /* 0x000000a6c5a57210 */ /* 0x000fe20007ffe0ff */
[----:B------:R-:W-:Y:S02]  /*13f90*/  FMUL.FTZ R9, R5, c[0x0][0x2d0] ;  /* 0x0000b40005097a20 */ /* 0x000fe40000410000 */
[--C-:B------:R-:W-:Y:S02]  /*13fa0*/  FFMA.FTZ R178, R178, c[0x0][0x2d0], -R160.reuse ;  /* 0x0000b400b2b27a23 */ /* 0x100fe400000108a0 */
[----:B------:R-:W3:Y:S01]  /*13fb0*/  LDSM.16.MT88.4 R24, [R165] ;  /* 0x00000000a518783b */ /* 0x000ee20000004200 */
[--C-:B------:R-:W-:Y:S02]  /*13fc0*/  FFMA.FTZ R189, R189, c[0x0][0x2d0], -R160.reuse ;  /* 0x0000b400bdbd7a23 */ /* 0x100fe400000108a0 */
[----:B------:R-:W-:Y:S01]  /*13fd0*/  MUFU.EX2 R170, R170 ;  /* 0x000000aa00aa7308 */ /* 0x000fe20000000800 */
[--C-:B------:R-:W-:Y:S01]  /*13fe0*/  FFMA.FTZ R182, R182, c[0x0][0x2d0], -R160.reuse ;  /* 0x0000b400b6b67a23 */ /* 0x100fe200000108a0 */
[----:B-1----:R-:W-:Y:S01]  /*13ff0*/  F2FP.BF16.PACK_AB R146, R171, R172 ;  /* 0x000000acab92723e */ /* 0x002fe200000010ff */
[--C-:B------:R-:W-:Y:S02]  /*14000*/  FFMA.FTZ R247, R247, c[0x0][0x2d0], -R160.reuse ;  /* 0x0000b400f7f77a23 */ /* 0x100fe400000108a0 */
[----:B------:R-:W-:Y:S01]  /*14010*/  LDSM.16.MT88.4 R156, [R165+0x3800] ;  /* 0x00380000a59c783b */ /* 0x000fe20000004200 */
[--C-:B------:R-:W-:Y:S02]  /*14020*/  FFMA.FTZ R246, R246, c[0x0][0x2d0], -R160.reuse ;  /* 0x0000b400f6f67a23 */ /* 0x100fe400000108a0 */
[--C-:B------:R-:W-:Y:S02]  /*14030*/  FFMA.FTZ R188, R188, c[0x0][0x2d0], -R160.reuse ;  /* 0x0000b400bcbc7a23 */ /* 0x100fe400000108a0 */
[----:B------:R-:W1:Y:S01]  /*14040*/  MUFU.EX2 R169, R169 ;  /* 0x000000a900a97308 */ /* 0x000e620000000800 */
[--C-:B------:R-:W-:Y:S02]  /*14050*/  FFMA.FTZ R248, R251, c[0x0][0x2d0], -R160.reuse ;  /* 0x0000b400fbf87a23 */ /* 0x100fe400000108a0 */
[--C-:B------:R-:W-:Y:S02]  /*14060*/  FFMA.FTZ R249, R249, c[0x0][0x2d0], -R160.reuse ;  /* 0x0000b400f9f97a23 */ /* 0x100fe400000108a0 */
[--C-:B------:R-:W-:Y:S02]  /*14070*/  FFMA.FTZ R181, R181, c[0x0][0x2d0], -R160.reuse ;  /* 0x0000b400b5b57a23 */ /* 0x100fe400000108a0 */
[--C-:B------:R-:W-:Y:S02]  /*14080*/  FFMA.FTZ R252, R179, c[0x0][0x2d0], -R160.reuse ;  /* 0x0000b400b3fc7a23 */ /* 0x100fe400000108a0 */
[--C-:B------:R-:W-:Y:S01]  /*14090*/  FFMA.FTZ R179, R163, c[0x0][0x2d0], -R160.reuse ;  /* 0x0000b400a3b37a23 */ /* 0x100fe200000108a0 */
[----:B------:R-:W4:Y:S01]  /*140a0*/  MUFU.EX2 R167, R167 ;  /* 0x000000a700a77308 */ /* 0x000f220000000800 */
[----:B------:R-:W-:Y:S09]  /*140b0*/  FFMA.FTZ R160, R161, c[0x0][0x2d0], -R160 ;  /* 0x0000b400a1a07a23 */ /* 0x000ff200000108a0 */
[----:B------:R-:W5:Y:S01]  /*140c0*/  MUFU.EX2 R8, R6 ;  /* 0x0000000600087308 */ /* 0x000f620000000800 */
[----:B-1----:R-:W-:Y:S09]  /*140d0*/  F2FP.BF16.PACK_AB R145, R169, R170 ;  /* 0x000000aaa991723e */ /* 0x002ff200000010ff */
[----:B------:R-:W1:Y:S01]  /*140e0*/  MUFU.EX2 R3, R9 ;  /* 0x0000000900037308 */ /* 0x000e620000000800 */
[----:B----4-:R-:W-:Y:S09]  /*140f0*/  F2FP.BF16.PACK_AB R147, R167, R168 ;  /* 0x000000a8a793723e */ /* 0x010ff200000010ff */
[----:B------:R-:W-:Y:S01]  /*14100*/  MUFU.EX2 R175, R162 ;  /* 0x000000a200af7308 */ /* 0x000fe20000000800 */
[C---:B-----5:R-:W-:Y:S02]  /*14110*/  FMUL.FTZ R4, R8.reuse, R132 ;  /* 0x0000008408047220 */ /* 0x060fe40000410000 */
[C---:B------:R-:W-:Y:S02]  /*14120*/  FMUL.FTZ R5, R8.reuse, R133 ;  /* 0x0000008508057220 */ /* 0x040fe40000410000 */
[C---:B------:R-:W-:Y:S02]  /*14130*/  FMUL.FTZ R12, R8.reuse, R128 ;  /* 0x00000080080c7220 */ /* 0x040fe40000410000 */
[C---:B------:R-:W-:Y:S03]  /*14140*/  FMUL.FTZ R13, R8.reuse, R129 ;  /* 0x00000081080d7220 */ /* 0x040fe60000410000 */
[----:B------:R4:W-:Y:S01]  /*14150*/  MUFU.EX2 R183, R160 ;  /* 0x000000a000b77308 */ /* 0x0009e20000000800 */
[C---:B------:R-:W-:Y:S02]  /*14160*/  FMUL.FTZ R20, R8.reuse, R120 ;  /* 0x0000007808147220 */ /* 0x040fe40000410000 */
[----:B-1----:R-:W-:Y:S01]  /*14170*/  FMUL.FTZ R6, R3, R134 ;  /* 0x0000008603067220 */ /* 0x002fe20000410000 */
[----:B------:R-:W-:Y:S01]  /*14180*/  IADD3 R9, R197, R164, RZ ;  /* 0x000000a4c5097210 */ /* 0x000fe20007ffe0ff */
[C---:B------:R-:W-:Y:S02]  /*14190*/  FMUL.FTZ R7, R3.reuse, R135 ;  /* 0x0000008703077220 */ /* 0x040fe40000410000 */
[----:B------:R-:W-:Y:S01]  /*141a0*/  LDSM.16.MT88.4 R132, [R165+0x2800] ;  /* 0x00280000a584783b */ /* 0x000fe20000004200 */
[C---:B------:R-:W-:Y:S02]  /*141b0*/  FMUL.FTZ R14, R3.reuse, R130 ;  /* 0x00000082030e7220 */ /* 0x040fe40000410000 */
[C---:B------:R-:W-:Y:S01]  /*141c0*/  FMUL.FTZ R15, R3.reuse, R131 ;  /* 0x00000083030f7220 */ /* 0x040fe20000410000 */
[----:B------:R-:W-:Y:S01]  /*141d0*/  MUFU.EX2 R176, R176 ;  /* 0x000000b000b07308 */ /* 0x000fe20000000800 */
[C---:B--2---:R-:W-:Y:S03]  /*141e0*/  HMMA.16816.F32.BF16 R4, R144.reuse, R16, R4 ;  /* 0x000000109004723c */ /* 0x044fe60000041804 */
[----:B------:R-:W-:Y:S02]  /*141f0*/  LDSM.16.MT88.4 R128, [R166+0x2800] ;  /* 0x00280000a680783b */ /* 0x000fe40000004200 */
[C---:B------:R-:W-:Y:S02]  /*14200*/  FMUL.FTZ R21, R8.reuse, R121 ;  /* 0x0000007908157220 */ /* 0x040fe40000410000 */
[C---:B------:R-:W-:Y:S01]  /*14210*/  FMUL.FTZ R16, R8.reuse, R124 ;  /* 0x0000007c08107220 */ /* 0x040fe20000410000 */
[C---:B------:R-:W-:Y:S01]  /*14220*/  HMMA.16816.F32.BF16 R12, R144.reuse, R18, R12 ;  /* 0x00000012900c723c */ /* 0x040fe2000004180c */
[----:B------:R-:W1:Y:S02]  /*14230*/  MUFU.EX2 R185, R185 ;  /* 0x000000b900b97308 */ /* 0x000e640000000800 */
[----:B------:R-:W-:Y:S01]  /*14240*/  LDSM.16.MT88.4 R148, [R9+0x1800] ;  /* 0x001800000994783b */ /* 0x000fe20000004200 */
[C---:B------:R-:W-:Y:S02]  /*14250*/  FMUL.FTZ R17, R8.reuse, R125 ;  /* 0x0000007d08117220 */ /* 0x040fe40000410000 */
[C---:B------:R-:W-:Y:S02]  /*14260*/  FMUL.FTZ R22, R3.reuse, R122 ;  /* 0x0000007a03167220 */ /* 0x040fe40000410000 */
[C---:B------:R-:W-:Y:S03]  /*14270*/  FMUL.FTZ R18, R3.reuse, R126 ;  /* 0x0000007e03127220 */ /* 0x040fe60000410000 */
[----:B----4-:R-:W-:Y:S01]  /*14280*/  LDSM.16.MT88.4 R160, [R164+0x3800] ;  /* 0x00380000a4a0783b */ /* 0x010fe20000004200 */
[C---:B------:R-:W-:Y:S01]  /*14290*/  FMUL.FTZ R19, R3.reuse, R127 ;  /* 0x0000007f03137220 */ /* 0x040fe20000410000 */
[----:B------:R-:W-:Y:S01]  /*142a0*/  MUFU.EX2 R178, R178 ;  /* 0x000000b200b27308 */ /* 0x000fe20000000800 */
[C---:B------:R-:W-:Y:S02]  /*142b0*/  FMUL.FTZ R23, R3.reuse, R123 ;  /* 0x0000007b03177220 */ /* 0x040fe40000410000 */
[C---:B------:R-:W-:Y:S02]  /*142c0*/  FMUL.FTZ R28, R8.reuse, R112 ;  /* 0x00000070081c7220 */ /* 0x040fe40000410000 */
[C---:B------:R-:W-:Y:S01]  /*142d0*/  FMUL.FTZ R29, R8.reuse, R113 ;  /* 0x00000071081d7220 */ /* 0x040fe20000410000 */
[C---:B---3--:R-:W-:Y:S01]  /*142e0*/  HMMA.16816.F32.BF16 R16, R144.reuse, R24, R16 ;  /* 0x000000189010723c */ /* 0x048fe20000041810 */
[----:B------:R-:W2:Y:S02]  /*142f0*/  LDSM.16.MT88.4 R124, [R9] ;  /* 0x00000000097c783b */ /* 0x000ea40000004200 */
[C---:B------:R-:W-:Y:S01]  /*14300*/  FMUL.FTZ R30, R3.reuse, R114 ;  /* 0x00000072031e7220 */ /* 0x040fe20000410000 */
[----:B------:R-:W3:Y:S01]  /*14310*/  MUFU.EX2 R189, R189 ;  /* 0x000000bd00bd7308 */ /* 0x000ee20000000800 */
        /* <DEDUP_REMOVED lines=15> */
[----:B------:R-:W5:Y:S02]  /*14410*/  MUFU.EX2 R180, R180 ;  /* 0x000000b400b47308 */ /* 0x000f640000000800 */
        /* <DEDUP_REMOVED lines=10> */
[----:B------:R-:W1:Y:S01]  /*144c0*/  MUFU.EX2 R247, R247 ;  /* 0x000000f700f77308 */ /* 0x000e620000000800 */
        /* <DEDUP_REMOVED lines=18> */
[----:B------:R-:W2:Y:S02]  /*145f0*/  MUFU.EX2 R246, R246 ;  /* 0x000000f600f67308 */ /* 0x000ea40000000800 */
[C---:B------:R-:W-:Y:S02]  /*14600*/  FMUL.FTZ R52, R8.reuse, R52 ;  /* 0x0000003408347220 */ /* 0x040fe40000410000 */
[C---:B------:R-:W-:Y:S02]  /*14610*/  FMUL.FTZ R53, R8.reuse, R53 ;  /* 0x0000003508357220 */ /* 0x040fe40000410000 */
[C---:B------:R-:W-:Y:S01]  /*14620*/  FMUL.FTZ R54, R3.reuse, R54 ;  /* 0x0000003603367220 */ /* 0x040fe20000410000 */
[C---:B-1----:R-:W-:Y:S03]  /*14630*/  HMMA.16816.F32.BF16 R48, R144.reuse, R108, R48 ;  /* 0x0000006c9030723c */ /* 0x042fe60000041830 */
[----:B------:R-:W1:Y:S01]  /*14640*/  MUFU.EX2 R188, R188 ;  /* 0x000000bc00bc7308 */ /* 0x000e620000000800 */
[C---:B------:R-:W-:Y:S02]  /*14650*/  FMUL.FTZ R55, R3.reuse, R55 ;  /* 0x0000003703377220 */ /* 0x040fe40000410000 */
[C---:B------:R-:W-:Y:S02]  /*14660*/  FMUL.FTZ R56, R8.reuse, R56 ;  /* 0x0000003808387220 */ /* 0x040fe40000410000 */
[C---:B------:R-:W-:Y:S04]  /*14670*/  FMUL.FTZ R57, R8.reuse, R57 ;  /* 0x0000003908397220 */ /* 0x040fe80000410000 */
[C---:B------:R-:W-:Y:S01]  /*14680*/  FMUL.FTZ R58, R3.reuse, R58 ;  /* 0x0000003a033a7220 */ /* 0x040fe20000410000 */
[C---:B------:R-:W-:Y:S01]  /*14690*/  HMMA.16816.F32.BF16 R52, R144.reuse, R110, R52 ;  /* 0x0000006e9034723c */ /* 0x040fe20000041834 */
[----:B------:R-:W4:Y:S01]  /*146a0*/  LDSM.16.MT88.4 R108, [R166+0x4000] ;  /* 0x00400000a66c783b */ /* 0x000f220000004200 */
[----:B------:R-:W-:Y:S01]  /*146b0*/  MUFU.EX2 R186, R186 ;  /* 0x000000ba00ba7308 */ /* 0x000fe20000000800 */
[C---:B------:R-:W-:Y:S02]  /*146c0*/  FMUL.FTZ R59, R3.reuse, R59 ;  /* 0x0000003b033b7220 */ /* 0x040fe40000410000 */
[C---:B------:R-:W-:Y:S02]  /*146d0*/  FMUL.FTZ R60, R8.reuse, R60 ;  /* 0x0000003c083c7220 */ /* 0x040fe40000410000 */
[C---:B------:R-:W-:Y:S02]  /*146e0*/  FMUL.FTZ R61, R8.reuse, R61 ;  /* 0x0000003d083d7220 */ /* 0x040fe40000410000 */
[C---:B------:R-:W-:Y:S01]  /*146f0*/  FMUL.FTZ R62, R3.reuse, R62 ;  /* 0x0000003e033e7220 */ /* 0x040fe20000410000 */
[C---:B------:R-:W-:Y:S02]  /*14700*/  HMMA.16816.F32.BF16 R56, R144.reuse, R104, R56 ;  /* 0x000000689038723c */ /* 0x040fe40000041838 */
[----:B------:R-:W1:Y:S01]  /*14710*/  MUFU.EX2 R184, R184 ;  /* 0x000000b800b87308 */ /* 0x000e620000000800 */
[C---:B------:R-:W-:Y:S02]  /*14720*/  FMUL.FTZ R63, R3.reuse, R63 ;  /* 0x0000003f033f7220 */ /* 0x040fe40000410000 */
[C---:B------:R-:W-:Y:S02]  /*14730*/  FMUL.FTZ R64, R8.reuse, R64 ;  /* 0x0000004008407220 */ /* 0x040fe40000410000 */
[C---:B------:R-:W-:Y:S02]  /*14740*/  FMUL.FTZ R65, R8.reuse, R65 ;  /* 0x0000004108417220 */ /* 0x040fe40000410000 */
[C---:B------:R-:W-:Y:S01]  /*14750*/  FMUL.FTZ R66, R3.reuse, R66 ;  /* 0x0000004203427220 */ /* 0x040fe20000410000 */
[C---:B------:R-:W-:Y:S01]  /*14760*/  HMMA.16816.F32.BF16 R60, R144.reuse, R106, R60 ;  /* 0x0000006a903c723c */ /* 0x040fe2000004183c */
[----:B------:R-:W1:Y:S01]  /*14770*/  LDSM.16.MT88.4 R104, [R165+0x4000] ;  /* 0x00400000a568783b */ /* 0x000e620000004200 */
        /* <DEDUP_REMOVED lines=12> */
[----:B------:R-:W2:Y:S01]  /*14840*/  LDSM.16.MT88.4 R112, [R164+0x4000] ;  /* 0x00400000a470783b */ /* 0x000ea20000004200 */
[----:B------:R-:W-:Y:S01]  /*14850*/  MUFU.EX2 R187, R187 ;  /* 0x000000bb00bb7308 */ /* 0x000fe20000000800 */
[C---:B------:R-:W-:Y:S02]  /*14860*/  FMUL.FTZ R75, R3.reuse, R75 ;  /* 0x0000004b034b7220 */ /* 0x040fe40000410000 */
[C---:B------:R-:W-:Y:S02]  /*14870*/  FMUL.FTZ R76, R8.reuse, R76 ;  /* 0x0000004c084c7220 */ /* 0x040fe40000410000 */
[C---:B------:R-:W-:Y:S02]  /*14880*/  FMUL.FTZ R77, R8.reuse, R77 ;  /* 0x0000004d084d7220 */ /* 0x040fe40000410000 */
[C---:B------:R-:W-:Y:S01]  /*14890*/  FMUL.FTZ R78, R3.reuse, R78 ;  /* 0x0000004e034e7220 */ /* 0x040fe20000410000 */
[C---:B----4-:R-:W-:Y:S02]  /*148a0*/  HMMA.16816.F32.BF16 R72, R144.reuse, R108, R72 ;  /* 0x0000006c9048723c */ /* 0x050fe40000041848 */
[----:B------:R-:W4:Y:S01]  /*148b0*/  MUFU.EX2 R250, R250 ;  /* 0x000000fa00fa7308 */ /* 0x000f220000000800 */
[C---:B------:R-:W-:Y:S02]  /*148c0*/  FMUL.FTZ R79, R3.reuse, R79 ;  /* 0x0000004f034f7220 */ /* 0x040fe40000410000 */
[C---:B------:R-:W-:Y:S02]  /*148d0*/  FMUL.FTZ R80, R8.reuse, R80 ;  /* 0x0000005008507220 */ /* 0x040fe40000410000 */
[C---:B------:R-:W-:Y:S02]  /*148e0*/  FMUL.FTZ R81, R8.reuse, R81 ;  /* 0x0000005108517220 */ /* 0x040fe40000410000 */
        /* <DEDUP_REMOVED lines=8> */
[C---:B-1----:R-:W-:Y:S02]  /*14970*/  HMMA.16816.F32.BF16 R80, R144.reuse, R104, R80 ;  /* 0x000000689050723c */ /* 0x042fe40000041850 */
[----:B------:R-:W1:Y:S01]  /*14980*/  MUFU.EX2 R252, R252 ;  /* 0x000000fc00fc7308 */ /* 0x000e620000000800 */
[----:B------:R-:W-:Y:S02]  /*14990*/  FMUL.FTZ R87, R3, R87 ;  /* 0x0000005703577220 */ /* 0x000fe40000410000 */
[C---:B------:R-:W-:Y:S02]  /*149a0*/  FMUL.FTZ R88, R8.reuse, R88 ;  /* 0x0000005808587220 */ /* 0x040fe40000410000 */
[C---:B------:R-:W-:Y:S01]  /*149b0*/  FMUL.FTZ R89, R8.reuse, R89 ;  /* 0x0000005908597220 */ /* 0x040fe20000410000 */
[----:B------:R-:W-:Y:S01]  /*149c0*/  F2FP.BF16.PACK_AB R104, R185, R176 ;  /* 0x000000b0b968723e */ /* 0x000fe200000010ff */
[C---:B------:R-:W-:Y:S01]  /*149d0*/  FMUL.FTZ R90, R3.reuse, R90 ;  /* 0x0000005a035a7220 */ /* 0x040fe20000410000 */
[C---:B------:R-:W-:Y:S02]  /*149e0*/  HMMA.16816.F32.BF16 R84, R144.reuse, R106, R84 ;  /* 0x0000006a9054723c */ /* 0x040fe40000041854 */
[----:B------:R-:W1:Y:S01]  /*149f0*/  MUFU.EX2 R177, R177 ;  /* 0x000000b100b17308 */ /* 0x000e620000000800 */
[----:B------:R-:W-:Y:S01]  /*14a00*/  FMUL.FTZ R91, R3, R91 ;  /* 0x0000005b035b7220 */ /* 0x000fe20000410000 */
[----:B---3--:R-:W-:Y:S01]  /*14a10*/  F2FP.BF16.PACK_AB R105, R189, R178 ;  /* 0x000000b2bd69723e */ /* 0x008fe200000010ff */
[C---:B------:R-:W-:Y:S02]  /*14a20*/  FMUL.FTZ R92, R8.reuse, R92 ;  /* 0x0000005c085c7220 */ /* 0x040fe40000410000 */
[----:B------:R-:W-:Y:S01]  /*14a30*/  FMUL.FTZ R93, R8, R93 ;  /* 0x0000005d085d7220 */ /* 0x000fe20000410000 */
[----:B-----5:R-:W-:Y:S01]  /*14a40*/  F2FP.BF16.PACK_AB R106, R180, R191 ;  /* 0x000000bfb46a723e */ /* 0x020fe200000010ff */
[C---:B------:R-:W-:Y:S01]  /*14a50*/  FMUL.FTZ R94, R3.reuse, R94 ;  /* 0x0000005e035e7220 */ /* 0x040fe20000410000 */
[C---:B--2---:R-:W-:Y:S02]  /*14a60*/  HMMA.16816.F32.BF16 R88, R144.reuse, R112, R88 ;  /* 0x000000709058723c */ /* 0x044fe40000041858 */
[----:B------:R-:W2:Y:S01]  /*14a70*/  MUFU.EX2 R179, R179 ;  /* 0x000000b300b37308 */ /* 0x000ea20000000800 */
[----:B------:R-:W-:Y:S01]  /*14a80*/  FMUL.FTZ R95, R3, R95 ;  /* 0x0000005f035f7220 */ /* 0x000fe20000410000 */
[----:B------:R-:W-:Y:S01]  /*14a90*/  F2FP.BF16.PACK_AB R107, R247, R182 ;  /* 0x000000b6f76b723e */ /* 0x000fe200000010ff */
[C---:B------:R-:W-:Y:S02]  /*14aa0*/  FMUL.FTZ R96, R8.reuse, R96 ;  /* 0x0000006008607220 */ /* 0x040fe40000410000 */
[C---:B------:R-:W-:Y:S02]  /*14ab0*/  FMUL.FTZ R97, R8.reuse, R97 ;  /* 0x0000006108617220 */ /* 0x040fe40000410000 */
[C---:B------:R-:W-:Y:S01]  /*14ac0*/  FMUL.FTZ R98, R3.reuse, R98 ;  /* 0x0000006203627220 */ /* 0x040fe20000410000 */
[C---:B------:R-:W-:Y:S01]  /*14ad0*/  HMMA.16816.F32.BF16 R92, R144.reuse, R114, R92 ;  /* 0x00000072905c723c */ /* 0x040fe2000004185c */
[----:B------:R-:W3:Y:S02]  /*14ae0*/  LDSM.16.MT88.4 R112, [R164+0x800] ;  /* 0x00080000a470783b */ /* 0x000ee40000004200 */
[C---:B------:R-:W-:Y:S02]  /*14af0*/  FMUL.FTZ R99, R3.reuse, R99 ;  /* 0x0000006303637220 */ /* 0x040fe40000410000 */
[C---:B------:R-:W-:Y:S02]  /*14b00*/  FMUL.FTZ R100, R8.reuse, R100 ;  /* 0x0000006408647220 */ /* 0x040fe40000410000 */
[C---:B------:R-:W-:Y:S02]  /*14b10*/  FMUL.FTZ R101, R8.reuse, R101 ;  /* 0x0000006508657220 */ /* 0x040fe40000410000 */
[C---:B------:R-:W-:Y:S01]  /*14b20*/  FMUL.FTZ R102, R3.reuse, R102 ;  /* 0x0000006603667220 */ /* 0x040fe20000410000 */
[C---:B----4-:R-:W-:Y:S03]  /*14b30*/  HMMA.16816.F32.BF16 R96, R144.reuse, R108, R96 ;  /* 0x0000006c9060723c */ /* 0x050fe60000041860 */
[C---:B------:R-:W-:Y:S02]  /*14b40*/  FMUL.FTZ R103, R3.reuse, R103 ;  /* 0x0000006703677220 */ /* 0x040fe40000410000 */
[----:B------:R-:W-:Y:S02]  /*14b50*/  FFMA.FTZ R170, R3, R238, R170 ;  /* 0x000000ee03aa7223 */ /* 0x000fe400000100aa */
[----:B------:R-:W-:Y:S02]  /*14b60*/  FFMA.FTZ R174, R8, R239, R174 ;  /* 0x000000ef08ae7223 */ /* 0x000fe400000100ae */
[----:B------:R-:W-:Y:S01]  /*14b70*/  FADD.FTZ R169, R169, R170 ;  /* 0x000000aaa9a97221 */ /* 0x000fe20000010000 */
[----:B------:R-:W-:Y:S01]  /*14b80*/  HMMA.16816.F32.BF16 R100, R144, R110, R100 ;  /* 0x0000006e9064723c */ /* 0x000fe20000041864 */
[----:B------:R-:W4:Y:S02]  /*14b90*/  LDSM.16.MT88.4 R108, [R164+0x2800] ;  /* 0x00280000a46c783b */ /* 0x000f240000004200 */
[----:B------:R-:W-:Y:S02]  /*14ba0*/  FADD.FTZ R173, R173, R174 ;  /* 0x000000aeadad7221 */ /* 0x000fe40000010000 */
[----:B------:R-:W-:Y:S02]  /*14bb0*/  FADD.FTZ R168, R168, R169 ;  /* 0x000000a9a8a87221 */ /* 0x000fe40000010000 */
[----:B------:R-:W-:Y:S01]  /*14bc0*/  FADD.FTZ R172, R172, R173 ;  /* 0x000000adacac7221 */ /* 0x000fe20000010000 */
        /* <DEDUP_REMOVED lines=15> */
[C---:B---3--:R-:W-:Y:S04]  /*14cc0*/  HMMA.16816.F32.BF16 R24, R104.reuse, R112, R24 ;  /* 0x000000706818723c */ /* 0x048fe80000041818 */
[----:B------:R-:W-:Y:S02]  /*14cd0*/  FADD.FTZ R191, R180, R191 ;  /* 0x000000bfb4bf7221 */ /* 0x000fe40000010000 */
[----:B------:R-:W-:Y:S02]  /*14ce0*/  FADD.FTZ R247, R247, R182 ;  /* 0x000000b6f7f77221 */ /* 0x000fe40000010000 */
[C---:B------:R-:W-:Y:S01]  /*14cf0*/  HMMA.16816.F32.BF16 R28, R104.reuse, R114, R28 ;  /* 0x00000072681c723c */ /* 0x040fe2000004181c */
[----:B------:R-:W3:Y:S03]  /*14d00*/  LDSM.16.MT88.4 R112, [R166+0x4800] ;  /* 0x00480000a670783b */ /* 0x000ee60000004200 */
[----:B------:R-:W-:Y:S04]  /*14d10*/  FADD.FTZ R247, R246, R247 ;  /* 0x000000f7f6f77221 */ /* 0x000fe80000010000 */
[C---:B------:R-:W-:Y:S04]  /*14d20*/  HMMA.16816.F32.BF16 R32, R104.reuse, R124, R32 ;  /* 0x0000007c6820723c */ /* 0x040fe80000041820 */
[----:B------:R-:W-:Y:S04]  /*14d30*/  FADD.FTZ R247, R188, R247 ;  /* 0x000000f7bcf77221 */ /* 0x000fe80000010000 */
        /* <DEDUP_REMOVED lines=8> */
[C---:B----4-:R-:W-:Y:S08]  /*14dc0*/  HMMA.16816.F32.BF16 R56, R104.reuse, R108, R56 ;  /* 0x0000006c6838723c */ /* 0x050ff00000041838 */
[C---:B------:R-:W-:Y:S01]  /*14dd0*/  HMMA.16816.F32.BF16 R60, R104.reuse, R110, R60 ;  /* 0x0000006e683c723c */ /* 0x040fe2000004183c */
[----:B------:R-:W4:Y:S07]  /*14de0*/  LDSM.16.MT88.4 R108, [R164+0x4800] ;  /* 0x00480000a46c783b */ /* 0x000f2e0000004200 */
[C---:B-----5:R-:W-:Y:S08]  /*14df0*/  HMMA.16816.F32.BF16 R64, R104.reuse, R116, R64 ;  /* 0x000000746840723c */ /* 0x060ff00000041840 */
[C---:B------:R-:W-:Y:S01]  /*14e00*/  HMMA.16816.F32.BF16 R68, R104.reuse, R118, R68 ;  /* 0x000000766844723c */ /* 0x040fe20000041844 */
[----:B------:R-:W5:Y:S07]  /*14e10*/  LDSM.16.MT88.4 R116, [R9+0x4800] ;  /* 0x004800000974783b */ /* 0x000f6e0000004200 */
[C---:B---3--:R-:W-:Y:S08]  /*14e20*/  HMMA.16816.F32.BF16 R72, R104.reuse, R112, R72 ;  /* 0x000000706848723c */ /* 0x048ff00000041848 */
[C---:B------:R-:W-:Y:S01]  /*14e30*/  HMMA.16816.F32.BF16 R76, R104.reuse, R114, R76 ;  /* 0x00000072684c723c */ /* 0x040fe2000004184c */
[----:B------:R-:W3:Y:S07]  /*14e40*/  LDSM.16.MT88.4 R112, [R166+0x1000] ;  /* 0x00100000a670783b */ /* 0x000eee0000004200 */
[C---:B------:R-:W-:Y:S08]  /*14e50*/  HMMA.16816.F32.BF16 R80, R104.reuse, R120, R80 ;  /* 0x000000786850723c */ /* 0x040ff00000041850 */
[C---:B------:R-:W-:Y:S01]  /*14e60*/  HMMA.16816.F32.BF16 R84, R104.reuse, R122, R84 ;  /* 0x0000007a6854723c */ /* 0x040fe20000041854 */
[----:B------:R-:W1:Y:S07]  /*14e70*/  LDSM.16.MT88.4 R120, [R164+0x1000] ;  /* 0x00100000a478783b */ /* 0x000e6e0000004200 */
[C---:B----4-:R-:W-:Y:S08]  /*14e80*/  HMMA.16816.F32.BF16 R88, R104.reuse, R108, R88 ;  /* 0x0000006c6858723c */ /* 0x050ff00000041858 */
[C---:B------:R-:W-:Y:S01]  /*14e90*/  HMMA.16816.F32.BF16 R92, R104.reuse, R110, R92 ;  /* 0x0000006e685c723c */ /* 0x040fe2000004185c */
[----:B------:R-:W4:Y:S07]  /*14ea0*/  LDSM.16.MT88.4 R108, [R164+0x3000] ;  /* 0x00300000a46c783b */ /* 0x000f2e0000004200 */
[C---:B-----5:R-:W-:Y:S08]  /*14eb0*/  HMMA.16816.F32.BF16 R96, R104.reuse, R116, R96 ;  /* 0x000000746860723c */ /* 0x060ff00000041860 */
[----:B------:R-:W-:Y:S01]  /*14ec0*/  HMMA.16816.F32.BF16 R100, R104, R118, R100 ;  /* 0x000000766864723c */ /* 0x000fe20000041864 */
[----:B------:R-:W-:Y:S06]  /*14ed0*/  LDSM.16.MT88.4 R116, [R166+0x5000] ;  /* 0x00500000a674783b */ /* 0x000fec0000004200 */
[----:B------:R-:W-:Y:S02]  /*14ee0*/  F2FP.BF16.PACK_AB R104, R202, R190 ;  /* 0x000000beca68723e */ /* 0x000fe400000010ff */
[----:B------:R-:W-:Y:S03]  /*14ef0*/  F2FP.BF16.PACK_AB R105, R188, R246 ;  /* 0x000000f6bc69723e */ /* 0x000fe600000010ff */
[----:B------:R-:W-:Y:S02]  /*14f00*/  F2FP.BF16.PACK_AB R106, R184, R186 ;  /* 0x000000bab86a723e */ /* 0x000fe400000010ff */
[C---:B------:R-:W-:Y:S01]  /*14f10*/  F2FP.BF16.PACK_AB R107, R249.reuse, R248 ;  /* 0x000000f8f96b723e */ /* 0x040fe200000010ff */
[----:B------:R-:W-:Y:S04]  /*14f20*/  FADD.FTZ R248, R248, R247 ;  /* 0x000000f7f8f87221 */ /* 0x000fe80000010000 */
[----:B------:R-:W-:Y:S02]  /*14f30*/  FADD.FTZ R248, R249, R248 ;  /* 0x000000f8f9f87221 */ /* 0x000fe40000010000 */
[C---:B---3--:R-:W-:Y:S08]  /*14f40*/  HMMA.16816.F32.BF16 R4, R104.reuse, R112, R4 ;  /* 0x000000706804723c */ /* 0x048ff00000041804 */
        /* <DEDUP_REMOVED lines=15> */
[C---:B------:R-:W-:Y:S01]  /*15040*/  F2FP.BF16.PACK_AB R145, R252.reuse, R181 ;  /* 0x000000b5fc91723e */ /* 0x040fe200000010ff */
[----:B------:R-:W-:Y:S02]  /*15050*/  FADD.FTZ R181, R181, R248 ;  /* 0x000000f8b5b57221 */ /* 0x000fe40000010000 */
[----:B------:R-:W-:Y:S01]  /*15060*/  F2FP.BF16.PACK_AB R146, R175, R177 ;  /* 0x000000b1af92723e */ /* 0x000fe200000010ff */
[C---:B----4-:R-:W-:Y:S04]  /*15070*/  HMMA.16816.F32.BF16 R56, R104.reuse, R108, R56 ;  /* 0x0000006c6838723c */ /* 0x050fe80000041838 */
[----:B--2---:R-:W-:Y:S01]  /*15080*/  F2FP.BF16.PACK_AB R147, R183, R179 ;  /* 0x000000b3b793723e */ /* 0x004fe200000010ff */
[----:B------:R-:W-:Y:S03]  /*15090*/  FADD.FTZ R252, R252, R181 ;  /* 0x000000b5fcfc7221 */ /* 0x000fe60000010000 */
[C---:B------:R-:W-:Y:S01]  /*150a0*/  HMMA.16816.F32.BF16 R60, R104.reuse, R110, R60 ;  /* 0x0000006e683c723c */ /* 0x040fe2000004183c */
[----:B------:R-:W2:Y:S03]  /*150b0*/  LDSM.16.MT88.4 R108, [R164+0x5000] ;  /* 0x00500000a46c783b */ /* 0x000ea60000004200 */
[----:B------:R-:W-:Y:S04]  /*150c0*/  FADD.FTZ R252, R179, R252 ;  /* 0x000000fcb3fc7221 */ /* 0x000fe80000010000 */
[C---:B---3--:R-:W-:Y:S04]  /*150d0*/  HMMA.16816.F32.BF16 R64, R104.reuse, R112, R64 ;  /* 0x000000706840723c */ /* 0x048fe80000041840 */
[----:B------:R-:W-:Y:S04]  /*150e0*/  FADD.FTZ R238, R183, R252 ;  /* 0x000000fcb7ee7221 */ /* 0x000fe80000010000 */
[C---:B------:R-:W-:Y:S01]  /*150f0*/  HMMA.16816.F32.BF16 R68, R104.reuse, R114, R68 ;  /* 0x000000726844723c */ /* 0x040fe20000041844 */
[----:B------:R-:W3:Y:S07]  /*15100*/  LDSM.16.MT88.4 R112, [R9+0x5000] ;  /* 0x005000000970783b */ /* 0x000eee0000004200 */
[C---:B------:R-:W-:Y:S08]  /*15110*/  HMMA.16816.F32.BF16 R72, R104.reuse, R116, R72 ;  /* 0x000000746848723c */ /* 0x040ff00000041848 */
        /* <DEDUP_REMOVED lines=8> */
[----:B------:R-:W-:Y:S08]  /*151a0*/  HMMA.16816.F32.BF16 R100, R104, R114, R100 ;  /* 0x000000726864723c */ /* 0x000ff00000041864 */
[C---:B------:R-:W-:Y:S08]  /*151b0*/  HMMA.16816.F32.BF16 R132, R144.reuse, R128, R4 ;  /* 0x000000809084723c */ /* 0x040ff00000041804 */
[C---:B------:R-:W-:Y:S01]  /*151c0*/  HMMA.16816.F32.BF16 R128, R144.reuse, R130, R12 ;  /* 0x000000829080723c */ /* 0x040fe2000004180c */
[----:B------:R-:W3:Y:S07]  /*151d0*/  LDSM.16.MT88.4 R12, [R9+0x3800] ;  /* 0x00380000090c783b */ /* 0x000eee0000004200 */
[C---:B-1----:R-:W-:Y:S01]  /*151e0*/  HMMA.16816.F32.BF16 R124, R144.reuse, R120, R16 ;  /* 0x00000078907c723c */ /* 0x042fe20000041810 */
[----:B------:R-:W1:Y:S07]  /*151f0*/  LDSM.16.MT88.4 R16, [R166+0x5800] ;  /* 0x00580000a610783b */ /* 0x000e6e0000004200 */
[C---:B------:R-:W-:Y:S01]  /*15200*/  HMMA.16816.F32.BF16 R120, R144.reuse, R122, R20 ;  /* 0x0000007a9078723c */ /* 0x040fe20000041814 */
[----:B------:R-:W4:Y:S07]  /*15210*/  LDSM.16.MT88.4 R20, [R165+0x5800] ;  /* 0x00580000a514783b */ /* 0x000f2e0000004200 */
[C---:B--2---:R-:W-:Y:S07]  /*15220*/  HMMA.16816.F32.BF16 R116, R144.reuse, R108, R24 ;  /* 0x0000006c9074723c */ /* 0x044fee0000041818 */
[----:B------:R-:W-:Y:S01]  /*15230*/  IADD3 R25, R245, -0x2, RZ ;  /* 0xfffffffef5197810 */ /* 0x000fe20007ffe0ff */
[C---:B------:R-:W-:Y:S03]  /*15240*/  HMMA.16816.F32.BF16 R112, R144.reuse, R110, R28 ;  /* 0x0000006e9070723c */ /* 0x040fe6000004181c */
        /* <DEDUP_REMOVED lines=9> */
[C---:B------:R-:W-:Y:S04]  /*152e0*/  @P0 IMAD R8, R25.reuse, c[0x0][0x1e4], R8 ;  /* 0x0000790019080a24 */ /* 0x040fe800078e0208 */
[C---:B------:R-:W-:Y:S08]  /*152f0*/  HMMA.16816.F32.BF16 R48, R144.reuse, R156, R48 ;  /* 0x0000009c9030723c */ /* 0x040ff00000041830 */
[C---:B------:R-:W-:Y:S08]  /*15300*/  HMMA.16816.F32.BF16 R52, R144.reuse, R158, R52 ;  /* 0x0000009e9034723c */ /* 0x040ff00000041834 */
[C---:B------:R-:W-:Y:S08]  /*15310*/  HMMA.16816.F32.BF16 R56, R144.reuse, R160, R56 ;  /* 0x000000a09038723c */ /* 0x040ff00000041838 */
[C---:B------:R-:W-:Y:S08]  /*15320*/  HMMA.16816.F32.BF16 R60, R144.reuse, R162, R60 ;  /* 0x000000a2903c723c */ /* 0x040ff0000004183c */
[C---:B---3--:R-:W-:Y:S08]  /*15330*/  HMMA.16816.F32.BF16 R64, R144.reuse, R12, R64 ;  /* 0x0000000c9040723c */ /* 0x048ff00000041840 */
[C---:B------:R-:W-:Y:S01]  /*15340*/  HMMA.16816.F32.BF16 R68, R144.reuse, R14, R68 ;  /* 0x0000000e9044723c */ /* 0x040fe20000041844 */
[----:B------:R-:W2:Y:S07]  /*15350*/  LDSM.16.MT88.4 R12, [R164+0x5800] ;  /* 0x00580000a40c783b */ /* 0x000eae0000004200 */
[C---:B-1----:R-:W-:Y:S07]  /*15360*/  HMMA.16816.F32.BF16 R72, R144.reuse, R16, R72 ;  /* 0x000000109048723c */ /* 0x042fee0000041848 */
[----:B------:R-:W-:Y:S01]  /*15370*/  @P0 IMAD.WIDE.U32 R16, R25, c[0x0][0x1e0], RZ ;  /* 0x0000780019100a25 */ /* 0x000fe200078e00ff */
[C---:B------:R-:W-:Y:S01]  /*15380*/  HMMA.16816.F32.BF16 R76, R144.reuse, R18, R76 ;  /* 0x00000012904c723c */ /* 0x040fe2000004184c */
[----:B------:R-:W-:Y:S03]  /*15390*/  @P0 MOV R25, c[0x0][0x1e4] ;  /* 0x0000790000190a02 */ /* 0x000fe60000000f00 */
[----:B------:R-:W-:Y:S02]  /*153a0*/  @P0 IADD3 R17, R17, R8, RZ ;  /* 0x0000000811110210 */ /* 0x000fe40007ffe0ff */
[C---:B------:R-:W-:Y:S02]  /*153b0*/  @P0 SHF.L.U32 R3, R16.reuse, 0x6, RZ ;  /* 0x0000000610030819 */ /* 0x040fe400000006ff */
[C---:B----4-:R-:W-:Y:S04]  /*153c0*/  HMMA.16816.F32.BF16 R80, R144.reuse, R20, R80 ;  /* 0x000000149050723c */ /* 0x050fe80000041850 */
[----:B------:R-:W-:Y:S02]  /*153d0*/  @P0 SHF.L.U64.HI R8, R16, 0x6, R17 ;  /* 0x0000000610080819 */ /* 0x000fe40000010211 */
[----:B------:R1:W3:Y:S01]  /*153e0*/  LDSM.16.MT88.4 R16, [R9+0x5800] ;  /* 0x005800000910783b */ /* 0x0002e20000004200 */
[----:B------:R-:W-:Y:S01]  /*153f0*/  @P0 MOV R20, c[0x0][0x1e0] ;  /* 0x0000780000140a02 */ /* 0x000fe20000000f00 */
[C---:B------:R-:W-:Y:S04]  /*15400*/  HMMA.16816.F32.BF16 R84, R144.reuse, R22, R84 ;  /* 0x000000169054723c */ /* 0x040fe80000041854 */
[C---:B------:R-:W-:Y:S04]  /*15410*/  @P0 LEA R21, P1, R20.reuse, R3, 0x5 ;  /* 0x0000000314150211 */ /* 0x040fe800078228ff */
[----:B------:R-:W-:Y:S01]  /*15420*/  @P0 LEA.HI.X R20, R20, R8, R25, 0x5, P1 ;  /* 0x0000000814140211 */ /* 0x000fe200008f2c19 */
[C---:B--2---:R-:W-:Y:S03]  /*15430*/  HMMA.16816.F32.BF16 R88, R144.reuse, R12, R88 ;  /* 0x0000000c9058723c */ /* 0x044fe60000041858 */
[C---:B------:R-:W-:Y:S02]  /*15440*/  ISETP.GE.AND P1, PT, R233.reuse, 0x1, PT ;  /* 0x00000001e900780c */ /* 0x040fe40003f26270 */
[----:B------:R-:W-:Y:S02]  /*15450*/  IADD3 R233, R233, 0x1, RZ ;  /* 0x00000001e9e97810 */ /* 0x000fe40007ffe0ff */
[-C--:B------:R-:W-:Y:S01]  /*15460*/  @P0 IADD3 R21, P5, R21, R236.reuse, RZ ;  /* 0x000000ec15150210 */ /* 0x080fe20007fbe0ff */
[C---:B------:R-:W-:Y:S04]  /*15470*/  HMMA.16816.F32.BF16 R92, R144.reuse, R14, R92 ;  /* 0x0000000e905c723c */ /* 0x040fe8000004185c */
[----:B------:R-:W-:Y:S01]  /*15480*/  SEL R233, R233, RZ, !P1 ;  /* 0x000000ffe9e97207 */ /* 0x000fe20004800000 */
[----:B-1----:R-:W-:Y:S01]  /*15490*/  FADD.FTZ R9, R190, R191 ;  /* 0x000000bfbe097221 */ /* 0x002fe20000010000 */
[----:B------:R-:W-:Y:S02]  /*154a0*/  @P0 IADD3 R3, P1, R3, R236, RZ ;  /* 0x000000ec03030210 */ /* 0x000fe40007f3e0ff */
[----:B------:R-:W-:Y:S01]  /*154b0*/  @P0 LEA R12, P4, R21, c[0x0][0x1c8], 0x1 ;  /* 0x00007200150c0a11 */ /* 0x000fe200078808ff */
[----:B------:R-:W-:Y:S03]  /*154c0*/  FADD.FTZ R9, R202, R9 ;  /* 0x00000009ca097221 */ /* 0x000fe60000010000 */
[C---:B------:R-:W-:Y:S01]  /*154d0*/  @P0 LEA R22, P6, R3.reuse, c[0x0][0x1c8], 0x1 ;  /* 0x0000720003160a11 */ /* 0x040fe200078c08ff */
[----:B------:R-:W-:Y:S01]  /*154e0*/  FADD.FTZ R9, R186, R9 ;  /* 0x00000009ba097221 */ /* 0x000fe20000010000 */
[-C--:B------:R-:W-:Y:S02]  /*154f0*/  @P0 IADD3.X R8, R8, R231.reuse, RZ, P1, !PT ;  /* 0x000000e708080210 */ /* 0x080fe40000ffe4ff */
[----:B------:R-:W-:Y:S01]  /*15500*/  @P0 ISETP.GE.AND P1, PT, R214, c[0x0][0x1d4], PT ;  /* 0x00007500d6000a0c */ /* 0x000fe20003f26270 */
[----:B------:R-:W-:Y:S01]  /*15510*/  FADD.FTZ R184, R184, R9 ;  /* 0x00000009b8b87221 */ /* 0x000fe20000010000 */
[----:B------:R-:W-:Y:S01]  /*15520*/  @P0 LEA.HI.X R23, R3, c[0x0][0x1cc], R8, 0x1, P6 ;  /* 0x0000730003170a11 */ /* 0x000fe200030f0c08 */
[----:B------:R-:W-:Y:S01]  /*15530*/  @P0 IMAD R3, R233, 0x6000, R11 ;  /* 0x00006000e9030824 */ /* 0x000fe200078e020b */
[----:B------:R-:W-:Y:S01]  /*15540*/  @P0 IADD3.X R20, R20, R231, RZ, P5, !PT ;  /* 0x000000e714140210 */ /* 0x000fe20002ffe4ff */
[C---:B---3--:R-:W-:Y:S03]  /*15550*/  HMMA.16816.F32.BF16 R96, R144.reuse, R16, R96 ;  /* 0x000000109060723c */ /* 0x048fe60000041860 */
[----:B------:R-:W-:Y:S01]  /*15560*/  @!PT LDS RZ, [RZ] ;  /* 0x00000000fffff984 */ /* 0x000fe20000000800 */
[----:B------:R-:W-:Y:S01]  /*15570*/  @!PT LDS RZ, [RZ] ;  /* 0x00000000fffff984 */ /* 0x000fe20000000800 */
[----:B------:R-:W-:Y:S01]  /*15580*/  @!PT LDS RZ, [RZ] ;  /* 0x00000000fffff984 */ /* 0x000fe20000000800 */
[----:B------:R1:W-:Y:S01]  /*15590*/  @P0 LDGSTS.E.BYPASS.LTC128B.128 [R3], [R22.64], !P3 ;  /* 0x0000000016030fae */ /* 0x0003e2000d901d48 */
[----:B------:R-:W-:Y:S01]  /*155a0*/  @P0 LEA.HI.X R13, R21, c[0x0][0x1cc], R20, 0x1, P4 ;  /* 0x00007300150d0a11 */ /* 0x000fe200020f0c14 */
[----:B------:R-:W-:Y:S01]  /*155b0*/  FADD.FTZ R187, R187, R184 ;  /* 0x000000b8bbbb7221 */ /* 0x000fe20000010000 */
[----:B------:R-:W-:Y:S02]  /*155c0*/  IADD3 R8, R199, 0x1, RZ ;  /* 0x00000001c7087810 */ /* 0x000fe40007ffe0ff */
[----:B------:R-:W-:Y:S03]  /*155d0*/  HMMA.16816.F32.BF16 R100, R144, R18, R100 ;  /* 0x000000129064723c */ /* 0x000fe60000041864 */
[----:B------:R1:W-:Y:S01]  /*155e0*/  @P0 LDGSTS.E.BYPASS.LTC128B.128 [R3+0x2000], [R22.64+0x80], !P2 ;  /* 0x0200008016030fae */ /* 0x0003e2000d101d48 */
[----:B------:R-:W-:Y:S04]  /*155f0*/  FADD.FTZ R250, R250, R187 ;  /* 0x000000bbfafa7221 */ /* 0x000fe80000010000 */
[----:B------:R-:W-:Y:S03]  /*15600*/  FADD.FTZ R250, R177, R250 ;  /* 0x000000fab1fa7221 */ /* 0x000fe60000010000 */
[----:B------:R1:W-:Y:S01]  /*15610*/  @P0 LDGSTS.E.BYPASS.LTC128B.128 [R3+0x4000], [R22.64+0x100], !P1 ;  /* 0x0400010016030fae */ /* 0x0003e2000c901d48 */
[----:B------:R-:W-:Y:S07]  /*15620*/  FADD.FTZ R239, R175, R250 ;  /* 0x000000faafef7221 */ /* 0x000fee0000010000 */
[----:B------:R1:W-:Y:S08]  /*15630*/  @P0 LDGSTS.E.BYPASS.LTC128B.128 [R3+0x1000], [R12.64], !P3 ;  /* 0x010000000c030fae */ /* 0x0003f0000d901d48 */
[----:B------:R1:W-:Y:S08]  /*15640*/  @P0 LDGSTS.E.BYPASS.LTC128B.128 [R3+0x3000], [R12.64+0x80], !P2 ;  /* 0x030000800c030fae */ /* 0x0003f0000d101d48 */
[----:B------:R1:W-:Y:S01]  /*15650*/  @P0 LDGSTS.E.BYPASS.LTC128B.128 [R3+0x5000], [R12.64+0x100], !P1 ;  /* 0x050001000c030fae */ /* 0x0003e2000c901d48 */
[----:B------:R-:W-:Y:S02]  /*15660*/  ISETP.GT.AND P0, PT, R245, R244, PT ;  /* 0x000000f4f500720c */ /* 0x000fe40003f04270 */
[----:B------:R-:W-:Y:S02]  /*15670*/  ISETP.GE.AND P1, PT, R199, 0x1, PT ;  /* 0x00000001c700780c */ /* 0x000fe40003f26270 */
[----:B------:R-:W-:Y:S02]  /*15680*/  MOV R245, R243 ;  /* 0x000000f300f57202 */ /* 0x000fe40000000f00 */
[----:B------:R-:W-:Y:S01]  /*15690*/  SEL R199, R8, RZ, !P1 ;  /* 0x000000ff08c77207 */ /* 0x000fe20004800000 */
[----:B------:R-:W0:Y:S01]  /*156a0*/  LDGDEPBAR ;  /* 0x00000000000079af */ /* 0x000e220000000000 */
[----:B------:R-:W-:Y:S02]  /*156b0*/  MOV R8, R0 ;  /* 0x0000000000087202 */ /* 0x000fe40000000f00 */
[----:B-1----:R-:W-:Y:S03]  /*156c0*/  MOV R3, R2 ;  /* 0x0000000200037202 */ /* 0x002fe60000000f00 */
[----:B------:R-:W-:-:S05]  /*156d0*/  @P0 BRA `(.L_x_2365) ;  /* 0xffffce1000000947 */ /* 0x000fca000383ffff */
.L_x_2364:
[----:B------:R-:W-:-:S13]  /*156e0*/  ISETP.GE.AND P0, PT, R243, R232, PT ;  /* 0x000000e8f300720c */ /* 0x000fda0003f06270 */
[----:B------:R-:W-:Y:S05]  /*156f0*/  @!P0 BRA `(.L_x_2366) ;  /* 0x00002d1000008947 */ /* 0x000fea0003800000 */
[----:B------:R-:W-:Y:S02]  /*15700*/  MOV R3, R0 ;  /* 0x0000000000037202 */ /* 0x000fe40000000f00 */
[----:B------:R-:W-:Y:S02]  /*15710*/  MOV R9, R2 ;  /* 0x0000000200097202 */ /* 0x000fe40000000f00 */
.L_x_2367:
        /* <DEDUP_REMOVED lines=18> */
[----:B------:R-:W-:Y:S04]  /*15840*/  @!P0 IADD3 R2, P4, R35, R234, RZ ;  /* 0x000000ea23028210 */ /* 0x000fe80007f9e0ff */
[----:B------:R-:W-:Y:S02]  /*15850*/  @!P0 IADD3 R0, R25, R0, RZ ;  /* 0x0000000019008210 */ /* 0x000fe40007ffe0ff */
[----:B-1----:R-:W1:Y:S01]  /*15860*/  LDSM.16.M88.4 R12, [R202] ;  /* 0x00000000ca0c783b */ /* 0x002e620000000200 */
[----:B------:R-:W-:Y:S02]  /*15870*/  @!P0 LEA R172, P6, R2, c[0x0][0x1f8], 0x1 ;  /* 0x00007e0002ac8a11 */ /* 0x000fe400078c08ff */
[----:B------:R-:W-:Y:S02]  /*15880*/  @!P0 SHF.L.U64.HI R165, R24, 0x6, R0 ;  /* 0x0000000618a58819 */ /* 0x000fe40000010200 */
[----:B------:R-:W-:Y:S03]  /*15890*/  @!P0 MOV R0, c[0x0][0x208] ;  /* 0x0000820000008a02 */ /* 0x000fe60000000f00 */
[----:B------:R-:W2:Y:S01]  /*158a0*/  LDSM.16.M88.4 R20, [R202+0x800] ;  /* 0x00080000ca14783b */ /* 0x000ea20000000200 */
[C---:B------:R-:W-:Y:S04]  /*158b0*/  @!P0 LEA R33, P1, R0.reuse, R35, 0x5 ;  /* 0x0000002300218211 */ /* 0x040fe800078228ff */
[----:B------:R-:W-:Y:S02]  /*158c0*/  @!P0 LEA.HI.X R167, R0, R165, R167, 0x5, P1 ;  /* 0x000000a500a78211 */ /* 0x000fe400008f2ca7 */
[----:B------:R-:W-:Y:S01]  /*158d0*/  @!P0 IADD3.X R165, R165, R230, RZ, P4, !PT ;  /* 0x000000e6a5a58210 */ /* 0x000fe200027fe4ff */
[----:B------:R-:W3:Y:S01]  /*158e0*/  LDSM.16.M88.4 R28, [R202+0x1000] ;  /* 0x00100000ca1c783b */ /* 0x000ee20000000200 */
[----:B------:R-:W-:Y:S02]  /*158f0*/  @!P0 ISETP.GE.AND P1, PT, R214, c[0x0][0x1d4], PT ;  /* 0x00007500d6008a0c */ /* 0x000fe40003f26270 */
[----:B------:R-:W-:Y:S01]  /*15900*/  @!P0 LEA.HI.X R173, R2, c[0x0][0x1fc], R165, 0x1, P6 ;  /* 0x00007f0002ad8a11 */ /* 0x000fe200030f0ca5 */
[----:B------:R-:W-:Y:S01]  /*15910*/  @!P0 IMAD R2, R233, 0x6000, R10 ;  /* 0x00006000e9028824 */ /* 0x000fe200078e020a */
[----:B------:R-:W-:Y:S03]  /*15920*/  @!P0 IADD3 R0, P5, R33, R234, RZ ;  /* 0x000000ea21008210 */ /* 0x000fe60007fbe0ff */
[----:B------:R-:W4:Y:S01]  /*15930*/  LDSM.16.M88.4 R144, [R202+0x1800] ;  /* 0x00180000ca90783b */ /* 0x000f220000000200 */
[----:B------:R-:W-:Y:S02]  /*15940*/  @!P0 IADD3.X R167, R167, R230, RZ, P5, !PT ;  /* 0x000000e6a7a78210 */ /* 0x000fe40002ffe4ff */
[C---:B------:R-:W-:Y:S04]  /*15950*/  @!P0 LEA R174, P4, R0.reuse, c[0x0][0x1f8], 0x1 ;  /* 0x00007e0000ae8a11 */ /* 0x040fe800078808ff */
[----:B------:R-:W-:Y:S01]  /*15960*/  @!P0 LEA.HI.X R175, R0, c[0x0][0x1fc], R167, 0x1, P4 ;  /* 0x00007f0000af8a11 */ /* 0x000fe200020f0ca7 */
[----:B------:R-:W-:Y:S01]  /*15970*/  LDSM.16.M88.4 R148, [R195] ;  /* 0x00000000c394783b */ /* 0x000fe20000000200 */
[----:B------:R-:W-:Y:S01]  /*15980*/  IADD3 R0, R201, R202, RZ ;  /* 0x000000cac9007210 */ /* 0x000fe20007ffe0ff */
[C---:B-1----:R-:W-:Y:S06]  /*15990*/  HMMA.16816.F32.BF16 R4, R36.reuse, R12, RZ ;  /* 0x0000000c2404723c */ /* 0x042fec00000418ff */
[----:B------:R-:W1:Y:S02]  /*159a0*/  LDSM.16.M88.4 R152, [R8] ;  /* 0x000000000898783b */ /* 0x000e640000000200 */
[C---:B------:R-:W-:Y:S06]  /*159b0*/  HMMA.16816.F32.BF16 R12, R36.reuse, R14, RZ ;  /* 0x0000000e240c723c */ /* 0x040fec00000418ff */
[----:B------:R-:W5:Y:S02]  /*159c0*/  LDSM.16.M88.4 R156, [R8+0x800] ;  /* 0x00080000089c783b */ /* 0x000f640000000200 */
[C---:B--2---:R-:W-:Y:S06]  /*159d0*/  HMMA.16816.F32.BF16 R16, R36.reuse, R20, RZ ;  /* 0x000000142410723c */ /* 0x044fec00000418ff */
[----:B------:R-:W2:Y:S02]  /*159e0*/  LDSM.16.M88.4 R160, [R8+0x1000] ;  /* 0x0010000008a0783b */ /* 0x000ea40000000200 */
[C---:B------:R-:W-:Y:S08]  /*159f0*/  HMMA.16816.F32.BF16 R20, R36.reuse, R22, RZ ;  /* 0x000000162414723c */ /* 0x040ff000000418ff */
[C---:B---3--:R-:W-:Y:S08]  /*15a00*/  HMMA.16816.F32.BF16 R24, R36.reuse, R28, RZ ;  /* 0x0000001c2418723c */ /* 0x048ff000000418ff */
[C---:B------:R-:W-:Y:S08]  /*15a10*/  HMMA.16816.F32.BF16 R28, R36.reuse, R30, RZ ;  /* 0x0000001e241c723c */ /* 0x040ff000000418ff */
[C---:B----4-:R-:W-:Y:S08]  /*15a20*/  HMMA.16816.F32.BF16 R32, R36.reuse, R144, RZ ;  /* 0x000000902420723c */ /* 0x050ff000000418ff */
        /* <DEDUP_REMOVED lines=9> */
[C---:B-----5:R-:W-:Y:S01]  /*15ac0*/  HMMA.16816.F32.BF16 R16, R148.reuse, R156, R16 ;  /* 0x0000009c9410723c */ /* 0x060fe20000041810 */
[----:B------:R1:W-:Y:S07]  /*15ad0*/  @!P0 LDGSTS.E.BYPASS.LTC128B.128 [R2+0x4000], [R172.64+0x100], !P1 ;  /* 0x04000100ac028fae */ /* 0x0003ee000c901d48 */
[C---:B------:R-:W-:Y:S01]  /*15ae0*/  HMMA.16816.F32.BF16 R20, R148.reuse, R158, R20 ;  /* 0x0000009e9414723c */ /* 0x040fe20000041814 */
[----:B------:R1:W-:Y:S07]  /*15af0*/  @!P0 LDGSTS.E.BYPASS.LTC128B.128 [R2+0x1000], [R174.64], !P3 ;  /* 0x01000000ae028fae */ /* 0x0003ee000d901d48 */
[C---:B--2---:R-:W-:Y:S01]  /*15b00*/  HMMA.16816.F32.BF16 R24, R148.reuse, R160, R24 ;  /* 0x000000a09418723c */ /* 0x044fe20000041818 */
[----:B------:R1:W-:Y:S02]  /*15b10*/  @!P0 LDGSTS.E.BYPASS.LTC128B.128 [R2+0x3000], [R174.64+0x80], !P2 ;  /* 0x03000080ae028fae */ /* 0x0003e4000d101d48 */
[C---:B------:R-:W-:Y:S02]  /*15b20*/  ISETP.GE.AND P2, PT, R233.reuse, 0x1, PT ;  /* 0x00000001e900780c */ /* 0x040fe40003f46270 */
[----:B------:R-:W-:Y:S03]  /*15b30*/  IADD3 R233, R233, 0x1, RZ ;  /* 0x00000001e9e97810 */ /* 0x000fe60007ffe0ff */
        /* <DEDUP_REMOVED lines=157> */
[----:B------:R-:W-:Y:S01]  /*16510*/  HMMA.16816.F32.BF16 R28, R180, R6, R28 ;  /* 0x00000006b41c723c */ /* 0x000fe2000004181c */
[----:B------:R-:W2:Y:S01]  /*16520*/  MUFU.TANH R170, R170 ;  /* 0x000000aa00aa7308 */ /* 0x000ea20000002400 */
[----:B------:R-:W-:-:S14]  /*16530*/  BAR.SYNC.DEFER_BLOCKING 0x0 ;  /* 0x0000000000007b1d */ /* 0x000fdc0000010000 */
        /* <DEDUP_REMOVED lines=11> */
[----:B------:R-:W1:Y:S01]  /*165f0*/  MUFU.TANH R168, R168 ;  /* 0x000000a800a87308 */ /* 0x000e620000002400 */
[----:B------:R-:W-:Y:S01]  /*16600*/  IMAD R12, R199, 0x6000, RZ ;  /* 0x00006000c70c7824 */ /* 0x000fe200078e02ff */
        /* <DEDUP_REMOVED lines=15> */
[----:B------:R-:W-:Y:S01]  /*16700*/  FMUL.FTZ R38, R38, c[0x0][0x320] ;  /* 0x0000c80026267a20 */ /* 0x000fe20000410000 */
[----:B------:R-:W-:Y:S01]  /*16710*/  FMNMX.FTZ R5, R150, R5, !PT ;  /* 0x0000000596057209 */ /* 0x000fe20007810000 */
[----:B------:R-:W-:Y:S01]  /*16720*/  FMUL.FTZ R39, R39, c[0x0][0x320] ;  /* 0x0000c80027277a20 */ /* 0x000fe20000410000 */
[----:B------:R-:W-:Y:S02]  /*16730*/  FMNMX.FTZ R0, R173, R0, !PT ;  /* 0x00000000ad007209 */ /* 0x000fe40007810000 */
[----:B------:R-:W3:Y:S02]  /*16740*/  MUFU.TANH R149, R20 ;  /* 0x0000001400957308 */ /* 0x000ee40000002400 */
[----:B--2---:R-:W-:Y:S04]  /*16750*/  FMNMX.FTZ R0, R179, R0, !PT ;  /* 0x00000000b3007209 */ /* 0x004fe80007810000 */
[----:B------:R-:W-:Y:S04]  /*16760*/  FMNMX.FTZ R0, R151, R0, !PT ;  /* 0x0000000097007209 */ /* 0x000fe80007810000 */
        /* <DEDUP_REMOVED lines=50> */
[----:B------:R-:W-:Y:S02]  /*16a90*/  FMUL.FTZ R5, R4, c[0x0][0x2d0] ;  /* 0x0000b40004057a20 */ /* 0x000fe40000410000 */
[--C-:B------:R-:W-:Y:S02]  /*16aa0*/  FFMA.FTZ R178, R169, c[0x0][0x2d0], -R160.reuse ;  /* 0x0000b400a9b27a23 */ /* 0x100fe400000108a0 */
[--C-:B------:R-:W-:Y:S01]  /*16ab0*/  FFMA.FTZ R176, R171, c[0x0][0x2d0], -R160.reuse ;  /* 0x0000b400abb07a23 */ /* 0x100fe200000108a0 */
[----:B------:R-:W1:Y:S01]  /*16ac0*/  MUFU.EX2 R8, R5 ;  /* 0x0000000500087308 */ /* 0x000e620000000800 */
[--C-:B------:R-:W-:Y:S02]  /*16ad0*/  FFMA.FTZ R175, R173, c[0x0][0x2d0], -R160.reuse ;  /* 0x0000b400adaf7a23 */ /* 0x100fe400000108a0 */
[--C-:B------:R-:W-:Y:S01]  /*16ae0*/  FFMA.FTZ R180, R151, c[0x0][0x2d0], -R160.reuse ;  /* 0x0000b40097b47a23 */ /* 0x100fe200000108a0 */
[----:B--2---:R-:W-:Y:S01]  /*16af0*/  FMNMX.FTZ R0, R7, R0, !PT ;  /* 0x0000000007007209 */ /* 0x004fe20007810000 */
[--C-:B------:R-:W-:Y:S02]  /*16b00*/  FFMA.FTZ R181, R149, c[0x0][0x2d0], -R160.reuse ;  /* 0x0000b40095b57a23 */ /* 0x100fe400000108a0 */
[--C-:B------:R-:W-:Y:S02]  /*16b10*/  FFMA.FTZ R182, R147, c[0x0][0x2d0], -R160.reuse ;  /* 0x0000b40093b67a23 */ /* 0x100fe400000108a0 */
[C---:B------:R-:W-:Y:S01]  /*16b20*/  FMUL.FTZ R153, R0.reuse, c[0x0][0x2d0] ;  /* 0x0000b40000997a20 */ /* 0x040fe20000410000 */
[----:B------:R-:W-:Y:S01]  /*16b30*/  MUFU.EX2 R178, R178 ;  /* 0x000000b200b27308 */ /* 0x000fe20000000800 */
[----:B------:R-:W-:Y:S02]  /*16b40*/  FADD.FTZ R4, -R0, R3 ;  /* 0x0000000300047221 */ /* 0x000fe40000010100 */
[--C-:B------:R-:W-:Y:S01]  /*16b50*/  FFMA.FTZ R174, R170, c[0x0][0x2d0], -R153.reuse ;  /* 0x0000b400aaae7a23 */ /* 0x100fe20000010899 */
[-C--:B------:R-:W-:Y:S01]  /*16b60*/  IADD3 R170, R192, R12.reuse, RZ ;  /* 0x0000000cc0aa7210 */ /* 0x080fe20007ffe0ff */
[--C-:B------:R-:W-:Y:S01]  /*16b70*/  FFMA.FTZ R173, R168, c[0x0][0x2d0], -R153.reuse ;  /* 0x0000b400a8ad7a23 */ /* 0x100fe20000010899 */
[----:B------:R-:W-:Y:S01]  /*16b80*/  IADD3 R168, R139, R12, RZ ;  /* 0x0000000c8ba87210 */ /* 0x000fe20007ffe0ff */
[--C-:B------:R-:W-:Y:S01]  /*16b90*/  FFMA.FTZ R172, R172, c[0x0][0x2d0], -R153.reuse ;  /* 0x0000b400acac7a23 */ /* 0x100fe20000010899 */
[C---:B------:R-:W-:Y:S01]  /*16ba0*/  IADD3 R9, R197.reuse, R170, RZ ;  /* 0x000000aac5097210 */ /* 0x040fe20007ffe0ff */
[----:B------:R-:W2:Y:S01]  /*16bb0*/  LDSM.16.MT88.4 R16, [R170] ;  /* 0x00000000aa10783b */ /* 0x000ea20000004200 */
[--C-:B------:R-:W-:Y:S01]  /*16bc0*/  FFMA.FTZ R171, R184, c[0x0][0x2d0], -R153.reuse ;  /* 0x0000b400b8ab7a23 */ /* 0x100fe20000010899 */
[----:B------:R-:W3:Y:S01]  /*16bd0*/  MUFU.EX2 R177, R177 ;  /* 0x000000b100b17308 */ /* 0x000ee20000000800 */
[----:B------:R-:W-:Y:S01]  /*16be0*/  FMUL.FTZ R3, R4, c[0x0][0x2d0] ;  /* 0x0000b40004037a20 */ /* 0x000fe20000410000 */
[----:B------:R-:W-:Y:S01]  /*16bf0*/  IADD3 R169, R197, R168, RZ ;  /* 0x000000a8c5a97210 */ /* 0x000fe20007ffe0ff */
[C---:B-1----:R-:W-:Y:S02]  /*16c00*/  FMUL.FTZ R4, R8.reuse, R132 ;  /* 0x0000008408047220 */ /* 0x042fe40000410000 */
[C---:B------:R-:W-:Y:S01]  /*16c10*/  FMUL.FTZ R5, R8.reuse, R133 ;  /* 0x0000008508057220 */ /* 0x040fe20000410000 */
[----:B------:R-:W1:Y:S01]  /*16c20*/  LDSM.16.MT88.4 R24, [R9] ;  /* 0x000000000918783b */ /* 0x000e620000004200 */
[C---:B------:R-:W-:Y:S02]  /*16c30*/  FMUL.FTZ R12, R8.reuse, R128 ;  /* 0x00000080080c7220 */ /* 0x040fe40000410000 */
[C---:B------:R-:W-:Y:S01]  /*16c40*/  FMUL.FTZ R13, R8.reuse, R129 ;  /* 0x00000081080d7220 */ /* 0x040fe20000410000 */
[----:B------:R-:W4:Y:S01]  /*16c50*/  MUFU.EX2 R3, R3 ;  /* 0x0000000300037308 */ /* 0x000f220000000800 */
[C---:B------:R-:W-:Y:S02]  /*16c60*/  FMUL.FTZ R20, R8.reuse, R120 ;  /* 0x0000007808147220 */ /* 0x040fe40000410000 */
[C---:B------:R-:W-:Y:S01]  /*16c70*/  FMUL.FTZ R21, R8.reuse, R121 ;  /* 0x0000007908157220 */ /* 0x040fe20000410000 */
[----:B------:R-:W5:Y:S01]  /*16c80*/  LDSM.16.MT88.4 R32, [R168] ;  /* 0x00000000a820783b */ /* 0x000f620000004200 */
[C---:B------:R-:W-:Y:S02]  /*16c90*/  FMUL.FTZ R28, R8.reuse, R112 ;  /* 0x00000070081c7220 */ /* 0x040fe40000410000 */
        /* <DEDUP_REMOVED lines=8> */
[----:B------:R-:W-:Y:S01]  /*16d20*/  FMUL.FTZ R45, R8, R45 ;  /* 0x0000002d082d7220 */ /* 0x000fe20000410000 */
[----:B------:R-:W3:Y:S01]  /*16d30*/  MUFU.EX2 R175, R175 ;  /* 0x000000af00af7308 */ /* 0x000ee20000000800 */
[--C-:B------:R-:W-:Y:S02]  /*16d40*/  FFMA.FTZ R183, R150, c[0x0][0x2d0], -R153.reuse ;  /* 0x0000b40096b77a23 */ /* 0x100fe40000010899 */
[--C-:B------:R-:W-:Y:S02]  /*16d50*/  FFMA.FTZ R184, R146, c[0x0][0x2d0], -R153.reuse ;  /* 0x0000b40092b87a23 */ /* 0x100fe40000010899 */
[C---:B----4-:R-:W-:Y:S02]  /*16d60*/  FMUL.FTZ R6, R3.reuse, R134 ;  /* 0x0000008603067220 */ /* 0x050fe40000410000 */
        /* <DEDUP_REMOVED lines=9> */
[----:B------:R-:W4:Y:S01]  /*16e00*/  MUFU.EX2 R173, R173 ;  /* 0x000000ad00ad7308 */ /* 0x000f220000000800 */
[C---:B------:R-:W-:Y:S01]  /*16e10*/  FMUL.FTZ R38, R3.reuse, R106 ;  /* 0x0000006a03267220 */ /* 0x040fe20000410000 */
[----:B------:R-:W-:Y:S01]  /*16e20*/  LDSM.16.MT88.4 R112, [R169+0x2000] ;  /* 0x00200000a970783b */ /* 0x000fe20000004200 */
[----:B------:R-:W-:Y:S01]  /*16e30*/  FMUL.FTZ R39, R3, R107 ;  /* 0x0000006b03277220 */ /* 0x000fe20000410000 */
[----:B---3--:R-:W-:Y:S01]  /*16e40*/  F2FP.BF16.PACK_AB R134, R175, R176 ;  /* 0x000000b0af86723e */ /* 0x008fe200000010ff */
[C---:B------:R-:W-:Y:S02]  /*16e50*/  FMUL.FTZ R42, R3.reuse, R42 ;  /* 0x0000002a032a7220 */ /* 0x040fe40000410000 */
[C---:B------:R-:W-:Y:S02]  /*16e60*/  FMUL.FTZ R43, R3.reuse, R43 ;  /* 0x0000002b032b7220 */ /* 0x040fe40000410000 */
[C---:B------:R-:W-:Y:S01]  /*16e70*/  FMUL.FTZ R46, R3.reuse, R46 ;  /* 0x0000002e032e7220 */ /* 0x040fe20000410000 */
[----:B------:R-:W-:Y:S01]  /*16e80*/  MUFU.EX2 R172, R172 ;  /* 0x000000ac00ac7308 */ /* 0x000fe20000000800 */
[----:B------:R-:W-:Y:S01]  /*16e90*/  LDSM.16.MT88.4 R104, [R168+0x2000] ;  /* 0x00200000a868783b */ /* 0x000fe20000004200 */
[----:B------:R-:W-:Y:S02]  /*16ea0*/  FMUL.FTZ R47, R3, R47 ;  /* 0x0000002f032f7220 */ /* 0x000fe40000410000 */
[--C-:B------:R-:W-:Y:S02]  /*16eb0*/  FFMA.FTZ R185, R148, c[0x0][0x2d0], -R153.reuse ;  /* 0x0000b40094b97a23 */ /* 0x100fe40000010899 */
[--C-:B------:R-:W-:Y:S02]  /*16ec0*/  FFMA.FTZ R186, R144, c[0x0][0x2d0], -R153.reuse ;  /* 0x0000b40090ba7a23 */ /* 0x100fe40000010899 */
[--C-:B------:R-:W-:Y:S01]  /*16ed0*/  FFMA.FTZ R190, R165, c[0x0][0x2d0], -R160.reuse ;  /* 0x0000b400a5be7a23 */ /* 0x100fe200000108a0 */
[----:B------:R-:W-:Y:S01]  /*16ee0*/  LDSM.16.MT88.4 R120, [R168+0x800] ;  /* 0x00080000a878783b */ /* 0x000fe20000004200 */
[----:B------:R-:W3:Y:S01]  /*16ef0*/  MUFU.EX2 R171, R171 ;  /* 0x000000ab00ab7308 */ /* 0x000ee20000000800 */
[--C-:B------:R-:W-:Y:S02]  /*16f00*/  FFMA.FTZ R189, R167, c[0x0][0x2d0], -R160.reuse ;  /* 0x0000b400a7bd7a23 */ /* 0x100fe400000108a0 */
[--C-:B------:R-:W-:Y:S01]  /*16f10*/  FFMA.FTZ R202, R163, c[0x0][0x2d0], -R160.reuse ;  /* 0x0000b400a3ca7a23 */ /* 0x100fe200000108a0 */
[----:B----4-:R-:W-:Y:S01]  /*16f20*/  F2FP.BF16.PACK_AB R133, R173, R174 ;  /* 0x000000aead85723e */ /* 0x010fe200000010ff */
[--C-:B------:R-:W-:Y:S02]  /*16f30*/  FFMA.FTZ R191, R166, c[0x0][0x2d0], -R153.reuse ;  /* 0x0000b400a6bf7a23 */ /* 0x100fe40000010899 */
[----:B------:R-:W-:Y:S01]  /*16f40*/  LDSM.16.MT88.4 R144, [R9+0x2800] ;  /* 0x002800000990783b */ /* 0x000fe20000004200 */
[--C-:B------:R-:W-:Y:S02]  /*16f50*/  FFMA.FTZ R240, R164, c[0x0][0x2d0], -R153.reuse ;  /* 0x0000b400a4f07a23 */ /* 0x100fe40000010899 */
[--C-:B------:R-:W-:Y:S01]  /*16f60*/  FFMA.FTZ R203, R162, c[0x0][0x2d0], -R153.reuse ;  /* 0x0000b400a2cb7a23 */ /* 0x100fe20000010899 */
[----:B------:R-:W-:Y:S01]  /*16f70*/  MUFU.EX2 R180, R180 ;  /* 0x000000b400b47308 */ /* 0x000fe20000000800 */
[--C-:B------:R-:W-:Y:S02]  /*16f80*/  FFMA.FTZ R241, R161, c[0x0][0x2d0], -R160.reuse ;  /* 0x0000b400a1f17a23 */ /* 0x100fe400000108a0 */
[--C-:B------:R-:W-:Y:S01]  /*16f90*/  FFMA.FTZ R242, R159, c[0x0][0x2d0], -R160.reuse ;  /* 0x0000b4009ff27a23 */ /* 0x100fe200000108a0 */
[----:B------:R-:W-:Y:S01]  /*16fa0*/  LDSM.16.MT88.4 R148, [R168+0x2800] ;  /* 0x00280000a894783b */ /* 0x000fe20000004200 */
[--C-:B------:R-:W-:Y:S02]  /*16fb0*/  FFMA.FTZ R244, R157, c[0x0][0x2d0], -R160.reuse ;  /* 0x0000b4009df47a23 */ /* 0x100fe400000108a0 */
[--C-:B------:R-:W-:Y:S02]  /*16fc0*/  FFMA.FTZ R246, R158, c[0x0][0x2d0], -R153.reuse ;  /* 0x0000b4009ef67a23 */ /* 0x100fe40000010899 */
[--C-:B------:R-:W-:Y:S01]  /*16fd0*/  FFMA.FTZ R247, R156, c[0x0][0x2d0], -R153.reuse ;  /* 0x0000b4009cf77a23 */ /* 0x100fe20000010899 */
[----:B------:R-:W-:Y:S01]  /*16fe0*/  MUFU.EX2 R181, R181 ;  /* 0x000000b500b57308 */ /* 0x000fe20000000800 */
[--C-:B------:R-:W-:Y:S01]  /*16ff0*/  FFMA.FTZ R248, R154, c[0x0][0x2d0], -R153.reuse ;  /* 0x0000b4009af87a23 */ /* 0x100fe20000010899 */
[----:B------:R-:W-:Y:S01]  /*17000*/  LDSM.16.MT88.4 R156, [R9+0x3800] ;  /* 0x00380000099c783b */ /* 0x000fe20000004200 */
[----:B---3--:R-:W-:Y:S01]  /*17010*/  F2FP.BF16.PACK_AB R135, R171, R172 ;  /* 0x000000acab87723e */ /* 0x008fe200000010ff */
[C---:B------:R-:W-:Y:S02]  /*17020*/  FMUL.FTZ R48, R8.reuse, R48 ;  /* 0x0000003008307220 */ /* 0x040fe40000410000 */
[C---:B------:R-:W-:Y:S02]  /*17030*/  FMUL.FTZ R49, R8.reuse, R49 ;  /* 0x0000003108317220 */ /* 0x040fe40000410000 */
[C---:B------:R-:W-:Y:S02]  /*17040*/  FMUL.FTZ R50, R3.reuse, R50 ;  /* 0x0000003203327220 */ /* 0x040fe40000410000 */
[C---:B--2---:R-:W-:Y:S01]  /*17050*/  HMMA.16816.F32.BF16 R4, R132.reuse, R16, R4 ;  /* 0x000000108404723c */ /* 0x044fe20000041804 */
[----:B------:R-:W-:Y:S01]  /*17060*/  LDSM.16.MT88.4 R164, [R169+0x3800] ;  /* 0x00380000a9a4783b */ /* 0x000fe20000004200 */
[----:B------:R-:W-:Y:S03]  /*17070*/  MUFU.EX2 R182, R182 ;  /* 0x000000b600b67308 */ /* 0x000fe60000000800 */
[C---:B------:R-:W-:Y:S02]  /*17080*/  FMUL.FTZ R51, R3.reuse, R51 ;  /* 0x0000003303337220 */ /* 0x040fe40000410000 */
[C---:B------:R-:W-:Y:S01]  /*17090*/  FMUL.FTZ R16, R8.reuse, R124 ;  /* 0x0000007c08107220 */ /* 0x040fe20000410000 */
[C---:B------:R-:W-:Y:S04]  /*170a0*/  HMMA.16816.F32.BF16 R12, R132.reuse, R18, R12 ;  /* 0x00000012840c723c */ /* 0x040fe8000004180c */
[C---:B------:R-:W-:Y:S01]  /*170b0*/  FMUL.FTZ R17, R8.reuse, R125 ;  /* 0x0000007d08117220 */ /* 0x040fe20000410000 */
[----:B------:R-:W-:Y:S01]  /*170c0*/  MUFU.EX2 R183, R183 ;  /* 0x000000b700b77308 */ /* 0x000fe20000000800 */
[C---:B------:R-:W-:Y:S02]  /*170d0*/  FMUL.FTZ R52, R8.reuse, R52 ;  /* 0x0000003408347220 */ /* 0x040fe40000410000 */
[C---:B------:R-:W-:Y:S04]  /*170e0*/  FMUL.FTZ R18, R3.reuse, R126 ;  /* 0x0000007e03127220 */ /* 0x040fe80000410000 */
[C---:B------:R-:W-:Y:S02]  /*170f0*/  FMUL.FTZ R19, R3.reuse, R127 ;  /* 0x0000007f03137220 */ /* 0x040fe40000410000 */
[----:B------:R-:W2:Y:S01]  /*17100*/  LDSM.16.MT88.4 R124, [R169] ;  /* 0x00000000a97c783b */ /* 0x000ea20000004200 */
[C---:B------:R-:W-:Y:S01]  /*17110*/  FMUL.FTZ R53, R8.reuse, R53 ;  /* 0x0000003508357220 */ /* 0x040fe20000410000 */
[----:B------:R-:W-:Y:S01]  /*17120*/  MUFU.EX2 R184, R184 ;  /* 0x000000b800b87308 */ /* 0x000fe20000000800 */
[C---:B------:R-:W-:Y:S02]  /*17130*/  FMUL.FTZ R54, R3.reuse, R54 ;  /* 0x0000003603367220 */ /* 0x040fe40000410000 */
[C---:B-1----:R-:W-:Y:S03]  /*17140*/  HMMA.16816.F32.BF16 R16, R132.reuse, R24, R16 ;  /* 0x000000188410723c */ /* 0x042fe60000041810 */
        /* <DEDUP_REMOVED lines=13> */
[C---:B-----5:R-:W-:Y:S02]  /*17220*/  HMMA.16816.F32.BF16 R24, R132.reuse, R32, R24 ;  /* 0x000000208418723c */ /* 0x060fe40000041818 */
[----:B------:R-:W-:Y:S01]  /*17230*/  MUFU.EX2 R190, R190 ;  /* 0x000000be00be7308 */ /* 0x000fe20000000800 */
[C---:B------:R-:W-:Y:S02]  /*17240*/  FMUL.FTZ R60, R8.reuse, R60 ;  /* 0x0000003c083c7220 */ /* 0x040fe40000410000 */
        /* <DEDUP_REMOVED lines=8> */
[----:B------:R-:W3:Y:S01]  /*172d0*/  LDSM.16.MT88.4 R108, [R9+0x2000] ;  /* 0x00200000096c783b */ /* 0x000ee20000004200 */
[C---:B------:R-:W-:Y:S01]  /*172e0*/  FMUL.FTZ R63, R3.reuse, R63 ;  /* 0x0000003f033f7220 */ /* 0x040fe20000410000 */
[----:B------:R-:W-:Y:S01]  /*172f0*/  MUFU.EX2 R202, R202 ;  /* 0x000000ca00ca7308 */ /* 0x000fe20000000800 */
[C---:B------:R-:W-:Y:S02]  /*17300*/  FMUL.FTZ R64, R8.reuse, R64 ;  /* 0x0000004008407220 */ /* 0x040fe40000410000 */
[C---:B--2---:R-:W-:Y:S03]  /*17310*/  HMMA.16816.F32.BF16 R32, R132.reuse, R124, R32 ;  /* 0x0000007c8420723c */ /* 0x044fe60000041820 */
[C---:B------:R-:W-:Y:S02]  /*17320*/  FMUL.FTZ R65, R8.reuse, R65 ;  /* 0x0000004108417220 */ /* 0x040fe40000410000 */
[C---:B------:R-:W-:Y:S02]  /*17330*/  FMUL.FTZ R66, R3.reuse, R66 ;  /* 0x0000004203427220 */ /* 0x040fe40000410000 */
[C---:B------:R-:W-:Y:S01]  /*17340*/  FMUL.FTZ R67, R3.reuse, R67 ;  /* 0x0000004303437220 */ /* 0x040fe20000410000 */
[C---:B------:R-:W-:Y:S01]  /*17350*/  HMMA.16816.F32.BF16 R36, R132.reuse, R126, R36 ;  /* 0x0000007e8424723c */ /* 0x040fe20000041824 */
[----:B------:R-:W-:Y:S01]  /*17360*/  LDSM.16.MT88.4 R124, [R169+0x800] ;  /* 0x00080000a97c783b */ /* 0x000fe20000004200 */
[----:B------:R-:W-:Y:S02]  /*17370*/  MUFU.EX2 R191, R191 ;  /* 0x000000bf00bf7308 */ /* 0x000fe40000000800 */
[C---:B------:R-:W-:Y:S02]  /*17380*/  FMUL.FTZ R68, R8.reuse, R68 ;  /* 0x0000004408447220 */ /* 0x040fe40000410000 */
[C---:B------:R-:W-:Y:S02]  /*17390*/  FMUL.FTZ R69, R8.reuse, R69 ;  /* 0x0000004508457220 */ /* 0x040fe40000410000 */
[C---:B-1----:R-:W-:Y:S04]  /*173a0*/  HMMA.16816.F32.BF16 R40, R132.reuse, R116, R40 ;  /* 0x000000748428723c */ /* 0x042fe80000041828 */
[C---:B------:R-:W-:Y:S01]  /*173b0*/  FMUL.FTZ R70, R3.reuse, R70 ;  /* 0x0000004603467220 */ /* 0x040fe20000410000 */
[----:B------:R-:W-:Y:S01]  /*173c0*/  MUFU.EX2 R240, R240 ;  /* 0x000000f000f07308 */ /* 0x000fe20000000800 */
[C---:B------:R-:W-:Y:S02]  /*173d0*/  FMUL.FTZ R71, R3.reuse, R71 ;  /* 0x0000004703477220 */ /* 0x040fe40000410000 */
[C---:B------:R-:W-:Y:S01]  /*173e0*/  HMMA.16816.F32.BF16 R44, R132.reuse, R118, R44 ;  /* 0x00000076842c723c */ /* 0x040fe2000004182c */
[----:B------:R-:W-:Y:S03]  /*173f0*/  LDSM.16.MT88.4 R116, [R170+0x800] ;  /* 0x00080000aa74783b */ /* 0x000fe60000004200 */
[C---:B------:R-:W-:Y:S02]  /*17400*/  FMUL.FTZ R72, R8.reuse, R72 ;  /* 0x0000004808487220 */ /* 0x040fe40000410000 */
[C---:B------:R-:W-:Y:S01]  /*17410*/  FMUL.FTZ R73, R8.reuse, R73 ;  /* 0x0000004908497220 */ /* 0x040fe20000410000 */
[----:B------:R-:W-:Y:S01]  /*17420*/  MUFU.EX2 R203, R203 ;  /* 0x000000cb00cb7308 */ /* 0x000fe20000000800 */
[C---:B------:R-:W-:Y:S01]  /*17430*/  FMUL.FTZ R74, R3.reuse, R74 ;  /* 0x0000004a034a7220 */ /* 0x040fe20000410000 */
[C---:B---3--:R-:W-:Y:S03]  /*17440*/  HMMA.16816.F32.BF16 R48, R132.reuse, R108, R48 ;  /* 0x0000006c8430723c */ /* 0x048fe60000041830 */
[C---:B------:R-:W-:Y:S02]  /*17450*/  FMUL.FTZ R75, R3.reuse, R75 ;  /* 0x0000004b034b7220 */ /* 0x040fe40000410000 */
[C---:B------:R-:W-:Y:S03]  /*17460*/  FMUL.FTZ R76, R8.reuse, R76 ;  /* 0x0000004c084c7220 */ /* 0x040fe60000410000 */
[----:B------:R-:W-:Y:S01]  /*17470*/  MUFU.EX2 R241, R241 ;  /* 0x000000f100f17308 */ /* 0x000fe20000000800 */
[C---:B------:R-:W-:Y:S01]  /*17480*/  FMUL.FTZ R77, R8.reuse, R77 ;  /* 0x0000004d084d7220 */ /* 0x040fe20000410000 */
[C---:B------:R-:W-:Y:S01]  /*17490*/  HMMA.16816.F32.BF16 R52, R132.reuse, R110, R52 ;  /* 0x0000006e8434723c */ /* 0x040fe20000041834 */
[----:B------:R-:W1:Y:S02]  /*174a0*/  LDSM.16.MT88.4 R108, [R170+0x4000] ;  /* 0x00400000aa6c783b */ /* 0x000e640000004200 */
[C---:B------:R-:W-:Y:S02]  /*174b0*/  FMUL.FTZ R78, R3.reuse, R78 ;  /* 0x0000004e034e7220 */ /* 0x040fe40000410000 */
[C---:B------:R-:W-:Y:S03]  /*174c0*/  FMUL.FTZ R79, R3.reuse, R79 ;  /* 0x0000004f034f7220 */ /* 0x040fe60000410000 */
[C---:B------:R-:W-:Y:S01]  /*174d0*/  HMMA.16816.F32.BF16 R56, R132.reuse, R104, R56 ;  /* 0x000000688438723c */ /* 0x040fe20000041838 */
[----:B------:R-:W-:Y:S03]  /*174e0*/  MUFU.EX2 R242, R242 ;  /* 0x000000f200f27308 */ /* 0x000fe60000000800 */
[C---:B------:R-:W-:Y:S02]  /*174f0*/  FMUL.FTZ R88, R8.reuse, R88 ;  /* 0x0000005808587220 */ /* 0x040fe40000410000 */
[C---:B------:R-:W-:Y:S02]  /*17500*/  FMUL.FTZ R89, R8.reuse, R89 ;  /* 0x0000005908597220 */ /* 0x040fe40000410000 */
[C---:B------:R-:W-:Y:S01]  /*17510*/  HMMA.16816.F32.BF16 R60, R132.reuse, R106, R60 ;  /* 0x0000006a843c723c */ /* 0x040fe2000004183c */
[----:B------:R-:W2:Y:S02]  /*17520*/  LDSM.16.MT88.4 R104, [R9+0x4000] ;  /* 0x004000000968783b */ /* 0x000ea40000004200 */
[----:B------:R-:W-:Y:S01]  /*17530*/  MUFU.EX2 R244, R244 ;  /* 0x000000f400f47308 */ /* 0x000fe20000000800 */
[C---:B------:R-:W-:Y:S02]  /*17540*/  FMUL.FTZ R90, R3.reuse, R90 ;  /* 0x0000005a035a7220 */ /* 0x040fe40000410000 */
[----:B------:R-:W-:Y:S02]  /*17550*/  FMUL.FTZ R91, R3, R91 ;  /* 0x0000005b035b7220 */ /* 0x000fe40000410000 */
[C---:B------:R-:W-:Y:S04]  /*17560*/  HMMA.16816.F32.BF16 R64, R132.reuse, R112, R64 ;  /* 0x000000708440723c */ /* 0x040fe80000041840 */
[--C-:B------:R-:W-:Y:S01]  /*17570*/  FFMA.FTZ R179, R179, c[0x0][0x2d0], -R160.reuse ;  /* 0x0000b400b3b37a23 */ /* 0x100fe200000108a0 */
[----:B------:R-:W-:Y:S01]  /*17580*/  MUFU.EX2 R246, R246 ;  /* 0x000000f600f67308 */ /* 0x000fe20000000800 */
[C---:B------:R-:W-:Y:S02]  /*17590*/  FMUL.FTZ R92, R8.reuse, R92 ;  /* 0x0000005c085c7220 */ /* 0x040fe40000410000 */
[C---:B------:R-:W-:Y:S01]  /*175a0*/  HMMA.16816.F32.BF16 R68, R132.reuse, R114, R68 ;  /* 0x000000728444723c */ /* 0x040fe20000041844 */
[----:B------:R-:W3:Y:S03]  /*175b0*/  LDSM.16.MT88.4 R112, [R168+0x4000] ;  /* 0x00400000a870783b */ /* 0x000ee60000004200 */
[C---:B------:R-:W-:Y:S02]  /*175c0*/  FMUL.FTZ R93, R8.reuse, R93 ;  /* 0x0000005d085d7220 */ /* 0x040fe40000410000 */
[C---:B------:R-:W-:Y:S01]  /*175d0*/  FMUL.FTZ R94, R3.reuse, R94 ;  /* 0x0000005e035e7220 */ /* 0x040fe20000410000 */
[----:B------:R-:W4:Y:S01]  /*175e0*/  MUFU.EX2 R179, R179 ;  /* 0x000000b300b37308 */ /* 0x000f220000000800 */
[C---:B------:R-:W-:Y:S01]  /*175f0*/  FMUL.FTZ R95, R3.reuse, R95 ;  /* 0x0000005f035f7220 */ /* 0x040fe20000410000 */
[C---:B-1----:R-:W-:Y:S03]  /*17600*/  HMMA.16816.F32.BF16 R72, R132.reuse, R108, R72 ;  /* 0x0000006c8448723c */ /* 0x042fe60000041848 */
[C---:B------:R-:W-:Y:S02]  /*17610*/  FMUL.FTZ R96, R8.reuse, R96 ;  /* 0x0000006008607220 */ /* 0x040fe40000410000 */
[C---:B------:R-:W-:Y:S02]  /*17620*/  FMUL.FTZ R97, R8.reuse, R97 ;  /* 0x0000006108617220 */ /* 0x040fe40000410000 */
[C---:B------:R-:W-:Y:S01]  /*17630*/  FMUL.FTZ R98, R3.reuse, R98 ;  /* 0x0000006203627220 */ /* 0x040fe20000410000 */
[C---:B------:R-:W-:Y:S01]  /*17640*/  HMMA.16816.F32.BF16 R76, R132.reuse, R110, R76 ;  /* 0x0000006e844c723c */ /* 0x040fe2000004184c */
[----:B------:R-:W1:Y:S01]  /*17650*/  LDSM.16.MT88.4 R108, [R169+0x4000] ;  /* 0x00400000a96c783b */ /* 0x000e620000004200 */
[----:B------:R-:W5:Y:S02]  /*17660*/  MUFU.EX2 R247, R247 ;  /* 0x000000f700f77308 */ /* 0x000f640000000800 */
[C---:B------:R-:W-:Y:S02]  /*17670*/  FMUL.FTZ R80, R8.reuse, R80 ;  /* 0x0000005008507220 */ /* 0x040fe40000410000 */
[C---:B------:R-:W-:Y:S02]  /*17680*/  FMUL.FTZ R81, R8.reuse, R81 ;  /* 0x0000005108517220 */ /* 0x040fe40000410000 */
[C---:B------:R-:W-:Y:S04]  /*17690*/  FMUL.FTZ R82, R3.reuse, R82 ;  /* 0x0000005203527220 */ /* 0x040fe80000410000 */
[C---:B------:R-:W-:Y:S01]  /*176a0*/  FMUL.FTZ R83, R3.reuse, R83 ;  /* 0x0000005303537220 */ /* 0x040fe20000410000 */
[----:B------:R-:W-:Y:S01]  /*176b0*/  MUFU.EX2 R248, R248 ;  /* 0x000000f800f87308 */ /* 0x000fe20000000800 */
[C---:B------:R-:W-:Y:S02]  /*176c0*/  FMUL.FTZ R99, R3.reuse, R99 ;  /* 0x0000006303637220 */ /* 0x040fe40000410000 */
[C---:B------:R-:W-:Y:S02]  /*176d0*/  FMUL.FTZ R100, R8.reuse, R100 ;  /* 0x0000006408647220 */ /* 0x040fe40000410000 */
[C---:B------:R-:W-:Y:S01]  /*176e0*/  FMUL.FTZ R101, R8.reuse, R101 ;  /* 0x0000006508657220 */ /* 0x040fe20000410000 */
[C---:B--2---:R-:W-:Y:S03]  /*176f0*/  HMMA.16816.F32.BF16 R80, R132.reuse, R104, R80 ;  /* 0x000000688450723c */ /* 0x044fe60000041850 */
[C---:B------:R-:W-:Y:S02]  /*17700*/  FMUL.FTZ R84, R8.reuse, R84 ;  /* 0x0000005408547220 */ /* 0x040fe40000410000 */
[----:B------:R-:W-:Y:S02]  /*17710*/  FMUL.FTZ R85, R8, R85 ;  /* 0x0000005508557220 */ /* 0x000fe40000410000 */
[C---:B------:R-:W-:Y:S01]  /*17720*/  FMUL.FTZ R86, R3.reuse, R86 ;  /* 0x0000005603567220 */ /* 0x040fe20000410000 */
[----:B----4-:R-:W-:Y:S01]  /*17730*/  F2FP.BF16.PACK_AB R104, R180, R179 ;  /* 0x000000b3b468723e */ /* 0x010fe200000010ff */
[C---:B------:R-:W-:Y:S03]  /*17740*/  FMUL.FTZ R87, R3.reuse, R87 ;  /* 0x0000005703577220 */ /* 0x040fe60000410000 */
[C---:B------:R-:W-:Y:S01]  /*17750*/  FMUL.FTZ R102, R3.reuse, R102 ;  /* 0x0000006603667220 */ /* 0x040fe20000410000 */
[----:B------:R-:W-:Y:S01]  /*17760*/  F2FP.BF16.PACK_AB R105, R184, R183 ;  /* 0x000000b7b869723e */ /* 0x000fe200000010ff */
[----:B------:R-:W-:Y:S02]  /*17770*/  FMUL.FTZ R103, R3, R103 ;  /* 0x0000006703677220 */ /* 0x000fe40000410000 */
[C---:B------:R-:W-:Y:S03]  /*17780*/  HMMA.16816.F32.BF16 R84, R132.reuse, R106, R84 ;  /* 0x0000006a8454723c */ /* 0x040fe60000041854 */
[--C-:B------:R-:W-:Y:S02]  /*17790*/  FFMA.FTZ R187, R187, c[0x0][0x2d0], -R160.reuse ;  /* 0x0000b400bbbb7a23 */ /* 0x100fe400000108a0 */
[----:B------:R-:W-:Y:S02]  /*177a0*/  FFMA.FTZ R160, R155, c[0x0][0x2d0], -R160 ;  /* 0x0000b4009ba07a23 */ /* 0x000fe400000108a0 */
[----:B------:R-:W-:Y:S01]  /*177b0*/  F2FP.BF16.PACK_AB R106, R182, R181 ;  /* 0x000000b5b66a723e */ /* 0x000fe200000010ff */
[C---:B---3--:R-:W-:Y:S01]  /*177c0*/  HMMA.16816.F32.BF16 R88, R132.reuse, R112, R88 ;  /* 0x000000708458723c */ /* 0x048fe20000041858 */
[----:B------:R2:W3:Y:S03]  /*177d0*/  MUFU.EX2 R245, R160 ;  /* 0x000000a000f57308 */ /* 0x0004e60000000800 */
[----:B------:R-:W-:Y:S01]  /*177e0*/  F2FP.BF16.PACK_AB R107, R186, R185 ;  /* 0x000000b9ba6b723e */ /* 0x000fe200000010ff */
[--C-:B------:R-:W-:Y:S02]  /*177f0*/  FFMA.FTZ R188, R188, c[0x0][0x2d0], -R153.reuse ;  /* 0x0000b400bcbc7a23 */ /* 0x100fe40000010899 */
[----:B------:R-:W-:Y:S01]  /*17800*/  FFMA.FTZ R153, R152, c[0x0][0x2d0], -R153 ;  /* 0x0000b40098997a23 */ /* 0x000fe20000010899 */
[C---:B------:R-:W-:Y:S01]  /*17810*/  HMMA.16816.F32.BF16 R92, R132.reuse, R114, R92 ;  /* 0x00000072845c723c */ /* 0x040fe2000004185c */
[----:B------:R-:W4:Y:S02]  /*17820*/  LDSM.16.MT88.4 R112, [R9+0x800] ;  /* 0x000800000970783b */ /* 0x000f240000004200 */
[----:B------:R3:W3:Y:S01]  /*17830*/  MUFU.EX2 R249, R153 ;  /* 0x0000009900f97308 */ /* 0x0006e20000000800 */
[----:B------:R-:W-:Y:S02]  /*17840*/  FFMA.FTZ R178, R8, R239, R178 ;  /* 0x000000ef08b27223 */ /* 0x000fe400000100b2 */
[----:B------:R-:W-:Y:S02]  /*17850*/  FFMA.FTZ R174, R3, R238, R174 ;  /* 0x000000ee03ae7223 */ /* 0x000fe400000100ae */
[C---:B-1----:R-:W-:Y:S04]  /*17860*/  HMMA.16816.F32.BF16 R96, R132.reuse, R108, R96 ;  /* 0x0000006c8460723c */ /* 0x042fe80000041860 */
[----:B------:R-:W-:Y:S01]  /*17870*/  FADD.FTZ R177, R177, R178 ;  /* 0x000000b2b1b17221 */ /* 0x000fe20000010000 */
[----:B------:R-:W1:Y:S01]  /*17880*/  MUFU.EX2 R187, R187 ;  /* 0x000000bb00bb7308 */ /* 0x000e620000000800 */
[----:B------:R-:W-:Y:S02]  /*17890*/  FADD.FTZ R173, R173, R174 ;  /* 0x000000aeadad7221 */ /* 0x000fe40000010000 */
[----:B------:R-:W-:Y:S01]  /*178a0*/  HMMA.16816.F32.BF16 R100, R132, R110, R100 ;  /* 0x0000006e8464723c */ /* 0x000fe20000041864 */
[----:B------:R-:W1:Y:S03]  /*178b0*/  LDSM.16.MT88.4 R108, [R169+0x2800] ;  /* 0x00280000a96c783b */ /* 0x000e660000004200 */
[----:B------:R-:W-:Y:S02]  /*178c0*/  FADD.FTZ R176, R176, R177 ;  /* 0x000000b1b0b07221 */ /* 0x000fe40000010000 */
[----:B------:R-:W-:Y:S01]  /*178d0*/  FADD.FTZ R172, R172, R173 ;  /* 0x000000adacac7221 */ /* 0x000fe20000010000 */
[----:B------:R-:W1:Y:S01]  /*178e0*/  MUFU.EX2 R188, R188 ;  /* 0x000000bc00bc7308 */ /* 0x000e620000000800 */
[C---:B------:R-:W-:Y:S01]  /*178f0*/  HMMA.16816.F32.BF16 R4, R104.reuse, R116, R4 ;  /* 0x000000746804723c */ /* 0x040fe20000041804 */
[----:B--2---:R-:W-:Y:S04]  /*17900*/  LDSM.16.MT88.4 R160, [R168+0x3800] ;  /* 0x00380000a8a0783b */ /* 0x004fe80000004200 */
[----:B------:R-:W-:Y:S02]  /*17910*/  FADD.FTZ R176, R175, R176 ;  /* 0x000000b0afb07221 */ /* 0x000fe40000010000 */
[----:B------:R-:W-:Y:S01]  /*17920*/  FADD.FTZ R172, R171, R172 ;  /* 0x000000acabac7221 */ /* 0x000fe20000010000 */
[C---:B------:R-:W-:Y:S01]  /*17930*/  HMMA.16816.F32.BF16 R12, R104.reuse, R118, R12 ;  /* 0x00000076680c723c */ /* 0x040fe2000004180c */
[----:B------:R-:W-:Y:S03]  /*17940*/  LDSM.16.MT88.4 R116, [R9+0x4800] ;  /* 0x004800000974783b */ /* 0x000fe60000004200 */
[----:B------:R-:W-:Y:S02]  /*17950*/  FADD.FTZ R179, R179, R176 ;  /* 0x000000b0b3b37221 */ /* 0x000fe40000010000 */
[----:B------:R-:W-:Y:S02]  /*17960*/  FADD.FTZ R183, R183, R172 ;  /* 0x000000acb7b77221 */ /* 0x000fe40000010000 */
[----:B------:R-:W-:Y:S01]  /*17970*/  FADD.FTZ R180, R180, R179 ;  /* 0x000000b3b4b47221 */ /* 0x000fe20000010000 */
[C---:B----4-:R-:W-:Y:S01]  /*17980*/  HMMA.16816.F32.BF16 R16, R104.reuse, R112, R16 ;  /* 0x000000706810723c */ /* 0x050fe20000041810 */
[----:B---3--:R-:W-:Y:S02]  /*17990*/  LDSM.16.MT88.4 R152, [R170+0x3800] ;  /* 0x00380000aa98783b */ /* 0x008fe40000004200 */
[----:B------:R-:W-:Y:S02]  /*179a0*/  FADD.FTZ R184, R184, R183 ;  /* 0x000000b7b8b87221 */ /* 0x000fe40000010000 */
[----:B------:R-:W-:Y:S02]  /*179b0*/  FADD.FTZ R181, R181, R180 ;  /* 0x000000b4b5b57221 */ /* 0x000fe40000010000 */
[----:B------:R-:W-:Y:S01]  /*179c0*/  FADD.FTZ R185, R185, R184 ;  /* 0x000000b8b9b97221 */ /* 0x000fe20000010000 */
[C---:B------:R-:W-:Y:S01]  /*179d0*/  HMMA.16816.F32.BF16 R20, R104.reuse, R114, R20 ;  /* 0x000000726814723c */ /* 0x040fe20000041814 */
[----:B------:R-:W2:Y:S03]  /*179e0*/  LDSM.16.MT88.4 R112, [R170+0x4800] ;  /* 0x00480000aa70783b */ /* 0x000ea60000004200 */
[----:B------:R-:W-:Y:S02]  /*179f0*/  FADD.FTZ R182, R182, R181 ;  /* 0x000000b5b6b67221 */ /* 0x000fe40000010000 */
[----:B------:R-:W-:Y:S02]  /*17a00*/  FADD.FTZ R186, R186, R185 ;  /* 0x000000b9baba7221 */ /* 0x000fe40000010000 */
[C---:B------:R-:W-:Y:S08]  /*17a10*/  HMMA.16816.F32.BF16 R24, R104.reuse, R120, R24 ;  /* 0x000000786818723c */ /* 0x040ff00000041818 */
[C---:B------:R-:W-:Y:S01]  /*17a20*/  HMMA.16816.F32.BF16 R28, R104.reuse, R122, R28 ;  /* 0x0000007a681c723c */ /* 0x040fe2000004181c */
[----:B------:R-:W3:Y:S07]  /*17a30*/  LDSM.16.MT88.4 R120, [R168+0x4800] ;  /* 0x00480000a878783b */ /* 0x000eee0000004200 */
[C---:B------:R-:W-:Y:S08]  /*17a40*/  HMMA.16816.F32.BF16 R32, R104.reuse, R124, R32 ;  /* 0x0000007c6820723c */ /* 0x040ff00000041820 */
[C---:B------:R-:W-:Y:S01]  /*17a50*/  HMMA.16816.F32.BF16 R36, R104.reuse, R126, R36 ;  /* 0x0000007e6824723c */ /* 0x040fe20000041824 */
[----:B------:R-:W-:Y:S07]  /*17a60*/  LDSM.16.MT88.4 R124, [R169+0x1000] ;  /* 0x00100000a97c783b */ /* 0x000fee0000004200 */
[C---:B------:R-:W-:Y:S08]  /*17a70*/  HMMA.16816.F32.BF16 R40, R104.reuse, R128, R40 ;  /* 0x000000806828723c */ /* 0x040ff00000041828 */
[C---:B------:R-:W-:Y:S01]  /*17a80*/  HMMA.16816.F32.BF16 R44, R104.reuse, R130, R44 ;  /* 0x00000082682c723c */ /* 0x040fe2000004182c */
[----:B------:R-:W-:Y:S07]  /*17a90*/  LDSM.16.MT88.4 R128, [R9+0x3000] ;  /* 0x003000000980783b */ /* 0x000fee0000004200 */
[C---:B------:R-:W-:Y:S07]  /*17aa0*/  HMMA.16816.F32.BF16 R48, R104.reuse, R144, R48 ;  /* 0x000000906830723c */ /* 0x040fee0000041830 */
[----:B------:R-:W-:Y:S01]  /*17ab0*/  F2FP.BF16.PACK_AB R144, R242, R241 ;  /* 0x000000f1f290723e */ /* 0x000fe200000010ff */
[C---:B------:R-:W-:Y:S04]  /*17ac0*/  HMMA.16816.F32.BF16 R52, R104.reuse, R146, R52 ;  /* 0x000000926834723c */ /* 0x040fe80000041834 */
[----:B-----5:R-:W-:Y:S03]  /*17ad0*/  F2FP.BF16.PACK_AB R145, R247, R246 ;  /* 0x000000f6f791723e */ /* 0x020fe600000010ff */
[----:B------:R-:W-:Y:S01]  /*17ae0*/  F2FP.BF16.PACK_AB R146, R245, R244 ;  /* 0x000000f4f592723e */ /* 0x000fe200000010ff */
        /* <DEDUP_REMOVED lines=72> */
[C---:B------:R-:W-:Y:S01]  /*17f70*/  HMMA.16816.F32.BF16 R132, R144.reuse, R128, R4 ;  /* 0x000000809084723c */ /* 0x040fe20000041804 */
[----:B------:R-:W2:Y:S07]  /*17f80*/  LDSM.16.MT88.4 R4, [R170+0x5800] ;  /* 0x00580000aa04783b */ /* 0x000eae0000004200 */
[C---:B------:R-:W-:Y:S01]  /*17f90*/  HMMA.16816.F32.BF16 R128, R144.reuse, R130, R12 ;  /* 0x000000829080723c */ /* 0x040fe2000004180c */
[----:B------:R4:W5:Y:S07]  /*17fa0*/  LDSM.16.MT88.4 R12, [R9+0x5800] ;  /* 0x00580000090c783b */ /* 0x00096e0000004200 */
[C---:B---3--:R-:W-:Y:S01]  /*17fb0*/  HMMA.16816.F32.BF16 R124, R144.reuse, R120, R16 ;  /* 0x00000078907c723c */ /* 0x048fe20000041810 */
[----:B------:R-:W3:Y:S07]  /*17fc0*/  LDSM.16.MT88.4 R16, [R168+0x5800] ;  /* 0x00580000a810783b */ /* 0x000eee0000004200 */
[C---:B------:R-:W-:Y:S07]  /*17fd0*/  HMMA.16816.F32.BF16 R120, R144.reuse, R122, R20 ;  /* 0x0000007a9078723c */ /* 0x040fee0000041814 */
[----:B------:R-:W-:Y:S01]  /*17fe0*/  IADD3 R21, R243, -0x2, RZ ;  /* 0xfffffffef3157810 */ /* 0x000fe20007ffe0ff */
[C---:B-1----:R-:W-:Y:S03]  /*17ff0*/  HMMA.16816.F32.BF16 R116, R144.reuse, R108, R24 ;  /* 0x0000006c9074723c */ /* 0x042fe60000041818 */
[C---:B------:R-:W-:Y:S05]  /*18000*/  ISETP.GE.AND P0, PT, R21.reuse, R232, PT ;  /* 0x000000e81500720c */ /* 0x040fea0003f06270 */
[C---:B------:R-:W-:Y:S08]  /*18010*/  HMMA.16816.F32.BF16 R112, R144.reuse, R110, R28 ;  /* 0x0000006e9070723c */ /* 0x040ff0000004181c */
[C---:B------:R-:W-:Y:S03]  /*18020*/  HMMA.16816.F32.BF16 R108, R144.reuse, R148, R32 ;  /* 0x00000094906c723c */ /* 0x040fe60000041820 */
[----:B------:R-:W-:Y:S01]  /*18030*/  @P0 ISETP.GE.AND P3, PT, R228, c[0x0][0x1d4], PT ;  /* 0x00007500e4000a0c */ /* 0x000fe20003f66270 */
[C---:B----4-:R-:W-:Y:S04]  /*18040*/  @P0 IMAD.WIDE.U32 R8, R21.reuse, c[0x0][0x1e0], RZ ;  /* 0x0000780015080a25 */ /* 0x050fe800078e00ff */
[C---:B------:R-:W-:Y:S04]  /*18050*/  HMMA.16816.F32.BF16 R104, R144.reuse, R150, R36 ;  /* 0x000000969068723c */ /* 0x040fe80000041824 */
[----:B------:R-:W-:Y:S04]  /*18060*/  @P0 SHF.L.U32 R3, R8, 0x6, RZ ;  /* 0x0000000608030819 */ /* 0x000fe800000006ff */
        /* <DEDUP_REMOVED lines=12> */
[----:B------:R-:W-:Y:S01]  /*18130*/  @P0 IMAD R4, R21, c[0x0][0x1e4], R4 ;  /* 0x0000790015040a24 */ /* 0x000fe200078e0204 */
[C---:B-----5:R-:W-:Y:S04]  /*18140*/  HMMA.16816.F32.BF16 R80, R144.reuse, R12, R80 ;  /* 0x0000000c9050723c */ /* 0x060fe80000041850 */
[----:B------:R-:W-:Y:S02]  /*18150*/  @P0 IADD3 R9, R9, R4, RZ ;  /* 0x0000000409090210 */ /* 0x000fe40007ffe0ff */
[----:B------:R-:W1:Y:S01]  /*18160*/  LDSM.16.MT88.4 R4, [R169+0x5800] ;  /* 0x00580000a904783b */ /* 0x000e620000004200 */
[----:B------:R-:W-:Y:S01]  /*18170*/  @P0 MOV R12, c[0x0][0x1e4] ;  /* 0x00007900000c0a02 */ /* 0x000fe20000000f00 */
[C---:B------:R-:W-:Y:S04]  /*18180*/  HMMA.16816.F32.BF16 R84, R144.reuse, R14, R84 ;  /* 0x0000000e9054723c */ /* 0x040fe80000041854 */
[----:B------:R-:W-:Y:S02]  /*18190*/  @P0 SHF.L.U64.HI R8, R8, 0x6, R9 ;  /* 0x0000000608080819 */ /* 0x000fe40000010209 */
[----:B------:R-:W-:Y:S02]  /*181a0*/  @P0 MOV R9, c[0x0][0x1e0] ;  /* 0x0000780000090a02 */ /* 0x000fe40000000f00 */
[C---:B---3--:R-:W-:Y:S04]  /*181b0*/  HMMA.16816.F32.BF16 R88, R144.reuse, R16, R88 ;  /* 0x000000109058723c */ /* 0x048fe80000041858 */
[C---:B------:R-:W-:Y:S04]  /*181c0*/  @P0 LEA R13, P1, R9.reuse, R3, 0x5 ;  /* 0x00000003090d0211 */ /* 0x040fe800078228ff */
[----:B------:R-:W-:Y:S01]  /*181d0*/  @P0 LEA.HI.X R12, R9, R8, R12, 0x5, P1 ;  /* 0x00000008090c0211 */ /* 0x000fe200008f2c0c */
[C---:B------:R-:W-:Y:S03]  /*181e0*/  HMMA.16816.F32.BF16 R92, R144.reuse, R18, R92 ;  /* 0x00000012905c723c */ /* 0x040fe6000004185c */
[----:B------:R-:W-:Y:S02]  /*181f0*/  P2R R9, PR, RZ, 0x4 ;  /* 0x00000004ff097803 */ /* 0x000fe40000000000 */
[-C--:B------:R-:W-:Y:S02]  /*18200*/  @P0 IADD3 R13, P5, R13, R236.reuse, RZ ;  /* 0x000000ec0d0d0210 */ /* 0x080fe40007fbe0ff */
[----:B------:R-:W-:Y:S02]  /*18210*/  @P0 IADD3 R3, P1, R3, R236, RZ ;  /* 0x000000ec03030210 */ /* 0x000fe40007f3e0ff */
[-C--:B------:R-:W-:Y:S02]  /*18220*/  @P0 IADD3.X R12, R12, R231.reuse, RZ, P5, !PT ;  /* 0x000000e70c0c0210 */ /* 0x080fe40002ffe4ff */
[----:B------:R-:W-:Y:S02]  /*18230*/  ISETP.NE.AND P5, PT, R9, RZ, PT ;  /* 0x000000ff0900720c */ /* 0x000fe40003fa5270 */
[----:B------:R-:W-:Y:S02]  /*18240*/  @P0 LEA R16, P6, R3, c[0x0][0x1c8], 0x1 ;  /* 0x0000720003100a11 */ /* 0x000fe400078c08ff */
[----:B------:R-:W-:Y:S02]  /*18250*/  SEL R233, R233, RZ, !P5 ;  /* 0x000000ffe9e97207 */ /* 0x000fe40006800000 */
[----:B------:R-:W-:Y:S02]  /*18260*/  @P0 IADD3.X R14, R8, R231, RZ, P1, !PT ;  /* 0x000000e7080e0210 */ /* 0x000fe40000ffe4ff */
[----:B------:R-:W-:Y:S02]  /*18270*/  @P0 ISETP.GE.AND P2, PT, R215, c[0x0][0x1d4], PT ;  /* 0x00007500d7000a0c */ /* 0x000fe40003f46270 */
[----:B------:R-:W-:Y:S01]  /*18280*/  @P0 LEA.HI.X R17, R3, c[0x0][0x1cc], R14, 0x1, P6 ;  /* 0x0000730003110a11 */ /* 0x000fe200030f0c0e */
[----:B------:R-:W-:Y:S01]  /*18290*/  @P0 IMAD R3, R233, 0x6000, R11 ;  /* 0x00006000e9030824 */ /* 0x000fe200078e020b */
[----:B------:R-:W-:Y:S01]  /*182a0*/  @P0 ISETP.GE.AND P1, PT, R214, c[0x0][0x1d4], PT ;  /* 0x00007500d6000a0c */ /* 0x000fe20003f26270 */
[C---:B-1----:R-:W-:Y:S03]  /*182b0*/  HMMA.16816.F32.BF16 R96, R144.reuse, R4, R96 ;  /* 0x000000049060723c */ /* 0x042fe60000041860 */
[----:B------:R-:W-:Y:S01]  /*182c0*/  @!PT LDS RZ, [RZ] ;  /* 0x00000000fffff984 */ /* 0x000fe20000000800 */
[----:B------:R-:W-:Y:S01]  /*182d0*/  @!PT LDS RZ, [RZ] ;  /* 0x00000000fffff984 */ /* 0x000fe20000000800 */
[----:B------:R-:W-:Y:S01]  /*182e0*/  @!PT LDS RZ, [RZ] ;  /* 0x00000000fffff984 */ /* 0x000fe20000000800 */
[----:B------:R1:W-:Y:S01]  /*182f0*/  @P0 LDGSTS.E.BYPASS.LTC128B.128 [R3], [R16.64], !P3 ;  /* 0x0000000010030fae */ /* 0x0003e2000d901d48 */
[C---:B------:R-:W-:Y:S04]  /*18300*/  @P0 LEA R8, P4, R13.reuse, c[0x0][0x1c8], 0x1 ;  /* 0x000072000d080a11 */ /* 0x040fe800078808ff */
[----:B------:R-:W-:Y:S01]  /*18310*/  @P0 LEA.HI.X R9, R13, c[0x0][0x1cc], R12, 0x1, P4 ;  /* 0x000073000d090a11 */ /* 0x000fe200020f0c0c */
[----:B------:R-:W-:Y:S02]  /*18320*/  HMMA.16816.F32.BF16 R100, R144, R6, R100 ;  /* 0x000000069064723c */ /* 0x000fe40000041864 */
[----:B------:R1:W-:Y:S08]  /*18330*/  @P0 LDGSTS.E.BYPASS.LTC128B.128 [R3+0x2000], [R16.64+0x80], !P2 ;  /* 0x0200008010030fae */ /* 0x0003f0000d101d48 */
[----:B------:R1:W-:Y:S08]  /*18340*/  @P0 LDGSTS.E.BYPASS.LTC128B.128 [R3+0x4000], [R16.64+0x100], !P1 ;  /* 0x0400010010030fae */ /* 0x0003f0000c901d48 */
[----:B------:R1:W-:Y:S08]  /*18350*/  @P0 LDGSTS.E.BYPASS.LTC128B.128 [R3+0x1000], [R8.64], !P3 ;  /* 0x0100000008030fae */ /* 0x0003f0000d901d48 */
[----:B------:R1:W-:Y:S08]  /*18360*/  @P0 LDGSTS.E.BYPASS.LTC128B.128 [R3+0x3000], [R8.64+0x80], !P2 ;  /* 0x0300008008030fae */ /* 0x0003f0000d101d48 */
[----:B------:R1:W-:Y:S01]  /*18370*/  @P0 LDGSTS.E.BYPASS.LTC128B.128 [R3+0x5000], [R8.64+0x100], !P1 ;  /* 0x0500010008030fae */ /* 0x0003e2000c901d48 */
[----:B------:R-:W-:Y:S02]  /*18380*/  ISETP.GE.AND P0, PT, R232, R243, PT ;  /* 0x000000f3e800720c */ /* 0x000fe40003f06270 */
[C---:B------:R-:W-:Y:S02]  /*18390*/  ISETP.GE.AND P1, PT, R199.reuse, 0x1, PT ;  /* 0x00000001c700780c */ /* 0x040fe40003f26270 */
[----:B------:R-:W-:Y:S03]  /*183a0*/  MOV R243, R204 ;  /* 0x000000cc00f37202 */ /* 0x000fe60000000f00 */
[----:B------:R-:W0:Y:S01]  /*183b0*/  LDGDEPBAR ;  /* 0x00000000000079af */ /* 0x000e220000000000 */
[----:B-1----:R-:W-:Y:S02]  /*183c0*/  IADD3 R3, R199, 0x1, RZ ;  /* 0x00000001c7037810 */ /* 0x002fe40007ffe0ff */
[----:B------:R-:W-:Y:S02]  /*183d0*/  MOV R9, R2 ;  /* 0x0000000200097202 */ /* 0x000fe40000000f00 */
[----:B------:R-:W-:Y:S02]  /*183e0*/  SEL R199, R3, RZ, !P1 ;  /* 0x000000ff03c77207 */ /* 0x000fe40004800000 */
[----:B------:R-:W-:Y:S01]  /*183f0*/  MOV R3, R0 ;  /* 0x0000000000037202 */ /* 0x000fe20000000f00 */
[----:B------:R-:W-:-:S05]  /*18400*/  @!P0 BRA `(.L_x_2367) ;  /* 0xffffd31000008947 */ /* 0x000fca000383ffff */
.L_x_2366:
[----:B-1----:R-:W-:Y:S02]  /*18410*/  MOV R6, 0x1f ;  /* 0x0000001f00067802 */ /* 0x002fe40000000f00 */
[----:B------:R-:W-:Y:S01]  /*18420*/  MOV R3, 0xffffffff ;  /* 0xffffffff00037802 */ /* 0x000fe20000000f00 */
[----:B------:R-:W-:Y:S05]  /*18430*/  BRA.DIV ~URZ, `(.L_x_2368) ;  /* 0x000052727f007947 */ /* 0x000fea000b800000 */
[----:B------:R1:W2:Y:S02]  /*18440*/  SHFL.BFLY PT, R5, R239, 0x2, 0x1f ;  /* 0x0c401f00ef057f89 */ /* 0x0002a400000e0000 */
.L_x_2441:
[----:B--2---:R-:W-:Y:S01]  /*18450*/  FADD.FTZ R14, R5, R239 ;  /* 0x000000ef050e7221 */ /* 0x004fe20000010000 */
[----:B------:R-:W-:Y:S05]  /*18460*/  BRA.DIV ~URZ, `(.L_x_2369) ;  /* 0x000052927f007947 */ /* 0x000fea000b800000 */
[----:B------:R-:W2:Y:S04]  /*18470*/  SHFL.BFLY PT, R3, R238, 0x2, 0x1f ;  /* 0x0c401f00ee037f89 */ /* 0x000ea800000e0000 */
[----:B------:R-:W3:Y:S01]  /*18480*/  SHFL.BFLY PT, R5, R14, 0x1, 0x1f ;  /* 0x0c201f000e057f89 */ /* 0x000ee200000e0000 */
[----:B--2---:R-:W-:-:S02]  /*18490*/  FADD.FTZ R12, R3, R238 ;  /* 0x000000ee030c7221 */ /* 0x004fc40000010000 */
[----:B---3--:R-:W-:-:S03]  /*184a0*/  FADD.FTZ R4, R14, R5 ;  /* 0x000000050e047221 */ /* 0x008fc60000010000 */
[----:B------:R2:W3:Y:S04]  /*184b0*/  SHFL.BFLY PT, R3, R12, 0x1, 0x1f ;  /* 0x0c201f000c037f89 */ /* 0x0004e800000e0000 */
.L_x_2442:
[----:B------:R-:W-:Y:S01]  /*184c0*/  FSETP.NE.FTZ.AND P1, PT, R4, RZ, PT ;  /* 0x000000ff0400720b */ /* 0x000fe20003f35000 */
[----:B--23--:R-:W-:Y:S01]  /*184d0*/  FADD.FTZ R12, R3, R12 ;  /* 0x0000000c030c7221 */ /* 0x00cfe20000010000 */
[----:B------:R-:W-:Y:S02]  /*184e0*/  MOV R13, RZ ;  /* 0x000000ff000d7202 */ /* 0x000fe40000000f00 */
[----:B------:R-:W-:Y:S02]  /*184f0*/  MOV R3, RZ ;  /* 0x000000ff00037202 */ /* 0x000fe40000000f00 */
[----:B------:R-:W-:Y:S02]  /*18500*/  FSETP.NE.FTZ.AND P0, PT, R12, RZ, PT ;  /* 0x000000ff0c00720b */ /* 0x000fe40003f15000 */
[----:B------:R-:W-:Y:S02]  /*18510*/  MOV R16, 0xff800000 ;  /* 0xff80000000107802 */ /* 0x000fe40000000f00 */
[----:B------:R-:W-:-:S03]  /*18520*/  MOV R17, 0x1 ;  /* 0x0000000100117802 */ /* 0x000fc60000000f00 */
[----:B------:R-:W2:Y:S01]  /*18530*/  @P1 MUFU.LG2 R5, R4 ;  /* 0x0000000400051308 */ /* 0x000ea20000000c00 */
[----:B------:R-:W-:-:S05]  /*18540*/  @P1 MOV R6, 0x3f317218 ;  /* 0x3f31721800061802 */ /* 0x000fca0000000f00 */
[----:B------:R-:W-:Y:S02]  /*18550*/  @P1 FMUL.FTZ R6, R6, c[0x0][0x2d0] ;  /* 0x0000b40006061a20 */ /* 0x000fe40000410000 */
[----:B------:R-:W3:Y:S08]  /*18560*/  @P1 MUFU.RCP R13, R4 ;  /* 0x00000004000d1308 */ /* 0x000ef00000001000 */
[----:B------:R-:W-:Y:S01]  /*18570*/  @P0 MUFU.RCP R3, R12 ;  /* 0x0000000c00030308 */ /* 0x000fe20000001000 */
[----:B--2---:R-:W-:-:S04]  /*18580*/  @P1 FMUL.FTZ R5, R5, 0.69314718246459960938 ;  /* 0x3f31721805051820 */ /* 0x004fc80000410000 */
[----:B------:R-:W-:Y:S01]  /*18590*/  @P1 FFMA.FTZ R16, R6, R2, R5 ;  /* 0x0000000206101223 */ /* 0x000fe20000010005 */
[----:B------:R-:W-:Y:S02]  /*185a0*/  MOV R2, 0xff800000 ;  /* 0xff80000000027802 */ /* 0x000fe40000000f00 */
[----:B------:R-:W2:Y:S01]  /*185b0*/  @P0 MUFU.LG2 R12, R12 ;  /* 0x0000000c000c0308 */ /* 0x000ea20000000c00 */
[C---:B---3--:R-:W-:Y:S02]  /*185c0*/  FMUL.FTZ R132, R13.reuse, R132 ;  /* 0x000000840d847220 */ /* 0x048fe40000410000 */
        /* <DEDUP_REMOVED lines=47> */
[----:B------:R-:W-:Y:S01]  /*188c0*/  @P0 MOV R13, 0x3f317218 ;  /* 0x3f317218000d0802 */ /* 0x000fe20000000f00 */
[----:B--2---:R-:W-:Y:S02]  /*188d0*/  @P0 FMUL.FTZ R12, R12, 0.69314718246459960938 ;  /* 0x3f3172180c0c0820 */ /* 0x004fe40000410000 */
[----:B------:R-:W-:Y:S02]  /*188e0*/  FMUL.FTZ R134, R3, R134 ;  /* 0x0000008603867220 */ /* 0x000fe40000410000 */
        /* <DEDUP_REMOVED lines=48> */
[----:B------:R-:W-:Y:S02]  /*18bf0*/  @P0 FFMA.FTZ R2, R13, R0, R12 ;  /* 0x000000000d020223 */ /* 0x000fe4000001000c */
.L_x_2301:
[----:B------:R-:W-:Y:S01]  /*18c00*/  LOP3.LUT P0, RZ, R213, 0xff, RZ, 0xc0, !PT ;  /* 0x000000ffd5ff7812 */ /* 0x000fe2000780c0ff */
[----:B------:R-:W-:-:S12]  /*18c10*/  BSSY B0, `(.L_x_2370) ;  /* 0x000000f000007945 */ /* 0x000fd80003800000 */
[----:B------:R-:W-:Y:S05]  /*18c20*/  @P0 BRA `(.L_x_2371) ;  /* 0x000000d000000947 */ /* 0x000fea0003800000 */
[----:B------:R-:W2:Y:S01]  /*18c30*/  S2R R3, SR_LANEID ;  /* 0x0000000000037919 */ /* 0x000ea20000000000 */
[----:B------:R-:W-:Y:S01]  /*18c40*/  VOTEU.ANY UR4, UPT, PT ;  /* 0x0000000000047886 */ /* 0x000fe200038e0100 */
[----:B------:R-:W-:Y:S01]  /*18c50*/  IMAD.MOV.U32 R18, RZ, RZ, c[0x0][0x560] ;  /* 0x00015800ff127624 */ /* 0x000fe200078e00ff */
[----:B------:R-:W2:Y:S01]  /*18c60*/  FLO.U32 R12, UR4 ;  /* 0x00000004000c7d00 */ /* 0x000ea200080e0000 */
[----:B------:R-:W-:-:S07]  /*18c70*/  IMAD.MOV.U32 R19, RZ, RZ, c[0x0][0x564] ;  /* 0x00015900ff137624 */ /* 0x000fce00078e00ff */
[----:B------:R-:W3:Y:S01]  /*18c80*/  POPC R13, UR4 ;  /* 0x00000004000d7d09 */ /* 0x000ee20008000000 */
[----:B--2---:R-:W-:-:S13]  /*18c90*/  ISETP.EQ.U32.AND P0, PT, R12, R3, PT ;  /* 0x000000030c00720c */ /* 0x004fda0003f02070 */
[----:B---3--:R-:W2:Y:S04]  /*18ca0*/  @P0 ATOMG.E.ADD.STRONG.GPU PT, R3, [R18.64], R13 ;  /* 0x0000000d120309a8 */ /* 0x008ea800081ee1c8 */
[----:B------:R-:W3:Y:S02]  /*18cb0*/  S2R R0, SR_LTMASK ;  /* 0x0000000000007919 */ /* 0x000ee40000003900 */
[----:B---3--:R-:W-:-:S04]  /*18cc0*/  LOP3.LUT R0, R0, UR4, RZ, 0xc0, !PT ;  /* 0x0000000400007c12 */ /* 0x008fc8000f8ec0ff */
[----:B------:R-:W3:Y:S01]  /*18cd0*/  POPC R208, R0 ;  /* 0x0000000000d07309 */ /* 0x000ee20000000000 */
[----:B--2---:R-:W3:Y:S02]  /*18ce0*/  SHFL.IDX PT, R3, R3, R12, 0x1f ;  /* 0x00001f0c03037589 */ /* 0x004ee400000e0000 */
[----:B---3--:R-:W-:-:S05]  /*18cf0*/  IADD3 R208, R3, c[0x0][0xc], R208 ;  /* 0x0000030003d07a10 */ /* 0x008fca0007ffe0d0 */
.L_x_2371:
[----:B------:R-:W-:Y:S05]  /*18d00*/  BSYNC B0 ;  /* 0x0000000000007941 */ /* 0x000fea0003800000 */
.L_x_2370:
[----:B------:R-:W-:Y:S01]  /*18d10*/  PRMT R17, R17, 0x9910, RZ ;  /* 0x0000991011117816 */ /* 0x000fe200000000ff */
[----:B------:R-:W-:Y:S01]  /*18d20*/  BSSY B1, `(.L_x_2372) ;  /* 0x000033c000017945 */ /* 0x000fe20003800000 */
[----:B------:R-:W-:Y:S02]  /*18d30*/  IMAD.MOV.U32 R3, RZ, RZ, R208 ;  /* 0x000000ffff037224 */ /* 0x000fe400078e00d0 */
[----:B------:R-:W-:-:S13]  /*18d40*/  ISETP.NE.AND P0, PT, R17, RZ, PT ;  /* 0x000000ff1100720c */ /* 0x000fda0003f05270 */
[----:B------:R-:W-:Y:S05]  /*18d50*/  @!P0 BRA `(.L_x_2373) ;  /* 0x0000274000008947 */ /* 0x000fea0003800000 */
[----:B------:R-:W-:Y:S01]  /*18d60*/  SHF.R.S32.HI R0, RZ, 0x1f, R213 ;  /* 0x0000001fff007819 */ /* 0x000fe200000114d5 */
[----:B------:R-:W-:Y:S01]  /*18d70*/  WARPSYNC 0xffffffff ;  /* 0xffffffff00007948 */ /* 0x000fe20003800000 */
[----:B------:R-:W-:Y:S01]  /*18d80*/  BAR.SYNC.DEFER_BLOCKING 0x1, 0x100 ;  /* 0x0044000000007b1d */ /* 0x000fe20000010000 */
[----:B------:R-:W-:Y:S02]  /*18d90*/  F2FP.BF16.PACK_AB R23, R133, R132 ;  /* 0x000000848517723e */ /* 0x000fe400000010ff */
[CC--:B------:R-:W-:Y:S02]  /*18da0*/  LEA.HI R12, R0.reuse, R213.reuse, RZ, 0x2 ;  /* 0x000000d5000c7211 */ /* 0x0c0fe400078f10ff */
[----:B------:R-:W-:Y:S02]  /*18db0*/  LEA.HI R19, R0, R213, RZ, 0x5 ;  /* 0x000000d500137211 */ /* 0x000fe400078f28ff */
[----:B------:R-:W-:Y:S02]  /*18dc0*/  SHF.R.S32.HI R12, RZ, 0x1f, R12 ;  /* 0x0000001fff0c7819 */ /* 0x000fe4000001140c */
[----:B------:R-:W-:-:S02]  /*18dd0*/  SHF.R.S32.HI R19, RZ, 0x5, R19 ;  /* 0x00000005ff137819 */ /* 0x000fc40000011413 */
[----:B------:R-:W-:Y:S02]  /*18de0*/  LEA.HI R12, R12, R219, RZ, 0x3 ;  /* 0x000000db0c0c7211 */ /* 0x000fe400078f18ff */
[----:B------:R-:W-:Y:S01]  /*18df0*/  F2FP.BF16.PACK_AB R24, R129, R128 ;  /* 0x000000808118723e */ /* 0x000fe200000010ff */
[----:B------:R-:W-:Y:S01]  /*18e00*/  IMAD.SHL.U32 R19, R19, 0x400, RZ ;  /* 0x0000040013137824 */ /* 0x000fe200078e00ff */
[----:B------:R-:W-:Y:S02]  /*18e10*/  LOP3.LUT R12, R12, 0xfffffff8, RZ, 0xc0, !PT ;  /* 0xfffffff80c0c7812 */ /* 0x000fe400078ec0ff */
[----:B------:R-:W-:Y:S01]  /*18e20*/  F2FP.BF16.PACK_AB R20, R131, R130 ;  /* 0x000000828314723e */ /* 0x000fe200000010ff */
[----:B------:R-:W-:Y:S01]  /*18e30*/  IMAD R19, R218, 0x2, R19 ;  /* 0x00000002da137824 */ /* 0x000fe200078e0213 */
[----:B------:R-:W-:Y:S01]  /*18e40*/  F2FP.BF16.PACK_AB R32, R125, R124 ;  /* 0x0000007c7d20723e */ /* 0x000fe200000010ff */
[----:B------:R-:W-:Y:S01]  /*18e50*/  IMAD.IADD R12, R219, 0x1, -R12 ;  /* 0x00000001db0c7824 */ /* 0x000fe200078e0a0c */
[----:B------:R-:W-:-:S02]  /*18e60*/  F2FP.BF16.PACK_AB R30, R127, R126 ;  /* 0x0000007e7f1e723e */ /* 0x000fc400000010ff */
[----:B------:R-:W-:Y:S01]  /*18e70*/  F2FP.BF16.PACK_AB R28, R123, R122 ;  /* 0x0000007a7b1c723e */ /* 0x000fe200000010ff */
[C---:B------:R-:W-:Y:S01]  /*18e80*/  IMAD.SHL.U32 R18, R12.reuse, 0x40, RZ ;  /* 0x000000400c127824 */ /* 0x040fe200078e00ff */
[----:B------:R-:W-:Y:S02]  /*18e90*/  LOP3.LUT R17, R12, 0x1, RZ, 0xc0, !PT ;  /* 0x000000010c117812 */ /* 0x000fe400078ec0ff */
[----:B------:R-:W-:Y:S02]  /*18ea0*/  F2FP.BF16.PACK_AB R26, R117, R116 ;  /* 0x00000074751a723e */ /* 0x000fe400000010ff */
[----:B------:R-:W-:Y:S02]  /*18eb0*/  LOP3.LUT R18, R18, 0x1c0, RZ, 0xc0, !PT ;  /* 0x000001c012127812 */ /* 0x000fe400078ec0ff */
[----:B------:R-:W-:Y:S02]  /*18ec0*/  ISETP.NE.U32.AND P0, PT, R17, 0x1, PT ;  /* 0x000000011100780c */ /* 0x000fe40003f05070 */
[----:B------:R-:W-:-:S02]  /*18ed0*/  SHF.R.U32.HI R13, RZ, 0x3, R18 ;  /* 0x00000003ff0d7819 */ /* 0x000fc40000011612 */
[----:B------:R-:W-:Y:S01]  /*18ee0*/  R2P PR, R12, 0x6 ;  /* 0x000000060c007804 */ /* 0x000fe20000000000 */
[----:B------:R-:W-:Y:S01]  /*18ef0*/  IMAD.MOV.U32 R12, RZ, RZ, 0x40 ;  /* 0x00000040ff0c7424 */ /* 0x000fe200078e00ff */
[----:B------:R-:W-:Y:S02]  /*18f00*/  LOP3.LUT R18, R13, R18, RZ, 0xfc, !PT ;  /* 0x000000120d127212 */ /* 0x000fe400078efcff */
[----:B------:R-:W-:Y:S02]  /*18f10*/  F2FP.BF16.PACK_AB R33, R113, R112 ;  /* 0x000000707121723e */ /* 0x000fe400000010ff */
[----:B------:R-:W-:Y:S01]  /*18f20*/  SEL R12, R12, 0xffffffc0, !P2 ;  /* 0xffffffc00c0c7807 */ /* 0x000fe20005000000 */
[----:B------:R-:W-:Y:S01]  /*18f30*/  IMAD.IADD R18, R19, 0x1, R18 ;  /* 0x0000000113127824 */ /* 0x000fe200078e0212 */
[----:B------:R-:W-:Y:S01]  /*18f40*/  F2FP.BF16.PACK_AB R35, R115, R114 ;  /* 0x000000727323723e */ /* 0x000fe200000010ff */
[----:B------:R-:W-:Y:S01]  /*18f50*/  IMAD.MOV.U32 R19, RZ, RZ, 0x20 ;  /* 0x00000020ff137424 */ /* 0x000fe200078e00ff */
[----:B------:R-:W-:Y:S01]  /*18f60*/  F2FP.BF16.PACK_AB R27, R109, R108 ;  /* 0x0000006c6d1b723e */ /* 0x000fe200000010ff */
[----:B------:R-:W-:Y:S01]  /*18f70*/  IMAD.SHL.U32 R22, R18, 0x2, RZ ;  /* 0x0000000212167824 */ /* 0x000fe200078e00ff */
[----:B------:R-:W-:-:S02]  /*18f80*/  F2FP.BF16.PACK_AB R18, R121, R120 ;  /* 0x000000787912723e */ /* 0x000fc400000010ff */
[----:B------:R-:W-:Y:S02]  /*18f90*/  SEL R19, R19, 0xffffffe0, !P1 ;  /* 0xffffffe013137807 */ /* 0x000fe40004800000 */
[C---:B------:R-:W-:Y:S01]  /*18fa0*/  IADD3 R13, R22.reuse, 0x80, RZ ;  /* 0x00000080160d7810 */ /* 0x040fe20007ffe0ff */
[----:B------:R2:W-:Y:S01]  /*18fb0*/  STS [R22+0x80], R23 ;  /* 0x0000801716007388 */ /* 0x0005e20000000800 */
[C---:B------:R-:W-:Y:S01]  /*18fc0*/  IADD3 R21, R22.reuse, 0x70, RZ ;  /* 0x0000007016157810 */ /* 0x040fe20007ffe0ff */
[----:B------:R-:W-:Y:S01]  /*18fd0*/  IMAD.IADD R17, R22, 0x1, R19 ;  /* 0x0000000116117824 */ /* 0x000fe200078e0213 */
[----:B------:R-:W-:Y:S02]  /*18fe0*/  @P0 IADD3 R21, R13, 0x10, RZ ;  /* 0x000000100d150810 */ /* 0x000fe40007ffe0ff */
[----:B------:R-:W-:Y:S02]  /*18ff0*/  F2FP.BF16.PACK_AB R13, R135, R134 ;  /* 0x00000086870d723e */ /* 0x000fe400000010ff */
[----:B------:R-:W-:Y:S01]  /*19000*/  F2FP.BF16.PACK_AB R25, R111, R110 ;  /* 0x0000006e6f19723e */ /* 0x000fe200000010ff */
[----:B------:R-:W-:Y:S01]  /*19010*/  IMAD.IADD R19, R19, 0x1, R21 ;  /* 0x0000000113137824 */ /* 0x000fe200078e0215 */
[----:B------:R-:W-:Y:S01]  /*19020*/  F2FP.BF16.PACK_AB R29, R107, R106 ;  /* 0x0000006a6b1d723e */ /* 0x000fe200000010ff */
[----:B------:R3:W-:Y:S01]  /*19030*/  STS [R22+0x480], R13 ;  /* 0x0004800d16007388 */ /* 0x0007e20000000800 */
[----:B------:R-:W-:-:S02]  /*19040*/  F2FP.BF16.PACK_AB R31, R41, R40 ;  /* 0x00000028291f723e */ /* 0x000fc400000010ff */
[----:B------:R-:W-:Y:S01]  /*19050*/  F2FP.BF16.PACK_AB R34, R55, R54 ;  /* 0x000000363722723e */ /* 0x000fe200000010ff */
[----:B------:R4:W-:Y:S01]  /*19060*/  STS [R21], R24 ;  /* 0x0000001815007388 */ /* 0x0009e20000000800 */
[----:B------:R-:W-:Y:S02]  /*19070*/  F2FP.BF16.PACK_AB R36, R57, R56 ;  /* 0x000000383924723e */ /* 0x000fe400000010ff */
[----:B------:R-:W-:Y:S01]  /*19080*/  F2FP.BF16.PACK_AB R38, R59, R58 ;  /* 0x0000003a3b26723e */ /* 0x000fe200000010ff */
[----:B------:R1:W-:Y:S01]  /*19090*/  STS [R21+0x400], R20 ;  /* 0x0004001415007388 */ /* 0x0003e20000000800 */
[----:B------:R-:W-:Y:S02]  /*190a0*/  F2FP.BF16.PACK_AB R37, R75, R74 ;  /* 0x0000004a4b25723e */ /* 0x000fe400000010ff */
[----:B------:R-:W-:Y:S01]  /*190b0*/  ISETP.NE.U32.AND P0, PT, RZ, c[0x0][0x508], PT ;  /* 0x00014200ff007a0c */ /* 0x000fe20003f05070 */
[----:B------:R1:W-:Y:S01]  /*190c0*/  STS [R17+0x80], R32 ;  /* 0x0000802011007388 */ /* 0x0003e20000000800 */
[----:B------:R-:W-:-:S02]  /*190d0*/  ISETP.NE.U32.AND P2, PT, RZ, c[0x0][0x500], PT ;  /* 0x00014000ff007a0c */ /* 0x000fc40003f45070 */
[----:B--2---:R-:W-:Y:S01]  /*190e0*/  F2FP.BF16.PACK_AB R23, R105, R104 ;  /* 0x000000686917723e */ /* 0x004fe200000010ff */
[----:B------:R2:W-:Y:S01]  /*190f0*/  STS [R17+0x480], R30 ;  /* 0x0004801e11007388 */ /* 0x0005e20000000800 */
[----:B------:R-:W-:Y:S02]  /*19100*/  ISETP.NE.AND.EX P1, PT, RZ, c[0x0][0x50c], PT, P0 ;  /* 0x00014300ff007a0c */ /* 0x000fe40003f25300 */
[----:B------:R-:W-:Y:S01]  /*19110*/  ISETP.NE.AND.EX P2, PT, RZ, c[0x0][0x504], PT, P2 ;  /* 0x00014100ff007a0c */ /* 0x000fe20003f45320 */
[----:B------:R2:W-:Y:S04]  /*19120*/  STS [R19], R18 ;  /* 0x0000001213007388 */ /* 0x0005e80000000800 */
[----:B------:R2:W-:Y:S01]  /*19130*/  STS [R19+0x400], R28 ;  /* 0x0004001c13007388 */ /* 0x0005e20000000800 */
[----:B---3--:R-:W-:Y:S01]  /*19140*/  IMAD.IADD R13, R22, 0x1, R12 ;  /* 0x00000001160d7824 */ /* 0x008fe200078e020c */
[----:B----4-:R-:W-:-:S04]  /*19150*/  F2FP.BF16.PACK_AB R24, R119, R118 ;  /* 0x000000767718723e */ /* 0x010fc800000010ff */
[----:B------:R3:W-:Y:S01]  /*19160*/  STS [R13+0x80], R26 ;  /* 0x0000801a0d007388 */ /* 0x0007e20000000800 */
[----:B-1----:R-:W-:-:S03]  /*19170*/  IMAD.IADD R20, R12, 0x1, R21 ;  /* 0x000000010c147824 */ /* 0x002fc600078e0215 */
[----:B------:R1:W-:Y:S01]  /*19180*/  STS [R13+0x480], R24 ;  /* 0x000480180d007388 */ /* 0x0003e20000000800 */
[----:B------:R-:W-:-:S03]  /*19190*/  F2FP.BF16.PACK_AB R32, R53, R52 ;  /* 0x000000343520723e */ /* 0x000fc600000010ff */
[----:B------:R4:W-:Y:S01]  /*191a0*/  STS [R20], R33 ;  /* 0x0000002114007388 */ /* 0x0009e20000000800 */
[----:B--2---:R-:W-:-:S03]  /*191b0*/  F2FP.BF16.PACK_AB R30, R51, R50 ;  /* 0x00000032331e723e */ /* 0x004fc600000010ff */
[----:B------:R2:W-:Y:S01]  /*191c0*/  STS [R20+0x400], R35 ;  /* 0x0004002314007388 */ /* 0x0005e20000000800 */
[----:B------:R-:W-:Y:S02]  /*191d0*/  IMAD.IADD R18, R12, 0x1, R17 ;  /* 0x000000010c127824 */ /* 0x000fe400078e0211 */
[----:B------:R-:W-:Y:S01]  /*191e0*/  IMAD.IADD R12, R19, 0x1, R12 ;  /* 0x00000001130c7824 */ /* 0x000fe200078e020c */
[----:B------:R-:W-:Y:S02]  /*191f0*/  F2FP.BF16.PACK_AB R28, R49, R48 ;  /* 0x00000030311c723e */ /* 0x000fe400000010ff */
[----:B------:R2:W-:Y:S04]  /*19200*/  STS [R18+0x80], R27 ;  /* 0x0000801b12007388 */ /* 0x0005e80000000800 */
[----:B------:R2:W-:Y:S01]  /*19210*/  STS [R18+0x480], R25 ;  /* 0x0004801912007388 */ /* 0x0005e20000000800 */
[----:B---3--:R-:W-:-:S03]  /*19220*/  F2FP.BF16.PACK_AB R26, R47, R46 ;  /* 0x0000002e2f1a723e */ /* 0x008fc600000010ff */
[----:B------:R3:W-:Y:S01]  /*19230*/  STS [R12], R23 ;  /* 0x000000170c007388 */ /* 0x0007e20000000800 */
[----:B-1----:R-:W-:-:S03]  /*19240*/  F2FP.BF16.PACK_AB R24, R45, R44 ;  /* 0x0000002c2d18723e */ /* 0x002fc600000010ff */
[----:B------:R1:W-:Y:S01]  /*19250*/  STS [R12+0x400], R29 ;  /* 0x0004001d0c007388 */ /* 0x0003e20000000800 */
[----:B----4-:R-:W-:-:S03]  /*19260*/  F2FP.BF16.PACK_AB R33, R43, R42 ;  /* 0x0000002a2b21723e */ /* 0x010fc600000010ff */
[----:B------:R4:W-:Y:S01]  /*19270*/  STS [R22+0x4080], R31 ;  /* 0x0040801f16007388 */ /* 0x0009e20000000800 */
[----:B--2---:R-:W-:-:S03]  /*19280*/  F2FP.BF16.PACK_AB R35, R73, R72 ;  /* 0x000000484923723e */ /* 0x004fc600000010ff */
[----:B------:R2:W-:Y:S04]  /*19290*/  STS [R22+0x4480], R33 ;  /* 0x0044802116007388 */ /* 0x0005e80000000800 */
[----:B------:R2:W-:Y:S01]  /*192a0*/  STS [R21+0x4000], R24 ;  /* 0x0040001815007388 */ /* 0x0005e20000000800 */
[----:B------:R-:W-:-:S03]  /*192b0*/  F2FP.BF16.PACK_AB R27, R65, R64 ;  /* 0x00000040411b723e */ /* 0x000fc600000010ff */
[----:B------:R2:W-:Y:S01]  /*192c0*/  STS [R21+0x4400], R26 ;  /* 0x0044001a15007388 */ /* 0x0005e20000000800 */
[----:B------:R-:W-:-:S03]  /*192d0*/  F2FP.BF16.PACK_AB R25, R63, R62 ;  /* 0x0000003e3f19723e */ /* 0x000fc600000010ff */
[----:B------:R2:W-:Y:S01]  /*192e0*/  STS [R17+0x4080], R28 ;  /* 0x0040801c11007388 */ /* 0x0005e20000000800 */
[----:B---3--:R-:W-:-:S03]  /*192f0*/  F2FP.BF16.PACK_AB R23, R61, R60 ;  /* 0x0000003c3d17723e */ /* 0x008fc600000010ff */
[----:B------:R3:W-:Y:S01]  /*19300*/  STS [R17+0x4480], R30 ;  /* 0x0044801e11007388 */ /* 0x0007e20000000800 */
[----:B-1----:R-:W-:-:S03]  /*19310*/  F2FP.BF16.PACK_AB R29, R67, R66 ;  /* 0x00000042431d723e */ /* 0x002fc600000010ff */
[----:B------:R1:W-:Y:S01]  /*19320*/  STS [R19+0x4000], R32 ;  /* 0x0040002013007388 */ /* 0x0003e20000000800 */
[----:B----4-:R-:W-:-:S03]  /*19330*/  F2FP.BF16.PACK_AB R31, R69, R68 ;  /* 0x00000044451f723e */ /* 0x010fc600000010ff */
[----:B------:R4:W-:Y:S01]  /*19340*/  STS [R19+0x4400], R34 ;  /* 0x0044002213007388 */ /* 0x0009e20000000800 */
[----:B--2---:R-:W-:-:S03]  /*19350*/  F2FP.BF16.PACK_AB R33, R71, R70 ;  /* 0x000000464721723e */ /* 0x004fc600000010ff */
[----:B------:R2:W-:Y:S01]  /*19360*/  STS [R13+0x4080], R36 ;  /* 0x004080240d007388 */ /* 0x0005e20000000800 */
[----:B------:R-:W-:-:S03]  /*19370*/  F2FP.BF16.PACK_AB R24, R77, R76 ;  /* 0x0000004c4d18723e */ /* 0x000fc600000010ff */
[----:B------:R-:W-:Y:S01]  /*19380*/  STS [R13+0x4480], R38 ;  /* 0x004480260d007388 */ /* 0x000fe20000000800 */
        /* <DEDUP_REMOVED lines=11> */
[----:B------:R-:W-:Y:S04]  /*19440*/  STS [R12+0x4400], R33 ;  /* 0x004400210c007388 */ /* 0x000fe80000000800 */
[----:B------:R-:W-:Y:S01]  /*19450*/  STS [R22+0x8080], R35 ;  /* 0x0080802316007388 */ /* 0x000fe20000000800 */
[----:B------:R-:W-:-:S03]  /*19460*/  F2FP.BF16.PACK_AB R23, R95, R94 ;  /* 0x0000005e5f17723e */ /* 0x000fc600000010ff */
[----:B------:R2:W-:Y:S01]  /*19470*/  STS [R22+0x8480], R37 ;  /* 0x0084802516007388 */ /* 0x0005e20000000800 */
[----:B------:R-:W-:-:S03]  /*19480*/  F2FP.BF16.PACK_AB R25, R93, R92 ;  /* 0x0000005c5d19723e */ /* 0x000fc600000010ff */
[----:B------:R-:W-:Y:S01]  /*19490*/  STS [R21+0x8000], R24 ;  /* 0x0080001815007388 */ /* 0x000fe20000000800 */
[----:B---3--:R-:W-:-:S03]  /*194a0*/  F2FP.BF16.PACK_AB R27, R103, R102 ;  /* 0x00000066671b723e */ /* 0x008fc600000010ff */
[----:B------:R3:W-:Y:S01]  /*194b0*/  STS [R21+0x8400], R26 ;  /* 0x0084001a15007388 */ /* 0x0007e20000000800 */
[----:B-1----:R-:W-:-:S03]  /*194c0*/  F2FP.BF16.PACK_AB R29, R99, R98 ;  /* 0x00000062631d723e */ /* 0x002fc600000010ff */
[----:B------:R-:W-:Y:S01]  /*194d0*/  STS [R17+0x8080], R28 ;  /* 0x0080801c11007388 */ /* 0x000fe20000000800 */
[----:B----4-:R-:W-:-:S03]  /*194e0*/  F2FP.BF16.PACK_AB R31, R101, R100 ;  /* 0x00000064651f723e */ /* 0x010fc600000010ff */
[----:B------:R1:W-:Y:S04]  /*194f0*/  STS [R17+0x8480], R30 ;  /* 0x0084801e11007388 */ /* 0x0003e80000000800 */
[----:B------:R-:W-:Y:S04]  /*19500*/  STS [R19+0x8000], R34 ;  /* 0x0080002213007388 */ /* 0x000fe80000000800 */
[----:B------:R4:W-:Y:S01]  /*19510*/  STS [R19+0x8400], R32 ;  /* 0x0084002013007388 */ /* 0x0009e20000000800 */
[----:B--2---:R-:W-:-:S03]  /*19520*/  F2FP.BF16.PACK_AB R22, R91, R90 ;  /* 0x0000005a5b16723e */ /* 0x004fc600000010ff */
[----:B------:R-:W-:Y:S04]  /*19530*/  STS [R13+0x8080], R36 ;  /* 0x008080240d007388 */ /* 0x000fe80000000800 */
[----:B------:R2:W-:Y:S01]  /*19540*/  STS [R13+0x8480], R22 ;  /* 0x008480160d007388 */ /* 0x0005e20000000800 */
[----:B---3--:R-:W-:-:S03]  /*19550*/  F2FP.BF16.PACK_AB R21, R97, R96 ;  /* 0x000000606115723e */ /* 0x008fc600000010ff */
[----:B------:R3:W-:Y:S04]  /*19560*/  STS [R20+0x8000], R25 ;  /* 0x0080001914007388 */ /* 0x0007e80000000800 */
[----:B------:R-:W-:Y:S01]  /*19570*/  STS [R20+0x8400], R23 ;  /* 0x0084001714007388 */ /* 0x000fe20000000800 */
[----:B-1----:R-:W-:-:S03]  /*19580*/  IMAD.MOV.U32 R17, RZ, RZ, RZ ;  /* 0x000000ffff117224 */ /* 0x002fc600078e00ff */
[----:B------:R1:W-:Y:S04]  /*19590*/  STS [R18+0x8080], R21 ;  /* 0x0080801512007388 */ /* 0x0003e80000000800 */
[----:B------:R1:W-:Y:S01]  /*195a0*/  STS [R18+0x8480], R29 ;  /* 0x0084801d12007388 */ /* 0x0003e20000000800 */
[----:B----4-:R-:W-:Y:S02]  /*195b0*/  SHF.R.S32.HI R19, RZ, 0x1f, R224 ;  /* 0x0000001fff137819 */ /* 0x010fe400000114e0 */
[C---:B------:R-:W-:Y:S01]  /*195c0*/  @P1 LEA R32, P0, R224.reuse, c[0x0][0x508], 0x2 ;  /* 0x00014200e0201a11 */ /* 0x040fe200078010ff */
[----:B------:R4:W-:Y:S03]  /*195d0*/  STS [R12+0x8000], R31 ;  /* 0x0080001f0c007388 */ /* 0x0009e60000000800 */
[----:B------:R-:W-:Y:S01]  /*195e0*/  @P1 LEA.HI.X R33, R224, c[0x0][0x50c], R19, 0x2, P0 ;  /* 0x00014300e0211a11 */ /* 0x000fe200000f1413 */
[----:B------:R4:W-:Y:S01]  /*195f0*/  STS [R12+0x8400], R27 ;  /* 0x0084001b0c007388 */ /* 0x0009e20000000800 */
[----:B--2---:R-:W-:-:S03]  /*19600*/  IMAD.MOV.U32 R13, RZ, RZ, c[0x0][0x388] ;  /* 0x0000e200ff0d7624 */ /* 0x004fc600078e00ff */
[----:B------:R-:W-:Y:S01]  /*19610*/  BAR.SYNC.DEFER_BLOCKING 0x1, 0x100 ;  /* 0x0044000000007b1d */ /* 0x000fe20000010000 */
[----:B---3--:R-:W-:-:S04]  /*19620*/  IMAD.MOV.U32 R25, RZ, RZ, 0x4 ;  /* 0x00000004ff197424 */ /* 0x008fc800078e00ff */
[----:B-1----:R-:W-:Y:S01]  /*19630*/  IMAD.WIDE R20, R224, R25, c[0x0][0x500] ;  /* 0x00014000e0147625 */ /* 0x002fe200078e0219 */
[----:B------:R4:W5:Y:S04]  /*19640*/  @P1 LDG.E R13, [R32.64] ;  /* 0x00000008200d1981 */ /* 0x000968000c1e1900 */
[----:B------:R4:W5:Y:S01]  /*19650*/  @P2 LDG.E R17, [R20.64] ;  /* 0x0000000814112981 */ /* 0x000962000c1e1900 */
[----:B------:R-:W-:-:S04]  /*19660*/  ISETP.NE.AND P0, PT, R210, RZ, PT ;  /* 0x000000ffd200720c */ /* 0x000fc80003f05270 */
[----:B------:R-:W-:Y:S01]  /*19670*/  SEL R210, R210, c[0x0][0x3d4], P0 ;  /* 0x0000f500d2d27a07 */ /* 0x000fe20000000000 */
[----:B------:R-:W-:Y:S05]  /*19680*/  @P1 BRA `(.L_x_2374) ;  /* 0x0000004000001947 */ /* 0x000fea0003800000 */
[----:B------:R-:W-:Y:S05]  /*19690*/  @!P2 BRA `(.L_x_2374) ;  /* 0x000000300000a947 */ /* 0x000fea0003800000 */
[----:B-----5:R-:W2:Y:S04]  /*196a0*/  LDG.E R13, [R20.64] ;  /* 0x00000008140d7981 */ /* 0x020ea8000c1e1900 */
[----:B----4-:R-:W2:Y:S02]  /*196b0*/  LDG.E R12, [R20.64+0x4] ;  /* 0x00000408140c7981 */ /* 0x010ea4000c1e1900 */
[----:B--2---:R-:W-:Y:S02]  /*196c0*/  IADD3 R13, -R13, R12, RZ ;  /* 0x0000000c0d0d7210 */ /* 0x004fe40007ffe1ff */
.L_x_2374:
[----:B------:R-:W-:Y:S01]  /*196d0*/  IMAD.MOV.U32 R34, RZ, RZ, 0x368 ;  /* 0x00000368ff227424 */ /* 0x000fe200078e00ff */
[----:B------:R-:W-:Y:S01]  /*196e0*/  ISETP.GT.AND P2, PT, R210, 0x1, PT ;  /* 0x00000001d200780c */ /* 0x000fe20003f44270 */
[----:B----4-:R-:W-:Y:S01]  /*196f0*/  IMAD.MOV.U32 R12, RZ, RZ, c[0x0][0x4e8] ;  /* 0x00013a00ff0c7624 */ /* 0x010fe200078e00ff */
[----:B------:R-:W-:Y:S01]  /*19700*/  ISETP.NE.U32.AND P0, PT, RZ, c[0x0][0x500], PT ;  /* 0x00014000ff007a0c */ /* 0x000fe20003f05070 */
[----:B------:R-:W-:Y:S01]  /*19710*/  IMAD.IADD R18, R222, 0x1, R209 ;  /* 0x00000001de127824 */ /* 0x000fe200078e02d1 */
[----:B------:R-:W-:Y:S01]  /*19720*/  SEL R34, R34, 0x328, P2 ;  /* 0x0000032822227807 */ /* 0x000fe20001000000 */
[----:B-----5:R-:W-:Y:S01]  /*19730*/  IMAD R13, R13, c[0x0][0x4e8], RZ ;  /* 0x00013a000d0d7a24 */ /* 0x020fe200078e02ff */
[----:B------:R-:W-:Y:S01]  /*19740*/  ISETP.NE.AND.EX P0, PT, RZ, c[0x0][0x504], PT, P0 ;  /* 0x00014100ff007a0c */ /* 0x000fe20003f05300 */
[----:B------:R-:W-:Y:S01]  /*19750*/  IMAD.MOV.U32 R24, RZ, RZ, R18 ;  /* 0x000000ffff187224 */ /* 0x000fe200078e0012 */
[----:B------:R-:W1:Y:S01]  /*19760*/  LDC.64 R20, c[0x0][R34+0x170] ;  /* 0x00005c0022147b82 */ /* 0x000e620000000a00 */
[----:B------:R-:W-:-:S02]  /*19770*/  ISETP.NE.AND P3, PT, R12, 0x1, PT ;  /* 0x000000010c00780c */ /* 0x000fc40003f65270 */
[----:B------:R-:W-:Y:S02]  /*19780*/  SEL R224, R224, RZ, !P0 ;  /* 0x000000ffe0e07207 */ /* 0x000fe40004000000 */
[----:B------:R-:W-:Y:S02]  /*19790*/  SEL R19, R19, RZ, !P0 ;  /* 0x000000ff13137207 */ /* 0x000fe40004000000 */
[----:B------:R-:W-:Y:S01]  /*197a0*/  SEL R25, R227, RZ, P2 ;  /* 0x000000ffe3197207 */ /* 0x000fe20001000000 */
[----:B------:R-:W2:Y:S08]  /*197b0*/  LDC.64 R22, c[0x0][R34+0x168] ;  /* 0x00005a0022167b82 */ /* 0x000eb00000000a00 */
[----:B------:R-:W3:Y:S08]  /*197c0*/  LDC.64 R28, c[0x0][R34+0x178] ;  /* 0x00005e00221c7b82 */ /* 0x000ef00000000a00 */
[----:B------:R-:W4:Y:S01]  /*197d0*/  LDC.64 R26, c[0x0][R34+0x160] ;  /* 0x00005800221a7b82 */ /* 0x000f220000000a00 */
[----:B-1----:R-:W-:-:S02]  /*197e0*/  IMAD R12, R21, R224, RZ ;  /* 0x000000e0150c7224 */ /* 0x002fc400078e02ff */
[----:B------:R-:W-:-:S04]  /*197f0*/  IMAD.WIDE.U32 R32, R20, R224, RZ ;  /* 0x000000e014207225 */ /* 0x000fc800078e00ff */
[----:B------:R-:W-:Y:S02]  /*19800*/  IMAD R12, R20, R19, R12 ;  /* 0x00000013140c7224 */ /* 0x000fe400078e020c */
[----:B------:R-:W-:-:S04]  /*19810*/  @P3 IMAD.HI.U32 R19, R18, c[0x0][0x4ec], RZ ;  /* 0x00013b0012133a27 */ /* 0x000fc800078e00ff */
[-C--:B--2---:R-:W-:Y:S01]  /*19820*/  IMAD.WIDE.U32 R30, R22, R225.reuse, RZ ;  /* 0x000000e1161e7225 */ /* 0x084fe200078e00ff */
[----:B------:R-:W-:Y:S02]  /*19830*/  @P3 SHF.R.U32.HI R24, RZ, c[0x0][0x4f0], R19 ;  /* 0x00013c00ff183a19 */ /* 0x000fe40000011613 */
[--C-:B------:R-:W-:Y:S01]  /*19840*/  SHF.R.S32.HI R19, RZ, 0x1f, R17.reuse ;  /* 0x0000001fff137819 */ /* 0x100fe20000011411 */
[----:B------:R-:W-:Y:S01]  /*19850*/  IMAD R20, R23, R225, RZ ;  /* 0x000000e117147224 */ /* 0x000fe200078e02ff */
[----:B------:R-:W-:Y:S01]  /*19860*/  IADD3 R23, P1, P0, R32, R30, R17 ;  /* 0x0000001e20177210 */ /* 0x000fe2000783e011 */
[----:B------:R-:W-:Y:S02]  /*19870*/  IMAD.IADD R12, R33, 0x1, R12 ;  /* 0x00000001210c7824 */ /* 0x000fe400078e020c */
[----:B------:R-:W-:Y:S02]  /*19880*/  IMAD.IADD R20, R31, 0x1, R20 ;  /* 0x000000011f147824 */ /* 0x000fe400078e0214 */
[----:B---3--:R-:W-:-:S02]  /*19890*/  IMAD R22, R29, R25, RZ ;  /* 0x000000191d167224 */ /* 0x008fc400078e02ff */
[--C-:B------:R-:W-:Y:S01]  /*198a0*/  IMAD.MOV R21, RZ, RZ, -R24.reuse ;  /* 0x000000ffff157224 */ /* 0x100fe200078e0a18 */
[----:B------:R-:W-:Y:S01]  /*198b0*/  IADD3.X R12, R12, R20, R19, P1, P0 ;  /* 0x000000140c0c7210 */ /* 0x000fe20000fe0413 */
[----:B------:R-:W-:Y:S01]  /*198c0*/  IMAD.WIDE.U32 R28, R28, R25, RZ ;  /* 0x000000191c1c7225 */ /* 0x000fe200078e00ff */
[----:B------:R-:W-:-:S03]  /*198d0*/  SHF.R.S32.HI R20, RZ, 0x1f, R24 ;  /* 0x0000001fff147819 */ /* 0x000fc60000011418 */
[----:B------:R-:W-:Y:S01]  /*198e0*/  IMAD R21, R21, c[0x0][0x4e8], R18 ;  /* 0x00013a0015157a24 */ /* 0x000fe200078e0212 */
[----:B------:R-:W-:Y:S01]  /*198f0*/  IADD3 R28, P1, P0, R24, R23, R28 ;  /* 0x00000017181c7210 */ /* 0x000fe2000783e01c */
[----:B------:R-:W-:Y:S02]  /*19900*/  IMAD.IADD R25, R29, 0x1, R22 ;  /* 0x000000011d197824 */ /* 0x000fe400078e0216 */
[----:B----4-:R-:W-:Y:S01]  /*19910*/  IMAD R23, R27, R21, RZ ;  /* 0x000000151b177224 */ /* 0x010fe200078e02ff */
        /* <DEDUP_REMOVED lines=9> */
[----:B------:R-:W-:Y:S01]  /*199b0*/  SEL R20, R20, c[0x0][0x454], P2 ;  /* 0x0001150014147a07 */ /* 0x000fe20001000000 */
[----:B------:R-:W-:Y:S03]  /*199c0*/  SHFL.IDX PT, R24, R12, RZ, 0x1c1f ;  /* 0x001c1fff0c187589 */ /* 0x000fe600000e0000 */
[----:B------:R-:W-:Y:S01]  /*199d0*/  LEA.HI.X R21, R28, R20, R21, 0x2, P0 ;  /* 0x000000141c157211 */ /* 0x000fe200000f1415 */
[----:B------:R-:W-:Y:S01]  /*199e0*/  SHFL.IDX PT, R26, R12, 0x1, 0x1c1f ;  /* 0x003c1f000c1a7f89 */ /* 0x000fe200000e0000 */
[----:B------:R-:W-:Y:S01]  /*199f0*/  IMAD.IADD R20, R216, 0x1, R209 ;  /* 0x00000001d8147824 */ /* 0x000fe200078e02d1 */
[----:B------:R-:W-:Y:S02]  /*19a00*/  LOP3.LUT P0, RZ, R217, 0x3, RZ, 0xc0, !PT ;  /* 0x00000003d9ff7812 */ /* 0x000fe4000780c0ff */
[----:B------:R-:W1:Y:S02]  /*19a10*/  SHFL.IDX PT, R25, R21, RZ, 0x1c1f ;  /* 0x001c1fff15197589 */ /* 0x000e6400000e0000 */
[----:B------:R-:W-:-:S02]  /*19a20*/  IADD3 R22, R20, 0x8, RZ ;  /* 0x0000000814167810 */ /* 0x000fc40007ffe0ff */
[----:B------:R-:W2:Y:S01]  /*19a30*/  SHFL.IDX PT, R27, R21, 0x1, 0x1c1f ;  /* 0x003c1f00151b7f89 */ /* 0x000ea200000e0000 */
[-C--:B------:R-:W-:Y:S02]  /*19a40*/  ISETP.GE.OR P1, PT, R20, R13.reuse, P0 ;  /* 0x0000000d1400720c */ /* 0x080fe40000726670 */
[----:B------:R-:W-:-:S11]  /*19a50*/  ISETP.GE.OR P0, PT, R22, R13, P0 ;  /* 0x0000000d1600720c */ /* 0x000fd60000706670 */
[----:B-1----:R1:W-:Y:S01]  /*19a60*/  @!P1 ST.E [R24.64], R16 ;  /* 0x0000001018009985 */ /* 0x0023e2000c101908 */
[----:B------:R-:W-:-:S03]  /*19a70*/  ISETP.GE.AND P1, PT, R22, R13, PT ;  /* 0x0000000d1600720c */ /* 0x000fc60003f26270 */
[----:B--2---:R1:W-:Y:S01]  /*19a80*/  @!P0 ST.E [R26.64], R2 ;  /* 0x000000021a008985 */ /* 0x0043e2000c101908 */
[----:B------:R-:W-:Y:S02]  /*19a90*/  ISETP.GE.AND P0, PT, R20, R13, PT ;  /* 0x0000000d1400720c */ /* 0x000fe40003f06270 */
[----:B------:R-:W-:Y:S01]  /*19aa0*/  P2R R12, PR, RZ, 0x2 ;  /* 0x00000002ff0c7803 */ /* 0x000fe20000000000 */
[----:B------:R-:W-:Y:S05]  /*19ab0*/  @P2 BRA `(.L_x_2375) ;  /* 0x0000083000002947 */ /* 0x000fea0003800000 */
[-C--:B------:R-:W-:Y:S01]  /*19ac0*/  LEA.HI R14, R0, R213.reuse, RZ, 0x3 ;  /* 0x000000d5000e7211 */ /* 0x080fe200078f18ff */
[----:B-1----:R-:W-:Y:S01]  /*19ad0*/  IMAD R2, R19, c[0x0][0x3a0], RZ ;  /* 0x0000e80013027a24 */ /* 0x002fe200078e02ff */
[----:B------:R1:W2:Y:S01]  /*19ae0*/  LDS.128 R64, [R138+0x80] ;  /* 0x000080008a407984 */ /* 0x0002a20000000c00 */
[C---:B------:R-:W-:Y:S01]  /*19af0*/  IMAD.WIDE.U32 R6, R17.reuse, c[0x0][0x3a0], RZ ;  /* 0x0000e80011067a25 */ /* 0x040fe200078e00ff */
[----:B------:R-:W-:Y:S02]  /*19b00*/  LOP3.LUT R0, R14, 0xfffffff8, RZ, 0xc0, !PT ;  /* 0xfffffff80e007812 */ /* 0x000fe400078ec0ff */
[----:B------:R-:W-:Y:S01]  /*19b10*/  SHF.R.S32.HI R14, RZ, 0x3, R14 ;  /* 0x00000003ff0e7819 */ /* 0x000fe2000001140e */
[----:B------:R-:W-:Y:S01]  /*19b20*/  IMAD R17, R17, c[0x0][0x3a4], R2 ;  /* 0x0000e90011117a24 */ /* 0x000fe200078e0202 */
[----:B------:R-:W-:Y:S01]  /*19b30*/  IADD3 R5, -R0, R213, RZ ;  /* 0x000000d500057210 */ /* 0x000fe20007ffe1ff */
[----:B------:R1:W3:Y:S01]  /*19b40*/  LDS.128 R60, [R138+0x1080] ;  /* 0x001080008a3c7984 */ /* 0x0002e20000000c00 */
[----:B------:R-:W-:-:S02]  /*19b50*/  SHF.R.S32.HI R2, RZ, 0x1f, R224 ;  /* 0x0000001fff027819 */ /* 0x000fc400000114e0 */
[----:B------:R-:W-:Y:S01]  /*19b60*/  IADD3 R7, R7, R17, RZ ;  /* 0x0000001107077210 */ /* 0x000fe20007ffe0ff */
[----:B------:R1:W4:Y:S01]  /*19b70*/  LDS.128 R56, [R138+0x2080] ;  /* 0x002080008a387984 */ /* 0x0003220000000c00 */
[----:B------:R-:W-:Y:S01]  /*19b80*/  LEA R0, R5, R14, 0x5 ;  /* 0x0000000e05007211 */ /* 0x000fe200078e28ff */
[----:B------:R-:W-:Y:S01]  /*19b90*/  IMAD R5, R2, c[0x0][0x3f0], RZ ;  /* 0x0000fc0002057a24 */ /* 0x000fe200078e02ff */
[----:B------:R-:W-:Y:S01]  /*19ba0*/  IADD3 R14, R14, R209, RZ ;  /* 0x000000d10e0e7210 */ /* 0x000fe20007ffe0ff */
[----:B------:R-:W-:Y:S01]  /*19bb0*/  IMAD.WIDE.U32 R6, R225, c[0x0][0x3e8], R6 ;  /* 0x0000fa00e1067a25 */ /* 0x000fe200078e0006 */
[----:B------:R-:W-:Y:S01]  /*19bc0*/  IADD3 R0, R209, R0, RZ ;  /* 0x00000000d1007210 */ /* 0x000fe20007ffe0ff */
[----:B------:R1:W1:Y:S02]  /*19bd0*/  LDS.128 R52, [R138+0x3080] ;  /* 0x003080008a347984 */ /* 0x0002640000000c00 */
[----:B------:R-:W-:Y:S01]  /*19be0*/  IMAD R7, R225, c[0x0][0x3ec], R7 ;  /* 0x0000fb00e1077a24 */ /* 0x000fe200078e0207 */
[----:B------:R-:W-:Y:S01]  /*19bf0*/  MOV R8, R0 ;  /* 0x0000000000087202 */ /* 0x000fe20000000f00 */
[----:B------:R-:W-:Y:S01]  /*19c00*/  @P3 IMAD.HI.U32 R4, R0, c[0x0][0x4ec], RZ ;  /* 0x00013b0000043a27 */ /* 0x000fe200078e00ff */
[----:B------:R1:W1:Y:S03]  /*19c10*/  LDS.128 R48, [R138+0x4080] ;  /* 0x004080008a307984 */ /* 0x0002660000000c00 */
[C---:B------:R-:W-:Y:S01]  /*19c20*/  IMAD R2, R224.reuse, c[0x0][0x3f4], R5 ;  /* 0x0000fd00e0027a24 */ /* 0x040fe200078e0205 */
[----:B------:R-:W-:Y:S01]  /*19c30*/  @P3 SHF.R.U32.HI R8, RZ, c[0x0][0x4f0], R4 ;  /* 0x00013c00ff083a19 */ /* 0x000fe20000011604 */
[----:B------:R-:W-:Y:S01]  /*19c40*/  IMAD.WIDE.U32 R16, R224, c[0x0][0x3f0], R6 ;  /* 0x0000fc00e0107a25 */ /* 0x000fe200078e0006 */
[----:B------:R1:W1:Y:S02]  /*19c50*/  LDS.128 R44, [R138+0x5080] ;  /* 0x005080008a2c7984 */ /* 0x0002640000000c00 */
        /* <DEDUP_REMOVED lines=22> */
[----:B--234-:R2:W3:Y:S02]  /*19dc0*/  SHFL.IDX PT, R22, R18, RZ, 0x181f ;  /* 0x00181fff12167589 */ /* 0x01c4e400000e0000 */
.L_x_2443:
[----:B------:R-:W-:Y:S05]  /*19dd0*/  BRA.DIV ~URZ, `(.L_x_2377) ;  /* 0x00003a827f007947 */ /* 0x000fea000b800000 */
[----:B------:R4:W2:Y:S02]  /*19de0*/  SHFL.IDX PT, R2, R8, RZ, 0x181f ;  /* 0x00181fff08027589 */ /* 0x0008a400000e0000 */
.L_x_2444:
        /* <DEDUP_REMOVED lines=18> */
.L_x_2379:
[----:B------:R-:W-:Y:S05]  /*19f10*/  BSYNC B0 ;  /* 0x0000000000007941 */ /* 0x000fea0003800000 */
.L_x_2378:
[----:B------:R-:W-:Y:S05]  /*19f20*/  BRA.DIV ~URZ, `(.L_x_2380) ;  /* 0x000039927f007947 */ /* 0x000fea000b800000 */
[----:B---3--:R3:W4:Y:S04]  /*19f30*/  SHFL.IDX PT, R22, R18, 0x1, 0x181f ;  /* 0x00381f0012167f89 */ /* 0x00872800000e0000 */
[----:B--2---:R3:W2:Y:S02]  /*19f40*/  SHFL.IDX PT, R2, R8, 0x1, 0x181f ;  /* 0x00381f0008027f89 */ /* 0x0046a400000e0000 */
.L_x_2445:
        /* <DEDUP_REMOVED lines=9> */
[----:B-1----:R-:W-:Y:S02]  /*19fe0*/  @!P0 LEA R32, P3, R214, R2, 0x1 ;  /* 0x00000002d6208211 */ /* 0x002fe400078608ff */
[-C--:B----4-:R-:W-:Y:S02]  /*19ff0*/  @!P2 LEA.HI.X R21, R228, R22.reuse, R15, 0x1, P5 ;  /* 0x00000016e415a211 */ /* 0x090fe400028f0c0f */
[-C--:B------:R-:W-:Y:S02]  /*1a000*/  @!P1 LEA.HI.X R17, R215, R22.reuse, R12, 0x1, P4 ;  /* 0x00000016d7119211 */ /* 0x080fe400020f0c0c */
[----:B------:R-:W-:Y:S01]  /*1a010*/  @!P0 LEA.HI.X R33, R214, R22, R9, 0x1, P3 ;  /* 0x00000016d6218211 */ /* 0x000fe200018f0c09 */
[----:B------:R1:W-:Y:S04]  /*1a020*/  @!P2 ST.E.128 [R20.64], R60 ;  /* 0x0000003c1400a985 */ /* 0x0003e8000c101d08 */
[----:B------:R1:W-:Y:S04]  /*1a030*/  @!P1 ST.E.128 [R16.64], R44 ;  /* 0x0000002c10009985 */ /* 0x0003e8000c101d08 */
[----:B------:R1:W-:Y:S02]  /*1a040*/  @!P0 ST.E.128 [R32.64], R28 ;  /* 0x0000001c20008985 */ /* 0x0003e4000c101d08 */
.L_x_2382:
[----:B------:R-:W-:Y:S05]  /*1a050*/  BSYNC B0 ;  /* 0x0000000000007941 */ /* 0x000fea0003800000 */
.L_x_2381:
[----:B------:R-:W-:Y:S05]  /*1a060*/  BRA.DIV ~URZ, `(.L_x_2383) ;  /* 0x000039127f007947 */ /* 0x000fea000b800000 */
[----:B----4-:R4:W3:Y:S02]  /*1a070*/  SHFL.IDX PT, R22, R18, 0x2, 0x181f ;  /* 0x00581f0012167f89 */ /* 0x0108e400000e0000 */
.L_x_2446:
[----:B------:R-:W-:Y:S05]  /*1a080*/  BRA.DIV ~URZ, `(.L_x_2384) ;  /* 0x000039627f007947 */ /* 0x000fea000b800000 */
[----:B--2---:R2:W4:Y:S02]  /*1a090*/  SHFL.IDX PT, R2, R8, 0x2, 0x181f ;  /* 0x00581f0008027f89 */ /* 0x00452400000e0000 */
.L_x_2447:
[----:B------:R-:W-:Y:S01]  /*1a0a0*/  IADD3 R0, R14, 0x40, RZ ;  /* 0x000000400e007810 */ /* 0x000fe20007ffe0ff */
[----:B------:R-:W-:Y:S03]  /*1a0b0*/  BSSY B0, `(.L_x_2385) ;  /* 0x000000f000007945 */ /* 0x000fe60003800000 */
[----:B------:R-:W-:-:S13]  /*1a0c0*/  ISETP.GE.AND P0, PT, R0, R13, PT ;  /* 0x0000000d0000720c */ /* 0x000fda0003f06270 */
[----:B------:R-:W-:Y:S05]  /*1a0d0*/  @P0 BRA `(.L_x_2386) ;  /* 0x000000c000000947 */ /* 0x000fea0003800000 */
[----:B------:R-:W-:Y:S02]  /*1a0e0*/  ISETP.GE.AND P2, PT, R228, c[0x0][0x3c8], PT ;  /* 0x0000f200e4007a0c */ /* 0x000fe40003f46270 */
[----:B------:R-:W-:Y:S02]  /*1a0f0*/  ISETP.GE.AND P1, PT, R215, c[0x0][0x3c8], PT ;  /* 0x0000f200d7007a0c */ /* 0x000fe40003f26270 */
[----:B------:R-:W-:-:S09]  /*1a100*/  ISETP.GE.AND P0, PT, R214, c[0x0][0x3c8], PT ;  /* 0x0000f200d6007a0c */ /* 0x000fd20003f06270 */
[-C--:B-1--4-:R-:W-:Y:S02]  /*1a110*/  @!P2 LEA R20, P5, R228, R2.reuse, 0x1 ;  /* 0x00000002e414a211 */ /* 0x092fe400078a08ff */
[CC--:B------:R-:W-:Y:S02]  /*1a120*/  @!P1 LEA R16, P4, R215.reuse, R2.reuse, 0x1 ;  /* 0x00000002d7109211 */ /* 0x0c0fe400078808ff */
[----:B------:R-:W-:Y:S02]  /*1a130*/  @!P0 LEA R28, P3, R214, R2, 0x1 ;  /* 0x00000002d61c8211 */ /* 0x000fe400078608ff */
[-C--:B---3--:R-:W-:Y:S02]  /*1a140*/  @!P2 LEA.HI.X R21, R228, R22.reuse, R15, 0x1, P5 ;  /* 0x00000016e415a211 */ /* 0x088fe400028f0c0f */
[-C--:B------:R-:W-:Y:S02]  /*1a150*/  @!P1 LEA.HI.X R17, R215, R22.reuse, R12, 0x1, P4 ;  /* 0x00000016d7119211 */ /* 0x080fe400020f0c0c */
[----:B------:R-:W-:Y:S01]  /*1a160*/  @!P0 LEA.HI.X R29, R214, R22, R9, 0x1, P3 ;  /* 0x00000016d61d8211 */ /* 0x000fe200018f0c09 */
[----:B------:R1:W-:Y:S04]  /*1a170*/  @!P2 ST.E.128 [R20.64], R56 ;  /* 0x000000381400a985 */ /* 0x0003e8000c101d08 */
[----:B------:R1:W-:Y:S04]  /*1a180*/  @!P1 ST.E.128 [R16.64], R40 ;  /* 0x0000002810009985 */ /* 0x0003e8000c101d08 */
[----:B------:R1:W-:Y:S02]  /*1a190*/  @!P0 ST.E.128 [R28.64], R24 ;  /* 0x000000181c008985 */ /* 0x0003e4000c101d08 */
.L_x_2386:
[----:B------:R-:W-:Y:S05]  /*1a1a0*/  BSYNC B0 ;  /* 0x0000000000007941 */ /* 0x000fea0003800000 */
.L_x_2385:
[----:B------:R-:W-:Y:S05]  /*1a1b0*/  BRA.DIV ~URZ, `(.L_x_2387) ;  /* 0x000038927f007947 */ /* 0x000fea000b800000 */
[----:B---34-:R-:W3:Y:S04]  /*1a1c0*/  SHFL.IDX PT, R18, R18, 0x3, 0x181f ;  /* 0x00781f0012127f89 */ /* 0x018ee800000e0000 */
[----:B------:R4:W2:Y:S02]  /*1a1d0*/  SHFL.IDX PT, R2, R8, 0x3, 0x181f ;  /* 0x00781f0008027f89 */ /* 0x0008a400000e0000 */
.L_x_2448:
[----:B------:R-:W-:-:S04]  /*1a1e0*/  IADD3 R14, R14, 0x60, RZ ;  /* 0x000000600e0e7810 */ /* 0x000fc80007ffe0ff */
[----:B------:R-:W-:-:S13]  /*1a1f0*/  ISETP.GE.AND P0, PT, R14, R13, PT ;  /* 0x0000000d0e00720c */ /* 0x000fda0003f06270 */
[----:B------:R-:W-:Y:S05]  /*1a200*/  @P0 BRA `(.L_x_2388) ;  /* 0x00001ed000000947 */ /* 0x000fea0003800000 */
[----:B------:R-:W-:Y:S02]  /*1a210*/  ISETP.GE.AND P1, PT, R228, c[0x0][0x3c8], PT ;  /* 0x0000f200e4007a0c */ /* 0x000fe40003f26270 */
[----:B------:R-:W-:-:S11]  /*1a220*/  ISETP.GE.AND P0, PT, R215, c[0x0][0x3c8], PT ;  /* 0x0000f200d7007a0c */ /* 0x000fd60003f06270 */
[CC--:B-12---:R-:W-:Y:S02]  /*1a230*/  @!P1 LEA R16, P3, R228.reuse, R2.reuse, 0x1 ;  /* 0x00000002e4109211 */ /* 0x0c6fe400078608ff */
[C---:B------:R-:W-:Y:S02]  /*1a240*/  @!P0 LEA R14, P2, R215.reuse, R2, 0x1 ;  /* 0x00000002d70e8211 */ /* 0x040fe400078408ff */
[-C--:B---3--:R-:W-:Y:S02]  /*1a250*/  @!P1 LEA.HI.X R17, R228, R18.reuse, R15, 0x1, P3 ;  /* 0x00000012e4119211 */ /* 0x088fe400018f0c0f */
[----:B------:R-:W-:-:S03]  /*1a260*/  @!P0 LEA.HI.X R15, R215, R18, R12, 0x1, P2 ;  /* 0x00000012d70f8211 */ /* 0x000fc600010f0c0c */
[----:B------:R1:W-:Y:S04]  /*1a270*/  @!P1 ST.E.128 [R16.64], R52 ;  /* 0x0000003410009985 */ /* 0x0003e8000c101d08 */
[----:B------:R1:W-:Y:S01]  /*1a280*/  @!P0 ST.E.128 [R14.64], R36 ;  /* 0x000000240e008985 */ /* 0x0003e2000c101d08 */
[----:B------:R-:W-:-:S13]  /*1a290*/  ISETP.GE.AND P0, PT, R214, c[0x0][0x3c8], PT ;  /* 0x0000f200d6007a0c */ /* 0x000fda0003f06270 */
[----:B------:R-:W-:Y:S05]  /*1a2a0*/  @P0 BRA `(.L_x_2388) ;  /* 0x00001e3000000947 */ /* 0x000fea0003800000 */
[----:B----4-:R-:W-:-:S04]  /*1a2b0*/  LEA R8, P0, R214, R2, 0x1 ;  /* 0x00000002d6087211 */ /* 0x010fc800078008ff */
[----:B------:R-:W-:-:S05]  /*1a2c0*/  LEA.HI.X R9, R214, R18, R9, 0x1, P0 ;  /* 0x00000012d6097211 */ /* 0x000fca00000f0c09 */
[----:B------:R2:W-:Y:S01]  /*1a2d0*/  ST.E.128 [R8.64], R4 ;  /* 0x0000000408007985 */ /* 0x0005e2000c101d08 */
[----:B------:R-:W-:Y:S05]  /*1a2e0*/  BRA `(.L_x_2388) ;  /* 0x00001df000007947 */ /* 0x000fea0003800000 */
.L_x_2375:
[----:B------:R-:W-:Y:S01]  /*1a2f0*/  IMAD R0, R19, c[0x0][0x408], RZ ;  /* 0x0001020013007a24 */ /* 0x000fe200078e02ff */
[----:B-1----:R-:W-:Y:S01]  /*1a300*/  MOV R2, R18 ;  /* 0x0000001200027202 */ /* 0x002fe20000000f00 */
[----:B------:R-:W-:-:S04]  /*1a310*/  IMAD.WIDE.U32 R20, R17, c[0x0][0x408], RZ ;  /* 0x0001020011147a25 */ /* 0x000fc800078e00ff */
[----:B------:R-:W-:-:S05]  /*1a320*/  IMAD R0, R17, c[0x0][0x40c], R0 ;  /* 0x0001030011007a24 */ /* 0x000fca00078e0200 */
[----:B------:R-:W-:Y:S02]  /*1a330*/  IADD3 R21, R21, R0, RZ ;  /* 0x0000000015157210 */ /* 0x000fe40007ffe0ff */
[----:B------:R-:W-:-:S03]  /*1a340*/  SHF.R.S32.HI R0, RZ, 0x1f, R224 ;  /* 0x0000001fff007819 */ /* 0x000fc600000114e0 */
[----:B------:R-:W-:-:S04]  /*1a350*/  IMAD.WIDE.U32 R16, R225, c[0x0][0x438], R20 ;  /* 0x00010e00e1107a25 */ /* 0x000fc800078e0014 */
[----:B------:R-:W-:Y:S02]  /*1a360*/  IMAD R13, R0, c[0x0][0x440], RZ ;  /* 0x00011000000d7a24 */ /* 0x000fe400078e02ff */
[----:B------:R-:W-:Y:S02]  /*1a370*/  IMAD R17, R225, c[0x0][0x43c], R17 ;  /* 0x00010f00e1117a24 */ /* 0x000fe400078e0211 */
[----:B------:R-:W-:-:S04]  /*1a380*/  @P3 IMAD.HI.U32 R0, R18, c[0x0][0x4ec], RZ ;  /* 0x00013b0012003a27 */ /* 0x000fc800078e00ff */
[C---:B------:R-:W-:Y:S01]  /*1a390*/  IMAD R13, R224.reuse, c[0x0][0x444], R13 ;  /* 0x00011100e00d7a24 */ /* 0x040fe200078e020d */
[----:B------:R-:W-:Y:S01]  /*1a3a0*/  @P3 SHF.R.U32.HI R2, RZ, c[0x0][0x4f0], R0 ;  /* 0x00013c00ff023a19 */ /* 0x000fe20000011600 */
[----:B------:R-:W-:-:S05]  /*1a3b0*/  IMAD.WIDE.U32 R16, R224, c[0x0][0x440], R16 ;  /* 0x00011000e0107a25 */ /* 0x000fca00078e0010 */
[----:B------:R-:W-:Y:S02]  /*1a3c0*/  IADD3 R21, R17, R13, RZ ;  /* 0x0000000d11157210 */ /* 0x000fe40007ffe0ff */
[----:B------:R-:W-:Y:S02]  /*1a3d0*/  MOV R20, R16 ;  /* 0x0000001000147202 */ /* 0x000fe40000000f00 */
        /* <DEDUP_REMOVED lines=18> */
.L_x_2449:
[----:B------:R-:W-:Y:S05]  /*1a500*/  BRA.DIV ~URZ, `(.L_x_2390) ;  /* 0x000036727f007947 */ /* 0x000fea000b800000 */
[----:B------:R3:W4:Y:S02]  /*1a510*/  SHFL.IDX PT, R2, R163, RZ, 0x1c1f ;  /* 0x001c1fffa3027589 */ /* 0x00072400000e0000 */
.L_x_2450:
        /* <DEDUP_REMOVED lines=54> */
[-C--:B------:R-:W-:Y:S02]  /*1a880*/  @!P0 LEA R16, P2, R159, R2.reuse, 0x2 ;  /* 0x000000029f108211 */ /* 0x080fe400078410ff */
[----:B--2---:R-:W-:Y:S01]  /*1a890*/  @!P1 IMAD.WIDE R20, R221, 0x4, R164 ;  /* 0x00000004dd149825 */ /* 0x004fe200078e02a4 */
[----:B------:R-:W-:Y:S02]  /*1a8a0*/  @!P3 LEA R166, P5, R161, R2, 0x2 ;  /* 0x00000002a1a6b211 */ /* 0x000fe400078a10ff */
[----:B------:R-:W-:Y:S02]  /*1a8b0*/  @!P0 LEA.HI.X R17, R159, R165, R156, 0x2, P2 ;  /* 0x000000a59f118211 */ /* 0x000fe400010f149c */
[----:B------:R-:W-:Y:S01]  /*1a8c0*/  ISETP.GE.AND P2, PT, R146, c[0x0][0x3c8], PT ;  /* 0x0000f20092007a0c */ /* 0x000fe20003f46270 */
[----:B------:R2:W-:Y:S01]  /*1a8d0*/  @!P1 ST.E.64 [R20.64], R132 ;  /* 0x0000008414009985 */ /* 0x0005e2000c101b08 */
[----:B------:R-:W-:-:S02]  /*1a8e0*/  ISETP.GE.AND P1, PT, R144, c[0x0][0x3c8], PT ;  /* 0x0000f20090007a0c */ /* 0x000fc40003f26270 */
[----:B------:R-:W-:Y:S01]  /*1a8f0*/  @!P3 LEA.HI.X R167, R161, R165, R158, 0x2, P5 ;  /* 0x000000a5a1a7b211 */ /* 0x000fe200028f149e */
[----:B------:R4:W-:Y:S01]  /*1a900*/  @!P0 ST.E.64 [R16.64], R128 ;  /* 0x0000008010008985 */ /* 0x0009e2000c101b08 */
[----:B------:R-:W-:-:S03]  /*1a910*/  @!P4 LEA R168, P0, R155, R2, 0x2 ;  /* 0x000000029ba8c211 */ /* 0x000fc600078010ff */
[----:B------:R5:W-:Y:S01]  /*1a920*/  @!P3 ST.E.64 [R166.64], R124 ;  /* 0x0000007ca600b985 */ /* 0x000be2000c101b08 */
[-C--:B------:R-:W-:Y:S02]  /*1a930*/  @!P4 LEA.HI.X R169, R155, R165.reuse, R154, 0x2, P0 ;  /* 0x000000a59ba9c211 */ /* 0x080fe400000f149a */
[----:B------:R-:W-:Y:S02]  /*1a940*/  ISETP.GE.AND P3, PT, R88, c[0x0][0x3c8], PT ;  /* 0x0000f20058007a0c */ /* 0x000fe40003f66270 */
[----:B------:R-:W-:Y:S01]  /*1a950*/  @!P2 LEA R170, P5, R146, R2, 0x2 ;  /* 0x0000000292aaa211 */ /* 0x000fe200078a10ff */
[----:B------:R1:W-:Y:S01]  /*1a960*/  @!P4 ST.E.64 [R168.64], R120 ;  /* 0x00000078a800c985 */ /* 0x0003e2000c101b08 */
[----:B------:R-:W-:Y:S02]  /*1a970*/  ISETP.GE.AND P4, PT, R38, c[0x0][0x3c8], PT ;  /* 0x0000f20026007a0c */ /* 0x000fe40003f86270 */
[----:B------:R-:W-:-:S05]  /*1a980*/  @!P2 LEA.HI.X R171, R146, R165, R145, 0x2, P5 ;  /* 0x000000a592aba211 */ /* 0x000fca00028f1491 */
        /* <DEDUP_REMOVED lines=10> */
[CC--:B-1----:R-:W-:Y:S01]  /*1aa30*/  @!P2 LEA R120, P5, R36.reuse, R2.reuse, 0x2 ;  /* 0x000000022478a211 */ /* 0x0c2fe200078a10ff */
        /* <DEDUP_REMOVED lines=25> */
[----:B-----5:R-:W-:Y:S01]  /*1abd0*/  @!P3 LEA R44, P5, R18, R2, 0x2 ;  /* 0x00000002122cb211 */ /* 0x020fe200078a10ff */
[----:B------:R3:W-:Y:S01]  /*1abe0*/  @!P1 ST.E.64 [R40.64], R60 ;  /* 0x0000003c28009985 */ /* 0x0007e2000c101b08 */
[----:B------:R-:W-:Y:S02]  /*1abf0*/  ISETP.GE.AND P1, PT, R152, c[0x0][0x3c8], PT ;  /* 0x0000f20098007a0c */ /* 0x000fe40003f26270 */
[----:B------:R-:W-:Y:S02]  /*1ac00*/  @!P3 LEA.HI.X R45, R18, R165, R13, 0x2, P5 ;  /* 0x000000a5122db211 */ /* 0x000fe400028f140d */
[----:B------:R-:W-:-:S03]  /*1ac10*/  ISETP.GE.AND P5, PT, R84, c[0x0][0x3c8], PT ;  /* 0x0000f20054007a0c */ /* 0x000fc60003fa6270 */
[----:B------:R4:W-:Y:S01]  /*1ac20*/  @!P3 ST.E.64 [R44.64], R64 ;  /* 0x000000402c00b985 */ /* 0x0009e2000c101b08 */
[----:B-1----:R-:W-:-:S05]  /*1ac30*/  @!P4 LEA R20, P0, R150, R2, 0x2 ;  /* 0x000000029614c211 */ /* 0x002fca00078010ff */
[-C--:B------:R-:W-:Y:S02]  /*1ac40*/  @!P1 LEA R48, P3, R152, R2.reuse, 0x2 ;  /* 0x0000000298309211 */ /* 0x080fe400078610ff */
[-C--:B------:R-:W-:Y:S02]  /*1ac50*/  @!P4 LEA.HI.X R21, R150, R165.reuse, R149, 0x2, P0 ;  /* 0x000000a59615c211 */ /* 0x080fe400000f1495 */
[-C--:B------:R-:W-:Y:S02]  /*1ac60*/  @!P1 LEA.HI.X R49, R152, R165.reuse, R151, 0x2, P3 ;  /* 0x000000a598319211 */ /* 0x080fe400018f1497 */
[----:B--2---:R-:W-:Y:S01]  /*1ac70*/  @!P2 LEA R16, P0, R160, R2, 0x2 ;  /* 0x00000002a010a211 */ /* 0x004fe200078010ff */
        /* <DEDUP_REMOVED lines=26> */
.L_x_2392:
[----:B------:R-:W-:Y:S05]  /*1ae20*/  BSYNC B0 ;  /* 0x0000000000007941 */ /* 0x000fea0003800000 */
.L_x_2391:
[----:B------:R-:W-:Y:S05]  /*1ae30*/  BRA.DIV ~URZ, `(.L_x_2393) ;  /* 0x00002da27f007947 */ /* 0x000fea000b800000 */
[----:B------:R1:W3:Y:S04]  /*1ae40*/  SHFL.IDX PT, R5, R162, 0x1, 0x1c1f ;  /* 0x003c1f00a2057f89 */ /* 0x0002e800000e0000 */
[----:B----4-:R1:W4:Y:S02]  /*1ae50*/  SHFL.IDX PT, R2, R163, 0x1, 0x1c1f ;  /* 0x003c1f00a3027f89 */ /* 0x01032400000e0000 */
.L_x_2451:
[----:B------:R-:W-:-:S13]  /*1ae60*/  ISETP.NE.AND P0, PT, R12, RZ, PT ;  /* 0x000000ff0c00720c */ /* 0x000fda0003f05270 */
[----:B------:R-:W-:Y:S05]  /*1ae70*/  @P0 BRA `(.L_x_2388) ;  /* 0x0000126000000947 */ /* 0x000fea0003800000 */
[----:B------:R-:W-:Y:S02]  /*1ae80*/  ISETP.GE.AND P3, PT, R159, c[0x0][0x3c8], PT ;  /* 0x0000f2009f007a0c */ /* 0x000fe40003f66270 */
[----:B------:R-:W-:Y:S02]  /*1ae90*/  ISETP.GE.AND P2, PT, R161, c[0x0][0x3c8], PT ;  /* 0x0000f200a1007a0c */ /* 0x000fe40003f46270 */
[----:B------:R-:W-:Y:S02]  /*1aea0*/  ISETP.GE.AND P1, PT, R155, c[0x0][0x3c8], PT ;  /* 0x0000f2009b007a0c */ /* 0x000fe40003f26270 */
[----:B------:R-:W-:Y:S02]  /*1aeb0*/  ISETP.GE.AND P4, PT, R221, c[0x0][0x3c8], PT ;  /* 0x0000f200dd007a0c */ /* 0x000fe40003f86270 */
[----:B------:R-:W-:-:S05]  /*1aec0*/  ISETP.GE.AND P0, PT, R146, c[0x0][0x3c8], PT ;  /* 0x0000f20092007a0c */ /* 0x000fca0003f06270 */
[-C--:B-1--4-:R-:W-:Y:S02]  /*1aed0*/  @!P3 LEA R8, P6, R159, R2.reuse, 0x2 ;  /* 0x000000029f08b211 */ /* 0x092fe400078c10ff */
[-C--:B------:R-:W-:Y:S02]  /*1aee0*/  @!P2 LEA R6, P5, R161, R2.reuse, 0x2 ;  /* 0x00000002a106a211 */ /* 0x080fe400078a10ff */
[-C--:B---3--:R-:W-:Y:S02]  /*1aef0*/  @!P3 LEA.HI.X R9, R159, R5.reuse, R156, 0x2, P6 ;  /* 0x000000059f09b211 */ /* 0x088fe400030f149c */
[-C--:B------:R-:W-:Y:S01]  /*1af00*/  @!P1 LEA R20, P6, R155, R2.reuse, 0x2 ;  /* 0x000000029b149211 */ /* 0x080fe200078c10ff */
[----:B------:R-:W-:Y:S01]  /*1af10*/  @!P4 IMAD.MOV.U32 R4, RZ, RZ, R2 ;  /* 0x000000ffff04c224 */ /* 0x000fe200078e0002 */
[-C--:B------:R-:W-:Y:S02]  /*1af20*/  @!P2 LEA.HI.X R7, R161, R5.reuse, R158, 0x2, P5 ;  /* 0x00000005a107a211 */ /* 0x080fe400028f149e */
[----:B------:R-:W-:Y:S01]  /*1af30*/  @!P0 LEA R16, P5, R146, R2, 0x2 ;  /* 0x0000000292108211 */ /* 0x000fe200078a10ff */
[----:B------:R-:W-:Y:S01]  /*1af40*/  @!P4 IMAD.WIDE R40, R221, 0x4, R4 ;  /* 0x00000004dd28c825 */ /* 0x000fe200078e0204 */
[----:B------:R-:W-:-:S02]  /*1af50*/  @!P1 LEA.HI.X R21, R155, R5, R154, 0x2, P6 ;  /* 0x000000059b159211 */ /* 0x000fc400030f149a */
[----:B------:R-:W-:Y:S02]  /*1af60*/  ISETP.GE.AND P6, PT, R144, c[0x0][0x3c8], PT ;  /* 0x0000f20090007a0c */ /* 0x000fe40003fc6270 */
[----:B------:R-:W-:Y:S01]  /*1af70*/  @!P0 LEA.HI.X R17, R146, R5, R145, 0x2, P5 ;  /* 0x0000000592118211 */ /* 0x000fe200028f1491 */
[----:B------:R1:W-:Y:S01]  /*1af80*/  @!P4 ST.E.64 [R40.64], R134 ;  /* 0x000000862800c985 */ /* 0x0003e2000c101b08 */
[----:B------:R-:W-:Y:S02]  /*1af90*/  ISETP.GE.AND P5, PT, R88, c[0x0][0x3c8], PT ;  /* 0x0000f20058007a0c */ /* 0x000fe40003fa6270 */
[----:B------:R-:W-:Y:S01]  /*1afa0*/  ISETP.GE.AND P4, PT, R38, c[0x0][0x3c8], PT ;  /* 0x0000f20026007a0c */ /* 0x000fe20003f86270 */
[----:B------:R-:W-:Y:S01]  /*1afb0*/  @!P3 ST.E.64 [R8.64], R130 ;  /* 0x000000820800b985 */ /* 0x000fe2000c101b08 */
[----:B------:R-:W-:-:S03]  /*1afc0*/  ISETP.GE.AND P3, PT, R36, c[0x0][0x3c8], PT ;  /* 0x0000f20024007a0c */ /* 0x000fc60003f66270 */
[----:B------:R3:W-:Y:S01]  /*1afd0*/  @!P2 ST.E.64 [R6.64], R126 ;  /* 0x0000007e0600a985 */ /* 0x0007e2000c101b08 */
[----:B------:R-:W-:-:S03]  /*1afe0*/  ISETP.GE.AND P2, PT, R31, c[0x0][0x3c8], PT ;  /* 0x0000f2001f007a0c */ /* 0x000fc60003f46270 */
[----:B------:R-:W-:Y:S02]  /*1aff0*/  @!P1 ST.E.64 [R20.64], R122 ;  /* 0x0000007a14009985 */ /* 0x000fe4000c101b08 */
[-C--:B------:R-:W-:Y:S02]  /*1b000*/  @!P5 LEA R44, P1, R88, R2.reuse, 0x2 ;  /* 0x00000002582cd211 */ /* 0x080fe400078210ff */
[----:B------:R4:W-:Y:S01]  /*1b010*/  @!P0 ST.E.64 [R16.64], R118 ;  /* 0x0000007610008985 */ /* 0x0009e2000c101b08 */
[----:B------:R-:W-:Y:S02]  /*1b020*/  @!P6 LEA R48, P0, R144, R2, 0x2 ;  /* 0x000000029030e211 */ /* 0x000fe400078010ff */
[-C--:B------:R-:W-:Y:S02]  /*1b030*/  @!P5 LEA.HI.X R45, R88, R5.reuse, R85, 0x2, P1 ;  /* 0x00000005582dd211 */ /* 0x080fe400008f1455 */
[----:B------:R-:W-:Y:S02]  /*1b040*/  @!P6 LEA.HI.X R49, R144, R5, R89, 0x2, P0 ;  /* 0x000000059031e211 */ /* 0x000fe400000f1459 */
[----:B------:R-:W-:-:S03]  /*1b050*/  ISETP.GE.AND P1, PT, R29, c[0x0][0x3c8], PT ;  /* 0x0000f2001d007a0c */ /* 0x000fc60003f26270 */
[----:B------:R-:W-:Y:S01]  /*1b060*/  @!P6 ST.E.64 [R48.64], R114 ;  /* 0x000000723000e985 */ /* 0x000fe2000c101b08 */
[----:B------:R-:W-:Y:S02]  /*1b070*/  ISETP.GE.AND P6, PT, R27, c[0x0][0x3c8], PT ;  /* 0x0000f2001b007a0c */ /* 0x000fe40003fc6270 */
[CC--:B-1----:R-:W-:Y:S01]  /*1b080*/  @!P4 LEA R40, P0, R38.reuse, R2.reuse, 0x2 ;  /* 0x000000022628c211 */ /* 0x0c2fe200078010ff */
        /* <DEDUP_REMOVED lines=10> */
[CC--:B----4-:R-:W-:Y:S02]  /*1b130*/  @!P1 LEA R16, P0, R29.reuse, R2.reuse, 0x2 ;  /* 0x000000021d109211 */ /* 0x0d0fe400078010ff */
        /* <DEDUP_REMOVED lines=17> */
[-C--:B-1----:R-:W-:Y:S02]  /*1b250*/  @!P3 LEA R6, P0, R18, R2.reuse, 0x2 ;  /* 0x000000021206b211 */ /* 0x082fe400078010ff */
[----:B------:R-:W-:Y:S02]  /*1b260*/  ISETP.GE.AND P4, PT, R84, c[0x0][0x3c8], PT ;  /* 0x0000f20054007a0c */ /* 0x000fe40003f86270 */
[----:B------:R-:W-:Y:S02]  /*1b270*/  @!P3 LEA.HI.X R7, R18, R5, R13, 0x2, P0 ;  /* 0x000000051207b211 */ /* 0x000fe400000f140d */
[----:B---3--:R-:W-:-:S03]  /*1b280*/  @!P2 LEA R8, P0, R150, R2, 0x2 ;  /* 0x000000029608a211 */ /* 0x008fc600078010ff */
[----:B------:R1:W-:Y:S01]  /*1b290*/  @!P3 ST.E.64 [R6.64], R66 ;  /* 0x000000420600b985 */ /* 0x0003e2000c101b08 */
[-C--:B------:R-:W-:Y:S02]  /*1b2a0*/  @!P2 LEA.HI.X R9, R150, R5.reuse, R149, 0x2, P0 ;  /* 0x000000059609a211 */ /* 0x080fe400000f1495 */
[-C--:B------:R-:W-:Y:S02]  /*1b2b0*/  @!P1 LEA R12, P0, R160, R2.reuse, 0x2 ;  /* 0x00000002a00c9211 */ /* 0x080fe400078010ff */
[----:B------:R-:W-:Y:S01]  /*1b2c0*/  ISETP.GE.AND P3, PT, R82, c[0x0][0x3c8], PT ;  /* 0x0000f20052007a0c */ /* 0x000fe20003f66270 */
[----:B------:R3:W-:Y:S01]  /*1b2d0*/  @!P2 ST.E.64 [R8.64], R70 ;  /* 0x000000460800a985 */ /* 0x0007e2000c101b08 */
[----:B------:R-:W-:Y:S02]  /*1b2e0*/  @!P1 LEA.HI.X R13, R160, R5, R153, 0x2, P0 ;  /* 0x00000005a00d9211 */ /* 0x000fe400000f1499 */
[-C--:B------:R-:W-:Y:S02]  /*1b2f0*/  @!P6 LEA R18, P0, R152, R2.reuse, 0x2 ;  /* 0x000000029812e211 */ /* 0x080fe400078010ff */
[----:B------:R-:W-:Y:S01]  /*1b300*/  ISETP.GE.AND P2, PT, R80, c[0x0][0x3c8], PT ;  /* 0x0000f20050007a0c */ /* 0x000fe20003f46270 */
[----:B------:R2:W-:Y:S01]  /*1b310*/  @!P1 ST.E.64 [R12.64], R74 ;  /* 0x0000004a0c009985 */ /* 0x0005e2000c101b08 */
[----:B----4-:R-:W-:-:S02]  /*1b320*/  @!P5 LEA R16, P1, R148, R2, 0x2 ;  /* 0x000000029410d211 */ /* 0x010fc400078210ff */
[-C--:B------:R-:W-:Y:S02]  /*1b330*/  @!P6 LEA.HI.X R19, R152, R5.reuse, R151, 0x2, P0 ;  /* 0x000000059813e211 */ /* 0x080fe400000f1497 */
[-C--:B-----5:R-:W-:Y:S02]  /*1b340*/  @!P4 LEA R20, P0, R84, R2.reuse, 0x2 ;  /* 0x000000025414c211 */ /* 0x0a0fe400078010ff */
        /* <DEDUP_REMOVED lines=11> */
[----:B--2---:R-:W-:-:S03]  /*1b400*/  @!P1 LEA R12, P0, R33, R2, 0x2 ;  /* 0x00000002210c9211 */ /* 0x004fc600078010ff */
[----:B------:R4:W-:Y:S01]  /*1b410*/  @!P2 ST.E.64 [R8.64], R94 ;  /* 0x0000005e0800a985 */ /* 0x0009e2000c101b08 */
[----:B------:R-:W-:Y:S02]  /*1b420*/  @!P1 LEA.HI.X R13, R33, R5, R32, 0x2, P0 ;  /* 0x00000005210d9211 */ /* 0x000fe400000f1420 */
[----:B------:R-:W-:-:S03]  /*1b430*/  ISETP.GE.AND P0, PT, R157, c[0x0][0x3c8], PT ;  /* 0x0000f2009d007a0c */ /* 0x000fc60003f06270 */
[----:B------:R4:W-:Y:S10]  /*1b440*/  @!P1 ST.E.64 [R12.64], R98 ;  /* 0x000000620c009985 */ /* 0x0009f4000c101b08 */
[----:B------:R-:W-:Y:S05]  /*1b450*/  @P0 BRA `(.L_x_2388) ;  /* 0x00000c8000000947 */ /* 0x000fea0003800000 */
[----:B------:R-:W-:-:S04]  /*1b460*/  LEA R4, P0, R157, R2, 0x2 ;  /* 0x000000029d047211 */ /* 0x000fc800078010ff */
[----:B------:R-:W-:-:S05]  /*1b470*/  LEA.HI.X R5, R157, R5, R34, 0x2, P0 ;  /* 0x000000059d057211 */ /* 0x000fca00000f1422 */
[----:B------:R1:W-:Y:S01]  /*1b480*/  ST.E.64 [R4.64], R102 ;  /* 0x0000006604007985 */ /* 0x0003e2000c101b08 */
[----:B------:R-:W-:Y:S05]  /*1b490*/  BRA `(.L_x_2388) ;  /* 0x00000c4000007947 */ /* 0x000fea0003800000 */
.L_x_2373:
        /* <DEDUP_REMOVED lines=17> */
[----:B-----5:R-:W3:Y:S04]  /*1b5b0*/  LDG.E R4, [R8.64] ;  /* 0x0000000808047981 */ /* 0x020ee8000c1e1900 */
[----:B--2---:R-:W3:Y:S02]  /*1b5c0*/  LDG.E R7, [R8.64+0x4] ;  /* 0x0000040808077981 */ /* 0x004ee4000c1e1900 */
[----:B---3--:R-:W-:Y:S02]  /*1b5d0*/  IADD3 R4, -R4, R7, RZ ;  /* 0x0000000704047210 */ /* 0x008fe40007ffe1ff */
.L_x_2394:
[----:B------:R-:W-:Y:S01]  /*1b5e0*/  ISETP.GT.AND P0, PT, R213, 0x7f, PT ;  /* 0x0000007fd500780c */ /* 0x000fe20003f04270 */
[----:B------:R-:W-:Y:S01]  /*1b5f0*/  BSSY B0, `(.L_x_2395) ;  /* 0x0000034000007945 */ /* 0x000fe20003800000 */
[----:B------:R-:W-:Y:S02]  /*1b600*/  SEL R224, R224, RZ, !P2 ;  /* 0x000000ffe0e07207 */ /* 0x000fe40005000000 */
[----:B------:R-:W-:-:S02]  /*1b610*/  SEL R5, R5, RZ, !P2 ;  /* 0x000000ff05057207 */ /* 0x000fc40005000000 */
[----:B--2--5:R-:W-:-:S07]  /*1b620*/  SHF.R.S32.HI R6, RZ, 0x1f, R0 ;  /* 0x0000001fff067819 */ /* 0x024fce0000011400 */
[----:B------:R-:W-:Y:S05]  /*1b630*/  @P0 BRA `(.L_x_2396) ;  /* 0x000002f000000947 */ /* 0x000fea0003800000 */
[----:B------:R-:W-:Y:S01]  /*1b640*/  IMAD R7, R4, c[0x0][0x4e8], RZ ;  /* 0x00013a0004077a24 */ /* 0x000fe200078e02ff */
[----:B------:R-:W-:-:S04]  /*1b650*/  IADD3 R2, R209, R213, RZ ;  /* 0x000000d5d1027210 */ /* 0x000fc80007ffe0ff */
[----:B------:R-:W-:-:S13]  /*1b660*/  ISETP.GE.AND P0, PT, R2, R7, PT ;  /* 0x000000070200720c */ /* 0x000fda0003f06270 */
[----:B------:R-:W-:Y:S05]  /*1b670*/  @P0 BRA `(.L_x_2396) ;  /* 0x000002b000000947 */ /* 0x000fea0003800000 */
[----:B------:R-:W-:Y:S01]  /*1b680*/  IMAD.MOV.U32 R15, RZ, RZ, 0x368 ;  /* 0x00000368ff0f7424 */ /* 0x000fe200078e00ff */
[----:B------:R-:W-:Y:S01]  /*1b690*/  ISETP.GT.AND P2, PT, R210, 0x1, PT ;  /* 0x00000001d200780c */ /* 0x000fe20003f44270 */
[----:B------:R-:W-:-:S03]  /*1b6a0*/  IMAD.MOV.U32 R7, RZ, RZ, c[0x0][0x4e8] ;  /* 0x00013a00ff077624 */ /* 0x000fc600078e00ff */
[----:B------:R-:W-:Y:S02]  /*1b6b0*/  SEL R15, R15, 0x328, P2 ;  /* 0x000003280f0f7807 */ /* 0x000fe40001000000 */
[----:B------:R-:W-:Y:S02]  /*1b6c0*/  ISETP.NE.AND P0, PT, R7, 0x1, PT ;  /* 0x000000010700780c */ /* 0x000fe40003f05270 */
[----:B------:R-:W2:Y:S01]  /*1b6d0*/  LDC.64 R24, c[0x0][R15+0x170] ;  /* 0x00005c000f187b82 */ /* 0x000ea20000000a00 */
[----:B------:R-:W-:Y:S02]  /*1b6e0*/  MOV R7, R2 ;  /* 0x0000000200077202 */ /* 0x000fe40000000f00 */
[----:B------:R-:W-:-:S05]  /*1b6f0*/  SEL R227, R227, RZ, P2 ;  /* 0x000000ffe3e37207 */ /* 0x000fca0001000000 */
[----:B------:R-:W3:Y:S03]  /*1b700*/  LDC.64 R22, c[0x0][R15+0x168] ;  /* 0x00005a000f167b82 */ /* 0x000ee60000000a00 */
[----:B------:R-:W-:-:S05]  /*1b710*/  @P0 IMAD.HI.U32 R12, R2, c[0x0][0x4ec], RZ ;  /* 0x00013b00020c0a27 */ /* 0x000fca00078e00ff */
[----:B------:R-:W4:Y:S01]  /*1b720*/  LDC.64 R18, c[0x0][R15+0x178] ;  /* 0x00005e000f127b82 */ /* 0x000f220000000a00 */
[----:B------:R-:W-:-:S05]  /*1b730*/  @P0 SHF.R.U32.HI R7, RZ, c[0x0][0x4f0], R12 ;  /* 0x00013c00ff070a19 */ /* 0x000fca000001160c */
[--C-:B------:R-:W-:Y:S02]  /*1b740*/  IMAD.MOV R13, RZ, RZ, -R7.reuse ;  /* 0x000000ffff0d7224 */ /* 0x100fe400078e0a07 */
[----:B------:R-:W5:Y:S02]  /*1b750*/  LDC.64 R16, c[0x0][R15+0x160] ;  /* 0x000058000f107b82 */ /* 0x000f640000000a00 */
[----:B------:R-:W-:Y:S01]  /*1b760*/  IMAD R13, R13, c[0x0][0x4e8], R2 ;  /* 0x00013a000d0d7a24 */ /* 0x000fe200078e0202 */
[----:B------:R-:W-:Y:S01]  /*1b770*/  SHF.R.S32.HI R2, RZ, 0x1f, R7 ;  /* 0x0000001fff027819 */ /* 0x000fe20000011407 */
[-C--:B--2---:R-:W-:Y:S02]  /*1b780*/  IMAD R14, R25, R224.reuse, RZ ;  /* 0x000000e0190e7224 */ /* 0x084fe400078e02ff */
[----:B------:R-:W-:-:S04]  /*1b790*/  IMAD.WIDE.U32 R20, R24, R224, RZ ;  /* 0x000000e018147225 */ /* 0x000fc800078e00ff */
[----:B------:R-:W-:Y:S02]  /*1b7a0*/  IMAD R9, R24, R5, R14 ;  /* 0x0000000518097224 */ /* 0x000fe400078e020e */
[-C--:B---3--:R-:W-:Y:S02]  /*1b7b0*/  IMAD R8, R23, R225.reuse, RZ ;  /* 0x000000e117087224 */ /* 0x088fe400078e02ff */
[----:B------:R-:W-:Y:S01]  /*1b7c0*/  IMAD.WIDE.U32 R22, R22, R225, RZ ;  /* 0x000000e116167225 */ /* 0x000fe200078e00ff */
[----:B------:R-:W-:-:S03]  /*1b7d0*/  IADD3 R9, R21, R9, RZ ;  /* 0x0000000915097210 */ /* 0x000fc60007ffe0ff */
[----:B------:R-:W-:Y:S01]  /*1b7e0*/  IMAD.IADD R8, R23, 0x1, R8 ;  /* 0x0000000117087824 */ /* 0x000fe200078e0208 */
[----:B------:R-:W-:Y:S01]  /*1b7f0*/  IADD3 R14, P1, P0, R20, R22, R0 ;  /* 0x00000016140e7210 */ /* 0x000fe2000783e000 */
[-C--:B----4-:R-:W-:Y:S02]  /*1b800*/  IMAD R12, R19, R227.reuse, RZ ;  /* 0x000000e3130c7224 */ /* 0x090fe400078e02ff */
[----:B------:R-:W-:Y:S01]  /*1b810*/  IMAD.WIDE.U32 R18, R18, R227, RZ ;  /* 0x000000e312127225 */ /* 0x000fe200078e00ff */
[----:B------:R-:W-:-:S04]  /*1b820*/  IADD3.X R8, R9, R8, R6, P1, P0 ;  /* 0x0000000809087210 */ /* 0x000fc80000fe0406 */
[----:B------:R-:W-:Y:S02]  /*1b830*/  IADD3 R9, R19, R12, RZ ;  /* 0x0000000c13097210 */ /* 0x000fe40007ffe0ff */
[----:B------:R-:W-:Y:S01]  /*1b840*/  IADD3 R14, P1, P0, R7, R14, R18 ;  /* 0x0000000e070e7210 */ /* 0x000fe2000783e012 */
[-C--:B-----5:R-:W-:Y:S01]  /*1b850*/  IMAD R7, R17, R13.reuse, RZ ;  /* 0x0000000d11077224 */ /* 0x0a0fe200078e02ff */
        /* <DEDUP_REMOVED lines=13> */
.L_x_2396:
[----:B------:R-:W-:Y:S05]  /*1b930*/  BSYNC B0 ;  /* 0x0000000000007941 */ /* 0x000fea0003800000 */
.L_x_2395:
[----:B------:R-:W-:-:S13]  /*1b940*/  ISETP.GT.AND P0, PT, R210, 0x1, PT ;  /* 0x00000001d200780c */ /* 0x000fda0003f04270 */
[----:B------:R-:W-:Y:S05]  /*1b950*/  @P0 BRA `(.L_x_2388) ;  /* 0x0000078000000947 */ /* 0x000fea0003800000 */
[----:B--2---:R-:W-:Y:S01]  /*1b960*/  SHF.R.S32.HI R2, RZ, 0x1f, R213 ;  /* 0x0000001fff027819 */ /* 0x004fe200000114d5 */
[----:B------:R-:W-:Y:S01]  /*1b970*/  IMAD R7, R6, c[0x0][0x3a0], RZ ;  /* 0x0000e80006077a24 */ /* 0x000fe200078e02ff */
[----:B------:R-:W-:Y:S01]  /*1b980*/  MOV R6, c[0x0][0x4e8] ;  /* 0x00013a0000067a02 */ /* 0x000fe20000000f00 */
[----:B------:R-:W-:Y:S01]  /*1b990*/  IMAD.WIDE.U32 R8, R0, c[0x0][0x3a0], RZ ;  /* 0x0000e80000087a25 */ /* 0x000fe200078e00ff */
[----:B------:R-:W-:Y:S02]  /*1b9a0*/  LEA.HI R2, R2, R213, RZ, 0x3 ;  /* 0x000000d502027211 */ /* 0x000fe400078f18ff */
[----:B------:R-:W-:Y:S01]  /*1b9b0*/  ISETP.NE.AND P0, PT, R6, 0x1, PT ;  /* 0x000000010600780c */ /* 0x000fe20003f05270 */
[----:B------:R-:W-:Y:S01]  /*1b9c0*/  IMAD R7, R0, c[0x0][0x3a4], R7 ;  /* 0x0000e90000077a24 */ /* 0x000fe200078e0207 */
[----:B------:R-:W-:Y:S01]  /*1b9d0*/  LOP3.LUT R0, R2, 0xfffffff8, RZ, 0xc0, !PT ;  /* 0xfffffff802007812 */ /* 0x000fe200078ec0ff */
[----:B------:R-:W-:Y:S01]  /*1b9e0*/  IMAD R5, R5, c[0x0][0x3f0], RZ ;  /* 0x0000fc0005057a24 */ /* 0x000fe200078e02ff */
[----:B------:R-:W-:-:S02]  /*1b9f0*/  SHF.R.S32.HI R2, RZ, 0x3, R2 ;  /* 0x00000003ff027819 */ /* 0x000fc40000011402 */
[----:B------:R-:W-:Y:S01]  /*1ba00*/  IADD3 R9, R9, R7, RZ ;  /* 0x0000000709097210 */ /* 0x000fe20007ffe0ff */
[----:B------:R-:W-:Y:S01]  /*1ba10*/  IMAD R5, R224, c[0x0][0x3f4], R5 ;  /* 0x0000fd00e0057a24 */ /* 0x000fe200078e0205 */
[----:B------:R-:W-:-:S03]  /*1ba20*/  IADD3 R7, -R0, R213, RZ ;  /* 0x000000d500077210 */ /* 0x000fc60007ffe1ff */
[----:B------:R-:W-:Y:S01]  /*1ba30*/  IMAD.WIDE.U32 R8, R225, c[0x0][0x3e8], R8 ;  /* 0x0000fa00e1087a25 */ /* 0x000fe200078e0008 */
[----:B------:R-:W-:-:S03]  /*1ba40*/  LEA R0, R7, R2, 0x5 ;  /* 0x0000000207007211 */ /* 0x000fc600078e28ff */
[----:B------:R-:W-:Y:S02]  /*1ba50*/  IMAD R9, R225, c[0x0][0x3ec], R9 ;  /* 0x0000fb00e1097a24 */ /* 0x000fe400078e0209 */
[----:B------:R-:W-:Y:S01]  /*1ba60*/  IMAD.IADD R0, R209, 0x1, R0 ;  /* 0x00000001d1007824 */ /* 0x000fe200078e0200 */
[----:B------:R-:W-:Y:S01]  /*1ba70*/  IADD3 R209, R2, R209, RZ ;  /* 0x000000d102d17210 */ /* 0x000fe20007ffe0ff */
[----:B------:R-:W-:-:S03]  /*1ba80*/  IMAD.WIDE.U32 R8, R224, c[0x0][0x3f0], R8 ;  /* 0x0000fc00e0087a25 */ /* 0x000fc600078e0008 */
[----:B------:R-:W-:Y:S01]  /*1ba90*/  MOV R7, R0 ;  /* 0x0000000000077202 */ /* 0x000fe20000000f00 */
[----:B------:R-:W-:Y:S01]  /*1baa0*/  @P0 IMAD.HI.U32 R6, R0, c[0x0][0x4ec], RZ ;  /* 0x00013b0000060a27 */ /* 0x000fe200078e00ff */
[----:B------:R-:W-:-:S04]  /*1bab0*/  IADD3 R9, R9, R5, RZ ;  /* 0x0000000509097210 */ /* 0x000fc80007ffe0ff */
[----:B------:R-:W-:-:S04]  /*1bac0*/  @P0 SHF.R.U32.HI R7, RZ, c[0x0][0x4f0], R6 ;  /* 0x00013c00ff070a19 */ /* 0x000fc80000011606 */
[--C-:B------:R-:W-:Y:S01]  /*1bad0*/  SHF.R.S32.HI R6, RZ, 0x1f, R7.reuse ;  /* 0x0000001fff067819 */ /* 0x100fe20000011407 */
[----:B------:R-:W-:Y:S02]  /*1bae0*/  IMAD.MOV R5, RZ, RZ, -R7 ;  /* 0x000000ffff057224 */ /* 0x000fe400078e0a07 */
[----:B------:R-:W-:-:S04]  /*1baf0*/  IMAD.WIDE.U32 R8, R7, c[0x0][0x3e0], R8 ;  /* 0x0000f80007087a25 */ /* 0x000fc800078e0008 */
        /* <DEDUP_REMOVED lines=12> */
[----:B------:R2:W3:Y:S02]  /*1bbc0*/  SHFL.IDX PT, R7, R6, RZ, 0x181f ;  /* 0x00181fff06077589 */ /* 0x0004e400000e0000 */
.L_x_2452:
[----:B------:R-:W-:Y:S05]  /*1bbd0*/  BRA.DIV ~URZ, `(.L_x_2398) ;  /* 0x000021327f007947 */ /* 0x000fea000b800000 */
[----:B------:R4:W1:Y:S02]  /*1bbe0*/  SHFL.IDX PT, R2, R5, RZ, 0x181f ;  /* 0x00181fff05027589 */ /* 0x00086400000e0000 */
.L_x_2453:
        /* <DEDUP_REMOVED lines=19> */
.L_x_2400:
[----:B------:R-:W-:Y:S05]  /*1bd20*/  BSYNC B0 ;  /* 0x0000000000007941 */ /* 0x000fea0003800000 */
.L_x_2399:
[----:B------:R-:W-:Y:S05]  /*1bd30*/  BRA.DIV ~URZ, `(.L_x_2401) ;  /* 0x000020327f007947 */ /* 0x000fea000b800000 */
[----:B---3--:R3:W2:Y:S04]  /*1bd40*/  SHFL.IDX PT, R7, R6, 0x1, 0x181f ;  /* 0x00381f0006077f89 */ /* 0x0086a800000e0000 */
[----:B-1----:R3:W1:Y:S02]  /*1bd50*/  SHFL.IDX PT, R2, R5, 0x1, 0x181f ;  /* 0x00381f0005027f89 */ /* 0x00266400000e0000 */
.L_x_2454:
        /* <DEDUP_REMOVED lines=16> */
.L_x_2403:
[----:B------:R-:W-:Y:S05]  /*1be60*/  BSYNC B0 ;  /* 0x0000000000007941 */ /* 0x000fea0003800000 */
.L_x_2402:
[----:B------:R-:W-:Y:S05]  /*1be70*/  BRA.DIV ~URZ, `(.L_x_2404) ;  /* 0x00001fb27f007947 */ /* 0x000fea000b800000 */
[----:B--2---:R2:W3:Y:S02]  /*1be80*/  SHFL.IDX PT, R7, R6, 0x2, 0x181f ;  /* 0x00581f0006077f89 */ /* 0x0044e400000e0000 */
.L_x_2455:
[----:B------:R-:W-:Y:S05]  /*1be90*/  BRA.DIV ~URZ, `(.L_x_2405) ;  /* 0x000020027f007947 */ /* 0x000fea000b800000 */
[----:B-1----:R1:W2:Y:S02]  /*1bea0*/  SHFL.IDX PT, R2, R5, 0x2, 0x181f ;  /* 0x00581f0005027f89 */ /* 0x0022a400000e0000 */
.L_x_2456:
        /* <DEDUP_REMOVED lines=16> */
.L_x_2407:
[----:B------:R-:W-:Y:S05]  /*1bfb0*/  BSYNC B0 ;  /* 0x0000000000007941 */ /* 0x000fea0003800000 */
.L_x_2406:
[----:B------:R-:W-:Y:S05]  /*1bfc0*/  BRA.DIV ~URZ, `(.L_x_2408) ;  /* 0x00001f327f007947 */ /* 0x000fea000b800000 */
[----:B--23--:R-:W2:Y:S04]  /*1bfd0*/  SHFL.IDX PT, R6, R6, 0x3, 0x181f ;  /* 0x00781f0006067f89 */ /* 0x00cea800000e0000 */
[----:B------:R3:W1:Y:S02]  /*1bfe0*/  SHFL.IDX PT, R2, R5, 0x3, 0x181f ;  /* 0x00781f0005027f89 */ /* 0x00066400000e0000 */
.L_x_2457:
        /* <DEDUP_REMOVED lines=15> */
.L_x_2388:
[----:B------:R-:W-:Y:S05]  /*1c0e0*/  BSYNC B1 ;  /* 0x0000000000017941 */ /* 0x000fea0003800000 */
.L_x_2372:
[----:B------:R-:W-:-:S13]  /*1c0f0*/  ISETP.NE.AND P0, PT, R220, RZ, PT ;  /* 0x000000ffdc00720c */ /* 0x000fda0003f05270 */
[----:B------:R-:W-:Y:S01]  /*1c100*/  @P0 WARPSYNC 0xffffffff ;  /* 0xffffffff00000948 */ /* 0x000fe20003800000 */
[----:B------:R-:W-:Y:S06]  /*1c110*/  @P0 BAR.SYNC.DEFER_BLOCKING 0x5, 0x100 ;  /* 0x0144000000000b1d */ /* 0x000fec0000010000 */
[----:B------:R-:W4:Y:S04]  /*1c120*/  @P0 LDS.128 R208, [0x24100] ;  /* 0x02410000ffd00984 */ /* 0x000f280000000c00 */
[----:B------:R-:W-:Y:S06]  /*1c130*/  @P0 BAR.ARV 0x4, 0x100 ;  /* 0x0104000000000b1d */ /* 0x000fec0000002000 */
[----:B------:R-:W-:Y:S05]  /*1c140*/  @P0 BRA `(.L_x_2409) ;  /* 0x00000ea000000947 */ /* 0x000fea0003800000 */
[----:B-12---:R-:W-:Y:S01]  /*1c150*/  LOP3.LUT R4, R213, 0x1f, RZ, 0xc0, !PT ;  /* 0x0000001fd5047812 */ /* 0x006fe200078ec0ff */
[----:B----4-:R-:W-:-:S03]  /*1c160*/  IMAD.MOV.U32 R8, RZ, RZ, RZ ;  /* 0x000000ffff087224 */ /* 0x010fc600078e00ff */
[----:B------:R-:W-:Y:S01]  /*1c170*/  ISETP.NE.AND P6, PT, R4, 0x1f, PT ;  /* 0x0000001f0400780c */ /* 0x000fe20003fc5270 */
[----:B------:R-:W-:Y:S10]  /*1c180*/  BRA.DIV ~URZ, `(.L_x_2410) ;  /* 0x00001e327f007947 */ /* 0x000ff4000b800000 */
[----:B---3--:R1:W2:Y:S02]  /*1c190*/  SHFL.IDX PT, R5, R3, RZ, 0x1f ;  /* 0x00001fff03057589 */ /* 0x0082a400000e0000 */
.L_x_2458:
[----:B------:R-:W-:Y:S05]  /*1c1a0*/  BRA.DIV ~URZ, `(.L_x_2411) ;  /* 0x00001e827f007947 */ /* 0x000fea000b800000 */
[----:B-1----:R-:W1:Y:S02]  /*1c1b0*/  SHFL.IDX PT, R3, R3, 0x1, 0x1f ;  /* 0x00201f0003037f89 */ /* 0x002e6400000e0000 */
.L_x_2459:
[----:B------:R-:W-:Y:S02]  /*1c1c0*/  IMAD.IADD R7, R211, 0x1, R4 ;  /* 0x00000001d3077824 */ /* 0x000fe400078e0204 */
[----:B------:R-:W-:-:S03]  /*1c1d0*/  IMAD.MOV.U32 R209, RZ, RZ, RZ ;  /* 0x000000ffffd17224 */ /* 0x000fc600078e00ff */
[----:B------:R-:W-:-:S13]  /*1c1e0*/  ISETP.GE.OR P0, PT, R7, c[0x0][0x53c], !P6 ;  /* 0x00014f0007007a0c */ /* 0x000fda0007706670 */
[----:B------:R-:W-:Y:S01]  /*1c1f0*/  @!P0 MOV R0, 0x4 ;  /* 0x0000000400008802 */ /* 0x000fe20000000f00 */
[----:B------:R-:W-:-:S04]  /*1c200*/  @!P0 IMAD.MOV.U32 R2, RZ, RZ, 0x4 ;  /* 0x00000004ff028424 */ /* 0x000fc800078e00ff */
        /* <DEDUP_REMOVED lines=13> */
.L_x_2460:
        /* <DEDUP_REMOVED lines=16> */
.L_x_2461:
[----:B----4-:R-:W-:Y:S01]  /*1c3e0*/  IMAD R13, R2, c[0x0][0x538], RZ ;  /* 0x00014e00020d7a24 */ /* 0x010fe200078e02ff */
[----:B------:R-:W-:Y:S04]  /*1c3f0*/  BSSY B1, `(.L_x_2414) ;  /* 0x00000ba000017945 */ /* 0x000fe80003800000 */
[----:B-1----:R-:W-:-:S04]  /*1c400*/  IADD3 R208, R13, R3, RZ ;  /* 0x000000030dd07210 */ /* 0x002fc80007ffe0ff */
[----:B--2---:R-:W-:-:S13]  /*1c410*/  ISETP.GT.AND P0, PT, R208, R5, PT ;  /* 0x00000005d000720c */ /* 0x004fda0003f04270 */
[----:B------:R-:W-:Y:S05]  /*1c420*/  @P0 BRA `(.L_x_2415) ;  /* 0x0000024000000947 */ /* 0x000fea0003800000 */
.L_x_2419:
        /* <DEDUP_REMOVED lines=9> */
[----:B---3--:R-:W-:-:S04]  /*1c4c0*/  @!P0 IMAD.WIDE R6, R3, R2, c[0x0][0x580] ;  /* 0x0001600003068625 */ /* 0x008fc800078e0202 */
[----:B------:R-:W-:Y:S01]  /*1c4d0*/  @!P0 IMAD.WIDE R12, R3, R0, c[0x0][0x578] ;  /* 0x00015e00030c8625 */ /* 0x000fe200078e0200 */
[----:B------:R-:W2:Y:S04]  /*1c4e0*/  @!P0 LDG.E R209, [R6.64] ;  /* 0x0000000806d18981 */ /* 0x000ea8000c1e1900 */
[----:B------:R-:W2:Y:S02]  /*1c4f0*/  @!P0 LDG.E R8, [R12.64] ;  /* 0x000000080c088981 */ /* 0x000ea4000c1e1900 */
[----:B--2---:R-:W-:Y:S01]  /*1c500*/  IMAD R3, R8, R209, RZ ;  /* 0x000000d108037224 */ /* 0x004fe200078e02ff */
[----:B------:R-:W-:Y:S05]  /*1c510*/  BRA.DIV ~URZ, `(.L_x_2417) ;  /* 0x00001d627f007947 */ /* 0x000fea000b800000 */
[----:B------:R1:W2:Y:S02]  /*1c520*/  SHFL.UP PT, R2, R3, 0x1, RZ ;  /* 0x0420000003027989 */ /* 0x0002a400000e00ff */
.L_x_2462:
        /* <DEDUP_REMOVED lines=16> */
.L_x_2463:
[----:B--2---:R-:W-:-:S05]  /*1c630*/  IMAD R13, R2, c[0x0][0x538], RZ ;  /* 0x00014e00020d7a24 */ /* 0x004fca00078e02ff */
[----:B------:R-:W-:-:S04]  /*1c640*/  IADD3 R208, R13, R208, RZ ;  /* 0x000000d00dd07210 */ /* 0x000fc80007ffe0ff */
[----:B------:R-:W-:-:S13]  /*1c650*/  ISETP.GT.AND P0, PT, R208, R5, PT ;  /* 0x00000005d000720c */ /* 0x000fda0003f04270 */
[----:B-1----:R-:W-:Y:S05]  /*1c660*/  @!P0 BRA `(.L_x_2419) ;  /* 0xfffffdc000008947 */ /* 0x002fea000383ffff */
.L_x_2415:
[----:B------:R-:W-:-:S05]  /*1c670*/  IADD3 R208, -R13, R208, RZ ;  /* 0x000000d00dd07210 */ /* 0x000fca0007ffe1ff */
[----:B------:R-:W-:-:S05]  /*1c680*/  IMAD R0, R7, c[0x0][0x538], R208 ;  /* 0x00014e0007007a24 */ /* 0x000fca00078e02d0 */
[----:B------:R-:W-:Y:S01]  /*1c690*/  ISETP.GT.AND P0, PT, R0, R5, PT ;  /* 0x000000050000720c */ /* 0x000fe20003f04270 */
[----:B------:R-:W-:-:S12]  /*1c6a0*/  BRA.DIV ~URZ, `(.L_x_2420) ;  /* 0x00001dd27f007947 */ /* 0x000fd8000b800000 */
[----:B------:R-:W-:-:S04]  /*1c6b0*/  VOTE.ANY R6, PT, !P0 ;  /* 0x0000000000067806 */ /* 0x000fc800040e0100 */
.L_x_2464:
[----:B------:R-:W1:Y:S02]  /*1c6c0*/  POPC R12, R6 ;  /* 0x00000006000c7309 */ /* 0x000e640000000000 */
[----:B-1----:R-:W-:Y:S01]  /*1c6d0*/  IADD3 R211, R12, R211, RZ ;  /* 0x000000d30cd37210 */ /* 0x002fe20007ffe0ff */
[----:B------:R-:W-:Y:S05]  /*1c6e0*/  BRA.DIV ~URZ, `(.L_x_2421) ;  /* 0x00001dd27f007947 */ /* 0x000fea000b800000 */
[----:B------:R1:W2:Y:S04]  /*1c6f0*/  SHFL.IDX PT, R209, R209, R12, 0x1f ;  /* 0x00001f0cd1d17589 */ /* 0x0002a800000e0000 */
[----:B------:R1:W4:Y:S02]  /*1c700*/  SHFL.IDX PT, R3, R8, R12, 0x1f ;  /* 0x00001f0c08037589 */ /* 0x00032400000e0000 */
.L_x_2465:
[----:B------:R-:W-:Y:S01]  /*1c710*/  ISETP.NE.AND P0, PT, R6, RZ, PT ;  /* 0x000000ff0600720c */ /* 0x000fe20003f05270 */
[----:B------:R-:W-:-:S12]  /*1c720*/  BSSY B0, `(.L_x_2422) ;  /* 0x0000005000007945 */ /* 0x000fd80003800000 */
[----:B------:R-:W-:Y:S05]  /*1c730*/  @!P0 BRA `(.L_x_2423) ;  /* 0x0000003000008947 */ /* 0x000fea0003800000 */
[----:B------:R-:W-:Y:S01]  /*1c740*/  IADD3 R2, R12, -0x1, RZ ;  /* 0xffffffff0c027810 */ /* 0x000fe20007ffe0ff */
[----:B------:R-:W-:Y:S05]  /*1c750*/  BRA.DIV ~URZ, `(.L_x_2424) ;  /* 0x00001e327f007947 */ /* 0x000fea000b800000 */
[----:B------:R1:W3:Y:S02]  /*1c760*/  SHFL.IDX PT, R9, R7, R2, 0x1f ;  /* 0x00001f0207097589 */ /* 0x0002e400000e0000 */
.L_x_2423:
[----:B------:R-:W-:Y:S05]  /*1c770*/  BSYNC B0 ;  /* 0x0000000000007941 */ /* 0x000fea0003800000 */
.L_x_2422:
[----:B----4-:R-:W-:Y:S01]  /*1c780*/  ISETP.NE.AND P0, PT, R3, 0x1, PT ;  /* 0x000000010300780c */ /* 0x010fe20003f05270 */
[----:B---3--:R-:W-:Y:S01]  /*1c790*/  IMAD R208, R9, c[0x0][0x538], R208 ;  /* 0x00014e0009d07a24 */ /* 0x008fe200078e02d0 */
[----:B------:R-:W-:Y:S04]  /*1c7a0*/  BSSY B0, `(.L_x_2425) ;  /* 0x0000077000007945 */ /* 0x000fe80003800000 */
[----:B------:R-:W-:-:S07]  /*1c7b0*/  IADD3 R6, -R208, R5, RZ ;  /* 0x00000005d0067210 */ /* 0x000fce0007ffe1ff */
[----:B------:R-:W-:Y:S05]  /*1c7c0*/  @!P0 BRA `(.L_x_2426) ;  /* 0x0000037000008947 */ /* 0x000fea0003800000 */
[----:B-12---:R-:W-:Y:S02]  /*1c7d0*/  IABS R7, R209 ;  /* 0x000000d100077213 */ /* 0x006fe40000000000 */
[----:B------:R-:W-:Y:S02]  /*1c7e0*/  IABS R2, R3 ;  /* 0x0000000300027213 */ /* 0x000fe40000000000 */
[----:B------:R-:W1:Y:S01]  /*1c7f0*/  I2F.RP R9, R7 ;  /* 0x0000000700097306 */ /* 0x000e620000209400 */
[----:B------:R-:W-:Y:S02]  /*1c800*/  IABS R5, R6 ;  /* 0x0000000600057213 */ /* 0x000fe40000000000 */
[----:B------:R-:W-:-:S05]  /*1c810*/  IABS R0, R209 ;  /* 0x000000d100007213 */ /* 0x000fca0000000000 */
[----:B------:R-:W2:Y:S01]  /*1c820*/  I2F.RP R8, R2 ;  /* 0x0000000200087306 */ /* 0x000ea20000209400 */
[----:B------:R-:W-:-:S07]  /*1c830*/  IMAD.MOV R0, RZ, RZ, -R0 ;  /* 0x000000ffff007224 */ /* 0x000fce00078e0a00 */
[----:B-1----:R-:W1:Y:S08]  /*1c840*/  MUFU.RCP R14, R9 ;  /* 0x00000009000e7308 */ /* 0x002e700000001000 */
[----:B--2---:R-:W-:Y:S01]  /*1c850*/  MUFU.RCP R8, R8 ;  /* 0x0000000800087308 */ /* 0x004fe20000001000 */
[----:B-1----:R-:W-:-:S07]  /*1c860*/  IADD3 R14, R14, 0xffffffe, RZ ;  /* 0x0ffffffe0e0e7810 */ /* 0x002fce0007ffe0ff */
        /* <DEDUP_REMOVED lines=27> */
[----:B------:R-:W-:Y:S01]  /*1ca20*/  IMAD R5, R7, R0, R5 ;  /* 0x0000000007057224 */ /* 0x000fe200078e0205 */
[----:B------:R-:W-:-:S04]  /*1ca30*/  LOP3.LUT R0, R12, R3, RZ, 0x3c, !PT ;  /* 0x000000030c007212 */ /* 0x000fc800078e3cff */
[----:B------:R-:W-:Y:S02]  /*1ca40*/  ISETP.GT.U32.AND P0, PT, R2, R5, PT ;  /* 0x000000050200720c */ /* 0x000fe40003f04070 */
[----:B------:R-:W-:-:S11]  /*1ca50*/  ISETP.GE.AND P1, PT, R0, RZ, PT ;  /* 0x000000ff0000720c */ /* 0x000fd60003f26270 */
[----:B------:R-:W-:Y:S01]  /*1ca60*/  @!P0 IMAD.IADD R5, R5, 0x1, -R2 ;  /* 0x0000000105058824 */ /* 0x000fe200078e0a02 */
[----:B------:R-:W-:Y:S02]  /*1ca70*/  @!P0 IADD3 R7, R7, 0x1, RZ ;  /* 0x0000000107078810 */ /* 0x000fe40007ffe0ff */
[----:B------:R-:W-:Y:S02]  /*1ca80*/  ISETP.NE.AND P0, PT, R3, RZ, PT ;  /* 0x000000ff0300720c */ /* 0x000fe40003f05270 */
[----:B------:R-:W-:Y:S01]  /*1ca90*/  ISETP.GE.U32.AND P2, PT, R5, R2, PT ;  /* 0x000000020500720c */ /* 0x000fe20003f46070 */
[----:B------:R-:W-:-:S12]  /*1caa0*/  IMAD.MOV R2, RZ, RZ, -R12 ;  /* 0x000000ffff027224 */ /* 0x000fd800078e0a0c */
[----:B------:R-:W-:-:S05]  /*1cab0*/  @P2 IADD3 R7, R7, 0x1, RZ ;  /* 0x0000000107072810 */ /* 0x000fca0007ffe0ff */
        /* <DEDUP_REMOVED lines=8> */
.L_x_2426:
[----:B------:R-:W-:-:S04]  /*1cb40*/  IMAD.MOV.U32 R0, RZ, RZ, 0x4 ;  /* 0x00000004ff007424 */ /* 0x000fc800078e00ff */
[----:B------:R-:W-:-:S05]  /*1cb50*/  IMAD.WIDE R14, R211, R0, c[0x0][0x590] ;  /* 0x00016400d30e7625 */ /* 0x000fca00078e0200 */
[----:B------:R-:W3:Y:S01]  /*1cb60*/  LDG.E R3, [R14.64] ;  /* 0x000000080e037981 */ /* 0x000ee2000c1e1900 */
[----:B-1----:R-:W-:Y:S01]  /*1cb70*/  IABS R2, R6 ;  /* 0x0000000600027213 */ /* 0x002fe20000000000 */
        /* <DEDUP_REMOVED lines=52> */
[----:B------:R-:W-:-:S13]  /*1cec0*/  ISETP.GE.U32.AND P2, PT, R9, R8, PT ;  /* 0x000000080900720c */ /* 0x000fda0003f46070 */
[----:B------:R-:W-:-:S05]  /*1ced0*/  @P2 IADD3 R7, R7, 0x1, RZ ;  /* 0x0000000107072810 */ /* 0x000fca0007ffe0ff */
[----:B------:R-:W-:Y:S01]  /*1cee0*/  @!P1 IMAD.MOV R7, RZ, RZ, -R7 ;  /* 0x000000ffff079224 */ /* 0x000fe200078e0a07 */
[----:B------:R-:W-:-:S05]  /*1cef0*/  @!P0 LOP3.LUT R7, RZ, R3, RZ, 0x33, !PT ;  /* 0x00000003ff078212 */ /* 0x000fca00078e33ff */
[----:B------:R-:W-:Y:S02]  /*1cf00*/  IMAD R210, R7, R210, R5 ;  /* 0x000000d207d27224 */ /* 0x000fe400078e0205 */
.L_x_2427:
[----:B------:R-:W-:Y:S05]  /*1cf10*/  BSYNC B0 ;  /* 0x0000000000007941 */ /* 0x000fea0003800000 */
.L_x_2425:
[----:B------:R-:W-:-:S04]  /*1cf20*/  LOP3.LUT R0, RZ, R7, RZ, 0x33, !PT ;  /* 0x00000007ff007212 */ /* 0x000fc800078e33ff */
[----:B------:R-:W-:Y:S01]  /*1cf30*/  IADD3 R209, R0, R209, RZ ;  /* 0x000000d100d17210 */ /* 0x000fe20007ffe0ff */
[----:B------:R-:W-:Y:S05]  /*1cf40*/  BRA `(.L_x_2428) ;  /* 0x0000004000007947 */ /* 0x000fea0003800000 */
.L_x_2416:
[----:B------:R-:W-:Y:S01]  /*1cf50*/  IMAD.MOV.U32 R208, RZ, RZ, R5 ;  /* 0x000000ffffd07224 */ /* 0x000fe200078e0005 */
[----:B------:R-:W-:Y:S01]  /*1cf60*/  MOV R210, RZ ;  /* 0x000000ff00d27202 */ /* 0x000fe20000000f00 */
[----:B------:R-:W-:Y:S01]  /*1cf70*/  IMAD.MOV.U32 R209, RZ, RZ, RZ ;  /* 0x000000ffffd17224 */ /* 0x000fe200078e00ff */
[----:B------:R-:W-:Y:S02]  /*1cf80*/  MOV R211, c[0x0][0x53c] ;  /* 0x00014f0000d37a02 */ /* 0x000fe40000000f00 */
.L_x_2428:
[----:B------:R-:W-:Y:S05]  /*1cf90*/  BSYNC B1 ;  /* 0x0000000000017941 */ /* 0x000fea0003800000 */
.L_x_2414:
[----:B------:R-:W-:Y:S01]  /*1cfa0*/  WARPSYNC 0xffffffff ;  /* 0xffffffff00007948 */ /* 0x000fe20003800000 */
[----:B------:R-:W-:Y:S01]  /*1cfb0*/  BAR.SYNC.DEFER_BLOCKING 0x4, 0x100 ;  /* 0x0104000000007b1d */ /* 0x000fe20000010000 */
[----:B------:R-:W-:-:S13]  /*1cfc0*/  ISETP.NE.AND P0, PT, R4, RZ, PT ;  /* 0x000000ff0400720c */ /* 0x000fda0003f05270 */
[----:B------:R1:W-:Y:S04]  /*1cfd0*/  @!P0 STS.128 [0x24100], R208 ;  /* 0x024100d0ff008388 */ /* 0x0003e80000000c00 */
[----:B------:R-:W-:Y:S06]  /*1cfe0*/  BAR.ARV 0x5, 0x100 ;  /* 0x0144000000007b1d */ /* 0x000fec0000002000 */
.L_x_2409:
[----:B----4-:R-:W-:-:S13]  /*1cff0*/  ISETP.GE.AND P0, PT, R211, c[0x0][0x53c], PT ;  /* 0x00014f00d3007a0c */ /* 0x010fda0003f06270 */
[----:B-123--:R-:W-:Y:S01]  /*1d000*/  @P0 CALL.REL.NOINC `(.L_x_2429) ;  /* 0x0000001000000944 */ /* 0x00efe20003c00000 */
[----:B------:R-:W-:Y:S05]  /*1d010*/  BRA `(.L_x_2430) ;  /* 0xfffe44c000007947 */ /* 0x000fea000383ffff */
.L_x_2429:
[----:B------:R-:W-:Y:S05]  /*1d020*/  EXIT ;  /* 0x000000000000794d */ /* 0x000fea0003800000 */
.L_x_2256:
[----:B------:R-:W-:Y:S02]  /*1d030*/  MOV R2, 0x1 ;  /* 0x0000000100027802 */ /* 0x000fe40000000f00 */
[----:B------:R-:W-:Y:S02]  /*1d040*/  MOV R0, 0x1d060 ;  /* 0x0001d06000007802 */ /* 0x000fe40000000f00 */
[----:B------:R-:W-:Y:S05]  /*1d050*/  CALL.REL.NOINC `($__internal_50_$__cuda_sm70_shflsync_up_p) ;  /* 0x0000162000007944 */ /* 0x000fea0003c00000 */
[----:B-12---:R-:W-:Y:S05]  /*1d060*/  BRA `(.L_x_2431) ;  /* 0xfffe340000007947 */ /* 0x006fea000383ffff */
.L_x_2257:
[----:B------:R-:W-:Y:S02]  /*1d070*/  MOV R2, 0x2 ;  /* 0x0000000200027802 */ /* 0x000fe40000000f00 */
[----:B------:R-:W-:Y:S02]  /*1d080*/  MOV R0, 0x1d0a0 ;  /* 0x0001d0a000007802 */ /* 0x000fe40000000f00 */
[----:B------:R-:W-:Y:S05]  /*1d090*/  CALL.REL.NOINC `($__internal_50_$__cuda_sm70_shflsync_up_p) ;  /* 0x000015e000007944 */ /* 0x000fea0003c00000 */
[----:B--2---:R-:W-:Y:S02]  /*1d0a0*/  SEL R2, R2, RZ, P4 ;  /* 0x000000ff02027207 */ /* 0x004fe40002000000 */
[----:B------:R-:W-:-:S03]  /*1d0b0*/  MOV R0, 0x1d0f0 ;  /* 0x0001d0f000007802 */ /* 0x000fc60000000f00 */
[----:B-1----:R-:W-:Y:S02]  /*1d0c0*/  IMAD.IADD R7, R7, 0x1, R2 ;  /* 0x0000000107077824 */ /* 0x002fe400078e0202 */
[----:B------:R-:W-:Y:S02]  /*1d0d0*/  IMAD.MOV.U32 R2, RZ, RZ, 0x4 ;  /* 0x00000004ff027424 */ /* 0x000fe400078e00ff */
        /* <DEDUP_REMOVED lines=12> */
[----:B------:R-:W-:Y:S02]  /*1d1a0*/  MOV R17, 0x1f ;  /* 0x0000001f00117802 */ /* 0x000fe40000000f00 */
[----:B------:R-:W-:Y:S01]  /*1d1b0*/  MOV R0, 0x1d200 ;  /* 0x0001d20000007802 */ /* 0x000fe20000000f00 */
[----:B-1----:R-:W-:Y:S02]  /*1d1c0*/  IMAD.IADD R7, R7, 0x1, R2 ;  /* 0x0000000107077824 */ /* 0x002fe400078e0202 */
[----:B------:R-:W-:Y:S02]  /*1d1d0*/  IMAD.MOV.U32 R2, RZ, RZ, 0x1f ;  /* 0x0000001fff027424 */ /* 0x000fe400078e00ff */
[----:B------:R-:W-:-:S02]  /*1d1e0*/  IMAD.MOV.U32 R19, RZ, RZ, R7 ;  /* 0x000000ffff137224 */ /* 0x000fc400078e0007 */
[----:B------:R-:W-:Y:S05]  /*1d1f0*/  CALL.REL.NOINC `($__internal_49_$__cuda_sm70_shflsync_idx_p) ;  /* 0x0000143000007944 */ /* 0x000fea0003c00000 */
[----:B-12---:R-:W-:Y:S05]  /*1d200*/  BRA `(.L_x_2432) ;  /* 0xfffe336000007947 */ /* 0x006fea000383ffff */
.L_x_2259:
[----:B------:R-:W-:Y:S02]  /*1d210*/  SEL R2, RZ, 0x1, P0 ;  /* 0x00000001ff027807 */ /* 0x000fe40000000000 */
[----:B------:R-:W-:-:S02]  /*1d220*/  MOV R0, 0x1d240 ;  /* 0x0001d24000007802 */ /* 0x000fc40000000f00 */
[----:B------:R-:W-:Y:S05]  /*1d230*/  CALL.REL.NOINC `($__internal_51_$__cuda_sm70_votesync_ballot) ;  /* 0x0000149000007944 */ /* 0x000fea0003c00000 */
[----:B------:R-:W-:Y:S05]  /*1d240*/  BRA `(.L_x_2433) ;  /* 0xfffe33b000007947 */ /* 0x000fea000383ffff */
.L_x_2260:
[----:B------:R-:W-:Y:S01]  /*1d250*/  IMAD.MOV.U32 R19, RZ, RZ, R8 ;  /* 0x000000ffff137224 */ /* 0x000fe200078e0008 */
[----:B------:R-:W-:Y:S01]  /*1d260*/  MOV R2, R10 ;  /* 0x0000000a00027202 */ /* 0x000fe20000000f00 */
[----:B------:R-:W-:Y:S01]  /*1d270*/  IMAD.MOV.U32 R17, RZ, RZ, 0x1f ;  /* 0x0000001fff117424 */ /* 0x000fe200078e00ff */
[----:B------:R-:W-:-:S02]  /*1d280*/  MOV R0, 0x1d2a0 ;  /* 0x0001d2a000007802 */ /* 0x000fc40000000f00 */
[----:B------:R-:W-:Y:S05]  /*1d290*/  CALL.REL.NOINC `($__internal_49_$__cuda_sm70_shflsync_idx_p) ;  /* 0x0000139000007944 */ /* 0x000fea0003c00000 */
[----:B--2---:R-:W-:Y:S01]  /*1d2a0*/  IMAD.MOV.U32 R8, RZ, RZ, R2 ;  /* 0x000000ffff087224 */ /* 0x004fe200078e0002 */
[----:B-1----:R-:W-:Y:S01]  /*1d2b0*/  MOV R19, R5 ;  /* 0x0000000500137202 */ /* 0x002fe20000000f00 */
[----:B------:R-:W-:Y:S01]  /*1d2c0*/  IMAD.MOV.U32 R3, RZ, RZ, RZ ;  /* 0x000000ffff037224 */ /* 0x000fe200078e00ff */
[----:B------:R-:W-:Y:S01]  /*1d2d0*/  MOV R2, R10 ;  /* 0x0000000a00027202 */ /* 0x000fe20000000f00 */
[----:B------:R-:W-:Y:S01]  /*1d2e0*/  IMAD.MOV.U32 R17, RZ, RZ, 0x1f ;  /* 0x0000001fff117424 */ /* 0x000fe200078e00ff */
[----:B------:R-:W-:-:S02]  /*1d2f0*/  MOV R0, 0x1d310 ;  /* 0x0001d31000007802 */ /* 0x000fc40000000f00 */
[----:B------:R-:W-:Y:S05]  /*1d300*/  CALL.REL.NOINC `($__internal_49_$__cuda_sm70_shflsync_idx_p) ;  /* 0x0000132000007944 */ /* 0x000fea0003c00000 */
[----:B--2---:R-:W-:Y:S01]  /*1d310*/  MOV R5, R2 ;  /* 0x0000000200057202 */ /* 0x004fe20000000f00 */
[----:B-1----:R-:W-:Y:S05]  /*1d320*/  BRA `(.L_x_2434) ;  /* 0xfffe333000007947 */ /* 0x002fea000383ffff */
.L_x_2263:
[----:B------:R-:W-:Y:S01]  /*1d330*/  IMAD.MOV.U32 R19, RZ, RZ, R7 ;  /* 0x000000ffff137224 */ /* 0x000fe200078e0007 */
[----:B------:R-:W-:-:S02]  /*1d340*/  MOV R17, 0x1f ;  /* 0x0000001f00117802 */ /* 0x000fc40000000f00 */
[----:B------:R-:W-:Y:S02]  /*1d350*/  MOV R0, 0x1d370 ;  /* 0x0001d37000007802 */ /* 0x000fe40000000f00 */
[----:B-123--:R-:W-:Y:S05]  /*1d360*/  CALL.REL.NOINC `($__internal_49_$__cuda_sm70_shflsync_idx_p) ;  /* 0x000012c000007944 */ /* 0x00efea0003c00000 */
[----:B--2---:R-:W-:Y:S01]  /*1d370*/  MOV R3, R2 ;  /* 0x0000000200037202 */ /* 0x004fe20000000f00 */
[----:B-1----:R-:W-:Y:S05]  /*1d380*/  BRA `(.L_x_2262) ;  /* 0xfffe333000007947 */ /* 0x002fea000383ffff */
.L_x_2302:
[----:B------:R-:W-:Y:S01]  /*1d390*/  IMAD.MOV.U32 R19, RZ, RZ, R14 ;  /* 0x000000ffff137224 */ /* 0x000fe200078e000e */
[----:B------:R-:W-:Y:S01]  /*1d3a0*/  MOV R2, RZ ;  /* 0x000000ff00027202 */ /* 0x000fe20000000f00 */
[----:B------:R-:W-:Y:S01]  /*1d3b0*/  IMAD.MOV.U32 R17, RZ, RZ, 0x181f ;  /* 0x0000181fff117424 */ /* 0x000fe200078e00ff */
[----:B------:R-:W-:Y:S02]  /*1d3c0*/  MOV R0, 0x1d3e0 ;  /* 0x0001d3e000007802 */ /* 0x000fe40000000f00 */
[----:B-----5:R-:W-:Y:S05]  /*1d3d0*/  CALL.REL.NOINC `($__internal_49_$__cuda_sm70_shflsync_idx_p) ;  /* 0x0000125000007944 */ /* 0x020fea0003c00000 */
[----:B--2---:R-:W-:Y:S01]  /*1d3e0*/  MOV R23, R2 ;  /* 0x0000000200177202 */ /* 0x004fe20000000f00 */
[----:B-1----:R-:W-:Y:S05]  /*1d3f0*/  BRA `(.L_x_2435) ;  /* 0xfffea7b000007947 */ /* 0x002fea000383ffff */
.L_x_2303:
[----:B------:R-:W-:Y:S01]  /*1d400*/  IMAD.MOV.U32 R19, RZ, RZ, R18 ;  /* 0x000000ffff137224 */ /* 0x000fe200078e0012 */
[----:B------:R-:W-:Y:S01]  /*1d410*/  MOV R2, RZ ;  /* 0x000000ff00027202 */ /* 0x000fe20000000f00 */
[----:B------:R-:W-:Y:S01]  /*1d420*/  IMAD.MOV.U32 R17, RZ, RZ, 0x181f ;  /* 0x0000181fff117424 */ /* 0x000fe200078e00ff */
[----:B------:R-:W-:Y:S02]  /*1d430*/  MOV R0, 0x1d450 ;  /* 0x0001d45000007802 */ /* 0x000fe40000000f00 */
[----:B-12--5:R-:W-:Y:S05]  /*1d440*/  CALL.REL.NOINC `($__internal_49_$__cuda_sm70_shflsync_idx_p) ;  /* 0x000011e000007944 */ /* 0x026fea0003c00000 */
[----:B-12---:R-:W-:Y:S05]  /*1d450*/  BRA `(.L_x_2436) ;  /* 0xfffea77000007947 */ /* 0x006fea000383ffff */
.L_x_2306:
[----:B------:R-:W-:Y:S01]  /*1d460*/  IMAD.MOV.U32 R19, RZ, RZ, R14 ;  /* 0x000000ffff137224 */ /* 0x000fe200078e000e */
[----:B----4-:R-:W-:Y:S01]  /*1d470*/  MOV R2, 0x1 ;  /* 0x0000000100027802 */ /* 0x010fe20000000f00 */
[----:B--2---:R-:W-:Y:S01]  /*1d480*/  IMAD.MOV.U32 R17, RZ, RZ, 0x181f ;  /* 0x0000181fff117424 */ /* 0x004fe200078e00ff */
[----:B------:R-:W-:-:S02]  /*1d490*/  MOV R0, 0x1d4b0 ;  /* 0x0001d4b000007802 */ /* 0x000fc40000000f00 */
[----:B-1-3-5:R-:W-:Y:S05]  /*1d4a0*/  CALL.REL.NOINC `($__internal_49_$__cuda_sm70_shflsync_idx_p) ;  /* 0x0000118000007944 */ /* 0x02afea0003c00000 */
[----:B--2---:R-:W-:Y:S01]  /*1d4b0*/  IMAD.MOV.U32 R23, RZ, RZ, R2 ;  /* 0x000000ffff177224 */ /* 0x004fe200078e0002 */
[----:B------:R-:W-:Y:S01]  /*1d4c0*/  MOV R2, 0x1 ;  /* 0x0000000100027802 */ /* 0x000fe20000000f00 */
[----:B-1----:R-:W-:Y:S01]  /*1d4d0*/  IMAD.MOV.U32 R19, RZ, RZ, R18 ;  /* 0x000000ffff137224 */ /* 0x002fe200078e0012 */
[----:B------:R-:W-:-:S02]  /*1d4e0*/  MOV R17, 0x181f ;  /* 0x0000181f00117802 */ /* 0x000fc40000000f00 */
[----:B------:R-:W-:Y:S02]  /*1d4f0*/  MOV R0, 0x1d510 ;  /* 0x0001d51000007802 */ /* 0x000fe40000000f00 */
[----:B------:R-:W-:Y:S05]  /*1d500*/  CALL.REL.NOINC `($__internal_49_$__cuda_sm70_shflsync_idx_p) ;  /* 0x0000112000007944 */ /* 0x000fea0003c00000 */
[----:B-12---:R-:W-:Y:S05]  /*1d510*/  BRA `(.L_x_2437) ;  /* 0xfffea81000007947 */ /* 0x006fea000383ffff */
.L_x_2309:
[----:B------:R-:W-:Y:S01]  /*1d520*/  IMAD.MOV.U32 R19, RZ, RZ, R14 ;  /* 0x000000ffff137224 */ /* 0x000fe200078e000e */
[----:B----4-:R-:W-:Y:S01]  /*1d530*/  MOV R2, 0x2 ;  /* 0x0000000200027802 */ /* 0x010fe20000000f00 */
[----:B-1----:R-:W-:Y:S01]  /*1d540*/  IMAD.MOV.U32 R17, RZ, RZ, 0x181f ;  /* 0x0000181fff117424 */ /* 0x002fe200078e00ff */
[----:B------:R-:W-:Y:S02]  /*1d550*/  MOV R0, 0x1d570 ;  /* 0x0001d57000007802 */ /* 0x000fe40000000f00 */
[----:B--23-5:R-:W-:Y:S05]  /*1d560*/  CALL.REL.NOINC `($__internal_49_$__cuda_sm70_shflsync_idx_p) ;  /* 0x000010c000007944 */ /* 0x02cfea0003c00000 */
[----:B--2---:R-:W-:Y:S01]  /*1d570*/  MOV R23, R2 ;  /* 0x0000000200177202 */ /* 0x004fe20000000f00 */
[----:B-1----:R-:W-:Y:S05]  /*1d580*/  BRA `(.L_x_2438) ;  /* 0xfffea8d000007947 */ /* 0x002fea000383ffff */
.L_x_2310:
[----:B------:R-:W-:Y:S01]  /*1d590*/  IMAD.MOV.U32 R19, RZ, RZ, R18 ;  /* 0x000000ffff137224 */ /* 0x000fe200078e0012 */
[----:B----4-:R-:W-:Y:S01]  /*1d5a0*/  MOV R2, 0x2 ;  /* 0x0000000200027802 */ /* 0x010fe20000000f00 */
[----:B------:R-:W-:Y:S01]  /*1d5b0*/  IMAD.MOV.U32 R17, RZ, RZ, 0x181f ;  /* 0x0000181fff117424 */ /* 0x000fe200078e00ff */
[----:B------:R-:W-:Y:S02]  /*1d5c0*/  MOV R0, 0x1d5e0 ;  /* 0x0001d5e000007802 */ /* 0x000fe40000000f00 */
[----:B-123-5:R-:W-:Y:S05]  /*1d5d0*/  CALL.REL.NOINC `($__internal_49_$__cuda_sm70_shflsync_idx_p) ;  /* 0x0000105000007944 */ /* 0x02efea0003c00000 */
[----:B-12---:R-:W-:Y:S05]  /*1d5e0*/  BRA `(.L_x_2439) ;  /* 0xfffea89000007947 */ /* 0x006fea000383ffff */
.L_x_2313:
[----:B------:R-:W-:Y:S01]  /*1d5f0*/  IMAD.MOV.U32 R19, RZ, RZ, R14 ;  /* 0x000000ffff137224 */ /* 0x000fe200078e000e */
[----:B-1----:R-:W-:Y:S01]  /*1d600*/  MOV R2, 0x3 ;  /* 0x0000000300027802 */ /* 0x002fe20000000f00 */
[----:B------:R-:W-:Y:S01]  /*1d610*/  IMAD.MOV.U32 R17, RZ, RZ, 0x181f ;  /* 0x0000181fff117424 */ /* 0x000fe200078e00ff */
[----:B------:R-:W-:-:S02]  /*1d620*/  MOV R0, 0x1d640 ;  /* 0x0001d64000007802 */ /* 0x000fc40000000f00 */
[----:B--2345:R-:W-:Y:S05]  /*1d630*/  CALL.REL.NOINC `($__internal_49_$__cuda_sm70_shflsync_idx_p) ;  /* 0x00000ff000007944 */ /* 0x03cfea0003c00000 */
[----:B--2---:R-:W-:Y:S01]  /*1d640*/  IMAD.MOV.U32 R23, RZ, RZ, R2 ;  /* 0x000000ffff177224 */ /* 0x004fe200078e0002 */
[----:B------:R-:W-:Y:S01]  /*1d650*/  MOV R2, 0x3 ;  /* 0x0000000300027802 */ /* 0x000fe20000000f00 */
[----:B-1----:R-:W-:Y:S01]  /*1d660*/  IMAD.MOV.U32 R19, RZ, RZ, R18 ;  /* 0x000000ffff137224 */ /* 0x002fe200078e0012 */
[----:B------:R-:W-:-:S02]  /*1d670*/  MOV R17, 0x181f ;  /* 0x0000181f00117802 */ /* 0x000fc40000000f00 */
[----:B------:R-:W-:Y:S02]  /*1d680*/  MOV R0, 0x1d6a0 ;  /* 0x0001d6a000007802 */ /* 0x000fe40000000f00 */
[----:B------:R-:W-:Y:S05]  /*1d690*/  CALL.REL.NOINC `($__internal_49_$__cuda_sm70_shflsync_idx_p) ;  /* 0x00000f9000007944 */ /* 0x000fea0003c00000 */
[----:B-12---:R-:W-:Y:S05]  /*1d6a0*/  BRA `(.L_x_2440) ;  /* 0xfffea91000007947 */ /* 0x006fea000383ffff */
.L_x_2368:
[----:B------:R-:W-:Y:S01]  /*1d6b0*/  IMAD.MOV.U32 R12, RZ, RZ, R239 ;  /* 0x000000ffff0c7224 */ /* 0x000fe200078e00ef */
[----:B------:R-:W-:Y:S02]  /*1d6c0*/  MOV R5, 0x2 ;  /* 0x0000000200057802 */ /* 0x000fe40000000f00 */
[----:B------:R-:W-:Y:S02]  /*1d6d0*/  MOV R8, 0x1d6f0 ;  /* 0x0001d6f000087802 */ /* 0x000fe40000000f00 */
[----:B------:R-:W-:Y:S05]  /*1d6e0*/  CALL.REL.NOINC `($__internal_48_$__cuda_sm70_shflsync_bfly_p) ;  /* 0x00000f0000007944 */ /* 0x000fea0003c00000 */
[----:B-12---:R-:W-:Y:S05]  /*1d6f0*/  BRA `(.L_x_2441) ;  /* 0xffffad5000007947 */ /* 0x006fea000383ffff */
.L_x_2369:
[----:B------:R-:W-:Y:S01]  /*1d700*/  IMAD.MOV.U32 R12, RZ, RZ, R14 ;  /* 0x000000ffff0c7224 */ /* 0x000fe200078e000e */
[----:B------:R-:W-:Y:S02]  /*1d710*/  MOV R5, 0x1 ;  /* 0x0000000100057802 */ /* 0x000fe40000000f00 */
[----:B------:R-:W-:Y:S02]  /*1d720*/  MOV R8, 0x1d740 ;  /* 0x0001d74000087802 */ /* 0x000fe40000000f00 */
[----:B-1----:R-:W-:Y:S05]  /*1d730*/  CALL.REL.NOINC `($__internal_48_$__cuda_sm70_shflsync_bfly_p) ;  /* 0x00000eb000007944 */ /* 0x002fea0003c00000 */
[----:B--2---:R-:W-:Y:S01]  /*1d740*/  FADD.FTZ R4, R14, R5 ;  /* 0x000000050e047221 */ /* 0x004fe20000010000 */
[----:B-1----:R-:W-:Y:S02]  /*1d750*/  MOV R12, R238 ;  /* 0x000000ee000c7202 */ /* 0x002fe40000000f00 */
[----:B------:R-:W-:Y:S02]  /*1d760*/  MOV R5, 0x2 ;  /* 0x0000000200057802 */ /* 0x000fe40000000f00 */
[----:B------:R-:W-:-:S02]  /*1d770*/  MOV R8, 0x1d790 ;  /* 0x0001d79000087802 */ /* 0x000fc40000000f00 */
[----:B------:R-:W-:Y:S05]  /*1d780*/  CALL.REL.NOINC `($__internal_48_$__cuda_sm70_shflsync_bfly_p) ;  /* 0x00000e6000007944 */ /* 0x000fea0003c00000 */
[----:B-12---:R-:W-:Y:S01]  /*1d790*/  FADD.FTZ R12, R238, R5 ;  /* 0x00000005ee0c7221 */ /* 0x006fe20000010000 */
[----:B------:R-:W-:-:S02]  /*1d7a0*/  MOV R5, 0x1 ;  /* 0x0000000100057802 */ /* 0x000fc40000000f00 */
[----:B------:R-:W-:Y:S02]  /*1d7b0*/  MOV R8, 0x1d7d0 ;  /* 0x0001d7d000087802 */ /* 0x000fe40000000f00 */
[----:B------:R-:W-:Y:S05]  /*1d7c0*/  CALL.REL.NOINC `($__internal_48_$__cuda_sm70_shflsync_bfly_p) ;  /* 0x00000e2000007944 */ /* 0x000fea0003c00000 */
[----:B-12---:R-:W-:Y:S01]  /*1d7d0*/  MOV R3, R5 ;  /* 0x0000000500037202 */ /* 0x006fe20000000f00 */
[----:B------:R-:W-:Y:S05]  /*1d7e0*/  BRA `(.L_x_2442) ;  /* 0xffffacd000007947 */ /* 0x000fea000383ffff */
.L_x_2376:
[----:B--234-:R-:W-:Y:S01]  /*1d7f0*/  IMAD.MOV.U32 R19, RZ, RZ, R18 ;  /* 0x000000ffff137224 */ /* 0x01cfe200078e0012 */
[----:B------:R-:W-:Y:S01]  /*1d800*/  MOV R2, RZ ;  /* 0x000000ff00027202 */ /* 0x000fe20000000f00 */
[----:B------:R-:W-:Y:S01]  /*1d810*/  IMAD.MOV.U32 R17, RZ, RZ, 0x181f ;  /* 0x0000181fff117424 */ /* 0x000fe200078e00ff */
[----:B------:R-:W-:Y:S02]  /*1d820*/  MOV R0, 0x1d840 ;  /* 0x0001d84000007802 */ /* 0x000fe40000000f00 */
[----:B-1----:R-:W-:Y:S05]  /*1d830*/  CALL.REL.NOINC `($__internal_49_$__cuda_sm70_shflsync_idx_p) ;  /* 0x00000df000007944 */ /* 0x002fea0003c00000 */
[----:B--2---:R-:W-:Y:S01]  /*1d840*/  MOV R22, R2 ;  /* 0x0000000200167202 */ /* 0x004fe20000000f00 */
[----:B-1----:R-:W-:Y:S05]  /*1d850*/  BRA `(.L_x_2443) ;  /* 0xffffc57000007947 */ /* 0x002fea000383ffff */
.L_x_2377:
[----:B------:R-:W-:Y:S01]  /*1d860*/  IMAD.MOV.U32 R19, RZ, RZ, R8 ;  /* 0x000000ffff137224 */ /* 0x000fe200078e0008 */
[----:B------:R-:W-:Y:S01]  /*1d870*/  MOV R2, RZ ;  /* 0x000000ff00027202 */ /* 0x000fe20000000f00 */
[----:B------:R-:W-:Y:S01]  /*1d880*/  IMAD.MOV.U32 R17, RZ, RZ, 0x181f ;  /* 0x0000181fff117424 */ /* 0x000fe200078e00ff */
[----:B------:R-:W-:Y:S02]  /*1d890*/  MOV R0, 0x1d8b0 ;  /* 0x0001d8b000007802 */ /* 0x000fe40000000f00 */
[----:B-123--:R-:W-:Y:S05]  /*1d8a0*/  CALL.REL.NOINC `($__internal_49_$__cuda_sm70_shflsync_idx_p) ;  /* 0x00000d8000007944 */ /* 0x00efea0003c00000 */
[----:B-12---:R-:W-:Y:S05]  /*1d8b0*/  BRA `(.L_x_2444) ;  /* 0xffffc53000007947 */ /* 0x006fea000383ffff */
.L_x_2380:
[----:B------:R-:W-:Y:S01]  /*1d8c0*/  IMAD.MOV.U32 R19, RZ, RZ, R18 ;  /* 0x000000ffff137224 */ /* 0x000fe200078e0012 */
[----:B--2---:R-:W-:Y:S01]  /*1d8d0*/  MOV R2, 0x1 ;  /* 0x0000000100027802 */ /* 0x004fe20000000f00 */
[----:B------:R-:W-:Y:S01]  /*1d8e0*/  IMAD.MOV.U32 R17, RZ, RZ, 0x181f ;  /* 0x0000181fff117424 */ /* 0x000fe200078e00ff */
[----:B------:R-:W-:-:S02]  /*1d8f0*/  MOV R0, 0x1d910 ;  /* 0x0001d91000007802 */ /* 0x000fc40000000f00 */
[----:B-1-34-:R-:W-:Y:S05]  /*1d900*/  CALL.REL.NOINC `($__internal_49_$__cuda_sm70_shflsync_idx_p) ;  /* 0x00000d2000007944 */ /* 0x01afea0003c00000 */
[----:B--2---:R-:W-:Y:S01]  /*1d910*/  IMAD.MOV.U32 R22, RZ, RZ, R2 ;  /* 0x000000ffff167224 */ /* 0x004fe200078e0002 */
[----:B------:R-:W-:Y:S01]  /*1d920*/  MOV R2, 0x1 ;  /* 0x0000000100027802 */ /* 0x000fe20000000f00 */
[----:B-1----:R-:W-:Y:S01]  /*1d930*/  IMAD.MOV.U32 R19, RZ, RZ, R8 ;  /* 0x000000ffff137224 */ /* 0x002fe200078e0008 */
[----:B------:R-:W-:-:S02]  /*1d940*/  MOV R17, 0x181f ;  /* 0x0000181f00117802 */ /* 0x000fc40000000f00 */
[----:B------:R-:W-:Y:S02]  /*1d950*/  MOV R0, 0x1d970 ;  /* 0x0001d97000007802 */ /* 0x000fe40000000f00 */
[----:B------:R-:W-:Y:S05]  /*1d960*/  CALL.REL.NOINC `($__internal_49_$__cuda_sm70_shflsync_idx_p) ;  /* 0x00000cc000007944 */ /* 0x000fea0003c00000 */
[----:B-12---:R-:W-:Y:S05]  /*1d970*/  BRA `(.L_x_2445) ;  /* 0xffffc5d000007947 */ /* 0x006fea000383ffff */
.L_x_2383:
[----:B------:R-:W-:Y:S01]  /*1d980*/  IMAD.MOV.U32 R19, RZ, RZ, R18 ;  /* 0x000000ffff137224 */ /* 0x000fe200078e0012 */
[----:B--2---:R-:W-:Y:S01]  /*1d990*/  MOV R2, 0x2 ;  /* 0x0000000200027802 */ /* 0x004fe20000000f00 */
[----:B-1----:R-:W-:Y:S01]  /*1d9a0*/  IMAD.MOV.U32 R17, RZ, RZ, 0x181f ;  /* 0x0000181fff117424 */ /* 0x002fe200078e00ff */
[----:B------:R-:W-:Y:S02]  /*1d9b0*/  MOV R0, 0x1d9d0 ;  /* 0x0001d9d000007802 */ /* 0x000fe40000000f00 */
[----:B---34-:R-:W-:Y:S05]  /*1d9c0*/  CALL.REL.NOINC `($__internal_49_$__cuda_sm70_shflsync_idx_p) ;  /* 0x00000c6000007944 */ /* 0x018fea0003c00000 */
[----:B--2---:R-:W-:Y:S01]  /*1d9d0*/  MOV R22, R2 ;  /* 0x0000000200167202 */ /* 0x004fe20000000f00 */
[----:B-1----:R-:W-:Y:S05]  /*1d9e0*/  BRA `(.L_x_2446) ;  /* 0xffffc69000007947 */ /* 0x002fea000383ffff */
.L_x_2384:
[----:B------:R-:W-:Y:S01]  /*1d9f0*/  IMAD.MOV.U32 R19, RZ, RZ, R8 ;  /* 0x000000ffff137224 */ /* 0x000fe200078e0008 */
[----:B--2---:R-:W-:Y:S01]  /*1da00*/  MOV R2, 0x2 ;  /* 0x0000000200027802 */ /* 0x004fe20000000f00 */
[----:B-1----:R-:W-:Y:S01]  /*1da10*/  IMAD.MOV.U32 R17, RZ, RZ, 0x181f ;  /* 0x0000181fff117424 */ /* 0x002fe200078e00ff */
[----:B------:R-:W-:Y:S02]  /*1da20*/  MOV R0, 0x1da40 ;  /* 0x0001da4000007802 */ /* 0x000fe40000000f00 */
[----:B---34-:R-:W-:Y:S05]  /*1da30*/  CALL.REL.NOINC `($__internal_49_$__cuda_sm70_shflsync_idx_p) ;  /* 0x00000bf000007944 */ /* 0x018fea0003c00000 */
[----:B-12---:R-:W-:Y:S05]  /*1da40*/  BRA `(.L_x_2447) ;  /* 0xffffc65000007947 */ /* 0x006fea000383ffff */
.L_x_2387:
[----:B------:R-:W-:Y:S01]  /*1da50*/  IMAD.MOV.U32 R19, RZ, RZ, R18 ;  /* 0x000000ffff137224 */ /* 0x000fe200078e0012 */
[----:B----4-:R-:W-:Y:S01]  /*1da60*/  MOV R2, 0x3 ;  /* 0x0000000300027802 */ /* 0x010fe20000000f00 */
[----:B-1----:R-:W-:Y:S01]  /*1da70*/  IMAD.MOV.U32 R17, RZ, RZ, 0x181f ;  /* 0x0000181fff117424 */ /* 0x002fe200078e00ff */
[----:B------:R-:W-:-:S02]  /*1da80*/  MOV R0, 0x1daa0 ;  /* 0x0001daa000007802 */ /* 0x000fc40000000f00 */
[----:B--23--:R-:W-:Y:S05]  /*1da90*/  CALL.REL.NOINC `($__internal_49_$__cuda_sm70_shflsync_idx_p) ;  /* 0x00000b9000007944 */ /* 0x00cfea0003c00000 */
[----:B--2---:R-:W-:Y:S01]  /*1daa0*/  IMAD.MOV.U32 R18, RZ, RZ, R2 ;  /* 0x000000ffff127224 */ /* 0x004fe200078e0002 */
[----:B------:R-:W-:Y:S01]  /*1dab0*/  MOV R2, 0x3 ;  /* 0x0000000300027802 */ /* 0x000fe20000000f00 */
[----:B-1----:R-:W-:Y:S01]  /*1dac0*/  IMAD.MOV.U32 R19, RZ, RZ, R8 ;  /* 0x000000ffff137224 */ /* 0x002fe200078e0008 */
[----:B------:R-:W-:-:S02]  /*1dad0*/  MOV R17, 0x181f ;  /* 0x0000181f00117802 */ /* 0x000fc40000000f00 */
[----:B------:R-:W-:Y:S02]  /*1dae0*/  MOV R0, 0x1db00 ;  /* 0x0001db0000007802 */ /* 0x000fe40000000f00 */
[----:B------:R-:W-:Y:S05]  /*1daf0*/  CALL.REL.NOINC `($__internal_49_$__cuda_sm70_shflsync_idx_p) ;  /* 0x00000b3000007944 */ /* 0x000fea0003c00000 */
[----:B-12---:R-:W-:Y:S05]  /*1db00*/  BRA `(.L_x_2448) ;  /* 0xffffc6d000007947 */ /* 0x006fea000383ffff */
.L_x_2389:
[----:B------:R-:W-:Y:S01]  /*1db10*/  IMAD.MOV.U32 R19, RZ, RZ, R162 ;  /* 0x000000ffff137224 */ /* 0x000fe200078e00a2 */
[----:B------:R-:W-:Y:S01]  /*1db20*/  MOV R2, RZ ;  /* 0x000000ff00027202 */ /* 0x000fe20000000f00 */
[----:B------:R-:W-:Y:S01]  /*1db30*/  IMAD.MOV.U32 R17, RZ, RZ, 0x1c1f ;  /* 0x00001c1fff117424 */ /* 0x000fe200078e00ff */
[----:B------:R-:W-:Y:S02]  /*1db40*/  MOV R0, 0x1db60 ;  /* 0x0001db6000007802 */ /* 0x000fe40000000f00 */
[----:B------:R-:W-:Y:S05]  /*1db50*/  CALL.REL.NOINC `($__internal_49_$__cuda_sm70_shflsync_idx_p) ;  /* 0x00000ad000007944 */ /* 0x000fea0003c00000 */
[----:B--2---:R-:W-:Y:S01]  /*1db60*/  MOV R165, R2 ;  /* 0x0000000200a57202 */ /* 0x004fe20000000f00 */
[----:B-1----:R-:W-:Y:S05]  /*1db70*/  BRA `(.L_x_2449) ;  /* 0xffffc98000007947 */ /* 0x002fea000383ffff */
.L_x_2390:
[----:B------:R-:W-:Y:S01]  /*1db80*/  IMAD.MOV.U32 R19, RZ, RZ, R163 ;  /* 0x000000ffff137224 */ /* 0x000fe200078e00a3 */
[----:B------:R-:W-:Y:S01]  /*1db90*/  MOV R2, RZ ;  /* 0x000000ff00027202 */ /* 0x000fe20000000f00 */
[----:B------:R-:W-:Y:S01]  /*1dba0*/  IMAD.MOV.U32 R17, RZ, RZ, 0x1c1f ;  /* 0x00001c1fff117424 */ /* 0x000fe200078e00ff */
[----:B------:R-:W-:Y:S02]  /*1dbb0*/  MOV R0, 0x1dbd0 ;  /* 0x0001dbd000007802 */ /* 0x000fe40000000f00 */
[----:B-12---:R-:W-:Y:S05]  /*1dbc0*/  CALL.REL.NOINC `($__internal_49_$__cuda_sm70_shflsync_idx_p) ;  /* 0x00000a6000007944 */ /* 0x006fea0003c00000 */
[----:B-12---:R-:W-:Y:S05]  /*1dbd0*/  BRA `(.L_x_2450) ;  /* 0xffffc94000007947 */ /* 0x006fea000383ffff */
.L_x_2393:
        /* <DEDUP_REMOVED lines=12> */
.L_x_2397:
[----:B------:R-:W-:Y:S01]  /*1dca0*/  IMAD.MOV.U32 R19, RZ, RZ, R6 ;  /* 0x000000ffff137224 */ /* 0x000fe200078e0006 */
[----:B------:R-:W-:Y:S01]  /*1dcb0*/  MOV R2, RZ ;  /* 0x000000ff00027202 */ /* 0x000fe20000000f00 */
[----:B------:R-:W-:Y:S01]  /*1dcc0*/  IMAD.MOV.U32 R17, RZ, RZ, 0x181f ;  /* 0x0000181fff117424 */ /* 0x000fe200078e00ff */
[----:B------:R-:W-:Y:S02]  /*1dcd0*/  MOV R0, 0x1dcf0 ;  /* 0x0001dcf000007802 */ /* 0x000fe40000000f00 */
[----:B-1----:R-:W-:Y:S05]  /*1dce0*/  CALL.REL.NOINC `($__internal_49_$__cuda_sm70_shflsync_idx_p) ;  /* 0x0000094000007944 */ /* 0x002fea0003c00000 */
[----:B--2---:R-:W-:Y:S01]  /*1dcf0*/  MOV R7, R2 ;  /* 0x0000000200077202 */ /* 0x004fe20000000f00 */
[----:B-1----:R-:W-:Y:S05]  /*1dd00*/  BRA `(.L_x_2452) ;  /* 0xffffdec000007947 */ /* 0x002fea000383ffff */
.L_x_2398:
[----:B------:R-:W-:Y:S01]  /*1dd10*/  IMAD.MOV.U32 R19, RZ, RZ, R5 ;  /* 0x000000ffff137224 */ /* 0x000fe200078e0005 */
[----:B------:R-:W-:Y:S01]  /*1dd20*/  MOV R2, RZ ;  /* 0x000000ff00027202 */ /* 0x000fe20000000f00 */
[----:B------:R-:W-:Y:S01]  /*1dd30*/  IMAD.MOV.U32 R17, RZ, RZ, 0x181f ;  /* 0x0000181fff117424 */ /* 0x000fe200078e00ff */
[----:B------:R-:W-:Y:S02]  /*1dd40*/  MOV R0, 0x1dd60 ;  /* 0x0001dd6000007802 */ /* 0x000fe40000000f00 */
[----:B-123--:R-:W-:Y:S05]  /*1dd50*/  CALL.REL.NOINC `($__internal_49_$__cuda_sm70_shflsync_idx_p) ;  /* 0x000008d000007944 */ /* 0x00efea0003c00000 */
[----:B-12---:R-:W-:Y:S05]  /*1dd60*/  BRA `(.L_x_2453) ;  /* 0xffffde8000007947 */ /* 0x006fea000383ffff */
.L_x_2401:
[----:B-1----:R-:W-:Y:S01]  /*1dd70*/  IMAD.MOV.U32 R19, RZ, RZ, R6 ;  /* 0x000000ffff137224 */ /* 0x002fe200078e0006 */
[----:B------:R-:W-:Y:S01]  /*1dd80*/  MOV R2, 0x1 ;  /* 0x0000000100027802 */ /* 0x000fe20000000f00 */
[----:B------:R-:W-:Y:S01]  /*1dd90*/  IMAD.MOV.U32 R17, RZ, RZ, 0x181f ;  /* 0x0000181fff117424 */ /* 0x000fe200078e00ff */
[----:B------:R-:W-:-:S02]  /*1dda0*/  MOV R0, 0x1ddc0 ;  /* 0x0001ddc000007802 */ /* 0x000fc40000000f00 */
[----:B--234-:R-:W-:Y:S05]  /*1ddb0*/  CALL.REL.NOINC `($__internal_49_$__cuda_sm70_shflsync_idx_p) ;  /* 0x0000087000007944 */ /* 0x01cfea0003c00000 */
[----:B--2---:R-:W-:Y:S01]  /*1ddc0*/  IMAD.MOV.U32 R7, RZ, RZ, R2 ;  /* 0x000000ffff077224 */ /* 0x004fe200078e0002 */
[----:B------:R-:W-:Y:S01]  /*1ddd0*/  MOV R2, 0x1 ;  /* 0x0000000100027802 */ /* 0x000fe20000000f00 */
[----:B-1----:R-:W-:Y:S01]  /*1dde0*/  IMAD.MOV.U32 R19, RZ, RZ, R5 ;  /* 0x000000ffff137224 */ /* 0x002fe200078e0005 */
[----:B------:R-:W-:-:S02]  /*1ddf0*/  MOV R17, 0x181f ;  /* 0x0000181f00117802 */ /* 0x000fc40000000f00 */
[----:B------:R-:W-:Y:S02]  /*1de00*/  MOV R0, 0x1de20 ;  /* 0x0001de2000007802 */ /* 0x000fe40000000f00 */
[----:B------:R-:W-:Y:S05]  /*1de10*/  CALL.REL.NOINC `($__internal_49_$__cuda_sm70_shflsync_idx_p) ;  /* 0x0000081000007944 */ /* 0x000fea0003c00000 */
[----:B-12---:R-:W-:Y:S05]  /*1de20*/  BRA `(.L_x_2454) ;  /* 0xffffdf3000007947 */ /* 0x006fea000383ffff */
.L_x_2404:
[----:B-1----:R-:W-:Y:S01]  /*1de30*/  IMAD.MOV.U32 R19, RZ, RZ, R6 ;  /* 0x000000ffff137224 */ /* 0x002fe200078e0006 */
[----:B------:R-:W-:Y:S01]  /*1de40*/  MOV R2, 0x2 ;  /* 0x0000000200027802 */ /* 0x000fe20000000f00 */
[----:B------:R-:W-:Y:S01]  /*1de50*/  IMAD.MOV.U32 R17, RZ, RZ, 0x181f ;  /* 0x0000181fff117424 */ /* 0x000fe200078e00ff */
[----:B------:R-:W-:Y:S02]  /*1de60*/  MOV R0, 0x1de80 ;  /* 0x0001de8000007802 */ /* 0x000fe40000000f00 */
[----:B--234-:R-:W-:Y:S05]  /*1de70*/  CALL.REL.NOINC `($__internal_49_$__cuda_sm70_shflsync_idx_p) ;  /* 0x000007b000007944 */ /* 0x01cfea0003c00000 */
[----:B--2---:R-:W-:Y:S01]  /*1de80*/  MOV R7, R2 ;  /* 0x0000000200077202 */ /* 0x004fe20000000f00 */
[----:B-1----:R-:W-:Y:S05]  /*1de90*/  BRA `(.L_x_2455) ;  /* 0xffffdff000007947 */ /* 0x002fea000383ffff */
.L_x_2405:
[----:B-1----:R-:W-:Y:S01]  /*1dea0*/  IMAD.MOV.U32 R19, RZ, RZ, R5 ;  /* 0x000000ffff137224 */ /* 0x002fe200078e0005 */
[----:B------:R-:W-:Y:S01]  /*1deb0*/  MOV R2, 0x2 ;  /* 0x0000000200027802 */ /* 0x000fe20000000f00 */
[----:B------:R-:W-:Y:S01]  /*1dec0*/  IMAD.MOV.U32 R17, RZ, RZ, 0x181f ;  /* 0x0000181fff117424 */ /* 0x000fe200078e00ff */
[----:B------:R-:W-:Y:S02]  /*1ded0*/  MOV R0, 0x1def0 ;  /* 0x0001def000007802 */ /* 0x000fe40000000f00 */
[----:B--234-:R-:W-:Y:S05]  /*1dee0*/  CALL.REL.NOINC `($__internal_49_$__cuda_sm70_shflsync_idx_p) ;  /* 0x0000074000007944 */ /* 0x01cfea0003c00000 */
[----:B-12---:R-:W-:Y:S05]  /*1def0*/  BRA `(.L_x_2456) ;  /* 0xffffdfb000007947 */ /* 0x006fea000383ffff */
.L_x_2408:
[----:B--2---:R-:W-:Y:S01]  /*1df00*/  IMAD.MOV.U32 R19, RZ, RZ, R6 ;  /* 0x000000ffff137224 */ /* 0x004fe200078e0006 */
[----:B------:R-:W-:Y:S01]  /*1df10*/  MOV R2, 0x3 ;  /* 0x0000000300027802 */ /* 0x000fe20000000f00 */
        /* <DEDUP_REMOVED lines=10> */
.L_x_2410:
[----:B------:R-:W-:Y:S01]  /*1dfc0*/  IMAD.MOV.U32 R19, RZ, RZ, R3 ;  /* 0x000000ffff137224 */ /* 0x000fe200078e0003 */
[----:B------:R-:W-:Y:S01]  /*1dfd0*/  MOV R2, RZ ;  /* 0x000000ff00027202 */ /* 0x000fe20000000f00 */
[----:B------:R-:W-:Y:S01]  /*1dfe0*/  IMAD.MOV.U32 R17, RZ, RZ, 0x1f ;  /* 0x0000001fff117424 */ /* 0x000fe200078e00ff */
[----:B------:R-:W-:Y:S02]  /*1dff0*/  MOV R0, 0x1e010 ;  /* 0x0001e01000007802 */ /* 0x000fe40000000f00 */
[----:B---3--:R-:W-:Y:S05]  /*1e000*/  CALL.REL.NOINC `($__internal_49_$__cuda_sm70_shflsync_idx_p) ;  /* 0x0000062000007944 */ /* 0x008fea0003c00000 */
[----:B--2---:R-:W-:Y:S01]  /*1e010*/  MOV R5, R2 ;  /* 0x0000000200057202 */ /* 0x004fe20000000f00 */
[----:B-1----:R-:W-:Y:S05]  /*1e020*/  BRA `(.L_x_2458) ;  /* 0xffffe17000007947 */ /* 0x002fea000383ffff */
.L_x_2411:
[----:B------:R-:W-:Y:S01]  /*1e030*/  IMAD.MOV.U32 R19, RZ, RZ, R3 ;  /* 0x000000ffff137224 */ /* 0x000fe200078e0003 */
[----:B------:R-:W-:Y:S01]  /*1e040*/  MOV R2, 0x1 ;  /* 0x0000000100027802 */ /* 0x000fe20000000f00 */
[----:B------:R-:W-:Y:S01]  /*1e050*/  IMAD.MOV.U32 R17, RZ, RZ, 0x1f ;  /* 0x0000001fff117424 */ /* 0x000fe200078e00ff */
[----:B------:R-:W-:Y:S02]  /*1e060*/  MOV R0, 0x1e080 ;  /* 0x0001e08000007802 */ /* 0x000fe40000000f00 */
[----:B-12---:R-:W-:Y:S05]  /*1e070*/  CALL.REL.NOINC `($__internal_49_$__cuda_sm70_shflsync_idx_p) ;  /* 0x000005b000007944 */ /* 0x006fea0003c00000 */
[----:B--2---:R-:W-:Y:S01]  /*1e080*/  MOV R3, R2 ;  /* 0x0000000200037202 */ /* 0x004fe20000000f00 */
[----:B-1----:R-:W-:Y:S05]  /*1e090*/  BRA `(.L_x_2459) ;  /* 0xffffe12000007947 */ /* 0x002fea000383ffff */
.L_x_2412:
[----:B------:R-:W-:Y:S02]  /*1e0a0*/  MOV R2, 0x1 ;  /* 0x0000000100027802 */ /* 0x000fe40000000f00 */
[----:B------:R-:W-:-:S02]  /*1e0b0*/  MOV R0, 0x1e0d0 ;  /* 0x0001e0d000007802 */ /* 0x000fc40000000f00 */
[----:B-12---:R-:W-:Y:S05]  /*1e0c0*/  CALL.REL.NOINC `($__internal_50_$__cuda_sm70_shflsync_up_p) ;  /* 0x000005b000007944 */ /* 0x006fea0003c00000 */
[----:B-12---:R-:W-:Y:S05]  /*1e0d0*/  BRA `(.L_x_2460) ;  /* 0xffffe20000007947 */ /* 0x006fea000383ffff */
.L_x_2413:
[----:B------:R-:W-:Y:S02]  /*1e0e0*/  MOV R2, 0x2 ;  /* 0x0000000200027802 */ /* 0x000fe40000000f00 */
[----:B------:R-:W-:-:S02]  /*1e0f0*/  MOV R0, 0x1e110 ;  /* 0x0001e11000007802 */ /* 0x000fc40000000f00 */
[----:B-12---:R-:W-:Y:S05]  /*1e100*/  CALL.REL.NOINC `($__internal_50_$__cuda_sm70_shflsync_up_p) ;  /* 0x0000057000007944 */ /* 0x006fea0003c00000 */
        /* <DEDUP_REMOVED lines=23> */
.L_x_2417:
[----:B------:R-:W-:Y:S01]  /*1e280*/  IMAD.MOV.U32 R7, RZ, RZ, R3 ;  /* 0x000000ffff077224 */ /* 0x000fe200078e0003 */
[----:B------:R-:W-:-:S02]  /*1e290*/  MOV R2, 0x1 ;  /* 0x0000000100027802 */ /* 0x000fc40000000f00 */
[----:B------:R-:W-:Y:S02]  /*1e2a0*/  MOV R0, 0x1e2c0 ;  /* 0x0001e2c000007802 */ /* 0x000fe40000000f00 */
[----:B------:R-:W-:Y:S05]  /*1e2b0*/  CALL.REL.NOINC `($__internal_50_$__cuda_sm70_shflsync_up_p) ;  /* 0x000003c000007944 */ /* 0x000fea0003c00000 */
[----:B-12---:R-:W-:Y:S05]  /*1e2c0*/  BRA `(.L_x_2462) ;  /* 0xffffe26000007947 */ /* 0x006fea000383ffff */
.L_x_2418:
[----:B------:R-:W-:Y:S01]  /*1e2d0*/  IMAD.MOV.U32 R7, RZ, RZ, R3 ;  /* 0x000000ffff077224 */ /* 0x000fe200078e0003 */
        /* <DEDUP_REMOVED lines=26> */
.L_x_2420:
[----:B------:R-:W-:Y:S02]  /*1e480*/  SEL R2, RZ, 0x1, P0 ;  /* 0x00000001ff027807 */ /* 0x000fe40000000000 */
[----:B------:R-:W-:-:S02]  /*1e490*/  MOV R0, 0x1e4b0 ;  /* 0x0001e4b000007802 */ /* 0x000fc40000000f00 */
[----:B---3--:R-:W-:Y:S05]  /*1e4a0*/  CALL.REL.NOINC `($__internal_51_$__cuda_sm70_votesync_ballot) ;  /* 0x0000022000007944 */ /* 0x008fea0003c00000 */
[----:B------:R-:W-:Y:S05]  /*1e4b0*/  BRA `(.L_x_2464) ;  /* 0xffffe20000007947 */ /* 0x000fea000383ffff */
.L_x_2421:
[----:B------:R-:W-:Y:S01]  /*1e4c0*/  IMAD.MOV.U32 R19, RZ, RZ, R209 ;  /* 0x000000ffff137224 */ /* 0x000fe200078e00d1 */
[----:B------:R-:W-:Y:S01]  /*1e4d0*/  MOV R2, R12 ;  /* 0x0000000c00027202 */ /* 0x000fe20000000f00 */
[----:B------:R-:W-:Y:S01]  /*1e4e0*/  IMAD.MOV.U32 R17, RZ, RZ, 0x1f ;  /* 0x0000001fff117424 */ /* 0x000fe200078e00ff */
[----:B------:R-:W-:-:S02]  /*1e4f0*/  MOV R0, 0x1e510 ;  /* 0x0001e51000007802 */ /* 0x000fc40000000f00 */
[----:B---3--:R-:W-:Y:S05]  /*1e500*/  CALL.REL.NOINC `($__internal_49_$__cuda_sm70_shflsync_idx_p) ;  /* 0x0000012000007944 */ /* 0x008fea0003c00000 */
[----:B--2---:R-:W-:Y:S01]  /*1e510*/  IMAD.MOV.U32 R209, RZ, RZ, R2 ;  /* 0x000000ffffd17224 */ /* 0x004fe200078e0002 */
[----:B------:R-:W-:Y:S01]  /*1e520*/  MOV R2, R12 ;  /* 0x0000000c00027202 */ /* 0x000fe20000000f00 */
[----:B-1----:R-:W-:Y:S01]  /*1e530*/  IMAD.MOV.U32 R19, RZ, RZ, R8 ;  /* 0x000000ffff137224 */ /* 0x002fe200078e0008 */
[----:B------:R-:W-:-:S02]  /*1e540*/  MOV R17, 0x1f ;  /* 0x0000001f00117802 */ /* 0x000fc40000000f00 */
[----:B------:R-:W-:Y:S02]  /*1e550*/  MOV R0, 0x1e570 ;  /* 0x0001e57000007802 */ /* 0x000fe40000000f00 */
[----:B------:R-:W-:Y:S05]  /*1e560*/  CALL.REL.NOINC `($__internal_49_$__cuda_sm70_shflsync_idx_p) ;  /* 0x000000c000007944 */ /* 0x000fea0003c00000 */
[----:B--2---:R-:W-:Y:S01]  /*1e570*/  MOV R3, R2 ;  /* 0x0000000200037202 */ /* 0x004fe20000000f00 */
[----:B-1----:R-:W-:Y:S05]  /*1e580*/  BRA `(.L_x_2465) ;  /* 0xffffe18000007947 */ /* 0x002fea000383ffff */
.L_x_2424:
[----:B------:R-:W-:Y:S01]  /*1e590*/  IMAD.MOV.U32 R19, RZ, RZ, R7 ;  /* 0x000000ffff137224 */ /* 0x000fe200078e0007 */
[----:B------:R-:W-:Y:S02]  /*1e5a0*/  MOV R17, 0x1f ;  /* 0x0000001f00117802 */ /* 0x000fe40000000f00 */
[----:B------:R-:W-:Y:S02]  /*1e5b0*/  MOV R0, 0x1e5d0 ;  /* 0x0001e5d000007802 */ /* 0x000fe40000000f00 */
[----:B-1234-:R-:W-:Y:S05]  /*1e5c0*/  CALL.REL.NOINC `($__internal_49_$__cuda_sm70_shflsync_idx_p) ;  /* 0x0000006000007944 */ /* 0x01efea0003c00000 */
[----:B--2---:R-:W-:Y:S01]  /*1e5d0*/  MOV R9, R2 ;  /* 0x0000000200097202 */ /* 0x004fe20000000f00 */
[----:B-1----:R-:W-:Y:S05]  /*1e5e0*/  BRA `(.L_x_2423) ;  /* 0xffffe18000007947 */ /* 0x002fea000383ffff */
        .weak           $__internal_48_$__cuda_sm70_shflsync_bfly_p
        .type           $__internal_48_$__cuda_sm70_shflsync_bfly_p,@function
        .size           $__internal_48_$__cuda_sm70_shflsync_bfly_p,($__internal_49_$__cuda_sm70_shflsync_idx_p - $__internal_48_$__cuda_sm70_shflsync_bfly_p)
$__internal_48_$__cuda_sm70_shflsync_bfly_p:
[----:B------:R-:W-:Y:S01]  /*1e5f0*/  MOV R9, 0x0 ;  /* 0x0000000000097802 */ /* 0x000fe20000000f00 */
[----:B------:R-:W-:Y:S04]  /*1e600*/  WARPSYNC R3 ;  /* 0x0000000300007348 */ /* 0x000fe80003800000 */
[----:B------:R1:W2:Y:S01]  /*1e610*/  SHFL.BFLY PT, R5, R12, R5, R6 ;  /* 0x0c0000050c057389 */ /* 0x0002a200000e0006 */
[----:B------:R-:W-:Y:S05]  /*1e620*/  RET.REL.NODEC R8 `(_ZN7cutlass13device_kernelIN5flash19enable_sm80_to_sm89INS1_16FlashAttnFwdSm80INS1_25CollectiveMainloopFwdSm80ILi8ELi2ELb0EN4cute5tupleIJNS5_1CILi128EEENS7_ILi64EEENS7_ILi192EEEEEELi192ENS_10bfloat16_tEfNS_4arch4Sm80ELb1ELb0ELb1ELb1ELb0ELb1ELb1ELb1EEENS1_21CollectiveEpilogueFwdINS6_IJS8_SA_S9_EEENS6_IJNS7_ILi1EEESI_SI_EEESC_SE_Li256ELb1ELb1ELb1ELb0EEENS1_36VarlenDynamicPersistentTileSchedulerILi128ELi64ELi256ELi256ELb1ELb1ELb0ELb1ELb1ELb1EEEEEEEEEvNT_6ParamsE) ;  /* 0xfffe19d008007950 */ /* 0x000fea0003c3ffff */
        .weak           $__internal_49_$__cuda_sm70_shflsync_idx_p
        .type           $__internal_49_$__cuda_sm70_shflsync_idx_p,@function
        .size           $__internal_49_$__cuda_sm70_shflsync_idx_p,($__internal_50_$__cuda_sm70_shflsync_up_p - $__internal_49_$__cuda_sm70_shflsync_idx_p)
$__internal_49_$__cuda_sm70_shflsync_idx_p:
[----:B------:R-:W-:Y:S01]  /*1e630*/  MOV R20, R0 ;  /* 0x0000000000147202 */ /* 0x000fe20000000f00 */
[----:B------:R-:W-:Y:S04]  /*1e640*/  WARPSYNC R206 ;  /* 0x000000ce00007348 */ /* 0x000fe80003800000 */
[----:B------:R-:W-:Y:S01]  /*1e650*/  MOV R21, 0x0 ;  /* 0x0000000000157802 */ /* 0x000fe20000000f00 */
[----:B------:R1:W2:Y:S03]  /*1e660*/  SHFL.IDX PT, R2, R19, R2, R17 ;  /* 0x0000000213027389 */ /* 0x0002a600000e0011 */
[----:B------:R-:W-:Y:S05]  /*1e670*/  RET.REL.NODEC R20 `(_ZN7cutlass13device_kernelIN5flash19enable_sm80_to_sm89INS1_16FlashAttnFwdSm80INS1_25CollectiveMainloopFwdSm80ILi8ELi2ELb0EN4cute5tupleIJNS5_1CILi128EEENS7_ILi64EEENS7_ILi192EEEEEELi192ENS_10bfloat16_tEfNS_4arch4Sm80ELb1ELb0ELb1ELb1ELb0ELb1ELb1ELb1EEENS1_21CollectiveEpilogueFwdINS6_IJS8_SA_S9_EEENS6_IJNS7_ILi1EEESI_SI_EEESC_SE_Li256ELb1ELb1ELb1ELb0EEENS1_36VarlenDynamicPersistentTileSchedulerILi128ELi64ELi256ELi256ELb1ELb1ELb0ELb1ELb1ELb1EEEEEEEEEvNT_6ParamsE) ;  /* 0xfffe198014007950 */ /* 0x000fea0003c3ffff */
        .weak           $__internal_50_$__cuda_sm70_shflsync_up_p
        .type           $__internal_50_$__cuda_sm70_shflsync_up_p,@function
        .size           $__internal_50_$__cuda_sm70_shflsync_up_p,($__internal_51_$__cuda_sm70_votesync_ballot - $__internal_50_$__cuda_sm70_shflsync_up_p)
$__internal_50_$__cuda_sm70_shflsync_up_p:
[----:B------:R-:W-:Y:S01]  /*1e680*/  MOV R12, R0 ;  /* 0x00000000000c7202 */ /* 0x000fe20000000f00 */
[----:B------:R-:W-:Y:S04]  /*1e690*/  WARPSYNC R207 ;  /* 0x000000cf00007348 */ /* 0x000fe80003800000 */
[----:B------:R-:W-:Y:S01]  /*1e6a0*/  MOV R13, 0x0 ;  /* 0x00000000000d7802 */ /* 0x000fe20000000f00 */
[----:B------:R1:W2:Y:S03]  /*1e6b0*/  SHFL.UP PT, R2, R7, R2, R212 ;  /* 0x0400000207027389 */ /* 0x0002a600000e00d4 */
[----:B------:R-:W-:Y:S05]  /*1e6c0*/  RET.REL.NODEC R12 `(_ZN7cutlass13device_kernelIN5flash19enable_sm80_to_sm89INS1_16FlashAttnFwdSm80INS1_25CollectiveMainloopFwdSm80ILi8ELi2ELb0EN4cute5tupleIJNS5_1CILi128EEENS7_ILi64EEENS7_ILi192EEEEEELi192ENS_10bfloat16_tEfNS_4arch4Sm80ELb1ELb0ELb1ELb1ELb0ELb1ELb1ELb1EEENS1_21CollectiveEpilogueFwdINS6_IJS8_SA_S9_EEENS6_IJNS7_ILi1EEESI_SI_EEESC_SE_Li256ELb1ELb1ELb1ELb0EEENS1_36VarlenDynamicPersistentTileSchedulerILi128ELi64ELi256ELi256ELb1ELb1ELb0ELb1ELb1ELb1EEEEEEEEEvNT_6ParamsE) ;  /* 0xfffe19300c007950 */ /* 0x000fea0003c3ffff */
        .weak           $__internal_51_$__cuda_sm70_votesync_ballot
        .type           $__internal_51_$__cuda_sm70_votesync_ballot,@function
        .size           $__internal_51_$__cuda_sm70_votesync_ballot,(.L_x_2533 - $__internal_51_$__cuda_sm70_votesync_ballot)
$__internal_51_$__cuda_sm70_votesync_ballot:
[----:B------:R-:W-:Y:S01]  /*1e6d0*/  ISETP.NE.U32.AND P0, PT, R2, 0x1, PT ;  /* 0x000000010200780c */ /* 0x000fe20003f05070 */
[----:B------:R-:W-:Y:S01]  /*1e6e0*/  IMAD.MOV.U32 R2, RZ, RZ, R0 ;  /* 0x000000ffff027224 */ /* 0x000fe200078e0000 */
[----:B------:R-:W-:Y:S04]  /*1e6f0*/  WARPSYNC R205 ;  /* 0x000000cd00007348 */ /* 0x000fe80003800000 */
[----:B------:R-:W-:-:S07]  /*1e700*/  IMAD.MOV.U32 R3, RZ, RZ, 0x0 ;  /* 0x00000000ff037424 */ /* 0x000fce00078e00ff */
[----:B------:R-:W-:-:S04]  /*1e710*/  VOTE.ANY R6, PT, !P0 ;  /* 0x0000000000067806 */ /* 0x000fc800040e0100 */
[----:B------:R-:W-:Y:S01]  /*1e720*/  LOP3.LUT R6, R6, R205, RZ, 0xc0, !PT ;  /* 0x000000cd06067212 */ /* 0x000fe200078ec0ff */
[----:B------:R-:W-:Y:S06]  /*1e730*/  RET.REL.NODEC R2 `(_ZN7cutlass13device_kernelIN5flash19enable_sm80_to_sm89INS1_16FlashAttnFwdSm80INS1_25CollectiveMainloopFwdSm80ILi8ELi2ELb0EN4cute5tupleIJNS5_1CILi128EEENS7_ILi64EEENS7_ILi192EEEEEELi192ENS_10bfloat16_tEfNS_4arch4Sm80ELb1ELb0ELb1ELb1ELb0ELb1ELb1ELb1EEENS1_21CollectiveEpilogueFwdINS6_IJS8_SA_S9_EEENS6_IJNS7_ILi1EEESI_SI_EEESC_SE_Li256ELb1ELb1ELb1ELb0EEENS1_36VarlenDynamicPersistentTileSchedulerILi128ELi64ELi256ELi256ELb1ELb1ELb0ELb1ELb1ELb1EEEEEEEEEvNT_6ParamsE) ;  /* 0xfffe18c002007950 */ /* 0x000fec0003c3ffff */
.L_x_2466:
        /* <DEDUP_REMOVED lines=12> */
.L_x_2533:


//--------------------- .nv.shared._ZN7cutlass13device_kernelIN5flash19enable_sm80_to_sm89INS1_16FlashAttnFwdSm80INS1_25CollectiveMainloopFwdSm80ILi8ELi1ELb1EN4cute5tupleIJNS5_1CILi128EEENS7_ILi96EEENS7_ILi192EEEEEELi192ENS_10bfloat16_tEfNS_4arch4Sm80ELb0ELb0ELb1ELb0ELb0ELb0ELb1ELb1EEENS1_21CollectiveEpilogueFwdINS6_IJS8_SA_S9_EEENS6_IJNS7_ILi1EEESI_SI_EEESC_SE_Li256ELb0ELb1ELb1ELb0EEENS1_19SingleTileSchedulerILb0ELb1ELb1ELi128EEEEEEEEEvNT_6ParamsE --------------------------
	.section	.nv.shared._ZN7cutlass13device_kernelIN5flash19enable_sm80_to_sm89INS1_16FlashAttnFwdSm80INS1_25CollectiveMainloopFwdSm80ILi8ELi1ELb1EN4cute5tupleIJNS5_1CILi128EEENS7_ILi96EEENS7_ILi192EEEEEELi192ENS_10bfloat16_tEfNS_4arch4Sm80ELb0ELb0ELb1ELb0ELb0ELb0ELb1ELb1EEENS1_21CollectiveEpilogueFwdINS6_IJS8_SA_S9_EEENS6_IJNS7_ILi1EEESI_SI_EEESC_SE_Li256ELb0ELb1ELb1ELb0EEENS1_19SingleTileSchedulerILb0ELb1ELb1ELi128EEEEEEEEEvNT_6ParamsE,"aw",@nobits
	.sectionflags	@""
	.align	16


//--------------------- .nv.global                --------------------------
	.section	.nv.global,"aw",@nobits
.nv.global:
	.type		_ZN80_INTERNAL_34422cea_44_flash_fwd_hdim192_bf16_split_softcap_sm80_cu_c784774a_33754cute1_E,@object
	.size		_ZN80_INTERNAL_34422cea_44_flash_fwd_hdim192_bf16_split_softcap_sm80_cu_c784774a_33754cute1_E,(_ZN80_INTERNAL_34422cea_44_flash_fwd_hdim192_bf16_split_softcap_sm80_cu_c784774a_33754cuda3std3__45__cpo6cbeginE - _ZN80_INTERNAL_34422cea_44_flash_fwd_hdim192_bf16_split_softcap_sm80_cu_c784774a_33754cute1_E)
_ZN80_INTERNAL_34422cea_44_flash_fwd_hdim192_bf16_split_softcap_sm80_cu_c784774a_33754cute1_E:
	.zero		1
	.type		_ZN80_INTERNAL_34422cea_44_flash_fwd_hdim192_bf16_split_softcap_sm80_cu_c784774a_33754cuda3std3__45__cpo6cbeginE,@object
	.size		_ZN80_INTERNAL_34422cea_44_flash_fwd_hdim192_bf16_split_softcap_sm80_cu_c784774a_33754cuda3std3__45__cpo6cbeginE,(_ZN80_INTERNAL_34422cea_44_flash_fwd_hdim192_bf16_split_softcap_sm80_cu_c784774a_33754cuda3std3__48in_placeE - _ZN80_INTERNAL_34422cea_44_flash_fwd_hdim192_bf16_split_softcap_sm80_cu_c784774a_33754cuda3std3__45__cpo6cbeginE)
_ZN80_INTERNAL_34422cea_44_flash_fwd_hdim192_bf16_split_softcap_sm80_cu_c784774a_33754cuda3std3__45__cpo6cbeginE:
	.zero		1
	.type		_ZN80_INTERNAL_34422cea_44_flash_fwd_hdim192_bf16_split_softcap_sm80_cu_c784774a_33754cuda3std3__48in_placeE,@object
	.size		_ZN80_INTERNAL_34422cea_44_flash_fwd_hdim192_bf16_split_softcap_sm80_cu_c784774a_33754cuda3std3__48in_placeE,(_ZN80_INTERNAL_34422cea_44_flash_fwd_hdim192_bf16_split_softcap_sm80_cu_c784774a_33754cuda3std6ranges3__45__cpo9iter_moveE - _ZN80_INTERNAL_34422cea_44_flash_fwd_hdim192_bf16_split_softcap_sm80_cu_c784774a_33754cuda3std3__48in_placeE)
_ZN80_INTERNAL_34422cea_44_flash_fwd_hdim192_bf16_split_softcap_sm80_cu_c784774a_33754cuda3std3__48in_placeE:
	.zero		1
	.type		_ZN80_INTERNAL_34422cea_44_flash_fwd_hdim192_bf16_split_softcap_sm80_cu_c784774a_33754cuda3std6ranges3__45__cpo9iter_moveE,@object
	.size		_ZN80_INTERNAL_34422cea_44_flash_fwd_hdim192_bf16_split_softcap_sm80_cu_c784774a_33754cuda3std6ranges3__45__cpo9iter_moveE,(_ZN80_INTERNAL_34422cea_44_flash_fwd_hdim192_bf16_split_softcap_sm80_cu_c784774a_33754cuda3std3__45__cpo5beginE - _ZN80_INTERNAL_34422cea_44_flash_fwd_hdim192_bf16_split_softcap_sm80_cu_c784774a_33754cuda3std6ranges3__45__cpo9iter_moveE)
_ZN80_INTERNAL_34422cea_44_flash_fwd_hdim192_bf16_split_softcap_sm80_cu_c784774a_33754cuda3std6ranges3__45__cpo9iter_moveE:
	.zero		1
	.type		_ZN80_INTERNAL_34422cea_44_flash_fwd_hdim192_bf16_split_softcap_sm80_cu_c784774a_33754cuda3std3__45__cpo5beginE,@object
	.size		_ZN80_INTERNAL_34422cea_44_flash_fwd_hdim192_bf16_split_softcap_sm80_cu_c784774a_33754cuda3std3__45__cpo5beginE,(_ZN80_INTERNAL_34422cea_44_flash_fwd_hdim192_bf16_split_softcap_sm80_cu_c784774a_33754cuda3std3__482_GLOBAL__N__34422cea_44_flash_fwd_hdim192_bf16_split_softcap_sm80_cu_c784774a_33756ignoreE - _ZN80_INTERNAL_34422cea_44_flash_fwd_hdim192_bf16_split_softcap_sm80_cu_c784774a_33754cuda3std3__45__cpo5beginE)
_ZN80_INTERNAL_34422cea_44_flash_fwd_hdim192_bf16_split_softcap_sm80_cu_c784774a_33754cuda3std3__45__cpo5beginE:
	.zero		1
	.type		_ZN80_INTERNAL_34422cea_44_flash_fwd_hdim192_bf16_split_softcap_sm80_cu_c784774a_33754cuda3std3__482_GLOBAL__N__34422cea_44_flash_fwd_hdim192_bf16_split_softcap_sm80_cu_c784774a_33756ignoreE,@object
	.size		_ZN80_INTERNAL_34422cea_44_flash_fwd_hdim192_bf16_split_softcap_sm80_cu_c784774a_33754cuda3std3__482_GLOBAL__N__34422cea_44_flash_fwd_hdim192_bf16_split_softcap_sm80_cu_c784774a_33756ignoreE,(_ZN80_INTERNAL_34422cea_44_flash_fwd_hdim192_bf16_split_softcap_sm80_cu_c784774a_33754cute7productE - _ZN80_INTERNAL_34422cea_44_flash_fwd_hdim192_bf16_split_softcap_sm80_cu_c784774a_33754cuda3std3__482_GLOBAL__N__34422cea_44_flash_fwd_hdim192_bf16_split_softcap_sm80_cu_c784774a_33756ignoreE)
_ZN80_INTERNAL_34422cea_44_flash_fwd_hdim192_bf16_split_softcap_sm80_cu_c784774a_33754cuda3std3__482_GLOBAL__N__34422cea_44_flash_fwd_hdim192_bf16_split_softcap_sm80_cu_c784774a_33756ignoreE:
	.zero		1
	.type		_ZN80_INTERNAL_34422cea_44_flash_fwd_hdim192_bf16_split_softcap_sm80_cu_c784774a_33754cute7productE,@object
	.size		_ZN80_INTERNAL_34422cea_44_flash_fwd_hdim192_bf16_split_softcap_sm80_cu_c784774a_33754cute7productE,(_ZN80_INTERNAL_34422cea_44_flash_fwd_hdim192_bf16_split_softcap_sm80_cu_c784774a_33754cuda3std3__45__cpo3endE - _ZN80_INTERNAL_34422cea_44_flash_fwd_hdim192_bf16_split_softcap_sm80_cu_c784774a_33754cute7productE)
_ZN80_INTERNAL_34422cea_44_flash_fwd_hdim192_bf16_split_softcap_sm80_cu_c784774a_33754cute7productE:
	.zero		1
	.type		_ZN80_INTERNAL_34422cea_44_flash_fwd_hdim192_bf16_split_softcap_sm80_cu_c784774a_33754cuda3std3__45__cpo3endE,@object
	.size		_ZN80_INTERNAL_34422cea_44_flash_fwd_hdim192_bf16_split_softcap_sm80_cu_c784774a_33754cuda3std3__45__cpo3endE,(_ZN80_INTERNAL_34422cea_44_flash_fwd_hdim192_bf16_split_softcap_sm80_cu_c784774a_33754cuda3std3__419piecewise_constructE - _ZN80_INTERNAL_34422cea_44_flash_fwd_hdim192_bf16_split_softcap_sm80_cu_c784774a_33754cuda3std3__45__cpo3endE)
_ZN80_INTERNAL_34422cea_44_flash_fwd_hdim192_bf16_split_softcap_sm80_cu_c784774a_33754cuda3std3__45__cpo3endE:
	.zero		1
	.type		_ZN80_INTERNAL_34422cea_44_flash_fwd_hdim192_bf16_split_softcap_sm80_cu_c784774a_33754cuda3std3__419piecewise_constructE,@object
	.size		_ZN80_INTERNAL_34422cea_44_flash_fwd_hdim192_bf16_split_softcap_sm80_cu_c784774a_33754cuda3std3__419piecewise_constructE,(_ZN80_INTERNAL_34422cea_44_flash_fwd_hdim192_bf16_split_softcap_sm80_cu_c784774a_33754cuda3std3__45__cpo4cendE - _ZN80_INTERNAL_34422cea_44_flash_fwd_hdim192_bf16_split_softcap_sm80_cu_c784774a_33754cuda3std3__419piecewise_constructE)
_ZN80_INTERNAL_34422cea_44_flash_fwd_hdim192_bf16_split_softcap_sm80_cu_c784774a_33754cuda3std3__419piecewise_constructE:
	.zero		1
	.type		_ZN80_INTERNAL_34422cea_44_flash_fwd_hdim192_bf16_split_softcap_sm80_cu_c784774a_33754cuda3std3__45__cpo4cendE,@object
	.size		_ZN80_INTERNAL_34422cea_44_flash_fwd_hdim192_bf16_split_softcap_sm80_cu_c784774a_33754cuda3std3__45__cpo4cendE,(_ZN80_INTERNAL_34422cea_44_flash_fwd_hdim192_bf16_split_softcap_sm80_cu_c784774a_33754cuda3std6ranges3__45__cpo4swapE - _ZN80_INTERNAL_34422cea_44_flash_fwd_hdim192_bf16_split_softcap_sm80_cu_c784774a_33754cuda3std3__45__cpo4cendE)
_ZN80_INTERNAL_34422cea_44_flash_fwd_hdim192_bf16_split_softcap_sm80_cu_c784774a_33754cuda3std3__45__cpo4cendE:
	.zero		1
	.type		_ZN80_INTERNAL_34422cea_44_flash_fwd_hdim192_bf16_split_softcap_sm80_cu_c784774a_33754cuda3std6ranges3__45__cpo4swapE,@object
	.size		_ZN80_INTERNAL_34422cea_44_flash_fwd_hdim192_bf16_split_softcap_sm80_cu_c784774a_33754cuda3std6ranges3__45__cpo4swapE,(.L_7 - _ZN80_INTERNAL_34422cea_44_flash_fwd_hdim192_bf16_split_softcap_sm80_cu_c784774a_33754cuda3std6ranges3__45__cpo4swapE)
_ZN80_INTERNAL_34422cea_44_flash_fwd_hdim192_bf16_split_softcap_sm80_cu_c784774a_33754cuda3std6ranges3__45__cpo4swapE:
	.zero		1
.L_7:


//--------------------- .nv.shared._ZN7cutlass13device_kernelIN5flash19enable_sm80_to_sm89INS1_16FlashAttnFwdSm80INS1_25CollectiveMainloopFwdSm80ILi8ELi1ELb0EN4cute5tupleIJNS5_1CILi128EEENS7_ILi64EEENS7_ILi192EEEEEELi192ENS_10bfloat16_tEfNS_4arch4Sm80ELb0ELb0ELb1ELb1ELb0ELb0ELb1ELb1EEENS1_21CollectiveEpilogueFwdINS6_IJS8_SA_S9_EEENS6_IJNS7_ILi1EEESI_SI_EEESC_SE_Li256ELb1ELb1ELb1ELb0EEENS1_36VarlenDynamicPersistentTileSchedulerILi128ELi64ELi256ELi256ELb1ELb1ELb0ELb0ELb1ELb1EEEEEEEEEvNT_6ParamsE --------------------------
	.section	.nv.shared._ZN7cutlass13device_kernelIN5flash19enable_sm80_to_sm89INS1_16FlashAttnFwdSm80INS1_25CollectiveMainloopFwdSm80ILi8ELi1ELb0EN4cute5tupleIJNS5_1CILi128EEENS7_ILi64EEENS7_ILi192EEEEEELi192ENS_10bfloat16_tEfNS_4arch4Sm80ELb0ELb0ELb1ELb1ELb0ELb0ELb1ELb1EEENS1_21CollectiveEpilogueFwdINS6_IJS8_SA_S9_EEENS6_IJNS7_ILi1EEESI_SI_EEESC_SE_Li256ELb1ELb1ELb1ELb0EEENS1_36VarlenDynamicPersistentTileSchedulerILi128ELi64ELi256ELi256ELb1ELb1ELb0ELb0ELb1ELb1EEEEEEEEEvNT_6ParamsE,"aw",@nobits
	.sectionflags	@""
	.align	16


//--------------------- .nv.shared._ZN7cutlass13device_kernelIN5flash19enable_sm80_to_sm89INS1_16FlashAttnFwdSm80INS1_25CollectiveMainloopFwdSm80ILi8ELi1ELb0EN4cute5tupleIJNS5_1CILi128EEENS7_ILi64EEENS7_ILi192EEEEEELi192ENS_10bfloat16_tEfNS_4arch4Sm80ELb0ELb0ELb1ELb1ELb0ELb1ELb1ELb1EEENS1_21CollectiveEpilogueFwdINS6_IJS8_SA_S9_EEENS6_IJNS7_ILi1EEESI_SI_EEESC_SE_Li256ELb1ELb1ELb1ELb0EEENS1_36VarlenDynamicPersistentTileSchedulerILi128ELi64ELi256ELi256ELb1ELb1ELb0ELb0ELb1ELb1EEEEEEEEEvNT_6ParamsE --------------------------
	.section	.nv.shared._ZN7cutlass13device_kernelIN5flash19enable_sm80_to_sm89INS1_16FlashAttnFwdSm80INS1_25CollectiveMainloopFwdSm80ILi8ELi1ELb0EN4cute5tupleIJNS5_1CILi128EEENS7_ILi64EEENS7_ILi192EEEEEELi192ENS_10bfloat16_tEfNS_4arch4Sm80ELb0ELb0ELb1ELb1ELb0ELb1ELb1ELb1EEENS1_21CollectiveEpilogueFwdINS6_IJS8_SA_S9_EEENS6_IJNS7_ILi1EEESI_SI_EEESC_SE_Li256ELb1ELb1ELb1ELb0EEENS1_36VarlenDynamicPersistentTileSchedulerILi128ELi64ELi256ELi256ELb1ELb1ELb0ELb0ELb1ELb1EEEEEEEEEvNT_6ParamsE,"aw",@nobits
	.sectionflags	@""
	.align	16


//--------------------- .nv.shared._ZN7cutlass13device_kernelIN5flash19enable_sm80_to_sm89INS1_16FlashAttnFwdSm80INS1_25CollectiveMainloopFwdSm80ILi8ELi1ELb0EN4cute5tupleIJNS5_1CILi128EEENS7_ILi64EEENS7_ILi192EEEEEELi192ENS_10bfloat16_tEfNS_4arch4Sm80ELb0ELb1ELb1ELb0ELb0ELb0ELb1ELb1EEENS1_21CollectiveEpilogueFwdINS6_IJS8_SA_S9_EEENS6_IJNS7_ILi1EEESI_SI_EEESC_SE_Li256ELb0ELb1ELb1ELb0EEENS1_19SingleTileSchedulerILb0ELb1ELb1ELi128EEEEEEEEEvNT_6ParamsE --------------------------
	.section	.nv.shared._ZN7cutlass13device_kernelIN5flash19enable_sm80_to_sm89INS1_16FlashAttnFwdSm80INS1_25CollectiveMainloopFwdSm80ILi8ELi1ELb0EN4cute5tupleIJNS5_1CILi128EEENS7_ILi64EEENS7_ILi192EEEEEELi192ENS_10bfloat16_tEfNS_4arch4Sm80ELb0ELb1ELb1ELb0ELb0ELb0ELb1ELb1EEENS1_21CollectiveEpilogueFwdINS6_IJS8_SA_S9_EEENS6_IJNS7_ILi1EEESI_SI_EEESC_SE_Li256ELb0ELb1ELb1ELb0EEENS1_19SingleTileSchedulerILb0ELb1ELb1ELi128EEEEEEEEEvNT_6ParamsE,"aw",@nobits
	.sectionflags	@""
	.align	16


//--------------------- .nv.shared._ZN7cutlass13device_kernelIN5flash19enable_sm80_to_sm89INS1_16FlashAttnFwdSm80INS1_25CollectiveMainloopFwdSm80ILi8ELi1ELb0EN4cute5tupleIJNS5_1CILi128EEENS7_ILi64EEENS7_ILi192EEEEEELi192ENS_10bfloat16_tEfNS_4arch4Sm80ELb0ELb1ELb1ELb1ELb0ELb0ELb1ELb1EEENS1_21CollectiveEpilogueFwdINS6_IJS8_SA_S9_EEENS6_IJNS7_ILi1EEESI_SI_EEESC_SE_Li256ELb1ELb1ELb1ELb0EEENS1_36VarlenDynamicPersistentTileSchedulerILi128ELi64ELi256ELi256ELb1ELb1ELb0ELb1ELb0ELb1EEEEEEEEEvNT_6ParamsE --------------------------
	.section	.nv.shared._ZN7cutlass13device_kernelIN5flash19enable_sm80_to_sm89INS1_16FlashAttnFwdSm80INS1_25CollectiveMainloopFwdSm80ILi8ELi1ELb0EN4cute5tupleIJNS5_1CILi128EEENS7_ILi64EEENS7_ILi192EEEEEELi192ENS_10bfloat16_tEfNS_4arch4Sm80ELb0ELb1ELb1ELb1ELb0ELb0ELb1ELb1EEENS1_21CollectiveEpilogueFwdINS6_IJS8_SA_S9_EEENS6_IJNS7_ILi1EEESI_SI_EEESC_SE_Li256ELb1ELb1ELb1ELb0EEENS1_36VarlenDynamicPersistentTileSchedulerILi128ELi64ELi256ELi256ELb1ELb1ELb0ELb1ELb0ELb1EEEEEEEEEvNT_6ParamsE,"aw",@nobits
	.sectionflags	@""
	.align	16


//--------------------- .nv.shared._ZN7cutlass13device_kernelIN5flash19enable_sm80_to_sm89INS1_16FlashAttnFwdSm80INS1_25CollectiveMainloopFwdSm80ILi8ELi1ELb0EN4cute5tupleIJNS5_1CILi128EEENS7_ILi64EEENS7_ILi192EEEEEELi192ENS_10bfloat16_tEfNS_4arch4Sm80ELb0ELb1ELb1ELb1ELb0ELb1ELb1ELb1EEENS1_21CollectiveEpilogueFwdINS6_IJS8_SA_S9_EEENS6_IJNS7_ILi1EEESI_SI_EEESC_SE_Li256ELb1ELb1ELb1ELb0EEENS1_36VarlenDynamicPersistentTileSchedulerILi128ELi64ELi256ELi256ELb1ELb1ELb0ELb1ELb0ELb1EEEEEEEEEvNT_6ParamsE --------------------------
	.section	.nv.shared._ZN7cutlass13device_kernelIN5flash19enable_sm80_to_sm89INS1_16FlashAttnFwdSm80INS1_25CollectiveMainloopFwdSm80ILi8ELi1ELb0EN4cute5tupleIJNS5_1CILi128EEENS7_ILi64EEENS7_ILi192EEEEEELi192ENS_10bfloat16_tEfNS_4arch4Sm80ELb0ELb1ELb1ELb1ELb0ELb1ELb1ELb1EEENS1_21CollectiveEpilogueFwdINS6_IJS8_SA_S9_EEENS6_IJNS7_ILi1EEESI_SI_EEESC_SE_Li256ELb1ELb1ELb1ELb0EEENS1_36VarlenDynamicPersistentTileSchedulerILi128ELi64ELi256ELi256ELb1ELb1ELb0ELb1ELb0ELb1EEEEEEEEEvNT_6ParamsE,"aw",@nobits
	.sectionflags	@""
	.align	16


//--------------------- .nv.shared._ZN7cutlass13device_kernelIN5flash19enable_sm80_to_sm89INS1_16FlashAttnFwdSm80INS1_25CollectiveMainloopFwdSm80ILi8ELi1ELb1EN4cute5tupleIJNS5_1CILi128EEENS7_ILi96EEENS7_ILi192EEEEEELi192ENS_10bfloat16_tEfNS_4arch4Sm80ELb1ELb0ELb1ELb0ELb0ELb0ELb1ELb1EEENS1_21CollectiveEpilogueFwdINS6_IJS8_SA_S9_EEENS6_IJNS7_ILi1EEESI_SI_EEESC_SE_Li256ELb0ELb1ELb1ELb0EEENS1_30DynamicPersistentTileSchedulerILi256ELi256ELb1ELb1ELb0EEEEEEEEEvNT_6ParamsE --------------------------
	.section	.nv.shared._ZN7cutlass13device_kernelIN5flash19enable_sm80_to_sm89INS1_16FlashAttnFwdSm80INS1_25CollectiveMainloopFwdSm80ILi8ELi1ELb1EN4cute5tupleIJNS5_1CILi128EEENS7_ILi96EEENS7_ILi192EEEEEELi192ENS_10bfloat16_tEfNS_4arch4Sm80ELb1ELb0ELb1ELb0ELb0ELb0ELb1ELb1EEENS1_21CollectiveEpilogueFwdINS6_IJS8_SA_S9_EEENS6_IJNS7_ILi1EEESI_SI_EEESC_SE_Li256ELb0ELb1ELb1ELb0EEENS1_30DynamicPersistentTileSchedulerILi256ELi256ELb1ELb1ELb0EEEEEEEEEvNT_6ParamsE,"aw",@nobits
	.sectionflags	@""
	.align	16


//--------------------- .nv.shared._ZN7cutlass13device_kernelIN5flash19enable_sm80_to_sm89INS1_16FlashAttnFwdSm80INS1_25CollectiveMainloopFwdSm80ILi8ELi1ELb0EN4cute5tupleIJNS5_1CILi128EEENS7_ILi64EEENS7_ILi192EEEEEELi192ENS_10bfloat16_tEfNS_4arch4Sm80ELb1ELb0ELb1ELb1ELb0ELb0ELb1ELb1EEENS1_21CollectiveEpilogueFwdINS6_IJS8_SA_S9_EEENS6_IJNS7_ILi1EEESI_SI_EEESC_SE_Li256ELb1ELb1ELb1ELb0EEENS1_36VarlenDynamicPersistentTileSchedulerILi128ELi64ELi256ELi256ELb1ELb1ELb0ELb1ELb1ELb1EEEEEEEEEvNT_6ParamsE --------------------------
	.section	.nv.shared._ZN7cutlass13device_kernelIN5flash19enable_sm80_to_sm89INS1_16FlashAttnFwdSm80INS1_25CollectiveMainloopFwdSm80ILi8ELi1ELb0EN4cute5tupleIJNS5_1CILi128EEENS7_ILi64EEENS7_ILi192EEEEEELi192ENS_10bfloat16_tEfNS_4arch4Sm80ELb1ELb0ELb1ELb1ELb0ELb0ELb1ELb1EEENS1_21CollectiveEpilogueFwdINS6_IJS8_SA_S9_EEENS6_IJNS7_ILi1EEESI_SI_EEESC_SE_Li256ELb1ELb1ELb1ELb0EEENS1_36VarlenDynamicPersistentTileSchedulerILi128ELi64ELi256ELi256ELb1ELb1ELb0ELb1ELb1ELb1EEEEEEEEEvNT_6ParamsE,"aw",@nobits
	.sectionflags	@""
	.align	16


//--------------------- .nv.shared._ZN7cutlass13device_kernelIN5flash19enable_sm80_to_sm89INS1_16FlashAttnFwdSm80INS1_25CollectiveMainloopFwdSm80ILi8ELi1ELb0EN4cute5tupleIJNS5_1CILi128EEENS7_ILi64EEENS7_ILi192EEEEEELi192ENS_10bfloat16_tEfNS_4arch4Sm80ELb1ELb0ELb1ELb1ELb0ELb1ELb1ELb1EEENS1_21CollectiveEpilogueFwdINS6_IJS8_SA_S9_EEENS6_IJNS7_ILi1EEESI_SI_EEESC_SE_Li256ELb1ELb1ELb1ELb0EEENS1_36VarlenDynamicPersistentTileSchedulerILi128ELi64ELi256ELi256ELb1ELb1ELb0ELb1ELb1ELb1EEEEEEEEEvNT_6ParamsE --------------------------
	.section	.nv.shared._ZN7cutlass13device_kernelIN5flash19enable_sm80_to_sm89INS1_16FlashAttnFwdSm80INS1_25CollectiveMainloopFwdSm80ILi8ELi1ELb0EN4cute5tupleIJNS5_1CILi128EEENS7_ILi64EEENS7_ILi192EEEEEELi192ENS_10bfloat16_tEfNS_4arch4Sm80ELb1ELb0ELb1ELb1ELb0ELb1ELb1ELb1EEENS1_21CollectiveEpilogueFwdINS6_IJS8_SA_S9_EEENS6_IJNS7_ILi1EEESI_SI_EEESC_SE_Li256ELb1ELb1ELb1ELb0EEENS1_36VarlenDynamicPersistentTileSchedulerILi128ELi64ELi256ELi256ELb1ELb1ELb0ELb1ELb1ELb1EEEEEEEEEvNT_6ParamsE,"aw",@nobits
	.sectionflags	@""
	.align	16


//--------------------- .nv.shared._ZN7cutlass13device_kernelIN5flash19enable_sm80_to_sm89INS1_16FlashAttnFwdSm80INS1_25CollectiveMainloopFwdSm80ILi8ELi2ELb1EN4cute5tupleIJNS5_1CILi128EEENS7_ILi96EEENS7_ILi192EEEEEELi192ENS_10bfloat16_tEfNS_4arch4Sm80ELb0ELb0ELb1ELb0ELb0ELb0ELb1ELb1EEENS1_21CollectiveEpilogueFwdINS6_IJS8_SA_S9_EEENS6_IJNS7_ILi1EEESI_SI_EEESC_SE_Li256ELb0ELb1ELb1ELb0EEENS1_19SingleTileSchedulerILb0ELb1ELb1ELi128EEEEEEEEEvNT_6ParamsE --------------------------
	.section	.nv.shared._ZN7cutlass13device_kernelIN5flash19enable_sm80_to_sm89INS1_16FlashAttnFwdSm80INS1_25CollectiveMainloopFwdSm80ILi8ELi2ELb1EN4cute5tupleIJNS5_1CILi128EEENS7_ILi96EEENS7_ILi192EEEEEELi192ENS_10bfloat16_tEfNS_4arch4Sm80ELb0ELb0ELb1ELb0ELb0ELb0ELb1ELb1EEENS1_21CollectiveEpilogueFwdINS6_IJS8_SA_S9_EEENS6_IJNS7_ILi1EEESI_SI_EEESC_SE_Li256ELb0ELb1ELb1ELb0EEENS1_19SingleTileSchedulerILb0ELb1ELb1ELi128EEEEEEEEEvNT_6ParamsE,"aw",@nobits
	.sectionflags	@""
	.align	16


//--------------------- .nv.shared._ZN7cutlass13device_kernelIN5flash19enable_sm80_to_sm89INS1_16FlashAttnFwdSm80INS1_25CollectiveMainloopFwdSm80ILi8ELi2ELb0EN4cute5tupleIJNS5_1CILi128EEENS7_ILi64EEENS7_ILi192EEEEEELi192ENS_10bfloat16_tEfNS_4arch4Sm80ELb0ELb0ELb1ELb1ELb0ELb0ELb1ELb1EEENS1_21CollectiveEpilogueFwdINS6_IJS8_SA_S9_EEENS6_IJNS7_ILi1EEESI_SI_EEESC_SE_Li256ELb1ELb1ELb1ELb0EEENS1_36VarlenDynamicPersistentTileSchedulerILi128ELi64ELi256ELi256ELb1ELb1ELb0ELb0ELb1ELb1EEEEEEEEEvNT_6ParamsE --------------------------
	.section	.nv.shared._ZN7cutlass13device_kernelIN5flash19enable_sm80_to_sm89INS1_16FlashAttnFwdSm80INS1_25CollectiveMainloopFwdSm80ILi8ELi2ELb0EN4cute5tupleIJNS5_1CILi128EEENS7_ILi64EEENS7_ILi192EEEEEELi192ENS_10bfloat16_tEfNS_4arch4Sm80ELb0ELb0ELb1ELb1ELb0ELb0ELb1ELb1EEENS1_21CollectiveEpilogueFwdINS6_IJS8_SA_S9_EEENS6_IJNS7_ILi1EEESI_SI_EEESC_SE_Li256ELb1ELb1ELb1ELb0EEENS1_36VarlenDynamicPersistentTileSchedulerILi128ELi64ELi256ELi256ELb1ELb1ELb0ELb0ELb1ELb1EEEEEEEEEvNT_6ParamsE,"aw",@nobits
	.sectionflags	@""
	.align	16


//--------------------- .nv.shared._ZN7cutlass13device_kernelIN5flash19enable_sm80_to_sm89INS1_16FlashAttnFwdSm80INS1_25CollectiveMainloopFwdSm80ILi8ELi2ELb0EN4cute5tupleIJNS5_1CILi128EEENS7_ILi64EEENS7_ILi192EEEEEELi192ENS_10bfloat16_tEfNS_4arch4Sm80ELb0ELb0ELb1ELb1ELb0ELb1ELb1ELb1EEENS1_21CollectiveEpilogueFwdINS6_IJS8_SA_S9_EEENS6_IJNS7_ILi1EEESI_SI_EEESC_SE_Li256ELb1ELb1ELb1ELb0EEENS1_36VarlenDynamicPersistentTileSchedulerILi128ELi64ELi256ELi256ELb1ELb1ELb0ELb0ELb1ELb1EEEEEEEEEvNT_6ParamsE --------------------------
	.section	.nv.shared._ZN7cutlass13device_kernelIN5flash19enable_sm80_to_sm89INS1_16FlashAttnFwdSm80INS1_25CollectiveMainloopFwdSm80ILi8ELi2ELb0EN4cute5tupleIJNS5_1CILi128EEENS7_ILi64EEENS7_ILi192EEEEEELi192ENS_10bfloat16_tEfNS_4arch4Sm80ELb0ELb0ELb1ELb1ELb0ELb1ELb1ELb1EEENS1_21CollectiveEpilogueFwdINS6_IJS8_SA_S9_EEENS6_IJNS7_ILi1EEESI_SI_EEESC_SE_Li256ELb1ELb1ELb1ELb0EEENS1_36VarlenDynamicPersistentTileSchedulerILi128ELi64ELi256ELi256ELb1ELb1ELb0ELb0ELb1ELb1EEEEEEEEEvNT_6ParamsE,"aw",@nobits
	.sectionflags	@""
	.align	16


//--------------------- .nv.shared._ZN7cutlass13device_kernelIN5flash19enable_sm80_to_sm89INS1_16FlashAttnFwdSm80INS1_25CollectiveMainloopFwdSm80ILi8ELi2ELb0EN4cute5tupleIJNS5_1CILi128EEENS7_ILi64EEENS7_ILi192EEEEEELi192ENS_10bfloat16_tEfNS_4arch4Sm80ELb0ELb1ELb1ELb0ELb0ELb0ELb1ELb1EEENS1_21CollectiveEpilogueFwdINS6_IJS8_SA_S9_EEENS6_IJNS7_ILi1EEESI_SI_EEESC_SE_Li256ELb0ELb1ELb1ELb0EEENS1_19SingleTileSchedulerILb0ELb1ELb1ELi128EEEEEEEEEvNT_6ParamsE --------------------------
	.section	.nv.shared._ZN7cutlass13device_kernelIN5flash19enable_sm80_to_sm89INS1_16FlashAttnFwdSm80INS1_25CollectiveMainloopFwdSm80ILi8ELi2ELb0EN4cute5tupleIJNS5_1CILi128EEENS7_ILi64EEENS7_ILi192EEEEEELi192ENS_10bfloat16_tEfNS_4arch4Sm80ELb0ELb1ELb1ELb0ELb0ELb0ELb1ELb1EEENS1_21CollectiveEpilogueFwdINS6_IJS8_SA_S9_EEENS6_IJNS7_ILi1EEESI_SI_EEESC_SE_Li256ELb0ELb1ELb1ELb0EEENS1_19SingleTileSchedulerILb0ELb1ELb1ELi128EEEEEEEEEvNT_6ParamsE,"aw",@nobits
	.sectionflags	@""
	.align	16


//--------------------- .nv.shared._ZN7cutlass13device_kernelIN5flash19enable_sm80_to_sm89INS1_16FlashAttnFwdSm80INS1_25CollectiveMainloopFwdSm80ILi8ELi2ELb0EN4cute5tupleIJNS5_1CILi128EEENS7_ILi64EEENS7_ILi192EEEEEELi192ENS_10bfloat16_tEfNS_4arch4Sm80ELb0ELb1ELb1ELb1ELb0ELb0ELb1ELb1EEENS1_21CollectiveEpilogueFwdINS6_IJS8_SA_S9_EEENS6_IJNS7_ILi1EEESI_SI_EEESC_SE_Li256ELb1ELb1ELb1ELb0EEENS1_36VarlenDynamicPersistentTileSchedulerILi128ELi64ELi256ELi256ELb1ELb1ELb0ELb1ELb0ELb1EEEEEEEEEvNT_6ParamsE --------------------------
	.section	.nv.shared._ZN7cutlass13device_kernelIN5flash19enable_sm80_to_sm89INS1_16FlashAttnFwdSm80INS1_25CollectiveMainloopFwdSm80ILi8ELi2ELb0EN4cute5tupleIJNS5_1CILi128EEENS7_ILi64EEENS7_ILi192EEEEEELi192ENS_10bfloat16_tEfNS_4arch4Sm80ELb0ELb1ELb1ELb1ELb0ELb0ELb1ELb1EEENS1_21CollectiveEpilogueFwdINS6_IJS8_SA_S9_EEENS6_IJNS7_ILi1EEESI_SI_EEESC_SE_Li256ELb1ELb1ELb1ELb0EEENS1_36VarlenDynamicPersistentTileSchedulerILi128ELi64ELi256ELi256ELb1ELb1ELb0ELb1ELb0ELb1EEEEEEEEEvNT_6ParamsE,"aw",@nobits
	.sectionflags	@""
	.align	16


//--------------------- .nv.shared._ZN7cutlass13device_kernelIN5flash19enable_sm80_to_sm89INS1_16FlashAttnFwdSm80INS1_25CollectiveMainloopFwdSm80ILi8ELi2ELb0EN4cute5tupleIJNS5_1CILi128EEENS7_ILi64EEENS7_ILi192EEEEEELi192ENS_10bfloat16_tEfNS_4arch4Sm80ELb0ELb1ELb1ELb1ELb0ELb1ELb1ELb1EEENS1_21CollectiveEpilogueFwdINS6_IJS8_SA_S9_EEENS6_IJNS7_ILi1EEESI_SI_EEESC_SE_Li256ELb1ELb1ELb1ELb0EEENS1_36VarlenDynamicPersistentTileSchedulerILi128ELi64ELi256ELi256ELb1ELb1ELb0ELb1ELb0ELb1EEEEEEEEEvNT_6ParamsE --------------------------
	.section	.nv.shared._ZN7cutlass13device_kernelIN5flash19enable_sm80_to_sm89INS1_16FlashAttnFwdSm80INS1_25CollectiveMainloopFwdSm80ILi8ELi2ELb0EN4cute5tupleIJNS5_1CILi128EEENS7_ILi64EEENS7_ILi192EEEEEELi192ENS_10bfloat16_tEfNS_4arch4Sm80ELb0ELb1ELb1ELb1ELb0ELb1ELb1ELb1EEENS1_21CollectiveEpilogueFwdINS6_IJS8_SA_S9_EEENS6_IJNS7_ILi1EEESI_SI_EEESC_SE_Li256ELb1ELb1ELb1ELb0EEENS1_36VarlenDynamicPersistentTileSchedulerILi128ELi64ELi256ELi256ELb1ELb1ELb0ELb1ELb0ELb1EEEEEEEEEvNT_6ParamsE,"aw",@nobits
	.sectionflags	@""
	.align	16


//--------------------- .nv.shared._ZN7cutlass13device_kernelIN5flash19enable_sm80_to_sm89INS1_16FlashAttnFwdSm80INS1_25CollectiveMainloopFwdSm80ILi8ELi2ELb1EN4cute5tupleIJNS5_1CILi128EEENS7_ILi96EEENS7_ILi192EEEEEELi192ENS_10bfloat16_tEfNS_4arch4Sm80ELb1ELb0ELb1ELb0ELb0ELb0ELb1ELb1EEENS1_21CollectiveEpilogueFwdINS6_IJS8_SA_S9_EEENS6_IJNS7_ILi1EEESI_SI_EEESC_SE_Li256ELb0ELb1ELb1ELb0EEENS1_30DynamicPersistentTileSchedulerILi256ELi256ELb1ELb1ELb0EEEEEEEEEvNT_6ParamsE --------------------------
	.section	.nv.shared._ZN7cutlass13device_kernelIN5flash19enable_sm80_to_sm89INS1_16FlashAttnFwdSm80INS1_25CollectiveMainloopFwdSm80ILi8ELi2ELb1EN4cute5tupleIJNS5_1CILi128EEENS7_ILi96EEENS7_ILi192EEEEEELi192ENS_10bfloat16_tEfNS_4arch4Sm80ELb1ELb0ELb1ELb0ELb0ELb0ELb1ELb1EEENS1_21CollectiveEpilogueFwdINS6_IJS8_SA_S9_EEENS6_IJNS7_ILi1EEESI_SI_EEESC_SE_Li256ELb0ELb1ELb1ELb0EEENS1_30DynamicPersistentTileSchedulerILi256ELi256ELb1ELb1ELb0EEEEEEEEEvNT_6ParamsE,"aw",@nobits
	.sectionflags	@""
	.align	16


//--------------------- .nv.shared._ZN7cutlass13device_kernelIN5flash19enable_sm80_to_sm89INS1_16FlashAttnFwdSm80INS1_25CollectiveMainloopFwdSm80ILi8ELi2ELb0EN4cute5tupleIJNS5_1CILi128EEENS7_ILi64EEENS7_ILi192EEEEEELi192ENS_10bfloat16_tEfNS_4arch4Sm80ELb1ELb0ELb1ELb1ELb0ELb0ELb1ELb1EEENS1_21CollectiveEpilogueFwdINS6_IJS8_SA_S9_EEENS6_IJNS7_ILi1EEESI_SI_EEESC_SE_Li256ELb1ELb1ELb1ELb0EEENS1_36VarlenDynamicPersistentTileSchedulerILi128ELi64ELi256ELi256ELb1ELb1ELb0ELb1ELb1ELb1EEEEEEEEEvNT_6ParamsE --------------------------
	.section	.nv.shared._ZN7cutlass13device_kernelIN5flash19enable_sm80_to_sm89INS1_16FlashAttnFwdSm80INS1_25CollectiveMainloopFwdSm80ILi8ELi2ELb0EN4cute5tupleIJNS5_1CILi128EEENS7_ILi64EEENS7_ILi192EEEEEELi192ENS_10bfloat16_tEfNS_4arch4Sm80ELb1ELb0ELb1ELb1ELb0ELb0ELb1ELb1EEENS1_21CollectiveEpilogueFwdINS6_IJS8_SA_S9_EEENS6_IJNS7_ILi1EEESI_SI_EEESC_SE_Li256ELb1ELb1ELb1ELb0EEENS1_36VarlenDynamicPersistentTileSchedulerILi128ELi64ELi256ELi256ELb1ELb1ELb0ELb1ELb1ELb1EEEEEEEEEvNT_6ParamsE,"aw",@nobits
	.sectionflags	@""
	.align	16


//--------------------- .nv.shared._ZN7cutlass13device_kernelIN5flash19enable_sm80_to_sm89INS1_16FlashAttnFwdSm80INS1_25CollectiveMainloopFwdSm80ILi8ELi2ELb0EN4cute5tupleIJNS5_1CILi128EEENS7_ILi64EEENS7_ILi192EEEEEELi192ENS_10bfloat16_tEfNS_4arch4Sm80ELb1ELb0ELb1ELb1ELb0ELb1ELb1ELb1EEENS1_21CollectiveEpilogueFwdINS6_IJS8_SA_S9_EEENS6_IJNS7_ILi1EEESI_SI_EEESC_SE_Li256ELb1ELb1ELb1ELb0EEENS1_36VarlenDynamicPersistentTileSchedulerILi128ELi64ELi256ELi256ELb1ELb1ELb0ELb1ELb1ELb1EEEEEEEEEvNT_6ParamsE --------------------------
	.section	.nv.shared._ZN7cutlass13device_kernelIN5flash19enable_sm80_to_sm89INS1_16FlashAttnFwdSm80INS1_25CollectiveMainloopFwdSm80ILi8ELi2ELb0EN4cute5tupleIJNS5_1CILi128EEENS7_ILi64EEENS7_ILi192EEEEEELi192ENS_10bfloat16_tEfNS_4arch4Sm80ELb1ELb0ELb1ELb1ELb0ELb1ELb1ELb1EEENS1_21CollectiveEpilogueFwdINS6_IJS8_SA_S9_EEENS6_IJNS7_ILi1EEESI_SI_EEESC_SE_Li256ELb1ELb1ELb1ELb0EEENS1_36VarlenDynamicPersistentTileSchedulerILi128ELi64ELi256ELi256ELb1ELb1ELb0ELb1ELb1ELb1EEEEEEEEEvNT_6ParamsE,"aw",@nobits
	.sectionflags	@""
	.align	16
